	.target	sm_80

	.elftype	@"ET_EXEC"


//--------------------- .note.nv.tkinfo           --------------------------
	.section	.note.nv.tkinfo,"",@"SHT_NOTE"
	.sectionflags	@"SHF_NOTE_NV_TKINFO"
	.tkinfo
        /*0018*/ 	.word	0x00000002
        /*0030*/ 	.string	""
        /*0030*/ 	.string	"ptxas"
        /*0030*/ 	.string	"Cuda compilation tools, release 13.0, V13.0.88"
        /*0030*/ 	.string	"Build cuda_13.0.r13.0/compiler.36424714_0"
        /*0030*/ 	.string	"-arch sm_80 -m 64 "



//--------------------- .note.nv.cuinfo           --------------------------
	.section	.note.nv.cuinfo,"",@"SHT_NOTE"
	.sectionflags	@"SHF_NOTE_NV_CUINFO"
        /*0018*/ 	.short	0x0002
        /*001a*/ 	.short	0x0050
        /*001c*/ 	.short	0x0082
	.zero		2


//--------------------- .nv.info                  --------------------------
	.section	.nv.info,"",@"SHT_CUDA_INFO"
	.align	4


	//----- nvinfo : EIATTR_REGCOUNT
	.align		4
        /*0000*/ 	.byte	0x04, 0x2f
        /*0002*/ 	.short	(.L_12 - .L_11)
	.align		4
.L_11:
        /*0004*/ 	.word	index@(_ZN5flash16flash_fwd_kernelI23Flash_fwd_kernel_traitsILi64ELi128ELi64ELi4ELb0ELb0EN7cutlass10bfloat16_tE19Flash_kernel_traitsILi64ELi128ELi64ELi4ES3_EELb0ELb1ELb0ELb1ELb0ELb0ELb1ELb0EEEvNS_16Flash_fwd_paramsE)
        /*0008*/ 	.word	0x000000ff


	//----- nvinfo : EIATTR_FRAME_SIZE
	.align		4
.L_12:
        /*000c*/ 	.byte	0x04, 0x11
        /*000e*/ 	.short	(.L_14 - .L_13)
	.align		4
.L_13:
        /*0010*/ 	.word	index@(_ZN5flash16flash_fwd_kernelI23Flash_fwd_kernel_traitsILi64ELi128ELi64ELi4ELb0ELb0EN7cutlass10bfloat16_tE19Flash_kernel_traitsILi64ELi128ELi64ELi4ES3_EELb0ELb1ELb0ELb1ELb0ELb0ELb1ELb0EEEvNS_16Flash_fwd_paramsE)
        /*0014*/ 	.word	0x00000038


	//----- nvinfo : EIATTR_REGCOUNT
	.align		4
.L_14:
        /*0018*/ 	.byte	0x04, 0x2f
        /*001a*/ 	.short	(.L_16 - .L_15)
	.align		4
.L_15:
        /*001c*/ 	.word	index@(_ZN5flash16flash_fwd_kernelI23Flash_fwd_kernel_traitsILi64ELi128ELi64ELi4ELb0ELb0EN7cutlass10bfloat16_tE19Flash_kernel_traitsILi64ELi128ELi64ELi4ES3_EELb1ELb1ELb0ELb1ELb0ELb0ELb0ELb1EEEvNS_16Flash_fwd_paramsE)
        /*0020*/ 	.word	0x000000ff


	//----- nvinfo : EIATTR_FRAME_SIZE
	.align		4
.L_16:
        /*0024*/ 	.byte	0x04, 0x11
        /*0026*/ 	.short	(.L_18 - .L_17)
	.align		4
.L_17:
        /*0028*/ 	.word	index@(_ZN5flash16flash_fwd_kernelI23Flash_fwd_kernel_traitsILi64ELi128ELi64ELi4ELb0ELb0EN7cutlass10bfloat16_tE19Flash_kernel_traitsILi64ELi128ELi64ELi4ES3_EELb1ELb1ELb0ELb1ELb0ELb0ELb0ELb1EEEvNS_16Flash_fwd_paramsE)
        /*002c*/ 	.word	0x000001b0


	//----- nvinfo : EIATTR_REGCOUNT
	.align		4
.L_18:
        /*0030*/ 	.byte	0x04, 0x2f
        /*0032*/ 	.short	(.L_20 - .L_19)
	.align		4
.L_19:
        /*0034*/ 	.word	index@(_ZN5flash16flash_fwd_kernelI23Flash_fwd_kernel_traitsILi64ELi128ELi64ELi4ELb0ELb0EN7cutlass10bfloat16_tE19Flash_kernel_traitsILi64ELi128ELi64ELi4ES3_EELb0ELb1ELb0ELb0ELb0ELb0ELb1ELb0EEEvNS_16Flash_fwd_paramsE)
        /*0038*/ 	.word	0x000000ff


	//----- nvinfo : EIATTR_FRAME_SIZE
	.align		4
.L_20:
        /*003c*/ 	.byte	0x04, 0x11
        /*003e*/ 	.short	(.L_22 - .L_21)
	.align		4
.L_21:
        /*0040*/ 	.word	index@(_ZN5flash16flash_fwd_kernelI23Flash_fwd_kernel_traitsILi64ELi128ELi64ELi4ELb0ELb0EN7cutlass10bfloat16_tE19Flash_kernel_traitsILi64ELi128ELi64ELi4ES3_EELb0ELb1ELb0ELb0ELb0ELb0ELb1ELb0EEEvNS_16Flash_fwd_paramsE)
        /*0044*/ 	.word	0x00000048


	//----- nvinfo : EIATTR_REGCOUNT
	.align		4
.L_22:
        /*0048*/ 	.byte	0x04, 0x2f
        /*004a*/ 	.short	(.L_24 - .L_23)
	.align		4
.L_23:
        /*004c*/ 	.word	index@(_ZN5flash16flash_fwd_kernelI23Flash_fwd_kernel_traitsILi64ELi128ELi64ELi4ELb0ELb0EN7cutlass10bfloat16_tE19Flash_kernel_traitsILi64ELi128ELi64ELi4ES3_EELb1ELb1ELb0ELb0ELb0ELb0ELb0ELb1EEEvNS_16Flash_fwd_paramsE)
        /*0050*/ 	.word	0x000000ff


	//----- nvinfo : EIATTR_FRAME_SIZE
	.align		4
.L_24:
        /*0054*/ 	.byte	0x04, 0x11
        /*0056*/ 	.short	(.L_26 - .L_25)
	.align		4
.L_25:
        /*0058*/ 	.word	index@(_ZN5flash16flash_fwd_kernelI23Flash_fwd_kernel_traitsILi64ELi128ELi64ELi4ELb0ELb0EN7cutlass10bfloat16_tE19Flash_kernel_traitsILi64ELi128ELi64ELi4ES3_EELb1ELb1ELb0ELb0ELb0ELb0ELb0ELb1EEEvNS_16Flash_fwd_paramsE)
        /*005c*/ 	.word	0x000001d0


	//----- nvinfo : EIATTR_REGCOUNT
	.align		4
.L_26:
        /*0060*/ 	.byte	0x04, 0x2f
        /*0062*/ 	.short	(.L_28 - .L_27)
	.align		4
.L_27:
        /*0064*/ 	.word	index@(_ZN5flash16flash_fwd_kernelI23Flash_fwd_kernel_traitsILi64ELi128ELi64ELi4ELb0ELb0EN7cutlass10bfloat16_tE19Flash_kernel_traitsILi64ELi128ELi64ELi4ES3_EELb1ELb1ELb0ELb1ELb0ELb0ELb0ELb0EEEvNS_16Flash_fwd_paramsE)
        /*0068*/ 	.word	0x000000ff


	//----- nvinfo : EIATTR_FRAME_SIZE
	.align		4
.L_28:
        /*006c*/ 	.byte	0x04, 0x11
        /*006e*/ 	.short	(.L_30 - .L_29)
	.align		4
.L_29:
        /*0070*/ 	.word	index@(_ZN5flash16flash_fwd_kernelI23Flash_fwd_kernel_traitsILi64ELi128ELi64ELi4ELb0ELb0EN7cutlass10bfloat16_tE19Flash_kernel_traitsILi64ELi128ELi64ELi4ES3_EELb1ELb1ELb0ELb1ELb0ELb0ELb0ELb0EEEvNS_16Flash_fwd_paramsE)
        /*0074*/ 	.word	0x00000000


	//----- nvinfo : EIATTR_REGCOUNT
	.align		4
.L_30:
        /*0078*/ 	.byte	0x04, 0x2f
        /*007a*/ 	.short	(.L_32 - .L_31)
	.align		4
.L_31:
        /*007c*/ 	.word	index@(_ZN5flash16flash_fwd_kernelI23Flash_fwd_kernel_traitsILi64ELi128ELi64ELi4ELb0ELb0EN7cutlass10bfloat16_tE19Flash_kernel_traitsILi64ELi128ELi64ELi4ES3_EELb0ELb1ELb0ELb0ELb0ELb1ELb1ELb0EEEvNS_16Flash_fwd_paramsE)
        /*0080*/ 	.word	0x000000ff


	//----- nvinfo : EIATTR_FRAME_SIZE
	.align		4
.L_32:
        /*0084*/ 	.byte	0x04, 0x11
        /*0086*/ 	.short	(.L_34 - .L_33)
	.align		4
.L_33:
        /*0088*/ 	.word	index@(_ZN5flash16flash_fwd_kernelI23Flash_fwd_kernel_traitsILi64ELi128ELi64ELi4ELb0ELb0EN7cutlass10bfloat16_tE19Flash_kernel_traitsILi64ELi128ELi64ELi4ES3_EELb0ELb1ELb0ELb0ELb0ELb1ELb1ELb0EEEvNS_16Flash_fwd_paramsE)
        /*008c*/ 	.word	0x00000000


	//----- nvinfo : EIATTR_REGCOUNT
	.align		4
.L_34:
        /*0090*/ 	.byte	0x04, 0x2f
        /*0092*/ 	.short	(.L_36 - .L_35)
	.align		4
.L_35:
        /*0094*/ 	.word	index@(_ZN5flash16flash_fwd_kernelI23Flash_fwd_kernel_traitsILi64ELi128ELi64ELi4ELb0ELb0EN7cutlass10bfloat16_tE19Flash_kernel_traitsILi64ELi128ELi64ELi4ES3_EELb1ELb1ELb0ELb0ELb0ELb1ELb0ELb0EEEvNS_16Flash_fwd_paramsE)
        /*0098*/ 	.word	0x000000ff


	//----- nvinfo : EIATTR_FRAME_SIZE
	.align		4
.L_36:
        /*009c*/ 	.byte	0x04, 0x11
        /*009e*/ 	.short	(.L_38 - .L_37)
	.align		4
.L_37:
        /*00a0*/ 	.word	index@(_ZN5flash16flash_fwd_kernelI23Flash_fwd_kernel_traitsILi64ELi128ELi64ELi4ELb0ELb0EN7cutlass10bfloat16_tE19Flash_kernel_traitsILi64ELi128ELi64ELi4ES3_EELb1ELb1ELb0ELb0ELb0ELb1ELb0ELb0EEEvNS_16Flash_fwd_paramsE)
        /*00a4*/ 	.word	0x00000000


	//----- nvinfo : EIATTR_REGCOUNT
	.align		4
.L_38:
        /*00a8*/ 	.byte	0x04, 0x2f
        /*00aa*/ 	.short	(.L_40 - .L_39)
	.align		4
.L_39:
        /*00ac*/ 	.word	index@(_ZN5flash16flash_fwd_kernelI23Flash_fwd_kernel_traitsILi64ELi128ELi64ELi4ELb0ELb0EN7cutlass10bfloat16_tE19Flash_kernel_traitsILi64ELi128ELi64ELi4ES3_EELb0ELb1ELb0ELb0ELb1ELb1ELb1ELb0EEEvNS_16Flash_fwd_paramsE)
        /*00b0*/ 	.word	0x000000ff


	//----- nvinfo : EIATTR_FRAME_SIZE
	.align		4
.L_40:
        /*00b4*/ 	.byte	0x04, 0x11
        /*00b6*/ 	.short	(.L_42 - .L_41)
	.align		4
.L_41:
        /*00b8*/ 	.word	index@(_ZN5flash16flash_fwd_kernelI23Flash_fwd_kernel_traitsILi64ELi128ELi64ELi4ELb0ELb0EN7cutlass10bfloat16_tE19Flash_kernel_traitsILi64ELi128ELi64ELi4ES3_EELb0ELb1ELb0ELb0ELb1ELb1ELb1ELb0EEEvNS_16Flash_fwd_paramsE)
        /*00bc*/ 	.word	0x00000000


	//----- nvinfo : EIATTR_REGCOUNT
	.align		4
.L_42:
        /*00c0*/ 	.byte	0x04, 0x2f
        /*00c2*/ 	.short	(.L_44 - .L_43)
	.align		4
.L_43:
        /*00c4*/ 	.word	index@(_ZN5flash16flash_fwd_kernelI23Flash_fwd_kernel_traitsILi64ELi128ELi64ELi4ELb0ELb0EN7cutlass10bfloat16_tE19Flash_kernel_traitsILi64ELi128ELi64ELi4ES3_EELb1ELb1ELb0ELb0ELb1ELb1ELb0ELb0EEEvNS_16Flash_fwd_paramsE)
        /*00c8*/ 	.word	0x000000ff


	//----- nvinfo : EIATTR_FRAME_SIZE
	.align		4
.L_44:
        /*00cc*/ 	.byte	0x04, 0x11
        /*00ce*/ 	.short	(.L_46 - .L_45)
	.align		4
.L_45:
        /*00d0*/ 	.word	index@(_ZN5flash16flash_fwd_kernelI23Flash_fwd_kernel_traitsILi64ELi128ELi64ELi4ELb0ELb0EN7cutlass10bfloat16_tE19Flash_kernel_traitsILi64ELi128ELi64ELi4ES3_EELb1ELb1ELb0ELb0ELb1ELb1ELb0ELb0EEEvNS_16Flash_fwd_paramsE)
        /*00d4*/ 	.word	0x00000000


	//----- nvinfo : EIATTR_REGCOUNT
	.align		4
.L_46:
        /*00d8*/ 	.byte	0x04, 0x2f
        /*00da*/ 	.short	(.L_48 - .L_47)
	.align		4
.L_47:
        /*00dc*/ 	.word	index@(_ZN5flash16flash_fwd_kernelI23Flash_fwd_kernel_traitsILi64ELi128ELi64ELi4ELb0ELb0EN7cutlass10bfloat16_tE19Flash_kernel_traitsILi64ELi128ELi64ELi4ES3_EELb1ELb1ELb0ELb0ELb0ELb0ELb0ELb0EEEvNS_16Flash_fwd_paramsE)
        /*00e0*/ 	.word	0x000000ff


	//----- nvinfo : EIATTR_FRAME_SIZE
	.align		4
.L_48:
        /*00e4*/ 	.byte	0x04, 0x11
        /*00e6*/ 	.short	(.L_50 - .L_49)
	.align		4
.L_49:
        /*00e8*/ 	.word	index@(_ZN5flash16flash_fwd_kernelI23Flash_fwd_kernel_traitsILi64ELi128ELi64ELi4ELb0ELb0EN7cutlass10bfloat16_tE19Flash_kernel_traitsILi64ELi128ELi64ELi4ES3_EELb1ELb1ELb0ELb0ELb0ELb0ELb0ELb0EEEvNS_16Flash_fwd_paramsE)
        /*00ec*/ 	.word	0x00000020


	//----- nvinfo : EIATTR_REGCOUNT
	.align		4
.L_50:
        /*00f0*/ 	.byte	0x04, 0x2f
        /*00f2*/ 	.short	(.L_52 - .L_51)
	.align		4
.L_51:
        /*00f4*/ 	.word	index@(_ZN5flash16flash_fwd_kernelI23Flash_fwd_kernel_traitsILi64ELi128ELi128ELi4ELb0ELb0EN7cutlass10bfloat16_tE19Flash_kernel_traitsILi64ELi128ELi128ELi4ES3_EELb0ELb1ELb0ELb1ELb0ELb0ELb1ELb0EEEvNS_16Flash_fwd_paramsE)
        /*00f8*/ 	.word	0x000000ff


	//----- nvinfo : EIATTR_FRAME_SIZE
	.align		4
.L_52:
        /*00fc*/ 	.byte	0x04, 0x11
        /*00fe*/ 	.short	(.L_54 - .L_53)
	.align		4
.L_53:
        /*0100*/ 	.word	index@(_ZN5flash16flash_fwd_kernelI23Flash_fwd_kernel_traitsILi64ELi128ELi128ELi4ELb0ELb0EN7cutlass10bfloat16_tE19Flash_kernel_traitsILi64ELi128ELi128ELi4ES3_EELb0ELb1ELb0ELb1ELb0ELb0ELb1ELb0EEEvNS_16Flash_fwd_paramsE)
        /*0104*/ 	.word	0x00000170


	//----- nvinfo : EIATTR_REGCOUNT
	.align		4
.L_54:
        /*0108*/ 	.byte	0x04, 0x2f
        /*010a*/ 	.short	(.L_56 - .L_55)
	.align		4
.L_55:
        /*010c*/ 	.word	index@(_ZN5flash16flash_fwd_kernelI23Flash_fwd_kernel_traitsILi64ELi128ELi128ELi4ELb0ELb0EN7cutlass10bfloat16_tE19Flash_kernel_traitsILi64ELi128ELi128ELi4ES3_EELb0ELb1ELb0ELb1ELb0ELb0ELb0ELb0EEEvNS_16Flash_fwd_paramsE)
        /*0110*/ 	.word	0x000000ff


	//----- nvinfo : EIATTR_FRAME_SIZE
	.align		4
.L_56:
        /*0114*/ 	.byte	0x04, 0x11
        /*0116*/ 	.short	(.L_58 - .L_57)
	.align		4
.L_57:
        /*0118*/ 	.word	index@(_ZN5flash16flash_fwd_kernelI23Flash_fwd_kernel_traitsILi64ELi128ELi128ELi4ELb0ELb0EN7cutlass10bfloat16_tE19Flash_kernel_traitsILi64ELi128ELi128ELi4ES3_EELb0ELb1ELb0ELb1ELb0ELb0ELb0ELb0EEEvNS_16Flash_fwd_paramsE)
        /*011c*/ 	.word	0x00000130


	//----- nvinfo : EIATTR_REGCOUNT
	.align		4
.L_58:
        /*0120*/ 	.byte	0x04, 0x2f
        /*0122*/ 	.short	(.L_60 - .L_59)
	.align		4
.L_59:
        /*0124*/ 	.word	index@(_ZN5flash16flash_fwd_kernelI23Flash_fwd_kernel_traitsILi64ELi128ELi128ELi4ELb0ELb0EN7cutlass10bfloat16_tE19Flash_kernel_traitsILi64ELi128ELi128ELi4ES3_EELb0ELb1ELb0ELb0ELb0ELb0ELb1ELb0EEEvNS_16Flash_fwd_paramsE)
        /*0128*/ 	.word	0x000000ff


	//----- nvinfo : EIATTR_FRAME_SIZE
	.align		4
.L_60:
        /*012c*/ 	.byte	0x04, 0x11
        /*012e*/ 	.short	(.L_62 - .L_61)
	.align		4
.L_61:
        /*0130*/ 	.word	index@(_ZN5flash16flash_fwd_kernelI23Flash_fwd_kernel_traitsILi64ELi128ELi128ELi4ELb0ELb0EN7cutlass10bfloat16_tE19Flash_kernel_traitsILi64ELi128ELi128ELi4ES3_EELb0ELb1ELb0ELb0ELb0ELb0ELb1ELb0EEEvNS_16Flash_fwd_paramsE)
        /*0134*/ 	.word	0x00000160


	//----- nvinfo : EIATTR_REGCOUNT
	.align		4
.L_62:
        /*0138*/ 	.byte	0x04, 0x2f
        /*013a*/ 	.short	(.L_64 - .L_63)
	.align		4
.L_63:
        /*013c*/ 	.word	index@(_ZN5flash16flash_fwd_kernelI23Flash_fwd_kernel_traitsILi64ELi128ELi128ELi4ELb0ELb0EN7cutlass10bfloat16_tE19Flash_kernel_traitsILi64ELi128ELi128ELi4ES3_EELb0ELb1ELb0ELb0ELb0ELb0ELb0ELb0EEEvNS_16Flash_fwd_paramsE)
        /*0140*/ 	.word	0x000000ff


	//----- nvinfo : EIATTR_FRAME_SIZE
	.align		4
.L_64:
        /*0144*/ 	.byte	0x04, 0x11
        /*0146*/ 	.short	(.L_66 - .L_65)
	.align		4
.L_65:
        /*0148*/ 	.word	index@(_ZN5flash16flash_fwd_kernelI23Flash_fwd_kernel_traitsILi64ELi128ELi128ELi4ELb0ELb0EN7cutlass10bfloat16_tE19Flash_kernel_traitsILi64ELi128ELi128ELi4ES3_EELb0ELb1ELb0ELb0ELb0ELb0ELb0ELb0EEEvNS_16Flash_fwd_paramsE)
        /*014c*/ 	.word	0x00000170


	//----- nvinfo : EIATTR_REGCOUNT
	.align		4
.L_66:
        /*0150*/ 	.byte	0x04, 0x2f
        /*0152*/ 	.short	(.L_68 - .L_67)
	.align		4
.L_67:
        /*0154*/ 	.word	index@(_ZN5flash16flash_fwd_kernelI23Flash_fwd_kernel_traitsILi64ELi128ELi128ELi4ELb0ELb0EN7cutlass10bfloat16_tE19Flash_kernel_traitsILi64ELi128ELi128ELi4ES3_EELb0ELb1ELb0ELb0ELb0ELb1ELb1ELb0EEEvNS_16Flash_fwd_paramsE)
        /*0158*/ 	.word	0x000000ff


	//----- nvinfo : EIATTR_FRAME_SIZE
	.align		4
.L_68:
        /*015c*/ 	.byte	0x04, 0x11
        /*015e*/ 	.short	(.L_70 - .L_69)
	.align		4
.L_69:
        /*0160*/ 	.word	index@(_ZN5flash16flash_fwd_kernelI23Flash_fwd_kernel_traitsILi64ELi128ELi128ELi4ELb0ELb0EN7cutlass10bfloat16_tE19Flash_kernel_traitsILi64ELi128ELi128ELi4ES3_EELb0ELb1ELb0ELb0ELb0ELb1ELb1ELb0EEEvNS_16Flash_fwd_paramsE)
        /*0164*/ 	.word	0x00000118


	//----- nvinfo : EIATTR_REGCOUNT
	.align		4
.L_70:
        /*0168*/ 	.byte	0x04, 0x2f
        /*016a*/ 	.short	(.L_72 - .L_71)
	.align		4
.L_71:
        /*016c*/ 	.word	index@(_ZN5flash16flash_fwd_kernelI23Flash_fwd_kernel_traitsILi64ELi128ELi128ELi4ELb0ELb0EN7cutlass10bfloat16_tE19Flash_kernel_traitsILi64ELi128ELi128ELi4ES3_EELb0ELb1ELb0ELb0ELb0ELb1ELb0ELb0EEEvNS_16Flash_fwd_paramsE)
        /*0170*/ 	.word	0x000000ff


	//----- nvinfo : EIATTR_FRAME_SIZE
	.align		4
.L_72:
        /*0174*/ 	.byte	0x04, 0x11
        /*0176*/ 	.short	(.L_74 - .L_73)
	.align		4
.L_73:
        /*0178*/ 	.word	index@(_ZN5flash16flash_fwd_kernelI23Flash_fwd_kernel_traitsILi64ELi128ELi128ELi4ELb0ELb0EN7cutlass10bfloat16_tE19Flash_kernel_traitsILi64ELi128ELi128ELi4ES3_EELb0ELb1ELb0ELb0ELb0ELb1ELb0ELb0EEEvNS_16Flash_fwd_paramsE)
        /*017c*/ 	.word	0x00000128


	//----- nvinfo : EIATTR_REGCOUNT
	.align		4
.L_74:
        /*0180*/ 	.byte	0x04, 0x2f
        /*0182*/ 	.short	(.L_76 - .L_75)
	.align		4
.L_75:
        /*0184*/ 	.word	index@(_ZN5flash16flash_fwd_kernelI23Flash_fwd_kernel_traitsILi64ELi128ELi128ELi4ELb0ELb0EN7cutlass10bfloat16_tE19Flash_kernel_traitsILi64ELi128ELi128ELi4ES3_EELb0ELb1ELb0ELb0ELb1ELb1ELb1ELb0EEEvNS_16Flash_fwd_paramsE)
        /*0188*/ 	.word	0x000000ff


	//----- nvinfo : EIATTR_FRAME_SIZE
	.align		4
.L_76:
        /*018c*/ 	.byte	0x04, 0x11
        /*018e*/ 	.short	(.L_78 - .L_77)
	.align		4
.L_77:
        /*0190*/ 	.word	index@(_ZN5flash16flash_fwd_kernelI23Flash_fwd_kernel_traitsILi64ELi128ELi128ELi4ELb0ELb0EN7cutlass10bfloat16_tE19Flash_kernel_traitsILi64ELi128ELi128ELi4ES3_EELb0ELb1ELb0ELb0ELb1ELb1ELb1ELb0EEEvNS_16Flash_fwd_paramsE)
        /*0194*/ 	.word	0x000000e0


	//----- nvinfo : EIATTR_REGCOUNT
	.align		4
.L_78:
        /*0198*/ 	.byte	0x04, 0x2f
        /*019a*/ 	.short	(.L_80 - .L_79)
	.align		4
.L_79:
        /*019c*/ 	.word	index@(_ZN5flash16flash_fwd_kernelI23Flash_fwd_kernel_traitsILi64ELi128ELi128ELi4ELb0ELb0EN7cutlass10bfloat16_tE19Flash_kernel_traitsILi64ELi128ELi128ELi4ES3_EELb0ELb1ELb0ELb0ELb1ELb1ELb0ELb0EEEvNS_16Flash_fwd_paramsE)
        /*01a0*/ 	.word	0x000000ff


	//----- nvinfo : EIATTR_FRAME_SIZE
	.align		4
.L_80:
        /*01a4*/ 	.byte	0x04, 0x11
        /*01a6*/ 	.short	(.L_82 - .L_81)
	.align		4
.L_81:
        /*01a8*/ 	.word	index@(_ZN5flash16flash_fwd_kernelI23Flash_fwd_kernel_traitsILi64ELi128ELi128ELi4ELb0ELb0EN7cutlass10bfloat16_tE19Flash_kernel_traitsILi64ELi128ELi128ELi4ES3_EELb0ELb1ELb0ELb0ELb1ELb1ELb0ELb0EEEvNS_16Flash_fwd_paramsE)
        /*01ac*/ 	.word	0x000000d8


	//----- nvinfo : EIATTR_MIN_STACK_SIZE
	.align		4
.L_82:
        /*01b0*/ 	.byte	0x04, 0x12
        /*01b2*/ 	.short	(.L_84 - .L_83)
	.align		4
.L_83:
        /*01b4*/ 	.word	index@(_ZN5flash16flash_fwd_kernelI23Flash_fwd_kernel_traitsILi64ELi128ELi128ELi4ELb0ELb0EN7cutlass10bfloat16_tE19Flash_kernel_traitsILi64ELi128ELi128ELi4ES3_EELb0ELb1ELb0ELb0ELb1ELb1ELb0ELb0EEEvNS_16Flash_fwd_paramsE)
        /*01b8*/ 	.word	0x000000d8


	//----- nvinfo : EIATTR_MIN_STACK_SIZE
	.align		4
.L_84:
        /*01bc*/ 	.byte	0x04, 0x12
        /*01be*/ 	.short	(.L_86 - .L_85)
	.align		4
.L_85:
        /*01c0*/ 	.word	index@(_ZN5flash16flash_fwd_kernelI23Flash_fwd_kernel_traitsILi64ELi128ELi128ELi4ELb0ELb0EN7cutlass10bfloat16_tE19Flash_kernel_traitsILi64ELi128ELi128ELi4ES3_EELb0ELb1ELb0ELb0ELb1ELb1ELb1ELb0EEEvNS_16Flash_fwd_paramsE)
        /*01c4*/ 	.word	0x000000e0


	//----- nvinfo : EIATTR_MIN_STACK_SIZE
	.align		4
.L_86:
        /*01c8*/ 	.byte	0x04, 0x12
        /*01ca*/ 	.short	(.L_88 - .L_87)
	.align		4
.L_87:
        /*01cc*/ 	.word	index@(_ZN5flash16flash_fwd_kernelI23Flash_fwd_kernel_traitsILi64ELi128ELi128ELi4ELb0ELb0EN7cutlass10bfloat16_tE19Flash_kernel_traitsILi64ELi128ELi128ELi4ES3_EELb0ELb1ELb0ELb0ELb0ELb1ELb0ELb0EEEvNS_16Flash_fwd_paramsE)
        /*01d0*/ 	.word	0x00000128


	//----- nvinfo : EIATTR_MIN_STACK_SIZE
	.align		4
.L_88:
        /*01d4*/ 	.byte	0x04, 0x12
        /*01d6*/ 	.short	(.L_90 - .L_89)
	.align		4
.L_89:
        /*01d8*/ 	.word	index@(_ZN5flash16flash_fwd_kernelI23Flash_fwd_kernel_traitsILi64ELi128ELi128ELi4ELb0ELb0EN7cutlass10bfloat16_tE19Flash_kernel_traitsILi64ELi128ELi128ELi4ES3_EELb0ELb1ELb0ELb0ELb0ELb1ELb1ELb0EEEvNS_16Flash_fwd_paramsE)
        /*01dc*/ 	.word	0x00000118


	//----- nvinfo : EIATTR_MIN_STACK_SIZE
	.align		4
.L_90:
        /*01e0*/ 	.byte	0x04, 0x12
        /*01e2*/ 	.short	(.L_92 - .L_91)
	.align		4
.L_91:
        /*01e4*/ 	.word	index@(_ZN5flash16flash_fwd_kernelI23Flash_fwd_kernel_traitsILi64ELi128ELi128ELi4ELb0ELb0EN7cutlass10bfloat16_tE19Flash_kernel_traitsILi64ELi128ELi128ELi4ES3_EELb0ELb1ELb0ELb0ELb0ELb0ELb0ELb0EEEvNS_16Flash_fwd_paramsE)
        /*01e8*/ 	.word	0x00000170


	//----- nvinfo : EIATTR_MIN_STACK_SIZE
	.align		4
.L_92:
        /*01ec*/ 	.byte	0x04, 0x12
        /*01ee*/ 	.short	(.L_94 - .L_93)
	.align		4
.L_93:
        /*01f0*/ 	.word	index@(_ZN5flash16flash_fwd_kernelI23Flash_fwd_kernel_traitsILi64ELi128ELi128ELi4ELb0ELb0EN7cutlass10bfloat16_tE19Flash_kernel_traitsILi64ELi128ELi128ELi4ES3_EELb0ELb1ELb0ELb0ELb0ELb0ELb1ELb0EEEvNS_16Flash_fwd_paramsE)
        /*01f4*/ 	.word	0x00000160


	//----- nvinfo : EIATTR_MIN_STACK_SIZE
	.align		4
.L_94:
        /*01f8*/ 	.byte	0x04, 0x12
        /*01fa*/ 	.short	(.L_96 - .L_95)
	.align		4
.L_95:
        /*01fc*/ 	.word	index@(_ZN5flash16flash_fwd_kernelI23Flash_fwd_kernel_traitsILi64ELi128ELi128ELi4ELb0ELb0EN7cutlass10bfloat16_tE19Flash_kernel_traitsILi64ELi128ELi128ELi4ES3_EELb0ELb1ELb0ELb1ELb0ELb0ELb0ELb0EEEvNS_16Flash_fwd_paramsE)
        /*0200*/ 	.word	0x00000130


	//----- nvinfo : EIATTR_MIN_STACK_SIZE
	.align		4
.L_96:
        /*0204*/ 	.byte	0x04, 0x12
        /*0206*/ 	.short	(.L_98 - .L_97)
	.align		4
.L_97:
        /*0208*/ 	.word	index@(_ZN5flash16flash_fwd_kernelI23Flash_fwd_kernel_traitsILi64ELi128ELi128ELi4ELb0ELb0EN7cutlass10bfloat16_tE19Flash_kernel_traitsILi64ELi128ELi128ELi4ES3_EELb0ELb1ELb0ELb1ELb0ELb0ELb1ELb0EEEvNS_16Flash_fwd_paramsE)
        /*020c*/ 	.word	0x00000170


	//----- nvinfo : EIATTR_MIN_STACK_SIZE
	.align		4
.L_98:
        /*0210*/ 	.byte	0x04, 0x12
        /*0212*/ 	.short	(.L_100 - .L_99)
	.align		4
.L_99:
        /*0214*/ 	.word	index@(_ZN5flash16flash_fwd_kernelI23Flash_fwd_kernel_traitsILi64ELi128ELi64ELi4ELb0ELb0EN7cutlass10bfloat16_tE19Flash_kernel_traitsILi64ELi128ELi64ELi4ES3_EELb1ELb1ELb0ELb0ELb0ELb0ELb0ELb0EEEvNS_16Flash_fwd_paramsE)
        /*0218*/ 	.word	0x00000020


	//----- nvinfo : EIATTR_MIN_STACK_SIZE
	.align		4
.L_100:
        /*021c*/ 	.byte	0x04, 0x12
        /*021e*/ 	.short	(.L_102 - .L_101)
	.align		4
.L_101:
        /*0220*/ 	.word	index@(_ZN5flash16flash_fwd_kernelI23Flash_fwd_kernel_traitsILi64ELi128ELi64ELi4ELb0ELb0EN7cutlass10bfloat16_tE19Flash_kernel_traitsILi64ELi128ELi64ELi4ES3_EELb1ELb1ELb0ELb0ELb1ELb1ELb0ELb0EEEvNS_16Flash_fwd_paramsE)
        /*0224*/ 	.word	0x00000000


	//----- nvinfo : EIATTR_MIN_STACK_SIZE
	.align		4
.L_102:
        /*0228*/ 	.byte	0x04, 0x12
        /*022a*/ 	.short	(.L_104 - .L_103)
	.align		4
.L_103:
        /*022c*/ 	.word	index@(_ZN5flash16flash_fwd_kernelI23Flash_fwd_kernel_traitsILi64ELi128ELi64ELi4ELb0ELb0EN7cutlass10bfloat16_tE19Flash_kernel_traitsILi64ELi128ELi64ELi4ES3_EELb0ELb1ELb0ELb0ELb1ELb1ELb1ELb0EEEvNS_16Flash_fwd_paramsE)
        /*0230*/ 	.word	0x00000000


	//----- nvinfo : EIATTR_MIN_STACK_SIZE
	.align		4
.L_104:
        /*0234*/ 	.byte	0x04, 0x12
        /*0236*/ 	.short	(.L_106 - .L_105)
	.align		4
.L_105:
        /*0238*/ 	.word	index@(_ZN5flash16flash_fwd_kernelI23Flash_fwd_kernel_traitsILi64ELi128ELi64ELi4ELb0ELb0EN7cutlass10bfloat16_tE19Flash_kernel_traitsILi64ELi128ELi64ELi4ES3_EELb1ELb1ELb0ELb0ELb0ELb1ELb0ELb0EEEvNS_16Flash_fwd_paramsE)
        /*023c*/ 	.word	0x00000000


	//----- nvinfo : EIATTR_MIN_STACK_SIZE
	.align		4
.L_106:
        /*0240*/ 	.byte	0x04, 0x12
        /*0242*/ 	.short	(.L_108 - .L_107)
	.align		4
.L_107:
        /*0244*/ 	.word	index@(_ZN5flash16flash_fwd_kernelI23Flash_fwd_kernel_traitsILi64ELi128ELi64ELi4ELb0ELb0EN7cutlass10bfloat16_tE19Flash_kernel_traitsILi64ELi128ELi64ELi4ES3_EELb0ELb1ELb0ELb0ELb0ELb1ELb1ELb0EEEvNS_16Flash_fwd_paramsE)
        /*0248*/ 	.word	0x00000000


	//----- nvinfo : EIATTR_MIN_STACK_SIZE
	.align		4
.L_108:
        /*024c*/ 	.byte	0x04, 0x12
        /*024e*/ 	.short	(.L_110 - .L_109)
	.align		4
.L_109:
        /*0250*/ 	.word	index@(_ZN5flash16flash_fwd_kernelI23Flash_fwd_kernel_traitsILi64ELi128ELi64ELi4ELb0ELb0EN7cutlass10bfloat16_tE19Flash_kernel_traitsILi64ELi128ELi64ELi4ES3_EELb1ELb1ELb0ELb1ELb0ELb0ELb0ELb0EEEvNS_16Flash_fwd_paramsE)
        /*0254*/ 	.word	0x00000000


	//----- nvinfo : EIATTR_MIN_STACK_SIZE
	.align		4
.L_110:
        /*0258*/ 	.byte	0x04, 0x12
        /*025a*/ 	.short	(.L_112 - .L_111)
	.align		4
.L_111:
        /*025c*/ 	.word	index@(_ZN5flash16flash_fwd_kernelI23Flash_fwd_kernel_traitsILi64ELi128ELi64ELi4ELb0ELb0EN7cutlass10bfloat16_tE19Flash_kernel_traitsILi64ELi128ELi64ELi4ES3_EELb1ELb1ELb0ELb0ELb0ELb0ELb0ELb1EEEvNS_16Flash_fwd_paramsE)
        /*0260*/ 	.word	0x000001d0


	//----- nvinfo : EIATTR_MIN_STACK_SIZE
	.align		4
.L_112:
        /*0264*/ 	.byte	0x04, 0x12
        /*0266*/ 	.short	(.L_114 - .L_113)
	.align		4
.L_113:
        /*0268*/ 	.word	index@(_ZN5flash16flash_fwd_kernelI23Flash_fwd_kernel_traitsILi64ELi128ELi64ELi4ELb0ELb0EN7cutlass10bfloat16_tE19Flash_kernel_traitsILi64ELi128ELi64ELi4ES3_EELb0ELb1ELb0ELb0ELb0ELb0ELb1ELb0EEEvNS_16Flash_fwd_paramsE)
        /*026c*/ 	.word	0x00000048


	//----- nvinfo : EIATTR_MIN_STACK_SIZE
	.align		4
.L_114:
        /*0270*/ 	.byte	0x04, 0x12
        /*0272*/ 	.short	(.L_116 - .L_115)
	.align		4
.L_115:
        /*0274*/ 	.word	index@(_ZN5flash16flash_fwd_kernelI23Flash_fwd_kernel_traitsILi64ELi128ELi64ELi4ELb0ELb0EN7cutlass10bfloat16_tE19Flash_kernel_traitsILi64ELi128ELi64ELi4ES3_EELb1ELb1ELb0ELb1ELb0ELb0ELb0ELb1EEEvNS_16Flash_fwd_paramsE)
        /*0278*/ 	.word	0x000001b0


	//----- nvinfo : EIATTR_MIN_STACK_SIZE
	.align		4
.L_116:
        /*027c*/ 	.byte	0x04, 0x12
        /*027e*/ 	.short	(.L_118 - .L_117)
	.align		4
.L_117:
        /*0280*/ 	.word	index@(_ZN5flash16flash_fwd_kernelI23Flash_fwd_kernel_traitsILi64ELi128ELi64ELi4ELb0ELb0EN7cutlass10bfloat16_tE19Flash_kernel_traitsILi64ELi128ELi64ELi4ES3_EELb0ELb1ELb0ELb1ELb0ELb0ELb1ELb0EEEvNS_16Flash_fwd_paramsE)
        /*0284*/ 	.word	0x00000038
.L_118:


//--------------------- .nv.info._ZN5flash16flash_fwd_kernelI23Flash_fwd_kernel_traitsILi64ELi128ELi128ELi4ELb0ELb0EN7cutlass10bfloat16_tE19Flash_kernel_traitsILi64ELi128ELi128ELi4ES3_EELb0ELb1ELb0ELb0ELb1ELb1ELb0ELb0EEEvNS_16Flash_fwd_paramsE --------------------------
	.section	.nv.info._ZN5flash16flash_fwd_kernelI23Flash_fwd_kernel_traitsILi64ELi128ELi128ELi4ELb0ELb0EN7cutlass10bfloat16_tE19Flash_kernel_traitsILi64ELi128ELi128ELi4ES3_EELb0ELb1ELb0ELb0ELb1ELb1ELb0ELb0EEEvNS_16Flash_fwd_paramsE,"",@"SHT_CUDA_INFO"
	.sectionflags	@""
	.align	4


	//----- nvinfo : EIATTR_CUDA_API_VERSION
	.align		4
        /*0000*/ 	.byte	0x04, 0x37
        /*0002*/ 	.short	(.L_120 - .L_119)
.L_119:
        /*0004*/ 	.word	0x00000082


	//----- nvinfo : EIATTR_SW2861232_WAR
	.align		4
.L_120:
        /*0008*/ 	.byte	0x01, 0x35
	.zero		2


	//----- nvinfo : EIATTR_PARAM_CBANK
	.align		4
        /*000c*/ 	.byte	0x04, 0x0a
        /*000e*/ 	.short	(.L_122 - .L_121)
	.align		4
.L_121:
        /*0010*/ 	.word	index@(.nv.constant0._ZN5flash16flash_fwd_kernelI23Flash_fwd_kernel_traitsILi64ELi128ELi128ELi4ELb0ELb0EN7cutlass10bfloat16_tE19Flash_kernel_traitsILi64ELi128ELi128ELi4ES3_EELb0ELb1ELb0ELb0ELb1ELb1ELb0ELb0EEEvNS_16Flash_fwd_paramsE)
        /*0014*/ 	.short	0x0160
        /*0016*/ 	.short	0x01d0


	//----- nvinfo : EIATTR_CBANK_PARAM_SIZE
	.align		4
.L_122:
        /*0018*/ 	.byte	0x03, 0x19
        /*001a*/ 	.short	0x01d0


	//----- nvinfo : EIATTR_KPARAM_INFO
	.align		4
        /*001c*/ 	.byte	0x04, 0x17
        /*001e*/ 	.short	(.L_124 - .L_123)
.L_123:
        /*0020*/ 	.word	0x00000000
        /*0024*/ 	.short	0x0000
        /*0026*/ 	.short	0x0000
        /*0028*/ 	.byte	0x00, 0xf0, 0x41, 0x07


	//----- nvinfo : EIATTR_MAXREG_COUNT
	.align		4
.L_124:
        /*002c*/ 	.byte	0x03, 0x1b
        /*002e*/ 	.short	0x00ff


	//----- nvinfo : EIATTR_NUM_BARRIERS
	.align		4
        /*0030*/ 	.byte	0x02, 0x4c
        /*0032*/ 	.byte	0x01
	.zero		1


	//----- nvinfo : EIATTR_ANNOTATIONS
	.align		4
        /*0034*/ 	.byte	0x04, 0x55
        /*0036*/ 	.short	(.L_126 - .L_125)


	//   ....[0]....
.L_125:
        /*0038*/ 	.word	0x00000001
        /*003c*/ 	.byte	0x60, 0x02, 0x00, 0x00, 0x01, 0x00, 0x00, 0x00, 0x50, 0x04, 0x00, 0x00, 0x01, 0x00, 0x00, 0x00
        /* <DEDUP_REMOVED lines=65> */
        /*045c*/ 	.byte	0x90, 0xd0, 0x00, 0x00


	//----- nvinfo : EIATTR_MERCURY_ISA_VERSION
	.align		4
.L_126:
        /*0460*/ 	.byte	0x03, 0x5f
        /*0462*/ 	.short	0x0000


	//----- nvinfo : EIATTR_COOP_GROUP_MASK_REGIDS
	.align		4
        /*0464*/ 	.byte	0x04, 0x29
        /*0466*/ 	.short	(.L_128 - .L_127)


	//   ....[0]....
.L_127:
        /*0468*/ 	.word	0xffffffff


	//   ....[1]....
        /*046c*/ 	.word	0xffffffff


	//   ....[2]....
        /*0470*/ 	.word	0xffffffff


	//   ....[3]....
        /*0474*/ 	.word	0xffffffff


	//   ....[4]....
        /*0478*/ 	.word	0xffffffff


	//   ....[5]....
        /*047c*/ 	.word	0xffffffff


	//   ....[6]....
        /*0480*/ 	.word	0xffffffff


	//   ....[7]....
        /*0484*/ 	.word	0xffffffff


	//   ....[8]....
        /*0488*/ 	.word	0xffffffff


	//   ....[9]....
        /*048c*/ 	.word	0xffffffff


	//   ....[10]....
        /*0490*/ 	.word	0xffffffff


	//   ....[11]....
        /*0494*/ 	.word	0xffffffff


	//   ....[12]....
        /*0498*/ 	.word	0xffffffff


	//   ....[13]....
        /*049c*/ 	.word	0xffffffff


	//   ....[14]....
        /*04a0*/ 	.word	0xffffffff


	//   ....[15]....
        /*04a4*/ 	.word	0xffffffff


	//   ....[16]....
        /*04a8*/ 	.word	0xffffffff


	//   ....[17]....
        /*04ac*/ 	.word	0xffffffff


	//   ....[18]....
        /*04b0*/ 	.word	0xffffffff


	//   ....[19]....
        /*04b4*/ 	.word	0xffffffff


	//   ....[20]....
        /*04b8*/ 	.word	0xffffffff


	//   ....[21]....
        /*04bc*/ 	.word	0xffffffff


	//   ....[22]....
        /*04c0*/ 	.word	0xffffffff


	//   ....[23]....
        /*04c4*/ 	.word	0xffffffff


	//----- nvinfo : EIATTR_COOP_GROUP_INSTR_OFFSETS
	.align		4
.L_128:
        /*04c8*/ 	.byte	0x04, 0x28
        /*04ca*/ 	.short	(.L_130 - .L_129)


	//   ....[0]....
.L_129:
        /*04cc*/ 	.word	0x00003990


	//   ....[1]....
        /*04d0*/ 	.word	0x00003a10


	//   ....[2]....
        /*04d4*/ 	.word	0x00003a20


	//   ....[3]....
        /*04d8*/ 	.word	0x00003a60


	//   ....[4]....
        /*04dc*/ 	.word	0x00004160


	//   ....[5]....
        /*04e0*/ 	.word	0x00004250


	//   ....[6]....
        /*04e4*/ 	.word	0x000042f0


	//   ....[7]....
        /*04e8*/ 	.word	0x00004350


	//   ....[8]....
        /*04ec*/ 	.word	0x00008c60


	//   ....[9]....
        /*04f0*/ 	.word	0x00008dd0


	//   ....[10]....
        /*04f4*/ 	.word	0x00008e10


	//   ....[11]....
        /*04f8*/ 	.word	0x00008e30


	//   ....[12]....
        /*04fc*/ 	.word	0x00008e40


	//   ....[13]....
        /*0500*/ 	.word	0x00008e90


	//   ....[14]....
        /*0504*/ 	.word	0x00008ed0


	//   ....[15]....
        /*0508*/ 	.word	0x00008f00


	//   ....[16]....
        /*050c*/ 	.word	0x0000bf20


	//   ....[17]....
        /*0510*/ 	.word	0x0000bf30


	//   ....[18]....
        /*0514*/ 	.word	0x0000bf40


	//   ....[19]....
        /*0518*/ 	.word	0x0000bf50


	//   ....[20]....
        /*051c*/ 	.word	0x0000bf80


	//   ....[21]....
        /*0520*/ 	.word	0x0000bfa0


	//   ....[22]....
        /*0524*/ 	.word	0x0000bfc0


	//   ....[23]....
        /*0528*/ 	.word	0x0000bfd0


	//----- nvinfo : EIATTR_EXIT_INSTR_OFFSETS
	.align		4
.L_130:
        /*052c*/ 	.byte	0x04, 0x1c
        /*052e*/ 	.short	(.L_132 - .L_131)


	//   ....[0]....
.L_131:
        /*0530*/ 	.word	0x00000170


	//   ....[1]....
        /*0534*/ 	.word	0x0000d340


	//   ....[2]....
        /*0538*/ 	.word	0x0000dc70


	//   ....[3]....
        /*053c*/ 	.word	0x0000dcf0


	//----- nvinfo : EIATTR_CTAIDZ_USED
	.align		4
.L_132:
        /*0540*/ 	.byte	0x01, 0x04
	.zero		2


	//----- nvinfo : EIATTR_CRS_STACK_SIZE
	.align		4
        /*0544*/ 	.byte	0x04, 0x1e
        /*0546*/ 	.short	(.L_134 - .L_133)
.L_133:
        /*0548*/ 	.word	0x00000000
.L_134:


//--------------------- .nv.info._ZN5flash16flash_fwd_kernelI23Flash_fwd_kernel_traitsILi64ELi128ELi128ELi4ELb0ELb0EN7cutlass10bfloat16_tE19Flash_kernel_traitsILi64ELi128ELi128ELi4ES3_EELb0ELb1ELb0ELb0ELb1ELb1ELb1ELb0EEEvNS_16Flash_fwd_paramsE --------------------------
	.section	.nv.info._ZN5flash16flash_fwd_kernelI23Flash_fwd_kernel_traitsILi64ELi128ELi128ELi4ELb0ELb0EN7cutlass10bfloat16_tE19Flash_kernel_traitsILi64ELi128ELi128ELi4ES3_EELb0ELb1ELb0ELb0ELb1ELb1ELb1ELb0EEEvNS_16Flash_fwd_paramsE,"",@"SHT_CUDA_INFO"
	.sectionflags	@""
	.align	4


	//----- nvinfo : EIATTR_CUDA_API_VERSION
	.align		4
        /*0000*/ 	.byte	0x04, 0x37
        /*0002*/ 	.short	(.L_136 - .L_135)
.L_135:
        /*0004*/ 	.word	0x00000082


	//----- nvinfo : EIATTR_SW2861232_WAR
	.align		4
.L_136:
        /*0008*/ 	.byte	0x01, 0x35
	.zero		2


	//----- nvinfo : EIATTR_PARAM_CBANK
	.align		4
        /*000c*/ 	.byte	0x04, 0x0a
        /*000e*/ 	.short	(.L_138 - .L_137)
	.align		4
.L_137:
        /*0010*/ 	.word	index@(.nv.constant0._ZN5flash16flash_fwd_kernelI23Flash_fwd_kernel_traitsILi64ELi128ELi128ELi4ELb0ELb0EN7cutlass10bfloat16_tE19Flash_kernel_traitsILi64ELi128ELi128ELi4ES3_EELb0ELb1ELb0ELb0ELb1ELb1ELb1ELb0EEEvNS_16Flash_fwd_paramsE)
        /*0014*/ 	.short	0x0160
        /*0016*/ 	.short	0x01d0


	//----- nvinfo : EIATTR_CBANK_PARAM_SIZE
	.align		4
.L_138:
        /*0018*/ 	.byte	0x03, 0x19
        /*001a*/ 	.short	0x01d0


	//----- nvinfo : EIATTR_KPARAM_INFO
	.align		4
        /*001c*/ 	.byte	0x04, 0x17
        /*001e*/ 	.short	(.L_140 - .L_139)
.L_139:
        /*0020*/ 	.word	0x00000000
        /*0024*/ 	.short	0x0000
        /*0026*/ 	.short	0x0000
        /*0028*/ 	.byte	0x00, 0xf0, 0x41, 0x07


	//----- nvinfo : EIATTR_MAXREG_COUNT
	.align		4
.L_140:
        /*002c*/ 	.byte	0x03, 0x1b
        /*002e*/ 	.short	0x00ff


	//----- nvinfo : EIATTR_NUM_BARRIERS
	.align		4
        /*0030*/ 	.byte	0x02, 0x4c
        /*0032*/ 	.byte	0x01
	.zero		1


	//----- nvinfo : EIATTR_ANNOTATIONS
	.align		4
        /*0034*/ 	.byte	0x04, 0x55
        /*0036*/ 	.short	(.L_142 - .L_141)


	//   ....[0]....
.L_141:
        /* <DEDUP_REMOVED lines=57> */
        /*03bc*/ 	.byte	0xf0, 0xf4, 0x00, 0x00, 0x01, 0x00, 0x00, 0x00, 0x20, 0xf5, 0x00, 0x00


	//----- nvinfo : EIATTR_MERCURY_ISA_VERSION
	.align		4
.L_142:
        /*03c8*/ 	.byte	0x03, 0x5f
        /*03ca*/ 	.short	0x0000


	//----- nvinfo : EIATTR_COOP_GROUP_MASK_REGIDS
	.align		4
        /*03cc*/ 	.byte	0x04, 0x29
        /*03ce*/ 	.short	(.L_144 - .L_143)


	//   ....[0]....
.L_143:
        /*03d0*/ 	.word	0xffffffff


	//   ....[1]....
        /*03d4*/ 	.word	0xffffffff


	//   ....[2]....
        /*03d8*/ 	.word	0xffffffff


	//   ....[3]....
        /*03dc*/ 	.word	0xffffffff


	//   ....[4]....
        /*03e0*/ 	.word	0xffffffff


	//   ....[5]....
        /*03e4*/ 	.word	0xffffffff


	//   ....[6]....
        /*03e8*/ 	.word	0xffffffff


	//   ....[7]....
        /*03ec*/ 	.word	0xffffffff


	//   ....[8]....
        /*03f0*/ 	.word	0xffffffff


	//   ....[9]....
        /*03f4*/ 	.word	0xffffffff


	//   ....[10]....
        /*03f8*/ 	.word	0xffffffff


	//   ....[11]....
        /*03fc*/ 	.word	0xffffffff


	//   ....[12]....
        /*0400*/ 	.word	0xffffffff


	//   ....[13]....
        /*0404*/ 	.word	0xffffffff


	//   ....[14]....
        /*0408*/ 	.word	0xffffffff


	//   ....[15]....
        /*040c*/ 	.word	0xffffffff


	//   ....[16]....
        /*0410*/ 	.word	0xffffffff


	//   ....[17]....
        /*0414*/ 	.word	0xffffffff


	//   ....[18]....
        /*0418*/ 	.word	0xffffffff


	//   ....[19]....
        /*041c*/ 	.word	0xffffffff


	//   ....[20]....
        /*0420*/ 	.word	0xffffffff


	//   ....[21]....
        /*0424*/ 	.word	0xffffffff


	//   ....[22]....
        /*0428*/ 	.word	0xffffffff


	//   ....[23]....
        /*042c*/ 	.word	0xffffffff


	//----- nvinfo : EIATTR_COOP_GROUP_INSTR_OFFSETS
	.align		4
.L_144:
        /*0430*/ 	.byte	0x04, 0x28
        /*0432*/ 	.short	(.L_146 - .L_145)


	//   ....[0]....
.L_145:
        /*0434*/ 	.word	0x00004a60


	//   ....[1]....
        /*0438*/ 	.word	0x00004ae0


	//   ....[2]....
        /*043c*/ 	.word	0x00004af0


	//   ....[3]....
        /*0440*/ 	.word	0x00004b30


	//   ....[4]....
        /*0444*/ 	.word	0x00005270


	//   ....[5]....
        /*0448*/ 	.word	0x00005350


	//   ....[6]....
        /*044c*/ 	.word	0x00005360


	//   ....[7]....
        /*0450*/ 	.word	0x000053f0


	//   ....[8]....
        /*0454*/ 	.word	0x0000aab0


	//   ....[9]....
        /*0458*/ 	.word	0x0000ab00


	//   ....[10]....
        /*045c*/ 	.word	0x0000abb0


	//   ....[11]....
        /*0460*/ 	.word	0x0000abf0


	//   ....[12]....
        /*0464*/ 	.word	0x0000ac20


	//   ....[13]....
        /*0468*/ 	.word	0x0000ac70


	//   ....[14]....
        /*046c*/ 	.word	0x0000b090


	//   ....[15]....
        /*0470*/ 	.word	0x0000b1d0


	//   ....[16]....
        /*0474*/ 	.word	0x0000e3b0


	//   ....[17]....
        /*0478*/ 	.word	0x0000e3c0


	//   ....[18]....
        /*047c*/ 	.word	0x0000e3d0


	//   ....[19]....
        /*0480*/ 	.word	0x0000e3e0


	//   ....[20]....
        /*0484*/ 	.word	0x0000e410


	//   ....[21]....
        /*0488*/ 	.word	0x0000e430


	//   ....[22]....
        /*048c*/ 	.word	0x0000e450


	//   ....[23]....
        /*0490*/ 	.word	0x0000e460


	//----- nvinfo : EIATTR_EXIT_INSTR_OFFSETS
	.align		4
.L_146:
        /*0494*/ 	.byte	0x04, 0x1c
        /*0496*/ 	.short	(.L_148 - .L_147)


	//   ....[0]....
.L_147:
        /*0498*/ 	.word	0x00000170


	//   ....[1]....
        /*049c*/ 	.word	0x0000f7d0


	//   ....[2]....
        /*04a0*/ 	.word	0x000100d0


	//   ....[3]....
        /*04a4*/ 	.word	0x00010150


	//----- nvinfo : EIATTR_CTAIDZ_USED
	.align		4
.L_148:
        /*04a8*/ 	.byte	0x01, 0x04
	.zero		2


	//----- nvinfo : EIATTR_CRS_STACK_SIZE
	.align		4
        /*04ac*/ 	.byte	0x04, 0x1e
        /*04ae*/ 	.short	(.L_150 - .L_149)
.L_149:
        /*04b0*/ 	.word	0x00000000
.L_150:


//--------------------- .nv.info._ZN5flash16flash_fwd_kernelI23Flash_fwd_kernel_traitsILi64ELi128ELi128ELi4ELb0ELb0EN7cutlass10bfloat16_tE19Flash_kernel_traitsILi64ELi128ELi128ELi4ES3_EELb0ELb1ELb0ELb0ELb0ELb1ELb0ELb0EEEvNS_16Flash_fwd_paramsE --------------------------
	.section	.nv.info._ZN5flash16flash_fwd_kernelI23Flash_fwd_kernel_traitsILi64ELi128ELi128ELi4ELb0ELb0EN7cutlass10bfloat16_tE19Flash_kernel_traitsILi64ELi128ELi128ELi4ES3_EELb0ELb1ELb0ELb0ELb0ELb1ELb0ELb0EEEvNS_16Flash_fwd_paramsE,"",@"SHT_CUDA_INFO"
	.sectionflags	@""
	.align	4


	//----- nvinfo : EIATTR_CUDA_API_VERSION
	.align		4
        /*0000*/ 	.byte	0x04, 0x37
        /*0002*/ 	.short	(.L_152 - .L_151)
.L_151:
        /*0004*/ 	.word	0x00000082


	//----- nvinfo : EIATTR_SW2861232_WAR
	.align		4
.L_152:
        /*0008*/ 	.byte	0x01, 0x35
	.zero		2


	//----- nvinfo : EIATTR_PARAM_CBANK
	.align		4
        /*000c*/ 	.byte	0x04, 0x0a
        /*000e*/ 	.short	(.L_154 - .L_153)
	.align		4
.L_153:
        /*0010*/ 	.word	index@(.nv.constant0._ZN5flash16flash_fwd_kernelI23Flash_fwd_kernel_traitsILi64ELi128ELi128ELi4ELb0ELb0EN7cutlass10bfloat16_tE19Flash_kernel_traitsILi64ELi128ELi128ELi4ES3_EELb0ELb1ELb0ELb0ELb0ELb1ELb0ELb0EEEvNS_16Flash_fwd_paramsE)
        /*0014*/ 	.short	0x0160
        /*0016*/ 	.short	0x01d0


	//----- nvinfo : EIATTR_CBANK_PARAM_SIZE
	.align		4
.L_154:
        /*0018*/ 	.byte	0x03, 0x19
        /*001a*/ 	.short	0x01d0


	//----- nvinfo : EIATTR_KPARAM_INFO
	.align		4
        /*001c*/ 	.byte	0x04, 0x17
        /*001e*/ 	.short	(.L_156 - .L_155)
.L_155:
        /*0020*/ 	.word	0x00000000
        /*0024*/ 	.short	0x0000
        /*0026*/ 	.short	0x0000
        /*0028*/ 	.byte	0x00, 0xf0, 0x41, 0x07


	//----- nvinfo : EIATTR_MAXREG_COUNT
	.align		4
.L_156:
        /*002c*/ 	.byte	0x03, 0x1b
        /*002e*/ 	.short	0x00ff


	//----- nvinfo : EIATTR_NUM_BARRIERS
	.align		4
        /*0030*/ 	.byte	0x02, 0x4c
        /*0032*/ 	.byte	0x01
	.zero		1


	//----- nvinfo : EIATTR_ANNOTATIONS
	.align		4
        /*0034*/ 	.byte	0x04, 0x55
        /*0036*/ 	.short	(.L_158 - .L_157)


	//   ....[0]....
.L_157:
        /* <DEDUP_REMOVED lines=110> */


	//----- nvinfo : EIATTR_MERCURY_ISA_VERSION
	.align		4
.L_158:
        /*0700*/ 	.byte	0x03, 0x5f
        /*0702*/ 	.short	0x0000


	//----- nvinfo : EIATTR_COOP_GROUP_MASK_REGIDS
	.align		4
        /*0704*/ 	.byte	0x04, 0x29
        /*0706*/ 	.short	(.L_160 - .L_159)


	//   ....[0]....
.L_159:
        /*0708*/ 	.word	0xffffffff


	//   ....[1]....
        /*070c*/ 	.word	0xffffffff


	//   ....[2]....
        /*0710*/ 	.word	0xffffffff


	//   ....[3]....
        /*0714*/ 	.word	0xffffffff


	//   ....[4]....
        /*0718*/ 	.word	0xffffffff


	//   ....[5]....
        /*071c*/ 	.word	0xffffffff


	//   ....[6]....
        /*0720*/ 	.word	0xffffffff


	//   ....[7]....
        /*0724*/ 	.word	0xffffffff


	//   ....[8]....
        /*0728*/ 	.word	0xffffffff


	//   ....[9]....
        /*072c*/ 	.word	0xffffffff


	//   ....[10]....
        /*0730*/ 	.word	0xffffffff


	//   ....[11]....
        /*0734*/ 	.word	0xffffffff


	//   ....[12]....
        /*0738*/ 	.word	0xffffffff


	//   ....[13]....
        /*073c*/ 	.word	0xffffffff


	//   ....[14]....
        /*0740*/ 	.word	0xffffffff


	//   ....[15]....
        /*0744*/ 	.word	0xffffffff


	//   ....[16]....
        /*0748*/ 	.word	0xffffffff


	//   ....[17]....
        /*074c*/ 	.word	0xffffffff


	//   ....[18]....
        /*0750*/ 	.word	0xffffffff


	//   ....[19]....
        /*0754*/ 	.word	0xffffffff


	//   ....[20]....
        /*0758*/ 	.word	0xffffffff


	//   ....[21]....
        /*075c*/ 	.word	0xffffffff


	//   ....[22]....
        /*0760*/ 	.word	0xffffffff


	//   ....[23]....
        /*0764*/ 	.word	0xffffffff


	//   ....[24]....
        /*0768*/ 	.word	0xffffffff


	//   ....[25]....
        /*076c*/ 	.word	0xffffffff


	//   ....[26]....
        /*0770*/ 	.word	0xffffffff


	//   ....[27]....
        /*0774*/ 	.word	0xffffffff


	//   ....[28]....
        /*0778*/ 	.word	0xffffffff


	//   ....[29]....
        /*077c*/ 	.word	0xffffffff


	//   ....[30]....
        /*0780*/ 	.word	0xffffffff


	//   ....[31]....
        /*0784*/ 	.word	0xffffffff


	//----- nvinfo : EIATTR_COOP_GROUP_INSTR_OFFSETS
	.align		4
.L_160:
        /*0788*/ 	.byte	0x04, 0x28
        /*078a*/ 	.short	(.L_162 - .L_161)


	//   ....[0]....
.L_161:
        /*078c*/ 	.word	0x00004a50


	//   ....[1]....
        /*0790*/ 	.word	0x00004bb0


	//   ....[2]....
        /*0794*/ 	.word	0x00004d50


	//   ....[3]....
        /*0798*/ 	.word	0x00004f40


	//   ....[4]....
        /*079c*/ 	.word	0x00004f90


	//   ....[5]....
        /*07a0*/ 	.word	0x00004fd0


	//   ....[6]....
        /*07a4*/ 	.word	0x00005220


	//   ....[7]....
        /*07a8*/ 	.word	0x00005270


	//   ....[8]....
        /*07ac*/ 	.word	0x0000c310


	//   ....[9]....
        /*07b0*/ 	.word	0x0000c470


	//   ....[10]....
        /*07b4*/ 	.word	0x0000c490


	//   ....[11]....
        /*07b8*/ 	.word	0x0000c570


	//   ....[12]....
        /*07bc*/ 	.word	0x0000c590


	//   ....[13]....
        /*07c0*/ 	.word	0x0000c660


	//   ....[14]....
        /*07c4*/ 	.word	0x0000c690


	//   ....[15]....
        /*07c8*/ 	.word	0x0000c790


	//   ....[16]....
        /*07cc*/ 	.word	0x00011bc0


	//   ....[17]....
        /*07d0*/ 	.word	0x00011d30


	//   ....[18]....
        /*07d4*/ 	.word	0x00011d80


	//   ....[19]....
        /*07d8*/ 	.word	0x00011da0


	//   ....[20]....
        /*07dc*/ 	.word	0x00011dc0


	//   ....[21]....
        /*07e0*/ 	.word	0x00011df0


	//   ....[22]....
        /*07e4*/ 	.word	0x00011e30


	//   ....[23]....
        /*07e8*/ 	.word	0x00011e60


	//   ....[24]....
        /*07ec*/ 	.word	0x00015340


	//   ....[25]....
        /*07f0*/ 	.word	0x00015350


	//   ....[26]....
        /*07f4*/ 	.word	0x00015360


	//   ....[27]....
        /*07f8*/ 	.word	0x00015380


	//   ....[28]....
        /*07fc*/ 	.word	0x00015390


	//   ....[29]....
        /*0800*/ 	.word	0x000153c0


	//   ....[30]....
        /*0804*/ 	.word	0x000153f0


	//   ....[31]....
        /*0808*/ 	.word	0x00015410


	//----- nvinfo : EIATTR_EXIT_INSTR_OFFSETS
	.align		4
.L_162:
        /*080c*/ 	.byte	0x04, 0x1c
        /*080e*/ 	.short	(.L_164 - .L_163)


	//   ....[0]....
.L_163:
        /*0810*/ 	.word	0x000004d0


	//   ....[1]....
        /*0814*/ 	.word	0x00016b10


	//   ....[2]....
        /*0818*/ 	.word	0x00016bd0


	//   ....[3]....
        /*081c*/ 	.word	0x00017ae0


	//   ....[4]....
        /*0820*/ 	.word	0x00017b60


	//----- nvinfo : EIATTR_CTAIDZ_USED
	.align		4
.L_164:
        /*0824*/ 	.byte	0x01, 0x04
	.zero		2


	//----- nvinfo : EIATTR_CRS_STACK_SIZE
	.align		4
        /*0828*/ 	.byte	0x04, 0x1e
        /*082a*/ 	.short	(.L_166 - .L_165)
.L_165:
        /*082c*/ 	.word	0x00000000
.L_166:


//--------------------- .nv.info._ZN5flash16flash_fwd_kernelI23Flash_fwd_kernel_traitsILi64ELi128ELi128ELi4ELb0ELb0EN7cutlass10bfloat16_tE19Flash_kernel_traitsILi64ELi128ELi128ELi4ES3_EELb0ELb1ELb0ELb0ELb0ELb1ELb1ELb0EEEvNS_16Flash_fwd_paramsE --------------------------
	.section	.nv.info._ZN5flash16flash_fwd_kernelI23Flash_fwd_kernel_traitsILi64ELi128ELi128ELi4ELb0ELb0EN7cutlass10bfloat16_tE19Flash_kernel_traitsILi64ELi128ELi128ELi4ES3_EELb0ELb1ELb0ELb0ELb0ELb1ELb1ELb0EEEvNS_16Flash_fwd_paramsE,"",@"SHT_CUDA_INFO"
	.sectionflags	@""
	.align	4


	//----- nvinfo : EIATTR_CUDA_API_VERSION
	.align		4
        /*0000*/ 	.byte	0x04, 0x37
        /*0002*/ 	.short	(.L_168 - .L_167)
.L_167:
        /*0004*/ 	.word	0x00000082


	//----- nvinfo : EIATTR_SW2861232_WAR
	.align		4
.L_168:
        /*0008*/ 	.byte	0x01, 0x35
	.zero		2


	//----- nvinfo : EIATTR_PARAM_CBANK
	.align		4
        /*000c*/ 	.byte	0x04, 0x0a
        /*000e*/ 	.short	(.L_170 - .L_169)
	.align		4
.L_169:
        /*0010*/ 	.word	index@(.nv.constant0._ZN5flash16flash_fwd_kernelI23Flash_fwd_kernel_traitsILi64ELi128ELi128ELi4ELb0ELb0EN7cutlass10bfloat16_tE19Flash_kernel_traitsILi64ELi128ELi128ELi4ES3_EELb0ELb1ELb0ELb0ELb0ELb1ELb1ELb0EEEvNS_16Flash_fwd_paramsE)
        /*0014*/ 	.short	0x0160
        /*0016*/ 	.short	0x01d0


	//----- nvinfo : EIATTR_CBANK_PARAM_SIZE
	.align		4
.L_170:
        /*0018*/ 	.byte	0x03, 0x19
        /*001a*/ 	.short	0x01d0


	//----- nvinfo : EIATTR_KPARAM_INFO
	.align		4
        /*001c*/ 	.byte	0x04, 0x17
        /*001e*/ 	.short	(.L_172 - .L_171)
.L_171:
        /*0020*/ 	.word	0x00000000
        /*0024*/ 	.short	0x0000
        /*0026*/ 	.short	0x0000
        /*0028*/ 	.byte	0x00, 0xf0, 0x41, 0x07


	//----- nvinfo : EIATTR_MAXREG_COUNT
	.align		4
.L_172:
        /*002c*/ 	.byte	0x03, 0x1b
        /*002e*/ 	.short	0x00ff


	//----- nvinfo : EIATTR_NUM_BARRIERS
	.align		4
        /*0030*/ 	.byte	0x02, 0x4c
        /*0032*/ 	.byte	0x01
	.zero		1


	//----- nvinfo : EIATTR_ANNOTATIONS
	.align		4
        /*0034*/ 	.byte	0x04, 0x55
        /*0036*/ 	.short	(.L_174 - .L_173)


	//   ....[0]....
.L_173:
        /* <DEDUP_REMOVED lines=103> */


	//----- nvinfo : EIATTR_MERCURY_ISA_VERSION
	.align		4
.L_174:
        /*0698*/ 	.byte	0x03, 0x5f
        /*069a*/ 	.short	0x0000


	//----- nvinfo : EIATTR_COOP_GROUP_MASK_REGIDS
	.align		4
        /*069c*/ 	.byte	0x04, 0x29
        /*069e*/ 	.short	(.L_176 - .L_175)


	//   ....[0]....
.L_175:
        /*06a0*/ 	.word	0xffffffff


	//   ....[1]....
        /*06a4*/ 	.word	0xffffffff


	//   ....[2]....
        /*06a8*/ 	.word	0xffffffff


	//   ....[3]....
        /*06ac*/ 	.word	0xffffffff


	//   ....[4]....
        /*06b0*/ 	.word	0xffffffff


	//   ....[5]....
        /*06b4*/ 	.word	0xffffffff


	//   ....[6]....
        /*06b8*/ 	.word	0xffffffff


	//   ....[7]....
        /*06bc*/ 	.word	0xffffffff


	//   ....[8]....
        /*06c0*/ 	.word	0xffffffff


	//   ....[9]....
        /*06c4*/ 	.word	0xffffffff


	//   ....[10]....
        /*06c8*/ 	.word	0xffffffff


	//   ....[11]....
        /*06cc*/ 	.word	0xffffffff


	//   ....[12]....
        /*06d0*/ 	.word	0xffffffff


	//   ....[13]....
        /*06d4*/ 	.word	0xffffffff


	//   ....[14]....
        /*06d8*/ 	.word	0xffffffff


	//   ....[15]....
        /*06dc*/ 	.word	0xffffffff


	//   ....[16]....
        /*06e0*/ 	.word	0xffffffff


	//   ....[17]....
        /*06e4*/ 	.word	0xffffffff


	//   ....[18]....
        /*06e8*/ 	.word	0xffffffff


	//   ....[19]....
        /*06ec*/ 	.word	0xffffffff


	//   ....[20]....
        /*06f0*/ 	.word	0xffffffff


	//   ....[21]....
        /*06f4*/ 	.word	0xffffffff


	//   ....[22]....
        /*06f8*/ 	.word	0xffffffff


	//   ....[23]....
        /*06fc*/ 	.word	0xffffffff


	//   ....[24]....
        /*0700*/ 	.word	0xffffffff


	//   ....[25]....
        /*0704*/ 	.word	0xffffffff


	//   ....[26]....
        /*0708*/ 	.word	0xffffffff


	//   ....[27]....
        /*070c*/ 	.word	0xffffffff


	//   ....[28]....
        /*0710*/ 	.word	0xffffffff


	//   ....[29]....
        /*0714*/ 	.word	0xffffffff


	//   ....[30]....
        /*0718*/ 	.word	0xffffffff


	//   ....[31]....
        /*071c*/ 	.word	0xffffffff


	//----- nvinfo : EIATTR_COOP_GROUP_INSTR_OFFSETS
	.align		4
.L_176:
        /*0720*/ 	.byte	0x04, 0x28
        /*0722*/ 	.short	(.L_178 - .L_177)


	//   ....[0]....
.L_177:
        /*0724*/ 	.word	0x000058d0


	//   ....[1]....
        /*0728*/ 	.word	0x00005a30


	//   ....[2]....
        /*072c*/ 	.word	0x00005bd0


	//   ....[3]....
        /*0730*/ 	.word	0x00005de0


	//   ....[4]....
        /*0734*/ 	.word	0x00005e30


	//   ....[5]....
        /*0738*/ 	.word	0x00005e70


	//   ....[6]....
        /*073c*/ 	.word	0x00006080


	//   ....[7]....
        /*0740*/ 	.word	0x000060d0


	//   ....[8]....
        /*0744*/ 	.word	0x0000d840


	//   ....[9]....
        /*0748*/ 	.word	0x0000d9a0


	//   ....[10]....
        /*074c*/ 	.word	0x0000d9c0


	//   ....[11]....
        /*0750*/ 	.word	0x0000daa0


	//   ....[12]....
        /*0754*/ 	.word	0x0000dac0


	//   ....[13]....
        /*0758*/ 	.word	0x0000db90


	//   ....[14]....
        /*075c*/ 	.word	0x0000dbb0


	//   ....[15]....
        /*0760*/ 	.word	0x0000ddb0


	//   ....[16]....
        /*0764*/ 	.word	0x00014270


	//   ....[17]....
        /*0768*/ 	.word	0x00014300


	//   ....[18]....
        /*076c*/ 	.word	0x00014350


	//   ....[19]....
        /*0770*/ 	.word	0x00014360


	//   ....[20]....
        /*0774*/ 	.word	0x00014660


	//   ....[21]....
        /*0778*/ 	.word	0x00014690


	//   ....[22]....
        /*077c*/ 	.word	0x00014a10


	//   ....[23]....
        /*0780*/ 	.word	0x00014b50


	//   ....[24]....
        /*0784*/ 	.word	0x000189e0


	//   ....[25]....
        /*0788*/ 	.word	0x000189f0


	//   ....[26]....
        /*078c*/ 	.word	0x00018a00


	//   ....[27]....
        /*0790*/ 	.word	0x00018a20


	//   ....[28]....
        /*0794*/ 	.word	0x00018a30


	//   ....[29]....
        /*0798*/ 	.word	0x00018a60


	//   ....[30]....
        /*079c*/ 	.word	0x00018a90


	//   ....[31]....
        /*07a0*/ 	.word	0x00018ab0


	//----- nvinfo : EIATTR_EXIT_INSTR_OFFSETS
	.align		4
.L_178:
        /*07a4*/ 	.byte	0x04, 0x1c
        /*07a6*/ 	.short	(.L_180 - .L_179)


	//   ....[0]....
.L_179:
        /*07a8*/ 	.word	0x000004d0


	//   ....[1]....
        /*07ac*/ 	.word	0x0001a1b0


	//   ....[2]....
        /*07b0*/ 	.word	0x0001a270


	//   ....[3]....
        /*07b4*/ 	.word	0x0001b180


	//   ....[4]....
        /*07b8*/ 	.word	0x0001b200


	//----- nvinfo : EIATTR_CTAIDZ_USED
	.align		4
.L_180:
        /*07bc*/ 	.byte	0x01, 0x04
	.zero		2


	//----- nvinfo : EIATTR_CRS_STACK_SIZE
	.align		4
        /*07c0*/ 	.byte	0x04, 0x1e
        /*07c2*/ 	.short	(.L_182 - .L_181)
.L_181:
        /*07c4*/ 	.word	0x00000000
.L_182:


//--------------------- .nv.info._ZN5flash16flash_fwd_kernelI23Flash_fwd_kernel_traitsILi64ELi128ELi128ELi4ELb0ELb0EN7cutlass10bfloat16_tE19Flash_kernel_traitsILi64ELi128ELi128ELi4ES3_EELb0ELb1ELb0ELb0ELb0ELb0ELb0ELb0EEEvNS_16Flash_fwd_paramsE --------------------------
	.section	.nv.info._ZN5flash16flash_fwd_kernelI23Flash_fwd_kernel_traitsILi64ELi128ELi128ELi4ELb0ELb0EN7cutlass10bfloat16_tE19Flash_kernel_traitsILi64ELi128ELi128ELi4ES3_EELb0ELb1ELb0ELb0ELb0ELb0ELb0ELb0EEEvNS_16Flash_fwd_paramsE,"",@"SHT_CUDA_INFO"
	.sectionflags	@""
	.align	4


	//----- nvinfo : EIATTR_CUDA_API_VERSION
	.align		4
        /*0000*/ 	.byte	0x04, 0x37
        /*0002*/ 	.short	(.L_184 - .L_183)
.L_183:
        /*0004*/ 	.word	0x00000082


	//----- nvinfo : EIATTR_SW2861232_WAR
	.align		4
.L_184:
        /*0008*/ 	.byte	0x01, 0x35
	.zero		2


	//----- nvinfo : EIATTR_PARAM_CBANK
	.align		4
        /*000c*/ 	.byte	0x04, 0x0a
        /*000e*/ 	.short	(.L_186 - .L_185)
	.align		4
.L_185:
        /*0010*/ 	.word	index@(.nv.constant0._ZN5flash16flash_fwd_kernelI23Flash_fwd_kernel_traitsILi64ELi128ELi128ELi4ELb0ELb0EN7cutlass10bfloat16_tE19Flash_kernel_traitsILi64ELi128ELi128ELi4ES3_EELb0ELb1ELb0ELb0ELb0ELb0ELb0ELb0EEEvNS_16Flash_fwd_paramsE)
        /*0014*/ 	.short	0x0160
        /*0016*/ 	.short	0x01d0


	//----- nvinfo : EIATTR_CBANK_PARAM_SIZE
	.align		4
.L_186:
        /*0018*/ 	.byte	0x03, 0x19
        /*001a*/ 	.short	0x01d0


	//----- nvinfo : EIATTR_KPARAM_INFO
	.align		4
        /*001c*/ 	.byte	0x04, 0x17
        /*001e*/ 	.short	(.L_188 - .L_187)
.L_187:
        /*0020*/ 	.word	0x00000000
        /*0024*/ 	.short	0x0000
        /*0026*/ 	.short	0x0000
        /*0028*/ 	.byte	0x00, 0xf0, 0x41, 0x07


	//----- nvinfo : EIATTR_MAXREG_COUNT
	.align		4
.L_188:
        /*002c*/ 	.byte	0x03, 0x1b
        /*002e*/ 	.short	0x00ff


	//----- nvinfo : EIATTR_NUM_BARRIERS
	.align		4
        /*0030*/ 	.byte	0x02, 0x4c
        /*0032*/ 	.byte	0x01
	.zero		1


	//----- nvinfo : EIATTR_ANNOTATIONS
	.align		4
        /*0034*/ 	.byte	0x04, 0x55
        /*0036*/ 	.short	(.L_190 - .L_189)


	//   ....[0]....
.L_189:
        /* <DEDUP_REMOVED lines=162> */


	//----- nvinfo : EIATTR_MERCURY_ISA_VERSION
	.align		4
.L_190:
        /*0a48*/ 	.byte	0x03, 0x5f
        /*0a4a*/ 	.short	0x0000


	//----- nvinfo : EIATTR_COOP_GROUP_MASK_REGIDS
	.align		4
        /*0a4c*/ 	.byte	0x04, 0x29
        /*0a4e*/ 	.short	(.L_192 - .L_191)


	//   ....[0]....
.L_191:
        /*0a50*/ 	.word	0xffffffff


	//   ....[1]....
        /*0a54*/ 	.word	0xffffffff


	//   ....[2]....
        /*0a58*/ 	.word	0xffffffff


	//   ....[3]....
        /*0a5c*/ 	.word	0xffffffff


	//   ....[4]....
        /*0a60*/ 	.word	0xffffffff


	//   ....[5]....
        /*0a64*/ 	.word	0xffffffff


	//   ....[6]....
        /*0a68*/ 	.word	0xffffffff


	//   ....[7]....
        /*0a6c*/ 	.word	0xffffffff


	//   ....[8]....
        /*0a70*/ 	.word	0xffffffff


	//   ....[9]....
        /*0a74*/ 	.word	0xffffffff


	//   ....[10]....
        /*0a78*/ 	.word	0xffffffff


	//   ....[11]....
        /*0a7c*/ 	.word	0xffffffff


	//   ....[12]....
        /*0a80*/ 	.word	0xffffffff


	//   ....[13]....
        /*0a84*/ 	.word	0xffffffff


	//   ....[14]....
        /*0a88*/ 	.word	0xffffffff


	//   ....[15]....
        /*0a8c*/ 	.word	0xffffffff


	//   ....[16]....
        /*0a90*/ 	.word	0xffffffff


	//   ....[17]....
        /*0a94*/ 	.word	0xffffffff


	//   ....[18]....
        /*0a98*/ 	.word	0xffffffff


	//   ....[19]....
        /*0a9c*/ 	.word	0xffffffff


	//   ....[20]....
        /*0aa0*/ 	.word	0xffffffff


	//   ....[21]....
        /*0aa4*/ 	.word	0xffffffff


	//   ....[22]....
        /*0aa8*/ 	.word	0xffffffff


	//   ....[23]....
        /*0aac*/ 	.word	0xffffffff


	//   ....[24]....
        /*0ab0*/ 	.word	0xffffffff


	//   ....[25]....
        /*0ab4*/ 	.word	0xffffffff


	//   ....[26]....
        /*0ab8*/ 	.word	0xffffffff


	//   ....[27]....
        /*0abc*/ 	.word	0xffffffff


	//   ....[28]....
        /*0ac0*/ 	.word	0xffffffff


	//   ....[29]....
        /*0ac4*/ 	.word	0xffffffff


	//   ....[30]....
        /*0ac8*/ 	.word	0xffffffff


	//   ....[31]....
        /*0acc*/ 	.word	0xffffffff


	//----- nvinfo : EIATTR_COOP_GROUP_INSTR_OFFSETS
	.align		4
.L_192:
        /*0ad0*/ 	.byte	0x04, 0x28
        /*0ad2*/ 	.short	(.L_194 - .L_193)


	//   ....[0]....
.L_193:
        /*0ad4*/ 	.word	0x00005c00


	//   ....[1]....
        /*0ad8*/ 	.word	0x00005c20


	//   ....[2]....
        /*0adc*/ 	.word	0x00005d40


	//   ....[3]....
        /*0ae0*/ 	.word	0x00005d70


	//   ....[4]....
        /*0ae4*/ 	.word	0x00006420


	//   ....[5]....
        /*0ae8*/ 	.word	0x00006620


	//   ....[6]....
        /*0aec*/ 	.word	0x00006630


	//   ....[7]....
        /*0af0*/ 	.word	0x00006690


	//   ....[8]....
        /*0af4*/ 	.word	0x0000d100


	//   ....[9]....
        /*0af8*/ 	.word	0x0000d210


	//   ....[10]....
        /*0afc*/ 	.word	0x0000d270


	//   ....[11]....
        /*0b00*/ 	.word	0x0000d2b0


	//   ....[12]....
        /*0b04*/ 	.word	0x0000d370


	//   ....[13]....
        /*0b08*/ 	.word	0x0000d400


	//   ....[14]....
        /*0b0c*/ 	.word	0x0000d460


	//   ....[15]....
        /*0b10*/ 	.word	0x0000d560


	//   ....[16]....
        /*0b14*/ 	.word	0x00013cc0


	//   ....[17]....
        /*0b18*/ 	.word	0x00013e30


	//   ....[18]....
        /*0b1c*/ 	.word	0x00013e80


	//   ....[19]....
        /*0b20*/ 	.word	0x00013ea0


	//   ....[20]....
        /*0b24*/ 	.word	0x00013ec0


	//   ....[21]....
        /*0b28*/ 	.word	0x00013f00


	//   ....[22]....
        /*0b2c*/ 	.word	0x00013f40


	//   ....[23]....
        /*0b30*/ 	.word	0x00013f70


	//   ....[24]....
        /*0b34*/ 	.word	0x000172d0


	//   ....[25]....
        /*0b38*/ 	.word	0x000172e0


	//   ....[26]....
        /*0b3c*/ 	.word	0x000172f0


	//   ....[27]....
        /*0b40*/ 	.word	0x00017310


	//   ....[28]....
        /*0b44*/ 	.word	0x00017320


	//   ....[29]....
        /*0b48*/ 	.word	0x00017350


	//   ....[30]....
        /*0b4c*/ 	.word	0x00017380


	//   ....[31]....
        /*0b50*/ 	.word	0x000173a0


	//----- nvinfo : EIATTR_EXIT_INSTR_OFFSETS
	.align		4
.L_194:
        /*0b54*/ 	.byte	0x04, 0x1c
        /*0b56*/ 	.short	(.L_196 - .L_195)


	//   ....[0]....
.L_195:
        /*0b58*/ 	.word	0x000004d0


	//   ....[1]....
        /*0b5c*/ 	.word	0x00018b90


	//   ....[2]....
        /*0b60*/ 	.word	0x00018c50


	//   ....[3]....
        /*0b64*/ 	.word	0x00019c60


	//   ....[4]....
        /*0b68*/ 	.word	0x00019ce0


	//----- nvinfo : EIATTR_CTAIDZ_USED
	.align		4
.L_196:
        /*0b6c*/ 	.byte	0x01, 0x04
	.zero		2


	//----- nvinfo : EIATTR_CRS_STACK_SIZE
	.align		4
        /*0b70*/ 	.byte	0x04, 0x1e
        /*0b72*/ 	.short	(.L_198 - .L_197)
.L_197:
        /*0b74*/ 	.word	0x00000000
.L_198:


//--------------------- .nv.info._ZN5flash16flash_fwd_kernelI23Flash_fwd_kernel_traitsILi64ELi128ELi128ELi4ELb0ELb0EN7cutlass10bfloat16_tE19Flash_kernel_traitsILi64ELi128ELi128ELi4ES3_EELb0ELb1ELb0ELb0ELb0ELb0ELb1ELb0EEEvNS_16Flash_fwd_paramsE --------------------------
	.section	.nv.info._ZN5flash16flash_fwd_kernelI23Flash_fwd_kernel_traitsILi64ELi128ELi128ELi4ELb0ELb0EN7cutlass10bfloat16_tE19Flash_kernel_traitsILi64ELi128ELi128ELi4ES3_EELb0ELb1ELb0ELb0ELb0ELb0ELb1ELb0EEEvNS_16Flash_fwd_paramsE,"",@"SHT_CUDA_INFO"
	.sectionflags	@""
	.align	4


	//----- nvinfo : EIATTR_CUDA_API_VERSION
	.align		4
        /*0000*/ 	.byte	0x04, 0x37
        /*0002*/ 	.short	(.L_200 - .L_199)
.L_199:
        /*0004*/ 	.word	0x00000082


	//----- nvinfo : EIATTR_SW2861232_WAR
	.align		4
.L_200:
        /*0008*/ 	.byte	0x01, 0x35
	.zero		2


	//----- nvinfo : EIATTR_PARAM_CBANK
	.align		4
        /*000c*/ 	.byte	0x04, 0x0a
        /*000e*/ 	.short	(.L_202 - .L_201)
	.align		4
.L_201:
        /*0010*/ 	.word	index@(.nv.constant0._ZN5flash16flash_fwd_kernelI23Flash_fwd_kernel_traitsILi64ELi128ELi128ELi4ELb0ELb0EN7cutlass10bfloat16_tE19Flash_kernel_traitsILi64ELi128ELi128ELi4ES3_EELb0ELb1ELb0ELb0ELb0ELb0ELb1ELb0EEEvNS_16Flash_fwd_paramsE)
        /*0014*/ 	.short	0x0160
        /*0016*/ 	.short	0x01d0


	//----- nvinfo : EIATTR_CBANK_PARAM_SIZE
	.align		4
.L_202:
        /*0018*/ 	.byte	0x03, 0x19
        /*001a*/ 	.short	0x01d0


	//----- nvinfo : EIATTR_KPARAM_INFO
	.align		4
        /*001c*/ 	.byte	0x04, 0x17
        /*001e*/ 	.short	(.L_204 - .L_203)
.L_203:
        /*0020*/ 	.word	0x00000000
        /*0024*/ 	.short	0x0000
        /*0026*/ 	.short	0x0000
        /*0028*/ 	.byte	0x00, 0xf0, 0x41, 0x07


	//----- nvinfo : EIATTR_MAXREG_COUNT
	.align		4
.L_204:
        /*002c*/ 	.byte	0x03, 0x1b
        /*002e*/ 	.short	0x00ff


	//----- nvinfo : EIATTR_NUM_BARRIERS
	.align		4
        /*0030*/ 	.byte	0x02, 0x4c
        /*0032*/ 	.byte	0x01
	.zero		1


	//----- nvinfo : EIATTR_ANNOTATIONS
	.align		4
        /*0034*/ 	.byte	0x04, 0x55
        /*0036*/ 	.short	(.L_206 - .L_205)


	//   ....[0]....
.L_205:
        /* <DEDUP_REMOVED lines=153> */


	//----- nvinfo : EIATTR_MERCURY_ISA_VERSION
	.align		4
.L_206:
        /*09b0*/ 	.byte	0x03, 0x5f
        /*09b2*/ 	.short	0x0000


	//----- nvinfo : EIATTR_COOP_GROUP_MASK_REGIDS
	.align		4
        /*09b4*/ 	.byte	0x04, 0x29
        /*09b6*/ 	.short	(.L_208 - .L_207)


	//   ....[0]....
.L_207:
        /*09b8*/ 	.word	0xffffffff


	//   ....[1]....
        /*09bc*/ 	.word	0xffffffff


	//   ....[2]....
        /*09c0*/ 	.word	0xffffffff


	//   ....[3]....
        /*09c4*/ 	.word	0xffffffff


	//   ....[4]....
        /*09c8*/ 	.word	0xffffffff


	//   ....[5]....
        /*09cc*/ 	.word	0xffffffff


	//   ....[6]....
        /*09d0*/ 	.word	0xffffffff


	//   ....[7]....
        /*09d4*/ 	.word	0xffffffff


	//   ....[8]....
        /*09d8*/ 	.word	0xffffffff


	//   ....[9]....
        /*09dc*/ 	.word	0xffffffff


	//   ....[10]....
        /*09e0*/ 	.word	0xffffffff


	//   ....[11]....
        /*09e4*/ 	.word	0xffffffff


	//   ....[12]....
        /*09e8*/ 	.word	0xffffffff


	//   ....[13]....
        /*09ec*/ 	.word	0xffffffff


	//   ....[14]....
        /*09f0*/ 	.word	0xffffffff


	//   ....[15]....
        /*09f4*/ 	.word	0xffffffff


	//   ....[16]....
        /*09f8*/ 	.word	0xffffffff


	//   ....[17]....
        /*09fc*/ 	.word	0xffffffff


	//   ....[18]....
        /*0a00*/ 	.word	0xffffffff


	//   ....[19]....
        /*0a04*/ 	.word	0xffffffff


	//   ....[20]....
        /*0a08*/ 	.word	0xffffffff


	//   ....[21]....
        /*0a0c*/ 	.word	0xffffffff


	//   ....[22]....
        /*0a10*/ 	.word	0xffffffff


	//   ....[23]....
        /*0a14*/ 	.word	0xffffffff


	//   ....[24]....
        /*0a18*/ 	.word	0xffffffff


	//   ....[25]....
        /*0a1c*/ 	.word	0xffffffff


	//   ....[26]....
        /*0a20*/ 	.word	0xffffffff


	//   ....[27]....
        /*0a24*/ 	.word	0xffffffff


	//   ....[28]....
        /*0a28*/ 	.word	0xffffffff


	//   ....[29]....
        /*0a2c*/ 	.word	0xffffffff


	//   ....[30]....
        /*0a30*/ 	.word	0xffffffff


	//   ....[31]....
        /*0a34*/ 	.word	0xffffffff


	//----- nvinfo : EIATTR_COOP_GROUP_INSTR_OFFSETS
	.align		4
.L_208:
        /*0a38*/ 	.byte	0x04, 0x28
        /*0a3a*/ 	.short	(.L_210 - .L_209)


	//   ....[0]....
.L_209:
        /*0a3c*/ 	.word	0x00006b20


	//   ....[1]....
        /*0a40*/ 	.word	0x00006b50


	//   ....[2]....
        /*0a44*/ 	.word	0x00006c60


	//   ....[3]....
        /*0a48*/ 	.word	0x00006c90


	//   ....[4]....
        /*0a4c*/ 	.word	0x000072d0


	//   ....[5]....
        /*0a50*/ 	.word	0x000074c0


	//   ....[6]....
        /*0a54*/ 	.word	0x000074e0


	//   ....[7]....
        /*0a58*/ 	.word	0x00007560


	//   ....[8]....
        /*0a5c*/ 	.word	0x0000ee80


	//   ....[9]....
        /*0a60*/ 	.word	0x0000f050


	//   ....[10]....
        /*0a64*/ 	.word	0x0000f080


	//   ....[11]....
        /*0a68*/ 	.word	0x0000f110


	//   ....[12]....
        /*0a6c*/ 	.word	0x0000f170


	//   ....[13]....
        /*0a70*/ 	.word	0x0000f1e0


	//   ....[14]....
        /*0a74*/ 	.word	0x0000f200


	//   ....[15]....
        /*0a78*/ 	.word	0x0000f330


	//   ....[16]....
        /*0a7c*/ 	.word	0x00017030


	//   ....[17]....
        /*0a80*/ 	.word	0x000171b0


	//   ....[18]....
        /*0a84*/ 	.word	0x00017200


	//   ....[19]....
        /*0a88*/ 	.word	0x00017220


	//   ....[20]....
        /*0a8c*/ 	.word	0x00017240


	//   ....[21]....
        /*0a90*/ 	.word	0x000172a0


	//   ....[22]....
        /*0a94*/ 	.word	0x00017310


	//   ....[23]....
        /*0a98*/ 	.word	0x00017360


	//   ....[24]....
        /*0a9c*/ 	.word	0x0001aa10


	//   ....[25]....
        /*0aa0*/ 	.word	0x0001aa20


	//   ....[26]....
        /*0aa4*/ 	.word	0x0001aa30


	//   ....[27]....
        /*0aa8*/ 	.word	0x0001aa50


	//   ....[28]....
        /*0aac*/ 	.word	0x0001aa60


	//   ....[29]....
        /*0ab0*/ 	.word	0x0001aa90


	//   ....[30]....
        /*0ab4*/ 	.word	0x0001aac0


	//   ....[31]....
        /*0ab8*/ 	.word	0x0001aae0


	//----- nvinfo : EIATTR_EXIT_INSTR_OFFSETS
	.align		4
.L_210:
        /*0abc*/ 	.byte	0x04, 0x1c
        /*0abe*/ 	.short	(.L_212 - .L_211)


	//   ....[0]....
.L_211:
        /*0ac0*/ 	.word	0x000004d0


	//   ....[1]....
        /*0ac4*/ 	.word	0x0001c2d0


	//   ....[2]....
        /*0ac8*/ 	.word	0x0001c390


	//   ....[3]....
        /*0acc*/ 	.word	0x0001d3a0


	//   ....[4]....
        /*0ad0*/ 	.word	0x0001d420


	//----- nvinfo : EIATTR_CTAIDZ_USED
	.align		4
.L_212:
        /*0ad4*/ 	.byte	0x01, 0x04
	.zero		2


	//----- nvinfo : EIATTR_CRS_STACK_SIZE
	.align		4
        /*0ad8*/ 	.byte	0x04, 0x1e
        /*0ada*/ 	.short	(.L_214 - .L_213)
.L_213:
        /*0adc*/ 	.word	0x00000000
.L_214:


//--------------------- .nv.info._ZN5flash16flash_fwd_kernelI23Flash_fwd_kernel_traitsILi64ELi128ELi128ELi4ELb0ELb0EN7cutlass10bfloat16_tE19Flash_kernel_traitsILi64ELi128ELi128ELi4ES3_EELb0ELb1ELb0ELb1ELb0ELb0ELb0ELb0EEEvNS_16Flash_fwd_paramsE --------------------------
	.section	.nv.info._ZN5flash16flash_fwd_kernelI23Flash_fwd_kernel_traitsILi64ELi128ELi128ELi4ELb0ELb0EN7cutlass10bfloat16_tE19Flash_kernel_traitsILi64ELi128ELi128ELi4ES3_EELb0ELb1ELb0ELb1ELb0ELb0ELb0ELb0EEEvNS_16Flash_fwd_paramsE,"",@"SHT_CUDA_INFO"
	.sectionflags	@""
	.align	4


	//----- nvinfo : EIATTR_CUDA_API_VERSION
	.align		4
        /*0000*/ 	.byte	0x04, 0x37
        /*0002*/ 	.short	(.L_216 - .L_215)
.L_215:
        /*0004*/ 	.word	0x00000082


	//----- nvinfo : EIATTR_SW2861232_WAR
	.align		4
.L_216:
        /*0008*/ 	.byte	0x01, 0x35
	.zero		2


	//----- nvinfo : EIATTR_PARAM_CBANK
	.align		4
        /*000c*/ 	.byte	0x04, 0x0a
        /*000e*/ 	.short	(.L_218 - .L_217)
	.align		4
.L_217:
        /*0010*/ 	.word	index@(.nv.constant0._ZN5flash16flash_fwd_kernelI23Flash_fwd_kernel_traitsILi64ELi128ELi128ELi4ELb0ELb0EN7cutlass10bfloat16_tE19Flash_kernel_traitsILi64ELi128ELi128ELi4ES3_EELb0ELb1ELb0ELb1ELb0ELb0ELb0ELb0EEEvNS_16Flash_fwd_paramsE)
        /*0014*/ 	.short	0x0160
        /*0016*/ 	.short	0x01d0


	//----- nvinfo : EIATTR_CBANK_PARAM_SIZE
	.align		4
.L_218:
        /*0018*/ 	.byte	0x03, 0x19
        /*001a*/ 	.short	0x01d0


	//----- nvinfo : EIATTR_KPARAM_INFO
	.align		4
        /*001c*/ 	.byte	0x04, 0x17
        /*001e*/ 	.short	(.L_220 - .L_219)
.L_219:
        /*0020*/ 	.word	0x00000000
        /*0024*/ 	.short	0x0000
        /*0026*/ 	.short	0x0000
        /*0028*/ 	.byte	0x00, 0xf0, 0x41, 0x07


	//----- nvinfo : EIATTR_MAXREG_COUNT
	.align		4
.L_220:
        /*002c*/ 	.byte	0x03, 0x1b
        /*002e*/ 	.short	0x00ff


	//----- nvinfo : EIATTR_NUM_BARRIERS
	.align		4
        /*0030*/ 	.byte	0x02, 0x4c
        /*0032*/ 	.byte	0x01
	.zero		1


	//----- nvinfo : EIATTR_ANNOTATIONS
	.align		4
        /*0034*/ 	.byte	0x04, 0x55
        /*0036*/ 	.short	(.L_222 - .L_221)


	//   ....[0]....
.L_221:
        /* <DEDUP_REMOVED lines=119> */


	//----- nvinfo : EIATTR_MERCURY_ISA_VERSION
	.align		4
.L_222:
        /*0790*/ 	.byte	0x03, 0x5f
        /*0792*/ 	.short	0x0000


	//----- nvinfo : EIATTR_COOP_GROUP_MASK_REGIDS
	.align		4
        /*0794*/ 	.byte	0x04, 0x29
        /*0796*/ 	.short	(.L_224 - .L_223)


	//   ....[0]....
.L_223:
        /*0798*/ 	.word	0xffffffff


	//   ....[1]....
        /*079c*/ 	.word	0xffffffff


	//   ....[2]....
        /*07a0*/ 	.word	0xffffffff


	//   ....[3]....
        /*07a4*/ 	.word	0xffffffff


	//   ....[4]....
        /*07a8*/ 	.word	0xffffffff


	//   ....[5]....
        /*07ac*/ 	.word	0xffffffff


	//   ....[6]....
        /*07b0*/ 	.word	0xffffffff


	//   ....[7]....
        /*07b4*/ 	.word	0xffffffff


	//   ....[8]....
        /*07b8*/ 	.word	0xffffffff


	//   ....[9]....
        /*07bc*/ 	.word	0xffffffff


	//   ....[10]....
        /*07c0*/ 	.word	0xffffffff


	//   ....[11]....
        /*07c4*/ 	.word	0xffffffff


	//   ....[12]....
        /*07c8*/ 	.word	0xffffffff


	//   ....[13]....
        /*07cc*/ 	.word	0xffffffff


	//   ....[14]....
        /*07d0*/ 	.word	0xffffffff


	//   ....[15]....
        /*07d4*/ 	.word	0xffffffff


	//   ....[16]....
        /*07d8*/ 	.word	0xffffffff


	//   ....[17]....
        /*07dc*/ 	.word	0xffffffff


	//   ....[18]....
        /*07e0*/ 	.word	0xffffffff


	//   ....[19]....
        /*07e4*/ 	.word	0xffffffff


	//   ....[20]....
        /*07e8*/ 	.word	0xffffffff


	//   ....[21]....
        /*07ec*/ 	.word	0xffffffff


	//   ....[22]....
        /*07f0*/ 	.word	0xffffffff


	//   ....[23]....
        /*07f4*/ 	.word	0xffffffff


	//   ....[24]....
        /*07f8*/ 	.word	0xffffffff


	//   ....[25]....
        /*07fc*/ 	.word	0xffffffff


	//   ....[26]....
        /*0800*/ 	.word	0xffffffff


	//   ....[27]....
        /*0804*/ 	.word	0xffffffff


	//   ....[28]....
        /*0808*/ 	.word	0xffffffff


	//   ....[29]....
        /*080c*/ 	.word	0xffffffff


	//   ....[30]....
        /*0810*/ 	.word	0xffffffff


	//   ....[31]....
        /*0814*/ 	.word	0xffffffff


	//----- nvinfo : EIATTR_COOP_GROUP_INSTR_OFFSETS
	.align		4
.L_224:
        /*0818*/ 	.byte	0x04, 0x28
        /*081a*/ 	.short	(.L_226 - .L_225)


	//   ....[0]....
.L_225:
        /*081c*/ 	.word	0x00006730


	//   ....[1]....
        /*0820*/ 	.word	0x000067b0


	//   ....[2]....
        /*0824*/ 	.word	0x00006810


	//   ....[3]....
        /*0828*/ 	.word	0x00006890


	//   ....[4]....
        /*082c*/ 	.word	0x000068b0


	//   ....[5]....
        /*0830*/ 	.word	0x000069e0


	//   ....[6]....
        /*0834*/ 	.word	0x00006d40


	//   ....[7]....
        /*0838*/ 	.word	0x00006df0


	//   ....[8]....
        /*083c*/ 	.word	0x0000ede0


	//   ....[9]....
        /*0840*/ 	.word	0x0000ee80


	//   ....[10]....
        /*0844*/ 	.word	0x0000eeb0


	//   ....[11]....
        /*0848*/ 	.word	0x0000ef90


	//   ....[12]....
        /*084c*/ 	.word	0x0000f480


	//   ....[13]....
        /*0850*/ 	.word	0x0000f4e0


	//   ....[14]....
        /*0854*/ 	.word	0x0000f4f0


	//   ....[15]....
        /*0858*/ 	.word	0x0000f7f0


	//   ....[16]....
        /*085c*/ 	.word	0x000155d0


	//   ....[17]....
        /*0860*/ 	.word	0x00015680


	//   ....[18]....
        /*0864*/ 	.word	0x000156e0


	//   ....[19]....
        /*0868*/ 	.word	0x00015700


	//   ....[20]....
        /*086c*/ 	.word	0x00015720


	//   ....[21]....
        /*0870*/ 	.word	0x00015730


	//   ....[22]....
        /*0874*/ 	.word	0x00015770


	//   ....[23]....
        /*0878*/ 	.word	0x000157b0


	//   ....[24]....
        /*087c*/ 	.word	0x000189c0


	//   ....[25]....
        /*0880*/ 	.word	0x000189d0


	//   ....[26]....
        /*0884*/ 	.word	0x000189e0


	//   ....[27]....
        /*0888*/ 	.word	0x00018a00


	//   ....[28]....
        /*088c*/ 	.word	0x00018a10


	//   ....[29]....
        /*0890*/ 	.word	0x00018a30


	//   ....[30]....
        /*0894*/ 	.word	0x00018a80


	//   ....[31]....
        /*0898*/ 	.word	0x00018aa0


	//----- nvinfo : EIATTR_EXIT_INSTR_OFFSETS
	.align		4
.L_226:
        /*089c*/ 	.byte	0x04, 0x1c
        /*089e*/ 	.short	(.L_228 - .L_227)


	//   ....[0]....
.L_227:
        /*08a0*/ 	.word	0x000004d0


	//   ....[1]....
        /*08a4*/ 	.word	0x0001a290


	//   ....[2]....
        /*08a8*/ 	.word	0x0001a350


	//   ....[3]....
        /*08ac*/ 	.word	0x0001b360


	//   ....[4]....
        /*08b0*/ 	.word	0x0001b3e0


	//----- nvinfo : EIATTR_CTAIDZ_USED
	.align		4
.L_228:
        /*08b4*/ 	.byte	0x01, 0x04
	.zero		2


	//----- nvinfo : EIATTR_CRS_STACK_SIZE
	.align		4
        /*08b8*/ 	.byte	0x04, 0x1e
        /*08ba*/ 	.short	(.L_230 - .L_229)
.L_229:
        /*08bc*/ 	.word	0x00000000
.L_230:


//--------------------- .nv.info._ZN5flash16flash_fwd_kernelI23Flash_fwd_kernel_traitsILi64ELi128ELi128ELi4ELb0ELb0EN7cutlass10bfloat16_tE19Flash_kernel_traitsILi64ELi128ELi128ELi4ES3_EELb0ELb1ELb0ELb1ELb0ELb0ELb1ELb0EEEvNS_16Flash_fwd_paramsE --------------------------
	.section	.nv.info._ZN5flash16flash_fwd_kernelI23Flash_fwd_kernel_traitsILi64ELi128ELi128ELi4ELb0ELb0EN7cutlass10bfloat16_tE19Flash_kernel_traitsILi64ELi128ELi128ELi4ES3_EELb0ELb1ELb0ELb1ELb0ELb0ELb1ELb0EEEvNS_16Flash_fwd_paramsE,"",@"SHT_CUDA_INFO"
	.sectionflags	@""
	.align	4


	//----- nvinfo : EIATTR_CUDA_API_VERSION
	.align		4
        /*0000*/ 	.byte	0x04, 0x37
        /*0002*/ 	.short	(.L_232 - .L_231)
.L_231:
        /*0004*/ 	.word	0x00000082


	//----- nvinfo : EIATTR_SW2861232_WAR
	.align		4
.L_232:
        /*0008*/ 	.byte	0x01, 0x35
	.zero		2


	//----- nvinfo : EIATTR_PARAM_CBANK
	.align		4
        /*000c*/ 	.byte	0x04, 0x0a
        /*000e*/ 	.short	(.L_234 - .L_233)
	.align		4
.L_233:
        /*0010*/ 	.word	index@(.nv.constant0._ZN5flash16flash_fwd_kernelI23Flash_fwd_kernel_traitsILi64ELi128ELi128ELi4ELb0ELb0EN7cutlass10bfloat16_tE19Flash_kernel_traitsILi64ELi128ELi128ELi4ES3_EELb0ELb1ELb0ELb1ELb0ELb0ELb1ELb0EEEvNS_16Flash_fwd_paramsE)
        /*0014*/ 	.short	0x0160
        /*0016*/ 	.short	0x01d0


	//----- nvinfo : EIATTR_CBANK_PARAM_SIZE
	.align		4
.L_234:
        /*0018*/ 	.byte	0x03, 0x19
        /*001a*/ 	.short	0x01d0


	//----- nvinfo : EIATTR_KPARAM_INFO
	.align		4
        /*001c*/ 	.byte	0x04, 0x17
        /*001e*/ 	.short	(.L_236 - .L_235)
.L_235:
        /*0020*/ 	.word	0x00000000
        /*0024*/ 	.short	0x0000
        /*0026*/ 	.short	0x0000
        /*0028*/ 	.byte	0x00, 0xf0, 0x41, 0x07


	//----- nvinfo : EIATTR_MAXREG_COUNT
	.align		4
.L_236:
        /*002c*/ 	.byte	0x03, 0x1b
        /*002e*/ 	.short	0x00ff


	//----- nvinfo : EIATTR_NUM_BARRIERS
	.align		4
        /*0030*/ 	.byte	0x02, 0x4c
        /*0032*/ 	.byte	0x01
	.zero		1


	//----- nvinfo : EIATTR_ANNOTATIONS
	.align		4
        /*0034*/ 	.byte	0x04, 0x55
        /*0036*/ 	.short	(.L_238 - .L_237)


	//   ....[0]....
.L_237:
        /* <DEDUP_REMOVED lines=144> */


	//----- nvinfo : EIATTR_MERCURY_ISA_VERSION
	.align		4
.L_238:
        /*0928*/ 	.byte	0x03, 0x5f
        /*092a*/ 	.short	0x0000


	//----- nvinfo : EIATTR_COOP_GROUP_MASK_REGIDS
	.align		4
        /*092c*/ 	.byte	0x04, 0x29
        /*092e*/ 	.short	(.L_240 - .L_239)


	//   ....[0]....
.L_239:
        /*0930*/ 	.word	0xffffffff


	//   ....[1]....
        /*0934*/ 	.word	0xffffffff


	//   ....[2]....
        /*0938*/ 	.word	0xffffffff


	//   ....[3]....
        /*093c*/ 	.word	0xffffffff


	//   ....[4]....
        /*0940*/ 	.word	0xffffffff


	//   ....[5]....
        /*0944*/ 	.word	0xffffffff


	//   ....[6]....
        /*0948*/ 	.word	0xffffffff


	//   ....[7]....
        /*094c*/ 	.word	0xffffffff


	//   ....[8]....
        /*0950*/ 	.word	0xffffffff


	//   ....[9]....
        /*0954*/ 	.word	0xffffffff


	//   ....[10]....
        /*0958*/ 	.word	0xffffffff


	//   ....[11]....
        /*095c*/ 	.word	0xffffffff


	//   ....[12]....
        /*0960*/ 	.word	0xffffffff


	//   ....[13]....
        /*0964*/ 	.word	0xffffffff


	//   ....[14]....
        /*0968*/ 	.word	0xffffffff


	//   ....[15]....
        /*096c*/ 	.word	0xffffffff


	//   ....[16]....
        /*0970*/ 	.word	0xffffffff


	//   ....[17]....
        /*0974*/ 	.word	0xffffffff


	//   ....[18]....
        /*0978*/ 	.word	0xffffffff


	//   ....[19]....
        /*097c*/ 	.word	0xffffffff


	//   ....[20]....
        /*0980*/ 	.word	0xffffffff


	//   ....[21]....
        /*0984*/ 	.word	0xffffffff


	//   ....[22]....
        /*0988*/ 	.word	0xffffffff


	//   ....[23]....
        /*098c*/ 	.word	0xffffffff


	//   ....[24]....
        /*0990*/ 	.word	0xffffffff


	//   ....[25]....
        /*0994*/ 	.word	0xffffffff


	//   ....[26]....
        /*0998*/ 	.word	0xffffffff


	//   ....[27]....
        /*099c*/ 	.word	0xffffffff


	//   ....[28]....
        /*09a0*/ 	.word	0xffffffff


	//   ....[29]....
        /*09a4*/ 	.word	0xffffffff


	//   ....[30]....
        /*09a8*/ 	.word	0xffffffff


	//   ....[31]....
        /*09ac*/ 	.word	0xffffffff


	//----- nvinfo : EIATTR_COOP_GROUP_INSTR_OFFSETS
	.align		4
.L_240:
        /*09b0*/ 	.byte	0x04, 0x28
        /*09b2*/ 	.short	(.L_242 - .L_241)


	//   ....[0]....
.L_241:
        /*09b4*/ 	.word	0x00007c60


	//   ....[1]....
        /*09b8*/ 	.word	0x00007ce0


	//   ....[2]....
        /*09bc*/ 	.word	0x00007d40


	//   ....[3]....
        /*09c0*/ 	.word	0x00007dc0


	//   ....[4]....
        /*09c4*/ 	.word	0x00007de0


	//   ....[5]....
        /*09c8*/ 	.word	0x00007f10


	//   ....[6]....
        /*09cc*/ 	.word	0x00008270


	//   ....[7]....
        /*09d0*/ 	.word	0x000082f0


	//   ....[8]....
        /*09d4*/ 	.word	0x00011270


	//   ....[9]....
        /*09d8*/ 	.word	0x00011310


	//   ....[10]....
        /*09dc*/ 	.word	0x00011340


	//   ....[11]....
        /*09e0*/ 	.word	0x00011420


	//   ....[12]....
        /*09e4*/ 	.word	0x000118c0


	//   ....[13]....
        /*09e8*/ 	.word	0x00011950


	//   ....[14]....
        /*09ec*/ 	.word	0x00011990


	//   ....[15]....
        /*09f0*/ 	.word	0x00011c90


	//   ....[16]....
        /*09f4*/ 	.word	0x000198d0


	//   ....[17]....
        /*09f8*/ 	.word	0x00019950


	//   ....[18]....
        /*09fc*/ 	.word	0x00019990


	//   ....[19]....
        /*0a00*/ 	.word	0x000199c0


	//   ....[20]....
        /*0a04*/ 	.word	0x00019a00


	//   ....[21]....
        /*0a08*/ 	.word	0x00019a20


	//   ....[22]....
        /*0a0c*/ 	.word	0x00019a40


	//   ....[23]....
        /*0a10*/ 	.word	0x00019b00


	//   ....[24]....
        /*0a14*/ 	.word	0x0001d120


	//   ....[25]....
        /*0a18*/ 	.word	0x0001d130


	//   ....[26]....
        /*0a1c*/ 	.word	0x0001d140


	//   ....[27]....
        /*0a20*/ 	.word	0x0001d160


	//   ....[28]....
        /*0a24*/ 	.word	0x0001d170


	//   ....[29]....
        /*0a28*/ 	.word	0x0001d190


	//   ....[30]....
        /*0a2c*/ 	.word	0x0001d1e0


	//   ....[31]....
        /*0a30*/ 	.word	0x0001d200


	//----- nvinfo : EIATTR_EXIT_INSTR_OFFSETS
	.align		4
.L_242:
        /*0a34*/ 	.byte	0x04, 0x1c
        /*0a36*/ 	.short	(.L_244 - .L_243)


	//   ....[0]....
.L_243:
        /*0a38*/ 	.word	0x000004d0


	//   ....[1]....
        /*0a3c*/ 	.word	0x0001e9f0


	//   ....[2]....
        /*0a40*/ 	.word	0x0001eab0


	//   ....[3]....
        /*0a44*/ 	.word	0x0001fac0


	//   ....[4]....
        /*0a48*/ 	.word	0x0001fb40


	//----- nvinfo : EIATTR_CTAIDZ_USED
	.align		4
.L_244:
        /*0a4c*/ 	.byte	0x01, 0x04
	.zero		2


	//----- nvinfo : EIATTR_CRS_STACK_SIZE
	.align		4
        /*0a50*/ 	.byte	0x04, 0x1e
        /*0a52*/ 	.short	(.L_246 - .L_245)
.L_245:
        /*0a54*/ 	.word	0x00000000
.L_246:


//--------------------- .nv.info._ZN5flash16flash_fwd_kernelI23Flash_fwd_kernel_traitsILi64ELi128ELi64ELi4ELb0ELb0EN7cutlass10bfloat16_tE19Flash_kernel_traitsILi64ELi128ELi64ELi4ES3_EELb1ELb1ELb0ELb0ELb0ELb0ELb0ELb0EEEvNS_16Flash_fwd_paramsE --------------------------
	.section	.nv.info._ZN5flash16flash_fwd_kernelI23Flash_fwd_kernel_traitsILi64ELi128ELi64ELi4ELb0ELb0EN7cutlass10bfloat16_tE19Flash_kernel_traitsILi64ELi128ELi64ELi4ES3_EELb1ELb1ELb0ELb0ELb0ELb0ELb0ELb0EEEvNS_16Flash_fwd_paramsE,"",@"SHT_CUDA_INFO"
	.sectionflags	@""
	.align	4


	//----- nvinfo : EIATTR_CUDA_API_VERSION
	.align		4
        /*0000*/ 	.byte	0x04, 0x37
        /*0002*/ 	.short	(.L_248 - .L_247)
.L_247:
        /*0004*/ 	.word	0x00000082


	//----- nvinfo : EIATTR_SW2861232_WAR
	.align		4
.L_248:
        /*0008*/ 	.byte	0x01, 0x35
	.zero		2


	//----- nvinfo : EIATTR_PARAM_CBANK
	.align		4
        /*000c*/ 	.byte	0x04, 0x0a
        /*000e*/ 	.short	(.L_250 - .L_249)
	.align		4
.L_249:
        /*0010*/ 	.word	index@(.nv.constant0._ZN5flash16flash_fwd_kernelI23Flash_fwd_kernel_traitsILi64ELi128ELi64ELi4ELb0ELb0EN7cutlass10bfloat16_tE19Flash_kernel_traitsILi64ELi128ELi64ELi4ES3_EELb1ELb1ELb0ELb0ELb0ELb0ELb0ELb0EEEvNS_16Flash_fwd_paramsE)
        /*0014*/ 	.short	0x0160
        /*0016*/ 	.short	0x01d0


	//----- nvinfo : EIATTR_CBANK_PARAM_SIZE
	.align		4
.L_250:
        /*0018*/ 	.byte	0x03, 0x19
        /*001a*/ 	.short	0x01d0


	//----- nvinfo : EIATTR_KPARAM_INFO
	.align		4
        /*001c*/ 	.byte	0x04, 0x17
        /*001e*/ 	.short	(.L_252 - .L_251)
.L_251:
        /*0020*/ 	.word	0x00000000
        /*0024*/ 	.short	0x0000
        /*0026*/ 	.short	0x0000
        /*0028*/ 	.byte	0x00, 0xf0, 0x41, 0x07


	//----- nvinfo : EIATTR_MAXREG_COUNT
	.align		4
.L_252:
        /*002c*/ 	.byte	0x03, 0x1b
        /*002e*/ 	.short	0x00ff


	//----- nvinfo : EIATTR_NUM_BARRIERS
	.align		4
        /*0030*/ 	.byte	0x02, 0x4c
        /*0032*/ 	.byte	0x01
	.zero		1


	//----- nvinfo : EIATTR_ANNOTATIONS
	.align		4
        /*0034*/ 	.byte	0x04, 0x55
        /*0036*/ 	.short	(.L_254 - .L_253)


	//   ....[0]....
.L_253:
        /*0038*/ 	.word	0x00000001
        /*003c*/ 	.byte	0x90, 0x77, 0x00, 0x00, 0x01, 0x00, 0x00, 0x00, 0xd0, 0x77, 0x00, 0x00, 0x01, 0x00, 0x00, 0x00
        /*004c*/ 	.byte	0x30, 0x78, 0x00, 0x00, 0x01, 0x00, 0x00, 0x00, 0x60, 0x78, 0x00, 0x00, 0x01, 0x00, 0x00, 0x00
        /*005c*/ 	.byte	0xd0, 0x89, 0x00, 0x00, 0x01, 0x00, 0x00, 0x00, 0xe0, 0x8e, 0x00, 0x00, 0x01, 0x00, 0x00, 0x00
        /*006c*/ 	.byte	0x40, 0x8f, 0x00, 0x00, 0x01, 0x00, 0x00, 0x00, 0x60, 0x8f, 0x00, 0x00


	//----- nvinfo : EIATTR_MERCURY_ISA_VERSION
	.align		4
.L_254:
        /*0078*/ 	.byte	0x03, 0x5f
        /*007a*/ 	.short	0x0000


	//----- nvinfo : EIATTR_COOP_GROUP_MASK_REGIDS
	.align		4
        /*007c*/ 	.byte	0x04, 0x29
        /*007e*/ 	.short	(.L_256 - .L_255)


	//   ....[0]....
.L_255:
        /*0080*/ 	.word	0xffffffff


	//   ....[1]....
        /*0084*/ 	.word	0xffffffff


	//   ....[2]....
        /*0088*/ 	.word	0xffffffff


	//   ....[3]....
        /*008c*/ 	.word	0xffffffff


	//   ....[4]....
        /*0090*/ 	.word	0xffffffff


	//   ....[5]....
        /*0094*/ 	.word	0xffffffff


	//   ....[6]....
        /*0098*/ 	.word	0xffffffff


	//   ....[7]....
        /*009c*/ 	.word	0xffffffff


	//   ....[8]....
        /*00a0*/ 	.word	0xffffffff


	//   ....[9]....
        /*00a4*/ 	.word	0xffffffff


	//   ....[10]....
        /*00a8*/ 	.word	0xffffffff


	//   ....[11]....
        /*00ac*/ 	.word	0xffffffff


	//   ....[12]....
        /*00b0*/ 	.word	0xffffffff


	//   ....[13]....
        /*00b4*/ 	.word	0xffffffff


	//   ....[14]....
        /*00b8*/ 	.word	0xffffffff


	//   ....[15]....
        /*00bc*/ 	.word	0xffffffff


	//   ....[16]....
        /*00c0*/ 	.word	0xffffffff


	//   ....[17]....
        /*00c4*/ 	.word	0xffffffff


	//   ....[18]....
        /*00c8*/ 	.word	0xffffffff


	//   ....[19]....
        /*00cc*/ 	.word	0xffffffff


	//   ....[20]....
        /*00d0*/ 	.word	0xffffffff


	//   ....[21]....
        /*00d4*/ 	.word	0xffffffff


	//   ....[22]....
        /*00d8*/ 	.word	0xffffffff


	//   ....[23]....
        /*00dc*/ 	.word	0xffffffff


	//   ....[24]....
        /*00e0*/ 	.word	0xffffffff


	//   ....[25]....
        /*00e4*/ 	.word	0xffffffff


	//   ....[26]....
        /*00e8*/ 	.word	0xffffffff


	//   ....[27]....
        /*00ec*/ 	.word	0xffffffff


	//   ....[28]....
        /*00f0*/ 	.word	0xffffffff


	//   ....[29]....
        /*00f4*/ 	.word	0xffffffff


	//   ....[30]....
        /*00f8*/ 	.word	0xffffffff


	//   ....[31]....
        /*00fc*/ 	.word	0xffffffff


	//   ....[32]....
        /*0100*/ 	.word	0xffffffff


	//   ....[33]....
        /*0104*/ 	.word	0xffffffff


	//   ....[34]....
        /*0108*/ 	.word	0xffffffff


	//   ....[35]....
        /*010c*/ 	.word	0xffffffff


	//   ....[36]....
        /*0110*/ 	.word	0xffffffff


	//   ....[37]....
        /*0114*/ 	.word	0xffffffff


	//   ....[38]....
        /*0118*/ 	.word	0xffffffff


	//   ....[39]....
        /*011c*/ 	.word	0xffffffff


	//----- nvinfo : EIATTR_COOP_GROUP_INSTR_OFFSETS
	.align		4
.L_256:
        /*0120*/ 	.byte	0x04, 0x28
        /*0122*/ 	.short	(.L_258 - .L_257)


	//   ....[0]....
.L_257:
        /*0124*/ 	.word	0x00003a20


	//   ....[1]....
        /*0128*/ 	.word	0x00003b50


	//   ....[2]....
        /*012c*/ 	.word	0x00003c30


	//   ....[3]....
        /*0130*/ 	.word	0x00003de0


	//   ....[4]....
        /*0134*/ 	.word	0x00003e30


	//   ....[5]....
        /*0138*/ 	.word	0x00003e70


	//   ....[6]....
        /*013c*/ 	.word	0x00003f30


	//   ....[7]....
        /*0140*/ 	.word	0x00003fe0


	//   ....[8]....
        /*0144*/ 	.word	0x000079f0


	//   ....[9]....
        /*0148*/ 	.word	0x00007a20


	//   ....[10]....
        /*014c*/ 	.word	0x00007b10


	//   ....[11]....
        /*0150*/ 	.word	0x00007b40


	//   ....[12]....
        /*0154*/ 	.word	0x000082a0


	//   ....[13]....
        /*0158*/ 	.word	0x000084c0


	//   ....[14]....
        /*015c*/ 	.word	0x000084e0


	//   ....[15]....
        /*0160*/ 	.word	0x000085d0


	//   ....[16]....
        /*0164*/ 	.word	0x0000c0a0


	//   ....[17]....
        /*0168*/ 	.word	0x0000c130


	//   ....[18]....
        /*016c*/ 	.word	0x0000c170


	//   ....[19]....
        /*0170*/ 	.word	0x0000c210


	//   ....[20]....
        /*0174*/ 	.word	0x0000ca10


	//   ....[21]....
        /*0178*/ 	.word	0x0000cb20


	//   ....[22]....
        /*017c*/ 	.word	0x0000cdb0


	//   ....[23]....
        /*0180*/ 	.word	0x0000ce50


	//   ....[24]....
        /*0184*/ 	.word	0x0000ff80


	//   ....[25]....
        /*0188*/ 	.word	0x0000ffd0


	//   ....[26]....
        /*018c*/ 	.word	0x00010020


	//   ....[27]....
        /*0190*/ 	.word	0x00010050


	//   ....[28]....
        /*0194*/ 	.word	0x00010070


	//   ....[29]....
        /*0198*/ 	.word	0x000100a0


	//   ....[30]....
        /*019c*/ 	.word	0x000103f0


	//   ....[31]....
        /*01a0*/ 	.word	0x00010520


	//   ....[32]....
        /*01a4*/ 	.word	0x00012c20


	//   ....[33]....
        /*01a8*/ 	.word	0x00012c60


	//   ....[34]....
        /*01ac*/ 	.word	0x00012ca0


	//   ....[35]....
        /*01b0*/ 	.word	0x00012cc0


	//   ....[36]....
        /*01b4*/ 	.word	0x00012cf0


	//   ....[37]....
        /*01b8*/ 	.word	0x00012d10


	//   ....[38]....
        /*01bc*/ 	.word	0x00012d40


	//   ....[39]....
        /*01c0*/ 	.word	0x00012d50


	//----- nvinfo : EIATTR_EXIT_INSTR_OFFSETS
	.align		4
.L_258:
        /*01c4*/ 	.byte	0x04, 0x1c
        /*01c6*/ 	.short	(.L_260 - .L_259)


	//   ....[0]....
.L_259:
        /*01c8*/ 	.word	0x000004e0


	//   ....[1]....
        /*01cc*/ 	.word	0x00014650


	//   ....[2]....
        /*01d0*/ 	.word	0x00014700


	//   ....[3]....
        /*01d4*/ 	.word	0x000156a0


	//   ....[4]....
        /*01d8*/ 	.word	0x00015720


	//----- nvinfo : EIATTR_CTAIDZ_USED
	.align		4
.L_260:
        /*01dc*/ 	.byte	0x01, 0x04
	.zero		2


	//----- nvinfo : EIATTR_CRS_STACK_SIZE
	.align		4
        /*01e0*/ 	.byte	0x04, 0x1e
        /*01e2*/ 	.short	(.L_262 - .L_261)
.L_261:
        /*01e4*/ 	.word	0x00000000
.L_262:


//--------------------- .nv.info._ZN5flash16flash_fwd_kernelI23Flash_fwd_kernel_traitsILi64ELi128ELi64ELi4ELb0ELb0EN7cutlass10bfloat16_tE19Flash_kernel_traitsILi64ELi128ELi64ELi4ES3_EELb1ELb1ELb0ELb0ELb1ELb1ELb0ELb0EEEvNS_16Flash_fwd_paramsE --------------------------
	.section	.nv.info._ZN5flash16flash_fwd_kernelI23Flash_fwd_kernel_traitsILi64ELi128ELi64ELi4ELb0ELb0EN7cutlass10bfloat16_tE19Flash_kernel_traitsILi64ELi128ELi64ELi4ES3_EELb1ELb1ELb0ELb0ELb1ELb1ELb0ELb0EEEvNS_16Flash_fwd_paramsE,"",@"SHT_CUDA_INFO"
	.sectionflags	@""
	.align	4


	//----- nvinfo : EIATTR_CUDA_API_VERSION
	.align		4
        /*0000*/ 	.byte	0x04, 0x37
        /*0002*/ 	.short	(.L_264 - .L_263)
.L_263:
        /*0004*/ 	.word	0x00000082


	//----- nvinfo : EIATTR_SW2861232_WAR
	.align		4
.L_264:
        /*0008*/ 	.byte	0x01, 0x35
	.zero		2


	//----- nvinfo : EIATTR_PARAM_CBANK
	.align		4
        /*000c*/ 	.byte	0x04, 0x0a
        /*000e*/ 	.short	(.L_266 - .L_265)
	.align		4
.L_265:
        /*0010*/ 	.word	index@(.nv.constant0._ZN5flash16flash_fwd_kernelI23Flash_fwd_kernel_traitsILi64ELi128ELi64ELi4ELb0ELb0EN7cutlass10bfloat16_tE19Flash_kernel_traitsILi64ELi128ELi64ELi4ES3_EELb1ELb1ELb0ELb0ELb1ELb1ELb0ELb0EEEvNS_16Flash_fwd_paramsE)
        /*0014*/ 	.short	0x0160
        /*0016*/ 	.short	0x01d0


	//----- nvinfo : EIATTR_CBANK_PARAM_SIZE
	.align		4
.L_266:
        /*0018*/ 	.byte	0x03, 0x19
        /*001a*/ 	.short	0x01d0


	//----- nvinfo : EIATTR_KPARAM_INFO
	.align		4
        /*001c*/ 	.byte	0x04, 0x17
        /*001e*/ 	.short	(.L_268 - .L_267)
.L_267:
        /*0020*/ 	.word	0x00000000
        /*0024*/ 	.short	0x0000
        /*0026*/ 	.short	0x0000
        /*0028*/ 	.byte	0x00, 0xf0, 0x41, 0x07


	//----- nvinfo : EIATTR_MAXREG_COUNT
	.align		4
.L_268:
        /*002c*/ 	.byte	0x03, 0x1b
        /*002e*/ 	.short	0x00ff


	//----- nvinfo : EIATTR_NUM_BARRIERS
	.align		4
        /*0030*/ 	.byte	0x02, 0x4c
        /*0032*/ 	.byte	0x01
	.zero		1


	//----- nvinfo : EIATTR_MERCURY_ISA_VERSION
	.align		4
        /*0034*/ 	.byte	0x03, 0x5f
        /*0036*/ 	.short	0x0000


	//----- nvinfo : EIATTR_COOP_GROUP_MASK_REGIDS
	.align		4
        /*0038*/ 	.byte	0x04, 0x29
        /*003a*/ 	.short	(.L_270 - .L_269)


	//   ....[0]....
.L_269:
        /*003c*/ 	.word	0xffffffff


	//   ....[1]....
        /*0040*/ 	.word	0xffffffff


	//   ....[2]....
        /*0044*/ 	.word	0xffffffff


	//   ....[3]....
        /*0048*/ 	.word	0xffffffff


	//   ....[4]....
        /*004c*/ 	.word	0xffffffff


	//   ....[5]....
        /*0050*/ 	.word	0xffffffff


	//   ....[6]....
        /*0054*/ 	.word	0xffffffff


	//   ....[7]....
        /*0058*/ 	.word	0xffffffff


	//   ....[8]....
        /*005c*/ 	.word	0xffffffff


	//   ....[9]....
        /*0060*/ 	.word	0xffffffff


	//   ....[10]....
        /*0064*/ 	.word	0xffffffff


	//   ....[11]....
        /*0068*/ 	.word	0xffffffff


	//   ....[12]....
        /*006c*/ 	.word	0xffffffff


	//   ....[13]....
        /*0070*/ 	.word	0xffffffff


	//   ....[14]....
        /*0074*/ 	.word	0xffffffff


	//   ....[15]....
        /*0078*/ 	.word	0xffffffff


	//   ....[16]....
        /*007c*/ 	.word	0xffffffff


	//   ....[17]....
        /*0080*/ 	.word	0xffffffff


	//   ....[18]....
        /*0084*/ 	.word	0xffffffff


	//   ....[19]....
        /*0088*/ 	.word	0xffffffff


	//   ....[20]....
        /*008c*/ 	.word	0xffffffff


	//   ....[21]....
        /*0090*/ 	.word	0xffffffff


	//   ....[22]....
        /*0094*/ 	.word	0xffffffff


	//   ....[23]....
        /*0098*/ 	.word	0xffffffff


	//   ....[24]....
        /*009c*/ 	.word	0xffffffff


	//   ....[25]....
        /*00a0*/ 	.word	0xffffffff


	//   ....[26]....
        /*00a4*/ 	.word	0xffffffff


	//   ....[27]....
        /*00a8*/ 	.word	0xffffffff


	//   ....[28]....
        /*00ac*/ 	.word	0xffffffff


	//   ....[29]....
        /*00b0*/ 	.word	0xffffffff


	//   ....[30]....
        /*00b4*/ 	.word	0xffffffff


	//   ....[31]....
        /*00b8*/ 	.word	0xffffffff


	//----- nvinfo : EIATTR_COOP_GROUP_INSTR_OFFSETS
	.align		4
.L_270:
        /*00bc*/ 	.byte	0x04, 0x28
        /*00be*/ 	.short	(.L_272 - .L_271)


	//   ....[0]....
.L_271:
        /*00c0*/ 	.word	0x00002770


	//   ....[1]....
        /*00c4*/ 	.word	0x000027b0


	//   ....[2]....
        /*00c8*/ 	.word	0x00002910


	//   ....[3]....
        /*00cc*/ 	.word	0x00002990


	//   ....[4]....
        /*00d0*/ 	.word	0x000029c0


	//   ....[5]....
        /*00d4*/ 	.word	0x00002a00


	//   ....[6]....
        /*00d8*/ 	.word	0x00002b30


	//   ....[7]....
        /*00dc*/ 	.word	0x00002b80


	//   ....[8]....
        /*00e0*/ 	.word	0x00006450


	//   ....[9]....
        /*00e4*/ 	.word	0x000064a0


	//   ....[10]....
        /*00e8*/ 	.word	0x00006500


	//   ....[11]....
        /*00ec*/ 	.word	0x000065f0


	//   ....[12]....
        /*00f0*/ 	.word	0x00006640


	//   ....[13]....
        /*00f4*/ 	.word	0x000066e0


	//   ....[14]....
        /*00f8*/ 	.word	0x00006720


	//   ....[15]....
        /*00fc*/ 	.word	0x000068b0


	//   ....[16]....
        /*0100*/ 	.word	0x00009d90


	//   ....[17]....
        /*0104*/ 	.word	0x00009de0


	//   ....[18]....
        /*0108*/ 	.word	0x00009e90


	//   ....[19]....
        /*010c*/ 	.word	0x00009f30


	//   ....[20]....
        /*0110*/ 	.word	0x00009f40


	//   ....[21]....
        /*0114*/ 	.word	0x00009f50


	//   ....[22]....
        /*0118*/ 	.word	0x0000a1b0


	//   ....[23]....
        /*011c*/ 	.word	0x0000a310


	//   ....[24]....
        /*0120*/ 	.word	0x0000ca60


	//   ....[25]....
        /*0124*/ 	.word	0x0000caa0


	//   ....[26]....
        /*0128*/ 	.word	0x0000cae0


	//   ....[27]....
        /*012c*/ 	.word	0x0000cb50


	//   ....[28]....
        /*0130*/ 	.word	0x0000cba0


	//   ....[29]....
        /*0134*/ 	.word	0x0000cbc0


	//   ....[30]....
        /*0138*/ 	.word	0x0000cbe0


	//   ....[31]....
        /*013c*/ 	.word	0x0000cc40


	//----- nvinfo : EIATTR_EXIT_INSTR_OFFSETS
	.align		4
.L_272:
        /*0140*/ 	.byte	0x04, 0x1c
        /*0142*/ 	.short	(.L_274 - .L_273)


	//   ....[0]....
.L_273:
        /*0144*/ 	.word	0x000003b0


	//   ....[1]....
        /*0148*/ 	.word	0x0000df80


	//   ....[2]....
        /*014c*/ 	.word	0x0000e870


	//   ....[3]....
        /*0150*/ 	.word	0x0000e8f0


	//----- nvinfo : EIATTR_CTAIDZ_USED
	.align		4
.L_274:
        /*0154*/ 	.byte	0x01, 0x04
	.zero		2


	//----- nvinfo : EIATTR_CRS_STACK_SIZE
	.align		4
        /*0158*/ 	.byte	0x04, 0x1e
        /*015a*/ 	.short	(.L_276 - .L_275)
.L_275:
        /*015c*/ 	.word	0x00000000
.L_276:


//--------------------- .nv.info._ZN5flash16flash_fwd_kernelI23Flash_fwd_kernel_traitsILi64ELi128ELi64ELi4ELb0ELb0EN7cutlass10bfloat16_tE19Flash_kernel_traitsILi64ELi128ELi64ELi4ES3_EELb0ELb1ELb0ELb0ELb1ELb1ELb1ELb0EEEvNS_16Flash_fwd_paramsE --------------------------
	.section	.nv.info._ZN5flash16flash_fwd_kernelI23Flash_fwd_kernel_traitsILi64ELi128ELi64ELi4ELb0ELb0EN7cutlass10bfloat16_tE19Flash_kernel_traitsILi64ELi128ELi64ELi4ES3_EELb0ELb1ELb0ELb0ELb1ELb1ELb1ELb0EEEvNS_16Flash_fwd_paramsE,"",@"SHT_CUDA_INFO"
	.sectionflags	@""
	.align	4


	//----- nvinfo : EIATTR_CUDA_API_VERSION
	.align		4
        /*0000*/ 	.byte	0x04, 0x37
        /*0002*/ 	.short	(.L_278 - .L_277)
.L_277:
        /*0004*/ 	.word	0x00000082


	//----- nvinfo : EIATTR_SW2861232_WAR
	.align		4
.L_278:
        /*0008*/ 	.byte	0x01, 0x35
	.zero		2


	//----- nvinfo : EIATTR_PARAM_CBANK
	.align		4
        /*000c*/ 	.byte	0x04, 0x0a
        /*000e*/ 	.short	(.L_280 - .L_279)
	.align		4
.L_279:
        /*0010*/ 	.word	index@(.nv.constant0._ZN5flash16flash_fwd_kernelI23Flash_fwd_kernel_traitsILi64ELi128ELi64ELi4ELb0ELb0EN7cutlass10bfloat16_tE19Flash_kernel_traitsILi64ELi128ELi64ELi4ES3_EELb0ELb1ELb0ELb0ELb1ELb1ELb1ELb0EEEvNS_16Flash_fwd_paramsE)
        /*0014*/ 	.short	0x0160
        /*0016*/ 	.short	0x01d0


	//----- nvinfo : EIATTR_CBANK_PARAM_SIZE
	.align		4
.L_280:
        /*0018*/ 	.byte	0x03, 0x19
        /*001a*/ 	.short	0x01d0


	//----- nvinfo : EIATTR_KPARAM_INFO
	.align		4
        /*001c*/ 	.byte	0x04, 0x17
        /*001e*/ 	.short	(.L_282 - .L_281)
.L_281:
        /*0020*/ 	.word	0x00000000
        /*0024*/ 	.short	0x0000
        /*0026*/ 	.short	0x0000
        /*0028*/ 	.byte	0x00, 0xf0, 0x41, 0x07


	//----- nvinfo : EIATTR_MAXREG_COUNT
	.align		4
.L_282:
        /*002c*/ 	.byte	0x03, 0x1b
        /*002e*/ 	.short	0x00ff


	//----- nvinfo : EIATTR_NUM_BARRIERS
	.align		4
        /*0030*/ 	.byte	0x02, 0x4c
        /*0032*/ 	.byte	0x01
	.zero		1


	//----- nvinfo : EIATTR_MERCURY_ISA_VERSION
	.align		4
        /*0034*/ 	.byte	0x03, 0x5f
        /*0036*/ 	.short	0x0000


	//----- nvinfo : EIATTR_COOP_GROUP_MASK_REGIDS
	.align		4
        /*0038*/ 	.byte	0x04, 0x29
        /*003a*/ 	.short	(.L_284 - .L_283)


	//   ....[0]....
.L_283:
        /*003c*/ 	.word	0xffffffff


	//   ....[1]....
        /*0040*/ 	.word	0xffffffff


	//   ....[2]....
        /*0044*/ 	.word	0xffffffff


	//   ....[3]....
        /*0048*/ 	.word	0xffffffff


	//   ....[4]....
        /*004c*/ 	.word	0xffffffff


	//   ....[5]....
        /*0050*/ 	.word	0xffffffff


	//   ....[6]....
        /*0054*/ 	.word	0xffffffff


	//   ....[7]....
        /*0058*/ 	.word	0xffffffff


	//   ....[8]....
        /*005c*/ 	.word	0xffffffff


	//   ....[9]....
        /*0060*/ 	.word	0xffffffff


	//   ....[10]....
        /*0064*/ 	.word	0xffffffff


	//   ....[11]....
        /*0068*/ 	.word	0xffffffff


	//   ....[12]....
        /*006c*/ 	.word	0xffffffff


	//   ....[13]....
        /*0070*/ 	.word	0xffffffff


	//   ....[14]....
        /*0074*/ 	.word	0xffffffff


	//   ....[15]....
        /*0078*/ 	.word	0xffffffff


	//   ....[16]....
        /*007c*/ 	.word	0xffffffff


	//   ....[17]....
        /*0080*/ 	.word	0xffffffff


	//   ....[18]....
        /*0084*/ 	.word	0xffffffff


	//   ....[19]....
        /*0088*/ 	.word	0xffffffff


	//   ....[20]....
        /*008c*/ 	.word	0xffffffff


	//   ....[21]....
        /*0090*/ 	.word	0xffffffff


	//   ....[22]....
        /*0094*/ 	.word	0xffffffff


	//   ....[23]....
        /*0098*/ 	.word	0xffffffff


	//   ....[24]....
        /*009c*/ 	.word	0xffffffff


	//   ....[25]....
        /*00a0*/ 	.word	0xffffffff


	//   ....[26]....
        /*00a4*/ 	.word	0xffffffff


	//   ....[27]....
        /*00a8*/ 	.word	0xffffffff


	//   ....[28]....
        /*00ac*/ 	.word	0xffffffff


	//   ....[29]....
        /*00b0*/ 	.word	0xffffffff


	//   ....[30]....
        /*00b4*/ 	.word	0xffffffff


	//   ....[31]....
        /*00b8*/ 	.word	0xffffffff


	//----- nvinfo : EIATTR_COOP_GROUP_INSTR_OFFSETS
	.align		4
.L_284:
        /*00bc*/ 	.byte	0x04, 0x28
        /*00be*/ 	.short	(.L_286 - .L_285)


	//   ....[0]....
.L_285:
        /*00c0*/ 	.word	0x00002860


	//   ....[1]....
        /*00c4*/ 	.word	0x00002ac0


	//   ....[2]....
        /*00c8*/ 	.word	0x00002bc0


	//   ....[3]....
        /*00cc*/ 	.word	0x00002d00


	//   ....[4]....
        /*00d0*/ 	.word	0x00002d40


	//   ....[5]....
        /*00d4*/ 	.word	0x00002e90


	//   ....[6]....
        /*00d8*/ 	.word	0x00002ec0


	//   ....[7]....
        /*00dc*/ 	.word	0x00003040


	//   ....[8]....
        /*00e0*/ 	.word	0x00005e30


	//   ....[9]....
        /*00e4*/ 	.word	0x00005ea0


	//   ....[10]....
        /*00e8*/ 	.word	0x00005f40


	//   ....[11]....
        /*00ec*/ 	.word	0x00005f50


	//   ....[12]....
        /*00f0*/ 	.word	0x00005f80


	//   ....[13]....
        /*00f4*/ 	.word	0x00006020


	//   ....[14]....
        /*00f8*/ 	.word	0x00006150


	//   ....[15]....
        /*00fc*/ 	.word	0x00006310


	//   ....[16]....
        /*0100*/ 	.word	0x00008fa0


	//   ....[17]....
        /*0104*/ 	.word	0x00008fe0


	//   ....[18]....
        /*0108*/ 	.word	0x00008ff0


	//   ....[19]....
        /*010c*/ 	.word	0x00009000


	//   ....[20]....
        /*0110*/ 	.word	0x00009040


	//   ....[21]....
        /*0114*/ 	.word	0x00009060


	//   ....[22]....
        /*0118*/ 	.word	0x00009070


	//   ....[23]....
        /*011c*/ 	.word	0x00009080


	//   ....[24]....
        /*0120*/ 	.word	0x0000a980


	//   ....[25]....
        /*0124*/ 	.word	0x0000a9c0


	//   ....[26]....
        /*0128*/ 	.word	0x0000aa00


	//   ....[27]....
        /*012c*/ 	.word	0x0000aa30


	//   ....[28]....
        /*0130*/ 	.word	0x0000aae0


	//   ....[29]....
        /*0134*/ 	.word	0x0000ab00


	//   ....[30]....
        /*0138*/ 	.word	0x0000ab20


	//   ....[31]....
        /*013c*/ 	.word	0x0000ab30


	//----- nvinfo : EIATTR_EXIT_INSTR_OFFSETS
	.align		4
.L_286:
        /*0140*/ 	.byte	0x04, 0x1c
        /*0142*/ 	.short	(.L_288 - .L_287)


	//   ....[0]....
.L_287:
        /*0144*/ 	.word	0x00000160


	//   ....[1]....
        /*0148*/ 	.word	0x0000be50


	//   ....[2]....
        /*014c*/ 	.word	0x0000c750


	//   ....[3]....
        /*0150*/ 	.word	0x0000c7d0


	//----- nvinfo : EIATTR_CTAIDZ_USED
	.align		4
.L_288:
        /*0154*/ 	.byte	0x01, 0x04
	.zero		2


	//----- nvinfo : EIATTR_CRS_STACK_SIZE
	.align		4
        /*0158*/ 	.byte	0x04, 0x1e
        /*015a*/ 	.short	(.L_290 - .L_289)
.L_289:
        /*015c*/ 	.word	0x00000000
.L_290:


//--------------------- .nv.info._ZN5flash16flash_fwd_kernelI23Flash_fwd_kernel_traitsILi64ELi128ELi64ELi4ELb0ELb0EN7cutlass10bfloat16_tE19Flash_kernel_traitsILi64ELi128ELi64ELi4ES3_EELb1ELb1ELb0ELb0ELb0ELb1ELb0ELb0EEEvNS_16Flash_fwd_paramsE --------------------------
	.section	.nv.info._ZN5flash16flash_fwd_kernelI23Flash_fwd_kernel_traitsILi64ELi128ELi64ELi4ELb0ELb0EN7cutlass10bfloat16_tE19Flash_kernel_traitsILi64ELi128ELi64ELi4ES3_EELb1ELb1ELb0ELb0ELb0ELb1ELb0ELb0EEEvNS_16Flash_fwd_paramsE,"",@"SHT_CUDA_INFO"
	.sectionflags	@""
	.align	4


	//----- nvinfo : EIATTR_CUDA_API_VERSION
	.align		4
        /*0000*/ 	.byte	0x04, 0x37
        /*0002*/ 	.short	(.L_292 - .L_291)
.L_291:
        /*0004*/ 	.word	0x00000082


	//----- nvinfo : EIATTR_SW2861232_WAR
	.align		4
.L_292:
        /*0008*/ 	.byte	0x01, 0x35
	.zero		2


	//----- nvinfo : EIATTR_PARAM_CBANK
	.align		4
        /*000c*/ 	.byte	0x04, 0x0a
        /*000e*/ 	.short	(.L_294 - .L_293)
	.align		4
.L_293:
        /*0010*/ 	.word	index@(.nv.constant0._ZN5flash16flash_fwd_kernelI23Flash_fwd_kernel_traitsILi64ELi128ELi64ELi4ELb0ELb0EN7cutlass10bfloat16_tE19Flash_kernel_traitsILi64ELi128ELi64ELi4ES3_EELb1ELb1ELb0ELb0ELb0ELb1ELb0ELb0EEEvNS_16Flash_fwd_paramsE)
        /*0014*/ 	.short	0x0160
        /*0016*/ 	.short	0x01d0


	//----- nvinfo : EIATTR_CBANK_PARAM_SIZE
	.align		4
.L_294:
        /*0018*/ 	.byte	0x03, 0x19
        /*001a*/ 	.short	0x01d0


	//----- nvinfo : EIATTR_KPARAM_INFO
	.align		4
        /*001c*/ 	.byte	0x04, 0x17
        /*001e*/ 	.short	(.L_296 - .L_295)
.L_295:
        /*0020*/ 	.word	0x00000000
        /*0024*/ 	.short	0x0000
        /*0026*/ 	.short	0x0000
        /*0028*/ 	.byte	0x00, 0xf0, 0x41, 0x07


	//----- nvinfo : EIATTR_MAXREG_COUNT
	.align		4
.L_296:
        /*002c*/ 	.byte	0x03, 0x1b
        /*002e*/ 	.short	0x00ff


	//----- nvinfo : EIATTR_NUM_BARRIERS
	.align		4
        /*0030*/ 	.byte	0x02, 0x4c
        /*0032*/ 	.byte	0x01
	.zero		1


	//----- nvinfo : EIATTR_MERCURY_ISA_VERSION
	.align		4
        /*0034*/ 	.byte	0x03, 0x5f
        /*0036*/ 	.short	0x0000


	//----- nvinfo : EIATTR_COOP_GROUP_MASK_REGIDS
	.align		4
        /*0038*/ 	.byte	0x04, 0x29
        /*003a*/ 	.short	(.L_298 - .L_297)


	//   ....[0]....
.L_297:
        /*003c*/ 	.word	0xffffffff


	//   ....[1]....
        /*0040*/ 	.word	0xffffffff


	//   ....[2]....
        /*0044*/ 	.word	0xffffffff


	//   ....[3]....
        /*0048*/ 	.word	0xffffffff


	//   ....[4]....
        /*004c*/ 	.word	0xffffffff


	//   ....[5]....
        /*0050*/ 	.word	0xffffffff


	//   ....[6]....
        /*0054*/ 	.word	0xffffffff


	//   ....[7]....
        /*0058*/ 	.word	0xffffffff


	//   ....[8]....
        /*005c*/ 	.word	0xffffffff


	//   ....[9]....
        /*0060*/ 	.word	0xffffffff


	//   ....[10]....
        /*0064*/ 	.word	0xffffffff


	//   ....[11]....
        /*0068*/ 	.word	0xffffffff


	//   ....[12]....
        /*006c*/ 	.word	0xffffffff


	//   ....[13]....
        /*0070*/ 	.word	0xffffffff


	//   ....[14]....
        /*0074*/ 	.word	0xffffffff


	//   ....[15]....
        /*0078*/ 	.word	0xffffffff


	//   ....[16]....
        /*007c*/ 	.word	0xffffffff


	//   ....[17]....
        /*0080*/ 	.word	0xffffffff


	//   ....[18]....
        /*0084*/ 	.word	0xffffffff


	//   ....[19]....
        /*0088*/ 	.word	0xffffffff


	//   ....[20]....
        /*008c*/ 	.word	0xffffffff


	//   ....[21]....
        /*0090*/ 	.word	0xffffffff


	//   ....[22]....
        /*0094*/ 	.word	0xffffffff


	//   ....[23]....
        /*0098*/ 	.word	0xffffffff


	//   ....[24]....
        /*009c*/ 	.word	0xffffffff


	//   ....[25]....
        /*00a0*/ 	.word	0xffffffff


	//   ....[26]....
        /*00a4*/ 	.word	0xffffffff


	//   ....[27]....
        /*00a8*/ 	.word	0xffffffff


	//   ....[28]....
        /*00ac*/ 	.word	0xffffffff


	//   ....[29]....
        /*00b0*/ 	.word	0xffffffff


	//   ....[30]....
        /*00b4*/ 	.word	0xffffffff


	//   ....[31]....
        /*00b8*/ 	.word	0xffffffff


	//   ....[32]....
        /*00bc*/ 	.word	0xffffffff


	//   ....[33]....
        /*00c0*/ 	.word	0xffffffff


	//   ....[34]....
        /*00c4*/ 	.word	0xffffffff


	//   ....[35]....
        /*00c8*/ 	.word	0xffffffff


	//   ....[36]....
        /*00cc*/ 	.word	0xffffffff


	//   ....[37]....
        /*00d0*/ 	.word	0xffffffff


	//   ....[38]....
        /*00d4*/ 	.word	0xffffffff


	//   ....[39]....
        /*00d8*/ 	.word	0xffffffff


	//----- nvinfo : EIATTR_COOP_GROUP_INSTR_OFFSETS
	.align		4
.L_298:
        /*00dc*/ 	.byte	0x04, 0x28
        /*00de*/ 	.short	(.L_300 - .L_299)


	//   ....[0]....
.L_299:
        /*00e0*/ 	.word	0x000030c0


	//   ....[1]....
        /*00e4*/ 	.word	0x000031f0


	//   ....[2]....
        /*00e8*/ 	.word	0x00003270


	//   ....[3]....
        /*00ec*/ 	.word	0x00003460


	//   ....[4]....
        /*00f0*/ 	.word	0x000034a0


	//   ....[5]....
        /*00f4*/ 	.word	0x000034e0


	//   ....[6]....
        /*00f8*/ 	.word	0x000035e0


	//   ....[7]....
        /*00fc*/ 	.word	0x00003680


	//   ....[8]....
        /*0100*/ 	.word	0x00006dc0


	//   ....[9]....
        /*0104*/ 	.word	0x00006e90


	//   ....[10]....
        /*0108*/ 	.word	0x00006eb0


	//   ....[11]....
        /*010c*/ 	.word	0x00006ef0


	//   ....[12]....
        /*0110*/ 	.word	0x00007800


	//   ....[13]....
        /*0114*/ 	.word	0x00007970


	//   ....[14]....
        /*0118*/ 	.word	0x00007a40


	//   ....[15]....
        /*011c*/ 	.word	0x00007b80


	//   ....[16]....
        /*0120*/ 	.word	0x0000b050


	//   ....[17]....
        /*0124*/ 	.word	0x0000b070


	//   ....[18]....
        /*0128*/ 	.word	0x0000b120


	//   ....[19]....
        /*012c*/ 	.word	0x0000b240


	//   ....[20]....
        /*0130*/ 	.word	0x0000b470


	//   ....[21]....
        /*0134*/ 	.word	0x0000b780


	//   ....[22]....
        /*0138*/ 	.word	0x0000b860


	//   ....[23]....
        /*013c*/ 	.word	0x0000ba60


	//   ....[24]....
        /*0140*/ 	.word	0x0000ec80


	//   ....[25]....
        /*0144*/ 	.word	0x0000ecd0


	//   ....[26]....
        /*0148*/ 	.word	0x0000ed80


	//   ....[27]....
        /*014c*/ 	.word	0x0000ee20


	//   ....[28]....
        /*0150*/ 	.word	0x0000ee30


	//   ....[29]....
        /*0154*/ 	.word	0x0000ee40


	//   ....[30]....
        /*0158*/ 	.word	0x0000f0a0


	//   ....[31]....
        /*015c*/ 	.word	0x0000f200


	//   ....[32]....
        /*0160*/ 	.word	0x00011950


	//   ....[33]....
        /*0164*/ 	.word	0x00011990


	//   ....[34]....
        /*0168*/ 	.word	0x000119d0


	//   ....[35]....
        /*016c*/ 	.word	0x000119e0


	//   ....[36]....
        /*0170*/ 	.word	0x00011a60


	//   ....[37]....
        /*0174*/ 	.word	0x00011a80


	//   ....[38]....
        /*0178*/ 	.word	0x00011aa0


	//   ....[39]....
        /*017c*/ 	.word	0x00011ab0


	//----- nvinfo : EIATTR_EXIT_INSTR_OFFSETS
	.align		4
.L_300:
        /*0180*/ 	.byte	0x04, 0x1c
        /*0182*/ 	.short	(.L_302 - .L_301)


	//   ....[0]....
.L_301:
        /*0184*/ 	.word	0x00000510


	//   ....[1]....
        /*0188*/ 	.word	0x00013320


	//   ....[2]....
        /*018c*/ 	.word	0x000133e0


	//   ....[3]....
        /*0190*/ 	.word	0x00014290


	//   ....[4]....
        /*0194*/ 	.word	0x00014310


	//----- nvinfo : EIATTR_CTAIDZ_USED
	.align		4
.L_302:
        /*0198*/ 	.byte	0x01, 0x04
	.zero		2


	//----- nvinfo : EIATTR_CRS_STACK_SIZE
	.align		4
        /*019c*/ 	.byte	0x04, 0x1e
        /*019e*/ 	.short	(.L_304 - .L_303)
.L_303:
        /*01a0*/ 	.word	0x00000000
.L_304:


//--------------------- .nv.info._ZN5flash16flash_fwd_kernelI23Flash_fwd_kernel_traitsILi64ELi128ELi64ELi4ELb0ELb0EN7cutlass10bfloat16_tE19Flash_kernel_traitsILi64ELi128ELi64ELi4ES3_EELb0ELb1ELb0ELb0ELb0ELb1ELb1ELb0EEEvNS_16Flash_fwd_paramsE --------------------------
	.section	.nv.info._ZN5flash16flash_fwd_kernelI23Flash_fwd_kernel_traitsILi64ELi128ELi64ELi4ELb0ELb0EN7cutlass10bfloat16_tE19Flash_kernel_traitsILi64ELi128ELi64ELi4ES3_EELb0ELb1ELb0ELb0ELb0ELb1ELb1ELb0EEEvNS_16Flash_fwd_paramsE,"",@"SHT_CUDA_INFO"
	.sectionflags	@""
	.align	4


	//----- nvinfo : EIATTR_CUDA_API_VERSION
	.align		4
        /*0000*/ 	.byte	0x04, 0x37
        /*0002*/ 	.short	(.L_306 - .L_305)
.L_305:
        /*0004*/ 	.word	0x00000082


	//----- nvinfo : EIATTR_SW2861232_WAR
	.align		4
.L_306:
        /*0008*/ 	.byte	0x01, 0x35
	.zero		2


	//----- nvinfo : EIATTR_PARAM_CBANK
	.align		4
        /*000c*/ 	.byte	0x04, 0x0a
        /*000e*/ 	.short	(.L_308 - .L_307)
	.align		4
.L_307:
        /*0010*/ 	.word	index@(.nv.constant0._ZN5flash16flash_fwd_kernelI23Flash_fwd_kernel_traitsILi64ELi128ELi64ELi4ELb0ELb0EN7cutlass10bfloat16_tE19Flash_kernel_traitsILi64ELi128ELi64ELi4ES3_EELb0ELb1ELb0ELb0ELb0ELb1ELb1ELb0EEEvNS_16Flash_fwd_paramsE)
        /*0014*/ 	.short	0x0160
        /*0016*/ 	.short	0x01d0


	//----- nvinfo : EIATTR_CBANK_PARAM_SIZE
	.align		4
.L_308:
        /*0018*/ 	.byte	0x03, 0x19
        /*001a*/ 	.short	0x01d0


	//----- nvinfo : EIATTR_KPARAM_INFO
	.align		4
        /*001c*/ 	.byte	0x04, 0x17
        /*001e*/ 	.short	(.L_310 - .L_309)
.L_309:
        /*0020*/ 	.word	0x00000000
        /*0024*/ 	.short	0x0000
        /*0026*/ 	.short	0x0000
        /*0028*/ 	.byte	0x00, 0xf0, 0x41, 0x07


	//----- nvinfo : EIATTR_MAXREG_COUNT
	.align		4
.L_310:
        /*002c*/ 	.byte	0x03, 0x1b
        /*002e*/ 	.short	0x00ff


	//----- nvinfo : EIATTR_NUM_BARRIERS
	.align		4
        /*0030*/ 	.byte	0x02, 0x4c
        /*0032*/ 	.byte	0x01
	.zero		1


	//----- nvinfo : EIATTR_MERCURY_ISA_VERSION
	.align		4
        /*0034*/ 	.byte	0x03, 0x5f
        /*0036*/ 	.short	0x0000


	//----- nvinfo : EIATTR_COOP_GROUP_MASK_REGIDS
	.align		4
        /*0038*/ 	.byte	0x04, 0x29
        /*003a*/ 	.short	(.L_312 - .L_311)


	//   ....[0]....
.L_311:
        /*003c*/ 	.word	0xffffffff


	//   ....[1]....
        /*0040*/ 	.word	0xffffffff


	//   ....[2]....
        /*0044*/ 	.word	0xffffffff


	//   ....[3]....
        /*0048*/ 	.word	0xffffffff


	//   ....[4]....
        /*004c*/ 	.word	0xffffffff


	//   ....[5]....
        /*0050*/ 	.word	0xffffffff


	//   ....[6]....
        /*0054*/ 	.word	0xffffffff


	//   ....[7]....
        /*0058*/ 	.word	0xffffffff


	//   ....[8]....
        /*005c*/ 	.word	0xffffffff


	//   ....[9]....
        /*0060*/ 	.word	0xffffffff


	//   ....[10]....
        /*0064*/ 	.word	0xffffffff


	//   ....[11]....
        /*0068*/ 	.word	0xffffffff


	//   ....[12]....
        /*006c*/ 	.word	0xffffffff


	//   ....[13]....
        /*0070*/ 	.word	0xffffffff


	//   ....[14]....
        /*0074*/ 	.word	0xffffffff


	//   ....[15]....
        /*0078*/ 	.word	0xffffffff


	//   ....[16]....
        /*007c*/ 	.word	0xffffffff


	//   ....[17]....
        /*0080*/ 	.word	0xffffffff


	//   ....[18]....
        /*0084*/ 	.word	0xffffffff


	//   ....[19]....
        /*0088*/ 	.word	0xffffffff


	//   ....[20]....
        /*008c*/ 	.word	0xffffffff


	//   ....[21]....
        /*0090*/ 	.word	0xffffffff


	//   ....[22]....
        /*0094*/ 	.word	0xffffffff


	//   ....[23]....
        /*0098*/ 	.word	0xffffffff


	//   ....[24]....
        /*009c*/ 	.word	0xffffffff


	//   ....[25]....
        /*00a0*/ 	.word	0xffffffff


	//   ....[26]....
        /*00a4*/ 	.word	0xffffffff


	//   ....[27]....
        /*00a8*/ 	.word	0xffffffff


	//   ....[28]....
        /*00ac*/ 	.word	0xffffffff


	//   ....[29]....
        /*00b0*/ 	.word	0xffffffff


	//   ....[30]....
        /*00b4*/ 	.word	0xffffffff


	//   ....[31]....
        /*00b8*/ 	.word	0xffffffff


	//   ....[32]....
        /*00bc*/ 	.word	0xffffffff


	//   ....[33]....
        /*00c0*/ 	.word	0xffffffff


	//   ....[34]....
        /*00c4*/ 	.word	0xffffffff


	//   ....[35]....
        /*00c8*/ 	.word	0xffffffff


	//   ....[36]....
        /*00cc*/ 	.word	0xffffffff


	//   ....[37]....
        /*00d0*/ 	.word	0xffffffff


	//   ....[38]....
        /*00d4*/ 	.word	0xffffffff


	//   ....[39]....
        /*00d8*/ 	.word	0xffffffff


	//----- nvinfo : EIATTR_COOP_GROUP_INSTR_OFFSETS
	.align		4
.L_312:
        /*00dc*/ 	.byte	0x04, 0x28
        /*00de*/ 	.short	(.L_314 - .L_313)


	//   ....[0]....
.L_313:
        /*00e0*/ 	.word	0x00003550


	//   ....[1]....
        /*00e4*/ 	.word	0x00003630


	//   ....[2]....
        /*00e8*/ 	.word	0x00003660


	//   ....[3]....
        /*00ec*/ 	.word	0x000036b0


	//   ....[4]....
        /*00f0*/ 	.word	0x00003770


	//   ....[5]....
        /*00f4*/ 	.word	0x000037f0


	//   ....[6]....
        /*00f8*/ 	.word	0x000038e0


	//   ....[7]....
        /*00fc*/ 	.word	0x00003a80


	//   ....[8]....
        /*0100*/ 	.word	0x00006830


	//   ....[9]....
        /*0104*/ 	.word	0x00006910


	//   ....[10]....
        /*0108*/ 	.word	0x00006940


	//   ....[11]....
        /*010c*/ 	.word	0x00006a10


	//   ....[12]....
        /*0110*/ 	.word	0x00006a70


	//   ....[13]....
        /*0114*/ 	.word	0x00006b50


	//   ....[14]....
        /*0118*/ 	.word	0x00006c00


	//   ....[15]....
        /*011c*/ 	.word	0x00006cc0


	//   ....[16]....
        /*0120*/ 	.word	0x0000a060


	//   ....[17]....
        /*0124*/ 	.word	0x0000a160


	//   ....[18]....
        /*0128*/ 	.word	0x0000a1d0


	//   ....[19]....
        /*012c*/ 	.word	0x0000a2e0


	//   ....[20]....
        /*0130*/ 	.word	0x0000a320


	//   ....[21]....
        /*0134*/ 	.word	0x0000a370


	//   ....[22]....
        /*0138*/ 	.word	0x0000a410


	//   ....[23]....
        /*013c*/ 	.word	0x0000a490


	//   ....[24]....
        /*0140*/ 	.word	0x0000d120


	//   ....[25]....
        /*0144*/ 	.word	0x0000d1e0


	//   ....[26]....
        /*0148*/ 	.word	0x0000d250


	//   ....[27]....
        /*014c*/ 	.word	0x0000d280


	//   ....[28]....
        /*0150*/ 	.word	0x0000d2a0


	//   ....[29]....
        /*0154*/ 	.word	0x0000d2b0


	//   ....[30]....
        /*0158*/ 	.word	0x0000d2d0


	//   ....[31]....
        /*015c*/ 	.word	0x0000d2f0


	//   ....[32]....
        /*0160*/ 	.word	0x0000ebf0


	//   ....[33]....
        /*0164*/ 	.word	0x0000ec30


	//   ....[34]....
        /*0168*/ 	.word	0x0000ec60


	//   ....[35]....
        /*016c*/ 	.word	0x0000ec70


	//   ....[36]....
        /*0170*/ 	.word	0x0000ecf0


	//   ....[37]....
        /*0174*/ 	.word	0x0000ed10


	//   ....[38]....
        /*0178*/ 	.word	0x0000ed30


	//   ....[39]....
        /*017c*/ 	.word	0x0000ed40


	//----- nvinfo : EIATTR_EXIT_INSTR_OFFSETS
	.align		4
.L_314:
        /*0180*/ 	.byte	0x04, 0x1c
        /*0182*/ 	.short	(.L_316 - .L_315)


	//   ....[0]....
.L_315:
        /*0184*/ 	.word	0x000002d0


	//   ....[1]....
        /*0188*/ 	.word	0x00010570


	//   ....[2]....
        /*018c*/ 	.word	0x00010630


	//   ....[3]....
        /*0190*/ 	.word	0x000114c0


	//   ....[4]....
        /*0194*/ 	.word	0x00011540


	//----- nvinfo : EIATTR_CTAIDZ_USED
	.align		4
.L_316:
        /*0198*/ 	.byte	0x01, 0x04
	.zero		2


	//----- nvinfo : EIATTR_CRS_STACK_SIZE
	.align		4
        /*019c*/ 	.byte	0x04, 0x1e
        /*019e*/ 	.short	(.L_318 - .L_317)
.L_317:
        /*01a0*/ 	.word	0x00000000
.L_318:


//--------------------- .nv.info._ZN5flash16flash_fwd_kernelI23Flash_fwd_kernel_traitsILi64ELi128ELi64ELi4ELb0ELb0EN7cutlass10bfloat16_tE19Flash_kernel_traitsILi64ELi128ELi64ELi4ES3_EELb1ELb1ELb0ELb1ELb0ELb0ELb0ELb0EEEvNS_16Flash_fwd_paramsE --------------------------
	.section	.nv.info._ZN5flash16flash_fwd_kernelI23Flash_fwd_kernel_traitsILi64ELi128ELi64ELi4ELb0ELb0EN7cutlass10bfloat16_tE19Flash_kernel_traitsILi64ELi128ELi64ELi4ES3_EELb1ELb1ELb0ELb1ELb0ELb0ELb0ELb0EEEvNS_16Flash_fwd_paramsE,"",@"SHT_CUDA_INFO"
	.sectionflags	@""
	.align	4


	//----- nvinfo : EIATTR_CUDA_API_VERSION
	.align		4
        /*0000*/ 	.byte	0x04, 0x37
        /*0002*/ 	.short	(.L_320 - .L_319)
.L_319:
        /*0004*/ 	.word	0x00000082


	//----- nvinfo : EIATTR_SW2861232_WAR
	.align		4
.L_320:
        /*0008*/ 	.byte	0x01, 0x35
	.zero		2


	//----- nvinfo : EIATTR_PARAM_CBANK
	.align		4
        /*000c*/ 	.byte	0x04, 0x0a
        /*000e*/ 	.short	(.L_322 - .L_321)
	.align		4
.L_321:
        /*0010*/ 	.word	index@(.nv.constant0._ZN5flash16flash_fwd_kernelI23Flash_fwd_kernel_traitsILi64ELi128ELi64ELi4ELb0ELb0EN7cutlass10bfloat16_tE19Flash_kernel_traitsILi64ELi128ELi64ELi4ES3_EELb1ELb1ELb0ELb1ELb0ELb0ELb0ELb0EEEvNS_16Flash_fwd_paramsE)
        /*0014*/ 	.short	0x0160
        /*0016*/ 	.short	0x01d0


	//----- nvinfo : EIATTR_CBANK_PARAM_SIZE
	.align		4
.L_322:
        /*0018*/ 	.byte	0x03, 0x19
        /*001a*/ 	.short	0x01d0


	//----- nvinfo : EIATTR_KPARAM_INFO
	.align		4
        /*001c*/ 	.byte	0x04, 0x17
        /*001e*/ 	.short	(.L_324 - .L_323)
.L_323:
        /*0020*/ 	.word	0x00000000
        /*0024*/ 	.short	0x0000
        /*0026*/ 	.short	0x0000
        /*0028*/ 	.byte	0x00, 0xf0, 0x41, 0x07


	//----- nvinfo : EIATTR_MAXREG_COUNT
	.align		4
.L_324:
        /*002c*/ 	.byte	0x03, 0x1b
        /*002e*/ 	.short	0x00ff


	//----- nvinfo : EIATTR_NUM_BARRIERS
	.align		4
        /*0030*/ 	.byte	0x02, 0x4c
        /*0032*/ 	.byte	0x01
	.zero		1


	//----- nvinfo : EIATTR_MERCURY_ISA_VERSION
	.align		4
        /*0034*/ 	.byte	0x03, 0x5f
        /*0036*/ 	.short	0x0000


	//----- nvinfo : EIATTR_COOP_GROUP_MASK_REGIDS
	.align		4
        /*0038*/ 	.byte	0x04, 0x29
        /*003a*/ 	.short	(.L_326 - .L_325)


	//   ....[0]....
.L_325:
        /*003c*/ 	.word	0xffffffff


	//   ....[1]....
        /*0040*/ 	.word	0xffffffff


	//   ....[2]....
        /*0044*/ 	.word	0xffffffff


	//   ....[3]....
        /*0048*/ 	.word	0xffffffff


	//   ....[4]....
        /*004c*/ 	.word	0xffffffff


	//   ....[5]....
        /*0050*/ 	.word	0xffffffff


	//   ....[6]....
        /*0054*/ 	.word	0xffffffff


	//   ....[7]....
        /*0058*/ 	.word	0xffffffff


	//   ....[8]....
        /*005c*/ 	.word	0xffffffff


	//   ....[9]....
        /*0060*/ 	.word	0xffffffff


	//   ....[10]....
        /*0064*/ 	.word	0xffffffff


	//   ....[11]....
        /*0068*/ 	.word	0xffffffff


	//   ....[12]....
        /*006c*/ 	.word	0xffffffff


	//   ....[13]....
        /*0070*/ 	.word	0xffffffff


	//   ....[14]....
        /*0074*/ 	.word	0xffffffff


	//   ....[15]....
        /*0078*/ 	.word	0xffffffff


	//   ....[16]....
        /*007c*/ 	.word	0xffffffff


	//   ....[17]....
        /*0080*/ 	.word	0xffffffff


	//   ....[18]....
        /*0084*/ 	.word	0xffffffff


	//   ....[19]....
        /*0088*/ 	.word	0xffffffff


	//   ....[20]....
        /*008c*/ 	.word	0xffffffff


	//   ....[21]....
        /*0090*/ 	.word	0xffffffff


	//   ....[22]....
        /*0094*/ 	.word	0xffffffff


	//   ....[23]....
        /*0098*/ 	.word	0xffffffff


	//   ....[24]....
        /*009c*/ 	.word	0xffffffff


	//   ....[25]....
        /*00a0*/ 	.word	0xffffffff


	//   ....[26]....
        /*00a4*/ 	.word	0xffffffff


	//   ....[27]....
        /*00a8*/ 	.word	0xffffffff


	//   ....[28]....
        /*00ac*/ 	.word	0xffffffff


	//   ....[29]....
        /*00b0*/ 	.word	0xffffffff


	//   ....[30]....
        /*00b4*/ 	.word	0xffffffff


	//   ....[31]....
        /*00b8*/ 	.word	0xffffffff


	//   ....[32]....
        /*00bc*/ 	.word	0xffffffff


	//   ....[33]....
        /*00c0*/ 	.word	0xffffffff


	//   ....[34]....
        /*00c4*/ 	.word	0xffffffff


	//   ....[35]....
        /*00c8*/ 	.word	0xffffffff


	//   ....[36]....
        /*00cc*/ 	.word	0xffffffff


	//   ....[37]....
        /*00d0*/ 	.word	0xffffffff


	//   ....[38]....
        /*00d4*/ 	.word	0xffffffff


	//   ....[39]....
        /*00d8*/ 	.word	0xffffffff


	//----- nvinfo : EIATTR_COOP_GROUP_INSTR_OFFSETS
	.align		4
.L_326:
        /*00dc*/ 	.byte	0x04, 0x28
        /*00de*/ 	.short	(.L_328 - .L_327)


	//   ....[0]....
.L_327:
        /*00e0*/ 	.word	0x00004160


	//   ....[1]....
        /*00e4*/ 	.word	0x000042d0


	//   ....[2]....
        /*00e8*/ 	.word	0x00004310


	//   ....[3]....
        /*00ec*/ 	.word	0x000043a0


	//   ....[4]....
        /*00f0*/ 	.word	0x000043f0


	//   ....[5]....
        /*00f4*/ 	.word	0x00004430


	//   ....[6]....
        /*00f8*/ 	.word	0x00004530


	//   ....[7]....
        /*00fc*/ 	.word	0x000045a0


	//   ....[8]....
        /*0100*/ 	.word	0x00008520


	//   ....[9]....
        /*0104*/ 	.word	0x00008600


	//   ....[10]....
        /*0108*/ 	.word	0x00008610


	//   ....[11]....
        /*010c*/ 	.word	0x00008650


	//   ....[12]....
        /*0110*/ 	.word	0x00009040


	//   ....[13]....
        /*0114*/ 	.word	0x000091b0


	//   ....[14]....
        /*0118*/ 	.word	0x000093a0


	//   ....[15]....
        /*011c*/ 	.word	0x000094d0


	//   ....[16]....
        /*0120*/ 	.word	0x0000cf30


	//   ....[17]....
        /*0124*/ 	.word	0x0000d060


	//   ....[18]....
        /*0128*/ 	.word	0x0000d090


	//   ....[19]....
        /*012c*/ 	.word	0x0000d1a0


	//   ....[20]....
        /*0130*/ 	.word	0x0000d830


	//   ....[21]....
        /*0134*/ 	.word	0x0000d9f0


	//   ....[22]....
        /*0138*/ 	.word	0x0000dbf0


	//   ....[23]....
        /*013c*/ 	.word	0x0000dd50


	//   ....[24]....
        /*0140*/ 	.word	0x00011070


	//   ....[25]....
        /*0144*/ 	.word	0x000111c0


	//   ....[26]....
        /*0148*/ 	.word	0x00011240


	//   ....[27]....
        /*014c*/ 	.word	0x00011400


	//   ....[28]....
        /*0150*/ 	.word	0x000114f0


	//   ....[29]....
        /*0154*/ 	.word	0x000115d0


	//   ....[30]....
        /*0158*/ 	.word	0x000116b0


	//   ....[31]....
        /*015c*/ 	.word	0x00011750


	//   ....[32]....
        /*0160*/ 	.word	0x00013f80


	//   ....[33]....
        /*0164*/ 	.word	0x00013fc0


	//   ....[34]....
        /*0168*/ 	.word	0x00013fe0


	//   ....[35]....
        /*016c*/ 	.word	0x00014020


	//   ....[36]....
        /*0170*/ 	.word	0x00014060


	//   ....[37]....
        /*0174*/ 	.word	0x00014070


	//   ....[38]....
        /*0178*/ 	.word	0x00014080


	//   ....[39]....
        /*017c*/ 	.word	0x000140b0


	//----- nvinfo : EIATTR_EXIT_INSTR_OFFSETS
	.align		4
.L_328:
        /*0180*/ 	.byte	0x04, 0x1c
        /*0182*/ 	.short	(.L_330 - .L_329)


	//   ....[0]....
.L_329:
        /*0184*/ 	.word	0x00000510


	//   ....[1]....
        /*0188*/ 	.word	0x00015970


	//   ....[2]....
        /*018c*/ 	.word	0x00015a30


	//   ....[3]....
        /*0190*/ 	.word	0x000169c0


	//   ....[4]....
        /*0194*/ 	.word	0x00016a40


	//----- nvinfo : EIATTR_CTAIDZ_USED
	.align		4
.L_330:
        /*0198*/ 	.byte	0x01, 0x04
	.zero		2


	//----- nvinfo : EIATTR_CRS_STACK_SIZE
	.align		4
        /*019c*/ 	.byte	0x04, 0x1e
        /*019e*/ 	.short	(.L_332 - .L_331)
.L_331:
        /*01a0*/ 	.word	0x00000000
.L_332:


//--------------------- .nv.info._ZN5flash16flash_fwd_kernelI23Flash_fwd_kernel_traitsILi64ELi128ELi64ELi4ELb0ELb0EN7cutlass10bfloat16_tE19Flash_kernel_traitsILi64ELi128ELi64ELi4ES3_EELb1ELb1ELb0ELb0ELb0ELb0ELb0ELb1EEEvNS_16Flash_fwd_paramsE --------------------------
	.section	.nv.info._ZN5flash16flash_fwd_kernelI23Flash_fwd_kernel_traitsILi64ELi128ELi64ELi4ELb0ELb0EN7cutlass10bfloat16_tE19Flash_kernel_traitsILi64ELi128ELi64ELi4ES3_EELb1ELb1ELb0ELb0ELb0ELb0ELb0ELb1EEEvNS_16Flash_fwd_paramsE,"",@"SHT_CUDA_INFO"
	.sectionflags	@""
	.align	4


	//----- nvinfo : EIATTR_CUDA_API_VERSION
	.align		4
        /*0000*/ 	.byte	0x04, 0x37
        /*0002*/ 	.short	(.L_334 - .L_333)
.L_333:
        /*0004*/ 	.word	0x00000082


	//----- nvinfo : EIATTR_SW2861232_WAR
	.align		4
.L_334:
        /*0008*/ 	.byte	0x01, 0x35
	.zero		2


	//----- nvinfo : EIATTR_PARAM_CBANK
	.align		4
        /*000c*/ 	.byte	0x04, 0x0a
        /*000e*/ 	.short	(.L_336 - .L_335)
	.align		4
.L_335:
        /*0010*/ 	.word	index@(.nv.constant0._ZN5flash16flash_fwd_kernelI23Flash_fwd_kernel_traitsILi64ELi128ELi64ELi4ELb0ELb0EN7cutlass10bfloat16_tE19Flash_kernel_traitsILi64ELi128ELi64ELi4ES3_EELb1ELb1ELb0ELb0ELb0ELb0ELb0ELb1EEEvNS_16Flash_fwd_paramsE)
        /*0014*/ 	.short	0x0160
        /*0016*/ 	.short	0x01d0


	//----- nvinfo : EIATTR_CBANK_PARAM_SIZE
	.align		4
.L_336:
        /*0018*/ 	.byte	0x03, 0x19
        /*001a*/ 	.short	0x01d0


	//----- nvinfo : EIATTR_KPARAM_INFO
	.align		4
        /*001c*/ 	.byte	0x04, 0x17
        /*001e*/ 	.short	(.L_338 - .L_337)
.L_337:
        /*0020*/ 	.word	0x00000000
        /*0024*/ 	.short	0x0000
        /*0026*/ 	.short	0x0000
        /*0028*/ 	.byte	0x00, 0xf0, 0x41, 0x07


	//----- nvinfo : EIATTR_MAXREG_COUNT
	.align		4
.L_338:
        /*002c*/ 	.byte	0x03, 0x1b
        /*002e*/ 	.short	0x00ff


	//----- nvinfo : EIATTR_NUM_BARRIERS
	.align		4
        /*0030*/ 	.byte	0x02, 0x4c
        /*0032*/ 	.byte	0x01
	.zero		1


	//----- nvinfo : EIATTR_ANNOTATIONS
	.align		4
        /*0034*/ 	.byte	0x04, 0x55
        /*0036*/ 	.short	(.L_340 - .L_339)


	//   ....[0]....
.L_339:
        /* <DEDUP_REMOVED lines=151> */


	//----- nvinfo : EIATTR_MERCURY_ISA_VERSION
	.align		4
.L_340:
        /*0990*/ 	.byte	0x03, 0x5f
        /*0992*/ 	.short	0x0000


	//----- nvinfo : EIATTR_COOP_GROUP_MASK_REGIDS
	.align		4
        /*0994*/ 	.byte	0x04, 0x29
        /*0996*/ 	.short	(.L_342 - .L_341)


	//   ....[0]....
.L_341:
        /*0998*/ 	.word	0xffffffff


	//   ....[1]....
        /*099c*/ 	.word	0xffffffff


	//   ....[2]....
        /*09a0*/ 	.word	0xffffffff


	//   ....[3]....
        /*09a4*/ 	.word	0xffffffff


	//   ....[4]....
        /*09a8*/ 	.word	0xffffffff


	//   ....[5]....
        /*09ac*/ 	.word	0xffffffff


	//   ....[6]....
        /*09b0*/ 	.word	0xffffffff


	//   ....[7]....
        /*09b4*/ 	.word	0xffffffff


	//   ....[8]....
        /*09b8*/ 	.word	0xffffffff


	//   ....[9]....
        /*09bc*/ 	.word	0xffffffff


	//   ....[10]....
        /*09c0*/ 	.word	0xffffffff


	//   ....[11]....
        /*09c4*/ 	.word	0xffffffff


	//   ....[12]....
        /*09c8*/ 	.word	0xffffffff


	//   ....[13]....
        /*09cc*/ 	.word	0xffffffff


	//   ....[14]....
        /*09d0*/ 	.word	0xffffffff


	//   ....[15]....
        /*09d4*/ 	.word	0xffffffff


	//   ....[16]....
        /*09d8*/ 	.word	0xffffffff


	//   ....[17]....
        /*09dc*/ 	.word	0xffffffff


	//   ....[18]....
        /*09e0*/ 	.word	0xffffffff


	//   ....[19]....
        /*09e4*/ 	.word	0xffffffff


	//   ....[20]....
        /*09e8*/ 	.word	0xffffffff


	//   ....[21]....
        /*09ec*/ 	.word	0xffffffff


	//   ....[22]....
        /*09f0*/ 	.word	0xffffffff


	//   ....[23]....
        /*09f4*/ 	.word	0xffffffff


	//   ....[24]....
        /*09f8*/ 	.word	0xffffffff


	//   ....[25]....
        /*09fc*/ 	.word	0xffffffff


	//   ....[26]....
        /*0a00*/ 	.word	0xffffffff


	//   ....[27]....
        /*0a04*/ 	.word	0xffffffff


	//   ....[28]....
        /*0a08*/ 	.word	0xffffffff


	//   ....[29]....
        /*0a0c*/ 	.word	0xffffffff


	//   ....[30]....
        /*0a10*/ 	.word	0xffffffff


	//   ....[31]....
        /*0a14*/ 	.word	0xffffffff


	//   ....[32]....
        /*0a18*/ 	.word	0xffffffff


	//   ....[33]....
        /*0a1c*/ 	.word	0xffffffff


	//   ....[34]....
        /*0a20*/ 	.word	0xffffffff


	//   ....[35]....
        /*0a24*/ 	.word	0xffffffff


	//   ....[36]....
        /*0a28*/ 	.word	0xffffffff


	//   ....[37]....
        /*0a2c*/ 	.word	0xffffffff


	//   ....[38]....
        /*0a30*/ 	.word	0xffffffff


	//   ....[39]....
        /*0a34*/ 	.word	0xffffffff


	//----- nvinfo : EIATTR_COOP_GROUP_INSTR_OFFSETS
	.align		4
.L_342:
        /*0a38*/ 	.byte	0x04, 0x28
        /*0a3a*/ 	.short	(.L_344 - .L_343)


	//   ....[0]....
.L_343:
        /*0a3c*/ 	.word	0x00003a20


	//   ....[1]....
        /*0a40*/ 	.word	0x00003b70


	//   ....[2]....
        /*0a44*/ 	.word	0x00003bf0


	//   ....[3]....
        /*0a48*/ 	.word	0x00003d40


	//   ....[4]....
        /*0a4c*/ 	.word	0x00005af0


	//   ....[5]....
        /*0a50*/ 	.word	0x00005c50


	//   ....[6]....
        /*0a54*/ 	.word	0x00005e70


	//   ....[7]....
        /*0a58*/ 	.word	0x00006070


	//   ....[8]....
        /*0a5c*/ 	.word	0x0000a860


	//   ....[9]....
        /*0a60*/ 	.word	0x0000a920


	//   ....[10]....
        /*0a64*/ 	.word	0x0000aa10


	//   ....[11]....
        /*0a68*/ 	.word	0x0000aaf0


	//   ....[12]....
        /*0a6c*/ 	.word	0x0000b500


	//   ....[13]....
        /*0a70*/ 	.word	0x0000b550


	//   ....[14]....
        /*0a74*/ 	.word	0x0000b6d0


	//   ....[15]....
        /*0a78*/ 	.word	0x0000b770


	//   ....[16]....
        /*0a7c*/ 	.word	0x00012090


	//   ....[17]....
        /*0a80*/ 	.word	0x00012150


	//   ....[18]....
        /*0a84*/ 	.word	0x000121e0


	//   ....[19]....
        /*0a88*/ 	.word	0x000122a0


	//   ....[20]....
        /*0a8c*/ 	.word	0x000130b0


	//   ....[21]....
        /*0a90*/ 	.word	0x00013230


	//   ....[22]....
        /*0a94*/ 	.word	0x00013320


	//   ....[23]....
        /*0a98*/ 	.word	0x00013450


	//   ....[24]....
        /*0a9c*/ 	.word	0x00019710


	//   ....[25]....
        /*0aa0*/ 	.word	0x00019830


	//   ....[26]....
        /*0aa4*/ 	.word	0x000198f0


	//   ....[27]....
        /*0aa8*/ 	.word	0x00019980


	//   ....[28]....
        /*0aac*/ 	.word	0x000199c0


	//   ....[29]....
        /*0ab0*/ 	.word	0x00019b10


	//   ....[30]....
        /*0ab4*/ 	.word	0x00019c70


	//   ....[31]....
        /*0ab8*/ 	.word	0x00019e20


	//   ....[32]....
        /*0abc*/ 	.word	0x0001f230


	//   ....[33]....
        /*0ac0*/ 	.word	0x0001f240


	//   ....[34]....
        /*0ac4*/ 	.word	0x0001f250


	//   ....[35]....
        /*0ac8*/ 	.word	0x0001f290


	//   ....[36]....
        /*0acc*/ 	.word	0x0001f2b0


	//   ....[37]....
        /*0ad0*/ 	.word	0x0001f2d0


	//   ....[38]....
        /*0ad4*/ 	.word	0x0001f2f0


	//   ....[39]....
        /*0ad8*/ 	.word	0x0001f360


	//----- nvinfo : EIATTR_EXIT_INSTR_OFFSETS
	.align		4
.L_344:
        /*0adc*/ 	.byte	0x04, 0x1c
        /*0ade*/ 	.short	(.L_346 - .L_345)


	//   ....[0]....
.L_345:
        /*0ae0*/ 	.word	0x000004f0


	//   ....[1]....
        /*0ae4*/ 	.word	0x00020de0


	//   ....[2]....
        /*0ae8*/ 	.word	0x00020ea0


	//   ....[3]....
        /*0aec*/ 	.word	0x00021e90


	//   ....[4]....
        /*0af0*/ 	.word	0x00021f10


	//----- nvinfo : EIATTR_CTAIDZ_USED
	.align		4
.L_346:
        /*0af4*/ 	.byte	0x01, 0x04
	.zero		2


	//----- nvinfo : EIATTR_CRS_STACK_SIZE
	.align		4
        /*0af8*/ 	.byte	0x04, 0x1e
        /*0afa*/ 	.short	(.L_348 - .L_347)
.L_347:
        /*0afc*/ 	.word	0x00000000
.L_348:


//--------------------- .nv.info._ZN5flash16flash_fwd_kernelI23Flash_fwd_kernel_traitsILi64ELi128ELi64ELi4ELb0ELb0EN7cutlass10bfloat16_tE19Flash_kernel_traitsILi64ELi128ELi64ELi4ES3_EELb0ELb1ELb0ELb0ELb0ELb0ELb1ELb0EEEvNS_16Flash_fwd_paramsE --------------------------
	.section	.nv.info._ZN5flash16flash_fwd_kernelI23Flash_fwd_kernel_traitsILi64ELi128ELi64ELi4ELb0ELb0EN7cutlass10bfloat16_tE19Flash_kernel_traitsILi64ELi128ELi64ELi4ES3_EELb0ELb1ELb0ELb0ELb0ELb0ELb1ELb0EEEvNS_16Flash_fwd_paramsE,"",@"SHT_CUDA_INFO"
	.sectionflags	@""
	.align	4


	//----- nvinfo : EIATTR_CUDA_API_VERSION
	.align		4
        /*0000*/ 	.byte	0x04, 0x37
        /*0002*/ 	.short	(.L_350 - .L_349)
.L_349:
        /*0004*/ 	.word	0x00000082


	//----- nvinfo : EIATTR_SW2861232_WAR
	.align		4
.L_350:
        /*0008*/ 	.byte	0x01, 0x35
	.zero		2


	//----- nvinfo : EIATTR_PARAM_CBANK
	.align		4
        /*000c*/ 	.byte	0x04, 0x0a
        /*000e*/ 	.short	(.L_352 - .L_351)
	.align		4
.L_351:
        /*0010*/ 	.word	index@(.nv.constant0._ZN5flash16flash_fwd_kernelI23Flash_fwd_kernel_traitsILi64ELi128ELi64ELi4ELb0ELb0EN7cutlass10bfloat16_tE19Flash_kernel_traitsILi64ELi128ELi64ELi4ES3_EELb0ELb1ELb0ELb0ELb0ELb0ELb1ELb0EEEvNS_16Flash_fwd_paramsE)
        /*0014*/ 	.short	0x0160
        /*0016*/ 	.short	0x01d0


	//----- nvinfo : EIATTR_CBANK_PARAM_SIZE
	.align		4
.L_352:
        /*0018*/ 	.byte	0x03, 0x19
        /*001a*/ 	.short	0x01d0


	//----- nvinfo : EIATTR_KPARAM_INFO
	.align		4
        /*001c*/ 	.byte	0x04, 0x17
        /*001e*/ 	.short	(.L_354 - .L_353)
.L_353:
        /*0020*/ 	.word	0x00000000
        /*0024*/ 	.short	0x0000
        /*0026*/ 	.short	0x0000
        /*0028*/ 	.byte	0x00, 0xf0, 0x41, 0x07


	//----- nvinfo : EIATTR_MAXREG_COUNT
	.align		4
.L_354:
        /*002c*/ 	.byte	0x03, 0x1b
        /*002e*/ 	.short	0x00ff


	//----- nvinfo : EIATTR_NUM_BARRIERS
	.align		4
        /*0030*/ 	.byte	0x02, 0x4c
        /*0032*/ 	.byte	0x01
	.zero		1


	//----- nvinfo : EIATTR_ANNOTATIONS
	.align		4
        /*0034*/ 	.byte	0x04, 0x55
        /*0036*/ 	.short	(.L_356 - .L_355)


	//   ....[0]....
.L_355:
        /* <DEDUP_REMOVED lines=16> */


	//----- nvinfo : EIATTR_MERCURY_ISA_VERSION
	.align		4
.L_356:
        /*0128*/ 	.byte	0x03, 0x5f
        /*012a*/ 	.short	0x0000


	//----- nvinfo : EIATTR_COOP_GROUP_MASK_REGIDS
	.align		4
        /*012c*/ 	.byte	0x04, 0x29
        /*012e*/ 	.short	(.L_358 - .L_357)


	//   ....[0]....
.L_357:
        /*0130*/ 	.word	0xffffffff


	//   ....[1]....
        /*0134*/ 	.word	0xffffffff


	//   ....[2]....
        /*0138*/ 	.word	0xffffffff


	//   ....[3]....
        /*013c*/ 	.word	0xffffffff


	//   ....[4]....
        /*0140*/ 	.word	0xffffffff


	//   ....[5]....
        /*0144*/ 	.word	0xffffffff


	//   ....[6]....
        /*0148*/ 	.word	0xffffffff


	//   ....[7]....
        /*014c*/ 	.word	0xffffffff


	//   ....[8]....
        /*0150*/ 	.word	0xffffffff


	//   ....[9]....
        /*0154*/ 	.word	0xffffffff


	//   ....[10]....
        /*0158*/ 	.word	0xffffffff


	//   ....[11]....
        /*015c*/ 	.word	0xffffffff


	//   ....[12]....
        /*0160*/ 	.word	0xffffffff


	//   ....[13]....
        /*0164*/ 	.word	0xffffffff


	//   ....[14]....
        /*0168*/ 	.word	0xffffffff


	//   ....[15]....
        /*016c*/ 	.word	0xffffffff


	//   ....[16]....
        /*0170*/ 	.word	0xffffffff


	//   ....[17]....
        /*0174*/ 	.word	0xffffffff


	//   ....[18]....
        /*0178*/ 	.word	0xffffffff


	//   ....[19]....
        /*017c*/ 	.word	0xffffffff


	//   ....[20]....
        /*0180*/ 	.word	0xffffffff


	//   ....[21]....
        /*0184*/ 	.word	0xffffffff


	//   ....[22]....
        /*0188*/ 	.word	0xffffffff


	//   ....[23]....
        /*018c*/ 	.word	0xffffffff


	//   ....[24]....
        /*0190*/ 	.word	0xffffffff


	//   ....[25]....
        /*0194*/ 	.word	0xffffffff


	//   ....[26]....
        /*0198*/ 	.word	0xffffffff


	//   ....[27]....
        /*019c*/ 	.word	0xffffffff


	//   ....[28]....
        /*01a0*/ 	.word	0xffffffff


	//   ....[29]....
        /*01a4*/ 	.word	0xffffffff


	//   ....[30]....
        /*01a8*/ 	.word	0xffffffff


	//   ....[31]....
        /*01ac*/ 	.word	0xffffffff


	//   ....[32]....
        /*01b0*/ 	.word	0xffffffff


	//   ....[33]....
        /*01b4*/ 	.word	0xffffffff


	//   ....[34]....
        /*01b8*/ 	.word	0xffffffff


	//   ....[35]....
        /*01bc*/ 	.word	0xffffffff


	//   ....[36]....
        /*01c0*/ 	.word	0xffffffff


	//   ....[37]....
        /*01c4*/ 	.word	0xffffffff


	//   ....[38]....
        /*01c8*/ 	.word	0xffffffff


	//   ....[39]....
        /*01cc*/ 	.word	0xffffffff


	//----- nvinfo : EIATTR_COOP_GROUP_INSTR_OFFSETS
	.align		4
.L_358:
        /*01d0*/ 	.byte	0x04, 0x28
        /*01d2*/ 	.short	(.L_360 - .L_359)


	//   ....[0]....
.L_359:
        /*01d4*/ 	.word	0x00004120


	//   ....[1]....
        /*01d8*/ 	.word	0x00004190


	//   ....[2]....
        /*01dc*/ 	.word	0x00004230


	//   ....[3]....
        /*01e0*/ 	.word	0x00004250


	//   ....[4]....
        /*01e4*/ 	.word	0x00004280


	//   ....[5]....
        /*01e8*/ 	.word	0x00004300


	//   ....[6]....
        /*01ec*/ 	.word	0x000043f0


	//   ....[7]....
        /*01f0*/ 	.word	0x00004580


	//   ....[8]....
        /*01f4*/ 	.word	0x000076a0


	//   ....[9]....
        /*01f8*/ 	.word	0x000076e0


	//   ....[10]....
        /*01fc*/ 	.word	0x00007770


	//   ....[11]....
        /*0200*/ 	.word	0x00007780


	//   ....[12]....
        /*0204*/ 	.word	0x000077b0


	//   ....[13]....
        /*0208*/ 	.word	0x00007830


	//   ....[14]....
        /*020c*/ 	.word	0x00007990


	//   ....[15]....
        /*0210*/ 	.word	0x00007a00


	//   ....[16]....
        /*0214*/ 	.word	0x0000b330


	//   ....[17]....
        /*0218*/ 	.word	0x0000b3c0


	//   ....[18]....
        /*021c*/ 	.word	0x0000b450


	//   ....[19]....
        /*0220*/ 	.word	0x0000b470


	//   ....[20]....
        /*0224*/ 	.word	0x0000b4b0


	//   ....[21]....
        /*0228*/ 	.word	0x0000b550


	//   ....[22]....
        /*022c*/ 	.word	0x0000b660


	//   ....[23]....
        /*0230*/ 	.word	0x0000b6d0


	//   ....[24]....
        /*0234*/ 	.word	0x0000e870


	//   ....[25]....
        /*0238*/ 	.word	0x0000e9e0


	//   ....[26]....
        /*023c*/ 	.word	0x0000ea30


	//   ....[27]....
        /*0240*/ 	.word	0x0000ea50


	//   ....[28]....
        /*0244*/ 	.word	0x0000ea60


	//   ....[29]....
        /*0248*/ 	.word	0x0000eaa0


	//   ....[30]....
        /*024c*/ 	.word	0x0000eae0


	//   ....[31]....
        /*0250*/ 	.word	0x0000eb10


	//   ....[32]....
        /*0254*/ 	.word	0x000103b0


	//   ....[33]....
        /*0258*/ 	.word	0x000103f0


	//   ....[34]....
        /*025c*/ 	.word	0x00010400


	//   ....[35]....
        /*0260*/ 	.word	0x00010410


	//   ....[36]....
        /*0264*/ 	.word	0x00010450


	//   ....[37]....
        /*0268*/ 	.word	0x00010470


	//   ....[38]....
        /*026c*/ 	.word	0x00010490


	//   ....[39]....
        /*0270*/ 	.word	0x000104b0


	//----- nvinfo : EIATTR_EXIT_INSTR_OFFSETS
	.align		4
.L_360:
        /*0274*/ 	.byte	0x04, 0x1c
        /*0276*/ 	.short	(.L_362 - .L_361)


	//   ....[0]....
.L_361:
        /*0278*/ 	.word	0x000002e0


	//   ....[1]....
        /*027c*/ 	.word	0x00011de0


	//   ....[2]....
        /*0280*/ 	.word	0x00011ea0


	//   ....[3]....
        /*0284*/ 	.word	0x00012e50


	//   ....[4]....
        /*0288*/ 	.word	0x00012ed0


	//----- nvinfo : EIATTR_CTAIDZ_USED
	.align		4
.L_362:
        /*028c*/ 	.byte	0x01, 0x04
	.zero		2


	//----- nvinfo : EIATTR_CRS_STACK_SIZE
	.align		4
        /*0290*/ 	.byte	0x04, 0x1e
        /*0292*/ 	.short	(.L_364 - .L_363)
.L_363:
        /*0294*/ 	.word	0x00000000
.L_364:


//--------------------- .nv.info._ZN5flash16flash_fwd_kernelI23Flash_fwd_kernel_traitsILi64ELi128ELi64ELi4ELb0ELb0EN7cutlass10bfloat16_tE19Flash_kernel_traitsILi64ELi128ELi64ELi4ES3_EELb1ELb1ELb0ELb1ELb0ELb0ELb0ELb1EEEvNS_16Flash_fwd_paramsE --------------------------
	.section	.nv.info._ZN5flash16flash_fwd_kernelI23Flash_fwd_kernel_traitsILi64ELi128ELi64ELi4ELb0ELb0EN7cutlass10bfloat16_tE19Flash_kernel_traitsILi64ELi128ELi64ELi4ES3_EELb1ELb1ELb0ELb1ELb0ELb0ELb0ELb1EEEvNS_16Flash_fwd_paramsE,"",@"SHT_CUDA_INFO"
	.sectionflags	@""
	.align	4


	//----- nvinfo : EIATTR_CUDA_API_VERSION
	.align		4
        /*0000*/ 	.byte	0x04, 0x37
        /*0002*/ 	.short	(.L_366 - .L_365)
.L_365:
        /*0004*/ 	.word	0x00000082


	//----- nvinfo : EIATTR_SW2861232_WAR
	.align		4
.L_366:
        /*0008*/ 	.byte	0x01, 0x35
	.zero		2


	//----- nvinfo : EIATTR_PARAM_CBANK
	.align		4
        /*000c*/ 	.byte	0x04, 0x0a
        /*000e*/ 	.short	(.L_368 - .L_367)
	.align		4
.L_367:
        /*0010*/ 	.word	index@(.nv.constant0._ZN5flash16flash_fwd_kernelI23Flash_fwd_kernel_traitsILi64ELi128ELi64ELi4ELb0ELb0EN7cutlass10bfloat16_tE19Flash_kernel_traitsILi64ELi128ELi64ELi4ES3_EELb1ELb1ELb0ELb1ELb0ELb0ELb0ELb1EEEvNS_16Flash_fwd_paramsE)
        /*0014*/ 	.short	0x0160
        /*0016*/ 	.short	0x01d0


	//----- nvinfo : EIATTR_CBANK_PARAM_SIZE
	.align		4
.L_368:
        /*0018*/ 	.byte	0x03, 0x19
        /*001a*/ 	.short	0x01d0


	//----- nvinfo : EIATTR_KPARAM_INFO
	.align		4
        /*001c*/ 	.byte	0x04, 0x17
        /*001e*/ 	.short	(.L_370 - .L_369)
.L_369:
        /*0020*/ 	.word	0x00000000
        /*0024*/ 	.short	0x0000
        /*0026*/ 	.short	0x0000
        /*0028*/ 	.byte	0x00, 0xf0, 0x41, 0x07


	//----- nvinfo : EIATTR_MAXREG_COUNT
	.align		4
.L_370:
        /*002c*/ 	.byte	0x03, 0x1b
        /*002e*/ 	.short	0x00ff


	//----- nvinfo : EIATTR_NUM_BARRIERS
	.align		4
        /*0030*/ 	.byte	0x02, 0x4c
        /*0032*/ 	.byte	0x01
	.zero		1


	//----- nvinfo : EIATTR_ANNOTATIONS
	.align		4
        /*0034*/ 	.byte	0x04, 0x55
        /*0036*/ 	.short	(.L_372 - .L_371)


	//   ....[0]....
.L_371:
        /* <DEDUP_REMOVED lines=138> */


	//----- nvinfo : EIATTR_MERCURY_ISA_VERSION
	.align		4
.L_372:
        /*08c0*/ 	.byte	0x03, 0x5f
        /*08c2*/ 	.short	0x0000


	//----- nvinfo : EIATTR_COOP_GROUP_MASK_REGIDS
	.align		4
        /*08c4*/ 	.byte	0x04, 0x29
        /*08c6*/ 	.short	(.L_374 - .L_373)


	//   ....[0]....
.L_373:
        /*08c8*/ 	.word	0xffffffff


	//   ....[1]....
        /*08cc*/ 	.word	0xffffffff


	//   ....[2]....
        /*08d0*/ 	.word	0xffffffff


	//   ....[3]....
        /*08d4*/ 	.word	0xffffffff


	//   ....[4]....
        /*08d8*/ 	.word	0xffffffff


	//   ....[5]....
        /*08dc*/ 	.word	0xffffffff


	//   ....[6]....
        /*08e0*/ 	.word	0xffffffff


	//   ....[7]....
        /*08e4*/ 	.word	0xffffffff


	//   ....[8]....
        /*08e8*/ 	.word	0xffffffff


	//   ....[9]....
        /*08ec*/ 	.word	0xffffffff


	//   ....[10]....
        /*08f0*/ 	.word	0xffffffff


	//   ....[11]....
        /*08f4*/ 	.word	0xffffffff


	//   ....[12]....
        /*08f8*/ 	.word	0xffffffff


	//   ....[13]....
        /*08fc*/ 	.word	0xffffffff


	//   ....[14]....
        /*0900*/ 	.word	0xffffffff


	//   ....[15]....
        /*0904*/ 	.word	0xffffffff


	//   ....[16]....
        /*0908*/ 	.word	0xffffffff


	//   ....[17]....
        /*090c*/ 	.word	0xffffffff


	//   ....[18]....
        /*0910*/ 	.word	0xffffffff


	//   ....[19]....
        /*0914*/ 	.word	0xffffffff


	//   ....[20]....
        /*0918*/ 	.word	0xffffffff


	//   ....[21]....
        /*091c*/ 	.word	0xffffffff


	//   ....[22]....
        /*0920*/ 	.word	0xffffffff


	//   ....[23]....
        /*0924*/ 	.word	0xffffffff


	//   ....[24]....
        /*0928*/ 	.word	0xffffffff


	//   ....[25]....
        /*092c*/ 	.word	0xffffffff


	//   ....[26]....
        /*0930*/ 	.word	0xffffffff


	//   ....[27]....
        /*0934*/ 	.word	0xffffffff


	//   ....[28]....
        /*0938*/ 	.word	0xffffffff


	//   ....[29]....
        /*093c*/ 	.word	0xffffffff


	//   ....[30]....
        /*0940*/ 	.word	0xffffffff


	//   ....[31]....
        /*0944*/ 	.word	0xffffffff


	//   ....[32]....
        /*0948*/ 	.word	0xffffffff


	//   ....[33]....
        /*094c*/ 	.word	0xffffffff


	//   ....[34]....
        /*0950*/ 	.word	0xffffffff


	//   ....[35]....
        /*0954*/ 	.word	0xffffffff


	//   ....[36]....
        /*0958*/ 	.word	0xffffffff


	//   ....[37]....
        /*095c*/ 	.word	0xffffffff


	//   ....[38]....
        /*0960*/ 	.word	0xffffffff


	//   ....[39]....
        /*0964*/ 	.word	0xffffffff


	//----- nvinfo : EIATTR_COOP_GROUP_INSTR_OFFSETS
	.align		4
.L_374:
        /*0968*/ 	.byte	0x04, 0x28
        /*096a*/ 	.short	(.L_376 - .L_375)


	//   ....[0]....
.L_375:
        /*096c*/ 	.word	0x00004670


	//   ....[1]....
        /*0970*/ 	.word	0x00004760


	//   ....[2]....
        /*0974*/ 	.word	0x00004830


	//   ....[3]....
        /*0978*/ 	.word	0x000049e0


	//   ....[4]....
        /*097c*/ 	.word	0x000061a0


	//   ....[5]....
        /*0980*/ 	.word	0x000062d0


	//   ....[6]....
        /*0984*/ 	.word	0x00006300


	//   ....[7]....
        /*0988*/ 	.word	0x00006440


	//   ....[8]....
        /*098c*/ 	.word	0x0000afc0


	//   ....[9]....
        /*0990*/ 	.word	0x0000b000


	//   ....[10]....
        /*0994*/ 	.word	0x0000b020


	//   ....[11]....
        /*0998*/ 	.word	0x0000b210


	//   ....[12]....
        /*099c*/ 	.word	0x0000bb80


	//   ....[13]....
        /*09a0*/ 	.word	0x0000bc10


	//   ....[14]....
        /*09a4*/ 	.word	0x0000bcf0


	//   ....[15]....
        /*09a8*/ 	.word	0x0000be10


	//   ....[16]....
        /*09ac*/ 	.word	0x00012d30


	//   ....[17]....
        /*09b0*/ 	.word	0x00012dc0


	//   ....[18]....
        /*09b4*/ 	.word	0x00012df0


	//   ....[19]....
        /*09b8*/ 	.word	0x00012e10


	//   ....[20]....
        /*09bc*/ 	.word	0x00013b80


	//   ....[21]....
        /*09c0*/ 	.word	0x00013d00


	//   ....[22]....
        /*09c4*/ 	.word	0x00013e10


	//   ....[23]....
        /*09c8*/ 	.word	0x00013f50


	//   ....[24]....
        /*09cc*/ 	.word	0x0001ab50


	//   ....[25]....
        /*09d0*/ 	.word	0x0001abd0


	//   ....[26]....
        /*09d4*/ 	.word	0x0001acb0


	//   ....[27]....
        /*09d8*/ 	.word	0x0001ada0


	//   ....[28]....
        /*09dc*/ 	.word	0x0001b070


	//   ....[29]....
        /*09e0*/ 	.word	0x0001b190


	//   ....[30]....
        /*09e4*/ 	.word	0x0001b290


	//   ....[31]....
        /*09e8*/ 	.word	0x0001b390


	//   ....[32]....
        /*09ec*/ 	.word	0x00020580


	//   ....[33]....
        /*09f0*/ 	.word	0x00020590


	//   ....[34]....
        /*09f4*/ 	.word	0x000205a0


	//   ....[35]....
        /*09f8*/ 	.word	0x000205b0


	//   ....[36]....
        /*09fc*/ 	.word	0x000205f0


	//   ....[37]....
        /*0a00*/ 	.word	0x00020610


	//   ....[38]....
        /*0a04*/ 	.word	0x00020630


	//   ....[39]....
        /*0a08*/ 	.word	0x00020650


	//----- nvinfo : EIATTR_EXIT_INSTR_OFFSETS
	.align		4
.L_376:
        /*0a0c*/ 	.byte	0x04, 0x1c
        /*0a0e*/ 	.short	(.L_378 - .L_377)


	//   ....[0]....
.L_377:
        /*0a10*/ 	.word	0x000004f0


	//   ....[1]....
        /*0a14*/ 	.word	0x00022140


	//   ....[2]....
        /*0a18*/ 	.word	0x00022200


	//   ....[3]....
        /*0a1c*/ 	.word	0x000231f0


	//   ....[4]....
        /*0a20*/ 	.word	0x00023270


	//----- nvinfo : EIATTR_CTAIDZ_USED
	.align		4
.L_378:
        /*0a24*/ 	.byte	0x01, 0x04
	.zero		2


	//----- nvinfo : EIATTR_CRS_STACK_SIZE
	.align		4
        /*0a28*/ 	.byte	0x04, 0x1e
        /*0a2a*/ 	.short	(.L_380 - .L_379)
.L_379:
        /*0a2c*/ 	.word	0x00000000
.L_380:


//--------------------- .nv.info._ZN5flash16flash_fwd_kernelI23Flash_fwd_kernel_traitsILi64ELi128ELi64ELi4ELb0ELb0EN7cutlass10bfloat16_tE19Flash_kernel_traitsILi64ELi128ELi64ELi4ES3_EELb0ELb1ELb0ELb1ELb0ELb0ELb1ELb0EEEvNS_16Flash_fwd_paramsE --------------------------
	.section	.nv.info._ZN5flash16flash_fwd_kernelI23Flash_fwd_kernel_traitsILi64ELi128ELi64ELi4ELb0ELb0EN7cutlass10bfloat16_tE19Flash_kernel_traitsILi64ELi128ELi64ELi4ES3_EELb0ELb1ELb0ELb1ELb0ELb0ELb1ELb0EEEvNS_16Flash_fwd_paramsE,"",@"SHT_CUDA_INFO"
	.sectionflags	@""
	.align	4


	//----- nvinfo : EIATTR_CUDA_API_VERSION
	.align		4
        /*0000*/ 	.byte	0x04, 0x37
        /*0002*/ 	.short	(.L_382 - .L_381)
.L_381:
        /*0004*/ 	.word	0x00000082


	//----- nvinfo : EIATTR_SW2861232_WAR
	.align		4
.L_382:
        /*0008*/ 	.byte	0x01, 0x35
	.zero		2


	//----- nvinfo : EIATTR_PARAM_CBANK
	.align		4
        /*000c*/ 	.byte	0x04, 0x0a
        /*000e*/ 	.short	(.L_384 - .L_383)
	.align		4
.L_383:
        /*0010*/ 	.word	index@(.nv.constant0._ZN5flash16flash_fwd_kernelI23Flash_fwd_kernel_traitsILi64ELi128ELi64ELi4ELb0ELb0EN7cutlass10bfloat16_tE19Flash_kernel_traitsILi64ELi128ELi64ELi4ES3_EELb0ELb1ELb0ELb1ELb0ELb0ELb1ELb0EEEvNS_16Flash_fwd_paramsE)
        /*0014*/ 	.short	0x0160
        /*0016*/ 	.short	0x01d0


	//----- nvinfo : EIATTR_CBANK_PARAM_SIZE
	.align		4
.L_384:
        /*0018*/ 	.byte	0x03, 0x19
        /*001a*/ 	.short	0x01d0


	//----- nvinfo : EIATTR_KPARAM_INFO
	.align		4
        /*001c*/ 	.byte	0x04, 0x17
        /*001e*/ 	.short	(.L_386 - .L_385)
.L_385:
        /*0020*/ 	.word	0x00000000
        /*0024*/ 	.short	0x0000
        /*0026*/ 	.short	0x0000
        /*0028*/ 	.byte	0x00, 0xf0, 0x41, 0x07


	//----- nvinfo : EIATTR_MAXREG_COUNT
	.align		4
.L_386:
        /*002c*/ 	.byte	0x03, 0x1b
        /*002e*/ 	.short	0x00ff


	//----- nvinfo : EIATTR_NUM_BARRIERS
	.align		4
        /*0030*/ 	.byte	0x02, 0x4c
        /*0032*/ 	.byte	0x01
	.zero		1


	//----- nvinfo : EIATTR_ANNOTATIONS
	.align		4
        /*0034*/ 	.byte	0x04, 0x55
        /*0036*/ 	.short	(.L_388 - .L_387)


	//   ....[0]....
.L_387:
        /* <DEDUP_REMOVED lines=14> */


	//----- nvinfo : EIATTR_MERCURY_ISA_VERSION
	.align		4
.L_388:
        /*0100*/ 	.byte	0x03, 0x5f
        /*0102*/ 	.short	0x0000


	//----- nvinfo : EIATTR_COOP_GROUP_MASK_REGIDS
	.align		4
        /*0104*/ 	.byte	0x04, 0x29
        /*0106*/ 	.short	(.L_390 - .L_389)


	//   ....[0]....
.L_389:
        /*0108*/ 	.word	0xffffffff


	//   ....[1]....
        /*010c*/ 	.word	0xffffffff


	//   ....[2]....
        /*0110*/ 	.word	0xffffffff


	//   ....[3]....
        /*0114*/ 	.word	0xffffffff


	//   ....[4]....
        /*0118*/ 	.word	0xffffffff


	//   ....[5]....
        /*011c*/ 	.word	0xffffffff


	//   ....[6]....
        /*0120*/ 	.word	0xffffffff


	//   ....[7]....
        /*0124*/ 	.word	0xffffffff


	//   ....[8]....
        /*0128*/ 	.word	0xffffffff


	//   ....[9]....
        /*012c*/ 	.word	0xffffffff


	//   ....[10]....
        /*0130*/ 	.word	0xffffffff


	//   ....[11]....
        /*0134*/ 	.word	0xffffffff


	//   ....[12]....
        /*0138*/ 	.word	0xffffffff


	//   ....[13]....
        /*013c*/ 	.word	0xffffffff


	//   ....[14]....
        /*0140*/ 	.word	0xffffffff


	//   ....[15]....
        /*0144*/ 	.word	0xffffffff


	//   ....[16]....
        /*0148*/ 	.word	0xffffffff


	//   ....[17]....
        /*014c*/ 	.word	0xffffffff


	//   ....[18]....
        /*0150*/ 	.word	0xffffffff


	//   ....[19]....
        /*0154*/ 	.word	0xffffffff


	//   ....[20]....
        /*0158*/ 	.word	0xffffffff


	//   ....[21]....
        /*015c*/ 	.word	0xffffffff


	//   ....[22]....
        /*0160*/ 	.word	0xffffffff


	//   ....[23]....
        /*0164*/ 	.word	0xffffffff


	//   ....[24]....
        /*0168*/ 	.word	0xffffffff


	//   ....[25]....
        /*016c*/ 	.word	0xffffffff


	//   ....[26]....
        /*0170*/ 	.word	0xffffffff


	//   ....[27]....
        /*0174*/ 	.word	0xffffffff


	//   ....[28]....
        /*0178*/ 	.word	0xffffffff


	//   ....[29]....
        /*017c*/ 	.word	0xffffffff


	//   ....[30]....
        /*0180*/ 	.word	0xffffffff


	//   ....[31]....
        /*0184*/ 	.word	0xffffffff


	//   ....[32]....
        /*0188*/ 	.word	0xffffffff


	//   ....[33]....
        /*018c*/ 	.word	0xffffffff


	//   ....[34]....
        /*0190*/ 	.word	0xffffffff


	//   ....[35]....
        /*0194*/ 	.word	0xffffffff


	//   ....[36]....
        /*0198*/ 	.word	0xffffffff


	//   ....[37]....
        /*019c*/ 	.word	0xffffffff


	//   ....[38]....
        /*01a0*/ 	.word	0xffffffff


	//   ....[39]....
        /*01a4*/ 	.word	0xffffffff


	//----- nvinfo : EIATTR_COOP_GROUP_INSTR_OFFSETS
	.align		4
.L_390:
        /*01a8*/ 	.byte	0x04, 0x28
        /*01aa*/ 	.short	(.L_392 - .L_391)


	//   ....[0]....
.L_391:
        /*01ac*/ 	.word	0x000046e0


	//   ....[1]....
        /*01b0*/ 	.word	0x00004780


	//   ....[2]....
        /*01b4*/ 	.word	0x000047d0


	//   ....[3]....
        /*01b8*/ 	.word	0x00004830


	//   ....[4]....
        /*01bc*/ 	.word	0x00004860


	//   ....[5]....
        /*01c0*/ 	.word	0x00004950


	//   ....[6]....
        /*01c4*/ 	.word	0x00004a90


	//   ....[7]....
        /*01c8*/ 	.word	0x00004b80


	//   ....[8]....
        /*01cc*/ 	.word	0x00008190


	//   ....[9]....
        /*01d0*/ 	.word	0x000081d0


	//   ....[10]....
        /*01d4*/ 	.word	0x00008260


	//   ....[11]....
        /*01d8*/ 	.word	0x00008270


	//   ....[12]....
        /*01dc*/ 	.word	0x000082a0


	//   ....[13]....
        /*01e0*/ 	.word	0x00008320


	//   ....[14]....
        /*01e4*/ 	.word	0x00008430


	//   ....[15]....
        /*01e8*/ 	.word	0x000084b0


	//   ....[16]....
        /*01ec*/ 	.word	0x0000c390


	//   ....[17]....
        /*01f0*/ 	.word	0x0000c3e0


	//   ....[18]....
        /*01f4*/ 	.word	0x0000c4b0


	//   ....[19]....
        /*01f8*/ 	.word	0x0000c4e0


	//   ....[20]....
        /*01fc*/ 	.word	0x0000c500


	//   ....[21]....
        /*0200*/ 	.word	0x0000c580


	//   ....[22]....
        /*0204*/ 	.word	0x0000c5b0


	//   ....[23]....
        /*0208*/ 	.word	0x0000c6c0


	//   ....[24]....
        /*020c*/ 	.word	0x0000fdd0


	//   ....[25]....
        /*0210*/ 	.word	0x0000fea0


	//   ....[26]....
        /*0214*/ 	.word	0x0000fef0


	//   ....[27]....
        /*0218*/ 	.word	0x0000ff20


	//   ....[28]....
        /*021c*/ 	.word	0x0000ff50


	//   ....[29]....
        /*0220*/ 	.word	0x0000ff70


	//   ....[30]....
        /*0224*/ 	.word	0x0000ffc0


	//   ....[31]....
        /*0228*/ 	.word	0x0000fff0


	//   ....[32]....
        /*022c*/ 	.word	0x000118c0


	//   ....[33]....
        /*0230*/ 	.word	0x00011900


	//   ....[34]....
        /*0234*/ 	.word	0x00011920


	//   ....[35]....
        /*0238*/ 	.word	0x00011930


	//   ....[36]....
        /*023c*/ 	.word	0x00011970


	//   ....[37]....
        /*0240*/ 	.word	0x00011990


	//   ....[38]....
        /*0244*/ 	.word	0x000119b0


	//   ....[39]....
        /*0248*/ 	.word	0x000119d0


	//----- nvinfo : EIATTR_EXIT_INSTR_OFFSETS
	.align		4
.L_392:
        /*024c*/ 	.byte	0x04, 0x1c
        /*024e*/ 	.short	(.L_394 - .L_393)


	//   ....[0]....
.L_393:
        /*0250*/ 	.word	0x000002e0


	//   ....[1]....
        /*0254*/ 	.word	0x000132a0


	//   ....[2]....
        /*0258*/ 	.word	0x00013360


	//   ....[3]....
        /*025c*/ 	.word	0x00014310


	//   ....[4]....
        /*0260*/ 	.word	0x00014390


	//----- nvinfo : EIATTR_CTAIDZ_USED
	.align		4
.L_394:
        /*0264*/ 	.byte	0x01, 0x04
	.zero		2


	//----- nvinfo : EIATTR_CRS_STACK_SIZE
	.align		4
        /*0268*/ 	.byte	0x04, 0x1e
        /*026a*/ 	.short	(.L_396 - .L_395)
.L_395:
        /*026c*/ 	.word	0x00000000
.L_396:


//--------------------- .nv.callgraph             --------------------------
	.section	.nv.callgraph,"",@"SHT_CUDA_CALLGRAPH"
	.align	4
	.sectionentsize	8
	.align		4
        /*0000*/ 	.word	0x00000000
	.align		4
        /*0004*/ 	.word	0xffffffff
	.align		4
        /*0008*/ 	.word	0x00000000
	.align		4
        /*000c*/ 	.word	0xfffffffe
	.align		4
        /*0010*/ 	.word	0x00000000
	.align		4
        /*0014*/ 	.word	0xfffffffd
	.align		4
        /*0018*/ 	.word	0x00000000
	.align		4
        /*001c*/ 	.word	0xfffffffc


//--------------------- .nv.rel.action            --------------------------
	.section	.nv.rel.action,"",@"SHT_CUDA_RELOCINFO"
	.align	8
	.sectionentsize	8
        /*0000*/ 	.byte	0x73, 0x00, 0x00, 0x00, 0x00, 0x00, 0x00, 0x00, 0x00, 0x00, 0x00, 0x11, 0x25, 0x00, 0x05, 0x36


//--------------------- .nv.constant4             --------------------------
	.section	.nv.constant4,"a",@progbits
	.align	8
	.align		8
.nv.constant4:
        /*0000*/ 	.dword	_ZN72_INTERNAL_63ed512b_36_flash_fwd_hdim64_bf16_causal_sm80_cu_0106449f_30674cuda3std3__45__cpo5beginE
	.align		8
        /*0008*/ 	.dword	_ZN72_INTERNAL_63ed512b_36_flash_fwd_hdim64_bf16_causal_sm80_cu_0106449f_30674cuda3std3__45__cpo3endE
	.align		8
        /*0010*/ 	.dword	_ZN72_INTERNAL_63ed512b_36_flash_fwd_hdim64_bf16_causal_sm80_cu_0106449f_30674cuda3std3__45__cpo6cbeginE
	.align		8
        /*0018*/ 	.dword	_ZN72_INTERNAL_63ed512b_36_flash_fwd_hdim64_bf16_causal_sm80_cu_0106449f_30674cuda3std3__45__cpo4cendE
	.align		8
        /*0020*/ 	.dword	_ZN72_INTERNAL_63ed512b_36_flash_fwd_hdim64_bf16_causal_sm80_cu_0106449f_30674cuda3std3__474_GLOBAL__N__63ed512b_36_flash_fwd_hdim64_bf16_causal_sm80_cu_0106449f_30676ignoreE
	.align		8
        /*0028*/ 	.dword	_ZN72_INTERNAL_63ed512b_36_flash_fwd_hdim64_bf16_causal_sm80_cu_0106449f_30674cuda3std3__419piecewise_constructE
	.align		8
        /*0030*/ 	.dword	_ZN72_INTERNAL_63ed512b_36_flash_fwd_hdim64_bf16_causal_sm80_cu_0106449f_30674cuda3std3__48in_placeE
	.align		8
        /*0038*/ 	.dword	_ZN72_INTERNAL_63ed512b_36_flash_fwd_hdim64_bf16_causal_sm80_cu_0106449f_30674cuda3std6ranges3__45__cpo4swapE
	.align		8
        /*0040*/ 	.dword	_ZN72_INTERNAL_63ed512b_36_flash_fwd_hdim64_bf16_causal_sm80_cu_0106449f_30674cuda3std6ranges3__45__cpo9iter_moveE
	.align		8
        /*0048*/ 	.dword	_ZN72_INTERNAL_63ed512b_36_flash_fwd_hdim64_bf16_causal_sm80_cu_0106449f_30674cute7productE
	.align		8
        /*0050*/ 	.dword	_ZN72_INTERNAL_63ed512b_36_flash_fwd_hdim64_bf16_causal_sm80_cu_0106449f_30674cute1_E


//--------------------- .nv.constant0._ZN5flash16flash_fwd_kernelI23Flash_fwd_kernel_traitsILi64ELi128ELi128ELi4ELb0ELb0EN7cutlass10bfloat16_tE19Flash_kernel_traitsILi64ELi128ELi128ELi4ES3_EELb0ELb1ELb0ELb0ELb1ELb1ELb0ELb0EEEvNS_16Flash_fwd_paramsE --------------------------
	.section	.nv.constant0._ZN5flash16flash_fwd_kernelI23Flash_fwd_kernel_traitsILi64ELi128ELi128ELi4ELb0ELb0EN7cutlass10bfloat16_tE19Flash_kernel_traitsILi64ELi128ELi128ELi4ES3_EELb0ELb1ELb0ELb0ELb1ELb1ELb0ELb0EEEvNS_16Flash_fwd_paramsE,"a",@progbits
	.sectionflags	@""
	.align	4
.nv.constant0._ZN5flash16flash_fwd_kernelI23Flash_fwd_kernel_traitsILi64ELi128ELi128ELi4ELb0ELb0EN7cutlass10bfloat16_tE19Flash_kernel_traitsILi64ELi128ELi128ELi4ES3_EELb0ELb1ELb0ELb0ELb1ELb1ELb0ELb0EEEvNS_16Flash_fwd_paramsE:
	.zero		816


//--------------------- .nv.constant0._ZN5flash16flash_fwd_kernelI23Flash_fwd_kernel_traitsILi64ELi128ELi128ELi4ELb0ELb0EN7cutlass10bfloat16_tE19Flash_kernel_traitsILi64ELi128ELi128ELi4ES3_EELb0ELb1ELb0ELb0ELb1ELb1ELb1ELb0EEEvNS_16Flash_fwd_paramsE --------------------------
	.section	.nv.constant0._ZN5flash16flash_fwd_kernelI23Flash_fwd_kernel_traitsILi64ELi128ELi128ELi4ELb0ELb0EN7cutlass10bfloat16_tE19Flash_kernel_traitsILi64ELi128ELi128ELi4ES3_EELb0ELb1ELb0ELb0ELb1ELb1ELb1ELb0EEEvNS_16Flash_fwd_paramsE,"a",@progbits
	.sectionflags	@""
	.align	4
.nv.constant0._ZN5flash16flash_fwd_kernelI23Flash_fwd_kernel_traitsILi64ELi128ELi128ELi4ELb0ELb0EN7cutlass10bfloat16_tE19Flash_kernel_traitsILi64ELi128ELi128ELi4ES3_EELb0ELb1ELb0ELb0ELb1ELb1ELb1ELb0EEEvNS_16Flash_fwd_paramsE:
	.zero		816


//--------------------- .nv.constant0._ZN5flash16flash_fwd_kernelI23Flash_fwd_kernel_traitsILi64ELi128ELi128ELi4ELb0ELb0EN7cutlass10bfloat16_tE19Flash_kernel_traitsILi64ELi128ELi128ELi4ES3_EELb0ELb1ELb0ELb0ELb0ELb1ELb0ELb0EEEvNS_16Flash_fwd_paramsE --------------------------
	.section	.nv.constant0._ZN5flash16flash_fwd_kernelI23Flash_fwd_kernel_traitsILi64ELi128ELi128ELi4ELb0ELb0EN7cutlass10bfloat16_tE19Flash_kernel_traitsILi64ELi128ELi128ELi4ES3_EELb0ELb1ELb0ELb0ELb0ELb1ELb0ELb0EEEvNS_16Flash_fwd_paramsE,"a",@progbits
	.sectionflags	@""
	.align	4
.nv.constant0._ZN5flash16flash_fwd_kernelI23Flash_fwd_kernel_traitsILi64ELi128ELi128ELi4ELb0ELb0EN7cutlass10bfloat16_tE19Flash_kernel_traitsILi64ELi128ELi128ELi4ES3_EELb0ELb1ELb0ELb0ELb0ELb1ELb0ELb0EEEvNS_16Flash_fwd_paramsE:
	.zero		816


//--------------------- .nv.constant0._ZN5flash16flash_fwd_kernelI23Flash_fwd_kernel_traitsILi64ELi128ELi128ELi4ELb0ELb0EN7cutlass10bfloat16_tE19Flash_kernel_traitsILi64ELi128ELi128ELi4ES3_EELb0ELb1ELb0ELb0ELb0ELb1ELb1ELb0EEEvNS_16Flash_fwd_paramsE --------------------------
	.section	.nv.constant0._ZN5flash16flash_fwd_kernelI23Flash_fwd_kernel_traitsILi64ELi128ELi128ELi4ELb0ELb0EN7cutlass10bfloat16_tE19Flash_kernel_traitsILi64ELi128ELi128ELi4ES3_EELb0ELb1ELb0ELb0ELb0ELb1ELb1ELb0EEEvNS_16Flash_fwd_paramsE,"a",@progbits
	.sectionflags	@""
	.align	4
.nv.constant0._ZN5flash16flash_fwd_kernelI23Flash_fwd_kernel_traitsILi64ELi128ELi128ELi4ELb0ELb0EN7cutlass10bfloat16_tE19Flash_kernel_traitsILi64ELi128ELi128ELi4ES3_EELb0ELb1ELb0ELb0ELb0ELb1ELb1ELb0EEEvNS_16Flash_fwd_paramsE:
	.zero		816


//--------------------- .nv.constant0._ZN5flash16flash_fwd_kernelI23Flash_fwd_kernel_traitsILi64ELi128ELi128ELi4ELb0ELb0EN7cutlass10bfloat16_tE19Flash_kernel_traitsILi64ELi128ELi128ELi4ES3_EELb0ELb1ELb0ELb0ELb0ELb0ELb0ELb0EEEvNS_16Flash_fwd_paramsE --------------------------
	.section	.nv.constant0._ZN5flash16flash_fwd_kernelI23Flash_fwd_kernel_traitsILi64ELi128ELi128ELi4ELb0ELb0EN7cutlass10bfloat16_tE19Flash_kernel_traitsILi64ELi128ELi128ELi4ES3_EELb0ELb1ELb0ELb0ELb0ELb0ELb0ELb0EEEvNS_16Flash_fwd_paramsE,"a",@progbits
	.sectionflags	@""
	.align	4
.nv.constant0._ZN5flash16flash_fwd_kernelI23Flash_fwd_kernel_traitsILi64ELi128ELi128ELi4ELb0ELb0EN7cutlass10bfloat16_tE19Flash_kernel_traitsILi64ELi128ELi128ELi4ES3_EELb0ELb1ELb0ELb0ELb0ELb0ELb0ELb0EEEvNS_16Flash_fwd_paramsE:
	.zero		816


//--------------------- .nv.constant0._ZN5flash16flash_fwd_kernelI23Flash_fwd_kernel_traitsILi64ELi128ELi128ELi4ELb0ELb0EN7cutlass10bfloat16_tE19Flash_kernel_traitsILi64ELi128ELi128ELi4ES3_EELb0ELb1ELb0ELb0ELb0ELb0ELb1ELb0EEEvNS_16Flash_fwd_paramsE --------------------------
	.section	.nv.constant0._ZN5flash16flash_fwd_kernelI23Flash_fwd_kernel_traitsILi64ELi128ELi128ELi4ELb0ELb0EN7cutlass10bfloat16_tE19Flash_kernel_traitsILi64ELi128ELi128ELi4ES3_EELb0ELb1ELb0ELb0ELb0ELb0ELb1ELb0EEEvNS_16Flash_fwd_paramsE,"a",@progbits
	.sectionflags	@""
	.align	4
.nv.constant0._ZN5flash16flash_fwd_kernelI23Flash_fwd_kernel_traitsILi64ELi128ELi128ELi4ELb0ELb0EN7cutlass10bfloat16_tE19Flash_kernel_traitsILi64ELi128ELi128ELi4ES3_EELb0ELb1ELb0ELb0ELb0ELb0ELb1ELb0EEEvNS_16Flash_fwd_paramsE:
	.zero		816


//--------------------- .nv.constant0._ZN5flash16flash_fwd_kernelI23Flash_fwd_kernel_traitsILi64ELi128ELi128ELi4ELb0ELb0EN7cutlass10bfloat16_tE19Flash_kernel_traitsILi64ELi128ELi128ELi4ES3_EELb0ELb1ELb0ELb1ELb0ELb0ELb0ELb0EEEvNS_16Flash_fwd_paramsE --------------------------
	.section	.nv.constant0._ZN5flash16flash_fwd_kernelI23Flash_fwd_kernel_traitsILi64ELi128ELi128ELi4ELb0ELb0EN7cutlass10bfloat16_tE19Flash_kernel_traitsILi64ELi128ELi128ELi4ES3_EELb0ELb1ELb0ELb1ELb0ELb0ELb0ELb0EEEvNS_16Flash_fwd_paramsE,"a",@progbits
	.sectionflags	@""
	.align	4
.nv.constant0._ZN5flash16flash_fwd_kernelI23Flash_fwd_kernel_traitsILi64ELi128ELi128ELi4ELb0ELb0EN7cutlass10bfloat16_tE19Flash_kernel_traitsILi64ELi128ELi128ELi4ES3_EELb0ELb1ELb0ELb1ELb0ELb0ELb0ELb0EEEvNS_16Flash_fwd_paramsE:
	.zero		816


//--------------------- .nv.constant0._ZN5flash16flash_fwd_kernelI23Flash_fwd_kernel_traitsILi64ELi128ELi128ELi4ELb0ELb0EN7cutlass10bfloat16_tE19Flash_kernel_traitsILi64ELi128ELi128ELi4ES3_EELb0ELb1ELb0ELb1ELb0ELb0ELb1ELb0EEEvNS_16Flash_fwd_paramsE --------------------------
	.section	.nv.constant0._ZN5flash16flash_fwd_kernelI23Flash_fwd_kernel_traitsILi64ELi128ELi128ELi4ELb0ELb0EN7cutlass10bfloat16_tE19Flash_kernel_traitsILi64ELi128ELi128ELi4ES3_EELb0ELb1ELb0ELb1ELb0ELb0ELb1ELb0EEEvNS_16Flash_fwd_paramsE,"a",@progbits
	.sectionflags	@""
	.align	4
.nv.constant0._ZN5flash16flash_fwd_kernelI23Flash_fwd_kernel_traitsILi64ELi128ELi128ELi4ELb0ELb0EN7cutlass10bfloat16_tE19Flash_kernel_traitsILi64ELi128ELi128ELi4ES3_EELb0ELb1ELb0ELb1ELb0ELb0ELb1ELb0EEEvNS_16Flash_fwd_paramsE:
	.zero		816


//--------------------- .nv.constant0._ZN5flash16flash_fwd_kernelI23Flash_fwd_kernel_traitsILi64ELi128ELi64ELi4ELb0ELb0EN7cutlass10bfloat16_tE19Flash_kernel_traitsILi64ELi128ELi64ELi4ES3_EELb1ELb1ELb0ELb0ELb0ELb0ELb0ELb0EEEvNS_16Flash_fwd_paramsE --------------------------
	.section	.nv.constant0._ZN5flash16flash_fwd_kernelI23Flash_fwd_kernel_traitsILi64ELi128ELi64ELi4ELb0ELb0EN7cutlass10bfloat16_tE19Flash_kernel_traitsILi64ELi128ELi64ELi4ES3_EELb1ELb1ELb0ELb0ELb0ELb0ELb0ELb0EEEvNS_16Flash_fwd_paramsE,"a",@progbits
	.sectionflags	@""
	.align	4
.nv.constant0._ZN5flash16flash_fwd_kernelI23Flash_fwd_kernel_traitsILi64ELi128ELi64ELi4ELb0ELb0EN7cutlass10bfloat16_tE19Flash_kernel_traitsILi64ELi128ELi64ELi4ES3_EELb1ELb1ELb0ELb0ELb0ELb0ELb0ELb0EEEvNS_16Flash_fwd_paramsE:
	.zero		816


//--------------------- .nv.constant0._ZN5flash16flash_fwd_kernelI23Flash_fwd_kernel_traitsILi64ELi128ELi64ELi4ELb0ELb0EN7cutlass10bfloat16_tE19Flash_kernel_traitsILi64ELi128ELi64ELi4ES3_EELb1ELb1ELb0ELb0ELb1ELb1ELb0ELb0EEEvNS_16Flash_fwd_paramsE --------------------------
	.section	.nv.constant0._ZN5flash16flash_fwd_kernelI23Flash_fwd_kernel_traitsILi64ELi128ELi64ELi4ELb0ELb0EN7cutlass10bfloat16_tE19Flash_kernel_traitsILi64ELi128ELi64ELi4ES3_EELb1ELb1ELb0ELb0ELb1ELb1ELb0ELb0EEEvNS_16Flash_fwd_paramsE,"a",@progbits
	.sectionflags	@""
	.align	4
.nv.constant0._ZN5flash16flash_fwd_kernelI23Flash_fwd_kernel_traitsILi64ELi128ELi64ELi4ELb0ELb0EN7cutlass10bfloat16_tE19Flash_kernel_traitsILi64ELi128ELi64ELi4ES3_EELb1ELb1ELb0ELb0ELb1ELb1ELb0ELb0EEEvNS_16Flash_fwd_paramsE:
	.zero		816


//--------------------- .nv.constant0._ZN5flash16flash_fwd_kernelI23Flash_fwd_kernel_traitsILi64ELi128ELi64ELi4ELb0ELb0EN7cutlass10bfloat16_tE19Flash_kernel_traitsILi64ELi128ELi64ELi4ES3_EELb0ELb1ELb0ELb0ELb1ELb1ELb1ELb0EEEvNS_16Flash_fwd_paramsE --------------------------
	.section	.nv.constant0._ZN5flash16flash_fwd_kernelI23Flash_fwd_kernel_traitsILi64ELi128ELi64ELi4ELb0ELb0EN7cutlass10bfloat16_tE19Flash_kernel_traitsILi64ELi128ELi64ELi4ES3_EELb0ELb1ELb0ELb0ELb1ELb1ELb1ELb0EEEvNS_16Flash_fwd_paramsE,"a",@progbits
	.sectionflags	@""
	.align	4
.nv.constant0._ZN5flash16flash_fwd_kernelI23Flash_fwd_kernel_traitsILi64ELi128ELi64ELi4ELb0ELb0EN7cutlass10bfloat16_tE19Flash_kernel_traitsILi64ELi128ELi64ELi4ES3_EELb0ELb1ELb0ELb0ELb1ELb1ELb1ELb0EEEvNS_16Flash_fwd_paramsE:
	.zero		816


//--------------------- .nv.constant0._ZN5flash16flash_fwd_kernelI23Flash_fwd_kernel_traitsILi64ELi128ELi64ELi4ELb0ELb0EN7cutlass10bfloat16_tE19Flash_kernel_traitsILi64ELi128ELi64ELi4ES3_EELb1ELb1ELb0ELb0ELb0ELb1ELb0ELb0EEEvNS_16Flash_fwd_paramsE --------------------------
	.section	.nv.constant0._ZN5flash16flash_fwd_kernelI23Flash_fwd_kernel_traitsILi64ELi128ELi64ELi4ELb0ELb0EN7cutlass10bfloat16_tE19Flash_kernel_traitsILi64ELi128ELi64ELi4ES3_EELb1ELb1ELb0ELb0ELb0ELb1ELb0ELb0EEEvNS_16Flash_fwd_paramsE,"a",@progbits
	.sectionflags	@""
	.align	4
.nv.constant0._ZN5flash16flash_fwd_kernelI23Flash_fwd_kernel_traitsILi64ELi128ELi64ELi4ELb0ELb0EN7cutlass10bfloat16_tE19Flash_kernel_traitsILi64ELi128ELi64ELi4ES3_EELb1ELb1ELb0ELb0ELb0ELb1ELb0ELb0EEEvNS_16Flash_fwd_paramsE:
	.zero		816


//--------------------- .nv.constant0._ZN5flash16flash_fwd_kernelI23Flash_fwd_kernel_traitsILi64ELi128ELi64ELi4ELb0ELb0EN7cutlass10bfloat16_tE19Flash_kernel_traitsILi64ELi128ELi64ELi4ES3_EELb0ELb1ELb0ELb0ELb0ELb1ELb1ELb0EEEvNS_16Flash_fwd_paramsE --------------------------
	.section	.nv.constant0._ZN5flash16flash_fwd_kernelI23Flash_fwd_kernel_traitsILi64ELi128ELi64ELi4ELb0ELb0EN7cutlass10bfloat16_tE19Flash_kernel_traitsILi64ELi128ELi64ELi4ES3_EELb0ELb1ELb0ELb0ELb0ELb1ELb1ELb0EEEvNS_16Flash_fwd_paramsE,"a",@progbits
	.sectionflags	@""
	.align	4
.nv.constant0._ZN5flash16flash_fwd_kernelI23Flash_fwd_kernel_traitsILi64ELi128ELi64ELi4ELb0ELb0EN7cutlass10bfloat16_tE19Flash_kernel_traitsILi64ELi128ELi64ELi4ES3_EELb0ELb1ELb0ELb0ELb0ELb1ELb1ELb0EEEvNS_16Flash_fwd_paramsE:
	.zero		816


//--------------------- .nv.constant0._ZN5flash16flash_fwd_kernelI23Flash_fwd_kernel_traitsILi64ELi128ELi64ELi4ELb0ELb0EN7cutlass10bfloat16_tE19Flash_kernel_traitsILi64ELi128ELi64ELi4ES3_EELb1ELb1ELb0ELb1ELb0ELb0ELb0ELb0EEEvNS_16Flash_fwd_paramsE --------------------------
	.section	.nv.constant0._ZN5flash16flash_fwd_kernelI23Flash_fwd_kernel_traitsILi64ELi128ELi64ELi4ELb0ELb0EN7cutlass10bfloat16_tE19Flash_kernel_traitsILi64ELi128ELi64ELi4ES3_EELb1ELb1ELb0ELb1ELb0ELb0ELb0ELb0EEEvNS_16Flash_fwd_paramsE,"a",@progbits
	.sectionflags	@""
	.align	4
.nv.constant0._ZN5flash16flash_fwd_kernelI23Flash_fwd_kernel_traitsILi64ELi128ELi64ELi4ELb0ELb0EN7cutlass10bfloat16_tE19Flash_kernel_traitsILi64ELi128ELi64ELi4ES3_EELb1ELb1ELb0ELb1ELb0ELb0ELb0ELb0EEEvNS_16Flash_fwd_paramsE:
	.zero		816


//--------------------- .nv.constant0._ZN5flash16flash_fwd_kernelI23Flash_fwd_kernel_traitsILi64ELi128ELi64ELi4ELb0ELb0EN7cutlass10bfloat16_tE19Flash_kernel_traitsILi64ELi128ELi64ELi4ES3_EELb1ELb1ELb0ELb0ELb0ELb0ELb0ELb1EEEvNS_16Flash_fwd_paramsE --------------------------
	.section	.nv.constant0._ZN5flash16flash_fwd_kernelI23Flash_fwd_kernel_traitsILi64ELi128ELi64ELi4ELb0ELb0EN7cutlass10bfloat16_tE19Flash_kernel_traitsILi64ELi128ELi64ELi4ES3_EELb1ELb1ELb0ELb0ELb0ELb0ELb0ELb1EEEvNS_16Flash_fwd_paramsE,"a",@progbits
	.sectionflags	@""
	.align	4
.nv.constant0._ZN5flash16flash_fwd_kernelI23Flash_fwd_kernel_traitsILi64ELi128ELi64ELi4ELb0ELb0EN7cutlass10bfloat16_tE19Flash_kernel_traitsILi64ELi128ELi64ELi4ES3_EELb1ELb1ELb0ELb0ELb0ELb0ELb0ELb1EEEvNS_16Flash_fwd_paramsE:
	.zero		816


//--------------------- .nv.constant0._ZN5flash16flash_fwd_kernelI23Flash_fwd_kernel_traitsILi64ELi128ELi64ELi4ELb0ELb0EN7cutlass10bfloat16_tE19Flash_kernel_traitsILi64ELi128ELi64ELi4ES3_EELb0ELb1ELb0ELb0ELb0ELb0ELb1ELb0EEEvNS_16Flash_fwd_paramsE --------------------------
	.section	.nv.constant0._ZN5flash16flash_fwd_kernelI23Flash_fwd_kernel_traitsILi64ELi128ELi64ELi4ELb0ELb0EN7cutlass10bfloat16_tE19Flash_kernel_traitsILi64ELi128ELi64ELi4ES3_EELb0ELb1ELb0ELb0ELb0ELb0ELb1ELb0EEEvNS_16Flash_fwd_paramsE,"a",@progbits
	.sectionflags	@""
	.align	4
.nv.constant0._ZN5flash16flash_fwd_kernelI23Flash_fwd_kernel_traitsILi64ELi128ELi64ELi4ELb0ELb0EN7cutlass10bfloat16_tE19Flash_kernel_traitsILi64ELi128ELi64ELi4ES3_EELb0ELb1ELb0ELb0ELb0ELb0ELb1ELb0EEEvNS_16Flash_fwd_paramsE:
	.zero		816


//--------------------- .nv.constant0._ZN5flash16flash_fwd_kernelI23Flash_fwd_kernel_traitsILi64ELi128ELi64ELi4ELb0ELb0EN7cutlass10bfloat16_tE19Flash_kernel_traitsILi64ELi128ELi64ELi4ES3_EELb1ELb1ELb0ELb1ELb0ELb0ELb0ELb1EEEvNS_16Flash_fwd_paramsE --------------------------
	.section	.nv.constant0._ZN5flash16flash_fwd_kernelI23Flash_fwd_kernel_traitsILi64ELi128ELi64ELi4ELb0ELb0EN7cutlass10bfloat16_tE19Flash_kernel_traitsILi64ELi128ELi64ELi4ES3_EELb1ELb1ELb0ELb1ELb0ELb0ELb0ELb1EEEvNS_16Flash_fwd_paramsE,"a",@progbits
	.sectionflags	@""
	.align	4
.nv.constant0._ZN5flash16flash_fwd_kernelI23Flash_fwd_kernel_traitsILi64ELi128ELi64ELi4ELb0ELb0EN7cutlass10bfloat16_tE19Flash_kernel_traitsILi64ELi128ELi64ELi4ES3_EELb1ELb1ELb0ELb1ELb0ELb0ELb0ELb1EEEvNS_16Flash_fwd_paramsE:
	.zero		816


//--------------------- .nv.constant0._ZN5flash16flash_fwd_kernelI23Flash_fwd_kernel_traitsILi64ELi128ELi64ELi4ELb0ELb0EN7cutlass10bfloat16_tE19Flash_kernel_traitsILi64ELi128ELi64ELi4ES3_EELb0ELb1ELb0ELb1ELb0ELb0ELb1ELb0EEEvNS_16Flash_fwd_paramsE --------------------------
	.section	.nv.constant0._ZN5flash16flash_fwd_kernelI23Flash_fwd_kernel_traitsILi64ELi128ELi64ELi4ELb0ELb0EN7cutlass10bfloat16_tE19Flash_kernel_traitsILi64ELi128ELi64ELi4ES3_EELb0ELb1ELb0ELb1ELb0ELb0ELb1ELb0EEEvNS_16Flash_fwd_paramsE,"a",@progbits
	.sectionflags	@""
	.align	4
.nv.constant0._ZN5flash16flash_fwd_kernelI23Flash_fwd_kernel_traitsILi64ELi128ELi64ELi4ELb0ELb0EN7cutlass10bfloat16_tE19Flash_kernel_traitsILi64ELi128ELi64ELi4ES3_EELb0ELb1ELb0ELb1ELb0ELb0ELb1ELb0EEEvNS_16Flash_fwd_paramsE:
	.zero		816


//--------------------- .text._ZN5flash16flash_fwd_kernelI23Flash_fwd_kernel_traitsILi64ELi128ELi128ELi4ELb0ELb0EN7cutlass10bfloat16_tE19Flash_kernel_traitsILi64ELi128ELi128ELi4ES3_EELb0ELb1ELb0ELb0ELb1ELb1ELb0ELb0EEEvNS_16Flash_fwd_paramsE --------------------------
	.section	.text._ZN5flash16flash_fwd_kernelI23Flash_fwd_kernel_traitsILi64ELi128ELi128ELi4ELb0ELb0EN7cutlass10bfloat16_tE19Flash_kernel_traitsILi64ELi128ELi128ELi4ES3_EELb0ELb1ELb0ELb0ELb1ELb1ELb0ELb0EEEvNS_16Flash_fwd_paramsE,"ax",@progbits
	.sectioninfo	@"SHI_REGISTERS=255"
	.align	128
        .global         _ZN5flash16flash_fwd_kernelI23Flash_fwd_kernel_traitsILi64ELi128ELi128ELi4ELb0ELb0EN7cutlass10bfloat16_tE19Flash_kernel_traitsILi64ELi128ELi128ELi4ES3_EELb0ELb1ELb0ELb0ELb1ELb1ELb0ELb0EEEvNS_16Flash_fwd_paramsE
        .type           _ZN5flash16flash_fwd_kernelI23Flash_fwd_kernel_traitsILi64ELi128ELi128ELi4ELb0ELb0EN7cutlass10bfloat16_tE19Flash_kernel_traitsILi64ELi128ELi128ELi4ES3_EELb0ELb1ELb0ELb0ELb1ELb1ELb0ELb0EEEvNS_16Flash_fwd_paramsE,@function
        .size           _ZN5flash16flash_fwd_kernelI23Flash_fwd_kernel_traitsILi64ELi128ELi128ELi4ELb0ELb0EN7cutlass10bfloat16_tE19Flash_kernel_traitsILi64ELi128ELi128ELi4ES3_EELb0ELb1ELb0ELb0ELb1ELb1ELb0ELb0EEEvNS_16Flash_fwd_paramsE,(.L_x_1130 - _ZN5flash16flash_fwd_kernelI23Flash_fwd_kernel_traitsILi64ELi128ELi128ELi4ELb0ELb0EN7cutlass10bfloat16_tE19Flash_kernel_traitsILi64ELi128ELi128ELi4ES3_EELb0ELb1ELb0ELb0ELb1ELb1ELb0ELb0EEEvNS_16Flash_fwd_paramsE)
        .other          _ZN5flash16flash_fwd_kernelI23Flash_fwd_kernel_traitsILi64ELi128ELi128ELi4ELb0ELb0EN7cutlass10bfloat16_tE19Flash_kernel_traitsILi64ELi128ELi128ELi4ES3_EELb0ELb1ELb0ELb0ELb1ELb1ELb0ELb0EEEvNS_16Flash_fwd_paramsE,@"STO_CUDA_ENTRY STV_DEFAULT"
_ZN5flash16flash_fwd_kernelI23Flash_fwd_kernel_traitsILi64ELi128ELi128ELi4ELb0ELb0EN7cutlass10bfloat16_tE19Flash_kernel_traitsILi64ELi128ELi128ELi4ES3_EELb0ELb1ELb0ELb0ELb1ELb1ELb0ELb0EEEvNS_16Flash_fwd_paramsE:
.text._ZN5flash16flash_fwd_kernelI23Flash_fwd_kernel_traitsILi64ELi128ELi128ELi4ELb0ELb0EN7cutlass10bfloat16_tE19Flash_kernel_traitsILi64ELi128ELi128ELi4ES3_EELb0ELb1ELb0ELb0ELb1ELb1ELb0ELb0EEEvNS_16Flash_fwd_paramsE:
[----:B------:R-:W-:Y:S02]  /*0000*/  MOV R1, c[0x0][0x28] ;  /* 0x00000a0000017a02 */ /* 0x000fe40000000f00 */
[----:B------:R-:W1:Y:S01]  /*0010*/  S2R R22, SR_CTAID.Y ;  /* 0x0000000000167919 */ /* 0x000e620000002600 */
[----:B------:R-:W-:Y:S01]  /*0020*/  ISETP.NE.U32.AND P2, PT, RZ, c[0x0][0x258], PT ;  /* 0x00009600ff007a0c */ /* 0x000fe20003f45070 */
[----:B------:R-:W-:Y:S01]  /*0030*/  IMAD.MOV.U32 R6, RZ, RZ, RZ ;  /* 0x000000ffff067224 */ /* 0x000fe200078e00ff */
[----:B------:R-:W-:Y:S01]  /*0040*/  ISETP.NE.U32.AND P0, PT, RZ, c[0x0][0x250], PT ;  /* 0x00009400ff007a0c */ /* 0x000fe20003f05070 */
[----:B------:R-:W-:Y:S01]  /*0050*/  ULDC.64 UR8, c[0x0][0x118] ;  /* 0x0000460000087ab9 */ /* 0x000fe20000000a00 */
[----:B------:R-:W-:Y:S02]  /*0060*/  ISETP.NE.AND.EX P2, PT, RZ, c[0x0][0x25c], PT, P2 ;  /* 0x00009700ff007a0c */ /* 0x000fe40003f45320 */
[----:B------:R-:W-:Y:S02]  /*0070*/  ISETP.NE.AND.EX P0, PT, RZ, c[0x0][0x254], PT, P0 ;  /* 0x00009500ff007a0c */ /* 0x000fe40003f05300 */
[----:B------:R-:W-:-:S09]  /*0080*/  IADD3 R1, R1, -0xd8, RZ ;  /* 0xffffff2801017810 */ /* 0x000fd20007ffe0ff */
[----:B------:R-:W-:Y:S02]  /*0090*/  @P2 IMAD.MOV.U32 R2, RZ, RZ, 0x4 ;  /* 0x00000004ff022424 */ /* 0x000fe400078e00ff */
[----:B------:R-:W-:Y:S02]  /*00a0*/  @P0 IMAD.MOV.U32 R0, RZ, RZ, 0x4 ;  /* 0x00000004ff000424 */ /* 0x000fe400078e00ff */
[----:B-1----:R-:W-:-:S04]  /*00b0*/  @P2 IMAD.WIDE R2, R22, R2, c[0x0][0x258] ;  /* 0x0000960016022625 */ /* 0x002fc800078e0202 */
[----:B------:R-:W-:Y:S02]  /*00c0*/  @P0 IMAD.WIDE R4, R22, R0, c[0x0][0x250] ;  /* 0x0000940016040625 */ /* 0x000fe400078e0200 */
[----:B------:R-:W2:Y:S04]  /*00d0*/  @P2 LDG.E R2, [R2.64] ;  /* 0x0000000802022981 */ /* 0x000ea8000c1e1900 */
[----:B------:R-:W2:Y:S04]  /*00e0*/  @P0 LDG.E R6, [R4.64] ;  /* 0x0000000804060981 */ /* 0x000ea8000c1e1900 */
[----:B------:R-:W1:Y:S01]  /*00f0*/  S2R R14, SR_CTAID.X ;  /* 0x00000000000e7919 */ /* 0x000e620000002500 */
[----:B------:R-:W-:-:S04]  /*0100*/  @!P2 ISETP.NE.U32.AND P1, PT, RZ, c[0x0][0x268], PT ;  /* 0x00009a00ff00aa0c */ /* 0x000fc80003f25070 */
[----:B------:R-:W-:Y:S01]  /*0110*/  @!P2 ISETP.NE.AND.EX P1, PT, RZ, c[0x0][0x26c], PT, P1 ;  /* 0x00009b00ff00aa0c */ /* 0x000fe20003f25310 */
[----:B-1----:R-:W-:-:S05]  /*0120*/  IMAD.SHL.U32 R7, R14, 0x80, RZ ;  /* 0x000000800e077824 */ /* 0x002fca00078e00ff */
[----:B------:R-:W-:Y:S02]  /*0130*/  ISETP.GE.AND P0, PT, R7, c[0x0][0x214], PT ;  /* 0x0000850007007a0c */ /* 0x000fe40003f06270 */
[----:B------:R-:W-:Y:S01]  /*0140*/  @!P2 SEL R0, RZ, c[0x0][0x21c], !P1 ;  /* 0x00008700ff00aa07 */ /* 0x000fe20004800000 */
[----:B--2---:R-:W-:-:S03]  /*0150*/  @P2 IMAD.IADD R81, R2, 0x1, -R6 ;  /* 0x0000000102512824 */ /* 0x004fc600078e0a06 */
[----:B------:R-:W-:-:S07]  /*0160*/  @!P2 IADD3 R81, R0, c[0x0][0x218], -R6 ;  /* 0x000086000051aa10 */ /* 0x000fce0007ffe806 */
[----:B------:R-:W-:Y:S05]  /*0170*/  @P0 EXIT ;  /* 0x000000000000094d */ /* 0x000fea0003800000 */
[----:B------:R-:W-:Y:S01]  /*0180*/  IADD3 R0, R7, 0xff, RZ ;  /* 0x000000ff07007810 */ /* 0x000fe20007ffe0ff */
[----:B------:R-:W1:Y:S01]  /*0190*/  S2R R23, SR_CTAID.Z ;  /* 0x0000000000177919 */ /* 0x000e620000002700 */
[C---:B------:R-:W-:Y:S02]  /*01a0*/  IADD3 R2, R81.reuse, 0x7f, RZ ;  /* 0x0000007f51027810 */ /* 0x040fe40007ffe0ff */
[----:B------:R-:W-:Y:S01]  /*01b0*/  IADD3 R0, R81, -c[0x0][0x214], R0 ;  /* 0x8000850051007a10 */ /* 0x000fe20007ffe000 */
[----:B------:R-:W2:Y:S03]  /*01c0*/  S2R R24, SR_TID.X ;  /* 0x0000000000187919 */ /* 0x000ea60000002100 */
[----:B------:R-:W-:Y:S02]  /*01d0*/  IADD3 R3, R0, c[0x0][0x2e8], RZ ;  /* 0x0000ba0000037a10 */ /* 0x000fe40007ffe0ff */
[----:B------:R-:W-:-:S02]  /*01e0*/  SHF.R.S32.HI R0, RZ, 0x1f, R2 ;  /* 0x0000001fff007819 */ /* 0x000fc40000011402 */
[----:B------:R-:W-:Y:S02]  /*01f0*/  SHF.R.S32.HI R4, RZ, 0x1f, R3 ;  /* 0x0000001fff047819 */ /* 0x000fe40000011403 */
[----:B------:R-:W-:Y:S02]  /*0200*/  LEA.HI R0, R0, R2, RZ, 0x7 ;  /* 0x0000000200007211 */ /* 0x000fe400078f38ff */
[----:B------:R-:W-:Y:S02]  /*0210*/  LEA.HI R2, R4, R3, RZ, 0x7 ;  /* 0x0000000304027211 */ /* 0x000fe400078f38ff */
[----:B------:R-:W-:Y:S02]  /*0220*/  SHF.R.S32.HI R0, RZ, 0x7, R0 ;  /* 0x00000007ff007819 */ /* 0x000fe40000011400 */
[----:B------:R-:W-:-:S04]  /*0230*/  SHF.R.S32.HI R2, RZ, 0x7, R2 ;  /* 0x00000007ff027819 */ /* 0x000fc80000011402 */
[----:B------:R-:W-:-:S04]  /*0240*/  IMNMX R224, R0, R2, PT ;  /* 0x0000000200e07217 */ /* 0x000fc80003800200 */
[----:B------:R-:W-:Y:S01]  /*0250*/  ISETP.GE.AND P0, PT, R224, 0x1, PT ;  /* 0x00000001e000780c */ /* 0x000fe20003f06270 */
[----:B------:R3:W-:-:S12]  /*0260*/  STL [R1+0x24], R224 ;  /* 0x000024e001007387 */ /* 0x0007d80000100800 */
[----:B------:R-:W-:Y:S05]  /*0270*/  @!P0 BRA `(.L_x_0) ;  /* 0x0000d0d000008947 */ /* 0x000fea0003800000 */
[----:B-12---:R-:W-:Y:S01]  /*0280*/  IABS R0, c[0x0][0x1c8] ;  /* 0x0000720000007a13 */ /* 0x006fe20000000000 */
[----:B------:R-:W-:Y:S01]  /*0290*/  ULDC.64 UR4, c[0x0][0x190] ;  /* 0x0000640000047ab9 */ /* 0x000fe20000000a00 */
[----:B------:R-:W-:Y:S01]  /*02a0*/  SHF.R.S32.HI R19, RZ, 0x1f, R24 ;  /* 0x0000001fff137819 */ /* 0x000fe20000011418 */
[----:B------:R-:W-:Y:S01]  /*02b0*/  USHF.L.U32 UR7, UR4, 0x5, URZ ;  /* 0x0000000504077899 */ /* 0x000fe2000800063f */
[----:B------:R-:W-:Y:S01]  /*02c0*/  SHF.R.S32.HI R21, RZ, 0x1f, R22 ;  /* 0x0000001fff157819 */ /* 0x000fe20000011416 */
[----:B------:R-:W-:Y:S01]  /*02d0*/  IMAD.MOV.U32 R15, RZ, RZ, R0 ;  /* 0x000000ffff0f7224 */ /* 0x000fe200078e0000 */
[----:B------:R-:W-:Y:S01]  /*02e0*/  LOP3.LUT R0, R23, c[0x0][0x1c8], RZ, 0x3c, !PT ;  /* 0x0000720017007a12 */ /* 0x000fe200078e3cff */
[----:B------:R-:W-:Y:S01]  /*02f0*/  UMOV UR6, 0x5 ;  /* 0x0000000500067882 */ /* 0x000fe20000000000 */
[CC--:B------:R-:W-:Y:S01]  /*0300*/  LEA.HI R18, R19.reuse, R24.reuse, RZ, 0x3 ;  /* 0x0000001813127211 */ /* 0x0c0fe200078f18ff */
[----:B------:R-:W1:Y:S01]  /*0310*/  I2F.RP R4, R15 ;  /* 0x0000000f00047306 */ /* 0x000e620000209400 */
[----:B------:R-:W-:Y:S01]  /*0320*/  ISETP.GE.AND P1, PT, R0, RZ, PT ;  /* 0x000000ff0000720c */ /* 0x000fe20003f26270 */
[----:B------:R-:W-:Y:S01]  /*0330*/  USHF.L.U64.HI UR13, UR4, UR6, UR5 ;  /* 0x00000006040d7299 */ /* 0x000fe20008010205 */
[----:B------:R-:W-:Y:S01]  /*0340*/  LOP3.LUT R0, R18, 0xfffffff8, RZ, 0xc0, !PT ;  /* 0xfffffff812007812 */ /* 0x000fe200078ec0ff */
[----:B------:R-:W-:Y:S01]  /*0350*/  UMOV UR10, 0x7 ;  /* 0x00000007000a7882 */ /* 0x000fe20000000000 */
[----:B------:R-:W-:Y:S01]  /*0360*/  SHF.R.S32.HI R2, RZ, 0x3, R18 ;  /* 0x00000003ff027819 */ /* 0x000fe20000011412 */
[----:B------:R-:W-:Y:S01]  /*0370*/  ULDC.64 UR4, c[0x0][0x198] ;  /* 0x0000660000047ab9 */ /* 0x000fe20000000a00 */
[----:B------:R-:W-:Y:S01]  /*0380*/  LEA.HI R8, R19, R24, RZ, 0x4 ;  /* 0x0000001813087211 */ /* 0x000fe200078f20ff */
[----:B------:R-:W-:Y:S01]  /*0390*/  IMAD.IADD R80, R24, 0x1, -R0 ;  /* 0x0000000118507824 */ /* 0x000fe200078e0a00 */
[----:B------:R-:W-:Y:S01]  /*03a0*/  SHF.R.S32.HI R3, RZ, 0x1f, R2 ;  /* 0x0000001fff037819 */ /* 0x000fe20000011402 */
[----:B------:R-:W-:Y:S01]  /*03b0*/  IMAD.SHL.U32 R0, R2, 0x40, RZ ;  /* 0x0000004002007824 */ /* 0x000fe200078e00ff */
[----:B------:R-:W-:Y:S01]  /*03c0*/  SHF.R.S32.HI R11, RZ, 0x4, R8 ;  /* 0x00000004ff0b7819 */ /* 0x000fe20000011408 */
[----:B------:R-:W-:Y:S01]  /*03d0*/  IMAD.SHL.U32 R30, R80, 0x8, RZ ;  /* 0x00000008501e7824 */ /* 0x000fe200078e00ff */
[----:B------:R-:W-:Y:S01]  /*03e0*/  IADD3 R7, P0, R2, R6, RZ ;  /* 0x0000000602077210 */ /* 0x000fe20007f1e0ff */
[----:B------:R-:W-:Y:S01]  /*03f0*/  IMAD.WIDE R28, R14, 0x80, R2 ;  /* 0x000000800e1c7825 */ /* 0x000fe200078e0202 */
[----:B------:R-:W-:Y:S01]  /*0400*/  LEA.HI R10, R8, R11, RZ, 0x1 ;  /* 0x0000000b080a7211 */ /* 0x000fe200078f08ff */
[----:B-1----:R-:W1:Y:S01]  /*0410*/  MUFU.RCP R4, R4 ;  /* 0x0000000400047308 */ /* 0x002e620000001000 */
[----:B------:R-:W-:Y:S01]  /*0420*/  LOP3.LUT R0, R0, 0x1c0, RZ, 0xc0, !PT ;  /* 0x000001c000007812 */ /* 0x000fe200078ec0ff */
[----:B------:R-:W-:Y:S01]  /*0430*/  USHF.L.U64.HI UR10, UR4, UR10, UR5 ;  /* 0x0000000a040a7299 */ /* 0x000fe20008010205 */
[----:B------:R-:W-:Y:S01]  /*0440*/  LEA.HI.X.SX32 R9, R6, R3, 0x1, P0 ;  /* 0x0000000306097211 */ /* 0x000fe200000f0eff */
[----:B------:R2:W-:Y:S01]  /*0450*/  STL.64 [R1+0x70], R28 ;  /* 0x0000701c01007387 */ /* 0x0005e20000100a00 */
[----:B------:R-:W-:Y:S01]  /*0460*/  LOP3.LUT R6, R10, 0xfffffffe, RZ, 0xc0, !PT ;  /* 0xfffffffe0a067812 */ /* 0x000fe200078ec0ff */
[----:B------:R-:W-:Y:S01]  /*0470*/  USHF.L.U32 UR11, UR4, 0x7, URZ ;  /* 0x00000007040b7899 */ /* 0x000fe2000800063f */
[----:B------:R-:W-:Y:S01]  /*0480*/  LOP3.LUT R3, R0, 0x38, R30, 0xf8, !PT ;  /* 0x0000003800037812 */ /* 0x000fe200078ef81e */
[----:B------:R-:W-:Y:S01]  /*0490*/  USHF.L.U32 UR12, UR4, 0x5, URZ ;  /* 0x00000005040c7899 */ /* 0x000fe2000800063f */
[----:B------:R-:W-:Y:S01]  /*04a0*/  SHF.R.U32.HI R2, RZ, 0x3, R0 ;  /* 0x00000003ff027819 */ /* 0x000fe20000011600 */
[----:B------:R-:W-:Y:S01]  /*04b0*/  IMAD.IADD R17, R11, 0x1, -R6 ;  /* 0x000000010b117824 */ /* 0x000fe200078e0a06 */
[----:B------:R-:W-:Y:S01]  /*04c0*/  IABS R10, R23 ;  /* 0x00000017000a7213 */ /* 0x000fe20000000000 */
[----:B------:R-:W-:Y:S01]  /*04d0*/  USHF.L.U64.HI UR14, UR4, UR6, UR5 ;  /* 0x00000006040e7299 */ /* 0x000fe20008010205 */
[----:B------:R-:W-:-:S02]  /*04e0*/  SHF.R.S32.HI R31, RZ, 0x1f, R30 ;  /* 0x0000001fff1f7819 */ /* 0x000fc4000001141e */
[----:B------:R-:W-:Y:S01]  /*04f0*/  LOP3.LUT R239, R3, R2, RZ, 0x3c, !PT ;  /* 0x0000000203ef7212 */ /* 0x000fe200078e3cff */
[----:B------:R-:W-:Y:S01]  /*0500*/  ULDC.64 UR4, c[0x0][0x1a0] ;  /* 0x0000680000047ab9 */ /* 0x000fe20000000a00 */
[----:B-1----:R-:W-:Y:S01]  /*0510*/  IADD3 R4, R4, 0xffffffe, RZ ;  /* 0x0ffffffe04047810 */ /* 0x002fe20007ffe0ff */
[----:B------:R-:W-:Y:S01]  /*0520*/  IMAD.WIDE.U32 R2, R22, c[0x0][0x178], R30 ;  /* 0x00005e0016027a25 */ /* 0x000fe200078e001e */
[----:B------:R-:W-:Y:S01]  /*0530*/  SHF.R.S32.HI R20, RZ, 0x1f, R23 ;  /* 0x0000001fff147819 */ /* 0x000fe20000011417 */
[----:B------:R-:W-:Y:S01]  /*0540*/  STL.64 [R1+0x68], R30 ;  /* 0x0000681e01007387 */ /* 0x000fe20000100a00 */
[----:B------:R-:W1:Y:S01]  /*0550*/  F2I.FTZ.U32.TRUNC.NTZ R5, R4 ;  /* 0x0000000400057305 */ /* 0x000e62000021f000 */
[----:B------:R-:W-:Y:S01]  /*0560*/  LEA.HI R11, R19, R24, RZ, 0x6 ;  /* 0x00000018130b7211 */ /* 0x000fe200078f30ff */
[----:B------:R-:W-:Y:S01]  /*0570*/  USHF.L.U64.HI UR5, UR4, UR6, UR5 ;  /* 0x0000000604057299 */ /* 0x000fe20008010205 */
[----:B------:R-:W-:Y:S01]  /*0580*/  IMAD R20, R20, c[0x0][0x1a8], RZ ;  /* 0x00006a0014147a24 */ /* 0x000fe200078e02ff */
[----:B------:R-:W-:-:S02]  /*0590*/  IADD3 R236, R224, -0x1, RZ ;  /* 0xffffffffe0ec7810 */ /* 0x000fc40007ffe0ff */
[----:B------:R-:W-:Y:S01]  /*05a0*/  IMAD.SHL.U32 R11, R11, 0x8, RZ ;  /* 0x000000080b0b7824 */ /* 0x000fe200078e00ff */
[----:B------:R-:W-:-:S04]  /*05b0*/  LEA.HI R252, R19, R24, RZ, 0x5 ;  /* 0x0000001813fc7211 */ /* 0x000fc800078f28ff */
[----:B------:R-:W-:Y:S01]  /*05c0*/  LOP3.LUT R239, R239, 0x7ffffe00, R11, 0xf8, !PT ;  /* 0x7ffffe00efef7812 */ /* 0x000fe200078ef80b */
[----:B------:R-:W-:Y:S01]  /*05d0*/  IMAD R11, R21, c[0x0][0x180], RZ ;  /* 0x00006000150b7a24 */ /* 0x000fe200078e02ff */
[----:B------:R-:W-:Y:S01]  /*05e0*/  SHF.R.S32.HI R83, RZ, 0x5, R252 ;  /* 0x00000005ff537819 */ /* 0x000fe200000114fc */
[----:B-1----:R-:W-:Y:S02]  /*05f0*/  IMAD.MOV R4, RZ, RZ, -R5 ;  /* 0x000000ffff047224 */ /* 0x002fe400078e0a05 */
[----:B------:R-:W-:Y:S02]  /*0600*/  IMAD.SHL.U32 R239, R239, 0x2, RZ ;  /* 0x00000002efef7824 */ /* 0x000fe400078e00ff */
[----:B------:R-:W-:Y:S02]  /*0610*/  IMAD R0, R4, R15, RZ ;  /* 0x0000000f04007224 */ /* 0x000fe400078e02ff */
[----:B------:R-:W-:Y:S02]  /*0620*/  IMAD.MOV.U32 R4, RZ, RZ, RZ ;  /* 0x000000ffff047224 */ /* 0x000fe400078e00ff */
[----:B------:R-:W-:-:S02]  /*0630*/  IMAD R11, R22, c[0x0][0x184], R11 ;  /* 0x00006100160b7a24 */ /* 0x000fc400078e020b */
[----:B------:R-:W-:Y:S01]  /*0640*/  IMAD.HI.U32 R6, R5, R0, R4 ;  /* 0x0000000005067227 */ /* 0x000fe200078e0004 */
[----:B------:R-:W-:-:S03]  /*0650*/  LOP3.LUT R5, R8, 0xfffffff0, RZ, 0xc0, !PT ;  /* 0xfffffff008057812 */ /* 0x000fc600078ec0ff */
[----:B------:R-:W-:Y:S02]  /*0660*/  IMAD R0, R9, c[0x0][0x198], RZ ;  /* 0x0000660009007a24 */ /* 0x000fe400078e02ff */
[----:B------:R-:W-:-:S04]  /*0670*/  IMAD.HI.U32 R12, R6, R10, RZ ;  /* 0x0000000a060c7227 */ /* 0x000fc800078e00ff */
[----:B------:R-:W-:Y:S02]  /*0680*/  IMAD R13, R7, c[0x0][0x19c], R0 ;  /* 0x00006700070d7a24 */ /* 0x000fe400078e0200 */
[----:B------:R-:W-:Y:S02]  /*0690*/  IMAD.MOV R0, RZ, RZ, -R12 ;  /* 0x000000ffff007224 */ /* 0x000fe400078e0a0c */
[----:B------:R-:W-:Y:S02]  /*06a0*/  IMAD.IADD R8, R24, 0x1, -R5 ;  /* 0x0000000118087824 */ /* 0x000fe400078e0a05 */
[----:B------:R-:W-:Y:S02]  /*06b0*/  IMAD R0, R15, R0, R10 ;  /* 0x000000000f007224 */ /* 0x000fe400078e020a */
[----:B------:R-:W-:Y:S02]  /*06c0*/  IMAD R4, R21, c[0x0][0x178], RZ ;  /* 0x00005e0015047a24 */ /* 0x000fe400078e02ff */
[----:B------:R-:W-:Y:S01]  /*06d0*/  IMAD R5, R9, c[0x0][0x1a0], RZ ;  /* 0x0000680009057a24 */ /* 0x000fe200078e02ff */
[----:B------:R-:W-:Y:S01]  /*06e0*/  SHF.R.S32.HI R9, RZ, 0x1f, R8 ;  /* 0x0000001fff097819 */ /* 0x000fe20000011408 */
[----:B------:R-:W-:Y:S01]  /*06f0*/  IMAD R4, R22, c[0x0][0x17c], R4 ;  /* 0x00005f0016047a24 */ /* 0x000fe200078e0204 */
[----:B------:R-:W-:Y:S01]  /*0700*/  ISETP.GT.U32.AND P2, PT, R15, R0, PT ;  /* 0x000000000f00720c */ /* 0x000fe20003f44070 */
[----:B------:R-:W-:Y:S01]  /*0710*/  IMAD R14, R7, c[0x0][0x1a4], R5 ;  /* 0x00006900070e7a24 */ /* 0x000fe200078e0205 */
[----:B------:R-:W-:Y:S01]  /*0720*/  LEA.HI R16, R9, R8, RZ, 0x3 ;  /* 0x0000000809107211 */ /* 0x000fe200078f18ff */
[----:B------:R-:W-:-:S02]  /*0730*/  IMAD.IADD R3, R3, 0x1, R4 ;  /* 0x0000000103037824 */ /* 0x000fc400078e0204 */
[----:B------:R-:W-:Y:S01]  /*0740*/  IMAD.WIDE.U32 R4, R7, c[0x0][0x198], R30 ;  /* 0x0000660007047a25 */ /* 0x000fe200078e001e */
[----:B------:R-:W-:-:S03]  /*0750*/  LOP3.LUT R10, R16, 0xfffffff8, RZ, 0xc0, !PT ;  /* 0xfffffff8100a7812 */ /* 0x000fc600078ec0ff */
[C---:B------:R-:W-:Y:S02]  /*0760*/  IMAD R9, R23.reuse, c[0x0][0x1ac], R20 ;  /* 0x00006b0017097a24 */ /* 0x040fe400078e0214 */
[----:B------:R-:W-:Y:S02]  /*0770*/  IMAD.WIDE.U32 R2, R23, c[0x0][0x1a8], R2 ;  /* 0x00006a0017027a25 */ /* 0x000fe400078e0002 */
[----:B------:R-:W-:Y:S02]  /*0780*/  @!P2 IADD3 R12, R12, 0x1, RZ ;  /* 0x000000010c0ca810 */ /* 0x000fe40007ffe0ff */
[----:B------:R-:W-:Y:S02]  /*0790*/  IMAD.IADD R5, R5, 0x1, R13 ;  /* 0x0000000105057824 */ /* 0x000fe400078e020d */
[----:B------:R-:W-:Y:S02]  /*07a0*/  IMAD.IADD R82, R8, 0x1, -R10 ;  /* 0x0000000108527824 */ /* 0x000fe400078e0a0a */
[----:B------:R-:W-:-:S02]  /*07b0*/  @!P2 IMAD.IADD R0, R0, 0x1, -R15 ;  /* 0x000000010000a824 */ /* 0x000fc400078e0a0f */
[----:B------:R-:W-:Y:S02]  /*07c0*/  IMAD.IADD R3, R3, 0x1, R9 ;  /* 0x0000000103037824 */ /* 0x000fe400078e0209 */
[----:B------:R-:W-:Y:S01]  /*07d0*/  IMAD R10, R29, c[0x0][0x190], RZ ;  /* 0x000064001d0a7a24 */ /* 0x000fe200078e02ff */
[----:B------:R-:W-:Y:S01]  /*07e0*/  ISETP.GE.U32.AND P3, PT, R0, R15, PT ;  /* 0x0000000f0000720c */ /* 0x000fe20003f66070 */
[----:B------:R-:W-:Y:S01]  /*07f0*/  IMAD.WIDE.U32 R8, R22, c[0x0][0x180], R4 ;  /* 0x0000600016087a25 */ /* 0x000fe200078e0004 */
[----:B------:R-:W-:-:S03]  /*0800*/  SHF.R.S32.HI R15, RZ, 0x1f, R236 ;  /* 0x0000001fff0f7819 */ /* 0x000fc600000114ec */
[C---:B------:R-:W-:Y:S02]  /*0810*/  IMAD R13, R28.reuse, c[0x0][0x194], R10 ;  /* 0x000065001c0d7a24 */ /* 0x040fe400078e020a */
[----:B------:R-:W-:-:S04]  /*0820*/  IMAD.WIDE.U32 R4, R28, c[0x0][0x190], R2 ;  /* 0x000064001c047a25 */ /* 0x000fc800078e0002 */
[----:B------:R-:W-:Y:S01]  /*0830*/  IMAD.IADD R0, R5, 0x1, R13 ;  /* 0x0000000105007824 */ /* 0x000fe200078e020d */
[----:B------:R-:W-:Y:S01]  /*0840*/  LEA R2, P0, R4, c[0x0][0x160], 0x1 ;  /* 0x0000580004027a11 */ /* 0x000fe200078008ff */
[----:B------:R-:W-:Y:S01]  /*0850*/  IMAD.WIDE.U32 R6, R7, c[0x0][0x1a0], R30 ;  /* 0x0000680007067a25 */ /* 0x000fe200078e001e */
[----:B------:R-:W-:Y:S02]  /*0860*/  @P3 IADD3 R12, R12, 0x1, RZ ;  /* 0x000000010c0c3810 */ /* 0x000fe40007ffe0ff */
[----:B------:R-:W-:Y:S01]  /*0870*/  LEA.HI.X R3, R4, c[0x0][0x164], R0, 0x1, P0 ;  /* 0x0000590004037a11 */ /* 0x000fe200000f0c00 */
[----:B------:R-:W-:Y:S01]  /*0880*/  IMAD R21, R21, c[0x0][0x188], RZ ;  /* 0x0000620015157a24 */ /* 0x000fe200078e02ff */
[----:B------:R-:W-:Y:S01]  /*0890*/  ISETP.NE.AND P0, PT, RZ, c[0x0][0x1c8], PT ;  /* 0x00007200ff007a0c */ /* 0x000fe20003f05270 */
[----:B------:R-:W-:Y:S01]  /*08a0*/  IMAD.MOV.U32 R0, RZ, RZ, R12 ;  /* 0x000000ffff007224 */ /* 0x000fe200078e000c */
[----:B------:R-:W-:Y:S01]  /*08b0*/  IADD3 R4, P2, R2, UR7, RZ ;  /* 0x0000000702047c10 */ /* 0x000fe2000ff5e0ff */
[----:B------:R-:W-:Y:S01]  /*08c0*/  IMAD.IADD R7, R7, 0x1, R14 ;  /* 0x0000000107077824 */ /* 0x000fe200078e020e */
[----:B------:R1:W-:Y:S01]  /*08d0*/  LDGSTS.E.BYPASS.LTC128B.128 [R239], [R2.64] ;  /* 0x0000000002ef7fae */ /* 0x0003e2000b901d48 */
[----:B------:R-:W-:Y:S01]  /*08e0*/  @!P1 IMAD.MOV R0, RZ, RZ, -R0 ;  /* 0x000000ffff009224 */ /* 0x000fe200078e0a00 */
[----:B------:R-:W-:Y:S01]  /*08f0*/  IADD3.X R5, R3, UR13, RZ, P2, !PT ;  /* 0x0000000d03057c10 */ /* 0x000fe200097fe4ff */
[----:B------:R-:W-:-:S02]  /*0900*/  IMAD R10, R22, c[0x0][0x18c], R21 ;  /* 0x00006300160a7a24 */ /* 0x000fc400078e0215 */
[----:B------:R-:W-:Y:S02]  /*0910*/  IMAD.WIDE.U32 R6, R22, c[0x0][0x188], R6 ;  /* 0x0000620016067a25 */ /* 0x000fe400078e0006 */
[----:B------:R4:W-:Y:S02]  /*0920*/  LDGSTS.E.BYPASS.LTC128B.128 [R239+0x800], [R4.64] ;  /* 0x0080000004ef7fae */ /* 0x0009e4000b901d48 */
[----:B------:R-:W-:Y:S01]  /*0930*/  @!P0 LOP3.LUT R0, RZ, c[0x0][0x1c8], RZ, 0x33, !PT ;  /* 0x00007200ff008a12 */ /* 0x000fe200078e33ff */
[----:B------:R-:W-:Y:S02]  /*0940*/  IMAD.IADD R9, R9, 0x1, R11 ;  /* 0x0000000109097824 */ /* 0x000fe400078e020b */
[----:B------:R-:W-:Y:S01]  /*0950*/  IMAD.IADD R11, R7, 0x1, R10 ;  /* 0x00000001070b7824 */ /* 0x000fe200078e020a */
[----:B------:R-:W-:Y:S01]  /*0960*/  SHF.R.S32.HI R14, RZ, 0x1f, R0 ;  /* 0x0000001fff0e7819 */ /* 0x000fe20000011400 */
[----:B------:R-:W-:Y:S02]  /*0970*/  IMAD.MOV.U32 R10, RZ, RZ, R6 ;  /* 0x000000ffff0a7224 */ /* 0x000fe400078e0006 */
[----:B--2---:R-:W-:-:S04]  /*0980*/  IMAD.WIDE.U32 R28, R0, c[0x0][0x1b0], R8 ;  /* 0x00006c00001c7a25 */ /* 0x004fc800078e0008 */
[----:B------:R-:W-:Y:S01]  /*0990*/  IMAD R12, R236, UR10, RZ ;  /* 0x0000000aec0c7c24 */ /* 0x000fe2000f8e02ff */
[----:B------:R-:W-:Y:S01]  /*09a0*/  STL.64 [R1+0x58], R28 ;  /* 0x0000581c01007387 */ /* 0x000fe20000100a00 */
[----:B------:R-:W-:Y:S02]  /*09b0*/  IMAD.MOV.U32 R26, RZ, RZ, R28 ;  /* 0x000000ffff1a7224 */ /* 0x000fe400078e001c */
[----:B------:R-:W-:Y:S02]  /*09c0*/  IMAD R12, R15, UR11, R12 ;  /* 0x0000000b0f0c7c24 */ /* 0x000fe4000f8e020c */
[----:B------:R-:W-:Y:S01]  /*09d0*/  IMAD.WIDE.U32 R20, R0, c[0x0][0x1b8], R10 ;  /* 0x00006e0000147a25 */ /* 0x000fe200078e000a */
[----:B-1----:R-:W-:-:S04]  /*09e0*/  IADD3 R2, P0, R4, UR7, RZ ;  /* 0x0000000704027c10 */ /* 0x002fc8000ff1e0ff */
[----:B------:R-:W-:Y:S02]  /*09f0*/  IADD3.X R3, R5, UR13, RZ, P0, !PT ;  /* 0x0000000d05037c10 */ /* 0x000fe400087fe4ff */
[----:B------:R-:W-:Y:S01]  /*0a00*/  IADD3 R6, P0, R2, UR7, RZ ;  /* 0x0000000702067c10 */ /* 0x000fe2000ff1e0ff */
[----:B----4-:R-:W-:Y:S02]  /*0a10*/  IMAD R5, R14, c[0x0][0x1b0], RZ ;  /* 0x00006c000e057a24 */ /* 0x010fe400078e02ff */
[----:B------:R1:W-:Y:S01]  /*0a20*/  LDGSTS.E.BYPASS.LTC128B.128 [R239+0x1000], [R2.64] ;  /* 0x0100000002ef7fae */ /* 0x0003e2000b901d48 */
[----:B------:R-:W-:Y:S01]  /*0a30*/  IADD3.X R7, R3, UR13, RZ, P0, !PT ;  /* 0x0000000d03077c10 */ /* 0x000fe200087fe4ff */
[----:B------:R-:W-:Y:S01]  /*0a40*/  IMAD R5, R0, c[0x0][0x1b4], R5 ;  /* 0x00006d0000057a24 */ /* 0x000fe200078e0205 */
[----:B------:R-:W-:-:S03]  /*0a50*/  IADD3 R4, P0, R6, UR7, RZ ;  /* 0x0000000706047c10 */ /* 0x000fc6000ff1e0ff */
[----:B------:R-:W-:Y:S01]  /*0a60*/  IMAD.IADD R27, R29, 0x1, R5 ;  /* 0x000000011d1b7824 */ /* 0x000fe200078e0205 */
[----:B------:R-:W-:Y:S01]  /*0a70*/  IADD3.X R5, R7, UR13, RZ, P0, !PT ;  /* 0x0000000d07057c10 */ /* 0x000fe200087fe4ff */
[----:B------:R2:W-:Y:S02]  /*0a80*/  LDGSTS.E.BYPASS.LTC128B.128 [R239+0x1800], [R6.64] ;  /* 0x0180000006ef7fae */ /* 0x0005e4000b901d48 */
[----:B------:R-:W-:Y:S02]  /*0a90*/  IMAD.WIDE.U32 R8, R236, UR11, R26 ;  /* 0x0000000bec087c25 */ /* 0x000fe4000f8e001a */
[----:B------:R4:W-:Y:S04]  /*0aa0*/  LDGSTS.E.BYPASS.LTC128B.128 [R239+0x2000], [R4.64] ;  /* 0x0200000004ef7fae */ /* 0x0009e8000b901d48 */
[----:B------:R-:W-:Y:S04]  /*0ab0*/  STL.64 [R1+0x48], R26 ;  /* 0x0000481a01007387 */ /* 0x000fe80000100a00 */
[----:B------:R-:W-:Y:S01]  /*0ac0*/  STL.64 [R1+0x50], R20 ;  /* 0x0000501401007387 */ /* 0x000fe20000100a00 */
[----:B-1----:R-:W-:-:S04]  /*0ad0*/  IADD3 R2, P0, R4, UR7, RZ ;  /* 0x0000000704027c10 */ /* 0x002fc8000ff1e0ff */
[----:B------:R-:W-:Y:S01]  /*0ae0*/  IADD3.X R3, R5, UR13, RZ, P0, !PT ;  /* 0x0000000d05037c10 */ /* 0x000fe200087fe4ff */
[----:B--2---:R-:W-:-:S04]  /*0af0*/  IMAD R7, R14, c[0x0][0x1b8], RZ ;  /* 0x00006e000e077a24 */ /* 0x004fc800078e02ff */
[----:B------:R1:W-:Y:S01]  /*0b00*/  LDGSTS.E.BYPASS.LTC128B.128 [R239+0x2800], [R2.64] ;  /* 0x0280000002ef7fae */ /* 0x0003e2000b901d48 */
[----:B----4-:R-:W-:Y:S01]  /*0b10*/  IMAD.IADD R4, R9, 0x1, R12 ;  /* 0x0000000109047824 */ /* 0x010fe200078e020c */
[----:B------:R-:W-:Y:S01]  /*0b20*/  LEA R12, P0, R8, c[0x0][0x168], 0x1 ;  /* 0x00005a00080c7a11 */ /* 0x000fe200078008ff */
[----:B------:R-:W-:Y:S02]  /*0b30*/  IMAD R14, R0, c[0x0][0x1bc], R7 ;  /* 0x00006f00000e7a24 */ /* 0x000fe400078e0207 */
[----:B------:R-:W-:Y:S01]  /*0b40*/  IMAD R0, R15, c[0x0][0x1a0], RZ ;  /* 0x000068000f007a24 */ /* 0x000fe200078e02ff */
[----:B------:R-:W-:Y:S02]  /*0b50*/  LEA.HI.X R13, R8, c[0x0][0x16c], R4, 0x1, P0 ;  /* 0x00005b00080d7a11 */ /* 0x000fe400000f0c04 */
[----:B------:R-:W-:Y:S01]  /*0b60*/  IADD3 R4, P1, R2, UR7, RZ ;  /* 0x0000000702047c10 */ /* 0x000fe2000ff3e0ff */
[----:B------:R-:W-:-:S03]  /*0b70*/  IMAD R0, R236, c[0x0][0x1a4], R0 ;  /* 0x00006900ec007a24 */ /* 0x000fc600078e0200 */
[----:B------:R-:W-:Y:S02]  /*0b80*/  IADD3.X R5, R3, UR13, RZ, P1, !PT ;  /* 0x0000000d03057c10 */ /* 0x000fe40008ffe4ff */
[----:B------:R-:W-:Y:S01]  /*0b90*/  IADD3 R6, P1, R4, UR7, RZ ;  /* 0x0000000704067c10 */ /* 0x000fe2000ff3e0ff */
[----:B------:R-:W-:Y:S02]  /*0ba0*/  USHF.L.U32 UR7, UR4, 0x5, URZ ;  /* 0x0000000504077899 */ /* 0x000fe4000800063f */
[----:B------:R2:W-:Y:S01]  /*0bb0*/  LDGSTS.E.BYPASS.LTC128B.128 [R239+0x3000], [R4.64] ;  /* 0x0300000004ef7fae */ /* 0x0005e2000b901d48 */
[----:B------:R-:W-:-:S05]  /*0bc0*/  IADD3.X R7, R5, UR13, RZ, P1, !PT ;  /* 0x0000000d05077c10 */ /* 0x000fca0008ffe4ff */
[----:B------:R4:W-:Y:S01]  /*0bd0*/  LDGSTS.E.BYPASS.LTC128B.128 [R239+0x3800], [R6.64] ;  /* 0x0380000006ef7fae */ /* 0x0009e2000b901d48 */
[----:B-1----:R-:W-:-:S03]  /*0be0*/  IADD3 R2, P0, R12, UR12, RZ ;  /* 0x0000000c0c027c10 */ /* 0x002fc6000ff1e0ff */
[----:B------:R1:W-:Y:S01]  /*0bf0*/  LDGSTS.E.BYPASS.LTC128B.128 [R239+0x4000], [R12.64] ;  /* 0x040000000cef7fae */ /* 0x0003e2000b901d48 */
[----:B------:R-:W-:Y:S02]  /*0c00*/  IADD3.X R3, R13, UR14, RZ, P0, !PT ;  /* 0x0000000e0d037c10 */ /* 0x000fe400087fe4ff */
[----:B------:R-:W-:-:S03]  /*0c10*/  IADD3 R10, P0, R2, UR12, RZ ;  /* 0x0000000c020a7c10 */ /* 0x000fc6000ff1e0ff */
[----:B------:R5:W-:Y:S01]  /*0c20*/  LDGSTS.E.BYPASS.LTC128B.128 [R239+0x4800], [R2.64] ;  /* 0x0480000002ef7fae */ /* 0x000be2000b901d48 */
[----:B------:R-:W-:Y:S02]  /*0c30*/  IADD3.X R11, R3, UR14, RZ, P0, !PT ;  /* 0x0000000e030b7c10 */ /* 0x000fe400087fe4ff */
[----:B------:R-:W-:-:S03]  /*0c40*/  IADD3 R8, P0, R10, UR12, RZ ;  /* 0x0000000c0a087c10 */ /* 0x000fc6000ff1e0ff */
[----:B------:R3:W-:Y:S01]  /*0c50*/  LDGSTS.E.BYPASS.LTC128B.128 [R239+0x5000], [R10.64] ;  /* 0x050000000aef7fae */ /* 0x0007e2000b901d48 */
[----:B------:R-:W-:-:S05]  /*0c60*/  IADD3.X R9, R11, UR14, RZ, P0, !PT ;  /* 0x0000000e0b097c10 */ /* 0x000fca00087fe4ff */
[----:B------:R1:W-:Y:S01]  /*0c70*/  LDGSTS.E.BYPASS.LTC128B.128 [R239+0x5800], [R8.64] ;  /* 0x0580000008ef7fae */ /* 0x0003e2000b901d48 */
[----:B----4-:R-:W-:-:S04]  /*0c80*/  IADD3 R6, P0, R8, UR12, RZ ;  /* 0x0000000c08067c10 */ /* 0x010fc8000ff1e0ff */
[----:B------:R-:W-:Y:S02]  /*0c90*/  IADD3.X R7, R9, UR14, RZ, P0, !PT ;  /* 0x0000000e09077c10 */ /* 0x000fe400087fe4ff */
[----:B--2---:R-:W-:-:S03]  /*0ca0*/  IADD3 R4, P0, R6, UR12, RZ ;  /* 0x0000000c06047c10 */ /* 0x004fc6000ff1e0ff */
[----:B------:R2:W-:Y:S01]  /*0cb0*/  LDGSTS.E.BYPASS.LTC128B.128 [R239+0x6000], [R6.64] ;  /* 0x0600000006ef7fae */ /* 0x0005e2000b901d48 */
[----:B------:R-:W-:Y:S02]  /*0cc0*/  IADD3.X R5, R7, UR14, RZ, P0, !PT ;  /* 0x0000000e07057c10 */ /* 0x000fe400087fe4ff */
[----:B-----5:R-:W-:-:S03]  /*0cd0*/  IADD3 R2, P0, R4, UR12, RZ ;  /* 0x0000000c04027c10 */ /* 0x020fc6000ff1e0ff */
[----:B------:R4:W-:Y:S01]  /*0ce0*/  LDGSTS.E.BYPASS.LTC128B.128 [R239+0x6800], [R4.64] ;  /* 0x0680000004ef7fae */ /* 0x0009e2000b901d48 */
[----:B------:R-:W-:-:S05]  /*0cf0*/  IADD3.X R3, R5, UR14, RZ, P0, !PT ;  /* 0x0000000e05037c10 */ /* 0x000fca00087fe4ff */
[----:B------:R5:W-:Y:S01]  /*0d00*/  LDGSTS.E.BYPASS.LTC128B.128 [R239+0x7000], [R2.64] ;  /* 0x0700000002ef7fae */ /* 0x000be2000b901d48 */
[----:B--2---:R-:W-:-:S04]  /*0d10*/  IADD3 R6, P0, R2, UR12, RZ ;  /* 0x0000000c02067c10 */ /* 0x004fc8000ff1e0ff */
[----:B------:R-:W-:Y:S01]  /*0d20*/  IADD3.X R7, R3, UR14, RZ, P0, !PT ;  /* 0x0000000e03077c10 */ /* 0x000fe200087fe4ff */
[----:B----4-:R-:W-:-:S04]  /*0d30*/  IMAD.WIDE.U32 R4, R236, c[0x0][0x1a0], RZ ;  /* 0x00006800ec047a25 */ /* 0x010fc800078e00ff */
[----:B------:R2:W-:Y:S01]  /*0d40*/  LDGSTS.E.BYPASS.LTC128B.128 [R239+0x7800], [R6.64] ;  /* 0x0780000006ef7fae */ /* 0x0005e2000b901d48 */
[----:B-----5:R-:W-:-:S03]  /*0d50*/  IMAD.IADD R2, R5, 0x1, R0 ;  /* 0x0000000105027824 */ /* 0x020fc600078e0200 */
[----:B------:R-:W0:Y:S01]  /*0d60*/  LDGDEPBAR ;  /* 0x00000000000079af */ /* 0x000e220000000000 */
[----:B------:R-:W-:Y:S02]  /*0d70*/  IMAD.SHL.U32 R0, R80, 0x40, RZ ;  /* 0x0000004050007824 */ /* 0x000fe400078e00ff */
[----:B------:R-:W-:Y:S02]  /*0d80*/  IMAD.IADD R3, R21, 0x1, R14 ;  /* 0x0000000115037824 */ /* 0x000fe400078e020e */
[----:B------:R-:W-:Y:S01]  /*0d90*/  IMAD.SHL.U32 R5, R82, 0x40, RZ ;  /* 0x0000004052057824 */ /* 0x000fe200078e00ff */
[----:B------:R-:W-:Y:S02]  /*0da0*/  LOP3.LUT R0, R0, 0x1c0, RZ, 0xc0, !PT ;  /* 0x000001c000007812 */ /* 0x000fe400078ec0ff */
[----:B------:R4:W-:Y:S02]  /*0db0*/  STL [R1+0x60], R3 ;  /* 0x0000600301007387 */ /* 0x0009e40000100800 */
[----:B-1----:R-:W-:-:S02]  /*0dc0*/  LOP3.LUT R8, R0, 0x8, R18, 0xf8, !PT ;  /* 0x0000000800087812 */ /* 0x002fc400078ef812 */
[----:B--2---:R-:W-:Y:S01]  /*0dd0*/  LEA R6, P0, R4, R20, 0x7 ;  /* 0x0000001404067211 */ /* 0x004fe200078038ff */
[----:B------:R-:W-:-:S04]  /*0de0*/  DEPBAR.LE SB0, 0x0 ;  /* 0x000080000000791a */ /* 0x000fc80000000000 */
[----:B------:R-:W-:Y:S02]  /*0df0*/  LEA.HI.X R7, R4, R3, R2, 0x7, P0 ;  /* 0x0000000304077211 */ /* 0x000fe400000f3c02 */
[----:B------:R-:W-:Y:S01]  /*0e00*/  SHF.R.U32.HI R2, RZ, 0x3, R0 ;  /* 0x00000003ff027819 */ /* 0x000fe20000011600 */
[----:B------:R-:W-:Y:S01]  /*0e10*/  BAR.SYNC.DEFER_BLOCKING 0x0 ;  /* 0x0000000000007b1d */ /* 0x000fe20000010000 */
[C---:B------:R-:W-:Y:S01]  /*0e20*/  LEA R4, P0, R6.reuse, c[0x0][0x170], 0x1 ;  /* 0x00005c0006047a11 */ /* 0x040fe200078008ff */
[----:B----4-:R-:W-:Y:S01]  /*0e30*/  IMAD.SHL.U32 R3, R17, 0x8, RZ ;  /* 0x0000000811037824 */ /* 0x010fe200078e00ff */
[----:B------:R-:W-:Y:S02]  /*0e40*/  LOP3.LUT R0, R5, 0x1c0, RZ, 0xc0, !PT ;  /* 0x000001c005007812 */ /* 0x000fe400078ec0ff */
[----:B------:R-:W-:Y:S02]  /*0e50*/  LEA.HI.X R5, R6, c[0x0][0x174], R7, 0x1, P0 ;  /* 0x00005d0006057a11 */ /* 0x000fe400000f0c07 */
[----:B------:R-:W-:-:S02]  /*0e60*/  LOP3.LUT R8, R8, R2, RZ, 0x3c, !PT ;  /* 0x0000000208087212 */ /* 0x000fc400078e3cff */
[----:B------:R-:W-:Y:S02]  /*0e70*/  LOP3.LUT R6, R0, 0x8, R3, 0xf8, !PT ;  /* 0x0000000800067812 */ /* 0x000fe400078ef803 */
[----:B------:R-:W-:Y:S01]  /*0e80*/  SHF.R.U32.HI R3, RZ, 0x3, R0 ;  /* 0x00000003ff037819 */ /* 0x000fe20000011600 */
[----:B------:R-:W-:Y:S01]  /*0e90*/  IMAD R0, R17, 0x200, R8 ;  /* 0x0000020011007824 */ /* 0x000fe200078e0208 */
[----:B------:R-:W-:Y:S02]  /*0ea0*/  IADD3 R2, P0, R4, UR7, RZ ;  /* 0x0000000704027c10 */ /* 0x000fe4000ff1e0ff */
[----:B------:R-:W-:Y:S02]  /*0eb0*/  LOP3.LUT R238, R6, R3, RZ, 0x3c, !PT ;  /* 0x0000000306ee7212 */ /* 0x000fe400078e3cff */
[----:B------:R-:W-:Y:S02]  /*0ec0*/  IADD3 R8, P1, R2, UR7, RZ ;  /* 0x0000000702087c10 */ /* 0x000fe4000ff3e0ff */
[----:B------:R-:W-:-:S02]  /*0ed0*/  IADD3.X R3, R5, UR5, RZ, P0, !PT ;  /* 0x0000000505037c10 */ /* 0x000fc400087fe4ff */
[----:B------:R-:W-:Y:S02]  /*0ee0*/  IADD3 R6, P0, R8, UR7, RZ ;  /* 0x0000000708067c10 */ /* 0x000fe4000ff1e0ff */
[----:B------:R-:W-:Y:S01]  /*0ef0*/  IADD3.X R9, R3, UR5, RZ, P1, !PT ;  /* 0x0000000503097c10 */ /* 0x000fe20008ffe4ff */
[----:B------:R-:W-:Y:S01]  /*0f00*/  @!PT LDS RZ, [RZ] ;  /* 0x00000000fffff984 */ /* 0x000fe20000000800 */
[----:B------:R-:W-:Y:S01]  /*0f10*/  @!PT LDS RZ, [RZ] ;  /* 0x00000000fffff984 */ /* 0x000fe20000000800 */
[----:B------:R-:W-:Y:S01]  /*0f20*/  @!PT LDS RZ, [RZ] ;  /* 0x00000000fffff984 */ /* 0x000fe20000000800 */
[----:B------:R1:W-:Y:S01]  /*0f30*/  LDGSTS.E.BYPASS.LTC128B.128 [R239+0x8000], [R4.64] ;  /* 0x0800000004ef7fae */ /* 0x0003e2000b901d48 */
[----:B------:R-:W-:Y:S02]  /*0f40*/  LEA R226, R0, 0x4000, 0x1 ;  /* 0x0000400000e27811 */ /* 0x000fe400078e08ff */
[----:B------:R-:W-:Y:S01]  /*0f50*/  IADD3.X R7, R9, UR5, RZ, P0, !PT ;  /* 0x0000000509077c10 */ /* 0x000fe200087fe4ff */
[----:B------:R2:W-:Y:S01]  /*0f60*/  LDGSTS.E.BYPASS.LTC128B.128 [R239+0x8800], [R2.64] ;  /* 0x0880000002ef7fae */ /* 0x0005e2000b901d48 */
[----:B------:R-:W-:-:S03]  /*0f70*/  IADD3 R231, R226, 0x40, RZ ;  /* 0x00000040e2e77810 */ /* 0x000fc60007ffe0ff */
[----:B------:R4:W-:Y:S04]  /*0f80*/  LDGSTS.E.BYPASS.LTC128B.128 [R239+0x9000], [R8.64] ;  /* 0x0900000008ef7fae */ /* 0x0009e8000b901d48 */
[----:B------:R5:W-:Y:S01]  /*0f90*/  LDGSTS.E.BYPASS.LTC128B.128 [R239+0x9800], [R6.64] ;  /* 0x0980000006ef7fae */ /* 0x000be2000b901d48 */
[----:B--2---:R-:W-:Y:S01]  /*0fa0*/  IMAD.SHL.U32 R3, R16, 0x40, RZ ;  /* 0x0000004010037824 */ /* 0x004fe200078e00ff */
[----:B------:R-:W-:-:S04]  /*0fb0*/  IADD3 R2, P1, R6, UR7, RZ ;  /* 0x0000000706027c10 */ /* 0x000fc8000ff3e0ff */
[----:B------:R-:W-:Y:S02]  /*0fc0*/  LOP3.LUT R237, R3, 0xfffffe00, RZ, 0xc0, !PT ;  /* 0xfffffe0003ed7812 */ /* 0x000fe400078ec0ff */
[----:B-1----:R-:W-:Y:S02]  /*0fd0*/  IADD3 R4, P0, R2, UR7, RZ ;  /* 0x0000000702047c10 */ /* 0x002fe4000ff1e0ff */
[----:B------:R-:W-:Y:S01]  /*0fe0*/  IADD3.X R3, R7, UR5, RZ, P1, !PT ;  /* 0x0000000507037c10 */ /* 0x000fe20008ffe4ff */
[----:B----4-:R-:W-:Y:S01]  /*0ff0*/  IMAD R9, R83, 0x400, R237 ;  /* 0x0000040053097824 */ /* 0x010fe200078e02ed */
[----:B-----5:R-:W-:Y:S02]  /*1000*/  IADD3 R6, P1, R4, UR7, RZ ;  /* 0x0000000704067c10 */ /* 0x020fe4000ff3e0ff */
[----:B------:R-:W-:Y:S01]  /*1010*/  IADD3.X R5, R3, UR5, RZ, P0, !PT ;  /* 0x0000000503057c10 */ /* 0x000fe200087fe4ff */
[----:B------:R1:W-:Y:S01]  /*1020*/  LDGSTS.E.BYPASS.LTC128B.128 [R239+0xa000], [R2.64] ;  /* 0x0a00000002ef7fae */ /* 0x0003e2000b901d48 */
[----:B------:R-:W-:-:S02]  /*1030*/  IADD3 R8, P0, R6, UR7, RZ ;  /* 0x0000000706087c10 */ /* 0x000fc4000ff1e0ff */
[----:B------:R-:W-:Y:S01]  /*1040*/  IADD3.X R7, R5, UR5, RZ, P1, !PT ;  /* 0x0000000505077c10 */ /* 0x000fe20008ffe4ff */
[----:B------:R2:W-:Y:S01]  /*1050*/  LDGSTS.E.BYPASS.LTC128B.128 [R239+0xa800], [R4.64] ;  /* 0x0a80000004ef7fae */ /* 0x0005e2000b901d48 */
[----:B------:R-:W-:-:S03]  /*1060*/  LOP3.LUT P1, RZ, R82, 0x2, RZ, 0xc0, !PT ;  /* 0x0000000252ff7812 */ /* 0x000fc6000782c0ff */
[----:B------:R2:W-:Y:S01]  /*1070*/  LDGSTS.E.BYPASS.LTC128B.128 [R239+0xb000], [R6.64] ;  /* 0x0b00000006ef7fae */ /* 0x0005e2000b901d48 */
[----:B-1----:R-:W-:Y:S01]  /*1080*/  IMAD.IADD R2, R9, 0x1, R238 ;  /* 0x0000000109027824 */ /* 0x002fe200078e02ee */
[----:B------:R-:W-:Y:S01]  /*1090*/  IADD3.X R9, R7, UR5, RZ, P0, !PT ;  /* 0x0000000507097c10 */ /* 0x000fe200087fe4ff */
[----:B------:R-:W-:Y:S01]  /*10a0*/  IMAD.SHL.U32 R3, R0, 0x2, RZ ;  /* 0x0000000200037824 */ /* 0x000fe200078e00ff */
[----:B------:R-:W-:Y:S01]  /*10b0*/  LOP3.LUT P0, RZ, R80, 0x2, RZ, 0xc0, !PT ;  /* 0x0000000250ff7812 */ /* 0x000fe2000780c0ff */
[----:B------:R-:W-:Y:S02]  /*10c0*/  IMAD.SHL.U32 R227, R2, 0x2, RZ ;  /* 0x0000000202e37824 */ /* 0x000fe400078e00ff */
[----:B------:R3:W-:Y:S01]  /*10d0*/  LDGSTS.E.BYPASS.LTC128B.128 [R239+0xb800], [R8.64] ;  /* 0x0b80000008ef7fae */ /* 0x0007e2000b901d48 */
[----:B------:R-:W-:-:S03]  /*10e0*/  IMAD.MOV.U32 R2, RZ, RZ, 0x20 ;  /* 0x00000020ff027424 */ /* 0x000fc600078e00ff */
[----:B------:R-:W-:Y:S02]  /*10f0*/  LDSM.16.M88.4 R36, [R3+0x4000] ;  /* 0x004000000324783b */ /* 0x000fe40000000200 */
[----:B------:R-:W-:Y:S02]  /*1100*/  SEL R0, R2, 0xffffffe0, !P1 ;  /* 0xffffffe002007807 */ /* 0x000fe40004800000 */
[----:B------:R-:W-:Y:S01]  /*1110*/  LDSM.16.M88.4 R32, [R3+0x4800] ;  /* 0x004800000320783b */ /* 0x000fe20000000200 */
[----:B------:R-:W-:Y:S02]  /*1120*/  LOP3.LUT P1, RZ, R82, 0x4, RZ, 0xc0, !PT ;  /* 0x0000000452ff7812 */ /* 0x000fe4000782c0ff */
[----:B------:R-:W-:Y:S01]  /*1130*/  IMAD.IADD R230, R227, 0x1, R0 ;  /* 0x00000001e3e67824 */ /* 0x000fe200078e0200 */
[----:B------:R-:W-:Y:S04]  /*1140*/  LDSM.16.M88.4 R28, [R3+0x5000] ;  /* 0x00500000031c783b */ /* 0x000fe80000000200 */
[----:B------:R-:W-:Y:S04]  /*1150*/  LDSM.16.M88.4 R24, [R3+0x5800] ;  /* 0x005800000318783b */ /* 0x000fe80000000200 */
[----:B------:R-:W-:Y:S04]  /*1160*/  LDSM.16.M88.4 R20, [R3+0x6000] ;  /* 0x006000000314783b */ /* 0x000fe80000000200 */
[----:B------:R-:W-:Y:S04]  /*1170*/  LDSM.16.M88.4 R16, [R3+0x6800] ;  /* 0x006800000310783b */ /* 0x000fe80000000200 */
[----:B---3--:R-:W1:Y:S04]  /*1180*/  LDSM.16.M88.4 R8, [R227+0x2000] ;  /* 0x00200000e308783b */ /* 0x008e680000000200 */
[----:B------:R-:W3:Y:S04]  /*1190*/  LDSM.16.M88.4 R40, [R3+0x7000] ;  /* 0x007000000328783b */ /* 0x000ee80000000200 */
[----:B------:R4:W5:Y:S04]  /*11a0*/  LDSM.16.M88.4 R108, [R3+0x7800] ;  /* 0x00780000036c783b */ /* 0x0009680000000200 */
[----:B--2---:R-:W-:Y:S04]  /*11b0*/  LDSM.16.M88.4 R4, [R230+0x2000] ;  /* 0x00200000e604783b */ /* 0x004fe80000000200 */
[----:B------:R-:W-:Y:S04]  /*11c0*/  LDSM.16.M88.4 R12, [R227] ;  /* 0x00000000e30c783b */ /* 0x000fe80000000200 */
[----:B------:R-:W2:Y:S04]  /*11d0*/  S2R R82, SR_TID.X ;  /* 0x0000000000527919 */ /* 0x000ea80000002100 */
[----:B------:R-:W0:Y:S01]  /*11e0*/  LDGDEPBAR ;  /* 0x00000000000079af */ /* 0x000e220000000000 */
[----:B----4-:R-:W-:Y:S01]  /*11f0*/  SEL R3, R2, 0xffffffe0, !P0 ;  /* 0xffffffe002037807 */ /* 0x010fe20004000000 */
[----:B------:R-:W-:Y:S01]  /*1200*/  IMAD.MOV.U32 R2, RZ, RZ, 0x40 ;  /* 0x00000040ff027424 */ /* 0x000fe200078e00ff */
[----:B------:R-:W-:Y:S01]  /*1210*/  LOP3.LUT P0, RZ, R80, 0x4, RZ, 0xc0, !PT ;  /* 0x0000000450ff7812 */ /* 0x000fe2000780c0ff */
[----:B------:R-:W-:-:S02]  /*1220*/  IMAD.MOV.U32 R80, RZ, RZ, R224 ;  /* 0x000000ffff507224 */ /* 0x000fc400078e00e0 */
[----:B------:R-:W-:Y:S01]  /*1230*/  IMAD.IADD R225, R226, 0x1, R3 ;  /* 0x00000001e2e17824 */ /* 0x000fe200078e0203 */
[----:B------:R-:W-:Y:S01]  /*1240*/  SEL R2, R2, 0xffffffc0, !P1 ;  /* 0xffffffc002027807 */ /* 0x000fe20004800000 */
[----:B-1----:R-:W-:Y:S03]  /*1250*/  HMMA.16816.F32.BF16 R104, R8, R36, RZ ;  /* 0x000000240868723c */ /* 0x002fe600000418ff */
[----:B------:R-:W-:Y:S01]  /*1260*/  LDSM.16.M88.4 R140, [R225+0x3800] ;  /* 0x00380000e18c783b */ /* 0x000fe20000000200 */
[----:B------:R-:W-:-:S03]  /*1270*/  IMAD.IADD R228, R227, 0x1, R2 ;  /* 0x00000001e3e47824 */ /* 0x000fc600078e0202 */
[----:B------:R-:W1:Y:S01]  /*1280*/  LDSM.16.M88.4 R112, [R225] ;  /* 0x00000000e170783b */ /* 0x000e620000000200 */
[----:B------:R-:W-:Y:S01]  /*1290*/  @P0 IADD3 R231, R226, -0x40, RZ ;  /* 0xffffffc0e2e70810 */ /* 0x000fe20007ffe0ff */
[----:B------:R-:W-:Y:S01]  /*12a0*/  IMAD.IADD R229, R0, 0x1, R228 ;  /* 0x0000000100e57824 */ /* 0x000fe200078e02e4 */
[C---:B------:R-:W-:Y:S01]  /*12b0*/  HMMA.16816.F32.BF16 R100, R8.reuse, R32, RZ ;  /* 0x000000200864723c */ /* 0x040fe200000418ff */
[----:B------:R-:W4:Y:S02]  /*12c0*/  LDSM.16.M88.4 R132, [R225+0x2800] ;  /* 0x00280000e184783b */ /* 0x000f240000000200 */
[----:B------:R-:W-:Y:S01]  /*12d0*/  IMAD.IADD R224, R3, 0x1, R231 ;  /* 0x0000000103e07824 */ /* 0x000fe200078e02e7 */
[----:B------:R-:W-:Y:S01]  /*12e0*/  LOP3.LUT R3, R252, 0xffffffe0, RZ, 0xc0, !PT ;  /* 0xffffffe0fc037812 */ /* 0x000fe200078ec0ff */
[----:B------:R-:W1:Y:S03]  /*12f0*/  LDSM.16.M88.4 R128, [R225+0x2000] ;  /* 0x00200000e180783b */ /* 0x000e660000000200 */
[----:B------:R-:W-:Y:S01]  /*1300*/  HMMA.16816.F32.BF16 R88, R8, R28, RZ ;  /* 0x0000001c0858723c */ /* 0x000fe200000418ff */
[----:B------:R-:W1:Y:S01]  /*1310*/  LDSM.16.M88.4 R116, [R225+0x800] ;  /* 0x00080000e174783b */ /* 0x000e620000000200 */
[----:B--2---:R-:W-:-:S03]  /*1320*/  IMAD.IADD R3, R82, 0x1, -R3 ;  /* 0x0000000152037824 */ /* 0x004fc600078e0a03 */
[----:B------:R-:W-:Y:S03]  /*1330*/  LDSM.16.M88.4 R120, [R225+0x1000] ;  /* 0x00100000e178783b */ /* 0x000fe60000000200 */
[C---:B------:R-:W-:Y:S01]  /*1340*/  HMMA.16816.F32.BF16 R76, R8.reuse, R24, RZ ;  /* 0x00000018084c723c */ /* 0x040fe200000418ff */
[----:B------:R-:W2:Y:S04]  /*1350*/  LDSM.16.M88.4 R124, [R225+0x1800] ;  /* 0x00180000e17c783b */ /* 0x000ea80000000200 */
[----:B------:R-:W1:Y:S03]  /*1360*/  LDSM.16.M88.4 R136, [R225+0x3000] ;  /* 0x00300000e188783b */ /* 0x000e660000000200 */
[C---:B------:R-:W-:Y:S08]  /*1370*/  HMMA.16816.F32.BF16 R68, R8.reuse, R20, RZ ;  /* 0x000000140844723c */ /* 0x040ff000000418ff */
[C---:B------:R-:W-:Y:S08]  /*1380*/  HMMA.16816.F32.BF16 R60, R8.reuse, R16, RZ ;  /* 0x00000010083c723c */ /* 0x040ff000000418ff */
[C---:B---3--:R-:W-:Y:S08]  /*1390*/  HMMA.16816.F32.BF16 R52, R8.reuse, R40, RZ ;  /* 0x000000280834723c */ /* 0x048ff000000418ff */
[C---:B-----5:R-:W-:Y:S08]  /*13a0*/  HMMA.16816.F32.BF16 R44, R8.reuse, R108, RZ ;  /* 0x0000006c082c723c */ /* 0x060ff000000418ff */
[C---:B------:R-:W-:Y:S08]  /*13b0*/  HMMA.16816.F32.BF16 R96, R8.reuse, R38, RZ ;  /* 0x000000260860723c */ /* 0x040ff000000418ff */
[C---:B------:R-:W-:Y:S08]  /*13c0*/  HMMA.16816.F32.BF16 R92, R8.reuse, R34, RZ ;  /* 0x00000022085c723c */ /* 0x040ff000000418ff */
[C---:B------:R-:W-:Y:S08]  /*13d0*/  HMMA.16816.F32.BF16 R84, R8.reuse, R30, RZ ;  /* 0x0000001e0854723c */ /* 0x040ff000000418ff */
[C---:B------:R-:W-:Y:S08]  /*13e0*/  HMMA.16816.F32.BF16 R72, R8.reuse, R26, RZ ;  /* 0x0000001a0848723c */ /* 0x040ff000000418ff */
[C---:B------:R-:W-:Y:S08]  /*13f0*/  HMMA.16816.F32.BF16 R64, R8.reuse, R22, RZ ;  /* 0x000000160840723c */ /* 0x040ff000000418ff */
[C---:B------:R-:W-:Y:S08]  /*1400*/  HMMA.16816.F32.BF16 R56, R8.reuse, R18, RZ ;  /* 0x000000120838723c */ /* 0x040ff000000418ff */
[C---:B------:R-:W-:Y:S08]  /*1410*/  HMMA.16816.F32.BF16 R48, R8.reuse, R42, RZ ;  /* 0x0000002a0830723c */ /* 0x040ff000000418ff */
[----:B------:R-:W-:Y:S08]  /*1420*/  HMMA.16816.F32.BF16 R8, R8, R110, RZ ;  /* 0x0000006e0808723c */ /* 0x000ff000000418ff */
[C---:B-1----:R-:W-:Y:S08]  /*1430*/  HMMA.16816.F32.BF16 R144, R4.reuse, R112, R104 ;  /* 0x000000700490723c */ /* 0x042ff00000041868 */
[C---:B----4-:R-:W-:Y:S08]  /*1440*/  HMMA.16816.F32.BF16 R220, R4.reuse, R132, R60 ;  /* 0x0000008404dc723c */ /* 0x050ff0000004183c */
[----:B------:R-:W-:Y:S01]  /*1450*/  HMMA.16816.F32.BF16 R180, R4, R142, R8 ;  /* 0x0000008e04b4723c */ /* 0x000fe20000041808 */
[----:B------:R-:W1:Y:S07]  /*1460*/  LDSM.16.M88.4 R8, [R230] ;  /* 0x00000000e608783b */ /* 0x000e6e0000000200 */
[----:B------:R-:W-:Y:S01]  /*1470*/  HMMA.16816.F32.BF16 R60, R12, R20, RZ ;  /* 0x000000140c3c723c */ /* 0x000fe200000418ff */
[----:B------:R-:W-:-:S02]  /*1480*/  IMAD.MOV.U32 R171, RZ, RZ, R144 ;  /* 0x000000ffffab7224 */ /* 0x000fc400078e0090 */
[----:B------:R-:W-:Y:S02]  /*1490*/  IMAD.MOV.U32 R170, RZ, RZ, R145 ;  /* 0x000000ffffaa7224 */ /* 0x000fe400078e0091 */
[----:B------:R-:W-:Y:S02]  /*14a0*/  IMAD.MOV.U32 R169, RZ, RZ, R146 ;  /* 0x000000ffffa97224 */ /* 0x000fe400078e0092 */
[----:B------:R-:W-:Y:S01]  /*14b0*/  IMAD.MOV.U32 R168, RZ, RZ, R147 ;  /* 0x000000ffffa87224 */ /* 0x000fe200078e0093 */
[C---:B------:R-:W-:Y:S08]  /*14c0*/  HMMA.16816.F32.BF16 R232, R4.reuse, R128, R68 ;  /* 0x0000008004e8723c */ /* 0x040ff00000041844 */
[----:B------:R-:W-:Y:S08]  /*14d0*/  HMMA.16816.F32.BF16 R188, R4, R134, R56 ;  /* 0x0000008604bc723c */ /* 0x000ff00000041838 */
[C---:B------:R-:W-:Y:S08]  /*14e0*/  HMMA.16816.F32.BF16 R68, R12.reuse, R28, RZ ;  /* 0x0000001c0c44723c */ /* 0x040ff000000418ff */
[C---:B------:R-:W-:Y:S08]  /*14f0*/  HMMA.16816.F32.BF16 R56, R12.reuse, R16, RZ ;  /* 0x000000100c38723c */ /* 0x040ff000000418ff */
[----:B------:R-:W-:Y:S01]  /*1500*/  HMMA.16816.F32.BF16 R152, R12, R30, RZ ;  /* 0x0000001e0c98723c */ /* 0x000fe200000418ff */
[----:B------:R-:W-:Y:S07]  /*1510*/  LDSM.16.M88.4 R28, [R231+0x3000] ;  /* 0x00300000e71c783b */ /* 0x000fee0000000200 */
[C---:B------:R-:W-:Y:S08]  /*1520*/  HMMA.16816.F32.BF16 R248, R4.reuse, R116, R100 ;  /* 0x0000007404f8723c */ /* 0x040ff00000041864 */
[C---:B--2---:R-:W-:Y:S08]  /*1530*/  HMMA.16816.F32.BF16 R240, R4.reuse, R124, R76 ;  /* 0x0000007c04f0723c */ /* 0x044ff0000004184c */
[C---:B------:R-:W-:Y:S08]  /*1540*/  HMMA.16816.F32.BF16 R216, R4.reuse, R136, R52 ;  /* 0x0000008804d8723c */ /* 0x040ff00000041834 */
[C---:B------:R-:W-:Y:S08]  /*1550*/  HMMA.16816.F32.BF16 R208, R4.reuse, R114, R96 ;  /* 0x0000007204d0723c */ /* 0x040ff00000041860 */
[C---:B------:R-:W-:Y:S08]  /*1560*/  HMMA.16816.F32.BF16 R200, R4.reuse, R122, R84 ;  /* 0x0000007a04c8723c */ /* 0x040ff00000041854 */
[C---:B------:R-:W-:Y:S08]  /*1570*/  HMMA.16816.F32.BF16 R196, R4.reuse, R126, R72 ;  /* 0x0000007e04c4723c */ /* 0x040ff00000041848 */
[C---:B------:R-:W-:Y:S08]  /*1580*/  HMMA.16816.F32.BF16 R192, R4.reuse, R130, R64 ;  /* 0x0000008204c0723c */ /* 0x040ff00000041840 */
[----:B------:R-:W-:Y:S08]  /*1590*/  HMMA.16816.F32.BF16 R184, R4, R138, R48 ;  /* 0x0000008a04b8723c */ /* 0x000ff00000041830 */
[C---:B------:R-:W-:Y:S08]  /*15a0*/  HMMA.16816.F32.BF16 R76, R12.reuse, R36, RZ ;  /* 0x000000240c4c723c */ /* 0x040ff000000418ff */
[C---:B------:R-:W-:Y:S01]  /*15b0*/  HMMA.16816.F32.BF16 R160, R12.reuse, R38, RZ ;  /* 0x000000260ca0723c */ /* 0x040fe200000418ff */
[----:B------:R-:W-:Y:S07]  /*15c0*/  LDSM.16.M88.4 R36, [R231+0x2000] ;  /* 0x00200000e724783b */ /* 0x000fee0000000200 */
[C---:B------:R-:W-:Y:S08]  /*15d0*/  HMMA.16816.F32.BF16 R72, R12.reuse, R32, RZ ;  /* 0x000000200c48723c */ /* 0x040ff000000418ff */
[C---:B------:R-:W-:Y:S01]  /*15e0*/  HMMA.16816.F32.BF16 R156, R12.reuse, R34, RZ ;  /* 0x000000220c9c723c */ /* 0x040fe200000418ff */
[----:B------:R-:W-:Y:S07]  /*15f0*/  LDSM.16.M88.4 R32, [R231+0x2800] ;  /* 0x00280000e720783b */ /* 0x000fee0000000200 */
[C---:B------:R-:W-:Y:S08]  /*1600*/  HMMA.16816.F32.BF16 R64, R12.reuse, R24, RZ ;  /* 0x000000180c40723c */ /* 0x040ff000000418ff */
[C---:B------:R-:W-:Y:S01]  /*1610*/  HMMA.16816.F32.BF16 R148, R12.reuse, R26, RZ ;  /* 0x0000001a0c94723c */ /* 0x040fe200000418ff */
[----:B------:R-:W-:Y:S07]  /*1620*/  LDSM.16.M88.4 R24, [R231+0x1000] ;  /* 0x00100000e718783b */ /* 0x000fee0000000200 */
[C---:B------:R-:W-:Y:S01]  /*1630*/  HMMA.16816.F32.BF16 R144, R12.reuse, R22, RZ ;  /* 0x000000160c90723c */ /* 0x040fe200000418ff */
[----:B------:R-:W-:Y:S07]  /*1640*/  LDSM.16.M88.4 R20, [R231] ;  /* 0x00000000e714783b */ /* 0x000fee0000000200 */
[C---:B------:R-:W-:Y:S01]  /*1650*/  HMMA.16816.F32.BF16 R100, R12.reuse, R18, RZ ;  /* 0x000000120c64723c */ /* 0x040fe200000418ff */
[----:B------:R-:W-:Y:S07]  /*1660*/  LDSM.16.M88.4 R16, [R231+0x800] ;  /* 0x00080000e710783b */ /* 0x000fee0000000200 */
[C---:B------:R-:W-:Y:S08]  /*1670*/  HMMA.16816.F32.BF16 R52, R12.reuse, R40, RZ ;  /* 0x000000280c34723c */ /* 0x040ff000000418ff */
[C---:B------:R-:W-:Y:S01]  /*1680*/  HMMA.16816.F32.BF16 R96, R12.reuse, R42, RZ ;  /* 0x0000002a0c60723c */ /* 0x040fe200000418ff */
[----:B------:R-:W-:Y:S07]  /*1690*/  LDSM.16.M88.4 R40, [R231+0x1800] ;  /* 0x00180000e728783b */ /* 0x000fee0000000200 */
[C---:B------:R-:W-:Y:S08]  /*16a0*/  HMMA.16816.F32.BF16 R48, R12.reuse, R108, RZ ;  /* 0x0000006c0c30723c */ /* 0x040ff000000418ff */
[----:B------:R-:W-:Y:S01]  /*16b0*/  HMMA.16816.F32.BF16 R84, R12, R110, RZ ;  /* 0x0000006e0c54723c */ /* 0x000fe200000418ff */
[----:B------:R-:W2:Y:S07]  /*16c0*/  LDSM.16.M88.4 R12, [R228] ;  /* 0x00000000e40c783b */ /* 0x000eae0000000200 */
[----:B-1----:R-:W-:Y:S07]  /*16d0*/  HMMA.16816.F32.BF16 R164, R8, R128, R60 ;  /* 0x0000008008a4723c */ /* 0x002fee000004183c */
[----:B------:R-:W-:Y:S01]  /*16e0*/  IMAD.MOV.U32 R60, RZ, RZ, R171 ;  /* 0x000000ffff3c7224 */ /* 0x000fe200078e00ab */
[----:B------:R-:W-:Y:S01]  /*16f0*/  HMMA.16816.F32.BF16 R244, R4, R120, R88 ;  /* 0x0000007804f4723c */ /* 0x000fe20000041858 */
[----:B------:R-:W-:-:S02]  /*1700*/  IMAD.MOV.U32 R61, RZ, RZ, R170 ;  /* 0x000000ffff3d7224 */ /* 0x000fc400078e00aa */
[----:B------:R-:W-:Y:S02]  /*1710*/  IMAD.MOV.U32 R62, RZ, RZ, R169 ;  /* 0x000000ffff3e7224 */ /* 0x000fe400078e00a9 */
[----:B------:R-:W-:-:S03]  /*1720*/  IMAD.MOV.U32 R63, RZ, RZ, R168 ;  /* 0x000000ffff3f7224 */ /* 0x000fc600078e00a8 */
[C---:B------:R-:W-:Y:S01]  /*1730*/  HMMA.16816.F32.BF16 R212, R4.reuse, R140, R44 ;  /* 0x0000008c04d4723c */ /* 0x040fe2000004182c */
[----:B------:R-:W-:Y:S07]  /*1740*/  LDSM.16.M88.4 R44, [R231+0x3800] ;  /* 0x00380000e72c783b */ /* 0x000fee0000000200 */
[----:B------:R-:W-:Y:S01]  /*1750*/  HMMA.16816.F32.BF16 R204, R4, R118, R92 ;  /* 0x0000007604cc723c */ /* 0x000fe2000004185c */
[----:B------:R-:W1:Y:S07]  /*1760*/  LDSM.16.M88.4 R4, [R228+0x2000] ;  /* 0x00200000e404783b */ /* 0x000e6e0000000200 */
[C---:B------:R-:W-:Y:S08]  /*1770*/  HMMA.16816.F32.BF16 R104, R8.reuse, R120, R68 ;  /* 0x000000780868723c */ /* 0x040ff00000041844 */
[C---:B------:R-:W-:Y:S08]  /*1780*/  HMMA.16816.F32.BF16 R168, R8.reuse, R132, R56 ;  /* 0x0000008408a8723c */ /* 0x040ff00000041838 */
[C---:B------:R-:W-:Y:S08]  /*1790*/  HMMA.16816.F32.BF16 R56, R8.reuse, R122, R152 ;  /* 0x0000007a0838723c */ /* 0x040ff00000041898 */
[C---:B------:R-:W-:Y:S08]  /*17a0*/  HMMA.16816.F32.BF16 R88, R8.reuse, R112, R76 ;  /* 0x000000700858723c */ /* 0x040ff0000004184c */
[C---:B------:R-:W-:Y:S08]  /*17b0*/  HMMA.16816.F32.BF16 R172, R8.reuse, R136, R52 ;  /* 0x0000008808ac723c */ /* 0x040ff00000041834 */
[C---:B------:R-:W-:Y:S01]  /*17c0*/  HMMA.16816.F32.BF16 R52, R8.reuse, R114, R160 ;  /* 0x000000720834723c */ /* 0x040fe200000418a0 */
[----:B------:R-:W3:Y:S07]  /*17d0*/  S2R R163, SR_CTAID.X ;  /* 0x0000000000a37919 */ /* 0x000eee0000002500 */
[C---:B------:R-:W-:Y:S08]  /*17e0*/  HMMA.16816.F32.BF16 R68, R8.reuse, R134, R100 ;  /* 0x000000860844723c */ /* 0x040ff00000041864 */
[C---:B------:R-:W-:Y:S08]  /*17f0*/  HMMA.16816.F32.BF16 R92, R8.reuse, R116, R72 ;  /* 0x00000074085c723c */ /* 0x040ff00000041848 */
[----:B------:R-:W-:Y:S01]  /*1800*/  HMMA.16816.F32.BF16 R108, R8, R124, R64 ;  /* 0x0000007c086c723c */ /* 0x000fe20000041840 */
[----:B---3--:R-:W-:-:S07]  /*1810*/  IMAD.SHL.U32 R163, R163, 0x80, RZ ;  /* 0x00000080a3a37824 */ /* 0x008fce00078e00ff */
[----:B------:R-:W-:Y:S08]  /*1820*/  HMMA.16816.F32.BF16 R176, R8, R140, R48 ;  /* 0x0000008c08b0723c */ /* 0x000ff00000041830 */
[----:B--2---:R-:W-:Y:S08]  /*1830*/  HMMA.16816.F32.BF16 R100, R12, R24, R104 ;  /* 0x000000180c64723c */ /* 0x004ff00000041868 */
[C---:B------:R-:W-:Y:S08]  /*1840*/  HMMA.16816.F32.BF16 R48, R8.reuse, R118, R156 ;  /* 0x000000760830723c */ /* 0x040ff0000004189c */
[C---:B------:R-:W-:Y:S08]  /*1850*/  HMMA.16816.F32.BF16 R76, R8.reuse, R126, R148 ;  /* 0x0000007e084c723c */ /* 0x040ff00000041894 */
[C---:B------:R-:W-:Y:S08]  /*1860*/  HMMA.16816.F32.BF16 R72, R8.reuse, R130, R144 ;  /* 0x000000820848723c */ /* 0x040ff00000041890 */
[C---:B------:R-:W-:Y:S01]  /*1870*/  HMMA.16816.F32.BF16 R64, R8.reuse, R138, R96 ;  /* 0x0000008a0840723c */ /* 0x040fe20000041860 */
[----:B------:R-:W-:Y:S07]  /*1880*/  LDSM.16.M88.4 R96, [R224+0x800] ;  /* 0x00080000e060783b */ /* 0x000fee0000000200 */
[----:B------:R-:W-:Y:S01]  /*1890*/  HMMA.16816.F32.BF16 R84, R8, R142, R84 ;  /* 0x0000008e0854723c */ /* 0x000fe20000041854 */
[----:B------:R-:W-:Y:S07]  /*18a0*/  LDSM.16.M88.4 R8, [R229] ;  /* 0x00000000e508783b */ /* 0x000fee0000000200 */
[----:B------:R-:W-:Y:S01]  /*18b0*/  HMMA.16816.F32.BF16 R104, R12, R26, R56 ;  /* 0x0000001a0c68723c */ /* 0x000fe20000041838 */
[----:B------:R-:W2:Y:S07]  /*18c0*/  LDSM.16.M88.4 R56, [R224] ;  /* 0x00000000e038783b */ /* 0x000eae0000000200 */
[-C--:B-1----:R-:W-:Y:S08]  /*18d0*/  HMMA.16816.F32.BF16 R116, R4, R20.reuse, R60 ;  /* 0x000000140474723c */ /* 0x082ff0000004183c */
[----:B------:R-:W-:Y:S08]  /*18e0*/  HMMA.16816.F32.BF16 R60, R12, R20, R88 ;  /* 0x000000140c3c723c */ /* 0x000ff00000041858 */
[C---:B------:R-:W-:Y:S08]  /*18f0*/  HMMA.16816.F32.BF16 R248, R4.reuse, R16, R248 ;  /* 0x0000001004f8723c */ /* 0x040ff000000418f8 */
        /* <DEDUP_REMOVED lines=13> */
[----:B------:R-:W-:Y:S01]  /*19d0*/  HMMA.16816.F32.BF16 R180, R4, R46, R180 ;  /* 0x0000002e04b4723c */ /* 0x000fe200000418b4 */
[----:B------:R-:W1:Y:S07]  /*19e0*/  LDSM.16.M88.4 R4, [R229+0x2000] ;  /* 0x00200000e504783b */ /* 0x000e6e0000000200 */
[C---:B------:R-:W-:Y:S08]  /*19f0*/  HMMA.16816.F32.BF16 R52, R12.reuse, R22, R52 ;  /* 0x000000160c34723c */ /* 0x040ff00000041834 */
[C---:B------:R-:W-:Y:S01]  /*1a00*/  HMMA.16816.F32.BF16 R88, R12.reuse, R16, R92 ;  /* 0x000000100c58723c */ /* 0x040fe2000004185c */
[----:B------:R-:W-:Y:S07]  /*1a10*/  LDSM.16.M88.4 R92, [R224+0x1000] ;  /* 0x00100000e05c783b */ /* 0x000fee0000000200 */
[C---:B------:R-:W-:Y:S08]  /*1a20*/  HMMA.16816.F32.BF16 R48, R12.reuse, R18, R48 ;  /* 0x000000120c30723c */ /* 0x040ff00000041830 */
[C---:B------:R-:W-:Y:S08]  /*1a30*/  HMMA.16816.F32.BF16 R108, R12.reuse, R40, R108 ;  /* 0x000000280c6c723c */ /* 0x040ff0000004186c */
[C---:B------:R-:W-:Y:S01]  /*1a40*/  HMMA.16816.F32.BF16 R112, R12.reuse, R42, R76 ;  /* 0x0000002a0c70723c */ /* 0x040fe2000004184c */
[----:B------:R-:W-:Y:S07]  /*1a50*/  LDSM.16.M88.4 R76, [R224+0x2000] ;  /* 0x00200000e04c783b */ /* 0x000fee0000000200 */
[C---:B------:R-:W-:Y:S08]  /*1a60*/  HMMA.16816.F32.BF16 R120, R12.reuse, R36, R164 ;  /* 0x000000240c78723c */ /* 0x040ff000000418a4 */
[C---:B------:R-:W-:Y:S01]  /*1a70*/  HMMA.16816.F32.BF16 R124, R12.reuse, R38, R72 ;  /* 0x000000260c7c723c */ /* 0x040fe20000041848 */
[----:B------:R-:W-:Y:S07]  /*1a80*/  LDSM.16.M88.4 R72, [R224+0x2800] ;  /* 0x00280000e048783b */ /* 0x000fee0000000200 */
[C---:B------:R-:W-:Y:S08]  /*1a90*/  HMMA.16816.F32.BF16 R128, R12.reuse, R32, R168 ;  /* 0x000000200c80723c */ /* 0x040ff000000418a8 */
[C---:B------:R-:W-:Y:S01]  /*1aa0*/  HMMA.16816.F32.BF16 R132, R12.reuse, R34, R68 ;  /* 0x000000220c84723c */ /* 0x040fe20000041844 */
[----:B------:R-:W-:Y:S07]  /*1ab0*/  LDSM.16.M88.4 R68, [R224+0x3000] ;  /* 0x00300000e044783b */ /* 0x000fee0000000200 */
[C---:B------:R-:W-:Y:S08]  /*1ac0*/  HMMA.16816.F32.BF16 R136, R12.reuse, R28, R172 ;  /* 0x0000001c0c88723c */ /* 0x040ff000000418ac */
[C---:B------:R-:W-:Y:S08]  /*1ad0*/  HMMA.16816.F32.BF16 R64, R12.reuse, R30, R64 ;  /* 0x0000001e0c40723c */ /* 0x040ff00000041840 */
[C---:B------:R-:W-:Y:S08]  /*1ae0*/  HMMA.16816.F32.BF16 R140, R12.reuse, R44, R176 ;  /* 0x0000002c0c8c723c */ /* 0x040ff000000418b0 */
[----:B------:R-:W-:Y:S01]  /*1af0*/  HMMA.16816.F32.BF16 R144, R12, R46, R84 ;  /* 0x0000002e0c90723c */ /* 0x000fe20000041854 */
[----:B------:R-:W3:Y:S06]  /*1b00*/  LDSM.16.M88.4 R84, [R224+0x1800] ;  /* 0x00180000e054783b */ /* 0x000eec0000000200 */
[----:B------:R-:W-:Y:S01]  /*1b10*/  SHF.R.S32.HI R12, RZ, 0x1f, R3 ;  /* 0x0000001fff0c7819 */ /* 0x000fe20000011403 */
[----:B------:R-:W-:Y:S01]  /*1b20*/  IMAD R13, R83, 0x10, R163 ;  /* 0x00000010530d7824 */ /* 0x000fe200078e02a3 */
[----:B--2---:R-:W-:Y:S01]  /*1b30*/  HMMA.16816.F32.BF16 R20, R8, R56, R60 ;  /* 0x000000380814723c */ /* 0x004fe2000004183c */
[----:B------:R-:W-:Y:S01]  /*1b40*/  IMAD.SHL.U32 R14, R82, 0x2, RZ ;  /* 0x00000002520e7824 */ /* 0x000fe200078e00ff */
[----:B------:R-:W-:-:S02]  /*1b50*/  LEA.HI R3, R12, R3, RZ, 0x2 ;  /* 0x000000030c037211 */ /* 0x000fc400078f10ff */
[----:B------:R-:W-:Y:S02]  /*1b60*/  SHF.R.S32.HI R12, RZ, 0x1f, R252 ;  /* 0x0000001fff0c7819 */ /* 0x000fe400000114fc */
[----:B------:R-:W-:Y:S02]  /*1b70*/  SHF.R.S32.HI R3, RZ, 0x2, R3 ;  /* 0x00000002ff037819 */ /* 0x000fe40000011403 */
[----:B------:R-:W-:Y:S01]  /*1b80*/  LEA.HI R12, R12, R83, RZ, 0x2 ;  /* 0x000000530c0c7211 */ /* 0x000fe200078f10ff */
[----:B------:R-:W-:Y:S02]  /*1b90*/  HMMA.16816.F32.BF16 R28, R8, R58, R52 ;  /* 0x0000003a081c723c */ /* 0x000fe40000041834 */
[----:B------:R2:W-:Y:S01]  /*1ba0*/  STL [R1+0x78], R3 ;  /* 0x0000780301007387 */ /* 0x0005e20000100800 */
[----:B------:R-:W-:-:S05]  /*1bb0*/  LOP3.LUT R12, R12, 0xfffffffc, RZ, 0xc0, !PT ;  /* 0xfffffffc0c0c7812 */ /* 0x000fca00078ec0ff */
[----:B------:R-:W-:Y:S01]  /*1bc0*/  IMAD.IADD R12, R83, 0x1, -R12 ;  /* 0x00000001530c7824 */ /* 0x000fe200078e0a0c */
[----:B-1----:R-:W-:Y:S04]  /*1bd0*/  HMMA.16816.F32.BF16 R116, R4, R56, R116 ;  /* 0x000000380474723c */ /* 0x002fe80000041874 */
[----:B------:R1:W-:Y:S04]  /*1be0*/  STL [R1+0x7c], R12 ;  /* 0x00007c0c01007387 */ /* 0x0003e80000100800 */
[----:B------:R-:W-:Y:S01]  /*1bf0*/  HMMA.16816.F32.BF16 R16, R8, R96, R88 ;  /* 0x000000600810723c */ /* 0x000fe20000041858 */
[----:B------:R-:W4:Y:S01]  /*1c00*/  LDSM.16.M88.4 R88, [R224+0x3800] ;  /* 0x00380000e058783b */ /* 0x000f220000000200 */
[----:B------:R-:W-:-:S06]  /*1c10*/  DEPBAR.LE SB0, 0x0 ;  /* 0x000080000000791a */ /* 0x000fcc0000000000 */
[----:B------:R-:W-:Y:S01]  /*1c20*/  HMMA.16816.F32.BF16 R24, R8, R98, R48 ;  /* 0x000000620818723c */ /* 0x000fe20000041830 */
[----:B--2---:R-:W-:Y:S02]  /*1c30*/  IADD3 R3, R13, 0x1, R3 ;  /* 0x000000010d037810 */ /* 0x004fe40007ffe003 */
[----:B------:R-:W-:Y:S02]  /*1c40*/  LOP3.LUT R13, R14, 0x6, RZ, 0xc0, !PT ;  /* 0x000000060e0d7812 */ /* 0x000fe400078ec0ff */
[----:B------:R-:W-:-:S03]  /*1c50*/  IADD3 R3, R81, -c[0x0][0x214], R3 ;  /* 0x8000850051037a10 */ /* 0x000fc60007ffe003 */
[----:B---3--:R-:W-:Y:S01]  /*1c60*/  HMMA.16816.F32.BF16 R32, R8, R86, R112 ;  /* 0x000000560820723c */ /* 0x008fe20000041870 */
[----:B------:R-:W-:Y:S01]  /*1c70*/  IADD3 R60, R3, c[0x0][0x2e8], RZ ;  /* 0x0000ba00033c7a10 */ /* 0x000fe20007ffe0ff */
[----:B------:R-:W-:Y:S01]  /*1c80*/  IMAD R3, R236, 0x80, R13 ;  /* 0x00000080ec037824 */ /* 0x000fe200078e020d */
[----:B------:R-:W-:Y:S02]  /*1c90*/  IADD3 R236, R231, 0x1800, RZ ;  /* 0x00001800e7ec7810 */ /* 0x000fe40007ffe0ff */
[C---:B------:R-:W-:Y:S02]  /*1ca0*/  IADD3 R14, R60.reuse, 0x8, RZ ;  /* 0x000000083c0e7810 */ /* 0x040fe40007ffe0ff */
[----:B------:R-:W-:Y:S02]  /*1cb0*/  IADD3 R55, R3, 0x1, RZ ;  /* 0x0000000103377810 */ /* 0x000fe40007ffe0ff */
[-C--:B-1----:R-:W-:Y:S02]  /*1cc0*/  IMNMX R12, R60, R81.reuse, PT ;  /* 0x000000513c0c7217 */ /* 0x082fe40003800200 */
[----:B------:R-:W-:-:S02]  /*1cd0*/  IMNMX R14, R14, R81, PT ;  /* 0x000000510e0e7217 */ /* 0x000fc40003800200 */
[-C--:B------:R-:W-:Y:S02]  /*1ce0*/  ISETP.GE.AND P3, PT, R3, R12.reuse, PT ;  /* 0x0000000c0300720c */ /* 0x080fe40003f66270 */
[----:B------:R-:W-:Y:S02]  /*1cf0*/  ISETP.GE.AND P2, PT, R55, R12, PT ;  /* 0x0000000c3700720c */ /* 0x000fe40003f46270 */
[-C--:B------:R-:W-:Y:S02]  /*1d00*/  ISETP.GE.AND P1, PT, R3, R14.reuse, PT ;  /* 0x0000000e0300720c */ /* 0x080fe40003f26270 */
[----:B------:R-:W-:Y:S02]  /*1d10*/  ISETP.GE.AND P0, PT, R55, R14, PT ;  /* 0x0000000e3700720c */ /* 0x000fe40003f06270 */
[C---:B------:R-:W-:Y:S02]  /*1d20*/  IADD3 R57, R3.reuse, 0x8, RZ ;  /* 0x0000000803397810 */ /* 0x040fe40007ffe0ff */
[----:B------:R-:W-:-:S02]  /*1d30*/  IADD3 R56, R3, 0x9, RZ ;  /* 0x0000000903387810 */ /* 0x000fc40007ffe0ff */
[----:B------:R-:W-:Y:S02]  /*1d40*/  FSEL R150, R20, -INF , !P3 ;  /* 0xff80000014967808 */ /* 0x000fe40005800000 */
[----:B------:R-:W-:Y:S02]  /*1d50*/  FSEL R151, R21, -INF , !P2 ;  /* 0xff80000015977808 */ /* 0x000fe40005000000 */
[----:B------:R-:W-:Y:S02]  /*1d60*/  FSEL R159, R22, -INF , !P1 ;  /* 0xff800000169f7808 */ /* 0x000fe40004800000 */
[----:B------:R-:W-:Y:S02]  /*1d70*/  FSEL R158, R23, -INF , !P0 ;  /* 0xff800000179e7808 */ /* 0x000fe40004000000 */
[-C--:B------:R-:W-:Y:S01]  /*1d80*/  ISETP.GE.AND P3, PT, R57, R12.reuse, PT ;  /* 0x0000000c3900720c */ /* 0x080fe20003f66270 */
[----:B------:R-:W-:Y:S01]  /*1d90*/  HMMA.16816.F32.BF16 R20, R8, R94, R104 ;  /* 0x0000005e0814723c */ /* 0x000fe20000041868 */
[----:B------:R-:W-:-:S02]  /*1da0*/  ISETP.GE.AND P2, PT, R56, R12, PT ;  /* 0x0000000c3800720c */ /* 0x000fc40003f46270 */
[-C--:B------:R-:W-:Y:S02]  /*1db0*/  ISETP.GE.AND P1, PT, R57, R14.reuse, PT ;  /* 0x0000000e3900720c */ /* 0x080fe40003f26270 */
[----:B------:R-:W-:Y:S02]  /*1dc0*/  ISETP.GE.AND P0, PT, R56, R14, PT ;  /* 0x0000000e3800720c */ /* 0x000fe40003f06270 */
[----:B------:R-:W-:Y:S02]  /*1dd0*/  FSEL R156, R28, -INF , !P3 ;  /* 0xff8000001c9c7808 */ /* 0x000fe40005800000 */
[----:B------:R-:W-:Y:S02]  /*1de0*/  FSEL R155, R29, -INF , !P2 ;  /* 0xff8000001d9b7808 */ /* 0x000fe40005000000 */
[----:B------:R-:W-:Y:S02]  /*1df0*/  FSEL R163, R30, -INF , !P1 ;  /* 0xff8000001ea37808 */ /* 0x000fe40004800000 */
[----:B------:R-:W-:-:S02]  /*1e00*/  FSEL R162, R31, -INF , !P0 ;  /* 0xff8000001fa27808 */ /* 0x000fc40004000000 */
[----:B------:R-:W-:Y:S01]  /*1e10*/  HMMA.16816.F32.BF16 R28, R8, R92, R100 ;  /* 0x0000005c081c723c */ /* 0x000fe20000041864 */
[C---:B------:R-:W-:Y:S02]  /*1e20*/  IADD3 R54, R3.reuse, 0x10, RZ ;  /* 0x0000001003367810 */ /* 0x040fe40007ffe0ff */
[----:B------:R-:W-:Y:S02]  /*1e30*/  IADD3 R53, R3, 0x11, RZ ;  /* 0x0000001103357810 */ /* 0x000fe40007ffe0ff */
[CC--:B------:R-:W-:Y:S02]  /*1e40*/  ISETP.GE.AND P3, PT, R54.reuse, R12.reuse, PT ;  /* 0x0000000c3600720c */ /* 0x0c0fe40003f66270 */
[C---:B------:R-:W-:Y:S02]  /*1e50*/  ISETP.GE.AND P2, PT, R53.reuse, R12, PT ;  /* 0x0000000c3500720c */ /* 0x040fe40003f46270 */
[-C--:B------:R-:W-:Y:S02]  /*1e60*/  ISETP.GE.AND P1, PT, R54, R14.reuse, PT ;  /* 0x0000000e3600720c */ /* 0x080fe40003f26270 */
[----:B------:R-:W-:-:S02]  /*1e70*/  ISETP.GE.AND P0, PT, R53, R14, PT ;  /* 0x0000000e3500720c */ /* 0x000fc40003f06270 */
[C---:B------:R-:W-:Y:S02]  /*1e80*/  IADD3 R52, R3.reuse, 0x18, RZ ;  /* 0x0000001803347810 */ /* 0x040fe40007ffe0ff */
[----:B------:R-:W-:Y:S02]  /*1e90*/  IADD3 R43, R3, 0x19, RZ ;  /* 0x00000019032b7810 */ /* 0x000fe40007ffe0ff */
[----:B------:R-:W-:Y:S02]  /*1ea0*/  FSEL R152, R16, -INF , !P3 ;  /* 0xff80000010987808 */ /* 0x000fe40005800000 */
[----:B------:R-:W-:Y:S02]  /*1eb0*/  FSEL R153, R17, -INF , !P2 ;  /* 0xff80000011997808 */ /* 0x000fe40005000000 */
[----:B------:R-:W-:Y:S02]  /*1ec0*/  FSEL R161, R18, -INF , !P1 ;  /* 0xff80000012a17808 */ /* 0x000fe40004800000 */
[----:B------:R-:W-:-:S02]  /*1ed0*/  FSEL R160, R19, -INF , !P0 ;  /* 0xff80000013a07808 */ /* 0x000fc40004000000 */
[CC--:B------:R-:W-:Y:S01]  /*1ee0*/  ISETP.GE.AND P3, PT, R52.reuse, R12.reuse, PT ;  /* 0x0000000c3400720c */ /* 0x0c0fe20003f66270 */
[----:B------:R-:W-:Y:S01]  /*1ef0*/  HMMA.16816.F32.BF16 R16, R8, R84, R108 ;  /* 0x000000540810723c */ /* 0x000fe2000004186c */
[C---:B------:R-:W-:Y:S02]  /*1f00*/  ISETP.GE.AND P2, PT, R43.reuse, R12, PT ;  /* 0x0000000c2b00720c */ /* 0x040fe40003f46270 */
        /* <DEDUP_REMOVED lines=19> */
[C---:B------:R-:W-:Y:S02]  /*2040*/  IADD3 R41, R3.reuse, 0x29, RZ ;  /* 0x0000002903297810 */ /* 0x040fe40007ffe0ff */
[----:B------:R-:W-:Y:S02]  /*2050*/  ISETP.GE.AND P3, PT, R42, R12, PT ;  /* 0x0000000c2a00720c */ /* 0x000fe40003f66270 */
[----:B------:R-:W-:Y:S02]  /*2060*/  IADD3 R38, R3, 0x30, RZ ;  /* 0x0000003003267810 */ /* 0x000fe40007ffe0ff */
[C---:B------:R-:W-:Y:S02]  /*2070*/  ISETP.GE.AND P0, PT, R41.reuse, R14, PT ;  /* 0x0000000e2900720c */ /* 0x040fe40003f06270 */
[----:B------:R-:W-:-:S02]  /*2080*/  ISETP.GE.AND P2, PT, R41, R12, PT ;  /* 0x0000000c2900720c */ /* 0x000fc40003f46270 */
[----:B------:R-:W-:Y:S02]  /*2090*/  ISETP.GE.AND P1, PT, R42, R14, PT ;  /* 0x0000000e2a00720c */ /* 0x000fe40003f26270 */
[----:B------:R-:W-:Y:S02]  /*20a0*/  IADD3 R37, R3, 0x31, RZ ;  /* 0x0000003103257810 */ /* 0x000fe40007ffe0ff */
[----:B------:R-:W-:Y:S02]  /*20b0*/  FSEL R165, R20, -INF , !P3 ;  /* 0xff80000014a57808 */ /* 0x000fe40005800000 */
[----:B------:R-:W-:Y:S02]  /*20c0*/  ISETP.GE.AND P3, PT, R38, R12, PT ;  /* 0x0000000c2600720c */ /* 0x000fe40003f66270 */
[----:B------:R-:W-:Y:S02]  /*20d0*/  FSEL R166, R23, -INF , !P0 ;  /* 0xff80000017a67808 */ /* 0x000fe40004000000 */
[----:B------:R-:W-:-:S02]  /*20e0*/  IADD3 R51, R3, 0x38, RZ ;  /* 0x0000003803337810 */ /* 0x000fc40007ffe0ff */
[----:B------:R-:W-:Y:S02]  /*20f0*/  FSEL R164, R21, -INF , !P2 ;  /* 0xff80000015a47808 */ /* 0x000fe40005000000 */
[----:B------:R-:W-:Y:S02]  /*2100*/  FSEL R167, R22, -INF , !P1 ;  /* 0xff80000016a77808 */ /* 0x000fe40004800000 */
[----:B------:R-:W-:Y:S01]  /*2110*/  ISETP.GE.AND P0, PT, R37, R14, PT ;  /* 0x0000000e2500720c */ /* 0x000fe20003f06270 */
[----:B------:R-:W-:Y:S01]  /*2120*/  HMMA.16816.F32.BF16 R20, R8, R72, R128 ;  /* 0x000000480814723c */ /* 0x000fe20000041880 */
[----:B------:R-:W-:Y:S02]  /*2130*/  IADD3 R50, R3, 0x39, RZ ;  /* 0x0000003903327810 */ /* 0x000fe40007ffe0ff */
[----:B------:R-:W-:Y:S02]  /*2140*/  ISETP.GE.AND P2, PT, R37, R12, PT ;  /* 0x0000000c2500720c */ /* 0x000fe40003f46270 */
[----:B------:R-:W-:-:S02]  /*2150*/  ISETP.GE.AND P1, PT, R38, R14, PT ;  /* 0x0000000e2600720c */ /* 0x000fc40003f26270 */
[----:B------:R-:W-:Y:S02]  /*2160*/  FSEL R177, R16, -INF , !P3 ;  /* 0xff80000010b17808 */ /* 0x000fe40005800000 */
[----:B------:R-:W-:Y:S02]  /*2170*/  ISETP.GE.AND P3, PT, R51, R12, PT ;  /* 0x0000000c3300720c */ /* 0x000fe40003f66270 */
[----:B------:R-:W-:Y:S02]  /*2180*/  FSEL R252, R19, -INF , !P0 ;  /* 0xff80000013fc7808 */ /* 0x000fe40004000000 */
[----:B------:R-:W-:Y:S02]  /*2190*/  IADD3 R36, R3, 0x40, RZ ;  /* 0x0000004003247810 */ /* 0x000fe40007ffe0ff */
[----:B------:R-:W-:Y:S02]  /*21a0*/  FSEL R176, R17, -INF , !P2 ;  /* 0xff80000011b07808 */ /* 0x000fe40005000000 */
[----:B------:R-:W-:-:S02]  /*21b0*/  FSEL R13, R18, -INF , !P1 ;  /* 0xff800000120d7808 */ /* 0x000fc40004800000 */
[----:B------:R-:W-:Y:S01]  /*21c0*/  ISETP.GE.AND P0, PT, R50, R14, PT ;  /* 0x0000000e3200720c */ /* 0x000fe20003f06270 */
[----:B------:R-:W-:Y:S01]  /*21d0*/  HMMA.16816.F32.BF16 R16, R8, R74, R132 ;  /* 0x0000004a0810723c */ /* 0x000fe20000041884 */
[----:B------:R-:W-:Y:S01]  /*21e0*/  FSEL R173, R32, -INF , !P3 ;  /* 0xff80000020ad7808 */ /* 0x000fe20005800000 */
[----:B------:R1:W-:Y:S01]  /*21f0*/  STL [R1], R13 ;  /* 0x0000000d01007387 */ /* 0x0003e20000100800 */
[-C--:B------:R-:W-:Y:S02]  /*2200*/  ISETP.GE.AND P3, PT, R36, R12.reuse, PT ;  /* 0x0000000c2400720c */ /* 0x080fe40003f66270 */
[----:B------:R-:W-:Y:S02]  /*2210*/  ISETP.GE.AND P2, PT, R50, R12, PT ;  /* 0x0000000c3200720c */ /* 0x000fe40003f46270 */
[----:B------:R-:W-:Y:S01]  /*2220*/  ISETP.GE.AND P1, PT, R51, R14, PT ;  /* 0x0000000e3300720c */ /* 0x000fe20003f26270 */
[----:B------:R-:W-:Y:S01]  /*2230*/  IMAD.MOV.U32 R135, RZ, RZ, R80 ;  /* 0x000000ffff877224 */ /* 0x000fe200078e0050 */
[----:B------:R-:W-:-:S02]  /*2240*/  FSEL R174, R35, -INF , !P0 ;  /* 0xff80000023ae7808 */ /* 0x000fc40004000000 */
[C---:B------:R-:W-:Y:S02]  /*2250*/  IADD3 R35, R3.reuse, 0x41, RZ ;  /* 0x0000004103237810 */ /* 0x040fe40007ffe0ff */
[----:B------:R-:W-:Y:S02]  /*2260*/  IADD3 R49, R3, 0x48, RZ ;  /* 0x0000004803317810 */ /* 0x000fe40007ffe0ff */
[----:B------:R-:W-:Y:S02]  /*2270*/  FSEL R172, R33, -INF , !P2 ;  /* 0xff80000021ac7808 */ /* 0x000fe40005000000 */
[----:B------:R-:W-:Y:S02]  /*2280*/  FSEL R175, R34, -INF , !P1 ;  /* 0xff80000022af7808 */ /* 0x000fe40004800000 */
[----:B------:R-:W-:Y:S02]  /*2290*/  ISETP.GE.AND P2, PT, R35, R12, PT ;  /* 0x0000000c2300720c */ /* 0x000fe40003f46270 */
[----:B------:R-:W-:-:S02]  /*22a0*/  ISETP.GE.AND P1, PT, R36, R14, PT ;  /* 0x0000000e2400720c */ /* 0x000fc40003f26270 */
[----:B------:R-:W-:Y:S02]  /*22b0*/  ISETP.GE.AND P0, PT, R35, R14, PT ;  /* 0x0000000e2300720c */ /* 0x000fe40003f06270 */
[----:B------:R-:W-:Y:S02]  /*22c0*/  IADD3 R34, R3, 0x50, RZ ;  /* 0x0000005003227810 */ /* 0x000fe40007ffe0ff */
[----:B-1----:R-:W-:Y:S02]  /*22d0*/  FSEL R13, R28, -INF , !P3 ;  /* 0xff8000001c0d7808 */ /* 0x002fe40005800000 */
[----:B------:R-:W-:Y:S02]  /*22e0*/  ISETP.GE.AND P3, PT, R49, R12, PT ;  /* 0x0000000c3100720c */ /* 0x000fe40003f66270 */
[----:B------:R-:W-:Y:S01]  /*22f0*/  FSEL R107, R29, -INF , !P2 ;  /* 0xff8000001d6b7808 */ /* 0x000fe20005000000 */
[----:B------:R1:W-:Y:S01]  /*2300*/  STL [R1+0x18], R13 ;  /* 0x0000180d01007387 */ /* 0x0003e20000100800 */
[----:B------:R-:W-:-:S02]  /*2310*/  FSEL R105, R30, -INF , !P1 ;  /* 0xff8000001e697808 */ /* 0x000fc40004800000 */
[----:B------:R-:W-:Y:S02]  /*2320*/  IADD3 R48, R3, 0x49, RZ ;  /* 0x0000004903307810 */ /* 0x000fe40007ffe0ff */
[----:B------:R-:W-:Y:S02]  /*2330*/  ISETP.GE.AND P1, PT, R49, R14, PT ;  /* 0x0000000e3100720c */ /* 0x000fe40003f26270 */
[----:B------:R-:W-:Y:S02]  /*2340*/  FSEL R106, R24, -INF , !P3 ;  /* 0xff800000186a7808 */ /* 0x000fe40005800000 */
[-C--:B------:R-:W-:Y:S02]  /*2350*/  ISETP.GE.AND P3, PT, R34, R12.reuse, PT ;  /* 0x0000000c2200720c */ /* 0x080fe40003f66270 */
[----:B------:R-:W-:Y:S02]  /*2360*/  IADD3 R47, R3, 0x58, RZ ;  /* 0x00000058032f7810 */ /* 0x000fe40007ffe0ff */
[----:B------:R-:W-:-:S02]  /*2370*/  ISETP.GE.AND P2, PT, R48, R12, PT ;  /* 0x0000000c3000720c */ /* 0x000fc40003f46270 */
[----:B------:R-:W-:Y:S02]  /*2380*/  FSEL R15, R26, -INF , !P1 ;  /* 0xff8000001a0f7808 */ /* 0x000fe40004800000 */
[----:B------:R-:W-:Y:S02]  /*2390*/  IADD3 R33, R3, 0x51, RZ ;  /* 0x0000005103217810 */ /* 0x000fe40007ffe0ff */
[----:B------:R-:W-:Y:S02]  /*23a0*/  FSEL R100, R20, -INF , !P3 ;  /* 0xff80000014647808 */ /* 0x000fe40005800000 */
[----:B------:R-:W-:Y:S02]  /*23b0*/  ISETP.GE.AND P3, PT, R47, R12, PT ;  /* 0x0000000c2f00720c */ /* 0x000fe40003f66270 */
[----:B------:R-:W-:Y:S02]  /*23c0*/  FSEL R104, R25, -INF , !P2 ;  /* 0xff80000019687808 */ /* 0x000fe40005000000 */
[----:B-1----:R-:W-:-:S02]  /*23d0*/  FSEL R13, R31, -INF , !P0 ;  /* 0xff8000001f0d7808 */ /* 0x002fc40004000000 */
[----:B------:R-:W-:Y:S01]  /*23e0*/  HMMA.16816.F32.BF16 R28, R8, R68, R136 ;  /* 0x00000044081c723c */ /* 0x000fe20000041888 */
[----:B------:R-:W-:Y:S02]  /*23f0*/  ISETP.GE.AND P0, PT, R48, R14, PT ;  /* 0x0000000e3000720c */ /* 0x000fe40003f06270 */
[----:B------:R1:W-:Y:S01]  /*2400*/  STL [R1+0x1c], R13 ;  /* 0x00001c0d01007387 */ /* 0x0003e20000100800 */
[----:B------:R-:W-:Y:S02]  /*2410*/  ISETP.GE.AND P2, PT, R33, R12, PT ;  /* 0x0000000c2100720c */ /* 0x000fe40003f46270 */
[----:B------:R-:W-:Y:S01]  /*2420*/  IADD3 R46, R3, 0x59, RZ ;  /* 0x00000059032e7810 */ /* 0x000fe20007ffe0ff */
[----:B------:R2:W-:Y:S04]  /*2430*/  STL [R1+0x10], R15 ;  /* 0x0000100f01007387 */ /* 0x0005e80000100800 */
[----:B------:R-:W-:Y:S01]  /*2440*/  BAR.SYNC.DEFER_BLOCKING 0x0 ;  /* 0x0000000000007b1d */ /* 0x000fe20000010000 */
[----:B------:R-:W-:-:S02]  /*2450*/  ISETP.GE.AND P1, PT, R34, R14, PT ;  /* 0x0000000e2200720c */ /* 0x000fc40003f26270 */
[----:B------:R-:W-:Y:S02]  /*2460*/  FSEL R102, R21, -INF , !P2 ;  /* 0xff80000015667808 */ /* 0x000fe40005000000 */
[-C--:B------:R-:W-:Y:S02]  /*2470*/  ISETP.GE.AND P2, PT, R46, R12.reuse, PT ;  /* 0x0000000c2e00720c */ /* 0x080fe40003f46270 */
[C---:B------:R-:W-:Y:S02]  /*2480*/  IADD3 R32, R3.reuse, 0x60, RZ ;  /* 0x0000006003207810 */ /* 0x040fe40007ffe0ff */
[----:B------:R-:W-:Y:S02]  /*2490*/  FSEL R108, R22, -INF , !P1 ;  /* 0xff800000166c7808 */ /* 0x000fe40004800000 */
[----:B------:R-:W-:Y:S02]  /*24a0*/  ISETP.GE.AND P5, PT, R32, R12, PT ;  /* 0x0000000c2000720c */ /* 0x000fe40003fa6270 */
[----:B------:R-:W-:-:S02]  /*24b0*/  IADD3 R45, R3, 0x68, RZ ;  /* 0x00000068032d7810 */ /* 0x000fc40007ffe0ff */
[-C--:B------:R-:W-:Y:S02]  /*24c0*/  ISETP.GE.AND P1, PT, R47, R14.reuse, PT ;  /* 0x0000000e2f00720c */ /* 0x080fe40003f26270 */
[----:B-1----:R-:W-:Y:S02]  /*24d0*/  FSEL R13, R27, -INF , !P0 ;  /* 0xff8000001b0d7808 */ /* 0x002fe40004000000 */
[-C--:B------:R-:W-:Y:S01]  /*24e0*/  ISETP.GE.AND P0, PT, R33, R14.reuse, PT ;  /* 0x0000000e2100720c */ /* 0x080fe20003f06270 */
[C---:B----4-:R-:W-:Y:S01]  /*24f0*/  HMMA.16816.F32.BF16 R24, R8.reuse, R88, R140 ;  /* 0x000000580818723c */ /* 0x050fe2000004188c */
[----:B--2---:R-:W-:Y:S01]  /*2500*/  FSEL R15, R16, -INF , !P3 ;  /* 0xff800000100f7808 */ /* 0x004fe20005800000 */
[----:B------:R1:W-:Y:S01]  /*2510*/  STL [R1+0xc], R13 ;  /* 0x00000c0d01007387 */ /* 0x0003e20000100800 */
[----:B------:R-:W-:Y:S02]  /*2520*/  FSEL R109, R23, -INF , !P0 ;  /* 0xff800000176d7808 */ /* 0x000fe40004000000 */
[----:B------:R-:W-:Y:S01]  /*2530*/  FSEL R16, R28, -INF , !P5 ;  /* 0xff8000001c107808 */ /* 0x000fe20006800000 */
[----:B------:R2:W-:Y:S01]  /*2540*/  STL [R1+0x30], R15 ;  /* 0x0000300f01007387 */ /* 0x0005e20000100800 */
[----:B------:R-:W-:Y:S01]  /*2550*/  ISETP.GE.AND P0, PT, R46, R14, PT ;  /* 0x0000000e2e00720c */ /* 0x000fe20003f06270 */
[----:B------:R-:W-:Y:S01]  /*2560*/  HMMA.16816.F32.BF16 R20, R8, R70, R64 ;  /* 0x000000460814723c */ /* 0x000fe20000041840 */
[----:B------:R-:W-:-:S02]  /*2570*/  IADD3 R44, R3, 0x69, RZ ;  /* 0x00000069032c7810 */ /* 0x000fc40007ffe0ff */
[----:B------:R-:W-:Y:S02]  /*2580*/  FSEL R103, R18, -INF , !P1 ;  /* 0xff80000012677808 */ /* 0x000fe40004800000 */
[----:B------:R-:W-:Y:S02]  /*2590*/  FSEL R101, R19, -INF , !P0 ;  /* 0xff80000013657808 */ /* 0x000fe40004000000 */
[C---:B------:R-:W-:Y:S01]  /*25a0*/  IADD3 R67, R3.reuse, 0x70, RZ ;  /* 0x0000007003437810 */ /* 0x040fe20007ffe0ff */
[----:B------:R-:W-:Y:S01]  /*25b0*/  HMMA.16816.F32.BF16 R8, R8, R90, R144 ;  /* 0x0000005a0808723c */ /* 0x000fe20000041890 */
[C---:B------:R-:W-:Y:S02]  /*25c0*/  IADD3 R66, R3.reuse, 0x71, RZ ;  /* 0x0000007103427810 */ /* 0x040fe40007ffe0ff */
[C---:B------:R-:W-:Y:S02]  /*25d0*/  IADD3 R65, R3.reuse, 0x78, RZ ;  /* 0x0000007803417810 */ /* 0x040fe40007ffe0ff */
[----:B------:R-:W-:-:S02]  /*25e0*/  IADD3 R64, R3, 0x79, RZ ;  /* 0x0000007903407810 */ /* 0x000fc40007ffe0ff */
[-C--:B------:R-:W-:Y:S02]  /*25f0*/  ISETP.GE.AND P4, PT, R45, R12.reuse, PT ;  /* 0x0000000c2d00720c */ /* 0x080fe40003f86270 */
[-C--:B------:R-:W-:Y:S02]  /*2600*/  ISETP.GE.AND P0, PT, R44, R12.reuse, PT ;  /* 0x0000000c2c00720c */ /* 0x080fe40003f06270 */
[----:B-1----:R-:W-:Y:S02]  /*2610*/  FSEL R13, R17, -INF , !P2 ;  /* 0xff800000110d7808 */ /* 0x002fe40005000000 */
[-C--:B------:R-:W-:Y:S02]  /*2620*/  ISETP.GE.AND P2, PT, R67, R12.reuse, PT ;  /* 0x0000000c4300720c */ /* 0x080fe40003f46270 */
[----:B--2---:R-:W-:Y:S01]  /*2630*/  IADD3 R15, R3, 0x61, RZ ;  /* 0x00000061030f7810 */ /* 0x004fe20007ffe0ff */
[----:B------:R1:W-:Y:S01]  /*2640*/  STL [R1+0x38], R13 ;  /* 0x0000380d01007387 */ /* 0x0003e20000100800 */
[----:B------:R-:W-:-:S02]  /*2650*/  ISETP.GE.AND P1, PT, R66, R12, PT ;  /* 0x0000000c4200720c */ /* 0x000fc40003f26270 */
[-C--:B------:R-:W-:Y:S01]  /*2660*/  ISETP.GE.AND P3, PT, R15, R12.reuse, PT ;  /* 0x0000000c0f00720c */ /* 0x080fe20003f66270 */
[----:B------:R2:W-:Y:S01]  /*2670*/  STL [R1+0x2c], R16 ;  /* 0x00002c1001007387 */ /* 0x0005e20000100800 */
[-C--:B------:R-:W-:Y:S02]  /*2680*/  ISETP.GE.AND P6, PT, R65, R12.reuse, PT ;  /* 0x0000000c4100720c */ /* 0x080fe40003fc6270 */
[----:B------:R-:W-:Y:S02]  /*2690*/  ISETP.GE.AND P5, PT, R64, R12, PT ;  /* 0x0000000c4000720c */ /* 0x000fe40003fa6270 */
[----:B------:R-:W-:Y:S02]  /*26a0*/  IADD3 R12, R60, 0x48, RZ ;  /* 0x000000483c0c7810 */ /* 0x000fe40007ffe0ff */
[----:B------:R-:W-:Y:S02]  /*26b0*/  FSEL R145, R8, -INF , !P6 ;  /* 0xff80000008917808 */ /* 0x000fe40007000000 */
[----:B------:R-:W-:-:S02]  /*26c0*/  IMNMX R12, R12, R81, PT ;  /* 0x000000510c0c7217 */ /* 0x000fc40003800200 */
[----:B------:R-:W-:Y:S02]  /*26d0*/  FSEL R146, R9, -INF , !P5 ;  /* 0xff80000009927808 */ /* 0x000fe40006800000 */
[----:B-1----:R-:W-:Y:S02]  /*26e0*/  FSEL R13, R29, -INF , !P3 ;  /* 0xff8000001d0d7808 */ /* 0x002fe40005800000 */
[----:B------:R-:W-:-:S03]  /*26f0*/  ISETP.GE.AND P3, PT, R32, R14, PT ;  /* 0x0000000e2000720c */ /* 0x000fc60003f66270 */
[----:B------:R1:W-:Y:S01]  /*2700*/  STL [R1+0x28], R13 ;  /* 0x0000280d01007387 */ /* 0x0003e20000100800 */
[----:B--2---:R-:W-:Y:S02]  /*2710*/  FSEL R16, R30, -INF , !P3 ;  /* 0xff8000001e107808 */ /* 0x004fe40005800000 */
[----:B------:R-:W-:-:S03]  /*2720*/  ISETP.GE.AND P3, PT, R15, R14, PT ;  /* 0x0000000e0f00720c */ /* 0x000fc60003f66270 */
[----:B------:R2:W-:Y:S01]  /*2730*/  STL [R1+0x34], R16 ;  /* 0x0000341001007387 */ /* 0x0005e20000100800 */
[----:B-1----:R-:W-:Y:S02]  /*2740*/  IADD3 R13, R60, 0x40, RZ ;  /* 0x000000403c0d7810 */ /* 0x002fe40007ffe0ff */
[C---:B------:R-:W-:Y:S02]  /*2750*/  HMMA.16816.F32.BF16 R60, R4.reuse, R58, R208 ;  /* 0x0000003a043c723c */ /* 0x040fe400000418d0 */
[----:B------:R-:W-:Y:S02]  /*2760*/  IMNMX R13, R13, R81, PT ;  /* 0x000000510d0d7217 */ /* 0x000fe40003800200 */
[----:B--2---:R-:W-:Y:S02]  /*2770*/  FSEL R16, R31, -INF , !P3 ;  /* 0xff8000001f107808 */ /* 0x004fe40005800000 */
[-C--:B------:R-:W-:Y:S02]  /*2780*/  ISETP.GE.AND P3, PT, R45, R14.reuse, PT ;  /* 0x0000000e2d00720c */ /* 0x080fe40003f66270 */
[----:B------:R-:W-:Y:S01]  /*2790*/  FSEL R209, R21, -INF , !P0 ;  /* 0xff80000015d17808 */ /* 0x000fe20004000000 */
[----:B------:R1:W-:Y:S01]  /*27a0*/  STL [R1+0x40], R16 ;  /* 0x0000401001007387 */ /* 0x0003e20000100800 */
[----:B------:R-:W-:Y:S01]  /*27b0*/  ISETP.GE.AND P0, PT, R44, R14, PT ;  /* 0x0000000e2c00720c */ /* 0x000fe20003f06270 */
[----:B------:R-:W-:Y:S01]  /*27c0*/  HMMA.16816.F32.BF16 R28, R4, R92, R244 ;  /* 0x0000005c041c723c */ /* 0x000fe200000418f4 */
[----:B------:R-:W-:-:S02]  /*27d0*/  FSEL R208, R24, -INF , !P2 ;  /* 0xff80000018d07808 */ /* 0x000fc40005000000 */
[-C--:B------:R-:W-:Y:S02]  /*27e0*/  ISETP.GE.AND P2, PT, R67, R14.reuse, PT ;  /* 0x0000000e4300720c */ /* 0x080fe40003f46270 */
[----:B------:R-:W-:Y:S02]  /*27f0*/  FSEL R211, R25, -INF , !P1 ;  /* 0xff80000019d37808 */ /* 0x000fe40004800000 */
[-C--:B------:R-:W-:Y:S02]  /*2800*/  ISETP.GE.AND P1, PT, R66, R14.reuse, PT ;  /* 0x0000000e4200720c */ /* 0x080fe40003f26270 */
[----:B------:R-:W-:Y:S02]  /*2810*/  FSEL R210, R20, -INF , !P4 ;  /* 0xff80000014d27808 */ /* 0x000fe40006000000 */
[----:B------:R-:W-:-:S04]  /*2820*/  ISETP.GE.AND P4, PT, R65, R14, PT ;  /* 0x0000000e4100720c */ /* 0x000fc80003f86270 */
[----:B------:R-:W-:Y:S02]  /*2830*/  FSEL R140, R10, -INF , !P4 ;  /* 0xff8000000a8c7808 */ /* 0x000fe40006000000 */
[----:B-1----:R-:W-:Y:S02]  /*2840*/  FSEL R16, R22, -INF , !P3 ;  /* 0xff80000016107808 */ /* 0x002fe40005800000 */
[----:B------:R-:W-:-:S03]  /*2850*/  ISETP.GE.AND P3, PT, R64, R14, PT ;  /* 0x0000000e4000720c */ /* 0x000fc60003f66270 */
[----:B------:R1:W-:Y:S01]  /*2860*/  STL [R1+0x3c], R16 ;  /* 0x00003c1001007387 */ /* 0x0003e20000100800 */
[----:B------:R-:W-:Y:S01]  /*2870*/  FSEL R139, R11, -INF , !P3 ;  /* 0xff8000000b8b7808 */ /* 0x000fe20005800000 */
[C---:B-1----:R-:W-:Y:S07]  /*2880*/  HMMA.16816.F32.BF16 R16, R4.reuse, R96, R248 ;  /* 0x000000600410723c */ /* 0x042fee00000418f8 */
[----:B------:R-:W-:Y:S02]  /*2890*/  FSEL R250, R23, -INF , !P0 ;  /* 0xff80000017fa7808 */ /* 0x000fe40004000000 */
[----:B------:R-:W-:Y:S01]  /*28a0*/  ISETP.GE.AND P0, PT, R3, R13, PT ;  /* 0x0000000d0300720c */ /* 0x000fe20003f06270 */
[----:B------:R-:W-:Y:S01]  /*28b0*/  HMMA.16816.F32.BF16 R20, R4, R98, R204 ;  /* 0x000000620414723c */ /* 0x000fe200000418cc */
[----:B------:R-:W-:-:S02]  /*28c0*/  FSEL R249, R26, -INF , !P2 ;  /* 0xff8000001af97808 */ /* 0x000fc40005000000 */
[-C--:B------:R-:W-:Y:S02]  /*28d0*/  ISETP.GE.AND P2, PT, R3, R12.reuse, PT ;  /* 0x0000000c0300720c */ /* 0x080fe40003f46270 */
[----:B------:R-:W-:Y:S02]  /*28e0*/  FSEL R248, R27, -INF , !P1 ;  /* 0xff8000001bf87808 */ /* 0x000fe40004800000 */
[C---:B------:R-:W-:Y:S01]  /*28f0*/  ISETP.GE.AND P1, PT, R55.reuse, R13, PT ;  /* 0x0000000d3700720c */ /* 0x040fe20003f26270 */
[----:B------:R-:W-:Y:S01]  /*2900*/  HMMA.16816.F32.BF16 R24, R4, R86, R196 ;  /* 0x000000560418723c */ /* 0x000fe200000418c4 */
[----:B------:R-:W-:Y:S02]  /*2910*/  FSEL R80, R116, -INF , !P0 ;  /* 0xff80000074507808 */ /* 0x000fe40004000000 */
[----:B------:R-:W-:Y:S02]  /*2920*/  ISETP.GE.AND P0, PT, R55, R12, PT ;  /* 0x0000000c3700720c */ /* 0x000fe40003f06270 */
[----:B------:R-:W-:-:S02]  /*2930*/  FSEL R81, R118, -INF , !P2 ;  /* 0xff80000076517808 */ /* 0x000fc40005000000 */
[-C--:B------:R-:W-:Y:S02]  /*2940*/  ISETP.GE.AND P2, PT, R57, R13.reuse, PT ;  /* 0x0000000d3900720c */ /* 0x080fe40003f46270 */
[----:B------:R-:W-:Y:S02]  /*2950*/  FSEL R55, R117, -INF , !P1 ;  /* 0xff80000075377808 */ /* 0x000fe40004800000 */
[----:B------:R-:W-:Y:S02]  /*2960*/  ISETP.GE.AND P1, PT, R57, R12, PT ;  /* 0x0000000c3900720c */ /* 0x000fe40003f26270 */
[----:B------:R-:W-:Y:S02]  /*2970*/  FSEL R82, R119, -INF , !P0 ;  /* 0xff80000077527808 */ /* 0x000fe40004000000 */
[----:B------:R-:W-:Y:S02]  /*2980*/  ISETP.GE.AND P0, PT, R56, R13, PT ;  /* 0x0000000d3800720c */ /* 0x000fe40003f06270 */
[----:B------:R-:W-:-:S02]  /*2990*/  FSEL R60, R60, -INF , !P2 ;  /* 0xff8000003c3c7808 */ /* 0x000fc40005000000 */
[-C--:B------:R-:W-:Y:S02]  /*29a0*/  ISETP.GE.AND P2, PT, R56, R12.reuse, PT ;  /* 0x0000000c3800720c */ /* 0x080fe40003f46270 */
[----:B------:R-:W-:Y:S01]  /*29b0*/  FSEL R62, R62, -INF , !P1 ;  /* 0xff8000003e3e7808 */ /* 0x000fe20004800000 */
[----:B------:R-:W-:Y:S01]  /*29c0*/  HMMA.16816.F32.BF16 R56, R4, R94, R200 ;  /* 0x0000005e0438723c */ /* 0x000fe200000418c8 */
[C---:B------:R-:W-:Y:S02]  /*29d0*/  ISETP.GE.AND P1, PT, R54.reuse, R13, PT ;  /* 0x0000000d3600720c */ /* 0x040fe40003f26270 */
[----:B------:R-:W-:Y:S02]  /*29e0*/  FSEL R61, R61, -INF , !P0 ;  /* 0xff8000003d3d7808 */ /* 0x000fe40004000000 */
[----:B------:R-:W-:Y:S02]  /*29f0*/  ISETP.GE.AND P0, PT, R54, R12, PT ;  /* 0x0000000c3600720c */ /* 0x000fe40003f06270 */
[----:B------:R-:W-:-:S02]  /*2a00*/  FSEL R54, R63, -INF , !P2 ;  /* 0xff8000003f367808 */ /* 0x000fc40005000000 */
[----:B------:R-:W-:Y:S02]  /*2a10*/  FSEL R63, R16, -INF , !P1 ;  /* 0xff800000103f7808 */ /* 0x000fe40004800000 */
[C---:B------:R-:W-:Y:S02]  /*2a20*/  ISETP.GE.AND P2, PT, R53.reuse, R13, PT ;  /* 0x0000000d3500720c */ /* 0x040fe40003f46270 */
[----:B------:R-:W-:Y:S02]  /*2a30*/  ISETP.GE.AND P1, PT, R53, R12, PT ;  /* 0x0000000c3500720c */ /* 0x000fe40003f26270 */
[----:B------:R-:W-:Y:S02]  /*2a40*/  FSEL R92, R18, -INF , !P0 ;  /* 0xff800000125c7808 */ /* 0x000fe40004000000 */
[----:B------:R-:W-:Y:S02]  /*2a50*/  FSEL R53, R17, -INF , !P2 ;  /* 0xff80000011357808 */ /* 0x000fe40005000000 */
[----:B------:R-:W-:-:S02]  /*2a60*/  FSEL R93, R19, -INF , !P1 ;  /* 0xff800000135d7808 */ /* 0x000fc40004800000 */
[CC--:B------:R-:W-:Y:S01]  /*2a70*/  ISETP.GE.AND P0, PT, R52.reuse, R13.reuse, PT ;  /* 0x0000000d3400720c */ /* 0x0c0fe20003f06270 */
[----:B------:R-:W-:Y:S01]  /*2a80*/  HMMA.16816.F32.BF16 R16, R4, R84, R240 ;  /* 0x000000540410723c */ /* 0x000fe200000418f0 */
[-C--:B------:R-:W-:Y:S02]  /*2a90*/  ISETP.GE.AND P2, PT, R52, R12.reuse, PT ;  /* 0x0000000c3400720c */ /* 0x080fe40003f46270 */
[C---:B------:R-:W-:Y:S02]  /*2aa0*/  ISETP.GE.AND P1, PT, R43.reuse, R13, PT ;  /* 0x0000000d2b00720c */ /* 0x040fe40003f26270 */
[----:B------:R-:W-:Y:S02]  /*2ab0*/  FSEL R52, R20, -INF , !P0 ;  /* 0xff80000014347808 */ /* 0x000fe40004000000 */
[----:B------:R-:W-:Y:S02]  /*2ac0*/  FSEL R84, R22, -INF , !P2 ;  /* 0xff80000016547808 */ /* 0x000fe40005000000 */
[----:B------:R-:W-:-:S02]  /*2ad0*/  ISETP.GE.AND P0, PT, R43, R12, PT ;  /* 0x0000000c2b00720c */ /* 0x000fc40003f06270 */
[CC--:B------:R-:W-:Y:S02]  /*2ae0*/  ISETP.GE.AND P2, PT, R40.reuse, R13.reuse, PT ;  /* 0x0000000d2800720c */ /* 0x0c0fe40003f46270 */
[----:B------:R-:W-:Y:S02]  /*2af0*/  FSEL R83, R21, -INF , !P1 ;  /* 0xff80000015537808 */ /* 0x000fe40004800000 */
[----:B------:R-:W-:Y:S02]  /*2b00*/  ISETP.GE.AND P1, PT, R40, R12, PT ;  /* 0x0000000c2800720c */ /* 0x000fe40003f26270 */
[----:B------:R-:W-:Y:S02]  /*2b10*/  FSEL R85, R23, -INF , !P0 ;  /* 0xff80000017557808 */ /* 0x000fe40004000000 */
[----:B------:R-:W-:Y:S01]  /*2b20*/  FSEL R117, R28, -INF , !P2 ;  /* 0xff8000001c757808 */ /* 0x000fe20005000000 */
[----:B------:R-:W-:Y:S01]  /*2b30*/  HMMA.16816.F32.BF16 R20, R4, R72, R220 ;  /* 0x000000480414723c */ /* 0x000fe200000418dc */
[----:B------:R-:W-:-:S02]  /*2b40*/  ISETP.GE.AND P0, PT, R39, R13, PT ;  /* 0x0000000d2700720c */ /* 0x000fc40003f06270 */
[-C--:B------:R-:W-:Y:S02]  /*2b50*/  ISETP.GE.AND P2, PT, R39, R12.reuse, PT ;  /* 0x0000000c2700720c */ /* 0x080fe40003f46270 */
[----:B------:R-:W-:Y:S02]  /*2b60*/  FSEL R119, R30, -INF , !P1 ;  /* 0xff8000001e777808 */ /* 0x000fe40004800000 */
[CC--:B------:R-:W-:Y:S02]  /*2b70*/  ISETP.GE.AND P1, PT, R42.reuse, R13.reuse, PT ;  /* 0x0000000d2a00720c */ /* 0x0c0fe40003f26270 */
[----:B------:R-:W-:Y:S02]  /*2b80*/  FSEL R115, R29, -INF , !P0 ;  /* 0xff8000001d737808 */ /* 0x000fe40004000000 */
[----:B------:R-:W-:Y:S02]  /*2b90*/  FSEL R118, R31, -INF , !P2 ;  /* 0xff8000001f767808 */ /* 0x000fe40005000000 */
[----:B------:R-:W-:Y:S01]  /*2ba0*/  ISETP.GE.AND P0, PT, R42, R12, PT ;  /* 0x0000000c2a00720c */ /* 0x000fe20003f06270 */
[----:B------:R-:W-:Y:S01]  /*2bb0*/  HMMA.16816.F32.BF16 R28, R4, R76, R232 ;  /* 0x0000004c041c723c */ /* 0x000fe200000418e8 */
[----:B------:R-:W-:-:S02]  /*2bc0*/  ISETP.GE.AND P2, PT, R41, R13, PT ;  /* 0x0000000d2900720c */ /* 0x000fc40003f46270 */
[----:B------:R-:W-:Y:S02]  /*2bd0*/  FSEL R113, R56, -INF , !P1 ;  /* 0xff80000038717808 */ /* 0x000fe40004800000 */
[-C--:B------:R-:W-:Y:S02]  /*2be0*/  ISETP.GE.AND P1, PT, R41, R12.reuse, PT ;  /* 0x0000000c2900720c */ /* 0x080fe40003f26270 */
[----:B------:R-:W-:Y:S01]  /*2bf0*/  FSEL R116, R58, -INF , !P0 ;  /* 0xff8000003a747808 */ /* 0x000fe20004000000 */
[----:B------:R-:W-:Y:S01]  /*2c00*/  HMMA.16816.F32.BF16 R40, R4, R78, R192 ;  /* 0x0000004e0428723c */ /* 0x000fe200000418c0 */
[----:B------:R-:W-:Y:S02]  /*2c10*/  FSEL R112, R57, -INF , !P2 ;  /* 0xff80000039707808 */ /* 0x000fe40005000000 */
[C---:B------:R-:W-:Y:S02]  /*2c20*/  ISETP.GE.AND P0, PT, R38.reuse, R13, PT ;  /* 0x0000000d2600720c */ /* 0x040fe40003f06270 */
[----:B------:R-:W-:-:S02]  /*2c30*/  ISETP.GE.AND P2, PT, R38, R12, PT ;  /* 0x0000000c2600720c */ /* 0x000fc40003f46270 */
[----:B------:R-:W-:Y:S02]  /*2c40*/  FSEL R114, R59, -INF , !P1 ;  /* 0xff8000003b727808 */ /* 0x000fe40004800000 */
[----:B------:R-:W-:Y:S02]  /*2c50*/  FSEL R125, R16, -INF , !P0 ;  /* 0xff800000107d7808 */ /* 0x000fe40004000000 */
[----:B------:R-:W-:Y:S02]  /*2c60*/  FSEL R127, R18, -INF , !P2 ;  /* 0xff800000127f7808 */ /* 0x000fe40005000000 */
[CC--:B------:R-:W-:Y:S02]  /*2c70*/  ISETP.GE.AND P1, PT, R37.reuse, R13.reuse, PT ;  /* 0x0000000d2500720c */ /* 0x0c0fe40003f26270 */
[----:B------:R-:W-:Y:S02]  /*2c80*/  ISETP.GE.AND P0, PT, R37, R12, PT ;  /* 0x0000000c2500720c */ /* 0x000fe40003f06270 */
[----:B------:R-:W-:-:S02]  /*2c90*/  ISETP.GE.AND P2, PT, R51, R13, PT ;  /* 0x0000000d3300720c */ /* 0x000fc40003f46270 */
[----:B------:R-:W-:Y:S02]  /*2ca0*/  FSEL R123, R17, -INF , !P1 ;  /* 0xff800000117b7808 */ /* 0x000fe40004800000 */
[----:B------:R-:W-:Y:S02]  /*2cb0*/  FSEL R126, R19, -INF , !P0 ;  /* 0xff800000137e7808 */ /* 0x000fe40004000000 */
[----:B------:R-:W-:Y:S01]  /*2cc0*/  FSEL R121, R24, -INF , !P2 ;  /* 0xff80000018797808 */ /* 0x000fe20005000000 */
[----:B------:R-:W-:Y:S01]  /*2cd0*/  HMMA.16816.F32.BF16 R16, R4, R74, R188 ;  /* 0x0000004a0410723c */ /* 0x000fe200000418bc */
[-C--:B------:R-:W-:Y:S02]  /*2ce0*/  ISETP.GE.AND P1, PT, R51, R12.reuse, PT ;  /* 0x0000000c3300720c */ /* 0x080fe40003f26270 */
[C---:B------:R-:W-:Y:S02]  /*2cf0*/  ISETP.GE.AND P0, PT, R50.reuse, R13, PT ;  /* 0x0000000d3200720c */ /* 0x040fe40003f06270 */
[----:B------:R-:W-:-:S02]  /*2d00*/  ISETP.GE.AND P2, PT, R50, R12, PT ;  /* 0x0000000c3200720c */ /* 0x000fc40003f46270 */
[----:B------:R-:W-:Y:S02]  /*2d10*/  FSEL R124, R26, -INF , !P1 ;  /* 0xff8000001a7c7808 */ /* 0x000fe40004800000 */
[----:B------:R-:W-:Y:S02]  /*2d20*/  FSEL R120, R25, -INF , !P0 ;  /* 0xff80000019787808 */ /* 0x000fe40004000000 */
[----:B------:R-:W-:Y:S02]  /*2d30*/  FSEL R122, R27, -INF , !P2 ;  /* 0xff8000001b7a7808 */ /* 0x000fe40005000000 */
[CC--:B------:R-:W-:Y:S01]  /*2d40*/  ISETP.GE.AND P1, PT, R36.reuse, R13.reuse, PT ;  /* 0x0000000d2400720c */ /* 0x0c0fe20003f26270 */
[----:B------:R-:W-:Y:S01]  /*2d50*/  HMMA.16816.F32.BF16 R24, R4, R68, R216 ;  /* 0x000000440418723c */ /* 0x000fe200000418d8 */
[----:B------:R-:W-:Y:S02]  /*2d60*/  ISETP.GE.AND P0, PT, R36, R12, PT ;  /* 0x0000000c2400720c */ /* 0x000fe40003f06270 */
[----:B------:R-:W-:-:S02]  /*2d70*/  ISETP.GE.AND P2, PT, R35, R13, PT ;  /* 0x0000000d2300720c */ /* 0x000fc40003f46270 */
[----:B------:R-:W-:Y:S02]  /*2d80*/  FSEL R138, R28, -INF , !P1 ;  /* 0xff8000001c8a7808 */ /* 0x000fe40004800000 */
[----:B------:R-:W-:Y:S02]  /*2d90*/  FSEL R137, R30, -INF , !P0 ;  /* 0xff8000001e897808 */ /* 0x000fe40004000000 */
[----:B------:R-:W-:Y:S02]  /*2da0*/  FSEL R131, R29, -INF , !P2 ;  /* 0xff8000001d837808 */ /* 0x000fe40005000000 */
[-C--:B------:R-:W-:Y:S02]  /*2db0*/  ISETP.GE.AND P1, PT, R35, R12.reuse, PT ;  /* 0x0000000c2300720c */ /* 0x080fe40003f26270 */
[C---:B------:R-:W-:Y:S02]  /*2dc0*/  ISETP.GE.AND P0, PT, R49.reuse, R13, PT ;  /* 0x0000000d3100720c */ /* 0x040fe40003f06270 */
[----:B------:R-:W-:-:S02]  /*2dd0*/  ISETP.GE.AND P2, PT, R49, R12, PT ;  /* 0x0000000c3100720c */ /* 0x000fc40003f46270 */
[----:B------:R-:W-:Y:S02]  /*2de0*/  FSEL R133, R31, -INF , !P1 ;  /* 0xff8000001f857808 */ /* 0x000fe40004800000 */
[----:B------:R-:W-:Y:S01]  /*2df0*/  FSEL R129, R40, -INF , !P0 ;  /* 0xff80000028817808 */ /* 0x000fe20004000000 */
[----:B------:R-:W-:Y:S01]  /*2e00*/  HMMA.16816.F32.BF16 R28, R4, R70, R184 ;  /* 0x00000046041c723c */ /* 0x000fe200000418b8 */
[----:B------:R-:W-:Y:S02]  /*2e10*/  FSEL R132, R42, -INF , !P2 ;  /* 0xff8000002a847808 */ /* 0x000fe40005000000 */
[CC--:B------:R-:W-:Y:S02]  /*2e20*/  ISETP.GE.AND P1, PT, R48.reuse, R13.reuse, PT ;  /* 0x0000000d3000720c */ /* 0x0c0fe40003f26270 */
        /* <DEDUP_REMOVED lines=9> */
[----:B------:R-:W-:Y:S02]  /*2ec0*/  FSEL R178, R21, -INF , !P0 ;  /* 0xff80000015b27808 */ /* 0x000fe40004000000 */
[----:B------:R-:W-:Y:S02]  /*2ed0*/  FSEL R187, R23, -INF , !P2 ;  /* 0xff80000017bb7808 */ /* 0x000fe40005000000 */
[C---:B------:R-:W-:Y:S01]  /*2ee0*/  ISETP.GE.AND P0, PT, R47.reuse, R12, PT ;  /* 0x0000000c2f00720c */ /* 0x040fe20003f06270 */
[----:B------:R-:W-:Y:S01]  /*2ef0*/  HMMA.16816.F32.BF16 R20, R4, R88, R212 ;  /* 0x000000580414723c */ /* 0x000fe200000418d4 */
[----:B------:R-:W-:Y:S02]  /*2f00*/  ISETP.GE.AND P1, PT, R47, R13, PT ;  /* 0x0000000d2f00720c */ /* 0x000fe40003f26270 */
[----:B------:R-:W-:-:S02]  /*2f10*/  FSEL R186, R18, -INF , !P0 ;  /* 0xff80000012ba7808 */ /* 0x000fc40004000000 */
[-C--:B------:R-:W-:Y:S02]  /*2f20*/  ISETP.GE.AND P0, PT, R32, R13.reuse, PT ;  /* 0x0000000d2000720c */ /* 0x080fe40003f06270 */
[----:B------:R-:W-:Y:S01]  /*2f30*/  FSEL R143, R16, -INF , !P1 ;  /* 0xff800000108f7808 */ /* 0x000fe20004800000 */
[----:B------:R-:W-:Y:S01]  /*2f40*/  HMMA.16816.F32.BF16 R4, R4, R90, R180 ;  /* 0x0000005a0404723c */ /* 0x000fe200000418b4 */
[----:B------:R-:W-:Y:S02]  /*2f50*/  FSEL R190, R24, -INF , !P0 ;  /* 0xff80000018be7808 */ /* 0x000fe40004000000 */
[----:B------:R-:W-:Y:S02]  /*2f60*/  ISETP.GE.AND P0, PT, R15, R12, PT ;  /* 0x0000000c0f00720c */ /* 0x000fe40003f06270 */
[----:B------:R-:W-:Y:S02]  /*2f70*/  ISETP.GE.AND P2, PT, R46, R13, PT ;  /* 0x0000000d2e00720c */ /* 0x000fe40003f46270 */
[----:B------:R-:W-:-:S02]  /*2f80*/  FSEL R197, R27, -INF , !P0 ;  /* 0xff8000001bc57808 */ /* 0x000fc40004000000 */
[----:B------:R-:W-:Y:S02]  /*2f90*/  ISETP.GE.AND P0, PT, R44, R13, PT ;  /* 0x0000000d2c00720c */ /* 0x000fe40003f06270 */
[-C--:B------:R-:W-:Y:S02]  /*2fa0*/  ISETP.GE.AND P1, PT, R46, R12.reuse, PT ;  /* 0x0000000c2e00720c */ /* 0x080fe40003f26270 */
[----:B------:R-:W-:Y:S02]  /*2fb0*/  FSEL R182, R29, -INF , !P0 ;  /* 0xff8000001db67808 */ /* 0x000fe40004000000 */
[----:B------:R-:W-:Y:S02]  /*2fc0*/  ISETP.GE.AND P0, PT, R67, R12, PT ;  /* 0x0000000c4300720c */ /* 0x000fe40003f06270 */
[----:B------:R-:W-:Y:S02]  /*2fd0*/  FSEL R141, R17, -INF , !P2 ;  /* 0xff800000118d7808 */ /* 0x000fe40005000000 */
[----:B------:R-:W-:-:S02]  /*2fe0*/  FSEL R194, R22, -INF , !P0 ;  /* 0xff80000016c27808 */ /* 0x000fc40004000000 */
[----:B------:R-:W-:Y:S02]  /*2ff0*/  FSEL R185, R19, -INF , !P1 ;  /* 0xff80000013b97808 */ /* 0x000fe40004800000 */
[-C--:B------:R-:W-:Y:S02]  /*3000*/  ISETP.GE.AND P0, PT, R65, R13.reuse, PT ;  /* 0x0000000d4100720c */ /* 0x080fe40003f06270 */
[----:B------:R-:W-:Y:S02]  /*3010*/  ISETP.GE.AND P2, PT, R32, R12, PT ;  /* 0x0000000c2000720c */ /* 0x000fe40003f46270 */
[----:B------:R-:W-:Y:S02]  /*3020*/  ISETP.GE.AND P1, PT, R15, R13, PT ;  /* 0x0000000d0f00720c */ /* 0x000fe40003f26270 */
[----:B------:R-:W-:Y:S02]  /*3030*/  FSEL R179, R4, -INF , !P0 ;  /* 0xff80000004b37808 */ /* 0x000fe40004000000 */
[----:B------:R-:W-:-:S02]  /*3040*/  FSEL R198, R26, -INF , !P2 ;  /* 0xff8000001ac67808 */ /* 0x000fc40005000000 */
[----:B------:R-:W-:Y:S02]  /*3050*/  FSEL R189, R25, -INF , !P1 ;  /* 0xff80000019bd7808 */ /* 0x000fe40004800000 */
[-C--:B------:R-:W-:Y:S02]  /*3060*/  ISETP.GE.AND P0, PT, R64, R12.reuse, PT ;  /* 0x0000000c4000720c */ /* 0x080fe40003f06270 */
[C---:B------:R-:W-:Y:S02]  /*3070*/  ISETP.GE.AND P2, PT, R45.reuse, R13, PT ;  /* 0x0000000d2d00720c */ /* 0x040fe40003f46270 */
[----:B------:R-:W-:Y:S02]  /*3080*/  ISETP.GE.AND P1, PT, R45, R12, PT ;  /* 0x0000000c2d00720c */ /* 0x000fe40003f26270 */
[----:B------:R-:W-:Y:S02]  /*3090*/  FSEL R191, R7, -INF , !P0 ;  /* 0xff80000007bf7808 */ /* 0x000fe40004000000 */
[----:B------:R-:W-:-:S02]  /*30a0*/  FSEL R183, R28, -INF , !P2 ;  /* 0xff8000001cb77808 */ /* 0x000fc40005000000 */
[----:B------:R-:W-:Y:S02]  /*30b0*/  FSEL R196, R30, -INF , !P1 ;  /* 0xff8000001ec47808 */ /* 0x000fe40004800000 */
[----:B------:R-:W-:Y:S02]  /*30c0*/  ISETP.NE.AND P0, PT, R135, 0x1, PT ;  /* 0x000000018700780c */ /* 0x000fe40003f05270 */
[----:B------:R-:W-:Y:S02]  /*30d0*/  ISETP.GE.AND P2, PT, R44, R12, PT ;  /* 0x0000000c2c00720c */ /* 0x000fe40003f46270 */
[----:B------:R-:W-:Y:S02]  /*30e0*/  ISETP.GE.AND P1, PT, R67, R13, PT ;  /* 0x0000000d4300720c */ /* 0x000fe40003f26270 */
[----:B------:R-:W-:Y:S02]  /*30f0*/  FSEL R195, R31, -INF , !P2 ;  /* 0xff8000001fc37808 */ /* 0x000fe40005000000 */
[----:B------:R-:W-:-:S02]  /*3100*/  FSEL R181, R20, -INF , !P1 ;  /* 0xff80000014b57808 */ /* 0x000fc40004800000 */
[CC--:B------:R-:W-:Y:S02]  /*3110*/  ISETP.GE.AND P2, PT, R66.reuse, R13.reuse, PT ;  /* 0x0000000d4200720c */ /* 0x0c0fe40003f46270 */
[-C--:B------:R-:W-:Y:S02]  /*3120*/  ISETP.GE.AND P1, PT, R66, R12.reuse, PT ;  /* 0x0000000c4200720c */ /* 0x080fe40003f26270 */
[----:B------:R-:W-:Y:S02]  /*3130*/  FSEL R180, R21, -INF , !P2 ;  /* 0xff80000015b47808 */ /* 0x000fe40005000000 */
[----:B------:R-:W-:Y:S02]  /*3140*/  FSEL R193, R23, -INF , !P1 ;  /* 0xff80000017c17808 */ /* 0x000fe40004800000 */
[----:B------:R-:W-:Y:S02]  /*3150*/  ISETP.GE.AND P2, PT, R64, R13, PT ;  /* 0x0000000d4000720c */ /* 0x000fe40003f46270 */
[----:B------:R-:W-:-:S02]  /*3160*/  ISETP.GE.AND P1, PT, R65, R12, PT ;  /* 0x0000000c4100720c */ /* 0x000fc40003f26270 */
[----:B------:R-:W-:Y:S02]  /*3170*/  LOP3.LUT R4, R238, R237, RZ, 0xfc, !PT ;  /* 0x000000edee047212 */ /* 0x000fe400078efcff */
[----:B------:R-:W-:Y:S02]  /*3180*/  FSEL R142, R5, -INF , !P2 ;  /* 0xff800000058e7808 */ /* 0x000fe40005000000 */
[----:B------:R-:W-:Y:S02]  /*3190*/  FSEL R192, R6, -INF , !P1 ;  /* 0xff80000006c07808 */ /* 0x000fe40004800000 */
[C---:B------:R-:W-:Y:S02]  /*31a0*/  IADD3 R238, R231.reuse, 0x800, RZ ;  /* 0x00000800e7ee7810 */ /* 0x040fe40007ffe0ff */
[C---:B------:R-:W-:Y:S02]  /*31b0*/  IADD3 R237, R231.reuse, 0x1000, RZ ;  /* 0x00001000e7ed7810 */ /* 0x040fe40007ffe0ff */
[----:B------:R-:W-:-:S02]  /*31c0*/  IADD3 R235, R231, 0x2000, RZ ;  /* 0x00002000e7eb7810 */ /* 0x000fc40007ffe0ff */
[C---:B------:R-:W-:Y:S02]  /*31d0*/  IADD3 R234, R231.reuse, 0x2800, RZ ;  /* 0x00002800e7ea7810 */ /* 0x040fe40007ffe0ff */
[C---:B------:R-:W-:Y:S02]  /*31e0*/  IADD3 R233, R231.reuse, 0x3000, RZ ;  /* 0x00003000e7e97810 */ /* 0x040fe40007ffe0ff */
[----:B------:R-:W-:Y:S01]  /*31f0*/  IADD3 R232, R231, 0x3800, RZ ;  /* 0x00003800e7e87810 */ /* 0x000fe20007ffe0ff */
[----:B------:R-:W-:Y:S05]  /*3200*/  @!P0 BRA `(.L_x_1) ;  /* 0x0000023000008947 */ /* 0x000fea0003800000 */
[----:B------:R-:W2:Y:S01]  /*3210*/  LDL.64 R110, [R1+0x48] ;  /* 0x00004800016e7983 */ /* 0x000ea20000100a00 */
[----:B------:R-:W-:-:S04]  /*3220*/  IADD3 R8, R135, -0x2, RZ ;  /* 0xfffffffe87087810 */ /* 0x000fc80007ffe0ff */
[----:B------:R-:W-:Y:S01]  /*3230*/  SHF.R.S32.HI R5, RZ, 0x1f, R8 ;  /* 0x0000001fff057819 */ /* 0x000fe20000011408 */
[----:B------:R-:W-:-:S04]  /*3240*/  IMAD R3, R8, UR10, RZ ;  /* 0x0000000a08037c24 */ /* 0x000fc8000f8e02ff */
[----:B------:R-:W-:Y:S02]  /*3250*/  IMAD R3, R5, UR11, R3 ;  /* 0x0000000b05037c24 */ /* 0x000fe4000f8e0203 */
[----:B--2---:R-:W-:-:S04]  /*3260*/  IMAD.WIDE.U32 R8, R8, UR11, R110 ;  /* 0x0000000b08087c25 */ /* 0x004fc8000f8e006e */
[----:B------:R-:W-:Y:S01]  /*3270*/  IMAD.IADD R3, R9, 0x1, R3 ;  /* 0x0000000109037824 */ /* 0x000fe200078e0203 */
[----:B------:R-:W-:-:S04]  /*3280*/  LEA R6, P2, R8, c[0x0][0x168], 0x1 ;  /* 0x00005a0008067a11 */ /* 0x000fc800078408ff */
[----:B------:R-:W-:Y:S02]  /*3290*/  IADD3 R10, P1, R6, UR12, RZ ;  /* 0x0000000c060a7c10 */ /* 0x000fe4000ff3e0ff */
[----:B------:R-:W-:Y:S02]  /*32a0*/  LEA.HI.X R7, R8, c[0x0][0x16c], R3, 0x1, P2 ;  /* 0x00005b0008077a11 */ /* 0x000fe400010f0c03 */
[----:B------:R-:W-:Y:S02]  /*32b0*/  IADD3 R16, P2, R10, UR12, RZ ;  /* 0x0000000c0a107c10 */ /* 0x000fe4000ff5e0ff */
[----:B------:R-:W-:Y:S01]  /*32c0*/  IADD3.X R11, R7, UR14, RZ, P1, !PT ;  /* 0x0000000e070b7c10 */ /* 0x000fe20008ffe4ff */
[----:B------:R-:W-:Y:S01]  /*32d0*/  @!PT LDS RZ, [RZ] ;  /* 0x00000000fffff984 */ /* 0x000fe20000000800 */
[----:B------:R-:W-:Y:S01]  /*32e0*/  @!PT LDS RZ, [RZ] ;  /* 0x00000000fffff984 */ /* 0x000fe20000000800 */
[----:B------:R-:W-:Y:S01]  /*32f0*/  @!PT LDS RZ, [RZ] ;  /* 0x00000000fffff984 */ /* 0x000fe20000000800 */
[----:B------:R1:W-:Y:S01]  /*3300*/  LDGSTS.E.BYPASS.LTC128B.128 [R239+0x4000], [R6.64] ;  /* 0x0400000006ef7fae */ /* 0x0003e2000b901d48 */
[----:B------:R-:W-:Y:S02]  /*3310*/  IADD3 R14, P1, R16, UR12, RZ ;  /* 0x0000000c100e7c10 */ /* 0x000fe4000ff3e0ff */
[----:B------:R-:W-:Y:S01]  /*3320*/  IADD3.X R17, R11, UR14, RZ, P2, !PT ;  /* 0x0000000e0b117c10 */ /* 0x000fe200097fe4ff */
[----:B------:R2:W-:Y:S01]  /*3330*/  LDGSTS.E.BYPASS.LTC128B.128 [R239+0x4800], [R10.64] ;  /* 0x048000000aef7fae */ /* 0x0005e2000b901d48 */
[----:B------:R-:W-:-:S02]  /*3340*/  IADD3 R12, P2, R14, UR12, RZ ;  /* 0x0000000c0e0c7c10 */ /* 0x000fc4000ff5e0ff */
[----:B------:R-:W-:Y:S01]  /*3350*/  IADD3.X R15, R17, UR14, RZ, P1, !PT ;  /* 0x0000000e110f7c10 */ /* 0x000fe20008ffe4ff */
[----:B------:R3:W-:Y:S01]  /*3360*/  LDGSTS.E.BYPASS.LTC128B.128 [R239+0x5000], [R16.64] ;  /* 0x0500000010ef7fae */ /* 0x0007e2000b901d48 */
[----:B------:R-:W-:Y:S02]  /*3370*/  IADD3 R8, P1, R12, UR12, RZ ;  /* 0x0000000c0c087c10 */ /* 0x000fe4000ff3e0ff */
[----:B------:R-:W-:Y:S01]  /*3380*/  IADD3.X R13, R15, UR14, RZ, P2, !PT ;  /* 0x0000000e0f0d7c10 */ /* 0x000fe200097fe4ff */
[----:B------:R3:W-:Y:S03]  /*3390*/  LDGSTS.E.BYPASS.LTC128B.128 [R239+0x5800], [R14.64] ;  /* 0x058000000eef7fae */ /* 0x0007e6000b901d48 */
[----:B------:R-:W-:Y:S01]  /*33a0*/  IADD3.X R9, R13, UR14, RZ, P1, !PT ;  /* 0x0000000e0d097c10 */ /* 0x000fe20008ffe4ff */
[----:B------:R3:W-:Y:S04]  /*33b0*/  LDGSTS.E.BYPASS.LTC128B.128 [R239+0x6000], [R12.64] ;  /* 0x060000000cef7fae */ /* 0x0007e8000b901d48 */
[----:B------:R3:W-:Y:S01]  /*33c0*/  LDGSTS.E.BYPASS.LTC128B.128 [R239+0x6800], [R8.64] ;  /* 0x0680000008ef7fae */ /* 0x0007e2000b901d48 */
[----:B-1----:R-:W-:-:S04]  /*33d0*/  IADD3 R6, P2, R8, UR12, RZ ;  /* 0x0000000c08067c10 */ /* 0x002fc8000ff5e0ff */
[----:B--2---:R-:W-:Y:S02]  /*33e0*/  IADD3 R10, P1, R6, UR12, RZ ;  /* 0x0000000c060a7c10 */ /* 0x004fe4000ff3e0ff */
[----:B------:R-:W-:-:S04]  /*33f0*/  IADD3.X R7, R9, UR14, RZ, P2, !PT ;  /* 0x0000000e09077c10 */ /* 0x000fc800097fe4ff */
[----:B------:R-:W-:Y:S01]  /*3400*/  IADD3.X R11, R7, UR14, RZ, P1, !PT ;  /* 0x0000000e070b7c10 */ /* 0x000fe20008ffe4ff */
[----:B------:R3:W-:Y:S04]  /*3410*/  LDGSTS.E.BYPASS.LTC128B.128 [R239+0x7000], [R6.64] ;  /* 0x0700000006ef7fae */ /* 0x0007e8000b901d48 */
[----:B------:R3:W-:Y:S04]  /*3420*/  LDGSTS.E.BYPASS.LTC128B.128 [R239+0x7800], [R10.64] ;  /* 0x078000000aef7fae */ /* 0x0007e8000b901d48 */
[----:B------:R-:W0:Y:S02]  /*3430*/  LDGDEPBAR ;  /* 0x00000000000079af */ /* 0x000e240000000000 */
.L_x_1:
[----:B------:R-:W2:Y:S01]  /*3440*/  LDL.LU R246, [R1+0x1c] ;  /* 0x00001c0001f67983 */ /* 0x000ea20000300800 */
[----:B------:R-:W-:Y:S01]  /*3450*/  IMAD.MOV.U32 R217, RZ, RZ, R108 ;  /* 0x000000ffffd97224 */ /* 0x000fe200078e006c */
[----:B------:R-:W-:-:S02]  /*3460*/  MOV R216, R109 ;  /* 0x0000006d00d87202 */ /* 0x000fc40000000f00 */
[----:B------:R-:W4:Y:S04]  /*3470*/  LDL.LU R245, [R1+0x10] ;  /* 0x0000100001f57983 */ /* 0x000f280000300800 */
[----:B---3--:R-:W3:Y:S04]  /*3480*/  LDL.LU R244, [R1+0xc] ;  /* 0x00000c0001f47983 */ /* 0x008ee80000300800 */
[----:B------:R1:W-:Y:S04]  /*3490*/  STL [R1+0xbc], R239 ;  /* 0x0000bcef01007387 */ /* 0x0003e80000100800 */
[----:B-1----:R-:W2:Y:S04]  /*34a0*/  LDL.LU R239, [R1+0x30] ;  /* 0x0000300001ef7983 */ /* 0x002ea80000300800 */
[----:B------:R1:W-:Y:S04]  /*34b0*/  STL [R1+0xb8], R238 ;  /* 0x0000b8ee01007387 */ /* 0x0003e80000100800 */
[----:B-1----:R-:W2:Y:S04]  /*34c0*/  LDL.LU R238, [R1+0x38] ;  /* 0x0000380001ee7983 */ /* 0x002ea80000300800 */
[----:B------:R1:W-:Y:S04]  /*34d0*/  STL [R1+0xb4], R237 ;  /* 0x0000b4ed01007387 */ /* 0x0003e80000100800 */
[----:B-1----:R-:W2:Y:S04]  /*34e0*/  LDL.LU R237, [R1+0x2c] ;  /* 0x00002c0001ed7983 */ /* 0x002ea80000300800 */
[----:B------:R1:W-:Y:S04]  /*34f0*/  STL [R1+0xb0], R236 ;  /* 0x0000b0ec01007387 */ /* 0x0003e80000100800 */
[----:B-1----:R-:W2:Y:S04]  /*3500*/  LDL.LU R236, [R1+0x28] ;  /* 0x0000280001ec7983 */ /* 0x002ea80000300800 */
[----:B------:R-:W2:Y:S04]  /*3510*/  LDL.LU R213, [R1+0x34] ;  /* 0x0000340001d57983 */ /* 0x000ea80000300800 */
[----:B------:R1:W-:Y:S04]  /*3520*/  STL [R1+0xac], R235 ;  /* 0x0000aceb01007387 */ /* 0x0003e80000100800 */
[----:B-1----:R-:W2:Y:S04]  /*3530*/  LDL.LU R235, [R1+0x40] ;  /* 0x0000400001eb7983 */ /* 0x002ea80000300800 */
[----:B------:R1:W-:Y:S04]  /*3540*/  STL [R1+0xa8], R234 ;  /* 0x0000a8ea01007387 */ /* 0x0003e80000100800 */
[----:B-1----:R-:W2:Y:S04]  /*3550*/  LDL.LU R234, [R1+0x3c] ;  /* 0x00003c0001ea7983 */ /* 0x002ea80000300800 */
[----:B------:R-:W-:Y:S04]  /*3560*/  STL [R1+0xa4], R233 ;  /* 0x0000a4e901007387 */ /* 0x000fe80000100800 */
[----:B------:R-:W-:Y:S04]  /*3570*/  STL [R1+0xa0], R232 ;  /* 0x0000a0e801007387 */ /* 0x000fe80000100800 */
[----:B------:R-:W-:Y:S04]  /*3580*/  STL [R1+0x9c], R231 ;  /* 0x00009ce701007387 */ /* 0x000fe80000100800 */
[----:B------:R-:W-:Y:S04]  /*3590*/  STL [R1+0x98], R230 ;  /* 0x000098e601007387 */ /* 0x000fe80000100800 */
[----:B------:R-:W-:Y:S04]  /*35a0*/  STL [R1+0x94], R229 ;  /* 0x000094e501007387 */ /* 0x000fe80000100800 */
[----:B------:R-:W-:Y:S04]  /*35b0*/  STL [R1+0x90], R228 ;  /* 0x000090e401007387 */ /* 0x000fe80000100800 */
[----:B------:R1:W-:Y:S04]  /*35c0*/  STL [R1+0x8c], R227 ;  /* 0x00008ce301007387 */ /* 0x0003e80000100800 */
[----:B-1----:R-:W2:Y:S04]  /*35d0*/  LDL.LU R227, [R1+0x18] ;  /* 0x0000180001e37983 */ /* 0x002ea80000300800 */
[----:B------:R1:W-:Y:S04]  /*35e0*/  STL [R1+0x88], R226 ;  /* 0x000088e201007387 */ /* 0x0003e80000100800 */
[----:B------:R-:W-:Y:S04]  /*35f0*/  STL [R1+0x84], R225 ;  /* 0x000084e101007387 */ /* 0x000fe80000100800 */
[----:B-1----:R-:W3:Y:S01]  /*3600*/  LDL.LU R226, [R1] ;  /* 0x0000000001e27983 */ /* 0x002ee20000300800 */
[----:B------:R-:W-:-:S04]  /*3610*/  FMNMX.FTZ R3, R80, R55, !PT ;  /* 0x0000003750037209 */ /* 0x000fc80007810000 */
[----:B------:R-:W-:-:S04]  /*3620*/  FMNMX.FTZ R3, R60, R3, !PT ;  /* 0x000000033c037209 */ /* 0x000fc80007810000 */
[----:B------:R-:W-:-:S04]  /*3630*/  FMNMX.FTZ R3, R61, R3, !PT ;  /* 0x000000033d037209 */ /* 0x000fc80007810000 */
[----:B------:R-:W-:-:S04]  /*3640*/  FMNMX.FTZ R3, R63, R3, !PT ;  /* 0x000000033f037209 */ /* 0x000fc80007810000 */
[----:B------:R-:W-:-:S04]  /*3650*/  FMNMX.FTZ R3, R53, R3, !PT ;  /* 0x0000000335037209 */ /* 0x000fc80007810000 */
[----:B------:R-:W-:-:S04]  /*3660*/  FMNMX.FTZ R3, R52, R3, !PT ;  /* 0x0000000334037209 */ /* 0x000fc80007810000 */
[----:B------:R-:W-:Y:S02]  /*3670*/  FMNMX.FTZ R5, R83, R3, !PT ;  /* 0x0000000353057209 */ /* 0x000fe40007810000 */
[----:B------:R-:W-:Y:S02]  /*3680*/  FMNMX.FTZ R3, R81, R82, !PT ;  /* 0x0000005251037209 */ /* 0x000fe40007810000 */
[----:B------:R-:W-:Y:S02]  /*3690*/  FMNMX.FTZ R5, R117, R5, !PT ;  /* 0x0000000575057209 */ /* 0x000fe40007810000 */
[----:B------:R-:W-:Y:S02]  /*36a0*/  FMNMX.FTZ R3, R62, R3, !PT ;  /* 0x000000033e037209 */ /* 0x000fe40007810000 */
[----:B------:R-:W-:Y:S02]  /*36b0*/  FMNMX.FTZ R134, R115, R5, !PT ;  /* 0x0000000573867209 */ /* 0x000fe40007810000 */
[----:B------:R-:W-:-:S02]  /*36c0*/  FMNMX.FTZ R3, R54, R3, !PT ;  /* 0x0000000336037209 */ /* 0x000fc40007810000 */
        /* <DEDUP_REMOVED lines=43> */
[----:B------:R-:W-:-:S03]  /*3980*/  FMNMX.FTZ R3, R197, R3, !PT ;  /* 0x00000003c5037209 */ /* 0x000fc60007810000 */
[----:B------:R-:W1:Y:S01]  /*3990*/  SHFL.BFLY PT, R5, R134, 0x2, 0x1f ;  /* 0x0c401f0086057f89 */ /* 0x000e6200000e0000 */
[----:B------:R-:W-:-:S04]  /*39a0*/  FMNMX.FTZ R3, R196, R3, !PT ;  /* 0x00000003c4037209 */ /* 0x000fc80007810000 */
[----:B------:R-:W-:-:S04]  /*39b0*/  FMNMX.FTZ R3, R195, R3, !PT ;  /* 0x00000003c3037209 */ /* 0x000fc80007810000 */
[----:B------:R-:W-:-:S04]  /*39c0*/  FMNMX.FTZ R3, R194, R3, !PT ;  /* 0x00000003c2037209 */ /* 0x000fc80007810000 */
[----:B------:R-:W-:-:S04]  /*39d0*/  FMNMX.FTZ R3, R193, R3, !PT ;  /* 0x00000003c1037209 */ /* 0x000fc80007810000 */
[----:B------:R-:W-:-:S04]  /*39e0*/  FMNMX.FTZ R3, R192, R3, !PT ;  /* 0x00000003c0037209 */ /* 0x000fc80007810000 */
[----:B------:R-:W-:Y:S02]  /*39f0*/  FMNMX.FTZ R3, R191, R3, !PT ;  /* 0x00000003bf037209 */ /* 0x000fe40007810000 */
[----:B-1----:R-:W-:-:S03]  /*3a00*/  FMNMX.FTZ R134, R134, R5, !PT ;  /* 0x0000000586867209 */ /* 0x002fc60007810000 */
[----:B------:R-:W1:Y:S04]  /*3a10*/  SHFL.BFLY PT, R5, R3, 0x2, 0x1f ;  /* 0x0c401f0003057f89 */ /* 0x000e6800000e0000 */
[----:B------:R-:W4:Y:S01]  /*3a20*/  SHFL.BFLY PT, R6, R134, 0x1, 0x1f ;  /* 0x0c201f0086067f89 */ /* 0x000f2200000e0000 */
[----:B-1----:R-:W-:Y:S02]  /*3a30*/  FMNMX.FTZ R3, R3, R5, !PT ;  /* 0x0000000503037209 */ /* 0x002fe40007810000 */
[----:B------:R-:W-:-:S04]  /*3a40*/  FMNMX.FTZ R5, R150, R151, !PT ;  /* 0x0000009796057209 */ /* 0x000fc80007810000 */
[----:B------:R-:W-:Y:S01]  /*3a50*/  FMNMX.FTZ R5, R156, R5, !PT ;  /* 0x000000059c057209 */ /* 0x000fe20007810000 */
[----:B------:R-:W1:Y:S01]  /*3a60*/  SHFL.BFLY PT, R8, R3, 0x1, 0x1f ;  /* 0x0c201f0003087f89 */ /* 0x000e6200000e0000 */
[----:B----4-:R-:W-:Y:S02]  /*3a70*/  FMNMX.FTZ R134, R134, R6, !PT ;  /* 0x0000000686867209 */ /* 0x010fe40007810000 */
[----:B------:R-:W-:-:S04]  /*3a80*/  FMNMX.FTZ R5, R155, R5, !PT ;  /* 0x000000059b057209 */ /* 0x000fc80007810000 */
[----:B------:R-:W-:Y:S01]  /*3a90*/  FMNMX.FTZ R7, R152, R5, !PT ;  /* 0x0000000598077209 */ /* 0x000fe20007810000 */
[C---:B------:R-:W-:Y:S01]  /*3aa0*/  FMUL.FTZ R6, R134.reuse, c[0x0][0x23c] ;  /* 0x00008f0086067a20 */ /* 0x040fe20000410000 */
[----:B------:R-:W-:Y:S02]  /*3ab0*/  FSETP.NEU.FTZ.AND P1, PT, R134, -INF , PT ;  /* 0xff8000008600780b */ /* 0x000fe40003f3d000 */
[----:B------:R-:W-:Y:S02]  /*3ac0*/  FMNMX.FTZ R7, R153, R7, !PT ;  /* 0x0000000799077209 */ /* 0x000fe40007810000 */
[----:B------:R-:W-:Y:S02]  /*3ad0*/  FSEL R6, R6, RZ, P1 ;  /* 0x000000ff06067208 */ /* 0x000fe40000800000 */
[----:B------:R-:W-:-:S03]  /*3ae0*/  FMNMX.FTZ R7, R148, R7, !PT ;  /* 0x0000000794077209 */ /* 0x000fc60007810000 */
[----:B------:R-:W-:Y:S01]  /*3af0*/  FFMA.FTZ R5, R80, c[0x0][0x23c], -R6 ;  /* 0x00008f0050057a23 */ /* 0x000fe20000010806 */
[----:B------:R-:W-:-:S03]  /*3b00*/  FMNMX.FTZ R7, R149, R7, !PT ;  /* 0x0000000795077209 */ /* 0x000fc60007810000 */
[----:B------:R4:W-:Y:S01]  /*3b10*/  MUFU.EX2 R147, R5 ;  /* 0x0000000500937308 */ /* 0x0009e20000000800 */
[----:B------:R-:W-:Y:S02]  /*3b20*/  FMNMX.FTZ R7, R169, R7, !PT ;  /* 0x00000007a9077209 */ /* 0x000fe40007810000 */
[----:B-1----:R-:W-:Y:S02]  /*3b30*/  FMNMX.FTZ R3, R3, R8, !PT ;  /* 0x0000000803037209 */ /* 0x002fe40007810000 */
[----:B------:R-:W-:Y:S02]  /*3b40*/  FMNMX.FTZ R8, R159, R158, !PT ;  /* 0x0000009e9f087209 */ /* 0x000fe40007810000 */
[----:B------:R-:W-:Y:S01]  /*3b50*/  FMNMX.FTZ R9, R168, R7, !PT ;  /* 0x00000007a8097209 */ /* 0x000fe20007810000 */
[--C-:B------:R-:W-:Y:S01]  /*3b60*/  FFMA.FTZ R7, R61, c[0x0][0x23c], -R6.reuse ;  /* 0x00008f003d077a23 */ /* 0x100fe20000010806 */
[----:B------:R-:W-:Y:S01]  /*3b70*/  FMNMX.FTZ R8, R163, R8, !PT ;  /* 0x00000008a3087209 */ /* 0x000fe20007810000 */
[----:B----4-:R-:W-:Y:S01]  /*3b80*/  FFMA.FTZ R5, R55, c[0x0][0x23c], -R6 ;  /* 0x00008f0037057a23 */ /* 0x010fe20000010806 */
[----:B------:R-:W-:-:S03]  /*3b90*/  FMNMX.FTZ R9, R165, R9, !PT ;  /* 0x00000009a5097209 */ /* 0x000fc60007810000 */
[----:B------:R1:W-:Y:S01]  /*3ba0*/  MUFU.EX2 R205, R5 ;  /* 0x0000000500cd7308 */ /* 0x0003e20000000800 */
[----:B------:R-:W-:Y:S02]  /*3bb0*/  FSETP.NEU.FTZ.AND P1, PT, R3, -INF , PT ;  /* 0xff8000000300780b */ /* 0x000fe40003f3d000 */
[----:B------:R-:W-:-:S05]  /*3bc0*/  SHF.L.U32 R220, R4, 0x1, RZ ;  /* 0x0000000104dc7819 */ /* 0x000fca00000006ff */
[----:B------:R4:W-:Y:S01]  /*3bd0*/  MUFU.EX2 R212, R7 ;  /* 0x0000000700d47308 */ /* 0x0009e20000000800 */
[----:B-1----:R-:W-:Y:S01]  /*3be0*/  FFMA.FTZ R5, R60, c[0x0][0x23c], -R6 ;  /* 0x00008f003c057a23 */ /* 0x002fe20000010806 */
[----:B------:R-:W-:Y:S02]  /*3bf0*/  IADD3 R221, R2, R220, RZ ;  /* 0x000000dc02dd7210 */ /* 0x000fe40007ffe0ff */
[----:B------:R-:W-:-:S04]  /*3c00*/  MOV R230, R107 ;  /* 0x0000006b00e67202 */ /* 0x000fc80000000f00 */
[----:B------:R1:W1:Y:S01]  /*3c10*/  MUFU.EX2 R241, R5 ;  /* 0x0000000500f17308 */ /* 0x0002620000000800 */
[----:B------:R-:W-:Y:S02]  /*3c20*/  IMAD.MOV.U32 R225, RZ, RZ, R106 ;  /* 0x000000ffffe17224 */ /* 0x000fe400078e006a */
[----:B------:R-:W-:Y:S01]  /*3c30*/  IMAD.MOV.U32 R206, RZ, RZ, R104 ;  /* 0x000000ffffce7224 */ /* 0x000fe200078e0068 */
[----:B----4-:R-:W-:Y:S01]  /*3c40*/  FMNMX.FTZ R7, R162, R8, !PT ;  /* 0x00000008a2077209 */ /* 0x010fe20007810000 */
[----:B------:R-:W-:Y:S01]  /*3c50*/  IMAD.IADD R223, R0, 0x1, R220 ;  /* 0x0000000100df7824 */ /* 0x000fe200078e02dc */
[----:B------:R-:W-:Y:S01]  /*3c60*/  FMNMX.FTZ R8, R164, R9, !PT ;  /* 0x00000009a4087209 */ /* 0x000fe20007810000 */
[----:B------:R-:W-:Y:S01]  /*3c70*/  IMAD.MOV.U32 R88, RZ, RZ, R100 ;  /* 0x000000ffff587224 */ /* 0x000fe200078e0064 */
[----:B------:R-:W-:Y:S01]  /*3c80*/  FMNMX.FTZ R4, R161, R7, !PT ;  /* 0x00000007a1047209 */ /* 0x000fe20007810000 */
[----:B------:R-:W-:Y:S01]  /*3c90*/  IMAD.MOV.U32 R218, RZ, RZ, R102 ;  /* 0x000000ffffda7224 */ /* 0x000fe200078e0066 */
[----:B------:R-:W-:Y:S01]  /*3ca0*/  FMNMX.FTZ R8, R177, R8, !PT ;  /* 0x00000008b1087209 */ /* 0x000fe20007810000 */
[----:B------:R-:W-:Y:S01]  /*3cb0*/  IMAD.IADD R222, R0, 0x1, R221 ;  /* 0x0000000100de7824 */ /* 0x000fe200078e02dd */
[----:B------:R-:W-:-:S02]  /*3cc0*/  MOV R202, R105 ;  /* 0x0000006900ca7202 */ /* 0x000fc40000000f00 */
[----:B------:R-:W-:Y:S01]  /*3cd0*/  MOV R214, R103 ;  /* 0x0000006700d67202 */ /* 0x000fe20000000f00 */
[----:B------:R4:W-:Y:S01]  /*3ce0*/  STL [R1+0x80], R224 ;  /* 0x000080e001007387 */ /* 0x0009e20000100800 */
[----:B-1----:R-:W-:Y:S01]  /*3cf0*/  FMUL.FTZ R5, R3, c[0x0][0x23c] ;  /* 0x00008f0003057a20 */ /* 0x002fe20000410000 */
[----:B------:R-:W-:Y:S02]  /*3d00*/  FMNMX.FTZ R7, R160, R4, !PT ;  /* 0x00000004a0077209 */ /* 0x000fe40007810000 */
[----:B------:R-:W-:Y:S01]  /*3d10*/  FMNMX.FTZ R8, R176, R8, !PT ;  /* 0x00000008b0087209 */ /* 0x000fe20007810000 */
[----:B------:R-:W-:Y:S01]  /*3d20*/  LDSM.16.MT88.4 R68, [R220+0x8000] ;  /* 0x00800000dc44783b */ /* 0x000fe20000004200 */
[----:B------:R-:W-:Y:S02]  /*3d30*/  FSEL R5, R5, RZ, P1 ;  /* 0x000000ff05057208 */ /* 0x000fe40000800000 */
[----:B------:R-:W-:Y:S01]  /*3d40*/  FMNMX.FTZ R7, R154, R7, !PT ;  /* 0x000000079a077209 */ /* 0x000fe20007810000 */
[----:B------:R-:W-:Y:S02]  /*3d50*/  LDSM.16.MT88.4 R64, [R223+0x8000] ;  /* 0x00800000df40783b */ /* 0x000fe40000004200 */
[--C-:B------:R-:W-:Y:S01]  /*3d60*/  FFMA.FTZ R4, R82, c[0x0][0x23c], -R5.reuse ;  /* 0x00008f0052047a23 */ /* 0x100fe20000010805 */
[----:B------:R-:W-:Y:S01]  /*3d70*/  FMNMX.FTZ R8, R173, R8, !PT ;  /* 0x00000008ad087209 */ /* 0x000fe20007810000 */
[----:B------:R-:W-:Y:S02]  /*3d80*/  LDSM.16.MT88.4 R72, [R221+0x8000] ;  /* 0x00800000dd48783b */ /* 0x000fe40000004200 */
[----:B------:R1:W-:Y:S01]  /*3d90*/  MUFU.EX2 R233, R4 ;  /* 0x0000000400e97308 */ /* 0x0003e20000000800 */
[----:B------:R-:W-:Y:S01]  /*3da0*/  FFMA.FTZ R2, R62, c[0x0][0x23c], -R5 ;  /* 0x00008f003e027a23 */ /* 0x000fe20000010805 */
[----:B------:R-:W-:Y:S01]  /*3db0*/  MOV R215, R101 ;  /* 0x0000006500d77202 */ /* 0x000fe20000000f00 */
[----:B------:R-:W-:Y:S01]  /*3dc0*/  LDSM.16.MT88.4 R76, [R222+0x8000] ;  /* 0x00800000de4c783b */ /* 0x000fe20000004200 */
[----:B------:R-:W-:-:S03]  /*3dd0*/  F2FP.BF16.PACK_AB R10, R212, R241 ;  /* 0x000000f1d40a723e */ /* 0x000fc600000010ff */
[----:B------:R-:W-:Y:S01]  /*3de0*/  LDSM.16.MT88.4 R44, [R220+0x8800] ;  /* 0x00880000dc2c783b */ /* 0x000fe20000004200 */
[----:B------:R3:W-:Y:S03]  /*3df0*/  MUFU.EX2 R144, R2 ;  /* 0x0000000200907308 */ /* 0x0007e60000000800 */
[----:B------:R-:W-:Y:S04]  /*3e00*/  LDSM.16.MT88.4 R40, [R223+0x8800] ;  /* 0x00880000df28783b */ /* 0x000fe80000004200 */
[----:B------:R-:W-:Y:S01]  /*3e10*/  LDSM.16.MT88.4 R56, [R221+0x8800] ;  /* 0x00880000dd38783b */ /* 0x000fe20000004200 */
[----:B-1----:R-:W-:Y:S02]  /*3e20*/  FMNMX.FTZ R4, R157, R7, !PT ;  /* 0x000000079d047209 */ /* 0x002fe40007810000 */
[----:B------:R-:W-:-:S02]  /*3e30*/  FMNMX.FTZ R7, R172, R8, !PT ;  /* 0x00000008ac077209 */ /* 0x000fc40007810000 */
[----:B------:R-:W-:Y:S02]  /*3e40*/  FMNMX.FTZ R4, R171, R4, !PT ;  /* 0x00000004ab047209 */ /* 0x000fe40007810000 */
[----:B--2---:R-:W-:Y:S02]  /*3e50*/  FMNMX.FTZ R7, R227, R7, !PT ;  /* 0x00000007e3077209 */ /* 0x004fe40007810000 */
[----:B------:R-:W-:Y:S02]  /*3e60*/  FMNMX.FTZ R0, R170, R4, !PT ;  /* 0x00000004aa007209 */ /* 0x000fe40007810000 */
[----:B---3--:R-:W-:Y:S02]  /*3e70*/  FMNMX.FTZ R2, R230, R7, !PT ;  /* 0x00000007e6027209 */ /* 0x008fe40007810000 */
[----:B------:R-:W-:Y:S02]  /*3e80*/  FMNMX.FTZ R0, R167, R0, !PT ;  /* 0x00000000a7007209 */ /* 0x000fe40007810000 */
[----:B------:R-:W-:Y:S01]  /*3e90*/  FMNMX.FTZ R2, R225, R2, !PT ;  /* 0x00000002e1027209 */ /* 0x000fe20007810000 */
[----:B------:R-:W-:Y:S01]  /*3ea0*/  FFMA.FTZ R4, R54, c[0x0][0x23c], -R5 ;  /* 0x00008f0036047a23 */ /* 0x000fe20000010805 */
[----:B------:R-:W-:-:S02]  /*3eb0*/  FMNMX.FTZ R0, R166, R0, !PT ;  /* 0x00000000a6007209 */ /* 0x000fc40007810000 */
[----:B------:R-:W-:Y:S01]  /*3ec0*/  FMNMX.FTZ R2, R206, R2, !PT ;  /* 0x00000002ce027209 */ /* 0x000fe20007810000 */
[----:B------:R1:W-:Y:S01]  /*3ed0*/  MUFU.EX2 R228, R4 ;  /* 0x0000000400e47308 */ /* 0x0003e20000000800 */
[----:B------:R-:W-:Y:S02]  /*3ee0*/  FMNMX.FTZ R0, R226, R0, !PT ;  /* 0x00000000e2007209 */ /* 0x000fe40007810000 */
[----:B------:R-:W-:-:S04]  /*3ef0*/  FMNMX.FTZ R2, R88, R2, !PT ;  /* 0x0000000258027209 */ /* 0x000fc80007810000 */
[----:B------:R-:W-:Y:S01]  /*3f00*/  FMNMX.FTZ R2, R218, R2, !PT ;  /* 0x00000002da027209 */ /* 0x000fe20007810000 */
[----:B-1----:R-:W-:-:S04]  /*3f10*/  FFMA.FTZ R4, R63, c[0x0][0x23c], -R6 ;  /* 0x00008f003f047a23 */ /* 0x002fc80000010806 */
[----:B------:R1:W-:Y:S01]  /*3f20*/  MUFU.EX2 R243, R4 ;  /* 0x0000000400f37308 */ /* 0x0003e20000000800 */
[----:B------:R-:W-:-:S04]  /*3f30*/  FMNMX.FTZ R2, R239, R2, !PT ;  /* 0x00000002ef027209 */ /* 0x000fc80007810000 */
[----:B------:R-:W-:Y:S02]  /*3f40*/  FMNMX.FTZ R2, R238, R2, !PT ;  /* 0x00000002ee027209 */ /* 0x000fe40007810000 */
[----:B-1----:R-:W-:Y:S01]  /*3f50*/  FMNMX.FTZ R4, R252, R0, !PT ;  /* 0x00000000fc047209 */ /* 0x002fe20007810000 */
[----:B------:R-:W-:-:S04]  /*3f60*/  FFMA.FTZ R0, R53, c[0x0][0x23c], -R6 ;  /* 0x00008f0035007a23 */ /* 0x000fc80000010806 */
[----:B------:R1:W-:Y:S01]  /*3f70*/  MUFU.EX2 R229, R0 ;  /* 0x0000000000e57308 */ /* 0x0003e20000000800 */
[----:B------:R-:W-:-:S04]  /*3f80*/  FMNMX.FTZ R2, R237, R2, !PT ;  /* 0x00000002ed027209 */ /* 0x000fc80007810000 */
[----:B------:R-:W-:Y:S02]  /*3f90*/  FMNMX.FTZ R2, R236, R2, !PT ;  /* 0x00000002ec027209 */ /* 0x000fe40007810000 */
[----:B-1----:R-:W-:-:S04]  /*3fa0*/  FMNMX.FTZ R0, R175, R4, !PT ;  /* 0x00000004af007209 */ /* 0x002fc80007810000 */
[----:B------:R-:W-:-:S04]  /*3fb0*/  FMNMX.FTZ R0, R174, R0, !PT ;  /* 0x00000000ae007209 */ /* 0x000fc80007810000 */
[----:B------:R-:W-:Y:S01]  /*3fc0*/  FMNMX.FTZ R0, R202, R0, !PT ;  /* 0x00000000ca007209 */ /* 0x000fe20007810000 */
[----:B------:R-:W-:Y:S01]  /*3fd0*/  FFMA.FTZ R4, R52, c[0x0][0x23c], -R6 ;  /* 0x00008f0034047a23 */ /* 0x000fe20000010806 */
[----:B------:R-:W-:Y:S01]  /*3fe0*/  FMNMX.FTZ R2, R210, R2, !PT ;  /* 0x00000002d2027209 */ /* 0x000fe20007810000 */
[----:B------:R-:W-:Y:S01]  /*3ff0*/  FFMA.FTZ R9, R81, c[0x0][0x23c], -R5 ;  /* 0x00008f0051097a23 */ /* 0x000fe20000010805 */
[----:B------:R-:W-:Y:S01]  /*4000*/  FMNMX.FTZ R0, R246, R0, !PT ;  /* 0x00000000f6007209 */ /* 0x000fe20007810000 */
[----:B------:R1:W-:Y:S01]  /*4010*/  MUFU.EX2 R231, R4 ;  /* 0x0000000400e77308 */ /* 0x0003e20000000800 */
[----:B------:R-:W-:Y:S01]  /*4020*/  FMNMX.FTZ R2, R209, R2, !PT ;  /* 0x00000002d1027209 */ /* 0x000fe20007810000 */
[----:B------:R-:W-:Y:S01]  /*4030*/  LDSM.16.MT88.4 R52, [R222+0x8800] ;  /* 0x00880000de34783b */ /* 0x000fe20000004200 */
[----:B------:R-:W-:Y:S02]  /*4040*/  FMNMX.FTZ R0, R245, R0, !PT ;  /* 0x00000000f5007209 */ /* 0x000fe40007810000 */
[----:B------:R-:W-:-:S02]  /*4050*/  FMNMX.FTZ R2, R208, R2, !PT ;  /* 0x00000002d0027209 */ /* 0x000fc40007810000 */
[----:B------:R-:W-:Y:S01]  /*4060*/  FMNMX.FTZ R0, R244, R0, !PT ;  /* 0x00000000f4007209 */ /* 0x000fe20007810000 */
[----:B-1----:R-:W-:-:S03]  /*4070*/  FFMA.FTZ R4, R83, c[0x0][0x23c], -R6 ;  /* 0x00008f0053047a23 */ /* 0x002fc60000010806 */
[----:B------:R-:W-:Y:S01]  /*4080*/  FMNMX.FTZ R0, R217, R0, !PT ;  /* 0x00000000d9007209 */ /* 0x000fe20007810000 */
[----:B------:R1:W-:Y:S01]  /*4090*/  MUFU.EX2 R251, R4 ;  /* 0x0000000400fb7308 */ /* 0x0003e20000000800 */
[----:B------:R-:W-:Y:S02]  /*40a0*/  FMNMX.FTZ R2, R211, R2, !PT ;  /* 0x00000002d3027209 */ /* 0x000fe40007810000 */
[----:B------:R-:W-:Y:S02]  /*40b0*/  FMNMX.FTZ R0, R216, R0, !PT ;  /* 0x00000000d8007209 */ /* 0x000fe40007810000 */
[----:B------:R-:W-:Y:S01]  /*40c0*/  FMNMX.FTZ R7, R145, R2, !PT ;  /* 0x0000000291077209 */ /* 0x000fe20007810000 */
[--C-:B------:R-:W-:Y:S02]  /*40d0*/  FFMA.FTZ R2, R84, c[0x0][0x23c], -R5.reuse ;  /* 0x00008f0054027a23 */ /* 0x100fe40000010805 */
[----:B-1----:R-:W-:-:S04]  /*40e0*/  FFMA.FTZ R4, R92, c[0x0][0x23c], -R5 ;  /* 0x00008f005c047a23 */ /* 0x002fc80000010805 */
[----:B------:R1:W-:Y:S08]  /*40f0*/  MUFU.EX2 R204, R4 ;  /* 0x0000000400cc7308 */ /* 0x0003f00000000800 */
[----:B------:R-:W-:Y:S01]  /*4100*/  MUFU.EX2 R240, R2 ;  /* 0x0000000200f07308 */ /* 0x000fe20000000800 */
[----:B-1----:R-:W-:-:S07]  /*4110*/  FFMA.FTZ R4, R93, c[0x0][0x23c], -R5 ;  /* 0x00008f005d047a23 */ /* 0x002fce0000010805 */
[----:B----4-:R1:W-:Y:S02]  /*4120*/  MUFU.EX2 R224, R4 ;  /* 0x0000000400e07308 */ /* 0x0103e40000000800 */
[----:B-1----:R-:W-:Y:S02]  /*4130*/  FMNMX.FTZ R4, R214, R0, !PT ;  /* 0x00000000d6047209 */ /* 0x002fe40007810000 */
[----:B------:R-:W-:Y:S02]  /*4140*/  FMNMX.FTZ R0, R146, R7, !PT ;  /* 0x0000000792007209 */ /* 0x000fe40007810000 */
[----:B------:R-:W-:-:S03]  /*4150*/  FMNMX.FTZ R2, R215, R4, !PT ;  /* 0x00000004d7027209 */ /* 0x000fc60007810000 */
[----:B------:R-:W1:Y:S01]  /*4160*/  SHFL.BFLY PT, R7, R0, 0x2, 0x1f ;  /* 0x0c401f0000077f89 */ /* 0x000e6200000e0000 */
[----:B------:R-:W-:-:S04]  /*4170*/  FMNMX.FTZ R2, R213, R2, !PT ;  /* 0x00000002d5027209 */ /* 0x000fc80007810000 */
[----:B------:R-:W-:Y:S01]  /*4180*/  FMNMX.FTZ R2, R235, R2, !PT ;  /* 0x00000002eb027209 */ /* 0x000fe20007810000 */
[----:B------:R-:W2:Y:S03]  /*4190*/  MUFU.EX2 R232, R9 ;  /* 0x0000000900e87308 */ /* 0x000ea60000000800 */
[----:B------:R-:W-:-:S04]  /*41a0*/  FMNMX.FTZ R2, R234, R2, !PT ;  /* 0x00000002ea027209 */ /* 0x000fc80007810000 */
[----:B------:R-:W-:-:S04]  /*41b0*/  FMNMX.FTZ R2, R250, R2, !PT ;  /* 0x00000002fa027209 */ /* 0x000fc80007810000 */
[----:B------:R-:W-:Y:S01]  /*41c0*/  FMNMX.FTZ R2, R249, R2, !PT ;  /* 0x00000002f9027209 */ /* 0x000fe20007810000 */
[----:B------:R-:W-:-:S03]  /*41d0*/  FFMA.FTZ R4, R85, c[0x0][0x23c], -R5 ;  /* 0x00008f0055047a23 */ /* 0x000fc60000010805 */
[----:B------:R-:W-:Y:S02]  /*41e0*/  FMNMX.FTZ R2, R248, R2, !PT ;  /* 0x00000002f8027209 */ /* 0x000fe40007810000 */
[----:B-1----:R-:W-:Y:S02]  /*41f0*/  FMNMX.FTZ R0, R0, R7, !PT ;  /* 0x0000000700007209 */ /* 0x002fe40007810000 */
[----:B------:R-:W-:Y:S02]  /*4200*/  FMNMX.FTZ R2, R140, R2, !PT ;  /* 0x000000028c027209 */ /* 0x000fe40007810000 */
[----:B------:R-:W-:Y:S02]  /*4210*/  F2FP.BF16.PACK_AB R8, R205, R147 ;  /* 0x00000093cd08723e */ /* 0x000fe400000010ff */
[----:B--2---:R-:W-:Y:S02]  /*4220*/  F2FP.BF16.PACK_AB R9, R233, R232 ;  /* 0x000000e8e909723e */ /* 0x004fe400000010ff */
[----:B------:R-:W-:Y:S01]  /*4230*/  F2FP.BF16.PACK_AB R11, R228, R144 ;  /* 0x00000090e40b723e */ /* 0x000fe200000010ff */
[----:B------:R1:W2:Y:S01]  /*4240*/  MUFU.EX2 R247, R4 ;  /* 0x0000000400f77308 */ /* 0x0002a20000000800 */
[----:B------:R-:W3:Y:S05]  /*4250*/  SHFL.BFLY PT, R7, R0, 0x1, 0x1f ;  /* 0x0c201f0000077f89 */ /* 0x000eea00000e0000 */
[----:B------:R-:W-:Y:S01]  /*4260*/  HMMA.16816.F32.BF16 R60, R8, R68, RZ ;  /* 0x00000044083c723c */ /* 0x000fe200000418ff */
[----:B-1----:R-:W-:-:S07]  /*4270*/  FMNMX.FTZ R4, R139, R2, !PT ;  /* 0x000000028b047209 */ /* 0x002fce0007810000 */
[C---:B------:R-:W-:Y:S08]  /*4280*/  HMMA.16816.F32.BF16 R48, R8.reuse, R64, RZ ;  /* 0x000000400830723c */ /* 0x040ff000000418ff */
[C---:B------:R-:W-:Y:S08]  /*4290*/  HMMA.16816.F32.BF16 R36, R8.reuse, R72, RZ ;  /* 0x000000480824723c */ /* 0x040ff000000418ff */
[C---:B------:R-:W-:Y:S08]  /*42a0*/  HMMA.16816.F32.BF16 R32, R8.reuse, R76, RZ ;  /* 0x0000004c0820723c */ /* 0x040ff000000418ff */
[C---:B------:R-:W-:Y:S08]  /*42b0*/  HMMA.16816.F32.BF16 R28, R8.reuse, R70, RZ ;  /* 0x00000046081c723c */ /* 0x040ff000000418ff */
[C---:B------:R-:W-:Y:S08]  /*42c0*/  HMMA.16816.F32.BF16 R24, R8.reuse, R66, RZ ;  /* 0x000000420818723c */ /* 0x040ff000000418ff */
[C---:B------:R-:W-:Y:S08]  /*42d0*/  HMMA.16816.F32.BF16 R20, R8.reuse, R74, RZ ;  /* 0x0000004a0814723c */ /* 0x040ff000000418ff */
[----:B------:R-:W-:Y:S01]  /*42e0*/  HMMA.16816.F32.BF16 R16, R8, R78, RZ ;  /* 0x0000004e0810723c */ /* 0x000fe200000418ff */
[----:B------:R-:W1:Y:S01]  /*42f0*/  SHFL.BFLY PT, R8, R4, 0x2, 0x1f ;  /* 0x0c401f0004087f89 */ /* 0x000e6200000e0000 */
[----:B---3--:R-:W-:-:S04]  /*4300*/  FMNMX.FTZ R136, R0, R7, !PT ;  /* 0x0000000700887209 */ /* 0x008fc80007810000 */
[C---:B------:R-:W-:Y:S01]  /*4310*/  FSETP.NEU.FTZ.AND P1, PT, R136.reuse, -INF , PT ;  /* 0xff8000008800780b */ /* 0x040fe20003f3d000 */
[----:B------:R-:W-:-:S05]  /*4320*/  FMUL.FTZ R2, R136, c[0x0][0x23c] ;  /* 0x00008f0088027a20 */ /* 0x000fca0000410000 */
[----:B------:R-:W-:Y:S02]  /*4330*/  FSEL R2, R2, RZ, P1 ;  /* 0x000000ff02027208 */ /* 0x000fe40000800000 */
[----:B-1----:R-:W-:-:S05]  /*4340*/  FMNMX.FTZ R0, R4, R8, !PT ;  /* 0x0000000804007209 */ /* 0x002fca0007810000 */
[----:B------:R-:W1:Y:S01]  /*4350*/  SHFL.BFLY PT, R7, R0, 0x1, 0x1f ;  /* 0x0c201f0000077f89 */ /* 0x000e6200000e0000 */
[----:B------:R-:W-:-:S04]  /*4360*/  FFMA.FTZ R4, R150, c[0x0][0x23c], -R2 ;  /* 0x00008f0096047a23 */ /* 0x000fc80000010802 */
[----:B------:R3:W-:Y:S02]  /*4370*/  MUFU.EX2 R200, R4 ;  /* 0x0000000400c87308 */ /* 0x0007e40000000800 */
[----:B---3--:R-:W-:-:S06]  /*4380*/  FFMA.FTZ R4, R151, c[0x0][0x23c], -R2 ;  /* 0x00008f0097047a23 */ /* 0x008fcc0000010802 */
[----:B------:R3:W4:Y:S01]  /*4390*/  MUFU.EX2 R151, R4 ;  /* 0x0000000400977308 */ /* 0x0007220000000800 */
[----:B-1----:R-:W-:Y:S01]  /*43a0*/  FMNMX.FTZ R135, R0, R7, !PT ;  /* 0x0000000700877209 */ /* 0x002fe20007810000 */
[--C-:B------:R-:W-:Y:S02]  /*43b0*/  FFMA.FTZ R0, R153, c[0x0][0x23c], -R2.reuse ;  /* 0x00008f0099007a23 */ /* 0x100fe40000010802 */
[----:B---3--:R-:W-:-:S04]  /*43c0*/  FFMA.FTZ R4, R156, c[0x0][0x23c], -R2 ;  /* 0x00008f009c047a23 */ /* 0x008fc80000010802 */
[----:B------:R1:W-:Y:S01]  /*43d0*/  MUFU.EX2 R199, R4 ;  /* 0x0000000400c77308 */ /* 0x0003e20000000800 */
[----:B------:R-:W-:Y:S01]  /*43e0*/  FSETP.NEU.FTZ.AND P1, PT, R135, -INF , PT ;  /* 0xff8000008700780b */ /* 0x000fe20003f3d000 */
[----:B-1----:R-:W-:-:S06]  /*43f0*/  FFMA.FTZ R4, R155, c[0x0][0x23c], -R2 ;  /* 0x00008f009b047a23 */ /* 0x002fcc0000010802 */
[----:B------:R1:W3:Y:S08]  /*4400*/  MUFU.EX2 R155, R4 ;  /* 0x00000004009b7308 */ /* 0x0002f00000000800 */
[----:B------:R2:W-:Y:S01]  /*4410*/  MUFU.EX2 R203, R0 ;  /* 0x0000000000cb7308 */ /* 0x0005e20000000800 */
[----:B-1----:R-:W-:-:S07]  /*4420*/  FFMA.FTZ R4, R152, c[0x0][0x23c], -R2 ;  /* 0x00008f0098047a23 */ /* 0x002fce0000010802 */
[----:B------:R1:W-:Y:S01]  /*4430*/  MUFU.EX2 R201, R4 ;  /* 0x0000000400c97308 */ /* 0x0003e20000000800 */
[----:B--2---:R-:W-:-:S05]  /*4440*/  FMUL.FTZ R0, R135, c[0x0][0x23c] ;  /* 0x00008f0087007a20 */ /* 0x004fca0000410000 */
[----:B------:R-:W-:Y:S01]  /*4450*/  FSEL R0, R0, RZ, P1 ;  /* 0x000000ff00007208 */ /* 0x000fe20000800000 */
[----:B-1----:R-:W-:-:S04]  /*4460*/  FFMA.FTZ R4, R148, c[0x0][0x23c], -R2 ;  /* 0x00008f0094047a23 */ /* 0x002fc80000010802 */
[----:B------:R1:W-:Y:S02]  /*4470*/  MUFU.EX2 R207, R4 ;  /* 0x0000000400cf7308 */ /* 0x0003e40000000800 */
[----:B-1----:R-:W-:-:S06]  /*4480*/  FFMA.FTZ R4, R149, c[0x0][0x23c], -R2 ;  /* 0x00008f0095047a23 */ /* 0x002fcc0000010802 */
[----:B------:R1:W-:Y:S02]  /*4490*/  MUFU.EX2 R242, R4 ;  /* 0x0000000400f27308 */ /* 0x0003e40000000800 */
[----:B-1----:R-:W-:-:S06]  /*44a0*/  FFMA.FTZ R4, R159, c[0x0][0x23c], -R0 ;  /* 0x00008f009f047a23 */ /* 0x002fcc0000010800 */
[----:B------:R1:W-:Y:S02]  /*44b0*/  MUFU.EX2 R150, R4 ;  /* 0x0000000400967308 */ /* 0x0003e40000000800 */
[----:B-1----:R-:W-:-:S06]  /*44c0*/  FFMA.FTZ R4, R158, c[0x0][0x23c], -R0 ;  /* 0x00008f009e047a23 */ /* 0x002fcc0000010800 */
[----:B------:R1:W2:Y:S02]  /*44d0*/  MUFU.EX2 R148, R4 ;  /* 0x0000000400947308 */ /* 0x0002a40000000800 */
[----:B-1----:R-:W-:-:S06]  /*44e0*/  FFMA.FTZ R4, R163, c[0x0][0x23c], -R0 ;  /* 0x00008f00a3047a23 */ /* 0x002fcc0000010800 */
[----:B------:R1:W-:Y:S01]  /*44f0*/  MUFU.EX2 R149, R4 ;  /* 0x0000000400957308 */ /* 0x0003e20000000800 */
[----:B------:R-:W-:Y:S02]  /*4500*/  F2FP.BF16.PACK_AB R12, R229, R243 ;  /* 0x000000f3e50c723e */ /* 0x000fe400000010ff */
[----:B------:R-:W-:Y:S02]  /*4510*/  F2FP.BF16.PACK_AB R13, R224, R204 ;  /* 0x000000cce00d723e */ /* 0x000fe400000010ff */
[----:B------:R-:W-:Y:S01]  /*4520*/  F2FP.BF16.PACK_AB R14, R251, R231 ;  /* 0x000000e7fb0e723e */ /* 0x000fe200000010ff */
[----:B-1----:R-:W-:-:S04]  /*4530*/  FFMA.FTZ R4, R162, c[0x0][0x23c], -R0 ;  /* 0x00008f00a2047a23 */ /* 0x002fc80000010800 */
[----:B------:R1:W1:Y:S01]  /*4540*/  MUFU.EX2 R152, R4 ;  /* 0x0000000400987308 */ /* 0x0002620000000800 */
[----:B------:R-:W-:Y:S01]  /*4550*/  F2FP.BF16.PACK_AB R15, R247, R240 ;  /* 0x000000f0f70f723e */ /* 0x000fe200000010ff */
[----:B-1----:R-:W-:-:S06]  /*4560*/  FFMA.FTZ R4, R161, c[0x0][0x23c], -R0 ;  /* 0x00008f00a1047a23 */ /* 0x002fcc0000010800 */
[----:B------:R1:W-:Y:S01]  /*4570*/  MUFU.EX2 R153, R4 ;  /* 0x0000000400997308 */ /* 0x0003e20000000800 */
[C---:B------:R-:W-:Y:S08]  /*4580*/  HMMA.16816.F32.BF16 R80, R12.reuse, R44, R60 ;  /* 0x0000002c0c50723c */ /* 0x040ff0000004183c */
[----:B------:R-:W-:Y:S01]  /*4590*/  HMMA.16816.F32.BF16 R108, R12, R40, R48 ;  /* 0x000000280c6c723c */ /* 0x000fe20000041830 */
[----:B-1----:R-:W-:-:S07]  /*45a0*/  FFMA.FTZ R4, R160, c[0x0][0x23c], -R0 ;  /* 0x00008f00a0047a23 */ /* 0x002fce0000010800 */
[C---:B------:R-:W-:Y:S01]  /*45b0*/  HMMA.16816.F32.BF16 R84, R12.reuse, R56, R36 ;  /* 0x000000380c54723c */ /* 0x040fe20000041824 */
[----:B------:R1:W1:Y:S07]  /*45c0*/  MUFU.EX2 R162, R4 ;  /* 0x0000000400a27308 */ /* 0x00026e0000000800 */
[C---:B------:R-:W-:Y:S08]  /*45d0*/  HMMA.16816.F32.BF16 R104, R12.reuse, R52, R32 ;  /* 0x000000340c68723c */ /* 0x040ff00000041820 */
[----:B------:R-:W-:Y:S01]  /*45e0*/  HMMA.16816.F32.BF16 R60, R12, R46, R28 ;  /* 0x0000002e0c3c723c */ /* 0x000fe2000004181c */
[----:B-1----:R-:W-:-:S07]  /*45f0*/  FFMA.FTZ R4, R154, c[0x0][0x23c], -R0 ;  /* 0x00008f009a047a23 */ /* 0x002fce0000010800 */
[C---:B------:R-:W-:Y:S01]  /*4600*/  HMMA.16816.F32.BF16 R96, R12.reuse, R42, R24 ;  /* 0x0000002a0c60723c */ /* 0x040fe20000041818 */
[----:B------:R1:W-:Y:S07]  /*4610*/  MUFU.EX2 R154, R4 ;  /* 0x00000004009a7308 */ /* 0x0003ee0000000800 */
[C---:B------:R-:W-:Y:S08]  /*4620*/  HMMA.16816.F32.BF16 R92, R12.reuse, R58, R20 ;  /* 0x0000003a0c5c723c */ /* 0x040ff00000041814 */
[----:B------:R-:W-:Y:S01]  /*4630*/  HMMA.16816.F32.BF16 R100, R12, R54, R16 ;  /* 0x000000360c64723c */ /* 0x000fe20000041810 */
[----:B-1----:R-:W-:-:S06]  /*4640*/  FFMA.FTZ R4, R157, c[0x0][0x23c], -R0 ;  /* 0x00008f009d047a23 */ /* 0x002fcc0000010800 */
[----:B----4-:R-:W-:Y:S02]  /*4650*/  F2FP.BF16.PACK_AB R12, R151, R200 ;  /* 0x000000c8970c723e */ /* 0x010fe400000010ff */
[----:B---3--:R-:W-:Y:S02]  /*4660*/  F2FP.BF16.PACK_AB R14, R155, R199 ;  /* 0x000000c79b0e723e */ /* 0x008fe400000010ff */
[----:B--2---:R-:W-:Y:S02]  /*4670*/  F2FP.BF16.PACK_AB R13, R148, R150 ;  /* 0x00000096940d723e */ /* 0x004fe400000010ff */
[----:B------:R-:W-:Y:S01]  /*4680*/  F2FP.BF16.PACK_AB R15, R152, R149 ;  /* 0x00000095980f723e */ /* 0x000fe200000010ff */
[----:B------:R-:W1:Y:S06]  /*4690*/  MUFU.EX2 R163, R4 ;  /* 0x0000000400a37308 */ /* 0x000e6c0000000800 */
[----:B------:R-:W-:Y:S01]  /*46a0*/  HMMA.16816.F32.BF16 R16, R12, R64, RZ ;  /* 0x000000400c10723c */ /* 0x000fe200000418ff */
[----:B------:R-:W-:-:S02]  /*46b0*/  F2FP.BF16.PACK_AB R8, R203, R201 ;  /* 0x000000c9cb08723e */ /* 0x000fc400000010ff */
[----:B------:R-:W-:Y:S02]  /*46c0*/  F2FP.BF16.PACK_AB R9, R162, R153 ;  /* 0x00000099a209723e */ /* 0x000fe400000010ff */
[----:B------:R-:W-:Y:S02]  /*46d0*/  F2FP.BF16.PACK_AB R10, R242, R207 ;  /* 0x000000cff20a723e */ /* 0x000fe400000010ff */
[----:B-1----:R-:W-:Y:S01]  /*46e0*/  F2FP.BF16.PACK_AB R11, R163, R154 ;  /* 0x0000009aa30b723e */ /* 0x002fe200000010ff */
[----:B------:R-:W-:Y:S01]  /*46f0*/  FFMA.FTZ R4, R169, c[0x0][0x23c], -R2 ;  /* 0x00008f00a9047a23 */ /* 0x000fe20000010802 */
[----:B------:R-:W-:-:S03]  /*4700*/  MOV R157, R88 ;  /* 0x00000058009d7202 */ /* 0x000fc60000000f00 */
[----:B------:R1:W-:Y:S11]  /*4710*/  MUFU.EX2 R161, R4 ;  /* 0x0000000400a17308 */ /* 0x0003f60000000800 */
[----:B------:R-:W-:Y:S01]  /*4720*/  @!UPT UIADD3 URZ, URZ, URZ, URZ ;  /* 0x0000003f3f3ff290 */ /* 0x000fe2000fffe03f */
[----:B------:R-:W-:Y:S01]  /*4730*/  HMMA.16816.F32.BF16 R88, R8, R40, R16 ;  /* 0x000000280858723c */ /* 0x000fe20000041810 */
[----:B-1----:R-:W-:-:S06]  /*4740*/  FFMA.FTZ R4, R168, c[0x0][0x23c], -R2 ;  /* 0x00008f00a8047a23 */ /* 0x002fcc0000010802 */
[----:B------:R-:W-:Y:S02]  /*4750*/  IMAD.MOV.U32 R41, RZ, RZ, R215 ;  /* 0x000000ffff297224 */ /* 0x000fe400078e00d7 */
[----:B------:R1:W-:Y:S02]  /*4760*/  MUFU.EX2 R215, R4 ;  /* 0x0000000400d77308 */ /* 0x0003e40000000800 */
[----:B-1----:R-:W-:-:S06]  /*4770*/  FFMA.FTZ R4, R165, c[0x0][0x23c], -R2 ;  /* 0x00008f00a5047a23 */ /* 0x002fcc0000010802 */
[----:B------:R1:W2:Y:S02]  /*4780*/  MUFU.EX2 R7, R4 ;  /* 0x0000000400077308 */ /* 0x0002a40000000800 */
[----:B-1----:R-:W-:-:S06]  /*4790*/  FFMA.FTZ R4, R164, c[0x0][0x23c], -R2 ;  /* 0x00008f00a4047a23 */ /* 0x002fcc0000010802 */
[----:B------:R1:W-:Y:S01]  /*47a0*/  MUFU.EX2 R158, R4 ;  /* 0x00000004009e7308 */ /* 0x0003e20000000800 */
[----:B--2---:R-:W-:Y:S01]  /*47b0*/  MOV R164, R7 ;  /* 0x0000000700a47202 */ /* 0x004fe20000000f00 */
[----:B------:R-:W-:Y:S01]  /*47c0*/  HMMA.16816.F32.BF16 R16, R12, R76, RZ ;  /* 0x0000004c0c10723c */ /* 0x000fe200000418ff */
[----:B-1----:R-:W-:-:S05]  /*47d0*/  FFMA.FTZ R4, R171, c[0x0][0x23c], -R0 ;  /* 0x00008f00ab047a23 */ /* 0x002fca0000010800 */
[----:B------:R1:W-:Y:S02]  /*47e0*/  MUFU.EX2 R160, R4 ;  /* 0x0000000400a07308 */ /* 0x0003e40000000800 */
[----:B------:R-:W-:Y:S01]  /*47f0*/  HMMA.16816.F32.BF16 R24, R12, R72, RZ ;  /* 0x000000480c18723c */ /* 0x000fe200000418ff */
[----:B-1----:R-:W-:-:S05]  /*4800*/  FFMA.FTZ R4, R170, c[0x0][0x23c], -R0 ;  /* 0x00008f00aa047a23 */ /* 0x002fca0000010800 */
[----:B------:R1:W2:Y:S02]  /*4810*/  MUFU.EX2 R7, R4 ;  /* 0x0000000400077308 */ /* 0x0002a40000000800 */
[----:B------:R-:W-:Y:S01]  /*4820*/  HMMA.16816.F32.BF16 R20, R12, R68, RZ ;  /* 0x000000440c14723c */ /* 0x000fe200000418ff */
[----:B-1----:R-:W-:-:S05]  /*4830*/  FFMA.FTZ R4, R167, c[0x0][0x23c], -R0 ;  /* 0x00008f00a7047a23 */ /* 0x002fca0000010800 */
[----:B------:R1:W-:Y:S02]  /*4840*/  MUFU.EX2 R165, R4 ;  /* 0x0000000400a57308 */ /* 0x0003e40000000800 */
[----:B------:R-:W-:Y:S01]  /*4850*/  HMMA.16816.F32.BF16 R32, R12, R70, RZ ;  /* 0x000000460c20723c */ /* 0x000fe200000418ff */
[----:B-1----:R-:W-:-:S05]  /*4860*/  FFMA.FTZ R4, R166, c[0x0][0x23c], -R0 ;  /* 0x00008f00a6047a23 */ /* 0x002fca0000010800 */
[----:B------:R1:W3:Y:S02]  /*4870*/  MUFU.EX2 R219, R4 ;  /* 0x0000000400db7308 */ /* 0x0002e40000000800 */
[----:B-1----:R-:W-:-:S06]  /*4880*/  FFMA.FTZ R4, R117, c[0x0][0x23c], -R6 ;  /* 0x00008f0075047a23 */ /* 0x002fcc0000010806 */
[----:B------:R1:W-:Y:S01]  /*4890*/  MUFU.EX2 R159, R4 ;  /* 0x00000004009f7308 */ /* 0x0003e20000000800 */
[----:B------:R-:W-:Y:S01]  /*48a0*/  IMAD.MOV.U32 R117, RZ, RZ, R214 ;  /* 0x000000ffff757224 */ /* 0x000fe200078e00d6 */
[----:B------:R-:W-:Y:S01]  /*48b0*/  HMMA.16816.F32.BF16 R28, R12, R66, RZ ;  /* 0x000000420c1c723c */ /* 0x000fe200000418ff */
[----:B------:R-:W-:Y:S02]  /*48c0*/  IMAD.MOV.U32 R171, RZ, RZ, R202 ;  /* 0x000000ffffab7224 */ /* 0x000fe400078e00ca */
[----:B-1----:R-:W-:-:S04]  /*48d0*/  FFMA.FTZ R4, R115, c[0x0][0x23c], -R6 ;  /* 0x00008f0073047a23 */ /* 0x002fc80000010806 */
[----:B------:R1:W4:Y:S01]  /*48e0*/  MUFU.EX2 R166, R4 ;  /* 0x0000000400a67308 */ /* 0x0003220000000800 */
[C---:B------:R-:W-:Y:S01]  /*48f0*/  HMMA.16816.F32.BF16 R68, R8.reuse, R52, R16 ;  /* 0x000000340844723c */ /* 0x040fe20000041810 */
[----:B------:R-:W3:Y:S07]  /*4900*/  LDSM.16.MT88.4 R16, [R220+0x9000] ;  /* 0x00900000dc10783b */ /* 0x000eee0000004200 */
[----:B------:R-:W-:Y:S01]  /*4910*/  HMMA.16816.F32.BF16 R64, R8, R56, R24 ;  /* 0x000000380840723c */ /* 0x000fe20000041818 */
[----:B------:R-:W3:Y:S01]  /*4920*/  LDSM.16.MT88.4 R24, [R223+0x9000] ;  /* 0x00900000df18783b */ /* 0x000ee20000004200 */
[----:B-1----:R-:W-:-:S04]  /*4930*/  FFMA.FTZ R4, R113, c[0x0][0x23c], -R6 ;  /* 0x00008f0071047a23 */ /* 0x002fc80000010806 */
[----:B------:R1:W-:Y:S02]  /*4940*/  MUFU.EX2 R214, R4 ;  /* 0x0000000400d67308 */ /* 0x0003e40000000800 */
[----:B------:R-:W-:Y:S01]  /*4950*/  HMMA.16816.F32.BF16 R48, R8, R44, R20 ;  /* 0x0000002c0830723c */ /* 0x000fe20000041814 */
[----:B--2---:R-:W-:Y:S02]  /*4960*/  IMAD.MOV.U32 R115, RZ, RZ, R7 ;  /* 0x000000ffff737224 */ /* 0x004fe400078e0007 */
[----:B------:R-:W-:Y:S02]  /*4970*/  FFMA.FTZ R7, R112, c[0x0][0x23c], -R6 ;  /* 0x00008f0070077a23 */ /* 0x000fe40000010806 */
[----:B-1----:R-:W-:-:S04]  /*4980*/  FFMA.FTZ R4, R119, c[0x0][0x23c], -R5 ;  /* 0x00008f0077047a23 */ /* 0x002fc80000010805 */
[----:B------:R1:W-:Y:S01]  /*4990*/  MUFU.EX2 R202, R4 ;  /* 0x0000000400ca7308 */ /* 0x0003e20000000800 */
[----:B------:R-:W-:Y:S01]  /*49a0*/  HMMA.16816.F32.BF16 R20, R12, R74, RZ ;  /* 0x0000004a0c14723c */ /* 0x000fe200000418ff */
[----:B------:R-:W-:-:S07]  /*49b0*/  IMAD.MOV.U32 R112, RZ, RZ, R157 ;  /* 0x000000ffff707224 */ /* 0x000fce00078e009d */
[----:B------:R-:W-:Y:S01]  /*49c0*/  HMMA.16816.F32.BF16 R12, R12, R78, RZ ;  /* 0x0000004e0c0c723c */ /* 0x000fe200000418ff */
[----:B-1----:R-:W-:-:S04]  /*49d0*/  FFMA.FTZ R4, R118, c[0x0][0x23c], -R5 ;  /* 0x00008f0076047a23 */ /* 0x002fc80000010805 */
[----:B------:R1:W2:Y:S03]  /*49e0*/  MUFU.EX2 R167, R4 ;  /* 0x0000000400a77308 */ /* 0x0002a60000000800 */
[----:B------:R-:W-:Y:S01]  /*49f0*/  HMMA.16816.F32.BF16 R32, R8, R46, R32 ;  /* 0x0000002e0820723c */ /* 0x000fe20000041820 */
[----:B------:R-:W-:Y:S01]  /*4a00*/  MOV R156, R218 ;  /* 0x000000da009c7202 */ /* 0x000fe20000000f00 */
[----:B-1----:R-:W-:-:S04]  /*4a10*/  FFMA.FTZ R4, R116, c[0x0][0x23c], -R5 ;  /* 0x00008f0074047a23 */ /* 0x002fc80000010805 */
[----:B------:R1:W-:Y:S08]  /*4a20*/  MUFU.EX2 R157, R4 ;  /* 0x00000004009d7308 */ /* 0x0003f00000000800 */
[----:B------:R-:W2:Y:S01]  /*4a30*/  MUFU.EX2 R218, R7 ;  /* 0x0000000700da7308 */ /* 0x000ea20000000800 */
[----:B-1----:R-:W-:-:S07]  /*4a40*/  FFMA.FTZ R4, R114, c[0x0][0x23c], -R5 ;  /* 0x00008f0072047a23 */ /* 0x002fce0000010805 */
[----:B------:R1:W1:Y:S01]  /*4a50*/  MUFU.EX2 R113, R4 ;  /* 0x0000000400717308 */ /* 0x0002620000000800 */
[----:B------:R-:W-:Y:S01]  /*4a60*/  HMMA.16816.F32.BF16 R44, R8, R42, R28 ;  /* 0x0000002a082c723c */ /* 0x000fe2000004181c */
[----:B------:R-:W-:-:S07]  /*4a70*/  MOV R119, R41 ;  /* 0x0000002900777202 */ /* 0x000fce0000000f00 */
[C---:B------:R-:W-:Y:S01]  /*4a80*/  HMMA.16816.F32.BF16 R36, R8.reuse, R58, R20 ;  /* 0x0000003a0824723c */ /* 0x040fe20000041814 */
[----:B------:R-:W2:Y:S07]  /*4a90*/  LDSM.16.MT88.4 R20, [R221+0x9000] ;  /* 0x00900000dd14783b */ /* 0x000eae0000004200 */
[----:B------:R-:W-:Y:S01]  /*4aa0*/  HMMA.16816.F32.BF16 R28, R8, R54, R12 ;  /* 0x00000036081c723c */ /* 0x000fe2000004180c */
[----:B-1----:R-:W-:-:S06]  /*4ab0*/  FFMA.FTZ R4, R177, c[0x0][0x23c], -R2 ;  /* 0x00008f00b1047a23 */ /* 0x002fcc0000010802 */
[----:B------:R-:W-:Y:S02]  /*4ac0*/  F2FP.BF16.PACK_AB R12, R215, R161 ;  /* 0x000000a1d70c723e */ /* 0x000fe400000010ff */
[----:B------:R-:W-:Y:S02]  /*4ad0*/  F2FP.BF16.PACK_AB R13, R115, R160 ;  /* 0x000000a0730d723e */ /* 0x000fe400000010ff */
[----:B------:R-:W-:Y:S02]  /*4ae0*/  F2FP.BF16.PACK_AB R14, R158, R164 ;  /* 0x000000a49e0e723e */ /* 0x000fe400000010ff */
[----:B---3--:R-:W-:Y:S02]  /*4af0*/  F2FP.BF16.PACK_AB R15, R219, R165 ;  /* 0x000000a5db0f723e */ /* 0x008fe400000010ff */
[----:B----4-:R-:W-:Y:S02]  /*4b00*/  F2FP.BF16.PACK_AB R8, R166, R159 ;  /* 0x0000009fa608723e */ /* 0x010fe400000010ff */
[----:B--2---:R-:W-:-:S02]  /*4b10*/  F2FP.BF16.PACK_AB R9, R167, R202 ;  /* 0x000000caa709723e */ /* 0x004fc400000010ff */
[----:B------:R-:W-:Y:S02]  /*4b20*/  F2FP.BF16.PACK_AB R10, R218, R214 ;  /* 0x000000d6da0a723e */ /* 0x000fe400000010ff */
[----:B------:R-:W-:Y:S01]  /*4b30*/  F2FP.BF16.PACK_AB R11, R113, R157 ;  /* 0x0000009d710b723e */ /* 0x000fe200000010ff */
[-C--:B------:R-:W-:Y:S08]  /*4b40*/  HMMA.16816.F32.BF16 R40, R12, R16.reuse, R48 ;  /* 0x000000100c28723c */ /* 0x080ff00000041830 */
[C---:B------:R-:W-:Y:S08]  /*4b50*/  HMMA.16816.F32.BF16 R56, R8.reuse, R16, R80 ;  /* 0x000000100838723c */ /* 0x040ff00000041850 */
[-C--:B------:R-:W-:Y:S08]  /*4b60*/  HMMA.16816.F32.BF16 R60, R8, R18.reuse, R60 ;  /* 0x00000012083c723c */ /* 0x080ff0000004183c */
[----:B------:R-:W-:Y:S01]  /*4b70*/  HMMA.16816.F32.BF16 R32, R12, R18, R32 ;  /* 0x000000120c20723c */ /* 0x000fe20000041820 */
[----:B------:R-:W1:Y:S07]  /*4b80*/  LDSM.16.MT88.4 R16, [R222+0x9000] ;  /* 0x00900000de10783b */ /* 0x000e6e0000004200 */
[----:B------:R-:W-:Y:S01]  /*4b90*/  HMMA.16816.F32.BF16 R76, R8, R24, R108 ;  /* 0x00000018084c723c */ /* 0x000fe2000004186c */
[----:B------:R2:W-:Y:S01]  /*4ba0*/  MUFU.EX2 R108, R4 ;  /* 0x00000004006c7308 */ /* 0x0005e20000000800 */
[----:B------:R-:W-:Y:S01]  /*4bb0*/  MOV R170, R206 ;  /* 0x000000ce00aa7202 */ /* 0x000fe20000000f00 */
[----:B--2---:R-:W-:-:S06]  /*4bc0*/  FFMA.FTZ R4, R176, c[0x0][0x23c], -R2 ;  /* 0x00008f00b0047a23 */ /* 0x004fcc0000010802 */
[----:B------:R2:W-:Y:S02]  /*4bd0*/  MUFU.EX2 R168, R4 ;  /* 0x0000000400a87308 */ /* 0x0005e40000000800 */
[----:B--2---:R-:W-:-:S06]  /*4be0*/  FFMA.FTZ R4, R173, c[0x0][0x23c], -R2 ;  /* 0x00008f00ad047a23 */ /* 0x004fcc0000010802 */
[----:B------:R2:W-:Y:S02]  /*4bf0*/  MUFU.EX2 R173, R4 ;  /* 0x0000000400ad7308 */ /* 0x0005e40000000800 */
[----:B--2---:R-:W-:-:S06]  /*4c00*/  FFMA.FTZ R4, R172, c[0x0][0x23c], -R2 ;  /* 0x00008f00ac047a23 */ /* 0x004fcc0000010802 */
[----:B------:R2:W-:Y:S02]  /*4c10*/  MUFU.EX2 R206, R4 ;  /* 0x0000000400ce7308 */ /* 0x0005e40000000800 */
[----:B--2---:R-:W-:-:S06]  /*4c20*/  FFMA.FTZ R4, R226, c[0x0][0x23c], -R0 ;  /* 0x00008f00e2047a23 */ /* 0x004fcc0000010800 */
[----:B------:R2:W3:Y:S02]  /*4c30*/  MUFU.EX2 R7, R4 ;  /* 0x0000000400077308 */ /* 0x0004e40000000800 */
[----:B--2---:R-:W-:-:S06]  /*4c40*/  FFMA.FTZ R4, R252, c[0x0][0x23c], -R0 ;  /* 0x00008f00fc047a23 */ /* 0x004fcc0000010800 */
[----:B------:R2:W-:Y:S01]  /*4c50*/  MUFU.EX2 R169, R4 ;  /* 0x0000000400a97308 */ /* 0x0005e20000000800 */
[----:B------:R-:W-:Y:S01]  /*4c60*/  HMMA.16816.F32.BF16 R84, R8, R20, R84 ;  /* 0x000000140854723c */ /* 0x000fe20000041854 */
[----:B--2---:R-:W-:-:S06]  /*4c70*/  FFMA.FTZ R4, R175, c[0x0][0x23c], -R0 ;  /* 0x00008f00af047a23 */ /* 0x004fcc0000010800 */
[----:B------:R2:W-:Y:S01]  /*4c80*/  MUFU.EX2 R172, R4 ;  /* 0x0000000400ac7308 */ /* 0x0005e20000000800 */
[----:B-1----:R-:W-:Y:S01]  /*4c90*/  HMMA.16816.F32.BF16 R104, R8, R16, R104 ;  /* 0x000000100868723c */ /* 0x002fe20000041868 */
[----:B--2---:R-:W-:-:S06]  /*4ca0*/  FFMA.FTZ R4, R174, c[0x0][0x23c], -R0 ;  /* 0x00008f00ae047a23 */ /* 0x004fcc0000010800 */
[----:B------:R1:W-:Y:S01]  /*4cb0*/  MUFU.EX2 R226, R4 ;  /* 0x0000000400e27308 */ /* 0x0003e20000000800 */
[C---:B------:R-:W-:Y:S08]  /*4cc0*/  HMMA.16816.F32.BF16 R80, R8.reuse, R26, R96 ;  /* 0x0000001a0850723c */ /* 0x040ff00000041860 */
[----:B------:R-:W-:Y:S01]  /*4cd0*/  HMMA.16816.F32.BF16 R92, R8, R22, R92 ;  /* 0x00000016085c723c */ /* 0x000fe2000004185c */
[----:B-1----:R-:W-:-:S07]  /*4ce0*/  FFMA.FTZ R4, R125, c[0x0][0x23c], -R6 ;  /* 0x00008f007d047a23 */ /* 0x002fce0000010806 */
[----:B------:R-:W-:Y:S01]  /*4cf0*/  HMMA.16816.F32.BF16 R100, R8, R18, R100 ;  /* 0x000000120864723c */ /* 0x000fe20000041864 */
[----:B------:R1:W2:Y:S01]  /*4d00*/  MUFU.EX2 R8, R4 ;  /* 0x0000000400087308 */ /* 0x0002a20000000800 */
[----:B------:R-:W-:Y:S01]  /*4d10*/  MOV R111, R113 ;  /* 0x00000071006f7202 */ /* 0x000fe20000000f00 */
[----:B------:R-:W-:Y:S01]  /*4d20*/  IMAD.MOV.U32 R113, RZ, RZ, R117 ;  /* 0x000000ffff717224 */ /* 0x000fe200078e0075 */
[----:B------:R-:W-:-:S04]  /*4d30*/  MOV R117, R156 ;  /* 0x0000009c00757202 */ /* 0x000fc80000000f00 */
[----:B------:R-:W-:Y:S01]  /*4d40*/  HMMA.16816.F32.BF16 R48, R12, R16, R68 ;  /* 0x000000100c30723c */ /* 0x000fe20000041844 */
[----:B-1----:R-:W-:-:S04]  /*4d50*/  FFMA.FTZ R4, R123, c[0x0][0x23c], -R6 ;  /* 0x00008f007b047a23 */ /* 0x002fc80000010806 */
[----:B------:R1:W-:Y:S03]  /*4d60*/  MUFU.EX2 R174, R4 ;  /* 0x0000000400ae7308 */ /* 0x0003e60000000800 */
[----:B------:R-:W-:Y:S01]  /*4d70*/  HMMA.16816.F32.BF16 R28, R12, R18, R28 ;  /* 0x000000120c1c723c */ /* 0x000fe2000004181c */
[----:B------:R-:W4:Y:S01]  /*4d80*/  LDSM.16.MT88.4 R16, [R220+0x9800] ;  /* 0x00980000dc10783b */ /* 0x000f220000004200 */
[----:B------:R-:W-:Y:S02]  /*4d90*/  IMAD.MOV.U32 R110, RZ, RZ, R225 ;  /* 0x000000ffff6e7224 */ /* 0x000fe400078e00e1 */
[----:B-1----:R-:W-:-:S04]  /*4da0*/  FFMA.FTZ R4, R121, c[0x0][0x23c], -R6 ;  /* 0x00008f0079047a23 */ /* 0x002fc80000010806 */
[----:B------:R1:W-:Y:S01]  /*4db0*/  MUFU.EX2 R156, R4 ;  /* 0x00000004009c7308 */ /* 0x0003e20000000800 */
[----:B---3--:R-:W-:Y:S01]  /*4dc0*/  MOV R121, R7 ;  /* 0x0000000700797202 */ /* 0x008fe20000000f00 */
[----:B-1----:R-:W-:-:S06]  /*4dd0*/  FFMA.FTZ R4, R127, c[0x0][0x23c], -R5 ;  /* 0x00008f007f047a23 */ /* 0x002fcc0000010805 */
[----:B------:R1:W-:Y:S01]  /*4de0*/  MUFU.EX2 R225, R4 ;  /* 0x0000000400e17308 */ /* 0x0003e20000000800 */
[----:B------:R-:W-:Y:S01]  /*4df0*/  FFMA.FTZ R7, R120, c[0x0][0x23c], -R6 ;  /* 0x00008f0078077a23 */ /* 0x000fe20000010806 */
[----:B------:R-:W-:Y:S01]  /*4e00*/  MOV R114, R230 ;  /* 0x000000e600727202 */ /* 0x000fe20000000f00 */
[----:B-1----:R-:W-:-:S05]  /*4e10*/  FFMA.FTZ R4, R126, c[0x0][0x23c], -R5 ;  /* 0x00008f007e047a23 */ /* 0x002fca0000010805 */
[----:B------:R1:W3:Y:S02]  /*4e20*/  MUFU.EX2 R175, R4 ;  /* 0x0000000400af7308 */ /* 0x0002e40000000800 */
[----:B-1----:R-:W-:-:S06]  /*4e30*/  FFMA.FTZ R4, R124, c[0x0][0x23c], -R5 ;  /* 0x00008f007c047a23 */ /* 0x002fcc0000010805 */
[----:B------:R1:W-:Y:S08]  /*4e40*/  MUFU.EX2 R116, R4 ;  /* 0x0000000400747308 */ /* 0x0003f00000000800 */
[----:B------:R-:W4:Y:S01]  /*4e50*/  MUFU.EX2 R118, R7 ;  /* 0x0000000700767308 */ /* 0x000f220000000800 */
[----:B-1----:R-:W-:-:S07]  /*4e60*/  FFMA.FTZ R4, R122, c[0x0][0x23c], -R5 ;  /* 0x00008f007a047a23 */ /* 0x002fce0000010805 */
[----:B------:R-:W1:Y:S01]  /*4e70*/  MUFU.EX2 R230, R4 ;  /* 0x0000000400e67308 */ /* 0x000e620000000800 */
[----:B--2---:R-:W-:Y:S01]  /*4e80*/  IMAD.MOV.U32 R120, RZ, RZ, R8 ;  /* 0x000000ffff787224 */ /* 0x004fe200078e0008 */
[----:B------:R-:W-:Y:S01]  /*4e90*/  HMMA.16816.F32.BF16 R88, R12, R24, R88 ;  /* 0x000000180c58723c */ /* 0x000fe20000041858 */
[----:B---3--:R-:W-:Y:S02]  /*4ea0*/  F2FP.BF16.PACK_AB R9, R175, R225 ;  /* 0x000000e1af09723e */ /* 0x008fe400000010ff */
[----:B----4-:R-:W-:Y:S02]  /*4eb0*/  F2FP.BF16.PACK_AB R10, R118, R156 ;  /* 0x0000009c760a723e */ /* 0x010fe400000010ff */
[----:B------:R-:W-:-:S03]  /*4ec0*/  F2FP.BF16.PACK_AB R8, R174, R120 ;  /* 0x00000078ae08723e */ /* 0x000fc600000010ff */
[----:B------:R-:W-:Y:S01]  /*4ed0*/  HMMA.16816.F32.BF16 R72, R12, R26, R44 ;  /* 0x0000001a0c48723c */ /* 0x000fe2000004182c */
[----:B------:R-:W2:Y:S01]  /*4ee0*/  LDSM.16.MT88.4 R24, [R223+0x9800] ;  /* 0x00980000df18783b */ /* 0x000ea20000004200 */
[----:B-1----:R-:W-:-:S06]  /*4ef0*/  F2FP.BF16.PACK_AB R11, R230, R116 ;  /* 0x00000074e60b723e */ /* 0x002fcc00000010ff */
[C---:B------:R-:W-:Y:S08]  /*4f00*/  HMMA.16816.F32.BF16 R64, R12.reuse, R20, R64 ;  /* 0x000000140c40723c */ /* 0x040ff00000041840 */
[----:B------:R-:W-:Y:S01]  /*4f10*/  HMMA.16816.F32.BF16 R52, R12, R22, R36 ;  /* 0x000000160c34723c */ /* 0x000fe20000041824 */
[----:B------:R-:W1:Y:S06]  /*4f20*/  LDSM.16.MT88.4 R20, [R221+0x9800] ;  /* 0x00980000dd14783b */ /* 0x000e6c0000004200 */
[----:B------:R-:W-:-:S02]  /*4f30*/  F2FP.BF16.PACK_AB R12, R168, R108 ;  /* 0x0000006ca80c723e */ /* 0x000fc400000010ff */
[----:B------:R-:W-:Y:S02]  /*4f40*/  F2FP.BF16.PACK_AB R13, R169, R121 ;  /* 0x00000079a90d723e */ /* 0x000fe400000010ff */
[----:B------:R-:W-:Y:S02]  /*4f50*/  F2FP.BF16.PACK_AB R14, R206, R173 ;  /* 0x000000adce0e723e */ /* 0x000fe400000010ff */
[----:B------:R-:W-:Y:S01]  /*4f60*/  F2FP.BF16.PACK_AB R15, R226, R172 ;  /* 0x000000ace20f723e */ /* 0x000fe200000010ff */
[-C--:B------:R-:W-:Y:S08]  /*4f70*/  HMMA.16816.F32.BF16 R44, R8, R16.reuse, R56 ;  /* 0x00000010082c723c */ /* 0x080ff00000041838 */
[----:B------:R-:W-:Y:S08]  /*4f80*/  HMMA.16816.F32.BF16 R36, R12, R16, R40 ;  /* 0x000000100c24723c */ /* 0x000ff00000041828 */
[-C--:B------:R-:W-:Y:S08]  /*4f90*/  HMMA.16816.F32.BF16 R40, R8, R18.reuse, R60 ;  /* 0x000000120828723c */ /* 0x080ff0000004183c */
[----:B------:R-:W-:Y:S01]  /*4fa0*/  HMMA.16816.F32.BF16 R32, R12, R18, R32 ;  /* 0x000000120c20723c */ /* 0x000fe20000041820 */
[----:B------:R-:W3:Y:S01]  /*4fb0*/  LDSM.16.MT88.4 R16, [R222+0x9800] ;  /* 0x00980000de10783b */ /* 0x000ee20000004200 */
[----:B------:R-:W-:-:S04]  /*4fc0*/  FFMA.FTZ R4, R227, c[0x0][0x23c], -R2 ;  /* 0x00008f00e3047a23 */ /* 0x000fc80000010802 */
[----:B------:R4:W-:Y:S02]  /*4fd0*/  MUFU.EX2 R227, R4 ;  /* 0x0000000400e37308 */ /* 0x0009e40000000800 */
[----:B--2---:R-:W-:Y:S01]  /*4fe0*/  HMMA.16816.F32.BF16 R60, R8, R24, R76 ;  /* 0x00000018083c723c */ /* 0x004fe2000004184c */
[----:B----4-:R-:W-:-:S05]  /*4ff0*/  FFMA.FTZ R4, R114, c[0x0][0x23c], -R2 ;  /* 0x00008f0072047a23 */ /* 0x010fca0000010802 */
[----:B------:R2:W-:Y:S02]  /*5000*/  MUFU.EX2 R114, R4 ;  /* 0x0000000400727308 */ /* 0x0005e40000000800 */
[----:B------:R-:W-:Y:S01]  /*5010*/  HMMA.16816.F32.BF16 R56, R8, R26, R80 ;  /* 0x0000001a0838723c */ /* 0x000fe20000041850 */
[----:B--2---:R-:W-:-:S05]  /*5020*/  FFMA.FTZ R4, R110, c[0x0][0x23c], -R2 ;  /* 0x00008f006e047a23 */ /* 0x004fca0000010802 */
[----:B------:R2:W-:Y:S02]  /*5030*/  MUFU.EX2 R123, R4 ;  /* 0x00000004007b7308 */ /* 0x0005e40000000800 */
[C---:B-1----:R-:W-:Y:S08]  /*5040*/  HMMA.16816.F32.BF16 R84, R8.reuse, R20, R84 ;  /* 0x000000140854723c */ /* 0x042ff00000041854 */
[----:B------:R-:W-:Y:S01]  /*5050*/  HMMA.16816.F32.BF16 R92, R8, R22, R92 ;  /* 0x00000016085c723c */ /* 0x000fe2000004185c */
[----:B--2---:R-:W-:-:S07]  /*5060*/  FFMA.FTZ R4, R170, c[0x0][0x23c], -R2 ;  /* 0x00008f00aa047a23 */ /* 0x004fce0000010802 */
[----:B---3--:R-:W-:Y:S01]  /*5070*/  HMMA.16816.F32.BF16 R104, R8, R16, R104 ;  /* 0x000000100868723c */ /* 0x008fe20000041868 */
[----:B------:R-:W-:-:S07]  /*5080*/  IMAD.MOV.U32 R170, RZ, RZ, R251 ;  /* 0x000000ffffaa7224 */ /* 0x000fce00078e00fb */
[----:B------:R-:W-:Y:S01]  /*5090*/  HMMA.16816.F32.BF16 R100, R8, R18, R100 ;  /* 0x000000120864723c */ /* 0x000fe20000041864 */
[----:B------:R1:W2:Y:S01]  /*50a0*/  MUFU.EX2 R9, R4 ;  /* 0x0000000400097308 */ /* 0x0002a20000000800 */
[----:B------:R-:W-:Y:S01]  /*50b0*/  IMAD.MOV.U32 R110, RZ, RZ, R111 ;  /* 0x000000ffff6e7224 */ /* 0x000fe200078e006f */
[----:B------:R-:W-:Y:S01]  /*50c0*/  MOV R111, R119 ;  /* 0x00000077006f7202 */ /* 0x000fe20000000f00 */
[----:B-1----:R-:W-:-:S05]  /*50d0*/  FFMA.FTZ R4, R171, c[0x0][0x23c], -R0 ;  /* 0x00008f00ab047a23 */ /* 0x002fca0000010800 */
[----:B------:R1:W-:Y:S02]  /*50e0*/  MUFU.EX2 R251, R4 ;  /* 0x0000000400fb7308 */ /* 0x0003e40000000800 */
[----:B-1----:R-:W-:-:S06]  /*50f0*/  FFMA.FTZ R4, R246, c[0x0][0x23c], -R0 ;  /* 0x00008f00f6047a23 */ /* 0x002fcc0000010800 */
[----:B------:R1:W-:Y:S02]  /*5100*/  MUFU.EX2 R252, R4 ;  /* 0x0000000400fc7308 */ /* 0x0003e40000000800 */
[----:B-1----:R-:W-:-:S06]  /*5110*/  FFMA.FTZ R4, R245, c[0x0][0x23c], -R0 ;  /* 0x00008f00f5047a23 */ /* 0x002fcc0000010800 */
[----:B------:R1:W-:Y:S02]  /*5120*/  MUFU.EX2 R119, R4 ;  /* 0x0000000400777308 */ /* 0x0003e40000000800 */
[----:B-1----:R-:W-:-:S06]  /*5130*/  FFMA.FTZ R4, R244, c[0x0][0x23c], -R0 ;  /* 0x00008f00f4047a23 */ /* 0x002fcc0000010800 */
[----:B------:R1:W3:Y:S02]  /*5140*/  MUFU.EX2 R8, R4 ;  /* 0x0000000400087308 */ /* 0x0002e40000000800 */
[----:B-1----:R-:W-:-:S06]  /*5150*/  FFMA.FTZ R4, R138, c[0x0][0x23c], -R6 ;  /* 0x00008f008a047a23 */ /* 0x002fcc0000010806 */
[----:B------:R1:W-:Y:S01]  /*5160*/  MUFU.EX2 R244, R4 ;  /* 0x0000000400f47308 */ /* 0x0003e20000000800 */
[----:B------:R-:W-:Y:S01]  /*5170*/  HMMA.16816.F32.BF16 R68, R12, R16, R48 ;  /* 0x000000100c44723c */ /* 0x000fe20000041830 */
[----:B------:R-:W-:Y:S02]  /*5180*/  IMAD.MOV.U32 R122, RZ, RZ, R240 ;  /* 0x000000ffff7a7224 */ /* 0x000fe400078e00f0 */
[----:B-1----:R-:W-:-:S04]  /*5190*/  FFMA.FTZ R4, R131, c[0x0][0x23c], -R6 ;  /* 0x00008f0083047a23 */ /* 0x002fc80000010806 */
[----:B------:R1:W4:Y:S01]  /*51a0*/  MUFU.EX2 R245, R4 ;  /* 0x0000000400f57308 */ /* 0x0003220000000800 */
[----:B------:R-:W-:Y:S01]  /*51b0*/  HMMA.16816.F32.BF16 R28, R12, R18, R28 ;  /* 0x000000120c1c723c */ /* 0x000fe2000004181c */
[----:B------:R-:W2:Y:S01]  /*51c0*/  LDSM.16.MT88.4 R16, [R220+0xa000] ;  /* 0x00a00000dc10783b */ /* 0x000ea20000004200 */
[----:B------:R-:W-:Y:S01]  /*51d0*/  IMAD.MOV.U32 R109, RZ, RZ, R110 ;  /* 0x000000ffff6d7224 */ /* 0x000fe200078e006e */
[----:B------:R-:W-:Y:S01]  /*51e0*/  MOV R110, R111 ;  /* 0x0000006f006e7202 */ /* 0x000fe20000000f00 */
[----:B------:R-:W-:Y:S02]  /*51f0*/  IMAD.MOV.U32 R111, RZ, RZ, R112 ;  /* 0x000000ffff6f7224 */ /* 0x000fe400078e0070 */
[----:B-1----:R-:W-:-:S04]  /*5200*/  FFMA.FTZ R4, R129, c[0x0][0x23c], -R6 ;  /* 0x00008f0081047a23 */ /* 0x002fc80000010806 */
[----:B------:R1:W-:Y:S01]  /*5210*/  MUFU.EX2 R246, R4 ;  /* 0x0000000400f67308 */ /* 0x0003e20000000800 */
[----:B------:R-:W-:Y:S01]  /*5220*/  MOV R112, R117 ;  /* 0x0000007500707202 */ /* 0x000fe20000000f00 */
[----:B------:R-:W-:Y:S01]  /*5230*/  IMAD.MOV.U32 R117, RZ, RZ, R241 ;  /* 0x000000ffff757224 */ /* 0x000fe200078e00f1 */
[----:B------:R-:W-:Y:S01]  /*5240*/  MOV R176, R242 ;  /* 0x000000f200b07202 */ /* 0x000fe20000000f00 */
[----:B-1----:R-:W-:-:S04]  /*5250*/  FFMA.FTZ R4, R137, c[0x0][0x23c], -R5 ;  /* 0x00008f0089047a23 */ /* 0x002fc80000010805 */
[----:B------:R1:W-:Y:S01]  /*5260*/  MUFU.EX2 R240, R4 ;  /* 0x0000000400f07308 */ /* 0x0003e20000000800 */
[----:B------:R-:W-:Y:S01]  /*5270*/  FFMA.FTZ R7, R128, c[0x0][0x23c], -R6 ;  /* 0x00008f0080077a23 */ /* 0x000fe20000010806 */
[----:B------:R-:W-:Y:S01]  /*5280*/  MOV R171, R247 ;  /* 0x000000f700ab7202 */ /* 0x000fe20000000f00 */
[----:B------:R-:W-:Y:S02]  /*5290*/  IMAD.MOV.U32 R177, RZ, RZ, R243 ;  /* 0x000000ffffb17224 */ /* 0x000fe400078e00f3 */
[----:B-1----:R-:W-:-:S04]  /*52a0*/  FFMA.FTZ R4, R133, c[0x0][0x23c], -R5 ;  /* 0x00008f0085047a23 */ /* 0x002fc80000010805 */
[----:B------:R1:W1:Y:S02]  /*52b0*/  MUFU.EX2 R241, R4 ;  /* 0x0000000400f17308 */ /* 0x0002640000000800 */
[----:B-1----:R-:W-:-:S06]  /*52c0*/  FFMA.FTZ R4, R132, c[0x0][0x23c], -R5 ;  /* 0x00008f0084047a23 */ /* 0x002fcc0000010805 */
[----:B------:R1:W-:Y:S08]  /*52d0*/  MUFU.EX2 R242, R4 ;  /* 0x0000000400f27308 */ /* 0x0003f00000000800 */
[----:B------:R-:W4:Y:S01]  /*52e0*/  MUFU.EX2 R247, R7 ;  /* 0x0000000700f77308 */ /* 0x000f220000000800 */
[----:B-1----:R-:W-:-:S07]  /*52f0*/  FFMA.FTZ R4, R130, c[0x0][0x23c], -R5 ;  /* 0x00008f0082047a23 */ /* 0x002fce0000010805 */
[----:B------:R-:W1:Y:S01]  /*5300*/  MUFU.EX2 R243, R4 ;  /* 0x0000000400f37308 */ /* 0x000e620000000800 */
[----:B--2---:R-:W-:Y:S02]  /*5310*/  MOV R133, R9 ;  /* 0x0000000900857202 */ /* 0x004fe40000000f00 */
[----:B---3--:R-:W-:Y:S01]  /*5320*/  MOV R132, R8 ;  /* 0x0000000800847202 */ /* 0x008fe20000000f00 */
[----:B------:R-:W-:Y:S01]  /*5330*/  HMMA.16816.F32.BF16 R96, R12, R24, R88 ;  /* 0x000000180c60723c */ /* 0x000fe20000041858 */
[----:B----4-:R-:W-:Y:S02]  /*5340*/  F2FP.BF16.PACK_AB R8, R245, R244 ;  /* 0x000000f4f508723e */ /* 0x010fe400000010ff */
[----:B------:R-:W-:Y:S02]  /*5350*/  F2FP.BF16.PACK_AB R9, R241, R240 ;  /* 0x000000f0f109723e */ /* 0x000fe400000010ff */
[----:B------:R-:W-:-:S03]  /*5360*/  F2FP.BF16.PACK_AB R10, R247, R246 ;  /* 0x000000f6f70a723e */ /* 0x000fc600000010ff */
[----:B------:R-:W-:Y:S01]  /*5370*/  HMMA.16816.F32.BF16 R88, R12, R26, R72 ;  /* 0x0000001a0c58723c */ /* 0x000fe20000041848 */
[----:B------:R-:W-:Y:S01]  /*5380*/  LDSM.16.MT88.4 R24, [R223+0xa000] ;  /* 0x00a00000df18783b */ /* 0x000fe20000004200 */
        /* <DEDUP_REMOVED lines=12> */
[----:B------:R-:W2:Y:S01]  /*5450*/  LDSM.16.MT88.4 R16, [R222+0xa000] ;  /* 0x00a00000de10783b */ /* 0x000ea20000004200 */
[----:B------:R-:W-:-:S02]  /*5460*/  FFMA.FTZ R4, R188, c[0x0][0x23c], -R6 ;  /* 0x00008f00bc047a23 */ /* 0x000fc40000010806 */
[----:B------:R-:W-:Y:S02]  /*5470*/  IMAD.MOV.U32 R138, RZ, RZ, R216 ;  /* 0x000000ffff8a7224 */ /* 0x000fe400078e00d8 */
[----:B------:R3:W-:Y:S01]  /*5480*/  MUFU.EX2 R216, R4 ;  /* 0x0000000400d87308 */ /* 0x0007e20000000800 */
[----:B------:R-:W-:Y:S01]  /*5490*/  MOV R7, R217 ;  /* 0x000000d900077202 */ /* 0x000fe20000000f00 */
[----:B------:R-:W-:Y:S02]  /*54a0*/  IMAD.MOV.U32 R35, RZ, RZ, R122 ;  /* 0x000000ffff237224 */ /* 0x000fe400078e007a */
[----:B------:R-:W-:Y:S01]  /*54b0*/  IMAD.MOV.U32 R122, RZ, RZ, R218 ;  /* 0x000000ffff7a7224 */ /* 0x000fe200078e00da */
[----:B-1----:R-:W-:Y:S01]  /*54c0*/  HMMA.16816.F32.BF16 R48, R8, R22, R92 ;  /* 0x000000160830723c */ /* 0x002fe2000004185c */
[----:B------:R-:W-:Y:S02]  /*54d0*/  IMAD.MOV.U32 R37, RZ, RZ, R121 ;  /* 0x000000ffff257224 */ /* 0x000fe400078e0079 */
[----:B---3--:R-:W-:-:S04]  /*54e0*/  FFMA.FTZ R4, R178, c[0x0][0x23c], -R6 ;  /* 0x00008f00b2047a23 */ /* 0x008fc80000010806 */
[----:B------:R1:W3:Y:S01]  /*54f0*/  MUFU.EX2 R217, R4 ;  /* 0x0000000400d97308 */ /* 0x0002e20000000800 */
[----:B------:R-:W-:Y:S01]  /*5500*/  MOV R38, R108 ;  /* 0x0000006c00267202 */ /* 0x000fe20000000f00 */
[----:B------:R-:W-:Y:S01]  /*5510*/  IMAD.MOV.U32 R39, RZ, RZ, R109 ;  /* 0x000000ffff277224 */ /* 0x000fe200078e006d */
[----:B------:R-:W-:Y:S01]  /*5520*/  MOV R121, R110 ;  /* 0x0000006e00797202 */ /* 0x000fe20000000f00 */
[----:B------:R-:W-:Y:S01]  /*5530*/  IMAD.MOV.U32 R137, RZ, RZ, R111 ;  /* 0x000000ffff897224 */ /* 0x000fe200078e006f */
[----:B------:R-:W-:Y:S01]  /*5540*/  HMMA.16816.F32.BF16 R52, R8, R20, R84 ;  /* 0x000000140834723c */ /* 0x000fe20000041854 */
[----:B------:R-:W-:Y:S02]  /*5550*/  MOV R36, R120 ;  /* 0x0000007800247202 */ /* 0x000fe40000000f00 */
[----:B------:R-:W-:Y:S01]  /*5560*/  MOV R120, R219 ;  /* 0x000000db00787202 */ /* 0x000fe20000000f00 */
[----:B-1----:R-:W-:-:S04]  /*5570*/  FFMA.FTZ R4, R143, c[0x0][0x23c], -R6 ;  /* 0x00008f008f047a23 */ /* 0x002fc80000010806 */
[C---:B--2---:R-:W-:Y:S01]  /*5580*/  HMMA.16816.F32.BF16 R40, R8.reuse, R18, R100 ;  /* 0x000000120828723c */ /* 0x044fe20000041864 */
[----:B------:R1:W-:Y:S07]  /*5590*/  MUFU.EX2 R218, R4 ;  /* 0x0000000400da7308 */ /* 0x0003ee0000000800 */
[----:B------:R-:W-:Y:S01]  /*55a0*/  HMMA.16816.F32.BF16 R44, R8, R16, R104 ;  /* 0x00000010082c723c */ /* 0x000fe20000041868 */
[----:B------:R-:W-:-:S07]  /*55b0*/  FFMA.FTZ R34, R137, c[0x0][0x23c], -R2 ;  /* 0x00008f0089227a23 */ /* 0x000fce0000010802 */
[----:B------:R-:W-:Y:S01]  /*55c0*/  HMMA.16816.F32.BF16 R100, R12, R20, R80 ;  /* 0x000000140c64723c */ /* 0x000fe20000041850 */
[----:B-1----:R-:W-:-:S07]  /*55d0*/  FFMA.FTZ R4, R141, c[0x0][0x23c], -R6 ;  /* 0x00008f008d047a23 */ /* 0x002fce0000010806 */
[----:B------:R-:W-:Y:S01]  /*55e0*/  HMMA.16816.F32.BF16 R92, R12, R22, R76 ;  /* 0x000000160c5c723c */ /* 0x000fe2000004184c */
[----:B------:R-:W1:Y:S01]  /*55f0*/  LDSM.16.MT88.4 R20, [R223+0xa800] ;  /* 0x00a80000df14783b */ /* 0x000e620000004200 */
[----:B------:R2:W-:Y:S01]  /*5600*/  MUFU.EX2 R219, R4 ;  /* 0x0000000400db7308 */ /* 0x0005e20000000800 */
[----:B------:R-:W-:-:S05]  /*5610*/  IMAD.MOV.U32 R87, RZ, RZ, R176 ;  /* 0x000000ffff577224 */ /* 0x000fca00078e00b0 */
[----:B------:R-:W-:Y:S01]  /*5620*/  HMMA.16816.F32.BF16 R60, R8, R24, R60 ;  /* 0x00000018083c723c */ /* 0x000fe2000004183c */
[----:B------:R-:W-:-:S07]  /*5630*/  MOV R137, R7 ;  /* 0x0000000700897202 */ /* 0x000fce0000000f00 */
[----:B------:R-:W-:Y:S01]  /*5640*/  HMMA.16816.F32.BF16 R56, R8, R26, R56 ;  /* 0x0000001a0838723c */ /* 0x000fe20000041838 */
[----:B--2---:R-:W-:-:S07]  /*5650*/  FFMA.FTZ R4, R184, c[0x0][0x23c], -R5 ;  /* 0x00008f00b8047a23 */ /* 0x004fce0000010805 */
[----:B------:R-:W-:Y:S01]  /*5660*/  HMMA.16816.F32.BF16 R108, R12, R24, R96 ;  /* 0x000000180c6c723c */ /* 0x000fe20000041860 */
[----:B------:R-:W-:-:S07]  /*5670*/  MOV R176, R215 ;  /* 0x000000d700b07202 */ /* 0x000fce0000000f00 */
[----:B------:R-:W-:Y:S01]  /*5680*/  HMMA.16816.F32.BF16 R104, R12, R26, R88 ;  /* 0x0000001a0c68723c */ /* 0x000fe20000041858 */
[----:B------:R-:W2:Y:S01]  /*5690*/  LDSM.16.MT88.4 R24, [R220+0xa800] ;  /* 0x00a80000dc18783b */ /* 0x000ea20000004200 */
[----:B------:R-:W-:-:S06]  /*56a0*/  IMAD.MOV.U32 R7, RZ, RZ, R138 ;  /* 0x000000ffff077224 */ /* 0x000fcc00078e008a */
[C---:B------:R-:W-:Y:S01]  /*56b0*/  HMMA.16816.F32.BF16 R88, R12.reuse, R16, R68 ;  /* 0x000000100c58723c */ /* 0x040fe20000041844 */
[----:B------:R4:W-:Y:S07]  /*56c0*/  MUFU.EX2 R215, R4 ;  /* 0x0000000400d77308 */ /* 0x0009ee0000000800 */
[----:B------:R-:W-:Y:S01]  /*56d0*/  HMMA.16816.F32.BF16 R76, R12, R18, R28 ;  /* 0x000000120c4c723c */ /* 0x000fe2000004181c */
[----:B------:R-:W1:Y:S01]  /*56e0*/  LDSM.16.MT88.4 R16, [R221+0xa800] ;  /* 0x00a80000dd10783b */ /* 0x000e620000004200 */
[----:B------:R-:W-:Y:S01]  /*56f0*/  MOV R138, R122 ;  /* 0x0000007a008a7202 */ /* 0x000fe20000000f00 */
[----:B------:R-:W-:Y:S01]  /*5700*/  IMAD.MOV.U32 R122, RZ, RZ, R120 ;  /* 0x000000ffff7a7224 */ /* 0x000fe200078e0078 */
[----:B------:R-:W-:Y:S01]  /*5710*/  MOV R120, R113 ;  /* 0x0000007100787202 */ /* 0x000fe20000000f00 */
[----:B------:R-:W-:Y:S01]  /*5720*/  FFMA.FTZ R33, R112, c[0x0][0x23c], -R2 ;  /* 0x00008f0070217a23 */ /* 0x000fe20000010802 */
[----:B------:R-:W-:Y:S01]  /*5730*/  MOV R86, R177 ;  /* 0x000000b100567202 */ /* 0x000fe20000000f00 */
[----:B----4-:R-:W-:Y:S01]  /*5740*/  FFMA.FTZ R4, R187, c[0x0][0x23c], -R5 ;  /* 0x00008f00bb047a23 */ /* 0x010fe20000010805 */
[----:B------:R-:W-:Y:S01]  /*5750*/  MOV R84, R114 ;  /* 0x0000007200547202 */ /* 0x000fe20000000f00 */
[----:B------:R-:W-:Y:S01]  /*5760*/  IMAD.MOV.U32 R177, RZ, RZ, R115 ;  /* 0x000000ffffb17224 */ /* 0x000fe200078e0073 */
[----:B------:R-:W4:Y:S01]  /*5770*/  LDSM.16.MT88.4 R12, [R222+0xa800] ;  /* 0x00a80000de0c783b */ /* 0x000f220000004200 */
[----:B------:R-:W-:-:S02]  /*5780*/  IMAD.MOV.U32 R11, RZ, RZ, R214 ;  /* 0x000000ffff0b7224 */ /* 0x000fc400078e00d6 */
[----:B------:R-:W-:Y:S01]  /*5790*/  IMAD.MOV.U32 R85, RZ, RZ, R144 ;  /* 0x000000ffff557224 */ /* 0x000fe200078e0090 */
[----:B------:R2:W1:Y:S01]  /*57a0*/  MUFU.EX2 R214, R4 ;  /* 0x0000000400d67308 */ /* 0x0004620000000800 */
[--C-:B------:R-:W-:Y:S02]  /*57b0*/  FFMA.FTZ R32, R239, c[0x0][0x23c], -R2.reuse ;  /* 0x00008f00ef207a23 */ /* 0x100fe40000010802 */
[--C-:B------:R-:W-:Y:S02]  /*57c0*/  FFMA.FTZ R31, R238, c[0x0][0x23c], -R2.reuse ;  /* 0x00008f00ee1f7a23 */ /* 0x100fe40000010802 */
[--C-:B------:R-:W-:Y:S02]  /*57d0*/  FFMA.FTZ R112, R237, c[0x0][0x23c], -R2.reuse ;  /* 0x00008f00ed707a23 */ /* 0x100fe40000010802 */
[--C-:B------:R-:W-:Y:S02]  /*57e0*/  FFMA.FTZ R113, R236, c[0x0][0x23c], -R2.reuse ;  /* 0x00008f00ec717a23 */ /* 0x100fe40000010802 */
[----:B------:R-:W-:-:S02]  /*57f0*/  FFMA.FTZ R114, R210, c[0x0][0x23c], -R2 ;  /* 0x00008f00d2727a23 */ /* 0x000fc40000010802 */
[--C-:B------:R-:W-:Y:S02]  /*5800*/  FFMA.FTZ R115, R209, c[0x0][0x23c], -R2.reuse ;  /* 0x00008f00d1737a23 */ /* 0x100fe40000010802 */
[--C-:B------:R-:W-:Y:S02]  /*5810*/  FFMA.FTZ R141, R208, c[0x0][0x23c], -R2.reuse ;  /* 0x00008f00d08d7a23 */ /* 0x100fe40000010802 */
[--C-:B------:R-:W-:Y:S02]  /*5820*/  FFMA.FTZ R144, R211, c[0x0][0x23c], -R2.reuse ;  /* 0x00008f00d3907a23 */ /* 0x100fe40000010802 */
[--C-:B------:R-:W-:Y:S02]  /*5830*/  FFMA.FTZ R145, R145, c[0x0][0x23c], -R2.reuse ;  /* 0x00008f0091917a23 */ /* 0x100fe40000010802 */
[----:B------:R-:W-:Y:S01]  /*5840*/  FFMA.FTZ R146, R146, c[0x0][0x23c], -R2 ;  /* 0x00008f0092927a23 */ /* 0x000fe20000010802 */
[----:B------:R-:W-:Y:S01]  /*5850*/  MOV R99, R35 ;  /* 0x0000002300637202 */ /* 0x000fe20000000f00 */
[----:B------:R-:W-:-:S02]  /*5860*/  FFMA.FTZ R2, R186, c[0x0][0x23c], -R5 ;  /* 0x00008f00ba027a23 */ /* 0x000fc40000010805 */
[----:B--2---:R-:W-:Y:S01]  /*5870*/  FFMA.FTZ R4, R185, c[0x0][0x23c], -R5 ;  /* 0x00008f00b9047a23 */ /* 0x004fe20000010805 */
[----:B------:R-:W-:Y:S01]  /*5880*/  MOV R35, R119 ;  /* 0x0000007700237202 */ /* 0x000fe20000000f00 */
[--C-:B------:R-:W-:Y:S01]  /*5890*/  FFMA.FTZ R28, R7, c[0x0][0x23c], -R0.reuse ;  /* 0x00008f00071c7a23 */ /* 0x100fe20000010800 */
[----:B------:R-:W-:Y:S01]  /*58a0*/  MOV R119, R212 ;  /* 0x000000d400777202 */ /* 0x000fe20000000f00 */
[--C-:B------:R-:W-:Y:S01]  /*58b0*/  FFMA.FTZ R7, R120, c[0x0][0x23c], -R0.reuse ;  /* 0x00008f0078077a23 */ /* 0x100fe20000010800 */
[----:B------:R-:W-:Y:S01]  /*58c0*/  MUFU.EX2 R212, R4 ;  /* 0x0000000400d47308 */ /* 0x000fe20000000800 */
[--C-:B------:R-:W-:Y:S01]  /*58d0*/  FFMA.FTZ R120, R213, c[0x0][0x23c], -R0.reuse ;  /* 0x00008f00d5787a23 */ /* 0x100fe20000010800 */
[----:B------:R-:W-:Y:S01]  /*58e0*/  MOV R178, R11 ;  /* 0x0000000b00b27202 */ /* 0x000fe20000000f00 */
[----:B------:R-:W-:Y:S01]  /*58f0*/  FFMA.FTZ R29, R137, c[0x0][0x23c], -R0 ;  /* 0x00008f00891d7a23 */ /* 0x000fe20000010800 */
[----:B------:R-:W-:Y:S01]  /*5900*/  MOV R8, R36 ;  /* 0x0000002400087202 */ /* 0x000fe20000000f00 */
[----:B------:R-:W-:Y:S01]  /*5910*/  IMAD.MOV.U32 R9, RZ, RZ, R37 ;  /* 0x000000ffff097224 */ /* 0x000fe200078e0025 */
[----:B------:R-:W-:Y:S01]  /*5920*/  MOV R10, R38 ;  /* 0x00000026000a7202 */ /* 0x000fe20000000f00 */
[----:B------:R-:W-:Y:S01]  /*5930*/  IMAD.MOV.U32 R98, RZ, RZ, R87 ;  /* 0x000000ffff627224 */ /* 0x000fe200078e0057 */
[----:B------:R-:W2:Y:S01]  /*5940*/  MUFU.EX2 R213, R2 ;  /* 0x0000000200d57308 */ /* 0x000ea20000000800 */
[----:B------:R-:W-:Y:S01]  /*5950*/  MOV R137, R138 ;  /* 0x0000008a00897202 */ /* 0x000fe20000000f00 */
[----:B------:R-:W-:Y:S01]  /*5960*/  IMAD.MOV.U32 R138, RZ, RZ, R122 ;  /* 0x000000ffff8a7224 */ /* 0x000fe200078e007a */
        /* <DEDUP_REMOVED lines=13> */
[----:B------:R-:W-:Y:S01]  /*5a40*/  FFMA.FTZ R30, R121, c[0x0][0x23c], -R0 ;  /* 0x00008f00791e7a23 */ /* 0x000fe20000010800 */
[----:B---3--:R-:W-:Y:S01]  /*5a50*/  F2FP.BF16.PACK_AB R8, R217, R216 ;  /* 0x000000d8d908723e */ /* 0x008fe200000010ff */
[----:B------:R3:W5:Y:S01]  /*5a60*/  LDL.LU R239, [R1+0xbc] ;  /* 0x0000bc0001ef7983 */ /* 0x0007620000300800 */
[----:B-1----:R-:W-:-:S02]  /*5a70*/  F2FP.BF16.PACK_AB R9, R214, R215 ;  /* 0x000000d7d609723e */ /* 0x002fc400000010ff */
[----:B------:R-:W-:Y:S02]  /*5a80*/  F2FP.BF16.PACK_AB R10, R219, R218 ;  /* 0x000000dadb0a723e */ /* 0x000fe400000010ff */
[----:B--2---:R-:W-:Y:S02]  /*5a90*/  F2FP.BF16.PACK_AB R11, R212, R213 ;  /* 0x000000d5d40b723e */ /* 0x004fe400000010ff */
[----:B------:R-:W-:Y:S01]  /*5aa0*/  MOV R132, R158 ;  /* 0x0000009e00847202 */ /* 0x000fe20000000f00 */
[----:B------:R-:W-:Y:S01]  /*5ab0*/  IMAD.MOV.U32 R137, RZ, RZ, R156 ;  /* 0x000000ffff897224 */ /* 0x000fe200078e009c */
[----:B------:R-:W-:Y:S01]  /*5ac0*/  MOV R138, R147 ;  /* 0x00000093008a7202 */ /* 0x000fe20000000f00 */
[----:B------:R-:W-:Y:S01]  /*5ad0*/  IMAD.MOV.U32 R69, RZ, RZ, R86 ;  /* 0x000000ffff457224 */ /* 0x000fe200078e0056 */
[----:B------:R-:W-:Y:S01]  /*5ae0*/  MOV R68, R85 ;  /* 0x0000005500447202 */ /* 0x000fe20000000f00 */
[----:B------:R-:W-:Y:S01]  /*5af0*/  IMAD.MOV.U32 R209, RZ, RZ, R39 ;  /* 0x000000ffffd17224 */ /* 0x000fe200078e0027 */
[----:B------:R-:W-:-:S02]  /*5b00*/  MOV R70, R87 ;  /* 0x0000005700467202 */ /* 0x000fc40000000f00 */
[----:B------:R-:W-:Y:S02]  /*5b10*/  MOV R71, R35 ;  /* 0x0000002300477202 */ /* 0x000fe40000000f00 */
[----:B------:R-:W-:Y:S01]  /*5b20*/  MOV R208, R84 ;  /* 0x0000005400d07202 */ /* 0x000fe20000000f00 */
[----:B------:R-:W-:Y:S01]  /*5b30*/  FFMA.FTZ R37, R189, c[0x0][0x23c], -R6 ;  /* 0x00008f00bd257a23 */ /* 0x000fe20000010806 */
[----:B------:R-:W-:Y:S01]  /*5b40*/  MOV R210, R132 ;  /* 0x0000008400d27202 */ /* 0x000fe20000000f00 */
[--C-:B------:R-:W-:Y:S01]  /*5b50*/  FFMA.FTZ R147, R249, c[0x0][0x23c], -R0.reuse ;  /* 0x00008f00f9937a23 */ /* 0x100fe20000010800 */
[C---:B------:R-:W-:Y:S01]  /*5b60*/  HMMA.16816.F32.BF16 R80, R8.reuse, R20, R60 ;  /* 0x000000140850723c */ /* 0x040fe2000004183c */
[--C-:B------:R-:W-:Y:S01]  /*5b70*/  FFMA.FTZ R156, R248, c[0x0][0x23c], -R0.reuse ;  /* 0x00008f00f89c7a23 */ /* 0x100fe20000010800 */
[----:B------:R-:W-:Y:S01]  /*5b80*/  MOV R249, R68 ;  /* 0x0000004400f97202 */ /* 0x000fe20000000f00 */
[----:B------:R-:W-:Y:S01]  /*5b90*/  IMAD.MOV.U32 R132, RZ, RZ, R137 ;  /* 0x000000ffff847224 */ /* 0x000fe200078e0089 */
[----:B------:R-:W-:Y:S01]  /*5ba0*/  MOV R137, R138 ;  /* 0x0000008a00897202 */ /* 0x000fe20000000f00 */
[--C-:B------:R-:W-:Y:S01]  /*5bb0*/  FFMA.FTZ R158, R139, c[0x0][0x23c], -R0.reuse ;  /* 0x00008f008b9e7a23 */ /* 0x100fe20000010800 */
[----:B------:R-:W-:Y:S01]  /*5bc0*/  MOV R248, R71 ;  /* 0x0000004700f87202 */ /* 0x000fe20000000f00 */
[----:B------:R-:W-:Y:S01]  /*5bd0*/  IMAD.MOV.U32 R189, RZ, RZ, R69 ;  /* 0x000000ffffbd7224 */ /* 0x000fe200078e0045 */
[C---:B------:R-:W-:Y:S01]  /*5be0*/  HMMA.16816.F32.BF16 R84, R8.reuse, R26, R64 ;  /* 0x0000001a0854723c */ /* 0x040fe20000041840 */
[----:B------:R-:W-:Y:S01]  /*5bf0*/  MOV R60, R70 ;  /* 0x00000046003c7202 */ /* 0x000fe20000000f00 */
[----:B------:R-:W-:Y:S01]  /*5c00*/  FFMA.FTZ R123, R250, c[0x0][0x23c], -R0 ;  /* 0x00008f00fa7b7a23 */ /* 0x000fe20000010800 */
[----:B------:R-:W-:Y:S01]  /*5c10*/  MOV R133, R157 ;  /* 0x0000009d00857202 */ /* 0x000fe20000000f00 */
[--C-:B------:R-:W-:Y:S01]  /*5c20*/  FFMA.FTZ R38, R190, c[0x0][0x23c], -R6.reuse ;  /* 0x00008f00be267a23 */ /* 0x100fe20000010806 */
[----:B------:R-:W-:Y:S01]  /*5c30*/  MOV R250, R208 ;  /* 0x000000d000fa7202 */ /* 0x000fe20000000f00 */
[--C-:B------:R-:W-:Y:S01]  /*5c40*/  FFMA.FTZ R138, R180, c[0x0][0x23c], -R6.reuse ;  /* 0x00008f00b48a7a23 */ /* 0x100fe20000010806 */
[----:B------:R-:W-:Y:S01]  /*5c50*/  MOV R180, R207 ;  /* 0x000000cf00b47202 */ /* 0x000fe20000000f00 */
[----:B------:R-:W-:Y:S01]  /*5c60*/  FFMA.FTZ R139, R179, c[0x0][0x23c], -R6 ;  /* 0x00008f00b38b7a23 */ /* 0x000fe20000010806 */
[C---:B------:R-:W-:Y:S01]  /*5c70*/  HMMA.16816.F32.BF16 R68, R8.reuse, R16, R52 ;  /* 0x000000100844723c */ /* 0x040fe20000041834 */
[----:B------:R-:W-:Y:S01]  /*5c80*/  IMAD.MOV.U32 R190, RZ, RZ, R211 ;  /* 0x000000ffffbe7224 */ /* 0x000fe200078e00d3 */
[----:B------:R-:W-:Y:S01]  /*5c90*/  MUFU.EX2 R208, R7 ;  /* 0x0000000700d07308 */ /* 0x000fe20000000800 */
[----:B------:R-:W-:Y:S01]  /*5ca0*/  IMAD.MOV.U32 R179, RZ, RZ, R206 ;  /* 0x000000ffffb37224 */ /* 0x000fe200078e00ce */
[----:B------:R-:W-:Y:S01]  /*5cb0*/  MOV R188, R98 ;  /* 0x0000006200bc7202 */ /* 0x000fe20000000f00 */
[----:B------:R-:W-:Y:S01]  /*5cc0*/  IMAD.MOV.U32 R2, RZ, RZ, R97 ;  /* 0x000000ffff027224 */ /* 0x000fe200078e0061 */
[----:B------:R-:W-:Y:S01]  /*5cd0*/  MOV R184, R99 ;  /* 0x0000006300b87202 */ /* 0x000fe20000000f00 */
[----:B------:R-:W-:Y:S01]  /*5ce0*/  IMAD.MOV.U32 R55, RZ, RZ, R209 ;  /* 0x000000ffff377224 */ /* 0x000fe200078e00d1 */
[----:B------:R-:W-:Y:S01]  /*5cf0*/  HMMA.16816.F32.BF16 R64, R8, R18, R48 ;  /* 0x000000120840723c */ /* 0x000fe20000041830 */
[----:B------:R-:W-:Y:S01]  /*5d00*/  MOV R54, R210 ;  /* 0x000000d200367202 */ /* 0x000fe20000000f00 */
[----:B------:R-:W-:Y:S01]  /*5d10*/  MUFU.EX2 R206, R34 ;  /* 0x0000002200ce7308 */ /* 0x000fe20000000800 */
[----:B------:R-:W-:Y:S01]  /*5d20*/  MOV R39, R133 ;  /* 0x0000008500277202 */ /* 0x000fe20000000f00 */
[----:B------:R-:W-:Y:S01]  /*5d30*/  FFMA.FTZ R36, R183, c[0x0][0x23c], -R6 ;  /* 0x00008f00b7247a23 */ /* 0x000fe20000010806 */
[----:B------:R3:W5:Y:S02]  /*5d40*/  LDL.LU R238, [R1+0xb8] ;  /* 0x0000b80001ee7983 */ /* 0x0007640000300800 */
[----:B------:R-:W-:Y:S01]  /*5d50*/  MOV R50, R205 ;  /* 0x000000cd00327202 */ /* 0x000fe20000000f00 */
[----:B------:R-:W-:-:S02]  /*5d60*/  IMAD.MOV.U32 R51, RZ, RZ, R204 ;  /* 0x000000ffff337224 */ /* 0x000fc400078e00cc */
[----:B------:R-:W-:Y:S01]  /*5d70*/  MUFU.EX2 R209, R33 ;  /* 0x0000002100d17308 */ /* 0x000fe20000000800 */
[----:B------:R-:W-:Y:S01]  /*5d80*/  FFMA.FTZ R157, R140, c[0x0][0x23c], -R0 ;  /* 0x00008f008c9d7a23 */ /* 0x000fe20000010800 */
[----:B------:R-:W-:-:S06]  /*5d90*/  MOV R183, R96 ;  /* 0x0000006000b77202 */ /* 0x000fcc0000000f00 */
[----:B------:R-:W-:Y:S01]  /*5da0*/  MUFU.EX2 R210, R32 ;  /* 0x0000002000d27308 */ /* 0x000fe20000000800 */
[----:B------:R-:W-:-:S07]  /*5db0*/  MOV R4, R137 ;  /* 0x0000008900047202 */ /* 0x000fce0000000f00 */
[----:B------:R-:W-:Y:S01]  /*5dc0*/  MUFU.EX2 R211, R31 ;  /* 0x0000001f00d37308 */ /* 0x000fe20000000800 */
[----:B------:R-:W-:-:S07]  /*5dd0*/  FFMA.FTZ R35, R182, c[0x0][0x23c], -R6 ;  /* 0x00008f00b6237a23 */ /* 0x000fce0000010806 */
[----:B------:R-:W1:Y:S01]  /*5de0*/  MUFU.EX2 R207, R30 ;  /* 0x0000001e00cf7308 */ /* 0x000e620000000800 */
[----:B------:R-:W-:Y:S01]  /*5df0*/  FFMA.FTZ R133, R181, c[0x0][0x23c], -R6 ;  /* 0x00008f00b5857a23 */ /* 0x000fe20000010806 */
[----:B------:R-:W-:Y:S01]  /*5e00*/  MOV R53, R39 ;  /* 0x0000002700357202 */ /* 0x000fe20000000f00 */
[--C-:B------:R-:W-:Y:S01]  /*5e10*/  FFMA.FTZ R121, R235, c[0x0][0x23c], -R0.reuse ;  /* 0x00008f00eb797a23 */ /* 0x100fe20000010800 */
[----:B------:R-:W-:Y:S01]  /*5e20*/  MOV R61, R2 ;  /* 0x00000002003d7202 */ /* 0x000fe20000000f00 */
[----:B------:R-:W-:Y:S01]  /*5e30*/  FFMA.FTZ R122, R234, c[0x0][0x23c], -R0 ;  /* 0x00008f00ea7a7a23 */ /* 0x000fe20000010800 */
[----:B------:R3:W5:Y:S02]  /*5e40*/  LDL.LU R237, [R1+0xb4] ;  /* 0x0000b40001ed7983 */ /* 0x0007640000300800 */
[----:B------:R-:W-:Y:S01]  /*5e50*/  MUFU.EX2 R204, R29 ;  /* 0x0000001d00cc7308 */ /* 0x000fe20000000800 */
[----:B------:R-:W-:-:S07]  /*5e60*/  FFMA.FTZ R140, R142, c[0x0][0x23c], -R6 ;  /* 0x00008f008e8c7a23 */ /* 0x000fce0000010806 */
[----:B------:R-:W2:Y:S01]  /*5e70*/  MUFU.EX2 R205, R28 ;  /* 0x0000001c00cd7308 */ /* 0x000ea20000000800 */
[C---:B------:R-:W-:Y:S01]  /*5e80*/  HMMA.16816.F32.BF16 R96, R8.reuse, R24, R72 ;  /* 0x000000180860723c */ /* 0x040fe20000041848 */
[----:B------:R-:W-:Y:S01]  /*5e90*/  MOV R182, R118 ;  /* 0x0000007600b67202 */ /* 0x000fe20000000f00 */
[----:B------:R-:W-:Y:S01]  /*5ea0*/  IMAD.MOV.U32 R181, RZ, RZ, R119 ;  /* 0x000000ffffb57224 */ /* 0x000fe200078e0077 */
[----:B------:R-:W-:Y:S01]  /*5eb0*/  MOV R39, R117 ;  /* 0x0000007500277202 */ /* 0x000fe20000000f00 */
[----:B------:R-:W-:Y:S01]  /*5ec0*/  IMAD.MOV.U32 R52, RZ, RZ, R132 ;  /* 0x000000ffff347224 */ /* 0x000fe200078e0084 */
[----:B------:R-:W-:Y:S01]  /*5ed0*/  MOV R142, R116 ;  /* 0x00000074008e7202 */ /* 0x000fe20000000f00 */
[--C-:B------:R-:W-:Y:S02]  /*5ee0*/  FFMA.FTZ R2, R198, c[0x0][0x23c], -R5.reuse ;  /* 0x00008f00c6027a23 */ /* 0x100fe40000010805 */
[--C-:B------:R-:W-:Y:S01]  /*5ef0*/  FFMA.FTZ R0, R197, c[0x0][0x23c], -R5.reuse ;  /* 0x00008f00c5007a23 */ /* 0x100fe20000010805 */
[----:B------:R-:W-:Y:S01]  /*5f00*/  HMMA.16816.F32.BF16 R72, R8, R22, R56 ;  /* 0x000000160848723c */ /* 0x000fe20000041838 */
[----:B------:R-:W-:-:S02]  /*5f10*/  FFMA.FTZ R62, R194, c[0x0][0x23c], -R5 ;  /* 0x00008f00c23e7a23 */ /* 0x000fc40000010805 */
[--C-:B------:R-:W-:Y:S02]  /*5f20*/  FFMA.FTZ R63, R193, c[0x0][0x23c], -R5.reuse ;  /* 0x00008f00c13f7a23 */ /* 0x100fe40000010805 */
[--C-:B------:R-:W-:Y:S01]  /*5f30*/  FFMA.FTZ R137, R191, c[0x0][0x23c], -R5.reuse ;  /* 0x00008f00bf897a23 */ /* 0x100fe20000010805 */
[----:B------:R-:W-:Y:S01]  /*5f40*/  MOV R48, R51 ;  /* 0x0000003300307202 */ /* 0x000fe20000000f00 */
[----:B------:R-:W-:Y:S01]  /*5f50*/  FFMA.FTZ R132, R192, c[0x0][0x23c], -R5 ;  /* 0x00008f00c0847a23 */ /* 0x000fe20000010805 */
[C---:B----4-:R-:W-:Y:S01]  /*5f60*/  HMMA.16816.F32.BF16 R56, R8.reuse, R12, R44 ;  /* 0x0000000c0838723c */ /* 0x050fe2000004182c */
[----:B------:R-:W-:Y:S02]  /*5f70*/  FADD.FTZ R6, R200, R151 ;  /* 0x00000097c8067221 */ /* 0x000fe40000010000 */
[----:B------:R-:W-:Y:S01]  /*5f80*/  FADD.FTZ R4, R4, R50 ;  /* 0x0000003204047221 */ /* 0x000fe20000010000 */
[----:B------:R-:W-:Y:S02]  /*5f90*/  MOV R51, R54 ;  /* 0x0000003600337202 */ /* 0x000fe40000000f00 */
[----:B-1----:R-:W-:Y:S01]  /*5fa0*/  F2FP.BF16.PACK_AB R7, R207, R208 ;  /* 0x000000d0cf07723e */ /* 0x002fe200000010ff */
[----:B------:R-:W-:Y:S01]  /*5fb0*/  MUFU.EX2 R112, R112 ;  /* 0x0000007000707308 */ /* 0x000fe20000000800 */
[----:B------:R-:W-:Y:S01]  /*5fc0*/  HMMA.16816.F32.BF16 R116, R8, R14, R40 ;  /* 0x0000000e0874723c */ /* 0x000fe20000041828 */
[----:B------:R-:W-:Y:S01]  /*5fd0*/  IMAD.MOV.U32 R50, RZ, RZ, R53 ;  /* 0x000000ffff327224 */ /* 0x000fe200078e0035 */
[----:B------:R-:W-:Y:S01]  /*5fe0*/  MOV R54, R61 ;  /* 0x0000003d00367202 */ /* 0x000fe20000000f00 */
[----:B------:R-:W-:Y:S01]  /*5ff0*/  IMAD.MOV.U32 R53, RZ, RZ, R60 ;  /* 0x000000ffff357224 */ /* 0x000fe200078e003c */
[----:B------:R3:W5:Y:S03]  /*6000*/  LDL.LU R236, [R1+0xb0] ;  /* 0x0000b00001ec7983 */ /* 0x0007660000300800 */
[----:B------:R-:W-:-:S02]  /*6010*/  FFMA.FTZ R8, R196, c[0x0][0x23c], -R5 ;  /* 0x00008f00c4087a23 */ /* 0x000fc40000010805 */
[----:B------:R-:W-:Y:S01]  /*6020*/  FFMA.FTZ R9, R195, c[0x0][0x23c], -R5 ;  /* 0x00008f00c3097a23 */ /* 0x000fe20000010805 */
[----:B------:R-:W-:Y:S01]  /*6030*/  MOV R49, R52 ;  /* 0x0000003400317202 */ /* 0x000fe20000000f00 */
[----:B------:R-:W-:Y:S01]  /*6040*/  FADD.FTZ R5, R150, R148 ;  /* 0x0000009496057221 */ /* 0x000fe20000010000 */
[----:B------:R-:W-:Y:S01]  /*6050*/  MOV R52, R55 ;  /* 0x0000003700347202 */ /* 0x000fe20000000f00 */
[----:B------:R-:W-:Y:S01]  /*6060*/  FADD.FTZ R61, R199, R6 ;  /* 0x00000006c73d7221 */ /* 0x000fe20000010000 */
[----:B------:R-:W-:Y:S01]  /*6070*/  F2FP.BF16.PACK_AB R6, R211, R210 ;  /* 0x000000d2d306723e */ /* 0x000fe200000010ff */
[----:B------:R-:W-:Y:S01]  /*6080*/  FADD.FTZ R60, R149, R5 ;  /* 0x00000005953c7221 */ /* 0x000fe20000010000 */
[----:B--2---:R-:W-:Y:S01]  /*6090*/  F2FP.BF16.PACK_AB R5, R205, R204 ;  /* 0x000000cccd05723e */ /* 0x004fe200000010ff */
[----:B------:R-:W-:Y:S01]  /*60a0*/  FADD.FTZ R39, R39, R4 ;  /* 0x0000000427277221 */ /* 0x000fe20000010000 */
[----:B------:R-:W-:Y:S01]  /*60b0*/  F2FP.BF16.PACK_AB R4, R209, R206 ;  /* 0x000000ced104723e */ /* 0x000fe200000010ff */
[----:B------:R-:W-:Y:S01]  /*60c0*/  FADD.FTZ R10, R232, R233 ;  /* 0x000000e9e80a7221 */ /* 0x000fe20000010000 */
[----:B------:R-:W-:Y:S01]  /*60d0*/  MOV R55, R183 ;  /* 0x000000b700377202 */ /* 0x000fe20000000f00 */
[----:B------:R-:W-:Y:S01]  /*60e0*/  IMAD.MOV.U32 R192, RZ, RZ, R181 ;  /* 0x000000ffffc07224 */ /* 0x000fe200078e00b5 */
[----:B------:R-:W-:Y:S01]  /*60f0*/  MOV R11, R48 ;  /* 0x00000030000b7202 */ /* 0x000fe20000000f00 */
[----:B------:R-:W-:Y:S01]  /*6100*/  IMAD.MOV.U32 R197, RZ, RZ, R50 ;  /* 0x000000ffffc57224 */ /* 0x000fe200078e0032 */
[----:B------:R-:W-:Y:S01]  /*6110*/  MOV R191, R55 ;  /* 0x0000003700bf7202 */ /* 0x000fe20000000f00 */
[C---:B------:R-:W-:Y:S01]  /*6120*/  HMMA.16816.F32.BF16 R28, R4.reuse, R16, R100 ;  /* 0x00000010041c723c */ /* 0x040fe20000041864 */
[----:B------:R-:W-:Y:S01]  /*6130*/  MOV R198, R49 ;  /* 0x0000003100c67202 */ /* 0x000fe20000000f00 */
[----:B------:R-:W-:Y:S01]  /*6140*/  IMAD.MOV.U32 R194, RZ, RZ, R53 ;  /* 0x000000ffffc27224 */ /* 0x000fe200078e0035 */
[----:B------:R-:W-:Y:S01]  /*6150*/  MOV R196, R51 ;  /* 0x0000003300c47202 */ /* 0x000fe20000000f00 */
[----:B------:R1:W-:Y:S01]  /*6160*/  MUFU.EX2 R100, R35 ;  /* 0x0000002300647308 */ /* 0x0003e20000000800 */
[----:B------:R-:W-:Y:S01]  /*6170*/  MOV R195, R52 ;  /* 0x0000003400c37202 */ /* 0x000fe20000000f00 */
[----:B------:R-:W-:Y:S01]  /*6180*/  IMAD.MOV.U32 R151, RZ, RZ, R192 ;  /* 0x000000ffff977224 */ /* 0x000fe200078e00c0 */
[----:B------:R-:W-:Y:S01]  /*6190*/  MOV R193, R54 ;  /* 0x0000003600c17202 */ /* 0x000fe20000000f00 */
[C---:B------:R-:W-:Y:S01]  /*61a0*/  HMMA.16816.F32.BF16 R48, R4.reuse, R26, R124 ;  /* 0x0000001a0430723c */ /* 0x040fe2000004187c */
[----:B------:R-:W-:Y:S01]  /*61b0*/  MOV R192, R11 ;  /* 0x0000000b00c07202 */ /* 0x000fe20000000f00 */
[----:B------:R3:W5:Y:S06]  /*61c0*/  LDL.LU R235, [R1+0xac] ;  /* 0x0000ac0001eb7983 */ /* 0x00076c0000300800 */
[C---:B------:R-:W-:Y:S08]  /*61d0*/  HMMA.16816.F32.BF16 R52, R4.reuse, R24, R128 ;  /* 0x000000180434723c */ /* 0x040ff00000041880 */
[C---:B------:R-:W-:Y:S08]  /*61e0*/  HMMA.16816.F32.BF16 R44, R4.reuse, R20, R108 ;  /* 0x00000014042c723c */ /* 0x040ff0000004186c */
[C---:B------:R-:W-:Y:S01]  /*61f0*/  HMMA.16816.F32.BF16 R40, R4.reuse, R22, R104 ;  /* 0x000000160428723c */ /* 0x040fe20000041868 */
[----:B------:R-:W2:Y:S07]  /*6200*/  LDSM.16.MT88.4 R20, [R220+0xb000] ;  /* 0x00b00000dc14783b */ /* 0x000eae0000004200 */
[C---:B-1----:R-:W-:Y:S01]  /*6210*/  HMMA.16816.F32.BF16 R32, R4.reuse, R18, R92 ;  /* 0x000000120420723c */ /* 0x042fe2000004185c */
[----:B------:R-:W-:Y:S01]  /*6220*/  MUFU.EX2 R92, R8 ;  /* 0x00000008005c7308 */ /* 0x000fe20000000800 */
[----:B------:R-:W1:Y:S06]  /*6230*/  LDSM.16.MT88.4 R16, [R223+0xb000] ;  /* 0x00b00000df10783b */ /* 0x000e6c0000004200 */
[C---:B------:R-:W-:Y:S01]  /*6240*/  HMMA.16816.F32.BF16 R88, R4.reuse, R12, R88 ;  /* 0x0000000c0458723c */ /* 0x040fe20000041858 */
[----:B------:R4:W1:Y:S07]  /*6250*/  MUFU.EX2 R93, R9 ;  /* 0x00000009005d7308 */ /* 0x00086e0000000800 */
[----:B------:R-:W-:Y:S01]  /*6260*/  HMMA.16816.F32.BF16 R76, R4, R14, R76 ;  /* 0x0000000e044c723c */ /* 0x000fe2000004184c */
[----:B------:R-:W1:Y:S01]  /*6270*/  LDSM.16.MT88.4 R12, [R221+0xb000] ;  /* 0x00b00000dd0c783b */ /* 0x000e620000004200 */
[----:B------:R-:W-:Y:S01]  /*6280*/  IMAD.MOV.U32 R183, RZ, RZ, R231 ;  /* 0x000000ffffb77224 */ /* 0x000fe200078e00e7 */
[----:B------:R-:W-:Y:S08]  /*6290*/  MUFU.EX2 R113, R113 ;  /* 0x0000007100717308 */ /* 0x000ff00000000800 */
[----:B------:R-:W-:Y:S01]  /*62a0*/  MUFU.EX2 R114, R114 ;  /* 0x0000007200727308 */ /* 0x000fe20000000800 */
[----:B------:R-:W-:-:S07]  /*62b0*/  FADD.FTZ R5, R191, R10 ;  /* 0x0000000abf057221 */ /* 0x000fce0000010000 */
[----:B------:R-:W-:Y:S01]  /*62c0*/  MUFU.EX2 R115, R115 ;  /* 0x0000007300737308 */ /* 0x000fe20000000800 */
[----:B----4-:R-:W4:Y:S01]  /*62d0*/  LDSM.16.MT88.4 R8, [R222+0xb000] ;  /* 0x00b00000de08783b */ /* 0x010f220000004200 */
[----:B------:R-:W-:Y:S01]  /*62e0*/  MOV R191, R193 ;  /* 0x000000c100bf7202 */ /* 0x000fe20000000f00 */
[----:B------:R-:W-:Y:S01]  /*62f0*/  IMAD.MOV.U32 R193, RZ, RZ, R180 ;  /* 0x000000ffffc17224 */ /* 0x000fe200078e00b4 */
[----:B------:R-:W-:Y:S01]  /*6300*/  MOV R180, R229 ;  /* 0x000000e500b47202 */ /* 0x000fe20000000f00 */
[----:B------:R-:W-:Y:S01]  /*6310*/  FADD.FTZ R4, R151, R39 ;  /* 0x0000002797047221 */ /* 0x000fe20000010000 */
[----:B------:R-:W-:Y:S02]  /*6320*/  MOV R151, R191 ;  /* 0x000000bf00977202 */ /* 0x000fe40000000f00 */
[----:B------:R-:W-:Y:S01]  /*6330*/  MUFU.EX2 R120, R120 ;  /* 0x0000007800787308 */ /* 0x000fe20000000800 */
[----:B------:R-:W-:Y:S01]  /*6340*/  IMAD.MOV.U32 R191, RZ, RZ, R192 ;  /* 0x000000ffffbf7224 */ /* 0x000fe200078e00c0 */
[----:B------:R-:W-:-:S06]  /*6350*/  MOV R192, R193 ;  /* 0x000000c100c07202 */ /* 0x000fcc0000000f00 */
[----:B------:R-:W-:Y:S01]  /*6360*/  MUFU.EX2 R121, R121 ;  /* 0x0000007900797308 */ /* 0x000fe20000000800 */
[----:B------:R-:W-:Y:S01]  /*6370*/  MOV R193, R180 ;  /* 0x000000b400c17202 */ /* 0x000fe20000000f00 */
[----:B------:R-:W-:-:S06]  /*6380*/  IMAD.MOV.U32 R180, RZ, RZ, R183 ;  /* 0x000000ffffb47224 */ /* 0x000fcc00078e00b7 */
[----:B------:R-:W-:Y:S01]  /*6390*/  MUFU.EX2 R122, R122 ;  /* 0x0000007a007a7308 */ /* 0x000fe20000000800 */
[----:B------:R-:W-:-:S07]  /*63a0*/  FADD.FTZ R25, R151, R4 ;  /* 0x0000000497197221 */ /* 0x000fce0000010000 */
[----:B------:R-:W-:Y:S01]  /*63b0*/  MUFU.EX2 R123, R123 ;  /* 0x0000007b007b7308 */ /* 0x000fe20000000800 */
[----:B------:R-:W-:Y:S01]  /*63c0*/  IMAD.MOV.U32 R149, RZ, RZ, R168 ;  /* 0x000000ffff957224 */ /* 0x000fe200078e00a8 */
[----:B------:R-:W-:Y:S01]  /*63d0*/  MOV R200, R169 ;  /* 0x000000a900c87202 */ /* 0x000fe20000000f00 */
[----:B------:R3:W5:Y:S05]  /*63e0*/  LDL.LU R234, [R1+0xa8] ;  /* 0x0000a80001ea7983 */ /* 0x00076a0000300800 */
[----:B------:R-:W-:Y:S08]  /*63f0*/  MUFU.EX2 R104, R38 ;  /* 0x0000002600687308 */ /* 0x000ff00000000800 */
[----:B------:R-:W1:Y:S08]  /*6400*/  MUFU.EX2 R105, R37 ;  /* 0x0000002500697308 */ /* 0x000e700000000800 */
[----:B------:R-:W-:Y:S08]  /*6410*/  MUFU.EX2 R106, R36 ;  /* 0x00000024006a7308 */ /* 0x000ff00000000800 */
[----:B------:R2:W-:Y:S08]  /*6420*/  MUFU.EX2 R95, R2 ;  /* 0x00000002005f7308 */ /* 0x0005f00000000800 */
[----:B------:R3:W3:Y:S01]  /*6430*/  MUFU.EX2 R94, R0 ;  /* 0x00000000005e7308 */ /* 0x0006e20000000800 */
[----:B------:R-:W-:Y:S01]  /*6440*/  MOV R151, R191 ;  /* 0x000000bf00977202 */ /* 0x000fe20000000f00 */
[----:B------:R-:W-:Y:S01]  /*6450*/  FADD.FTZ R26, R228, R5 ;  /* 0x00000005e41a7221 */ /* 0x000fe20000010000 */
[----:B-1----:R-:W-:Y:S01]  /*6460*/  F2FP.BF16.PACK_AB R7, R93, R92 ;  /* 0x0000005c5d07723e */ /* 0x002fe200000010ff */
[----:B------:R-:W-:Y:S01]  /*6470*/  IMAD.MOV.U32 R191, RZ, RZ, R192 ;  /* 0x000000ffffbf7224 */ /* 0x000fe200078e00c0 */
[----:B------:R-:W-:Y:S01]  /*6480*/  MOV R192, R193 ;  /* 0x000000c100c07202 */ /* 0x000fe20000000f00 */
[----:B------:R-:W-:Y:S01]  /*6490*/  IMAD.MOV.U32 R130, RZ, RZ, R170 ;  /* 0x000000ffff827224 */ /* 0x000fe200078e00aa */
[----:B------:R-:W-:Y:S01]  /*64a0*/  MOV R193, R180 ;  /* 0x000000b400c17202 */ /* 0x000fe20000000f00 */
[----:B------:R-:W-:Y:S01]  /*64b0*/  FADD.FTZ R26, R151, R26 ;  /* 0x0000001a971a7221 */ /* 0x000fe20000010000 */
[----:B------:R-:W-:Y:S01]  /*64c0*/  MOV R151, R192 ;  /* 0x000000c000977202 */ /* 0x000fe20000000f00 */
[----:B--2---:R-:W-:Y:S01]  /*64d0*/  FADD.FTZ R2, R152, R60 ;  /* 0x0000003c98027221 */ /* 0x004fe20000010000 */
[----:B------:R-:W-:Y:S01]  /*64e0*/  MOV R192, R193 ;  /* 0x000000c100c07202 */ /* 0x000fe20000000f00 */
[----:B------:R-:W-:Y:S01]  /*64f0*/  IMAD.MOV.U32 R193, RZ, RZ, R189 ;  /* 0x000000ffffc17224 */ /* 0x000fe200078e00bd */
[----:B------:R-:W-:-:S02]  /*6500*/  F2FP.BF16.PACK_AB R4, R105, R104 ;  /* 0x000000686904723e */ /* 0x000fc400000010ff */
[----:B------:R-:W-:Y:S01]  /*6510*/  MOV R131, R171 ;  /* 0x000000ab00837202 */ /* 0x000fe20000000f00 */
[----:B---3--:R-:W-:Y:S01]  /*6520*/  FADD.FTZ R0, R155, R61 ;  /* 0x0000003d9b007221 */ /* 0x008fe20000010000 */
[----:B------:R-:W-:Y:S02]  /*6530*/  F2FP.BF16.PACK_AB R5, R94, R95 ;  /* 0x0000005f5e05723e */ /* 0x000fe400000010ff */
[----:B------:R-:W-:Y:S02]  /*6540*/  MOV R181, R182 ;  /* 0x000000b600b57202 */ /* 0x000fe40000000f00 */
[----:B------:R-:W-:Y:S01]  /*6550*/  MOV R124, R142 ;  /* 0x0000008e007c7202 */ /* 0x000fe20000000f00 */
[----:B------:R-:W-:Y:S01]  /*6560*/  IMAD.MOV.U32 R111, RZ, RZ, R198 ;  /* 0x000000ffff6f7224 */ /* 0x000fe200078e00c6 */
[----:B------:R-:W-:Y:S01]  /*6570*/  F2FP.BF16.PACK_AB R6, R100, R106 ;  /* 0x0000006a6406723e */ /* 0x000fe200000010ff */
[----:B------:R-:W-:Y:S01]  /*6580*/  MUFU.EX2 R62, R62 ;  /* 0x0000003e003e7308 */ /* 0x000fe20000000800 */
[----:B------:R-:W-:Y:S01]  /*6590*/  MOV R189, R190 ;  /* 0x000000be00bd7202 */ /* 0x000fe20000000f00 */
[----:B------:R-:W-:Y:S01]  /*65a0*/  FADD.FTZ R0, R201, R0 ;  /* 0x00000000c9007221 */ /* 0x000fe20000010000 */
[----:B------:R-:W-:Y:S01]  /*65b0*/  MOV R190, R185 ;  /* 0x000000b900be7202 */ /* 0x000fe20000000f00 */
[----:B------:R-:W-:Y:S01]  /*65c0*/  IMAD.MOV.U32 R185, RZ, RZ, R186 ;  /* 0x000000ffffb97224 */ /* 0x000fe200078e00ba */
[----:B------:R-:W-:Y:S01]  /*65d0*/  MOV R186, R187 ;  /* 0x000000bb00ba7202 */ /* 0x000fe20000000f00 */
[----:B------:R-:W-:Y:S01]  /*65e0*/  FADD.FTZ R2, R153, R2 ;  /* 0x0000000299027221 */ /* 0x000fe20000010000 */
[----:B------:R-:W-:Y:S01]  /*65f0*/  MOV R187, R184 ;  /* 0x000000b800bb7202 */ /* 0x000fe20000000f00 */
[----:B------:R-:W-:Y:S01]  /*6600*/  IMAD.MOV.U32 R184, RZ, RZ, R188 ;  /* 0x000000ffffb87224 */ /* 0x000fe200078e00bc */
[----:B------:R-:W-:Y:S01]  /*6610*/  HMMA.16816.F32.BF16 R96, R4, R20, R96 ;  /* 0x000000140460723c */ /* 0x000fe20000041860 */
[----:B------:R-:W-:Y:S01]  /*6620*/  FADD.FTZ R24, R203, R0 ;  /* 0x00000000cb187221 */ /* 0x000fe20000010000 */
[----:B------:R-:W-:Y:S01]  /*6630*/  MOV R60, R196 ;  /* 0x000000c4003c7202 */ /* 0x000fe20000000f00 */
[----:B------:R-:W-:Y:S01]  /*6640*/  FADD.FTZ R2, R162, R2 ;  /* 0x00000002a2027221 */ /* 0x000fe20000010000 */
[----:B------:R-:W-:Y:S01]  /*6650*/  MOV R188, R225 ;  /* 0x000000e100bc7202 */ /* 0x000fe20000000f00 */
[----:B------:R-:W-:Y:S01]  /*6660*/  FADD.FTZ R0, R151, R25 ;  /* 0x0000001997007221 */ /* 0x000fe20000010000 */
[----:B------:R-:W-:-:S02]  /*6670*/  MOV R101, R193 ;  /* 0x000000c100657202 */ /* 0x000fc40000000f00 */
[----:B------:R-:W-:Y:S01]  /*6680*/  MOV R110, R149 ;  /* 0x00000095006e7202 */ /* 0x000fe20000000f00 */
[C---:B------:R-:W-:Y:S01]  /*6690*/  HMMA.16816.F32.BF16 R84, R4.reuse, R22, R84 ;  /* 0x000000160454723c */ /* 0x040fe20000041854 */
[----:B------:R-:W-:Y:S01]  /*66a0*/  FADD.FTZ R25, R224, R26 ;  /* 0x0000001ae0197221 */ /* 0x000fe20000010000 */
[----:B------:R-:W-:Y:S01]  /*66b0*/  MOV R129, R184 ;  /* 0x000000b800817202 */ /* 0x000fe20000000f00 */
[----:B------:R-:W-:Y:S01]  /*66c0*/  IMAD.MOV.U32 R128, RZ, RZ, R187 ;  /* 0x000000ffff807224 */ /* 0x000fe200078e00bb */
[----:B------:R-:W-:Y:S01]  /*66d0*/  MOV R183, R227 ;  /* 0x000000e300b77202 */ /* 0x000fe20000000f00 */
[----:B------:R-:W-:Y:S01]  /*66e0*/  IMAD.MOV.U32 R180, RZ, RZ, R226 ;  /* 0x000000ffffb47224 */ /* 0x000fe200078e00e2 */
[----:B------:R-:W-:Y:S01]  /*66f0*/  MOV R125, R179 ;  /* 0x000000b3007d7202 */ /* 0x000fe20000000f00 */
[----:B------:R-:W-:Y:S01]  /*6700*/  MUFU.EX2 R133, R133 ;  /* 0x0000008500857308 */ /* 0x000fe20000000800 */
[----:B------:R-:W-:Y:S01]  /*6710*/  HMMA.16816.F32.BF16 R80, R4, R16, R80 ;  /* 0x000000100450723c */ /* 0x000fe20000041850 */
[----:B------:R-:W-:Y:S01]  /*6720*/  FADD.FTZ R26, R191, R24 ;  /* 0x00000018bf1a7221 */ /* 0x000fe20000010000 */
[----:B------:R-:W-:Y:S01]  /*6730*/  LDSM.16.MT88.4 R168, [R223+0xb800] ;  /* 0x00b80000dfa8783b */ /* 0x000fe20000004200 */
[----:B------:R-:W-:-:S03]  /*6740*/  FADD.FTZ R24, R154, R2 ;  /* 0x000000029a187221 */ /* 0x000fc60000010000 */
[----:B------:R1:W5:Y:S02]  /*6750*/  LDL.LU R233, [R1+0xa4] ;  /* 0x0000a40001e97983 */ /* 0x0003640000300800 */
[----:B------:R-:W-:Y:S01]  /*6760*/  HMMA.16816.F32.BF16 R72, R4, R18, R72 ;  /* 0x000000120448723c */ /* 0x000fe20000041848 */
[----:B------:R-:W-:-:S07]  /*6770*/  FADD.FTZ R2, R192, R0 ;  /* 0x00000000c0027221 */ /* 0x000fce0000010000 */
[----:B------:R-:W-:Y:S01]  /*6780*/  HMMA.16816.F32.BF16 R68, R4, R12, R68 ;  /* 0x0000000c0444723c */ /* 0x000fe20000041844 */
[----:B------:R-:W-:-:S07]  /*6790*/  MOV R192, R189 ;  /* 0x000000bd00c07202 */ /* 0x000fce0000000f00 */
[----:B------:R-:W-:Y:S01]  /*67a0*/  HMMA.16816.F32.BF16 R64, R4, R14, R64 ;  /* 0x0000000e0440723c */ /* 0x000fe20000041840 */
[----:B------:R-:W-:-:S07]  /*67b0*/  IMAD.MOV.U32 R151, RZ, RZ, R190 ;  /* 0x000000ffff977224 */ /* 0x000fce00078e00be */
[----:B----4-:R-:W-:Y:S01]  /*67c0*/  HMMA.16816.F32.BF16 R56, R4, R8, R56 ;  /* 0x000000080438723c */ /* 0x010fe20000041838 */
[----:B------:R-:W-:-:S07]  /*67d0*/  MOV R199, R188 ;  /* 0x000000bc00c77202 */ /* 0x000fce0000000f00 */
[----:B------:R-:W-:Y:S01]  /*67e0*/  HMMA.16816.F32.BF16 R36, R4, R10, R116 ;  /* 0x0000000a0424723c */ /* 0x000fe20000041874 */
[----:B------:R-:W-:Y:S01]  /*67f0*/  FADD.FTZ R0, R128, R25 ;  /* 0x0000001980007221 */ /* 0x000fe20000010000 */
[----:B------:R-:W-:Y:S02]  /*6800*/  MOV R201, R197 ;  /* 0x000000c500c97202 */ /* 0x000fe40000000f00 */
[----:B------:R-:W-:Y:S02]  /*6810*/  MOV R150, R186 ;  /* 0x000000ba00967202 */ /* 0x000fe40000000f00 */
[----:B------:R-:W-:Y:S02]  /*6820*/  MOV R148, R185 ;  /* 0x000000b900947202 */ /* 0x000fe40000000f00 */
[----:B------:R-:W-:Y:S02]  /*6830*/  MOV R61, R194 ;  /* 0x000000c2003d7202 */ /* 0x000fe40000000f00 */
[----:B------:R-:W-:-:S02]  /*6840*/  MOV R203, R178 ;  /* 0x000000b200cb7202 */ /* 0x000fc40000000f00 */
[----:B------:R-:W-:Y:S01]  /*6850*/  MOV R182, R230 ;  /* 0x000000e600b67202 */ /* 0x000fe20000000f00 */
[----:B------:R-:W-:Y:S01]  /*6860*/  IMAD.MOV.U32 R126, RZ, RZ, R180 ;  /* 0x000000ffff7e7224 */ /* 0x000fe200078e00b4 */
[----:B------:R-:W-:Y:S01]  /*6870*/  F2FP.BF16.PACK_AB R4, R113, R112 ;  /* 0x000000707104723e */ /* 0x000fe200000010ff */
[----:B------:R-:W-:Y:S01]  /*6880*/  MUFU.EX2 R63, R63 ;  /* 0x0000003f003f7308 */ /* 0x000fe20000000800 */
[----:B------:R-:W-:Y:S01]  /*6890*/  F2FP.BF16.PACK_AB R5, R121, R120 ;  /* 0x000000787905723e */ /* 0x000fe200000010ff */
[----:B------:R-:W2:Y:S01]  /*68a0*/  LDSM.16.MT88.4 R152, [R220+0xb800] ;  /* 0x00b80000dc98783b */ /* 0x000ea20000004200 */
[----:B------:R-:W-:Y:S02]  /*68b0*/  F2FP.BF16.PACK_AB R6, R115, R114 ;  /* 0x000000727306723e */ /* 0x000fe400000010ff */
        /* <DEDUP_REMOVED lines=8> */
[----:B------:R-:W-:Y:S01]  /*6940*/  IMAD.MOV.U32 R108, RZ, RZ, R150 ;  /* 0x000000ffff6c7224 */ /* 0x000fe200078e0096 */
[----:B------:R-:W-:Y:S01]  /*6950*/  MOV R103, R151 ;  /* 0x0000009700677202 */ /* 0x000fe20000000f00 */
[----:B------:R-:W-:Y:S01]  /*6960*/  MUFU.EX2 R138, R138 ;  /* 0x0000008a008a7308 */ /* 0x000fe20000000800 */
[----:B------:R-:W-:Y:S01]  /*6970*/  MOV R109, R199 ;  /* 0x000000c7006d7202 */ /* 0x000fe20000000f00 */
[----:B------:R-:W3:Y:S02]  /*6980*/  LDSM.16.MT88.4 R184, [R221+0xb800] ;  /* 0x00b80000ddb8783b */ /* 0x000ee40000004200 */
[----:B------:R-:W-:Y:S01]  /*6990*/  FADD.FTZ R9, R129, R26 ;  /* 0x0000001a81097221 */ /* 0x000fe20000010000 */
[C---:B------:R-:W-:Y:S01]  /*69a0*/  HMMA.16816.F32.BF16 R28, R4.reuse, R12, R28 ;  /* 0x0000000c041c723c */ /* 0x040fe2000004181c */
[----:B------:R-:W-:Y:S01]  /*69b0*/  FADD.FTZ R8, R163, R24 ;  /* 0x00000018a3087221 */ /* 0x000fe20000010000 */
[----:B------:R-:W-:Y:S01]  /*69c0*/  MOV R91, R177 ;  /* 0x000000b1005b7202 */ /* 0x000fe20000000f00 */
[----:B------:R-:W-:Y:S01]  /*69d0*/  IMAD.MOV.U32 R90, RZ, RZ, R176 ;  /* 0x000000ffff5a7224 */ /* 0x000fe200078e00b0 */
[----:B------:R-:W-:Y:S01]  /*69e0*/  MOV R127, R181 ;  /* 0x000000b5007f7202 */ /* 0x000fe20000000f00 */
[----:B------:R-:W-:Y:S01]  /*69f0*/  MUFU.EX2 R132, R132 ;  /* 0x0000008400847308 */ /* 0x000fe20000000800 */
[----:B------:R1:W5:Y:S01]  /*6a00*/  LDL.LU R232, [R1+0xa0] ;  /* 0x0000a00001e87983 */ /* 0x0003620000300800 */
[----:B------:R-:W-:Y:S01]  /*6a10*/  FADD.FTZ R12, R131, R0 ;  /* 0x00000000830c7221 */ /* 0x000fe20000010000 */
[----:B------:R-:W-:Y:S01]  /*6a20*/  HMMA.16816.F32.BF16 R52, R4, R20, R52 ;  /* 0x000000140434723c */ /* 0x000fe20000041834 */
[----:B------:R-:W-:-:S07]  /*6a30*/  FADD.FTZ R0, R159, R2 ;  /* 0x000000029f007221 */ /* 0x000fce0000010000 */
[----:B------:R-:W-:Y:S01]  /*6a40*/  HMMA.16816.F32.BF16 R48, R4, R22, R48 ;  /* 0x000000160430723c */ /* 0x000fe20000041830 */
[----:B------:R-:W-:-:S07]  /*6a50*/  FADD.FTZ R0, R116, R0 ;  /* 0x0000000074007221 */ /* 0x000fce0000010000 */
[C---:B------:R-:W-:Y:S08]  /*6a60*/  HMMA.16816.F32.BF16 R44, R4.reuse, R16, R44 ;  /* 0x00000010042c723c */ /* 0x040ff0000004182c */
[C---:B------:R-:W-:Y:S08]  /*6a70*/  HMMA.16816.F32.BF16 R40, R4.reuse, R18, R40 ;  /* 0x000000120428723c */ /* 0x040ff00000041828 */
[----:B------:R-:W-:Y:S01]  /*6a80*/  HMMA.16816.F32.BF16 R32, R4, R14, R32 ;  /* 0x0000000e0420723c */ /* 0x000fe20000041820 */
[----:B------:R-:W-:-:S02]  /*6a90*/  MOV R107, R148 ;  /* 0x00000094006b7202 */ /* 0x000fc40000000f00 */
[----:B------:R-:W-:Y:S01]  /*6aa0*/  MOV R128, R182 ;  /* 0x000000b600807202 */ /* 0x000fe20000000f00 */
[----:B------:R-:W-:Y:S01]  /*6ab0*/  IMAD.MOV.U32 R129, RZ, RZ, R183 ;  /* 0x000000ffff817224 */ /* 0x000fe200078e00b7 */
[----:B------:R-:W-:Y:S01]  /*6ac0*/  MOV R130, R143 ;  /* 0x0000008f00827202 */ /* 0x000fe20000000f00 */
[----:B------:R-:W4:Y:S01]  /*6ad0*/  MUFU.EX2 R24, R141 ;  /* 0x0000008d00187308 */ /* 0x000f220000000800 */
[----:B------:R1:W5:Y:S01]  /*6ae0*/  LDL.LU R231, [R1+0x9c] ;  /* 0x00009c0001e77983 */ /* 0x0003620000300800 */
[----:B------:R-:W-:Y:S01]  /*6af0*/  HMMA.16816.F32.BF16 R20, R4, R10, R76 ;  /* 0x0000000a0414723c */ /* 0x000fe2000004184c */
[----:B------:R-:W-:Y:S01]  /*6b00*/  MOV R116, R61 ;  /* 0x0000003d00747202 */ /* 0x000fe20000000f00 */
[----:B------:R-:W-:Y:S01]  /*6b10*/  IMAD.MOV.U32 R131, RZ, RZ, R195 ;  /* 0x000000ffff837224 */ /* 0x000fe200078e00c3 */
[----:B------:R-:W1:Y:S04]  /*6b20*/  LDSM.16.MT88.4 R16, [R222+0xb800] ;  /* 0x00b80000de10783b */ /* 0x000e680000004200 */
[----:B------:R-:W-:Y:S01]  /*6b30*/  FADD.FTZ R4, R161, R9 ;  /* 0x00000009a1047221 */ /* 0x000fe20000010000 */
[----:B------:R-:W-:Y:S01]  /*6b40*/  MUFU.EX2 R15, R144 ;  /* 0x00000090000f7308 */ /* 0x000fe20000000800 */
[----:B------:R-:W-:Y:S01]  /*6b50*/  FADD.FTZ R5, R160, R8 ;  /* 0x00000008a0057221 */ /* 0x000fe20000010000 */
[----:B------:R1:W5:Y:S01]  /*6b60*/  LDL.LU R230, [R1+0x98] ;  /* 0x0000980001e67983 */ /* 0x0003620000300800 */
[----:B------:R-:W-:-:S02]  /*6b70*/  FADD.FTZ R6, R202, R12 ;  /* 0x0000000cca067221 */ /* 0x000fc40000010000 */
[----:B------:R-:W-:Y:S01]  /*6b80*/  FADD.FTZ R4, R90, R4 ;  /* 0x000000045a047221 */ /* 0x000fe20000010000 */
[----:B------:R-:W-:Y:S01]  /*6b90*/  MOV R61, R108 ;  /* 0x0000006c003d7202 */ /* 0x000fe20000000f00 */
[----:B------:R-:W-:Y:S01]  /*6ba0*/  FADD.FTZ R2, R91, R5 ;  /* 0x000000055b027221 */ /* 0x000fe20000010000 */
[----:B------:R-:W-:Y:S01]  /*6bb0*/  MOV R91, R60 ;  /* 0x0000003c005b7202 */ /* 0x000fe20000000f00 */
[----:B------:R-:W-:Y:S01]  /*6bc0*/  FADD.FTZ R6, R117, R6 ;  /* 0x0000000675067221 */ /* 0x000fe20000010000 */
[----:B------:R-:W1:Y:S01]  /*6bd0*/  MUFU.EX2 R11, R147 ;  /* 0x00000093000b7308 */ /* 0x000e620000000800 */
[----:B------:R-:W-:Y:S01]  /*6be0*/  IMAD.MOV.U32 R90, RZ, RZ, R201 ;  /* 0x000000ffff5a7224 */ /* 0x000fe200078e00c9 */
[----:B------:R1:W5:Y:S01]  /*6bf0*/  LDL.LU R229, [R1+0x94] ;  /* 0x0000940001e57983 */ /* 0x0003620000300800 */
[----:B------:R-:W-:Y:S01]  /*6c00*/  FADD.FTZ R4, R118, R4 ;  /* 0x0000000476047221 */ /* 0x000fe20000010000 */
[----:B------:R-:W-:Y:S01]  /*6c10*/  MOV R118, R102 ;  /* 0x0000006600767202 */ /* 0x000fe20000000f00 */
[----:B------:R-:W-:-:S02]  /*6c20*/  FADD.FTZ R2, R119, R2 ;  /* 0x0000000277027221 */ /* 0x000fc40000010000 */
[----:B------:R-:W-:Y:S02]  /*6c30*/  FADD.FTZ R5, R203, R0 ;  /* 0x00000000cb057221 */ /* 0x000fe40000010000 */
[----:B------:R-:W-:Y:S01]  /*6c40*/  IMAD.MOV.U32 R117, RZ, RZ, R101 ;  /* 0x000000ffff757224 */ /* 0x000fe200078e0065 */
[----:B------:R-:W-:Y:S01]  /*6c50*/  MOV R119, R103 ;  /* 0x0000006700777202 */ /* 0x000fe20000000f00 */
[----:B------:R-:W-:Y:S01]  /*6c60*/  FADD.FTZ R0, R90, R6 ;  /* 0x000000065a007221 */ /* 0x000fe20000010000 */
[----:B------:R-:W-:Y:S01]  /*6c70*/  MOV R101, R109 ;  /* 0x0000006d00657202 */ /* 0x000fe20000000f00 */
[----:B------:R-:W-:Y:S01]  /*6c80*/  IMAD.MOV.U32 R60, RZ, RZ, R107 ;  /* 0x000000ffff3c7224 */ /* 0x000fe200078e006b */
[----:B------:R-:W1:Y:S01]  /*6c90*/  MUFU.EX2 R10, R156 ;  /* 0x0000009c000a7308 */ /* 0x000e620000000800 */
[----:B------:R-:W-:Y:S01]  /*6ca0*/  FADD.FTZ R4, R91, R4 ;  /* 0x000000045b047221 */ /* 0x000fe20000010000 */
[----:B------:R1:W5:Y:S01]  /*6cb0*/  LDL.LU R228, [R1+0x90] ;  /* 0x0000900001e47983 */ /* 0x0003620000300800 */
[----:B------:R-:W-:-:S02]  /*6cc0*/  FADD.FTZ R2, R116, R2 ;  /* 0x0000000274027221 */ /* 0x000fc40000010000 */
[----:B------:R-:W-:Y:S01]  /*6cd0*/  FADD.FTZ R6, R117, R5 ;  /* 0x0000000575067221 */ /* 0x000fe20000010000 */
[----:B------:R-:W-:Y:S01]  /*6ce0*/  MOV R103, R200 ;  /* 0x000000c800677202 */ /* 0x000fe20000000f00 */
[----:B------:R-:W-:Y:S01]  /*6cf0*/  FADD.FTZ R5, R118, R0 ;  /* 0x0000000076057221 */ /* 0x000fe20000010000 */
[----:B------:R-:W-:Y:S01]  /*6d00*/  MOV R107, R174 ;  /* 0x000000ae006b7202 */ /* 0x000fe20000000f00 */
[----:B------:R-:W-:Y:S01]  /*6d10*/  IMAD.MOV.U32 R102, RZ, RZ, R110 ;  /* 0x000000ffff667224 */ /* 0x000fe200078e006e */
[----:B------:R-:W-:Y:S01]  /*6d20*/  MOV R109, R173 ;  /* 0x000000ad006d7202 */ /* 0x000fe20000000f00 */
[----:B------:R-:W-:Y:S01]  /*6d30*/  FADD.FTZ R7, R119, R4 ;  /* 0x0000000477077221 */ /* 0x000fe20000010000 */
[----:B------:R-:W1:Y:S01]  /*6d40*/  MUFU.EX2 R14, R145 ;  /* 0x00000091000e7308 */ /* 0x000e620000000800 */
[----:B------:R-:W-:Y:S01]  /*6d50*/  FADD.FTZ R2, R60, R2 ;  /* 0x000000023c027221 */ /* 0x000fe20000010000 */
[----:B------:R1:W5:Y:S01]  /*6d60*/  LDL.LU R227, [R1+0x8c] ;  /* 0x00008c0001e37983 */ /* 0x0003620000300800 */
[----:B------:R-:W-:-:S02]  /*6d70*/  FADD.FTZ R0, R61, R6 ;  /* 0x000000063d007221 */ /* 0x000fc40000010000 */
[----:B------:R-:W-:Y:S01]  /*6d80*/  IMAD.MOV.U32 R108, RZ, RZ, R175 ;  /* 0x000000ffff6c7224 */ /* 0x000fe200078e00af */
[----:B------:R-:W-:Y:S01]  /*6d90*/  MOV R110, R172 ;  /* 0x000000ac006e7202 */ /* 0x000fe20000000f00 */
[----:B------:R-:W-:Y:S01]  /*6da0*/  FADD.FTZ R4, R101, R5 ;  /* 0x0000000565047221 */ /* 0x000fe20000010000 */
[----:B------:R-:W1:Y:S01]  /*6db0*/  MUFU.EX2 R9, R157 ;  /* 0x0000009d00097308 */ /* 0x000e620000000800 */
[----:B------:R-:W-:Y:S01]  /*6dc0*/  FADD.FTZ R6, R102, R7 ;  /* 0x0000000766067221 */ /* 0x000fe20000010000 */
[----:B------:R1:W5:Y:S01]  /*6dd0*/  LDL.LU R226, [R1+0x88] ;  /* 0x0000880001e27983 */ /* 0x0003620000300800 */
[----:B------:R-:W-:Y:S02]  /*6de0*/  FADD.FTZ R5, R103, R2 ;  /* 0x0000000267057221 */ /* 0x000fe40000010000 */
[----:B------:R-:W-:Y:S01]  /*6df0*/  FADD.FTZ R2, R107, R0 ;  /* 0x000000006b027221 */ /* 0x000fe20000010000 */
[----:B------:R1:W5:Y:S01]  /*6e00*/  LDL.LU R225, [R1+0x84] ;  /* 0x0000840001e17983 */ /* 0x0003620000300800 */
[----:B------:R-:W-:-:S02]  /*6e10*/  FADD.FTZ R0, R108, R4 ;  /* 0x000000046c007221 */ /* 0x000fc40000010000 */
[----:B------:R-:W-:Y:S01]  /*6e20*/  FADD.FTZ R6, R109, R6 ;  /* 0x000000066d067221 */ /* 0x000fe20000010000 */
[----:B------:R-:W1:Y:S01]  /*6e30*/  MUFU.EX2 R139, R139 ;  /* 0x0000008b008b7308 */ /* 0x000e620000000800 */
[----:B------:R-:W-:Y:S01]  /*6e40*/  FADD.FTZ R4, R110, R5 ;  /* 0x000000056e047221 */ /* 0x000fe20000010000 */
[----:B------:R1:W5:Y:S01]  /*6e50*/  LDL.LU R224, [R1+0x80] ;  /* 0x0000800001e07983 */ /* 0x0003620000300800 */
[----:B------:R-:W-:Y:S02]  /*6e60*/  FADD.FTZ R0, R124, R0 ;  /* 0x000000007c007221 */ /* 0x000fe40000010000 */
[----:B------:R-:W-:Y:S02]  /*6e70*/  FADD.FTZ R2, R111, R2 ;  /* 0x000000026f027221 */ /* 0x000fe40000010000 */
[----:B------:R-:W-:Y:S02]  /*6e80*/  FADD.FTZ R5, R125, R6 ;  /* 0x000000067d057221 */ /* 0x000fe40000010000 */
[----:B------:R-:W-:-:S02]  /*6e90*/  FADD.FTZ R4, R126, R4 ;  /* 0x000000047e047221 */ /* 0x000fc40000010000 */
[----:B------:R-:W-:Y:S02]  /*6ea0*/  FADD.FTZ R0, R128, R0 ;  /* 0x0000000080007221 */ /* 0x000fe40000010000 */
[----:B------:R-:W-:Y:S02]  /*6eb0*/  FADD.FTZ R2, R127, R2 ;  /* 0x000000027f027221 */ /* 0x000fe40000010000 */
        /* <DEDUP_REMOVED lines=42> */
[----:B------:R-:W-:Y:S01]  /*7160*/  FADD.FTZ R0, R92, R0 ;  /* 0x000000005c007221 */ /* 0x000fe20000010000 */
[----:B------:R-:W2:Y:S01]  /*7170*/  MUFU.EX2 R13, R146 ;  /* 0x00000092000d7308 */ /* 0x000ea20000000800 */
[----:B------:R-:W-:Y:S02]  /*7180*/  FADD.FTZ R2, R106, R2 ;  /* 0x000000026a027221 */ /* 0x000fe40000010000 */
[----:B------:R-:W-:Y:S02]  /*7190*/  FADD.FTZ R5, R115, R5 ;  /* 0x0000000573057221 */ /* 0x000fe40000010000 */
[----:B------:R-:W-:-:S02]  /*71a0*/  FADD.FTZ R4, R123, R4 ;  /* 0x000000047b047221 */ /* 0x000fc40000010000 */
[----:B------:R-:W-:Y:S01]  /*71b0*/  FADD.FTZ R0, R93, R0 ;  /* 0x000000005d007221 */ /* 0x000fe20000010000 */
[----:B------:R-:W2:Y:S01]  /*71c0*/  MUFU.EX2 R8, R158 ;  /* 0x0000009e00087308 */ /* 0x000ea20000000800 */
[----:B------:R-:W-:Y:S02]  /*71d0*/  FADD.FTZ R2, R100, R2 ;  /* 0x0000000264027221 */ /* 0x000fe40000010000 */
[----:B----4-:R-:W-:Y:S02]  /*71e0*/  FADD.FTZ R5, R24, R5 ;  /* 0x0000000518057221 */ /* 0x010fe40000010000 */
[----:B-1----:R-:W-:-:S03]  /*71f0*/  FADD.FTZ R4, R11, R4 ;  /* 0x000000040b047221 */ /* 0x002fc60000010000 */
[----:B------:R-:W1:Y:S01]  /*7200*/  MUFU.EX2 R137, R137 ;  /* 0x0000008900897308 */ /* 0x000e620000000800 */
[----:B------:R-:W-:Y:S02]  /*7210*/  FADD.FTZ R0, R62, R0 ;  /* 0x000000003e007221 */ /* 0x000fe40000010000 */
[----:B------:R-:W-:-:S05]  /*7220*/  FADD.FTZ R2, R133, R2 ;  /* 0x0000000285027221 */ /* 0x000fca0000010000 */
[----:B------:R-:W4:Y:S01]  /*7230*/  MUFU.EX2 R27, R140 ;  /* 0x0000008c001b7308 */ /* 0x000f220000000800 */
        /* <DEDUP_REMOVED lines=8> */
[----:B--2---:R-:W-:Y:S02]  /*72c0*/  FADD.FTZ R5, R13, R5 ;  /* 0x000000050d057221 */ /* 0x004fe40000010000 */
[----:B------:R-:W-:Y:S02]  /*72d0*/  FADD.FTZ R4, R8, R4 ;  /* 0x0000000408047221 */ /* 0x000fe40000010000 */
[----:B-1----:R-:W-:Y:S02]  /*72e0*/  FADD.FTZ R0, R137, R0 ;  /* 0x0000000089007221 */ /* 0x002fe40000010000 */
[----:B----4-:R-:W-:Y:S01]  /*72f0*/  FADD.FTZ R2, R27, R2 ;  /* 0x000000021b027221 */ /* 0x010fe20000010000 */
[----:B------:R1:W-:Y:S04]  /*7300*/  STL [R1+0x8], R5 ;  /* 0x0000080501007387 */ /* 0x0003e80000100800 */
[----:B------:R1:W-:Y:S04]  /*7310*/  STL [R1+0x4], R4 ;  /* 0x0000040401007387 */ /* 0x0003e80000100800 */
[----:B------:R1:W-:Y:S04]  /*7320*/  STL [R1+0x20], R0 ;  /* 0x0000200001007387 */ /* 0x0003e80000100800 */
[----:B------:R1:W-:Y:S01]  /*7330*/  STL [R1+0x14], R2 ;  /* 0x0000140201007387 */ /* 0x0003e20000100800 */
[----:B------:R-:W-:-:S02]  /*7340*/  F2FP.BF16.PACK_AB R196, R138, R133 ;  /* 0x000000858ac4723e */ /* 0x000fc400000010ff */
[----:B------:R-:W-:Y:S02]  /*7350*/  F2FP.BF16.PACK_AB R197, R63, R62 ;  /* 0x0000003e3fc5723e */ /* 0x000fe400000010ff */
[----:B------:R-:W-:Y:S02]  /*7360*/  F2FP.BF16.PACK_AB R198, R27, R139 ;  /* 0x0000008b1bc6723e */ /* 0x000fe400000010ff */
[----:B------:R-:W-:Y:S02]  /*7370*/  F2FP.BF16.PACK_AB R199, R137, R132 ;  /* 0x0000008489c7723e */ /* 0x000fe400000010ff */
[----:B------:R-:W-:Y:S02]  /*7380*/  F2FP.BF16.PACK_AB R200, R15, R24 ;  /* 0x000000180fc8723e */ /* 0x000fe400000010ff */
[----:B------:R-:W-:Y:S02]  /*7390*/  F2FP.BF16.PACK_AB R201, R10, R11 ;  /* 0x0000000b0ac9723e */ /* 0x000fe400000010ff */
[----:B------:R-:W-:-:S02]  /*73a0*/  F2FP.BF16.PACK_AB R202, R13, R14 ;  /* 0x0000000e0dca723e */ /* 0x000fc400000010ff */
[----:B------:R-:W-:Y:S01]  /*73b0*/  F2FP.BF16.PACK_AB R203, R8, R9 ;  /* 0x0000000908cb723e */ /* 0x000fe200000010ff */
[C---:B------:R-:W-:Y:S08]  /*73c0*/  HMMA.16816.F32.BF16 R140, R196.reuse, R152, R96 ;  /* 0x00000098c48c723c */ /* 0x040ff00000041860 */
[C---:B------:R-:W-:Y:S08]  /*73d0*/  HMMA.16816.F32.BF16 R148, R196.reuse, R154, R84 ;  /* 0x0000009ac494723c */ /* 0x040ff00000041854 */
[C---:B------:R-:W-:Y:S08]  /*73e0*/  HMMA.16816.F32.BF16 R160, R196.reuse, R168, R80 ;  /* 0x000000a8c4a0723c */ /* 0x040ff00000041850 */
[C---:B------:R-:W-:Y:S08]  /*73f0*/  HMMA.16816.F32.BF16 R164, R196.reuse, R170, R72 ;  /* 0x000000aac4a4723c */ /* 0x040ff00000041848 */
[C---:B---3--:R-:W-:Y:S08]  /*7400*/  HMMA.16816.F32.BF16 R176, R196.reuse, R184, R68 ;  /* 0x000000b8c4b0723c */ /* 0x048ff00000041844 */
[----:B------:R-:W-:Y:S08]  /*7410*/  HMMA.16816.F32.BF16 R180, R196, R186, R64 ;  /* 0x000000bac4b4723c */ /* 0x000ff00000041840 */
[C---:B------:R-:W-:Y:S08]  /*7420*/  HMMA.16816.F32.BF16 R144, R200.reuse, R152, R52 ;  /* 0x00000098c890723c */ /* 0x040ff00000041834 */
[C---:B------:R-:W-:Y:S08]  /*7430*/  HMMA.16816.F32.BF16 R156, R200.reuse, R168, R44 ;  /* 0x000000a8c89c723c */ /* 0x040ff0000004182c */
[----:B------:R-:W-:Y:S08]  /*7440*/  HMMA.16816.F32.BF16 R172, R200, R184, R28 ;  /* 0x000000b8c8ac723c */ /* 0x000ff0000004181c */
[----:B------:R-:W-:Y:S08]  /*7450*/  HMMA.16816.F32.BF16 R192, R196, R16, R56 ;  /* 0x00000010c4c0723c */ /* 0x000ff00000041838 */
[C---:B------:R-:W-:Y:S08]  /*7460*/  HMMA.16816.F32.BF16 R152, R200.reuse, R154, R48 ;  /* 0x0000009ac898723c */ /* 0x040ff00000041830 */
[C---:B------:R-:W-:Y:S08]  /*7470*/  HMMA.16816.F32.BF16 R168, R200.reuse, R170, R40 ;  /* 0x000000aac8a8723c */ /* 0x040ff00000041828 */
[C---:B------:R-:W-:Y:S08]  /*7480*/  HMMA.16816.F32.BF16 R184, R200.reuse, R186, R32 ;  /* 0x000000bac8b8723c */ /* 0x040ff00000041820 */
[----:B------:R-:W-:Y:S08]  /*7490*/  HMMA.16816.F32.BF16 R188, R200, R16, R188 ;  /* 0x00000010c8bc723c */ /* 0x000ff000000418bc */
[-C--:B------:R-:W-:Y:S08]  /*74a0*/  HMMA.16816.F32.BF16 R196, R196, R18.reuse, R36 ;  /* 0x00000012c4c4723c */ /* 0x080ff00000041824 */
[----:B------:R-:W-:Y:S01]  /*74b0*/  HMMA.16816.F32.BF16 R200, R200, R18, R20 ;  /* 0x00000012c8c8723c */ /* 0x000fe20000041814 */
[----:B------:R-:W-:Y:S10]  /*74c0*/  @!P0 BRA `(.L_x_2) ;  /* 0x0000496000008947 */ /* 0x000ff40003800000 */
[----:B-1----:R-:W2:Y:S01]  /*74d0*/  LDL.LU R250, [R1+0x24] ;  /* 0x0000240001fa7983 */ /* 0x002ea20000300800 */
[----:B------:R-:W-:Y:S01]  /*74e0*/  IMAD.MOV.U32 R137, RZ, RZ, R135 ;  /* 0x000000ffff897224 */ /* 0x000fe200078e0087 */
[----:B------:R-:W-:Y:S01]  /*74f0*/  MOV R139, R3 ;  /* 0x00000003008b7202 */ /* 0x000fe20000000f00 */
[----:B------:R-:W-:Y:S01]  /*7500*/  IMAD.MOV.U32 R132, RZ, RZ, R136 ;  /* 0x000000ffff847224 */ /* 0x000fe200078e0088 */
[----:B------:R-:W-:-:S02]  /*7510*/  MOV R138, R134 ;  /* 0x00000086008a7202 */ /* 0x000fc40000000f00 */
[----:B--2---:R-:W-:Y:S01]  /*7520*/  IADD3 R240, R250, -0x2, RZ ;  /* 0xfffffffefaf07810 */ /* 0x004fe20007ffe0ff */
[----:B------:R-:W-:Y:S06]  /*7530*/  BRA `(.L_x_3) ;  /* 0x0000027000007947 */ /* 0x000fec0003800000 */
.L_x_5:
[----:B------:R-:W2:Y:S01]  /*7540*/  LDL.64 R244, [R1+0x58] ;  /* 0x0000580001f47983 */ /* 0x000ea20000100a00 */
[----:B------:R-:W-:Y:S03]  /*7550*/  IADD3 R0, R240, -0x1, RZ ;  /* 0xfffffffff0007810 */ /* 0x000fe60007ffe0ff */
[----:B------:R-:W3:Y:S01]  /*7560*/  LDL.64 R242, [R1+0x48] ;  /* 0x0000480001f27983 */ /* 0x000ee20000100a00 */
[----:B------:R-:W-:Y:S01]  /*7570*/  SHF.R.S32.HI R2, RZ, 0x1f, R0 ;  /* 0x0000001fff027819 */ /* 0x000fe20000011400 */
[----:B------:R-:W-:Y:S04]  /*7580*/  IMAD.WIDE.U32 R134, R0, c[0x0][0x198], RZ ;  /* 0x0000660000867a25 */ /* 0x000fe800078e00ff */
[----:B------:R-:W-:Y:S04]  /*7590*/  IMAD R2, R2, c[0x0][0x198], RZ ;  /* 0x0000660002027a24 */ /* 0x000fe800078e02ff */
[----:B------:R-:W-:Y:S04]  /*75a0*/  IMAD R2, R0, c[0x0][0x19c], R2 ;  /* 0x0000670000027a24 */ /* 0x000fe800078e0202 */
[----:B------:R-:W-:Y:S01]  /*75b0*/  IMAD.IADD R3, R135, 0x1, R2 ;  /* 0x0000000187037824 */ /* 0x000fe200078e0202 */
[----:B--2---:R-:W-:Y:S04]  /*75c0*/  LEA R0, P1, R134, R244, 0x7 ;  /* 0x000000f486007211 */ /* 0x004fe800078238ff */
[----:B------:R-:W-:Y:S02]  /*75d0*/  LEA R2, P2, R0, c[0x0][0x168], 0x1 ;  /* 0x00005a0000027a11 */ /* 0x000fe400078408ff */
[----:B---3--:R-:W-:Y:S02]  /*75e0*/  LEA.HI.X R3, R134, R243, R3, 0x7, P1 ;  /* 0x000000f386037211 */ /* 0x008fe400008f3c03 */
        /* <DEDUP_REMOVED lines=11> */
[----:B------:R-:W-:Y:S02]  /*76a0*/  IADD3 R206, P2, R208, UR12, RZ ;  /* 0x0000000cd0ce7c10 */ /* 0x000fe4000ff5e0ff */
        /* <DEDUP_REMOVED lines=8> */
[----:B-1----:R-:W-:Y:S04]  /*7730*/  IADD3 R2, P2, R134, UR12, RZ ;  /* 0x0000000c86027c10 */ /* 0x002fe8000ff5e0ff */
[----:B--2---:R-:W-:Y:S02]  /*7740*/  IADD3 R204, P1, R2, UR12, RZ ;  /* 0x0000000c02cc7c10 */ /* 0x004fe4000ff3e0ff */
[----:B------:R-:W-:Y:S04]  /*7750*/  IADD3.X R3, R135, UR14, RZ, P2, !PT ;  /* 0x0000000e87037c10 */ /* 0x000fe800097fe4ff */
[----:B------:R-:W-:Y:S01]  /*7760*/  IADD3.X R205, R3, UR14, RZ, P1, !PT ;  /* 0x0000000e03cd7c10 */ /* 0x000fe20008ffe4ff */
[----:B------:R3:W-:Y:S04]  /*7770*/  LDGSTS.E.BYPASS.LTC128B.128 [R239+0x7000], [R2.64] ;  /* 0x0700000002ef7fae */ /* 0x0007e8000b901d48 */
[----:B------:R3:W-:Y:S04]  /*7780*/  LDGSTS.E.BYPASS.LTC128B.128 [R239+0x7800], [R204.64] ;  /* 0x07800000ccef7fae */ /* 0x0007e8000b901d48 */
[----:B------:R-:W0:Y:S01]  /*7790*/  LDGDEPBAR ;  /* 0x00000000000079af */ /* 0x000e220000000000 */
[----:B------:R-:W-:-:S05]  /*77a0*/  BRA `(.L_x_4) ;  /* 0x00000d3000007947 */ /* 0x000fca0003800000 */
.L_x_3:
[----:B------:R-:W2:Y:S01]  /*77b0*/  LDL.64 R14, [R1+0x50] ;  /* 0x00005000010e7983 */ /* 0x000ea20000100a00 */
[----:B------:R-:W-:Y:S01]  /*77c0*/  SHF.R.S32.HI R0, RZ, 0x1f, R240 ;  /* 0x0000001fff007819 */ /* 0x000fe200000114f0 */
[----:B------:R-:W-:Y:S04]  /*77d0*/  DEPBAR.LE SB0, 0x0 ;  /* 0x000080000000791a */ /* 0x000fe80000000000 */
[----:B------:R-:W3:Y:S01]  /*77e0*/  LDL R6, [R1+0x60] ;  /* 0x0000600001067983 */ /* 0x000ee20000100800 */
[----:B------:R-:W-:Y:S02]  /*77f0*/  IMAD R0, R0, c[0x0][0x1a0], RZ ;  /* 0x0000680000007a24 */ /* 0x000fe400078e02ff */
[C---:B------:R-:W-:Y:S01]  /*7800*/  IMAD.WIDE.U32 R4, R240.reuse, c[0x0][0x1a0], RZ ;  /* 0x00006800f0047a25 */ /* 0x040fe200078e00ff */
[----:B------:R-:W-:Y:S03]  /*7810*/  BAR.SYNC.DEFER_BLOCKING 0x0 ;  /* 0x0000000000007b1d */ /* 0x000fe60000010000 */
        /* <DEDUP_REMOVED lines=12> */
[----:B-----5:R1:W-:Y:S01]  /*78e0*/  LDGSTS.E.BYPASS.LTC128B.128 [R239+0x8000], [R2.64] ;  /* 0x0800000002ef7fae */ /* 0x0203e2000b901d48 */
[----:B------:R-:W-:Y:S02]  /*78f0*/  IADD3 R10, P0, R12, UR7, RZ ;  /* 0x000000070c0a7c10 */ /* 0x000fe4000ff1e0ff */
[----:B------:R-:W-:Y:S02]  /*7900*/  IADD3.X R13, R7, UR5, RZ, P1, !PT ;  /* 0x00000005070d7c10 */ /* 0x000fe40008ffe4ff */
[----:B------:R-:W-:Y:S02]  /*7910*/  IADD3 R8, P1, R10, UR7, RZ ;  /* 0x000000070a087c10 */ /* 0x000fe4000ff3e0ff */
[----:B------:R-:W-:Y:S01]  /*7920*/  IADD3.X R11, R13, UR5, RZ, P0, !PT ;  /* 0x000000050d0b7c10 */ /* 0x000fe200087fe4ff */
[----:B------:R2:W-:Y:S01]  /*7930*/  LDGSTS.E.BYPASS.LTC128B.128 [R239+0x8800], [R6.64] ;  /* 0x0880000006ef7fae */ /* 0x0005e2000b901d48 */
[----:B------:R-:W-:Y:S02]  /*7940*/  IADD3 R4, P0, R8, UR7, RZ ;  /* 0x0000000708047c10 */ /* 0x000fe4000ff1e0ff */
[----:B------:R-:W-:Y:S04]  /*7950*/  IADD3.X R9, R11, UR5, RZ, P1, !PT ;  /* 0x000000050b097c10 */ /* 0x000fe80008ffe4ff */
[----:B------:R-:W-:Y:S01]  /*7960*/  IADD3.X R5, R9, UR5, RZ, P0, !PT ;  /* 0x0000000509057c10 */ /* 0x000fe200087fe4ff */
[----:B------:R3:W-:Y:S08]  /*7970*/  LDGSTS.E.BYPASS.LTC128B.128 [R239+0x9000], [R12.64] ;  /* 0x090000000cef7fae */ /* 0x0007f0000b901d48 */
[----:B------:R4:W-:Y:S01]  /*7980*/  LDGSTS.E.BYPASS.LTC128B.128 [R239+0x9800], [R10.64] ;  /* 0x098000000aef7fae */ /* 0x0009e2000b901d48 */
[----:B-1----:R-:W-:Y:S04]  /*7990*/  IADD3 R2, P1, R4, UR7, RZ ;  /* 0x0000000704027c10 */ /* 0x002fe8000ff3e0ff */
[----:B------:R-:W-:Y:S03]  /*79a0*/  IADD3.X R3, R5, UR5, RZ, P1, !PT ;  /* 0x0000000505037c10 */ /* 0x000fe60008ffe4ff */
[----:B------:R4:W-:Y:S01]  /*79b0*/  LDGSTS.E.BYPASS.LTC128B.128 [R239+0xa000], [R8.64] ;  /* 0x0a00000008ef7fae */ /* 0x0009e2000b901d48 */
[----:B--2---:R-:W-:Y:S04]  /*79c0*/  IADD3 R6, P0, R2, UR7, RZ ;  /* 0x0000000702067c10 */ /* 0x004fe8000ff1e0ff */
[----:B------:R-:W-:Y:S03]  /*79d0*/  IADD3.X R7, R3, UR5, RZ, P0, !PT ;  /* 0x0000000503077c10 */ /* 0x000fe600087fe4ff */
[----:B------:R1:W-:Y:S01]  /*79e0*/  LDGSTS.E.BYPASS.LTC128B.128 [R239+0xa800], [R4.64] ;  /* 0x0a80000004ef7fae */ /* 0x0003e2000b901d48 */
[----:B------:R-:W-:Y:S07]  /*79f0*/  ISETP.GT.AND P0, PT, R240, RZ, PT ;  /* 0x000000fff000720c */ /* 0x000fee0003f04270 */
[----:B------:R2:W-:Y:S08]  /*7a00*/  LDGSTS.E.BYPASS.LTC128B.128 [R239+0xb000], [R2.64] ;  /* 0x0b00000002ef7fae */ /* 0x0005f0000b901d48 */
[----:B------:R1:W-:Y:S08]  /*7a10*/  LDGSTS.E.BYPASS.LTC128B.128 [R239+0xb800], [R6.64] ;  /* 0x0b80000006ef7fae */ /* 0x0003f0000b901d48 */
[----:B------:R-:W-:Y:S08]  /*7a20*/  LDSM.16.M88.4 R128, [R227] ;  /* 0x00000000e380783b */ /* 0x000ff00000000200 */
[----:B------:R-:W1:Y:S08]  /*7a30*/  LDSM.16.M88.4 R16, [R226] ;  /* 0x00000000e210783b */ /* 0x000e700000000200 */
[----:B------:R-:W4:Y:S08]  /*7a40*/  LDSM.16.M88.4 R124, [R227+0x2000] ;  /* 0x00200000e37c783b */ /* 0x000f300000000200 */
[----:B------:R-:W2:Y:S08]  /*7a50*/  LDSM.16.M88.4 R32, [R226+0x800] ;  /* 0x00080000e220783b */ /* 0x000eb00000000200 */
[----:B------:R-:W0:Y:S08]  /*7a60*/  LDGDEPBAR ;  /* 0x00000000000079af */ /* 0x000e300000000000 */
[----:B------:R-:W2:Y:S01]  /*7a70*/  LDSM.16.M88.4 R48, [R226+0x1000] ;  /* 0x00100000e230783b */ /* 0x000ea20000000200 */
[-C--:B-1----:R-:W-:Y:S07]  /*7a80*/  HMMA.16816.F32.BF16 R4, R128, R16.reuse, RZ ;  /* 0x000000108004723c */ /* 0x082fee00000418ff */
[----:B------:R-:W1:Y:S01]  /*7a90*/  LDSM.16.M88.4 R64, [R226+0x1800] ;  /* 0x00180000e240783b */ /* 0x000e620000000200 */
[C---:B----4-:R-:W-:Y:S07]  /*7aa0*/  HMMA.16816.F32.BF16 R8, R124.reuse, R16, RZ ;  /* 0x000000107c08723c */ /* 0x050fee00000418ff */
[----:B------:R-:W4:Y:S01]  /*7ab0*/  LDSM.16.M88.4 R80, [R226+0x2000] ;  /* 0x00200000e250783b */ /* 0x000f220000000200 */
[-C--:B---3--:R-:W-:Y:S07]  /*7ac0*/  HMMA.16816.F32.BF16 R12, R124, R18.reuse, RZ ;  /* 0x000000127c0c723c */ /* 0x088fee00000418ff */
[----:B------:R-:W3:Y:S01]  /*7ad0*/  LDSM.16.M88.4 R96, [R226+0x2800] ;  /* 0x00280000e260783b */ /* 0x000ee20000000200 */
[C---:B------:R-:W-:Y:S07]  /*7ae0*/  HMMA.16816.F32.BF16 R16, R128.reuse, R18, RZ ;  /* 0x000000128010723c */ /* 0x040fee00000418ff */
[----:B------:R-:W1:Y:S01]  /*7af0*/  LDSM.16.M88.4 R112, [R226+0x3000] ;  /* 0x00300000e270783b */ /* 0x000e620000000200 */
[-C--:B--2---:R-:W-:Y:S07]  /*7b00*/  HMMA.16816.F32.BF16 R20, R128, R32.reuse, RZ ;  /* 0x000000208014723c */ /* 0x084fee00000418ff */
[----:B------:R-:W2:Y:S01]  /*7b10*/  LDSM.16.M88.4 R204, [R226+0x3800] ;  /* 0x00380000e2cc783b */ /* 0x000ea20000000200 */
[C---:B------:R-:W-:Y:S07]  /*7b20*/  HMMA.16816.F32.BF16 R24, R124.reuse, R32, RZ ;  /* 0x000000207c18723c */ /* 0x040fee00000418ff */
[----:B------:R-:W-:Y:S01]  /*7b30*/  LDSM.16.M88.4 R208, [R230] ;  /* 0x00000000e6d0783b */ /* 0x000fe20000000200 */
[-C--:B------:R-:W-:Y:S07]  /*7b40*/  HMMA.16816.F32.BF16 R28, R124, R34.reuse, RZ ;  /* 0x000000227c1c723c */ /* 0x080fee00000418ff */
[----:B------:R-:W1:Y:S01]  /*7b50*/  LDSM.16.M88.4 R212, [R225] ;  /* 0x00000000e1d4783b */ /* 0x000e620000000200 */
[C---:B------:R-:W-:Y:S07]  /*7b60*/  HMMA.16816.F32.BF16 R32, R128.reuse, R34, RZ ;  /* 0x000000228020723c */ /* 0x040fee00000418ff */
[----:B------:R-:W2:Y:S01]  /*7b70*/  LDSM.16.M88.4 R216, [R230+0x2000] ;  /* 0x00200000e6d8783b */ /* 0x000ea20000000200 */
[-C--:B------:R-:W-:Y:S08]  /*7b80*/  HMMA.16816.F32.BF16 R36, R128, R48.reuse, RZ ;  /* 0x000000308024723c */ /* 0x080ff000000418ff */
[C---:B------:R-:W-:Y:S08]  /*7b90*/  HMMA.16816.F32.BF16 R40, R124.reuse, R48, RZ ;  /* 0x000000307c28723c */ /* 0x040ff000000418ff */
[-C--:B------:R-:W-:Y:S08]  /*7ba0*/  HMMA.16816.F32.BF16 R44, R124, R50.reuse, RZ ;  /* 0x000000327c2c723c */ /* 0x080ff000000418ff */
[C---:B------:R-:W-:Y:S08]  /*7bb0*/  HMMA.16816.F32.BF16 R48, R128.reuse, R50, RZ ;  /* 0x000000328030723c */ /* 0x040ff000000418ff */
[-C--:B-1----:R-:W-:Y:S08]  /*7bc0*/  HMMA.16816.F32.BF16 R52, R128, R64.reuse, RZ ;  /* 0x000000408034723c */ /* 0x082ff000000418ff */
[C---:B------:R-:W-:Y:S08]  /*7bd0*/  HMMA.16816.F32.BF16 R56, R124.reuse, R64, RZ ;  /* 0x000000407c38723c */ /* 0x040ff000000418ff */
[-C--:B------:R-:W-:Y:S08]  /*7be0*/  HMMA.16816.F32.BF16 R60, R124, R66.reuse, RZ ;  /* 0x000000427c3c723c */ /* 0x080ff000000418ff */
[C---:B------:R-:W-:Y:S08]  /*7bf0*/  HMMA.16816.F32.BF16 R64, R128.reuse, R66, RZ ;  /* 0x000000428040723c */ /* 0x040ff000000418ff */
[-C--:B----4-:R-:W-:Y:S08]  /*7c00*/  HMMA.16816.F32.BF16 R68, R128, R80.reuse, RZ ;  /* 0x000000508044723c */ /* 0x090ff000000418ff */
[C---:B------:R-:W-:Y:S08]  /*7c10*/  HMMA.16816.F32.BF16 R72, R124.reuse, R80, RZ ;  /* 0x000000507c48723c */ /* 0x040ff000000418ff */
[-C--:B------:R-:W-:Y:S08]  /*7c20*/  HMMA.16816.F32.BF16 R76, R124, R82.reuse, RZ ;  /* 0x000000527c4c723c */ /* 0x080ff000000418ff */
[C---:B------:R-:W-:Y:S08]  /*7c30*/  HMMA.16816.F32.BF16 R80, R128.reuse, R82, RZ ;  /* 0x000000528050723c */ /* 0x040ff000000418ff */
[-C--:B---3--:R-:W-:Y:S08]  /*7c40*/  HMMA.16816.F32.BF16 R84, R128, R96.reuse, RZ ;  /* 0x000000608054723c */ /* 0x088ff000000418ff */
[C---:B------:R-:W-:Y:S08]  /*7c50*/  HMMA.16816.F32.BF16 R88, R124.reuse, R96, RZ ;  /* 0x000000607c58723c */ /* 0x040ff000000418ff */
[-C--:B------:R-:W-:Y:S08]  /*7c60*/  HMMA.16816.F32.BF16 R92, R124, R98.reuse, RZ ;  /* 0x000000627c5c723c */ /* 0x080ff000000418ff */
[C---:B------:R-:W-:Y:S08]  /*7c70*/  HMMA.16816.F32.BF16 R96, R128.reuse, R98, RZ ;  /* 0x000000628060723c */ /* 0x040ff000000418ff */
[-C--:B------:R-:W-:Y:S08]  /*7c80*/  HMMA.16816.F32.BF16 R100, R128, R112.reuse, RZ ;  /* 0x000000708064723c */ /* 0x080ff000000418ff */
[C---:B------:R-:W-:Y:S08]  /*7c90*/  HMMA.16816.F32.BF16 R104, R124.reuse, R112, RZ ;  /* 0x000000707c68723c */ /* 0x040ff000000418ff */
[-C--:B------:R-:W-:Y:S08]  /*7ca0*/  HMMA.16816.F32.BF16 R108, R124, R114.reuse, RZ ;  /* 0x000000727c6c723c */ /* 0x080ff000000418ff */
[C---:B------:R-:W-:Y:S08]  /*7cb0*/  HMMA.16816.F32.BF16 R112, R128.reuse, R114, RZ ;  /* 0x000000728070723c */ /* 0x040ff000000418ff */
[-C--:B--2---:R-:W-:Y:S08]  /*7cc0*/  HMMA.16816.F32.BF16 R116, R128, R204.reuse, RZ ;  /* 0x000000cc8074723c */ /* 0x084ff000000418ff */
[C---:B------:R-:W-:Y:S08]  /*7cd0*/  HMMA.16816.F32.BF16 R120, R124.reuse, R204, RZ ;  /* 0x000000cc7c78723c */ /* 0x040ff000000418ff */
[-C--:B------:R-:W-:Y:S08]  /*7ce0*/  HMMA.16816.F32.BF16 R124, R124, R206.reuse, RZ ;  /* 0x000000ce7c7c723c */ /* 0x080ff000000418ff */
[----:B------:R-:W-:Y:S01]  /*7cf0*/  HMMA.16816.F32.BF16 R128, R128, R206, RZ ;  /* 0x000000ce8080723c */ /* 0x000fe200000418ff */
[----:B------:R-:W1:Y:S07]  /*7d00*/  LDSM.16.M88.4 R204, [R225+0x800] ;  /* 0x00080000e1cc783b */ /* 0x000e6e0000000200 */
[-C--:B------:R-:W-:Y:S08]  /*7d10*/  HMMA.16816.F32.BF16 R4, R208, R212.reuse, R4 ;  /* 0x000000d4d004723c */ /* 0x080ff00000041804 */
[C---:B------:R-:W-:Y:S08]  /*7d20*/  HMMA.16816.F32.BF16 R8, R216.reuse, R212, R8 ;  /* 0x000000d4d808723c */ /* 0x040ff00000041808 */
[-C--:B------:R-:W-:Y:S08]  /*7d30*/  HMMA.16816.F32.BF16 R12, R216, R214.reuse, R12 ;  /* 0x000000d6d80c723c */ /* 0x080ff0000004180c */
[C---:B------:R-:W-:Y:S01]  /*7d40*/  HMMA.16816.F32.BF16 R16, R208.reuse, R214, R16 ;  /* 0x000000d6d010723c */ /* 0x040fe20000041810 */
[----:B------:R-:W2:Y:S07]  /*7d50*/  LDSM.16.M88.4 R212, [R225+0x1000] ;  /* 0x00100000e1d4783b */ /* 0x000eae0000000200 */
[-C--:B-1----:R-:W-:Y:S08]  /*7d60*/  HMMA.16816.F32.BF16 R20, R208, R204.reuse, R20 ;  /* 0x000000ccd014723c */ /* 0x082ff00000041814 */
[C---:B------:R-:W-:Y:S08]  /*7d70*/  HMMA.16816.F32.BF16 R24, R216.reuse, R204, R24 ;  /* 0x000000ccd818723c */ /* 0x040ff00000041818 */
[-C--:B------:R-:W-:Y:S08]  /*7d80*/  HMMA.16816.F32.BF16 R28, R216, R206.reuse, R28 ;  /* 0x000000ced81c723c */ /* 0x080ff0000004181c */
[C---:B------:R-:W-:Y:S01]  /*7d90*/  HMMA.16816.F32.BF16 R32, R208.reuse, R206, R32 ;  /* 0x000000ced020723c */ /* 0x040fe20000041820 */
[----:B------:R-:W1:Y:S07]  /*7da0*/  LDSM.16.M88.4 R204, [R225+0x1800] ;  /* 0x00180000e1cc783b */ /* 0x000e6e0000000200 */
[-C--:B--2---:R-:W-:Y:S08]  /*7db0*/  HMMA.16816.F32.BF16 R36, R208, R212.reuse, R36 ;  /* 0x000000d4d024723c */ /* 0x084ff00000041824 */
        /* <DEDUP_REMOVED lines=23> */
[----:B------:R-:W-:Y:S07]  /*7f30*/  LDSM.16.M88.4 R212, [R228] ;  /* 0x00000000e4d4783b */ /* 0x000fee0000000200 */
[-C--:B-1----:R-:W-:Y:S08]  /*7f40*/  HMMA.16816.F32.BF16 R116, R208, R204.reuse, R116 ;  /* 0x000000ccd074723c */ /* 0x082ff00000041874 */
[C---:B------:R-:W-:Y:S08]  /*7f50*/  HMMA.16816.F32.BF16 R120, R216.reuse, R204, R120 ;  /* 0x000000ccd878723c */ /* 0x040ff00000041878 */
[-C--:B------:R-:W-:Y:S01]  /*7f60*/  HMMA.16816.F32.BF16 R124, R216, R206.reuse, R124 ;  /* 0x000000ced87c723c */ /* 0x080fe2000004187c */
[----:B------:R-:W1:Y:S07]  /*7f70*/  LDSM.16.M88.4 R216, [R231] ;  /* 0x00000000e7d8783b */ /* 0x000e6e0000000200 */
[----:B------:R-:W-:Y:S01]  /*7f80*/  HMMA.16816.F32.BF16 R128, R208, R206, R128 ;  /* 0x000000ced080723c */ /* 0x000fe20000041880 */
[----:B------:R-:W2:Y:S08]  /*7f90*/  LDSM.16.M88.4 R204, [R228+0x2000] ;  /* 0x00200000e4cc783b */ /* 0x000eb00000000200 */
[----:B------:R-:W3:Y:S01]  /*7fa0*/  LDSM.16.M88.4 R208, [R238] ;  /* 0x00000000eed0783b */ /* 0x000ee20000000200 */
[-C--:B-1----:R-:W-:Y:S08]  /*7fb0*/  HMMA.16816.F32.BF16 R4, R212, R216.reuse, R4 ;  /* 0x000000d8d404723c */ /* 0x082ff00000041804 */
[C---:B--2---:R-:W-:Y:S08]  /*7fc0*/  HMMA.16816.F32.BF16 R8, R204.reuse, R216, R8 ;  /* 0x000000d8cc08723c */ /* 0x044ff00000041808 */
[-C--:B------:R-:W-:Y:S08]  /*7fd0*/  HMMA.16816.F32.BF16 R12, R204, R218.reuse, R12 ;  /* 0x000000dacc0c723c */ /* 0x080ff0000004180c */
[C---:B------:R-:W-:Y:S01]  /*7fe0*/  HMMA.16816.F32.BF16 R16, R212.reuse, R218, R16 ;  /* 0x000000dad410723c */ /* 0x040fe20000041810 */
[----:B------:R-:W1:Y:S07]  /*7ff0*/  LDSM.16.M88.4 R216, [R237] ;  /* 0x00000000edd8783b */ /* 0x000e6e0000000200 */
[-C--:B---3--:R-:W-:Y:S08]  /*8000*/  HMMA.16816.F32.BF16 R20, R212, R208.reuse, R20 ;  /* 0x000000d0d414723c */ /* 0x088ff00000041814 */
[C---:B------:R-:W-:Y:S08]  /*8010*/  HMMA.16816.F32.BF16 R24, R204.reuse, R208, R24 ;  /* 0x000000d0cc18723c */ /* 0x040ff00000041818 */
[-C--:B------:R-:W-:Y:S08]  /*8020*/  HMMA.16816.F32.BF16 R28, R204, R210.reuse, R28 ;  /* 0x000000d2cc1c723c */ /* 0x080ff0000004181c */
[C---:B------:R-:W-:Y:S01]  /*8030*/  HMMA.16816.F32.BF16 R32, R212.reuse, R210, R32 ;  /* 0x000000d2d420723c */ /* 0x040fe20000041820 */
[----:B------:R-:W2:Y:S07]  /*8040*/  LDSM.16.M88.4 R208, [R236] ;  /* 0x00000000ecd0783b */ /* 0x000eae0000000200 */
[-C--:B-1----:R-:W-:Y:S08]  /*8050*/  HMMA.16816.F32.BF16 R36, R212, R216.reuse, R36 ;  /* 0x000000d8d424723c */ /* 0x082ff00000041824 */
[C---:B------:R-:W-:Y:S08]  /*8060*/  HMMA.16816.F32.BF16 R40, R204.reuse, R216, R40 ;  /* 0x000000d8cc28723c */ /* 0x040ff00000041828 */
[-C--:B------:R-:W-:Y:S08]  /*8070*/  HMMA.16816.F32.BF16 R44, R204, R218.reuse, R44 ;  /* 0x000000dacc2c723c */ /* 0x080ff0000004182c */
[C---:B------:R-:W-:Y:S01]  /*8080*/  HMMA.16816.F32.BF16 R48, R212.reuse, R218, R48 ;  /* 0x000000dad430723c */ /* 0x040fe20000041830 */
[----:B------:R-:W1:Y:S07]  /*8090*/  LDSM.16.M88.4 R216, [R235] ;  /* 0x00000000ebd8783b */ /* 0x000e6e0000000200 */
[-C--:B--2---:R-:W-:Y:S08]  /*80a0*/  HMMA.16816.F32.BF16 R52, R212, R208.reuse, R52 ;  /* 0x000000d0d434723c */ /* 0x084ff00000041834 */
        /* <DEDUP_REMOVED lines=18> */
[----:B------:R-:W-:Y:S07]  /*81d0*/  LDSM.16.M88.4 R216, [R224] ;  /* 0x00000000e0d8783b */ /* 0x000fee0000000200 */
[-C--:B--2---:R-:W-:Y:S08]  /*81e0*/  HMMA.16816.F32.BF16 R116, R212, R208.reuse, R116 ;  /* 0x000000d0d474723c */ /* 0x084ff00000041874 */
[C---:B------:R-:W-:Y:S08]  /*81f0*/  HMMA.16816.F32.BF16 R120, R204.reuse, R208, R120 ;  /* 0x000000d0cc78723c */ /* 0x040ff00000041878 */
[-C--:B------:R-:W-:Y:S01]  /*8200*/  HMMA.16816.F32.BF16 R124, R204, R210.reuse, R124 ;  /* 0x000000d2cc7c723c */ /* 0x080fe2000004187c */
[----:B------:R-:W1:Y:S07]  /*8210*/  LDSM.16.M88.4 R204, [R229] ;  /* 0x00000000e5cc783b */ /* 0x000e6e0000000200 */
[----:B------:R-:W-:Y:S01]  /*8220*/  HMMA.16816.F32.BF16 R128, R212, R210, R128 ;  /* 0x000000d2d480723c */ /* 0x000fe20000041880 */
[----:B------:R-:W2:Y:S08]  /*8230*/  LDSM.16.M88.4 R208, [R229+0x2000] ;  /* 0x00200000e5d0783b */ /* 0x000eb00000000200 */
[----:B------:R-:W3:Y:S01]  /*8240*/  LDSM.16.M88.4 R212, [R224+0x800] ;  /* 0x00080000e0d4783b */ /* 0x000ee20000000200 */
[-C--:B-1----:R-:W-:Y:S08]  /*8250*/  HMMA.16816.F32.BF16 R4, R204, R216.reuse, R4 ;  /* 0x000000d8cc04723c */ /* 0x082ff00000041804 */
[C---:B--2---:R-:W-:Y:S08]  /*8260*/  HMMA.16816.F32.BF16 R8, R208.reuse, R216, R8 ;  /* 0x000000d8d008723c */ /* 0x044ff00000041808 */
[-C--:B------:R-:W-:Y:S08]  /*8270*/  HMMA.16816.F32.BF16 R12, R208, R218.reuse, R12 ;  /* 0x000000dad00c723c */ /* 0x080ff0000004180c */
[C---:B------:R-:W-:Y:S01]  /*8280*/  HMMA.16816.F32.BF16 R16, R204.reuse, R218, R16 ;  /* 0x000000dacc10723c */ /* 0x040fe20000041810 */
[----:B------:R-:W1:Y:S07]  /*8290*/  LDSM.16.M88.4 R216, [R224+0x1000] ;  /* 0x00100000e0d8783b */ /* 0x000e6e0000000200 */
[-C--:B---3--:R-:W-:Y:S08]  /*82a0*/  HMMA.16816.F32.BF16 R20, R204, R212.reuse, R20 ;  /* 0x000000d4cc14723c */ /* 0x088ff00000041814 */
        /* <DEDUP_REMOVED lines=23> */
[----:B------:R-:W2:Y:S01]  /*8420*/  LDSM.16.M88.4 R212, [R224+0x3800] ;  /* 0x00380000e0d4783b */ /* 0x000ea20000000200 */
[----:B------:R-:W-:Y:S06]  /*8430*/  DEPBAR.LE SB0, 0x0 ;  /* 0x000080000000791a */ /* 0x000fec0000000000 */
[-C--:B-1----:R-:W-:Y:S01]  /*8440*/  HMMA.16816.F32.BF16 R100, R204, R216.reuse, R100 ;  /* 0x000000d8cc64723c */ /* 0x082fe20000041864 */
[----:B------:R-:W-:Y:S07]  /*8450*/  BAR.SYNC.DEFER_BLOCKING 0x0 ;  /* 0x0000000000007b1d */ /* 0x000fee0000010000 */
[C---:B------:R-:W-:Y:S08]  /*8460*/  HMMA.16816.F32.BF16 R104, R208.reuse, R216, R104 ;  /* 0x000000d8d068723c */ /* 0x040ff00000041868 */
[-C--:B------:R-:W-:Y:S08]  /*8470*/  HMMA.16816.F32.BF16 R108, R208, R218.reuse, R108 ;  /* 0x000000dad06c723c */ /* 0x080ff0000004186c */
[C---:B------:R-:W-:Y:S08]  /*8480*/  HMMA.16816.F32.BF16 R112, R204.reuse, R218, R112 ;  /* 0x000000dacc70723c */ /* 0x040ff00000041870 */
[-C--:B--2---:R-:W-:Y:S08]  /*8490*/  HMMA.16816.F32.BF16 R116, R204, R212.reuse, R116 ;  /* 0x000000d4cc74723c */ /* 0x084ff00000041874 */
[C---:B------:R-:W-:Y:S08]  /*84a0*/  HMMA.16816.F32.BF16 R120, R208.reuse, R212, R120 ;  /* 0x000000d4d078723c */ /* 0x040ff00000041878 */
[-C--:B------:R-:W-:Y:S08]  /*84b0*/  HMMA.16816.F32.BF16 R124, R208, R214.reuse, R124 ;  /* 0x000000d6d07c723c */ /* 0x080ff0000004187c */
[----:B------:R-:W-:Y:S01]  /*84c0*/  HMMA.16816.F32.BF16 R128, R204, R214, R128 ;  /* 0x000000d6cc80723c */ /* 0x000fe20000041880 */
[----:B------:R-:W-:-:S07]  /*84d0*/  @P0 BRA `(.L_x_5) ;  /* 0xfffff06000000947 */ /* 0x000fce000383ffff */
.L_x_4:
[----:B------:R-:W-:Y:S01]  /*84e0*/  FMNMX.FTZ R0, R4, R132, !PT ;  /* 0x0000008404007209 */ /* 0x000fe20007810000 */
[----:B------:R-:W-:Y:S03]  /*84f0*/  STL [R1+0xc0], R240 ;  /* 0x0000c0f001007387 */ /* 0x000fe60000100800 */
[----:B---3--:R-:W-:Y:S01]  /*8500*/  FMNMX.FTZ R2, R5, R0, !PT ;  /* 0x0000000005027209 */ /* 0x008fe20007810000 */
[----:B------:R-:W-:Y:S01]  /*8510*/  STL [R1+0xbc], R239 ;  /* 0x0000bcef01007387 */ /* 0x000fe20000100800 */
[----:B------:R-:W-:Y:S02]  /*8520*/  FMNMX.FTZ R0, R6, R137, !PT ;  /* 0x0000008906007209 */ /* 0x000fe40007810000 */
[----:B------:R-:W-:Y:S01]  /*8530*/  FMNMX.FTZ R3, R16, R2, !PT ;  /* 0x0000000210037209 */ /* 0x000fe20007810000 */
        /* <DEDUP_REMOVED lines=113> */
[----:B------:R-:W-:Y:S01]  /*8c50*/  FMNMX.FTZ R2, R92, R2, !PT ;  /* 0x000000025c027209 */ /* 0x000fe20007810000 */
[----:B------:R-:W1:Y:S01]  /*8c60*/  SHFL.BFLY PT, R204, R136, 0x2, 0x1f ;  /* 0x0c401f0088cc7f89 */ /* 0x000e6200000e0000 */
        /* <DEDUP_REMOVED lines=19> */
[----:B-1----:R-:W-:Y:S02]  /*8da0*/  FMNMX.FTZ R136, R136, R204, !PT ;  /* 0x000000cc88887209 */ /* 0x002fe40007810000 */
[----:B------:R-:W-:Y:S02]  /*8db0*/  FMNMX.FTZ R0, R126, R0, !PT ;  /* 0x000000007e007209 */ /* 0x000fe40007810000 */
[----:B------:R-:W-:Y:S01]  /*8dc0*/  FMNMX.FTZ R3, R131, R3, !PT ;  /* 0x0000000383037209 */ /* 0x000fe20007810000 */
[----:B------:R-:W1:Y:S01]  /*8dd0*/  SHFL.BFLY PT, R204, R136, 0x1, 0x1f ;  /* 0x0c201f0088cc7f89 */ /* 0x000e6200000e0000 */
[----:B------:R-:W-:Y:S02]  /*8de0*/  FMNMX.FTZ R2, R121, R2, !PT ;  /* 0x0000000279027209 */ /* 0x000fe40007810000 */
[----:B------:R-:W-:Y:S02]  /*8df0*/  FMNMX.FTZ R0, R127, R0, !PT ;  /* 0x000000007f007209 */ /* 0x000fe40007810000 */
[----:B------:R-:W-:Y:S03]  /*8e00*/  FMNMX.FTZ R133, R124, R2, !PT ;  /* 0x000000027c857209 */ /* 0x000fe60007810000 */
[----:B------:R-:W2:Y:S01]  /*8e10*/  SHFL.BFLY PT, R135, R3, 0x2, 0x1f ;  /* 0x0c401f0003877f89 */ /* 0x000ea200000e0000 */
[----:B------:R-:W-:Y:S07]  /*8e20*/  FMNMX.FTZ R133, R125, R133, !PT ;  /* 0x000000857d857209 */ /* 0x000fee0007810000 */
[----:B------:R-:W3:Y:S08]  /*8e30*/  SHFL.BFLY PT, R2, R0, 0x2, 0x1f ;  /* 0x0c401f0000027f89 */ /* 0x000ef000000e0000 */
[----:B------:R-:W4:Y:S01]  /*8e40*/  SHFL.BFLY PT, R134, R133, 0x2, 0x1f ;  /* 0x0c401f0085867f89 */ /* 0x000f2200000e0000 */
[----:B-1----:R-:W-:Y:S04]  /*8e50*/  FMNMX.FTZ R136, R136, R204, !PT ;  /* 0x000000cc88887209 */ /* 0x002fe80007810000 */
[----:B------:R-:W-:Y:S02]  /*8e60*/  FSETP.NEU.FTZ.AND P1, PT, R136, -INF , PT ;  /* 0xff8000008800780b */ /* 0x000fe40003f3d000 */
[----:B--2---:R-:W-:Y:S01]  /*8e70*/  FMNMX.FTZ R135, R3, R135, !PT ;  /* 0x0000008703877209 */ /* 0x004fe20007810000 */
[----:B------:R-:W-:Y:S04]  /*8e80*/  STL [R1+0xc4], R136 ;  /* 0x0000c48801007387 */ /* 0x000fe80000100800 */
[----:B------:R-:W1:Y:S01]  /*8e90*/  SHFL.BFLY PT, R205, R135, 0x1, 0x1f ;  /* 0x0c201f0087cd7f89 */ /* 0x000e6200000e0000 */
[----:B---3--:R-:W-:Y:S01]  /*8ea0*/  FMNMX.FTZ R2, R0, R2, !PT ;  /* 0x0000000200027209 */ /* 0x008fe20007810000 */
[----:B------:R-:W-:Y:S04]  /*8eb0*/  FADD.FTZ R0, -R136, R132 ;  /* 0x0000008488007221 */ /* 0x000fe80000010100 */
[----:B------:R-:W-:Y:S02]  /*8ec0*/  FMUL.FTZ R0, R0, c[0x0][0x23c] ;  /* 0x00008f0000007a20 */ /* 0x000fe40000410000 */
[----:B------:R-:W2:Y:S01]  /*8ed0*/  SHFL.BFLY PT, R3, R2, 0x1, 0x1f ;  /* 0x0c201f0002037f89 */ /* 0x000ea200000e0000 */
[----:B----4-:R-:W-:Y:S02]  /*8ee0*/  FMNMX.FTZ R134, R133, R134, !PT ;  /* 0x0000008685867209 */ /* 0x010fe40007810000 */
[----:B------:R3:W4:Y:S05]  /*8ef0*/  MUFU.EX2 R133, R0 ;  /* 0x0000000000857308 */ /* 0x00072a0000000800 */
[----:B------:R-:W4:Y:S01]  /*8f00*/  SHFL.BFLY PT, R206, R134, 0x1, 0x1f ;  /* 0x0c201f0086ce7f89 */ /* 0x000f2200000e0000 */
[----:B-1----:R-:W-:Y:S07]  /*8f10*/  FMNMX.FTZ R135, R135, R205, !PT ;  /* 0x000000cd87877209 */ /* 0x002fee0007810000 */
[----:B------:R-:W-:Y:S01]  /*8f20*/  STL [R1+0xc8], R135 ;  /* 0x0000c88701007387 */ /* 0x000fe20000100800 */
[----:B--2---:R-:W-:Y:S01]  /*8f30*/  FMNMX.FTZ R3, R2, R3, !PT ;  /* 0x0000000302037209 */ /* 0x004fe20007810000 */
[----:B---3--:R-:W-:Y:S02]  /*8f40*/  FADD.FTZ R0, -R135, R137 ;  /* 0x0000008987007221 */ /* 0x008fe40000010100 */
[----:B------:R-:W-:Y:S02]  /*8f50*/  FMUL.FTZ R137, R136, c[0x0][0x23c] ;  /* 0x00008f0088897a20 */ /* 0x000fe40000410000 */
[----:B------:R-:W-:Y:S01]  /*8f60*/  FMUL.FTZ R0, R0, c[0x0][0x23c] ;  /* 0x00008f0000007a20 */ /* 0x000fe20000410000 */
[----:B----4-:R-:W-:Y:S01]  /*8f70*/  FMNMX.FTZ R134, R134, R206, !PT ;  /* 0x000000ce86867209 */ /* 0x010fe20007810000 */
[----:B------:R-:W-:Y:S01]  /*8f80*/  FMUL.FTZ R204, R3, c[0x0][0x23c] ;  /* 0x00008f0003cc7a20 */ /* 0x000fe20000410000 */
[----:B------:R-:W-:Y:S01]  /*8f90*/  FSEL R137, R137, RZ, P1 ;  /* 0x000000ff89897208 */ /* 0x000fe20000800000 */
[----:B------:R1:W2:Y:S01]  /*8fa0*/  MUFU.EX2 R132, R0 ;  /* 0x0000000000847308 */ /* 0x0002a20000000800 */
[----:B------:R-:W-:Y:S01]  /*8fb0*/  FSETP.NEU.FTZ.AND P1, PT, R135, -INF , PT ;  /* 0xff8000008700780b */ /* 0x000fe20003f3d000 */
[----:B------:R3:W-:Y:S02]  /*8fc0*/  STL [R1+0xcc], R134 ;  /* 0x0000cc8601007387 */ /* 0x0007e40000100800 */
[--C-:B------:R-:W-:Y:S02]  /*8fd0*/  FFMA.FTZ R20, R20, c[0x0][0x23c], -R137.reuse ;  /* 0x00008f0014147a23 */ /* 0x100fe40000010889 */
[----:B------:R4:W-:Y:S01]  /*8fe0*/  STL [R1+0xd0], R3 ;  /* 0x0000d00301007387 */ /* 0x0009e20000100800 */
[--C-:B------:R-:W-:Y:S02]  /*8ff0*/  FFMA.FTZ R21, R21, c[0x0][0x23c], -R137.reuse ;  /* 0x00008f0015157a23 */ /* 0x100fe40000010889 */
[--C-:B------:R-:W-:Y:S02]  /*9000*/  FFMA.FTZ R206, R81, c[0x0][0x23c], -R137.reuse ;  /* 0x00008f0051ce7a23 */ /* 0x100fe40000010889 */
[----:B------:R-:W-:Y:S01]  /*9010*/  MUFU.EX2 R240, R21 ;  /* 0x0000001500f07308 */ /* 0x000fe20000000800 */
[--C-:B------:R-:W-:Y:S02]  /*9020*/  FFMA.FTZ R210, R97, c[0x0][0x23c], -R137.reuse ;  /* 0x00008f0061d27a23 */ /* 0x100fe40000010889 */
[--C-:B------:R-:W-:Y:S02]  /*9030*/  FFMA.FTZ R32, R32, c[0x0][0x23c], -R137.reuse ;  /* 0x00008f0020207a23 */ /* 0x100fe40000010889 */
[--C-:B------:R-:W-:Y:S02]  /*9040*/  FFMA.FTZ R33, R33, c[0x0][0x23c], -R137.reuse ;  /* 0x00008f0021217a23 */ /* 0x100fe40000010889 */
[--C-:B------:R-:W-:Y:S02]  /*9050*/  FFMA.FTZ R36, R36, c[0x0][0x23c], -R137.reuse ;  /* 0x00008f0024247a23 */ /* 0x100fe40000010889 */
[--C-:B------:R-:W-:Y:S01]  /*9060*/  FFMA.FTZ R37, R37, c[0x0][0x23c], -R137.reuse ;  /* 0x00008f0025257a23 */ /* 0x100fe20000010889 */
[----:B------:R2:W-:Y:S01]  /*9070*/  MUFU.EX2 R236, R32 ;  /* 0x0000002000ec7308 */ /* 0x0005e20000000800 */
[--C-:B------:R-:W-:Y:S02]  /*9080*/  FFMA.FTZ R48, R48, c[0x0][0x23c], -R137.reuse ;  /* 0x00008f0030307a23 */ /* 0x100fe40000010889 */
[----:B-1----:R-:W-:Y:S02]  /*9090*/  FADD.FTZ R0, -R134, R138 ;  /* 0x0000008a86007221 */ /* 0x002fe40000010100 */
[----:B------:R-:W-:Y:S02]  /*90a0*/  FMUL.FTZ R138, R135, c[0x0][0x23c] ;  /* 0x00008f00878a7a20 */ /* 0x000fe40000410000 */
[----:B------:R-:W-:Y:S02]  /*90b0*/  FMUL.FTZ R0, R0, c[0x0][0x23c] ;  /* 0x00008f0000007a20 */ /* 0x000fe40000410000 */
[--C-:B------:R-:W-:Y:S01]  /*90c0*/  FFMA.FTZ R68, R68, c[0x0][0x23c], -R137.reuse ;  /* 0x00008f0044447a23 */ /* 0x100fe20000010889 */
[----:B------:R1:W-:Y:S01]  /*90d0*/  MUFU.EX2 R232, R33 ;  /* 0x0000002100e87308 */ /* 0x0003e20000000800 */
[----:B------:R-:W-:Y:S01]  /*90e0*/  FSEL R138, R138, RZ, P1 ;  /* 0x000000ff8a8a7208 */ /* 0x000fe20000800000 */
[--C-:B------:R-:W-:Y:S01]  /*90f0*/  FFMA.FTZ R69, R69, c[0x0][0x23c], -R137.reuse ;  /* 0x00008f0045457a23 */ /* 0x100fe20000010889 */
[----:B------:R-:W-:Y:S01]  /*9100*/  FSETP.NEU.FTZ.AND P1, PT, R134, -INF , PT ;  /* 0xff8000008600780b */ /* 0x000fe20003f3d000 */
[--C-:B------:R-:W-:Y:S02]  /*9110*/  FFMA.FTZ R205, R80, c[0x0][0x23c], -R137.reuse ;  /* 0x00008f0050cd7a23 */ /* 0x100fe40000010889 */
[--C-:B------:R-:W-:Y:S02]  /*9120*/  FFMA.FTZ R22, R22, c[0x0][0x23c], -R138.reuse ;  /* 0x00008f0016167a23 */ /* 0x100fe4000001088a */
[--C-:B------:R-:W-:Y:S02]  /*9130*/  FFMA.FTZ R23, R23, c[0x0][0x23c], -R138.reuse ;  /* 0x00008f0017177a23 */ /* 0x100fe4000001088a */
[----:B------:R3:W-:Y:S01]  /*9140*/  MUFU.EX2 R2, R0 ;  /* 0x0000000000027308 */ /* 0x0007e20000000800 */
[--C-:B------:R-:W-:Y:S02]  /*9150*/  FFMA.FTZ R34, R34, c[0x0][0x23c], -R138.reuse ;  /* 0x00008f0022227a23 */ /* 0x100fe4000001088a */
[--C-:B------:R-:W-:Y:S02]  /*9160*/  FFMA.FTZ R35, R35, c[0x0][0x23c], -R138.reuse ;  /* 0x00008f0023237a23 */ /* 0x100fe4000001088a */
[----:B--2---:R-:W-:Y:S02]  /*9170*/  FMUL.FTZ R32, R133, R168 ;  /* 0x000000a885207220 */ /* 0x004fe40000410000 */
[--C-:B------:R-:W-:Y:S02]  /*9180*/  FFMA.FTZ R38, R38, c[0x0][0x23c], -R138.reuse ;  /* 0x00008f0026267a23 */ /* 0x100fe4000001088a */
[--C-:B------:R-:W-:Y:S01]  /*9190*/  FFMA.FTZ R39, R39, c[0x0][0x23c], -R138.reuse ;  /* 0x00008f0027277a23 */ /* 0x100fe2000001088a */
[----:B------:R-:W-:Y:S01]  /*91a0*/  MUFU.EX2 R239, R23 ;  /* 0x0000001700ef7308 */ /* 0x000fe20000000800 */
[--C-:B------:R-:W-:Y:S02]  /*91b0*/  FFMA.FTZ R211, R100, c[0x0][0x23c], -R137.reuse ;  /* 0x00008f0064d37a23 */ /* 0x100fe40000010889 */
[--C-:B------:R-:W-:Y:S02]  /*91c0*/  FFMA.FTZ R100, R82, c[0x0][0x23c], -R138.reuse ;  /* 0x00008f0052647a23 */ /* 0x100fe4000001088a */
[----:B-1----:R-:W-:Y:S02]  /*91d0*/  FMUL.FTZ R33, R133, R169 ;  /* 0x000000a985217220 */ /* 0x002fe40000410000 */
[--C-:B------:R-:W-:Y:S02]  /*91e0*/  FFMA.FTZ R212, R101, c[0x0][0x23c], -R137.reuse ;  /* 0x00008f0065d47a23 */ /* 0x100fe40000010889 */
[--C-:B------:R-:W-:Y:S01]  /*91f0*/  FFMA.FTZ R101, R83, c[0x0][0x23c], -R138.reuse ;  /* 0x00008f0053657a23 */ /* 0x100fe2000001088a */
[----:B------:R-:W-:Y:S01]  /*9200*/  MUFU.EX2 R235, R34 ;  /* 0x0000002200eb7308 */ /* 0x000fe20000000800 */
[----:B------:R-:W-:Y:S02]  /*9210*/  FFMA.FTZ R217, R116, c[0x0][0x23c], -R137 ;  /* 0x00008f0074d97a23 */ /* 0x000fe40000010889 */
[--C-:B------:R-:W-:Y:S02]  /*9220*/  FFMA.FTZ R116, R98, c[0x0][0x23c], -R138.reuse ;  /* 0x00008f0062747a23 */ /* 0x100fe4000001088a */
[----:B---3--:R-:W-:Y:S02]  /*9230*/  FADD.FTZ R0, -R3, R139 ;  /* 0x0000008b03007221 */ /* 0x008fe40000010100 */
[----:B------:R-:W-:Y:S02]  /*9240*/  FMUL.FTZ R139, R134, c[0x0][0x23c] ;  /* 0x00008f00868b7a20 */ /* 0x000fe40000410000 */
[----:B------:R-:W-:Y:S01]  /*9250*/  FFMA.FTZ R218, R117, c[0x0][0x23c], -R137 ;  /* 0x00008f0075da7a23 */ /* 0x000fe20000010889 */
[----:B------:R-:W-:Y:S01]  /*9260*/  MUFU.EX2 R134, R22 ;  /* 0x0000001600867308 */ /* 0x000fe20000000800 */
[--C-:B------:R-:W-:Y:S01]  /*9270*/  FFMA.FTZ R117, R99, c[0x0][0x23c], -R138.reuse ;  /* 0x00008f0063757a23 */ /* 0x100fe2000001088a */
[----:B------:R-:W-:Y:S01]  /*9280*/  FSEL R139, R139, RZ, P1 ;  /* 0x000000ff8b8b7208 */ /* 0x000fe20000800000 */
[--C-:B------:R-:W-:Y:S01]  /*9290*/  FFMA.FTZ R50, R50, c[0x0][0x23c], -R138.reuse ;  /* 0x00008f0032327a23 */ /* 0x100fe2000001088a */
[----:B------:R-:W-:Y:S01]  /*92a0*/  FSETP.NEU.FTZ.AND P1, PT, R3, -INF , PT ;  /* 0xff8000000300780b */ /* 0x000fe20003f3d000 */
[--C-:B------:R-:W-:Y:S02]  /*92b0*/  FFMA.FTZ R51, R51, c[0x0][0x23c], -R138.reuse ;  /* 0x00008f0033337a23 */ /* 0x100fe4000001088a */
[--C-:B------:R-:W-:Y:S01]  /*92c0*/  FFMA.FTZ R72, R72, c[0x0][0x23c], -R139.reuse ;  /* 0x00008f0048487a23 */ /* 0x100fe2000001088b */
[----:B------:R-:W-:Y:S01]  /*92d0*/  FSEL R204, R204, RZ, P1 ;  /* 0x000000ffcccc7208 */ /* 0x000fe20000800000 */
[--C-:B------:R-:W-:Y:S01]  /*92e0*/  FFMA.FTZ R73, R73, c[0x0][0x23c], -R139.reuse ;  /* 0x00008f0049497a23 */ /* 0x100fe2000001088b */
[----:B----4-:R1:W-:Y:S01]  /*92f0*/  MUFU.EX2 R3, R20 ;  /* 0x0000001400037308 */ /* 0x0103e20000000800 */
[----:B------:R-:W-:Y:S02]  /*9300*/  FFMA.FTZ R19, R19, c[0x0][0x23c], -R138 ;  /* 0x00008f0013137a23 */ /* 0x000fe4000001088a */
[--C-:B------:R-:W-:Y:S02]  /*9310*/  FFMA.FTZ R74, R74, c[0x0][0x23c], -R204.reuse ;  /* 0x00008f004a4a7a23 */ /* 0x100fe400000108cc */
[----:B------:R-:W-:Y:S02]  /*9320*/  FFMA.FTZ R75, R75, c[0x0][0x23c], -R204 ;  /* 0x00008f004b4b7a23 */ /* 0x000fe400000108cc */
[--C-:B------:R-:W-:Y:S02]  /*9330*/  FFMA.FTZ R12, R12, c[0x0][0x23c], -R139.reuse ;  /* 0x00008f000c0c7a23 */ /* 0x100fe4000001088b */
[----:B------:R-:W-:Y:S01]  /*9340*/  FFMA.FTZ R13, R13, c[0x0][0x23c], -R139 ;  /* 0x00008f000d0d7a23 */ /* 0x000fe2000001088b */
[----:B------:R2:W3:Y:S01]  /*9350*/  MUFU.EX2 R208, R19 ;  /* 0x0000001300d07308 */ /* 0x0004e20000000800 */
[--C-:B------:R-:W-:Y:S02]  /*9360*/  FFMA.FTZ R5, R5, c[0x0][0x23c], -R137.reuse ;  /* 0x00008f0005057a23 */ /* 0x100fe40000010889 */
[--C-:B------:R-:W-:Y:S02]  /*9370*/  FFMA.FTZ R6, R6, c[0x0][0x23c], -R138.reuse ;  /* 0x00008f0006067a23 */ /* 0x100fe4000001088a */
[--C-:B------:R-:W-:Y:S02]  /*9380*/  FFMA.FTZ R7, R7, c[0x0][0x23c], -R138.reuse ;  /* 0x00008f0007077a23 */ /* 0x100fe4000001088a */
[--C-:B------:R-:W-:Y:S02]  /*9390*/  FFMA.FTZ R16, R16, c[0x0][0x23c], -R137.reuse ;  /* 0x00008f0010107a23 */ /* 0x100fe40000010889 */
[--C-:B------:R-:W-:Y:S01]  /*93a0*/  FFMA.FTZ R17, R17, c[0x0][0x23c], -R137.reuse ;  /* 0x00008f0011117a23 */ /* 0x100fe20000010889 */
[----:B------:R-:W-:Y:S01]  /*93b0*/  MUFU.EX2 R244, R5 ;  /* 0x0000000500f47308 */ /* 0x000fe20000000800 */
[----:B------:R-:W-:Y:S02]  /*93c0*/  FFMA.FTZ R18, R18, c[0x0][0x23c], -R138 ;  /* 0x00008f0012127a23 */ /* 0x000fe4000001088a */
[----:B------:R-:W-:Y:S01]  /*93d0*/  FFMA.FTZ R4, R4, c[0x0][0x23c], -R137 ;  /* 0x00008f0004047a23 */ /* 0x000fe20000010889 */
[----:B-1----:R-:W1:Y:S01]  /*93e0*/  LDSM.16.MT88.4 R20, [R220+0x8000] ;  /* 0x00800000dc14783b */ /* 0x002e620000004200 */
[----:B------:R-:W-:Y:S02]  /*93f0*/  FMUL.FTZ R0, R0, c[0x0][0x23c] ;  /* 0x00008f0000007a20 */ /* 0x000fe40000410000 */
[--C-:B------:R-:W-:Y:S02]  /*9400*/  FFMA.FTZ R14, R14, c[0x0][0x23c], -R204.reuse ;  /* 0x00008f000e0e7a23 */ /* 0x100fe400000108cc */
[--C-:B------:R-:W-:Y:S01]  /*9410*/  FFMA.FTZ R15, R15, c[0x0][0x23c], -R204.reuse ;  /* 0x00008f000f0f7a23 */ /* 0x100fe200000108cc */
[----:B------:R-:W4:Y:S01]  /*9420*/  MUFU.EX2 R216, R4 ;  /* 0x0000000400d87308 */ /* 0x000f220000000800 */
[--C-:B------:R-:W-:Y:S02]  /*9430*/  FFMA.FTZ R24, R24, c[0x0][0x23c], -R139.reuse ;  /* 0x00008f0018187a23 */ /* 0x100fe4000001088b */
[--C-:B------:R-:W-:Y:S02]  /*9440*/  FFMA.FTZ R25, R25, c[0x0][0x23c], -R139.reuse ;  /* 0x00008f0019197a23 */ /* 0x100fe4000001088b */
[--C-:B------:R-:W-:Y:S02]  /*9450*/  FFMA.FTZ R26, R26, c[0x0][0x23c], -R204.reuse ;  /* 0x00008f001a1a7a23 */ /* 0x100fe400000108cc */
[--C-:B------:R-:W-:Y:S02]  /*9460*/  FFMA.FTZ R27, R27, c[0x0][0x23c], -R204.reuse ;  /* 0x00008f001b1b7a23 */ /* 0x100fe400000108cc */
[----:B--2---:R-:W-:Y:S01]  /*9470*/  FMUL.FTZ R19, R132, R155 ;  /* 0x0000009b84137220 */ /* 0x004fe20000410000 */
[----:B------:R-:W-:Y:S01]  /*9480*/  MUFU.EX2 R215, R6 ;  /* 0x0000000600d77308 */ /* 0x000fe20000000800 */
[--C-:B------:R-:W-:Y:S02]  /*9490*/  FFMA.FTZ R28, R28, c[0x0][0x23c], -R139.reuse ;  /* 0x00008f001c1c7a23 */ /* 0x100fe4000001088b */
[--C-:B------:R-:W-:Y:S02]  /*94a0*/  FFMA.FTZ R29, R29, c[0x0][0x23c], -R139.reuse ;  /* 0x00008f001d1d7a23 */ /* 0x100fe4000001088b */
[--C-:B------:R-:W-:Y:S02]  /*94b0*/  FFMA.FTZ R30, R30, c[0x0][0x23c], -R204.reuse ;  /* 0x00008f001e1e7a23 */ /* 0x100fe400000108cc */
[--C-:B------:R-:W-:Y:S02]  /*94c0*/  FFMA.FTZ R31, R31, c[0x0][0x23c], -R204.reuse ;  /* 0x00008f001f1f7a23 */ /* 0x100fe400000108cc */
[--C-:B------:R-:W-:Y:S01]  /*94d0*/  FFMA.FTZ R43, R43, c[0x0][0x23c], -R204.reuse ;  /* 0x00008f002b2b7a23 */ /* 0x100fe200000108cc */
[----:B------:R-:W2:Y:S01]  /*94e0*/  MUFU.EX2 R245, R7 ;  /* 0x0000000700f57308 */ /* 0x000ea20000000800 */
[--C-:B------:R-:W-:Y:S02]  /*94f0*/  FFMA.FTZ R44, R44, c[0x0][0x23c], -R139.reuse ;  /* 0x00008f002c2c7a23 */ /* 0x100fe4000001088b */
[----:B------:R-:W-:Y:S02]  /*9500*/  FMUL.FTZ R34, R132, R170 ;  /* 0x000000aa84227220 */ /* 0x000fe40000410000 */
[--C-:B------:R-:W-:Y:S02]  /*9510*/  FFMA.FTZ R40, R40, c[0x0][0x23c], -R139.reuse ;  /* 0x00008f0028287a23 */ /* 0x100fe4000001088b */
[--C-:B------:R-:W-:Y:S02]  /*9520*/  FFMA.FTZ R41, R41, c[0x0][0x23c], -R139.reuse ;  /* 0x00008f0029297a23 */ /* 0x100fe4000001088b */
[--C-:B------:R-:W-:Y:S01]  /*9530*/  FFMA.FTZ R42, R42, c[0x0][0x23c], -R204.reuse ;  /* 0x00008f002a2a7a23 */ /* 0x100fe200000108cc */
[----:B------:R1:W-:Y:S01]  /*9540*/  MUFU.EX2 R251, R16 ;  /* 0x0000001000fb7308 */ /* 0x0003e20000000800 */
[--C-:B------:R-:W-:Y:S02]  /*9550*/  FFMA.FTZ R57, R57, c[0x0][0x23c], -R139.reuse ;  /* 0x00008f0039397a23 */ /* 0x100fe4000001088b */
[----:B------:R-:W-:Y:S02]  /*9560*/  FFMA.FTZ R59, R59, c[0x0][0x23c], -R204 ;  /* 0x00008f003b3b7a23 */ /* 0x000fe400000108cc */
[--C-:B------:R-:W-:Y:S02]  /*9570*/  FFMA.FTZ R60, R60, c[0x0][0x23c], -R139.reuse ;  /* 0x00008f003c3c7a23 */ /* 0x100fe4000001088b */
[--C-:B------:R-:W-:Y:S02]  /*9580*/  FFMA.FTZ R70, R70, c[0x0][0x23c], -R138.reuse ;  /* 0x00008f0046467a23 */ /* 0x100fe4000001088a */
[----:B------:R-:W-:Y:S01]  /*9590*/  FFMA.FTZ R71, R71, c[0x0][0x23c], -R138 ;  /* 0x00008f0047477a23 */ /* 0x000fe2000001088a */
[----:B------:R-:W2:Y:S01]  /*95a0*/  MUFU.EX2 R252, R17 ;  /* 0x0000001100fc7308 */ /* 0x000ea20000000800 */
[--C-:B------:R-:W-:Y:S02]  /*95b0*/  FFMA.FTZ R76, R76, c[0x0][0x23c], -R139.reuse ;  /* 0x00008f004c4c7a23 */ /* 0x100fe4000001088b */
[--C-:B------:R-:W-:Y:S02]  /*95c0*/  FFMA.FTZ R77, R77, c[0x0][0x23c], -R139.reuse ;  /* 0x00008f004d4d7a23 */ /* 0x100fe4000001088b */
[--C-:B------:R-:W-:Y:S02]  /*95d0*/  FFMA.FTZ R8, R8, c[0x0][0x23c], -R139.reuse ;  /* 0x00008f0008087a23 */ /* 0x100fe4000001088b */
[----:B------:R-:W-:Y:S02]  /*95e0*/  FFMA.FTZ R9, R9, c[0x0][0x23c], -R139 ;  /* 0x00008f0009097a23 */ /* 0x000fe4000001088b */
[--C-:B------:R-:W-:Y:S01]  /*95f0*/  FFMA.FTZ R10, R10, c[0x0][0x23c], -R204.reuse ;  /* 0x00008f000a0a7a23 */ /* 0x100fe200000108cc */
[----:B------:R-:W2:Y:S01]  /*9600*/  MUFU.EX2 R249, R18 ;  /* 0x0000001200f97308 */ /* 0x000ea20000000800 */
[----:B------:R-:W-:Y:S02]  /*9610*/  FFMA.FTZ R11, R11, c[0x0][0x23c], -R204 ;  /* 0x00008f000b0b7a23 */ /* 0x000fe400000108cc */
[--C-:B------:R-:W-:Y:S01]  /*9620*/  FFMA.FTZ R207, R84, c[0x0][0x23c], -R137.reuse ;  /* 0x00008f0054cf7a23 */ /* 0x100fe20000010889 */
[----:B---3--:R-:W-:Y:S01]  /*9630*/  MOV R84, R208 ;  /* 0x000000d000547202 */ /* 0x008fe20000000f00 */
[C---:B-1----:R-:W-:Y:S02]  /*9640*/  FMUL.FTZ R16, R133.reuse, R152 ;  /* 0x0000009885107220 */ /* 0x042fe40000410000 */
[C---:B------:R-:W-:Y:S01]  /*9650*/  FMUL.FTZ R4, R133.reuse, R144 ;  /* 0x0000009085047220 */ /* 0x040fe20000410000 */
[----:B----4-:R-:W-:Y:S01]  /*9660*/  F2FP.BF16.PACK_AB R144, R244, R216 ;  /* 0x000000d8f490723e */ /* 0x010fe200000010ff */
[----:B------:R-:W-:Y:S01]  /*9670*/  FMUL.FTZ R5, R133, R145 ;  /* 0x0000009185057220 */ /* 0x000fe20000410000 */
[----:B------:R-:W1:Y:S01]  /*9680*/  MUFU.EX2 R0, R0 ;  /* 0x0000000000007308 */ /* 0x000e620000000800 */
[----:B--2---:R-:W-:Y:S01]  /*9690*/  F2FP.BF16.PACK_AB R145, R245, R215 ;  /* 0x000000d7f591723e */ /* 0x004fe200000010ff */
[----:B------:R-:W-:Y:S01]  /*96a0*/  FMUL.FTZ R6, R132, R146 ;  /* 0x0000009284067220 */ /* 0x000fe20000410000 */
[----:B------:R-:W-:Y:S01]  /*96b0*/  F2FP.BF16.PACK_AB R146, R252, R251 ;  /* 0x000000fbfc92723e */ /* 0x000fe200000010ff */
[----:B------:R-:W-:Y:S02]  /*96c0*/  FMUL.FTZ R17, R133, R153 ;  /* 0x0000009985117220 */ /* 0x000fe40000410000 */
[----:B------:R-:W-:Y:S02]  /*96d0*/  FMUL.FTZ R7, R132, R147 ;  /* 0x0000009384077220 */ /* 0x000fe40000410000 */
[--C-:B------:R-:W-:Y:S02]  /*96e0*/  FFMA.FTZ R208, R85, c[0x0][0x23c], -R137.reuse ;  /* 0x00008f0055d07a23 */ /* 0x100fe40000010889 */
[----:B------:R2:W-:Y:S01]  /*96f0*/  MUFU.EX2 R248, R12 ;  /* 0x0000000c00f87308 */ /* 0x0005e20000000800 */
[--C-:B------:R-:W-:Y:S02]  /*9700*/  FFMA.FTZ R213, R112, c[0x0][0x23c], -R137.reuse ;  /* 0x00008f0070d57a23 */ /* 0x100fe40000010889 */
[--C-:B------:R-:W-:Y:S01]  /*9710*/  FFMA.FTZ R112, R86, c[0x0][0x23c], -R138.reuse ;  /* 0x00008f0056707a23 */ /* 0x100fe2000001088a */
[----:B------:R-:W-:Y:S01]  /*9720*/  F2FP.BF16.PACK_AB R147, R84, R249 ;  /* 0x000000f95493723e */ /* 0x000fe200000010ff */
[----:B------:R-:W-:Y:S02]  /*9730*/  FMUL.FTZ R18, R132, R154 ;  /* 0x0000009a84127220 */ /* 0x000fe40000410000 */
[--C-:B------:R-:W-:Y:S02]  /*9740*/  FFMA.FTZ R214, R113, c[0x0][0x23c], -R137.reuse ;  /* 0x00008f0071d67a23 */ /* 0x100fe40000010889 */
[--C-:B------:R-:W-:Y:S01]  /*9750*/  FFMA.FTZ R113, R87, c[0x0][0x23c], -R138.reuse ;  /* 0x00008f0057717a23 */ /* 0x100fe2000001088a */
[----:B------:R3:W-:Y:S01]  /*9760*/  MUFU.EX2 R250, R13 ;  /* 0x0000000d00fa7308 */ /* 0x0007e20000000800 */
[-C--:B------:R-:W-:Y:S05]  /*9770*/  HMMA.16816.F32.BF16 R4, R144, R20.reuse, R4 ;  /* 0x000000149004723c */ /* 0x080fea0000041804 */
[----:B------:R-:W-:Y:S02]  /*9780*/  FFMA.FTZ R219, R128, c[0x0][0x23c], -R137 ;  /* 0x00008f0080db7a23 */ /* 0x000fe40000010889 */
[----:B------:R-:W-:Y:S02]  /*9790*/  FFMA.FTZ R128, R102, c[0x0][0x23c], -R138 ;  /* 0x00008f0066807a23 */ /* 0x000fe4000001088a */
[----:B------:R1:W-:Y:S03]  /*97a0*/  MUFU.EX2 R246, R14 ;  /* 0x0000000e00f67308 */ /* 0x0003e60000000800 */
[--C-:B------:R-:W-:Y:S02]  /*97b0*/  FFMA.FTZ R102, R88, c[0x0][0x23c], -R139.reuse ;  /* 0x00008f0058667a23 */ /* 0x100fe4000001088b */
[----:B--2---:R-:W-:Y:S02]  /*97c0*/  FMUL.FTZ R12, R2, R148 ;  /* 0x00000094020c7220 */ /* 0x004fe40000410000 */
[--C-:B------:R-:W-:Y:S02]  /*97d0*/  FFMA.FTZ R45, R45, c[0x0][0x23c], -R139.reuse ;  /* 0x00008f002d2d7a23 */ /* 0x100fe4000001088b */
[--C-:B------:R-:W-:Y:S01]  /*97e0*/  FFMA.FTZ R46, R46, c[0x0][0x23c], -R204.reuse ;  /* 0x00008f002e2e7a23 */ /* 0x100fe200000108cc */
[----:B------:R-:W2:Y:S01]  /*97f0*/  MUFU.EX2 R209, R15 ;  /* 0x0000000f00d17308 */ /* 0x000ea20000000800 */
[----:B------:R-:W-:Y:S02]  /*9800*/  FFMA.FTZ R47, R47, c[0x0][0x23c], -R204 ;  /* 0x00008f002f2f7a23 */ /* 0x000fe400000108cc */
[--C-:B------:R-:W-:Y:S02]  /*9810*/  FFMA.FTZ R56, R56, c[0x0][0x23c], -R139.reuse ;  /* 0x00008f0038387a23 */ /* 0x100fe4000001088b */
[----:B---3--:R-:W-:Y:S02]  /*9820*/  FMUL.FTZ R13, R2, R149 ;  /* 0x00000095020d7220 */ /* 0x008fe40000410000 */
[----:B------:R-:W-:Y:S02]  /*9830*/  FFMA.FTZ R55, R55, c[0x0][0x23c], -R138 ;  /* 0x00008f0037377a23 */ /* 0x000fe4000001088a */
[--C-:B------:R-:W-:Y:S01]  /*9840*/  FFMA.FTZ R58, R58, c[0x0][0x23c], -R204.reuse ;  /* 0x00008f003a3a7a23 */ /* 0x100fe200000108cc */
[----:B------:R3:W-:Y:S01]  /*9850*/  MUFU.EX2 R241, R8 ;  /* 0x0000000800f17308 */ /* 0x0007e20000000800 */
[----:B------:R-:W-:Y:S02]  /*9860*/  FFMA.FTZ R61, R61, c[0x0][0x23c], -R139 ;  /* 0x00008f003d3d7a23 */ /* 0x000fe4000001088b */
[--C-:B------:R-:W-:Y:S02]  /*9870*/  FFMA.FTZ R62, R62, c[0x0][0x23c], -R204.reuse ;  /* 0x00008f003e3e7a23 */ /* 0x100fe400000108cc */
[----:B-1----:R-:W-:Y:S02]  /*9880*/  FMUL.FTZ R14, R0, R150 ;  /* 0x00000096000e7220 */ /* 0x002fe40000410000 */
[----:B------:R-:W-:Y:S02]  /*9890*/  FFMA.FTZ R63, R63, c[0x0][0x23c], -R204 ;  /* 0x00008f003f3f7a23 */ /* 0x000fe400000108cc */
[--C-:B------:R-:W-:Y:S01]  /*98a0*/  FFMA.FTZ R66, R66, c[0x0][0x23c], -R138.reuse ;  /* 0x00008f0042427a23 */ /* 0x100fe2000001088a */
[----:B------:R-:W1:Y:S01]  /*98b0*/  MUFU.EX2 R243, R9 ;  /* 0x0000000900f37308 */ /* 0x000e620000000800 */
[----:B------:R-:W-:Y:S02]  /*98c0*/  FFMA.FTZ R67, R67, c[0x0][0x23c], -R138 ;  /* 0x00008f0043437a23 */ /* 0x000fe4000001088a */
[--C-:B------:R-:W-:Y:S01]  /*98d0*/  FFMA.FTZ R78, R78, c[0x0][0x23c], -R204.reuse ;  /* 0x00008f004e4e7a23 */ /* 0x100fe200000108cc */
[----:B--2---:R-:W-:Y:S01]  /*98e0*/  MOV R85, R209 ;  /* 0x000000d100557202 */ /* 0x004fe20000000f00 */
[----:B------:R-:W-:Y:S02]  /*98f0*/  FMUL.FTZ R15, R0, R151 ;  /* 0x00000097000f7220 */ /* 0x000fe40000410000 */
[----:B------:R-:W2:Y:S01]  /*9900*/  LDSM.16.MT88.4 R148, [R223+0x8000] ;  /* 0x00800000df94783b */ /* 0x000ea20000004200 */
[--C-:B------:R-:W-:Y:S02]  /*9910*/  FFMA.FTZ R209, R96, c[0x0][0x23c], -R137.reuse ;  /* 0x00008f0060d17a23 */ /* 0x100fe40000010889 */
[----:B------:R4:W-:Y:S01]  /*9920*/  MUFU.EX2 R242, R10 ;  /* 0x0000000a00f27308 */ /* 0x0009e20000000800 */
[----:B------:R-:W-:Y:S02]  /*9930*/  FFMA.FTZ R79, R79, c[0x0][0x23c], -R204 ;  /* 0x00008f004f4f7a23 */ /* 0x000fe400000108cc */
[--C-:B------:R-:W-:Y:S02]  /*9940*/  FFMA.FTZ R49, R49, c[0x0][0x23c], -R137.reuse ;  /* 0x00008f0031317a23 */ /* 0x100fe40000010889 */
[----:B------:R-:W-:Y:S01]  /*9950*/  LDSM.16.MT88.4 R96, [R223+0x8800] ;  /* 0x00880000df60783b */ /* 0x000fe20000004200 */
[----:B---3--:R-:W-:Y:S02]  /*9960*/  FMUL.FTZ R8, R2, R140 ;  /* 0x0000008c02087220 */ /* 0x008fe40000410000 */
[--C-:B------:R-:W-:Y:S02]  /*9970*/  FFMA.FTZ R52, R52, c[0x0][0x23c], -R137.reuse ;  /* 0x00008f0034347a23 */ /* 0x100fe40000010889 */
[----:B------:R-:W3:Y:S01]  /*9980*/  MUFU.EX2 R247, R11 ;  /* 0x0000000b00f77308 */ /* 0x000ee20000000800 */
[--C-:B------:R-:W-:Y:S02]  /*9990*/  FFMA.FTZ R53, R53, c[0x0][0x23c], -R137.reuse ;  /* 0x00008f0035357a23 */ /* 0x100fe40000010889 */
[--C-:B------:R-:W-:Y:S01]  /*99a0*/  FFMA.FTZ R64, R64, c[0x0][0x23c], -R137.reuse ;  /* 0x00008f0040407a23 */ /* 0x100fe20000010889 */
[----:B-1----:R-:W-:Y:S01]  /*99b0*/  F2FP.BF16.PACK_AB R140, R243, R241 ;  /* 0x000000f1f38c723e */ /* 0x002fe200000010ff */
[----:B------:R-:W-:Y:S02]  /*99c0*/  FMUL.FTZ R9, R2, R141 ;  /* 0x0000008d02097220 */ /* 0x000fe40000410000 */
[--C-:B------:R-:W-:Y:S02]  /*99d0*/  FFMA.FTZ R65, R65, c[0x0][0x23c], -R137.reuse ;  /* 0x00008f0041417a23 */ /* 0x100fe40000010889 */
[----:B------:R-:W-:Y:S01]  /*99e0*/  FFMA.FTZ R137, R129, c[0x0][0x23c], -R137 ;  /* 0x00008f0081897a23 */ /* 0x000fe20000010889 */
[----:B------:R1:W-:Y:S01]  /*99f0*/  MUFU.EX2 R135, R24 ;  /* 0x0000001800877308 */ /* 0x0003e20000000800 */
[--C-:B------:R-:W-:Y:S02]  /*9a00*/  FFMA.FTZ R129, R103, c[0x0][0x23c], -R138.reuse ;  /* 0x00008f0067817a23 */ /* 0x100fe4000001088a */
[--C-:B------:R-:W-:Y:S02]  /*9a10*/  FFMA.FTZ R103, R89, c[0x0][0x23c], -R139.reuse ;  /* 0x00008f0059677a23 */ /* 0x100fe4000001088b */
[----:B----4-:R-:W-:Y:S01]  /*9a20*/  FMUL.FTZ R10, R0, R142 ;  /* 0x0000008e000a7220 */ /* 0x010fe20000410000 */
[----:B------:R-:W-:Y:S01]  /*9a30*/  F2FP.BF16.PACK_AB R142, R250, R248 ;  /* 0x000000f8fa8e723e */ /* 0x000fe200000010ff */
[--C-:B------:R-:W-:Y:S02]  /*9a40*/  FFMA.FTZ R54, R54, c[0x0][0x23c], -R138.reuse ;  /* 0x00008f0036367a23 */ /* 0x100fe4000001088a */
[--C-:B------:R-:W-:Y:S01]  /*9a50*/  FFMA.FTZ R118, R118, c[0x0][0x23c], -R138.reuse ;  /* 0x00008f0076767a23 */ /* 0x100fe2000001088a */
[----:B------:R4:W-:Y:S01]  /*9a60*/  MUFU.EX2 R238, R25 ;  /* 0x0000001900ee7308 */ /* 0x0009e20000000800 */
[--C-:B------:R-:W-:Y:S02]  /*9a70*/  FFMA.FTZ R119, R119, c[0x0][0x23c], -R138.reuse ;  /* 0x00008f0077777a23 */ /* 0x100fe4000001088a */
[----:B------:R-:W-:Y:S01]  /*9a80*/  FFMA.FTZ R130, R130, c[0x0][0x23c], -R138 ;  /* 0x00008f0082827a23 */ /* 0x000fe2000001088a */
[----:B---3--:R-:W-:Y:S01]  /*9a90*/  F2FP.BF16.PACK_AB R141, R247, R242 ;  /* 0x000000f2f78d723e */ /* 0x008fe200000010ff */
[----:B------:R-:W-:Y:S01]  /*9aa0*/  FMUL.FTZ R11, R0, R143 ;  /* 0x0000008f000b7220 */ /* 0x000fe20000410000 */
[----:B------:R-:W-:Y:S01]  /*9ab0*/  F2FP.BF16.PACK_AB R143, R85, R246 ;  /* 0x000000f6558f723e */ /* 0x000fe200000010ff */
[--C-:B------:R-:W-:Y:S02]  /*9ac0*/  FFMA.FTZ R94, R94, c[0x0][0x23c], -R204.reuse ;  /* 0x00008f005e5e7a23 */ /* 0x100fe400000108cc */
[--C-:B------:R-:W-:Y:S01]  /*9ad0*/  FFMA.FTZ R95, R95, c[0x0][0x23c], -R204.reuse ;  /* 0x00008f005f5f7a23 */ /* 0x100fe200000108cc */
[----:B------:R3:W-:Y:S01]  /*9ae0*/  MUFU.EX2 R136, R26 ;  /* 0x0000001a00887308 */ /* 0x0007e20000000800 */
[--C-:B------:R-:W-:Y:S02]  /*9af0*/  FFMA.FTZ R106, R106, c[0x0][0x23c], -R204.reuse ;  /* 0x00008f006a6a7a23 */ /* 0x100fe400000108cc */
[C---:B------:R-:W-:Y:S04]  /*9b00*/  HMMA.16816.F32.BF16 R8, R140.reuse, R20, R8 ;  /* 0x000000148c08723c */ /* 0x040fe80000041808 */
[C---:B-1----:R-:W-:Y:S02]  /*9b10*/  FMUL.FTZ R24, R2.reuse, R160 ;  /* 0x000000a002187220 */ /* 0x042fe40000410000 */
[--C-:B------:R-:W-:Y:S01]  /*9b20*/  FFMA.FTZ R107, R107, c[0x0][0x23c], -R204.reuse ;  /* 0x00008f006b6b7a23 */ /* 0x100fe200000108cc */
[----:B------:R1:W-:Y:S01]  /*9b30*/  MUFU.EX2 R237, R27 ;  /* 0x0000001b00ed7308 */ /* 0x0003e20000000800 */
[-C--:B------:R-:W-:Y:S04]  /*9b40*/  HMMA.16816.F32.BF16 R12, R140, R22.reuse, R12 ;  /* 0x000000168c0c723c */ /* 0x080fe8000004180c */
[C---:B------:R-:W-:Y:S02]  /*9b50*/  FMUL.FTZ R20, R133.reuse, R156 ;  /* 0x0000009c85147220 */ /* 0x040fe40000410000 */
[----:B------:R-:W-:Y:S02]  /*9b60*/  FMUL.FTZ R21, R133, R157 ;  /* 0x0000009d85157220 */ /* 0x000fe40000410000 */
[C---:B------:R-:W-:Y:S01]  /*9b70*/  HMMA.16816.F32.BF16 R16, R144.reuse, R22, R16 ;  /* 0x000000169010723c */ /* 0x040fe20000041810 */
[----:B------:R2:W-:Y:S03]  /*9b80*/  MUFU.EX2 R234, R28 ;  /* 0x0000001c00ea7308 */ /* 0x0005e60000000800 */
[----:B----4-:R-:W-:Y:S02]  /*9b90*/  FMUL.FTZ R25, R2, R161 ;  /* 0x000000a102197220 */ /* 0x010fe40000410000 */
[----:B---3--:R-:W-:Y:S02]  /*9ba0*/  FMUL.FTZ R26, R0, R162 ;  /* 0x000000a2001a7220 */ /* 0x008fe40000410000 */
[C---:B------:R-:W-:Y:S03]  /*9bb0*/  FMUL.FTZ R22, R132.reuse, R158 ;  /* 0x0000009e84167220 */ /* 0x040fe60000410000 */
[----:B------:R-:W3:Y:S01]  /*9bc0*/  MUFU.EX2 R230, R29 ;  /* 0x0000001d00e67308 */ /* 0x000ee20000000800 */
[----:B------:R-:W-:Y:S02]  /*9bd0*/  FMUL.FTZ R23, R132, R159 ;  /* 0x0000009f84177220 */ /* 0x000fe40000410000 */
[--C-:B------:R-:W-:Y:S02]  /*9be0*/  FFMA.FTZ R110, R110, c[0x0][0x23c], -R204.reuse ;  /* 0x00008f006e6e7a23 */ /* 0x100fe400000108cc */
[----:B-1----:R-:W-:Y:S02]  /*9bf0*/  FMUL.FTZ R27, R0, R163 ;  /* 0x000000a3001b7220 */ /* 0x002fe40000410000 */
[--C-:B------:R-:W-:Y:S01]  /*9c00*/  FFMA.FTZ R111, R111, c[0x0][0x23c], -R204.reuse ;  /* 0x00008f006f6f7a23 */ /* 0x100fe200000108cc */
[-C--:B--2---:R-:W-:Y:S02]  /*9c10*/  HMMA.16816.F32.BF16 R20, R144, R148.reuse, R20 ;  /* 0x000000949014723c */ /* 0x084fe40000041814 */
[----:B------:R1:W-:Y:S01]  /*9c20*/  MUFU.EX2 R233, R30 ;  /* 0x0000001e00e97308 */ /* 0x0003e20000000800 */
[--C-:B------:R-:W-:Y:S02]  /*9c30*/  FFMA.FTZ R122, R122, c[0x0][0x23c], -R204.reuse ;  /* 0x00008f007a7a7a23 */ /* 0x100fe400000108cc */
[--C-:B------:R-:W-:Y:S02]  /*9c40*/  FFMA.FTZ R123, R123, c[0x0][0x23c], -R204.reuse ;  /* 0x00008f007b7b7a23 */ /* 0x100fe400000108cc */
[----:B------:R-:W-:Y:S01]  /*9c50*/  FMUL.FTZ R28, R2, R164 ;  /* 0x000000a4021c7220 */ /* 0x000fe20000410000 */
[C---:B------:R-:W-:Y:S04]  /*9c60*/  HMMA.16816.F32.BF16 R24, R140.reuse, R148, R24 ;  /* 0x000000948c18723c */ /* 0x040fe80000041818 */
[----:B------:R2:W4:Y:S01]  /*9c70*/  MUFU.EX2 R229, R31 ;  /* 0x0000001f00e57308 */ /* 0x0005220000000800 */
[----:B------:R-:W-:Y:S02]  /*9c80*/  FFMA.FTZ R126, R126, c[0x0][0x23c], -R204 ;  /* 0x00008f007e7e7a23 */ /* 0x000fe400000108cc */
[--C-:B------:R-:W-:Y:S01]  /*9c90*/  FFMA.FTZ R104, R104, c[0x0][0x23c], -R139.reuse ;  /* 0x00008f0068687a23 */ /* 0x100fe2000001088b */
[----:B---3--:R-:W-:Y:S01]  /*9ca0*/  F2FP.BF16.PACK_AB R86, R230, R234 ;  /* 0x000000eae656723e */ /* 0x008fe200000010ff */
[----:B------:R-:W-:Y:S03]  /*9cb0*/  FMUL.FTZ R29, R2, R165 ;  /* 0x000000a5021d7220 */ /* 0x000fe60000410000 */
[--C-:B------:R-:W-:Y:S02]  /*9cc0*/  FFMA.FTZ R105, R105, c[0x0][0x23c], -R139.reuse ;  /* 0x00008f0069697a23 */ /* 0x100fe4000001088b */
[----:B------:R3:W-:Y:S01]  /*9cd0*/  MUFU.EX2 R231, R35 ;  /* 0x0000002300e77308 */ /* 0x0007e20000000800 */
[--C-:B------:R-:W-:Y:S02]  /*9ce0*/  FFMA.FTZ R108, R108, c[0x0][0x23c], -R139.reuse ;  /* 0x00008f006c6c7a23 */ /* 0x100fe4000001088b */
[--C-:B------:R-:W-:Y:S02]  /*9cf0*/  FFMA.FTZ R109, R109, c[0x0][0x23c], -R139.reuse ;  /* 0x00008f006d6d7a23 */ /* 0x100fe4000001088b */
[----:B-1----:R-:W-:Y:S02]  /*9d00*/  FMUL.FTZ R30, R0, R166 ;  /* 0x000000a6001e7220 */ /* 0x002fe40000410000 */
[--C-:B------:R-:W-:Y:S02]  /*9d10*/  FFMA.FTZ R120, R120, c[0x0][0x23c], -R139.reuse ;  /* 0x00008f0078787a23 */ /* 0x100fe4000001088b */
[--C-:B------:R-:W-:Y:S01]  /*9d20*/  FFMA.FTZ R121, R121, c[0x0][0x23c], -R139.reuse ;  /* 0x00008f0079797a23 */ /* 0x100fe2000001088b */
[----:B------:R1:W-:Y:S01]  /*9d30*/  MUFU.EX2 R161, R43 ;  /* 0x0000002b00a17308 */ /* 0x0003e20000000800 */
[--C-:B------:R-:W-:Y:S02]  /*9d40*/  FFMA.FTZ R124, R124, c[0x0][0x23c], -R139.reuse ;  /* 0x00008f007c7c7a23 */ /* 0x100fe4000001088b */
[----:B--2---:R-:W-:Y:S01]  /*9d50*/  FMUL.FTZ R31, R0, R167 ;  /* 0x000000a7001f7220 */ /* 0x004fe20000410000 */
[----:B----4-:R-:W-:Y:S06]  /*9d60*/  F2FP.BF16.PACK_AB R87, R229, R233 ;  /* 0x000000e9e557723e */ /* 0x010fec00000010ff */
[----:B------:R2:W-:Y:S01]  /*9d70*/  MUFU.EX2 R160, R44 ;  /* 0x0000002c00a07308 */ /* 0x0005e20000000800 */
[-C--:B------:R-:W-:Y:S03]  /*9d80*/  HMMA.16816.F32.BF16 R28, R140, R150.reuse, R28 ;  /* 0x000000968c1c723c */ /* 0x080fe6000004181c */
[----:B---3--:R-:W-:Y:S06]  /*9d90*/  FMUL.FTZ R35, R132, R171 ;  /* 0x000000ab84237220 */ /* 0x008fec0000410000 */
[----:B------:R3:W-:Y:S01]  /*9da0*/  MUFU.EX2 R228, R36 ;  /* 0x0000002400e47308 */ /* 0x0007e20000000800 */
[C---:B------:R-:W-:Y:S01]  /*9db0*/  HMMA.16816.F32.BF16 R32, R144.reuse, R150, R32 ;  /* 0x000000969020723c */ /* 0x040fe20000041820 */
[----:B------:R-:W3:Y:S03]  /*9dc0*/  LDSM.16.MT88.4 R148, [R221+0x8000] ;  /* 0x00800000dd94783b */ /* 0x000ee60000004200 */
[----:B-1----:R-:W-:Y:S05]  /*9dd0*/  FMUL.FTZ R43, R0, R179 ;  /* 0x000000b3002b7220 */ /* 0x002fea0000410000 */
[----:B------:R1:W-:Y:S01]  /*9de0*/  MUFU.EX2 R227, R37 ;  /* 0x0000002500e37308 */ /* 0x0003e20000000800 */
[----:B------:R-:W4:Y:S02]  /*9df0*/  LDL.LU R179, [R1+0x4] ;  /* 0x0000040001b37983 */ /* 0x000f240000300800 */
[----:B--2---:R-:W-:Y:S02]  /*9e00*/  FMUL.FTZ R44, R2, R180 ;  /* 0x000000b4022c7220 */ /* 0x004fe40000410000 */
[----:B------:R-:W2:Y:S05]  /*9e10*/  LDL.LU R180, [R1+0x8] ;  /* 0x0000080001b47983 */ /* 0x000eaa0000300800 */
[----:B------:R3:W-:Y:S01]  /*9e20*/  MUFU.EX2 R154, R38 ;  /* 0x00000026009a7308 */ /* 0x0007e20000000800 */
[----:B------:R-:W2:Y:S01]  /*9e30*/  LDL.LU R89, [R1+0x14] ;  /* 0x0000140001597983 */ /* 0x000ea20000300800 */
[C---:B---3--:R-:W-:Y:S03]  /*9e40*/  FMUL.FTZ R36, R133.reuse, R172 ;  /* 0x000000ac85247220 */ /* 0x048fe60000410000 */
[----:B------:R-:W3:Y:S05]  /*9e50*/  LDL.LU R88, [R1+0x20] ;  /* 0x0000200001587983 */ /* 0x000eea0000300800 */
[----:B------:R1:W-:Y:S02]  /*9e60*/  MUFU.EX2 R226, R39 ;  /* 0x0000002700e27308 */ /* 0x0003e40000000800 */
[C---:B-1----:R-:W-:Y:S08]  /*9e70*/  FMUL.FTZ R37, R133.reuse, R173 ;  /* 0x000000ad85257220 */ /* 0x042ff00000410000 */
[----:B------:R1:W-:Y:S01]  /*9e80*/  MUFU.EX2 R153, R40 ;  /* 0x0000002800997308 */ /* 0x0003e20000000800 */
[C---:B------:R-:W-:Y:S09]  /*9e90*/  FMUL.FTZ R38, R132.reuse, R174 ;  /* 0x000000ae84267220 */ /* 0x040ff20000410000 */
[----:B------:R1:W-:Y:S01]  /*9ea0*/  MUFU.EX2 R155, R41 ;  /* 0x00000029009b7308 */ /* 0x0003e20000000800 */
[----:B------:R-:W-:Y:S09]  /*9eb0*/  FMUL.FTZ R39, R132, R175 ;  /* 0x000000af84277220 */ /* 0x000ff20000410000 */
[----:B------:R1:W-:Y:S01]  /*9ec0*/  MUFU.EX2 R152, R42 ;  /* 0x0000002a00987308 */ /* 0x0003e20000000800 */
[-C--:B------:R-:W-:Y:S03]  /*9ed0*/  HMMA.16816.F32.BF16 R36, R144, R148.reuse, R36 ;  /* 0x000000949024723c */ /* 0x080fe60000041824 */
[C---:B-1----:R-:W-:Y:S06]  /*9ee0*/  FMUL.FTZ R40, R2.reuse, R176 ;  /* 0x000000b002287220 */ /* 0x042fec0000410000 */
[----:B------:R1:W-:Y:S03]  /*9ef0*/  MUFU.EX2 R159, R45 ;  /* 0x0000002d009f7308 */ /* 0x0003e60000000800 */
[----:B------:R-:W-:Y:S07]  /*9f00*/  FMUL.FTZ R41, R2, R177 ;  /* 0x000000b102297220 */ /* 0x000fee0000410000 */
[----:B------:R1:W-:Y:S01]  /*9f10*/  MUFU.EX2 R157, R46 ;  /* 0x0000002e009d7308 */ /* 0x0003e20000000800 */
[----:B------:R-:W-:Y:S09]  /*9f20*/  FMUL.FTZ R42, R0, R178 ;  /* 0x000000b2002a7220 */ /* 0x000ff20000410000 */
[----:B------:R1:W-:Y:S01]  /*9f30*/  MUFU.EX2 R158, R47 ;  /* 0x0000002f009e7308 */ /* 0x0003e20000000800 */
[C---:B------:R-:W-:Y:S04]  /*9f40*/  HMMA.16816.F32.BF16 R40, R140.reuse, R148, R40 ;  /* 0x000000948c28723c */ /* 0x040fe80000041828 */
[----:B-1----:R-:W-:Y:S05]  /*9f50*/  FMUL.FTZ R45, R2, R181 ;  /* 0x000000b5022d7220 */ /* 0x002fea0000410000 */
[----:B------:R1:W-:Y:S03]  /*9f60*/  MUFU.EX2 R225, R48 ;  /* 0x0000003000e17308 */ /* 0x0003e60000000800 */
[C---:B------:R-:W-:Y:S07]  /*9f70*/  FMUL.FTZ R46, R0.reuse, R182 ;  /* 0x000000b6002e7220 */ /* 0x040fee0000410000 */
[----:B------:R1:W-:Y:S01]  /*9f80*/  MUFU.EX2 R224, R50 ;  /* 0x0000003200e07308 */ /* 0x0003e20000000800 */
[----:B------:R-:W-:Y:S09]  /*9f90*/  FMUL.FTZ R47, R0, R183 ;  /* 0x000000b7002f7220 */ /* 0x000ff20000410000 */
[----:B------:R1:W1:Y:S01]  /*9fa0*/  MUFU.EX2 R80, R51 ;  /* 0x0000003300507308 */ /* 0x0002620000000800 */
[-C--:B------:R-:W-:Y:S03]  /*9fb0*/  HMMA.16816.F32.BF16 R44, R140, R150.reuse, R44 ;  /* 0x000000968c2c723c */ /* 0x080fe6000004182c */
[C---:B-1----:R-:W-:Y:S06]  /*9fc0*/  FMUL.FTZ R48, R133.reuse, R184 ;  /* 0x000000b885307220 */ /* 0x042fec0000410000 */
[----:B------:R-:W1:Y:S03]  /*9fd0*/  MUFU.EX2 R49, R49 ;  /* 0x0000003100317308 */ /* 0x000e660000000800 */
[C---:B------:R-:W-:Y:S07]  /*9fe0*/  FMUL.FTZ R50, R132.reuse, R186 ;  /* 0x000000ba84327220 */ /* 0x040fee0000410000 */
[----:B------:R1:W-:Y:S01]  /*9ff0*/  MUFU.EX2 R156, R56 ;  /* 0x00000038009c7308 */ /* 0x0003e20000000800 */
[----:B------:R-:W-:Y:S01]  /*a000*/  FMUL.FTZ R51, R132, R187 ;  /* 0x000000bb84337220 */ /* 0x000fe20000410000 */
[----:B------:R-:W-:Y:S02]  /*a010*/  MOV R167, R80 ;  /* 0x0000005000a77202 */ /* 0x000fe40000000f00 */
[----:B------:R-:W-:Y:S06]  /*a020*/  LDSM.16.MT88.4 R80, [R220+0x8800] ;  /* 0x00880000dc50783b */ /* 0x000fec0000004200 */
[----:B------:R1:W-:Y:S02]  /*a030*/  MUFU.EX2 R165, R55 ;  /* 0x0000003700a57308 */ /* 0x0003e40000000800 */
[----:B-1----:R-:W-:Y:S01]  /*a040*/  MOV R178, R49 ;  /* 0x0000003100b27202 */ /* 0x002fe20000000f00 */
[C---:B------:R-:W-:Y:S03]  /*a050*/  FMUL.FTZ R49, R133.reuse, R185 ;  /* 0x000000b985317220 */ /* 0x040fe60000410000 */
[----:B------:R-:W-:Y:S04]  /*a060*/  MOV R184, R178 ;  /* 0x000000b200b87202 */ /* 0x000fe80000000f00 */
[----:B------:R1:W-:Y:S01]  /*a070*/  MUFU.EX2 R170, R57 ;  /* 0x0000003900aa7308 */ /* 0x0003e20000000800 */
[C---:B------:R-:W-:Y:S01]  /*a080*/  HMMA.16816.F32.BF16 R48, R144.reuse, R150, R48 ;  /* 0x000000969030723c */ /* 0x040fe20000041830 */
[----:B------:R-:W1:Y:S03]  /*a090*/  LDSM.16.MT88.4 R148, [R222+0x8000] ;  /* 0x00800000de94783b */ /* 0x000e660000004200 */
[----:B------:R-:W-:Y:S05]  /*a0a0*/  FMUL.FTZ R56, R2, R192 ;  /* 0x000000c002387220 */ /* 0x000fea0000410000 */
[----:B------:R1:W-:Y:S03]  /*a0b0*/  MUFU.EX2 R163, R52 ;  /* 0x0000003400a37308 */ /* 0x0003e60000000800 */
[----:B------:R-:W-:Y:S07]  /*a0c0*/  FMUL.FTZ R55, R132, R191 ;  /* 0x000000bf84377220 */ /* 0x000fee0000410000 */
[----:B------:R1:W-:Y:S02]  /*a0d0*/  MUFU.EX2 R166, R53 ;  /* 0x0000003500a67308 */ /* 0x0003e40000000800 */
[----:B-1----:R-:W-:Y:S08]  /*a0e0*/  FMUL.FTZ R57, R2, R193 ;  /* 0x000000c102397220 */ /* 0x002ff00000410000 */
[----:B------:R1:W-:Y:S01]  /*a0f0*/  MUFU.EX2 R162, R54 ;  /* 0x0000003600a27308 */ /* 0x0003e20000000800 */
[C---:B------:R-:W-:Y:S09]  /*a100*/  FMUL.FTZ R52, R133.reuse, R188 ;  /* 0x000000bc85347220 */ /* 0x040ff20000410000 */
[----:B------:R1:W-:Y:S01]  /*a110*/  MUFU.EX2 R171, R59 ;  /* 0x0000003b00ab7308 */ /* 0x0003e20000000800 */
[----:B------:R-:W-:Y:S09]  /*a120*/  FMUL.FTZ R53, R133, R189 ;  /* 0x000000bd85357220 */ /* 0x000ff20000410000 */
[----:B------:R1:W-:Y:S02]  /*a130*/  MUFU.EX2 R164, R58 ;  /* 0x0000003a00a47308 */ /* 0x0003e40000000800 */
[----:B-1----:R-:W-:Y:S08]  /*a140*/  FMUL.FTZ R54, R132, R190 ;  /* 0x000000be84367220 */ /* 0x002ff00000410000 */
[----:B------:R1:W-:Y:S01]  /*a150*/  MUFU.EX2 R187, R60 ;  /* 0x0000003c00bb7308 */ /* 0x0003e20000000800 */
[-C--:B------:R-:W-:Y:S03]  /*a160*/  HMMA.16816.F32.BF16 R52, R144, R148.reuse, R52 ;  /* 0x000000949034723c */ /* 0x080fe60000041834 */
[C---:B------:R-:W-:Y:S06]  /*a170*/  FMUL.FTZ R59, R0.reuse, R195 ;  /* 0x000000c3003b7220 */ /* 0x040fec0000410000 */
[----:B------:R1:W1:Y:S03]  /*a180*/  MUFU.EX2 R168, R61 ;  /* 0x0000003d00a87308 */ /* 0x0002660000000800 */
[----:B------:R-:W-:Y:S07]  /*a190*/  FMUL.FTZ R58, R0, R194 ;  /* 0x000000c2003a7220 */ /* 0x000fee0000410000 */
[----:B------:R1:W1:Y:S01]  /*a1a0*/  MUFU.EX2 R173, R62 ;  /* 0x0000003e00ad7308 */ /* 0x0002620000000800 */
[C---:B------:R-:W-:Y:S04]  /*a1b0*/  HMMA.16816.F32.BF16 R56, R140.reuse, R148, R56 ;  /* 0x000000948c38723c */ /* 0x040fe80000041838 */
[C---:B-1----:R-:W-:Y:S05]  /*a1c0*/  FMUL.FTZ R60, R2.reuse, R196 ;  /* 0x000000c4023c7220 */ /* 0x042fea0000410000 */
[----:B------:R1:W-:Y:S03]  /*a1d0*/  MUFU.EX2 R192, R63 ;  /* 0x0000003f00c07308 */ /* 0x0003e60000000800 */
[----:B------:R-:W-:Y:S01]  /*a1e0*/  FMUL.FTZ R61, R2, R197 ;  /* 0x000000c5023d7220 */ /* 0x000fe20000410000 */
[----:B------:R-:W-:Y:S02]  /*a1f0*/  MOV R193, R168 ;  /* 0x000000a800c17202 */ /* 0x000fe40000000f00 */
[----:B------:R-:W-:Y:S02]  /*a200*/  MOV R168, R85 ;  /* 0x0000005500a87202 */ /* 0x000fe40000000f00 */
[----:B------:R-:W-:Y:S02]  /*a210*/  F2FP.BF16.PACK_AB R85, R237, R136 ;  /* 0x00000088ed55723e */ /* 0x000fe400000010ff */
[----:B------:R1:W1:Y:S01]  /*a220*/  MUFU.EX2 R176, R66 ;  /* 0x0000004200b07308 */ /* 0x0002620000000800 */
[C---:B------:R-:W-:Y:S01]  /*a230*/  FMUL.FTZ R62, R0.reuse, R198 ;  /* 0x000000c6003e7220 */ /* 0x040fe20000410000 */
[----:B------:R-:W-:Y:S08]  /*a240*/  MOV R188, R173 ;  /* 0x000000ad00bc7202 */ /* 0x000ff00000000f00 */
[----:B------:R-:W1:Y:S02]  /*a250*/  MUFU.EX2 R169, R67 ;  /* 0x0000004300a97308 */ /* 0x000e640000000800 */
[----:B-1----:R-:W-:Y:S08]  /*a260*/  FMUL.FTZ R63, R0, R199 ;  /* 0x000000c7003f7220 */ /* 0x002ff00000410000 */
[----:B------:R-:W1:Y:S01]  /*a270*/  MUFU.EX2 R64, R64 ;  /* 0x0000004000407308 */ /* 0x000e620000000800 */
[-C--:B------:R-:W-:Y:S03]  /*a280*/  HMMA.16816.F32.BF16 R60, R140, R150.reuse, R60 ;  /* 0x000000968c3c723c */ /* 0x080fe6000004183c */
[----:B------:R-:W-:Y:S01]  /*a290*/  FMUL.FTZ R66, R132, R202 ;  /* 0x000000ca84427220 */ /* 0x000fe20000410000 */
[----:B------:R-:W-:Y:S03]  /*a2a0*/  MOV R186, R176 ;  /* 0x000000b000ba7202 */ /* 0x000fe60000000f00 */
[----:B------:R-:W-:Y:S02]  /*a2b0*/  FFMA.FTZ R140, R114, c[0x0][0x23c], -R138 ;  /* 0x00008f00728c7a23 */ /* 0x000fe4000001088a */
[----:B------:R-:W4:Y:S03]  /*a2c0*/  MUFU.EX2 R65, R65 ;  /* 0x0000004100417308 */ /* 0x000f260000000800 */
[--C-:B------:R-:W-:Y:S01]  /*a2d0*/  FFMA.FTZ R114, R92, c[0x0][0x23c], -R139.reuse ;  /* 0x00008f005c727a23 */ /* 0x100fe2000001088b */
[----:B------:R-:W-:Y:S01]  /*a2e0*/  MOV R194, R169 ;  /* 0x000000a900c27202 */ /* 0x000fe20000000f00 */
[----:B------:R-:W-:Y:S01]  /*a2f0*/  FMUL.FTZ R67, R132, R203 ;  /* 0x000000cb84437220 */ /* 0x000fe20000410000 */
[----:B------:R-:W-:Y:S01]  /*a300*/  MOV R169, R84 ;  /* 0x0000005400a97202 */ /* 0x000fe20000000f00 */
[----:B------:R-:W-:Y:S01]  /*a310*/  FFMA.FTZ R92, R90, c[0x0][0x23c], -R204 ;  /* 0x00008f005a5c7a23 */ /* 0x000fe200000108cc */
[----:B------:R-:W-:Y:S01]  /*a320*/  F2FP.BF16.PACK_AB R84, R238, R135 ;  /* 0x00000087ee54723e */ /* 0x000fe200000010ff */
[----:B------:R-:W-:Y:S01]  /*a330*/  FFMA.FTZ R141, R115, c[0x0][0x23c], -R138 ;  /* 0x00008f00738d7a23 */ /* 0x000fe2000001088a */
[----:B------:R3:W-:Y:S01]  /*a340*/  MUFU.EX2 R175, R68 ;  /* 0x0000004400af7308 */ /* 0x0007e20000000800 */
[----:B------:R-:W-:Y:S02]  /*a350*/  FFMA.FTZ R115, R93, c[0x0][0x23c], -R139 ;  /* 0x00008f005d737a23 */ /* 0x000fe4000001088b */
[----:B------:R-:W-:Y:S01]  /*a360*/  FFMA.FTZ R93, R91, c[0x0][0x23c], -R204 ;  /* 0x00008f005b5d7a23 */ /* 0x000fe200000108cc */
[----:B-1----:R-:W-:Y:S01]  /*a370*/  MOV R177, R64 ;  /* 0x0000004000b17202 */ /* 0x002fe20000000f00 */
[----:B------:R-:W-:Y:S02]  /*a380*/  FMUL.FTZ R64, R133, R200 ;  /* 0x000000c885407220 */ /* 0x000fe40000410000 */
[----:B------:R-:W-:Y:S01]  /*a390*/  FFMA.FTZ R138, R131, c[0x0][0x23c], -R138 ;  /* 0x00008f00838a7a23 */ /* 0x000fe2000001088a */
[----:B------:R-:W-:Y:S01]  /*a3a0*/  MOV R185, R177 ;  /* 0x000000b100b97202 */ /* 0x000fe20000000f00 */
[----:B------:R-:W-:Y:S01]  /*a3b0*/  FFMA.FTZ R204, R127, c[0x0][0x23c], -R204 ;  /* 0x00008f007fcc7a23 */ /* 0x000fe200000108cc */
[----:B------:R1:W-:Y:S01]  /*a3c0*/  MUFU.EX2 R191, R69 ;  /* 0x0000004500bf7308 */ /* 0x0003e20000000800 */
[----:B----4-:R-:W-:Y:S01]  /*a3d0*/  FFMA.FTZ R132, R132, R179, R215 ;  /* 0x000000b384847223 */ /* 0x010fe200000100d7 */
[----:B------:R-:W-:Y:S01]  /*a3e0*/  MOV R215, R187 ;  /* 0x000000bb00d77202 */ /* 0x000fe20000000f00 */
[----:B------:R-:W-:Y:S01]  /*a3f0*/  FFMA.FTZ R139, R125, c[0x0][0x23c], -R139 ;  /* 0x00008f007d8b7a23 */ /* 0x000fe2000001088b */
[----:B------:R-:W-:Y:S01]  /*a400*/  MOV R172, R65 ;  /* 0x0000004100ac7202 */ /* 0x000fe20000000f00 */
[----:B------:R-:W-:Y:S02]  /*a410*/  FMUL.FTZ R65, R133, R201 ;  /* 0x000000c985417220 */ /* 0x000fe40000410000 */
[----:B------:R-:W-:Y:S01]  /*a420*/  FADD.FTZ R132, R245, R132 ;  /* 0x00000084f5847221 */ /* 0x000fe20000010000 */
[----:B------:R-:W-:Y:S01]  /*a430*/  MOV R245, R170 ;  /* 0x000000aa00f57202 */ /* 0x000fe20000000f00 */
[----:B--2---:R-:W-:Y:S01]  /*a440*/  FFMA.FTZ R133, R133, R180, R216 ;  /* 0x000000b485857223 */ /* 0x004fe200000100d8 */
[----:B------:R2:W-:Y:S01]  /*a450*/  MUFU.EX2 R174, R70 ;  /* 0x0000004600ae7308 */ /* 0x0005e20000000800 */
[----:B------:R-:W-:Y:S01]  /*a460*/  FFMA.FTZ R2, R2, R89, R241 ;  /* 0x0000005902027223 */ /* 0x000fe200000100f1 */
[----:B------:R-:W-:Y:S04]  /*a470*/  HMMA.16816.F32.BF16 R64, R144, R150, R64 ;  /* 0x000000969040723c */ /* 0x000fe80000041840 */
[----:B---3--:R-:W-:Y:S01]  /*a480*/  F2FP.BF16.PACK_AB R68, R240, R3 ;  /* 0x00000003f044723e */ /* 0x008fe200000010ff */
[----:B------:R-:W-:Y:S01]  /*a490*/  FFMA.FTZ R0, R0, R88, R242 ;  /* 0x0000005800007223 */ /* 0x000fe200000100f2 */
[----:B------:R-:W-:Y:S01]  /*a4a0*/  MOV R195, R172 ;  /* 0x000000ac00c37202 */ /* 0x000fe20000000f00 */
[----:B------:R-:W-:Y:S01]  /*a4b0*/  LDSM.16.MT88.4 R88, [R222+0x9000] ;  /* 0x00900000de58783b */ /* 0x000fe20000004200 */
[----:B------:R3:W-:Y:S01]  /*a4c0*/  MUFU.EX2 R190, R71 ;  /* 0x0000004700be7308 */ /* 0x0007e20000000800 */
[----:B------:R-:W-:Y:S03]  /*a4d0*/  MOV R241, R186 ;  /* 0x000000ba00f17202 */ /* 0x000fe60000000f00 */
[----:B-1----:R-:W-:Y:S01]  /*a4e0*/  F2FP.BF16.PACK_AB R69, R239, R134 ;  /* 0x00000086ef45723e */ /* 0x002fe200000010ff */
[----:B------:R-:W-:Y:S01]  /*a4f0*/  FADD.FTZ R133, R244, R133 ;  /* 0x00000085f4857221 */ /* 0x000fe20000010000 */
[----:B------:R-:W-:Y:S01]  /*a500*/  MOV R242, R185 ;  /* 0x000000b900f27202 */ /* 0x000fe20000000f00 */
[----:B------:R-:W-:Y:S01]  /*a510*/  FADD.FTZ R0, R247, R0 ;  /* 0x00000000f7007221 */ /* 0x000fe20000010000 */
[----:B------:R-:W-:Y:S02]  /*a520*/  MOV R244, R171 ;  /* 0x000000ab00f47202 */ /* 0x000fe40000000f00 */
[----:B------:R-:W-:Y:S01]  /*a530*/  MUFU.EX2 R173, R72 ;  /* 0x0000004800ad7308 */ /* 0x000fe20000000800 */
[----:B------:R-:W-:Y:S01]  /*a540*/  FADD.FTZ R0, R246, R0 ;  /* 0x00000000f6007221 */ /* 0x000fe20000010000 */
[----:B------:R-:W-:Y:S02]  /*a550*/  MOV R216, R188 ;  /* 0x000000bc00d87202 */ /* 0x000fe40000000f00 */
[----:B--2---:R-:W-:Y:S01]  /*a560*/  F2FP.BF16.PACK_AB R70, R232, R236 ;  /* 0x000000ece846723e */ /* 0x004fe200000010ff */
[----:B------:R-:W-:Y:S04]  /*a570*/  FADD.FTZ R0, R168, R0 ;  /* 0x00000000a8007221 */ /* 0x000fe80000010000 */
[----:B------:R-:W-:Y:S01]  /*a580*/  FADD.FTZ R0, R136, R0 ;  /* 0x0000000088007221 */ /* 0x000fe20000010000 */
[----:B------:R-:W-:Y:S03]  /*a590*/  MUFU.EX2 R178, R73 ;  /* 0x0000004900b27308 */ /* 0x000fe60000000800 */
[----:B------:R-:W-:Y:S01]  /*a5a0*/  FADD.FTZ R0, R237, R0 ;  /* 0x00000000ed007221 */ /* 0x000fe20000010000 */
[----:B---3--:R-:W-:Y:S03]  /*a5b0*/  F2FP.BF16.PACK_AB R71, R231, R235 ;  /* 0x000000ebe747723e */ /* 0x008fe600000010ff */
[----:B------:R-:W-:Y:S03]  /*a5c0*/  FADD.FTZ R0, R233, R0 ;  /* 0x00000000e9007221 */ /* 0x000fe60000010000 */
[----:B------:R-:W-:Y:S01]  /*a5d0*/  MUFU.EX2 R172, R74 ;  /* 0x0000004a00ac7308 */ /* 0x000fe20000000800 */
[-C--:B------:R-:W-:Y:S05]  /*a5e0*/  HMMA.16816.F32.BF16 R4, R68, R80.reuse, R4 ;  /* 0x000000504404723c */ /* 0x080fea0000041804 */
[----:B------:R-:W-:Y:S03]  /*a5f0*/  FADD.FTZ R0, R229, R0 ;  /* 0x00000000e5007221 */ /* 0x000fe60000010000 */
[C---:B------:R-:W-:Y:S01]  /*a600*/  HMMA.16816.F32.BF16 R8, R84.reuse, R80, R8 ;  /* 0x000000505408723c */ /* 0x040fe20000041808 */
[----:B------:R1:W-:Y:S03]  /*a610*/  MUFU.EX2 R176, R75 ;  /* 0x0000004b00b07308 */ /* 0x0003e60000000800 */
[----:B------:R-:W-:Y:S04]  /*a620*/  FADD.FTZ R0, R152, R0 ;  /* 0x0000000098007221 */ /* 0x000fe80000010000 */
[-C--:B------:R-:W-:Y:S03]  /*a630*/  HMMA.16816.F32.BF16 R12, R84, R82.reuse, R12 ;  /* 0x00000052540c723c */ /* 0x080fe6000004180c */
[----:B------:R2:W-:Y:S01]  /*a640*/  MUFU.EX2 R177, R76 ;  /* 0x0000004c00b17308 */ /* 0x0005e20000000800 */
[----:B------:R-:W-:Y:S04]  /*a650*/  FADD.FTZ R0, R161, R0 ;  /* 0x00000000a1007221 */ /* 0x000fe80000010000 */
[C---:B------:R-:W-:Y:S01]  /*a660*/  HMMA.16816.F32.BF16 R16, R68.reuse, R82, R16 ;  /* 0x000000524410723c */ /* 0x040fe20000041810 */
[----:B------:R-:W3:Y:S03]  /*a670*/  LDSM.16.MT88.4 R80, [R221+0x8800] ;  /* 0x00880000dd50783b */ /* 0x000ee60000004200 */
[----:B------:R-:W-:Y:S01]  /*a680*/  FADD.FTZ R0, R157, R0 ;  /* 0x000000009d007221 */ /* 0x000fe20000010000 */
[----:B------:R4:W3:Y:S03]  /*a690*/  MUFU.EX2 R183, R77 ;  /* 0x0000004d00b77308 */ /* 0x0008e60000000800 */
[-C--:B------:R-:W-:Y:S01]  /*a6a0*/  HMMA.16816.F32.BF16 R20, R68, R96.reuse, R20 ;  /* 0x000000604414723c */ /* 0x080fe20000041814 */
[----:B-1----:R-:W-:Y:S03]  /*a6b0*/  LDSM.16.MT88.4 R72, [R220+0x9000] ;  /* 0x00900000dc48783b */ /* 0x002fe60000004200 */
[----:B------:R-:W-:Y:S03]  /*a6c0*/  FADD.FTZ R0, R158, R0 ;  /* 0x000000009e007221 */ /* 0x000fe60000010000 */
[----:B------:R-:W-:Y:S01]  /*a6d0*/  MUFU.EX2 R137, R137 ;  /* 0x0000008900897308 */ /* 0x000fe20000000800 */
[C---:B------:R-:W-:Y:S04]  /*a6e0*/  HMMA.16816.F32.BF16 R24, R84.reuse, R96, R24 ;  /* 0x000000605418723c */ /* 0x040fe80000041818 */
[----:B--2---:R-:W-:Y:S01]  /*a6f0*/  F2FP.BF16.PACK_AB R76, R155, R153 ;  /* 0x000000999b4c723e */ /* 0x004fe200000010ff */
[----:B------:R-:W-:Y:S03]  /*a700*/  FADD.FTZ R0, R164, R0 ;  /* 0x00000000a4007221 */ /* 0x000fe60000010000 */
[-C--:B------:R-:W-:Y:S01]  /*a710*/  HMMA.16816.F32.BF16 R28, R84, R98.reuse, R28 ;  /* 0x00000062541c723c */ /* 0x080fe2000004181c */
[----:B------:R-:W-:Y:S03]  /*a720*/  MUFU.EX2 R138, R138 ;  /* 0x0000008a008a7308 */ /* 0x000fe60000000800 */
[----:B------:R-:W-:Y:S01]  /*a730*/  FADD.FTZ R0, R244, R0 ;  /* 0x00000000f4007221 */ /* 0x000fe20000010000 */
[----:B----4-:R-:W-:Y:S03]  /*a740*/  F2FP.BF16.PACK_AB R77, R161, R152 ;  /* 0x00000098a14d723e */ /* 0x010fe600000010ff */
[C---:B------:R-:W-:Y:S01]  /*a750*/  HMMA.16816.F32.BF16 R32, R68.reuse, R98, R32 ;  /* 0x000000624420723c */ /* 0x040fe20000041820 */
[----:B------:R-:W1:Y:S02]  /*a760*/  LDSM.16.MT88.4 R96, [R222+0x8800] ;  /* 0x00880000de60783b */ /* 0x000e640000004200 */
[----:B------:R-:W-:Y:S01]  /*a770*/  MUFU.EX2 R139, R139 ;  /* 0x0000008b008b7308 */ /* 0x000fe20000000800 */
[----:B------:R-:W-:Y:S04]  /*a780*/  FADD.FTZ R0, R216, R0 ;  /* 0x00000000d8007221 */ /* 0x000fe80000010000 */
[----:B------:R-:W-:Y:S01]  /*a790*/  FADD.FTZ R0, R192, R0 ;  /* 0x00000000c0007221 */ /* 0x000fe20000010000 */
[-C--:B---3--:R-:W-:Y:S04]  /*a7a0*/  HMMA.16816.F32.BF16 R36, R68, R80.reuse, R36 ;  /* 0x000000504424723c */ /* 0x088fe80000041824 */
[----:B------:R-:W-:Y:S04]  /*a7b0*/  MUFU.EX2 R204, R204 ;  /* 0x000000cc00cc7308 */ /* 0x000fe80000000800 */
[C---:B------:R-:W-:Y:S06]  /*a7c0*/  HMMA.16816.F32.BF16 R40, R84.reuse, R80, R40 ;  /* 0x000000505428723c */ /* 0x040fec0000041828 */
[----:B------:R2:W-:Y:S02]  /*a7d0*/  MUFU.EX2 R181, R78 ;  /* 0x0000004e00b57308 */ /* 0x0005e40000000800 */
[-C--:B------:R-:W-:Y:S08]  /*a7e0*/  HMMA.16816.F32.BF16 R44, R84, R82.reuse, R44 ;  /* 0x00000052542c723c */ /* 0x080ff0000004182c */
[C---:B------:R-:W-:Y:S01]  /*a7f0*/  HMMA.16816.F32.BF16 R48, R68.reuse, R82, R48 ;  /* 0x000000524430723c */ /* 0x040fe20000041830 */
[----:B------:R-:W3:Y:S01]  /*a800*/  LDSM.16.MT88.4 R80, [R223+0x9000] ;  /* 0x00900000df50783b */ /* 0x000ee20000004200 */
[----:B------:R4:W-:Y:S06]  /*a810*/  MUFU.EX2 R182, R79 ;  /* 0x0000004f00b67308 */ /* 0x0009ec0000000800 */
[-C--:B-1----:R-:W-:Y:S04]  /*a820*/  HMMA.16816.F32.BF16 R52, R68, R96.reuse, R52 ;  /* 0x000000604434723c */ /* 0x082fe80000041834 */
[----:B------:R-:W-:Y:S01]  /*a830*/  MUFU.EX2 R188, R113 ;  /* 0x0000007100bc7308 */ /* 0x000fe20000000800 */
[----:B--2---:R-:W-:Y:S03]  /*a840*/  F2FP.BF16.PACK_AB R78, R159, R160 ;  /* 0x000000a09f4e723e */ /* 0x004fe600000010ff */
[C---:B------:R-:W-:Y:S06]  /*a850*/  HMMA.16816.F32.BF16 R56, R84.reuse, R96, R56 ;  /* 0x000000605438723c */ /* 0x040fec0000041838 */
[----:B------:R1:W-:Y:S01]  /*a860*/  MUFU.EX2 R113, R93 ;  /* 0x0000005d00717308 */ /* 0x0003e20000000800 */
[----:B------:R-:W-:Y:S01]  /*a870*/  FADD.FTZ R96, R243, R2 ;  /* 0x00000002f3607221 */ /* 0x000fe20000010000 */
[-C--:B------:R-:W-:Y:S01]  /*a880*/  HMMA.16816.F32.BF16 R60, R84, R98.reuse, R60 ;  /* 0x00000062543c723c */ /* 0x080fe2000004183c */
[----:B------:R-:W2:Y:S03]  /*a890*/  LDSM.16.MT88.4 R84, [R221+0x9000] ;  /* 0x00900000dd54783b */ /* 0x000ea60000004200 */
[----:B----4-:R-:W-:Y:S01]  /*a8a0*/  F2FP.BF16.PACK_AB R79, R158, R157 ;  /* 0x0000009d9e4f723e */ /* 0x010fe200000010ff */
[----:B------:R-:W-:Y:S03]  /*a8b0*/  FADD.FTZ R2, R251, R133 ;  /* 0x00000085fb027221 */ /* 0x000fe60000010000 */
[----:B------:R-:W-:Y:S01]  /*a8c0*/  HMMA.16816.F32.BF16 R64, R68, R98, R64 ;  /* 0x000000624440723c */ /* 0x000fe20000041840 */
[----:B------:R-:W-:Y:S03]  /*a8d0*/  MUFU.EX2 R131, R116 ;  /* 0x0000007400837308 */ /* 0x000fe60000000800 */
[----:B------:R-:W-:Y:S03]  /*a8e0*/  FADD.FTZ R2, R252, R2 ;  /* 0x00000002fc027221 */ /* 0x000fe60000010000 */
[----:B------:R-:W-:Y:S01]  /*a8f0*/  F2FP.BF16.PACK_AB R68, R227, R228 ;  /* 0x000000e4e344723e */ /* 0x000fe200000010ff */
[----:B------:R-:W-:Y:S01]  /*a900*/  FADD.FTZ R2, R3, R2 ;  /* 0x0000000203027221 */ /* 0x000fe20000010000 */
[----:B------:R-:W-:Y:S01]  /*a910*/  F2FP.BF16.PACK_AB R69, R226, R154 ;  /* 0x0000009ae245723e */ /* 0x000fe200000010ff */
[----:B------:R-:W4:Y:S01]  /*a920*/  LDL.LU R3, [R1+0xd0] ;  /* 0x0000d00001037983 */ /* 0x000f220000300800 */
[----:B------:R1:W-:Y:S01]  /*a930*/  MUFU.EX2 R116, R92 ;  /* 0x0000005c00747308 */ /* 0x0003e20000000800 */
[----:B------:R-:W-:Y:S01]  /*a940*/  F2FP.BF16.PACK_AB R70, R184, R225 ;  /* 0x000000e1b846723e */ /* 0x000fe200000010ff */
[----:B------:R-:W-:Y:S01]  /*a950*/  FADD.FTZ R2, R240, R2 ;  /* 0x00000002f0027221 */ /* 0x000fe20000010000 */
[----:B------:R-:W-:Y:S03]  /*a960*/  F2FP.BF16.PACK_AB R71, R167, R224 ;  /* 0x000000e0a747723e */ /* 0x000fe600000010ff */
[----:B------:R-:W-:Y:S04]  /*a970*/  FADD.FTZ R2, R236, R2 ;  /* 0x00000002ec027221 */ /* 0x000fe80000010000 */
[-C--:B------:R-:W-:Y:S01]  /*a980*/  HMMA.16816.F32.BF16 R4, R68, R72.reuse, R4 ;  /* 0x000000484404723c */ /* 0x080fe20000041804 */
[----:B------:R-:W-:Y:S02]  /*a990*/  MUFU.EX2 R205, R205 ;  /* 0x000000cd00cd7308 */ /* 0x000fe40000000800 */
[----:B------:R-:W-:Y:S04]  /*a9a0*/  FADD.FTZ R2, R232, R2 ;  /* 0x00000002e8027221 */ /* 0x000fe80000010000 */
[----:B------:R-:W-:Y:S01]  /*a9b0*/  FADD.FTZ R2, R228, R2 ;  /* 0x00000002e4027221 */ /* 0x000fe20000010000 */
[C---:B------:R-:W-:Y:S03]  /*a9c0*/  HMMA.16816.F32.BF16 R8, R76.reuse, R72, R8 ;  /* 0x000000484c08723c */ /* 0x040fe60000041808 */
[----:B------:R-:W1:Y:S05]  /*a9d0*/  MUFU.EX2 R206, R206 ;  /* 0x000000ce00ce7308 */ /* 0x000e6a0000000800 */
[-C--:B------:R-:W-:Y:S05]  /*a9e0*/  HMMA.16816.F32.BF16 R12, R76, R74.reuse, R12 ;  /* 0x0000004a4c0c723c */ /* 0x080fea000004180c */
[----:B------:R-:W-:Y:S03]  /*a9f0*/  MUFU.EX2 R179, R100 ;  /* 0x0000006400b37308 */ /* 0x000fe60000000800 */
[C---:B------:R-:W-:Y:S01]  /*aa00*/  HMMA.16816.F32.BF16 R16, R68.reuse, R74, R16 ;  /* 0x0000004a4410723c */ /* 0x040fe20000041810 */
[----:B------:R-:W1:Y:S06]  /*aa10*/  LDSM.16.MT88.4 R72, [R220+0x9800] ;  /* 0x00980000dc48783b */ /* 0x000e6c0000004200 */
[----:B------:R-:W1:Y:S01]  /*aa20*/  MUFU.EX2 R189, R101 ;  /* 0x0000006500bd7308 */ /* 0x000e620000000800 */
[-C--:B---3--:R-:W-:Y:S08]  /*aa30*/  HMMA.16816.F32.BF16 R20, R68, R80.reuse, R20 ;  /* 0x000000504414723c */ /* 0x088ff00000041814 */
[C---:B------:R-:W-:Y:S01]  /*aa40*/  HMMA.16816.F32.BF16 R24, R76.reuse, R80, R24 ;  /* 0x000000504c18723c */ /* 0x040fe20000041818 */
[----:B------:R-:W-:Y:S07]  /*aa50*/  MUFU.EX2 R207, R207 ;  /* 0x000000cf00cf7308 */ /* 0x000fee0000000800 */
[-C--:B------:R-:W-:Y:S03]  /*aa60*/  HMMA.16816.F32.BF16 R28, R76, R82.reuse, R28 ;  /* 0x000000524c1c723c */ /* 0x080fe6000004181c */
[----:B------:R-:W-:Y:S05]  /*aa70*/  MUFU.EX2 R208, R208 ;  /* 0x000000d000d07308 */ /* 0x000fea0000000800 */
[C---:B------:R-:W-:Y:S01]  /*aa80*/  HMMA.16816.F32.BF16 R32, R68.reuse, R82, R32 ;  /* 0x000000524420723c */ /* 0x040fe20000041820 */
[----:B------:R-:W3:Y:S04]  /*aa90*/  LDSM.16.MT88.4 R80, [R223+0x9800] ;  /* 0x00980000df50783b */ /* 0x000ee80000004200 */
[----:B------:R-:W-:Y:S03]  /*aaa0*/  MUFU.EX2 R180, R112 ;  /* 0x0000007000b47308 */ /* 0x000fe60000000800 */
[-C--:B--2---:R-:W-:Y:S07]  /*aab0*/  HMMA.16816.F32.BF16 R36, R68, R84.reuse, R36 ;  /* 0x000000544424723c */ /* 0x084fee0000041824 */
[----:B------:R-:W-:Y:S01]  /*aac0*/  MUFU.EX2 R209, R209 ;  /* 0x000000d100d17308 */ /* 0x000fe20000000800 */
[C---:B------:R-:W-:Y:S08]  /*aad0*/  HMMA.16816.F32.BF16 R40, R76.reuse, R84, R40 ;  /* 0x000000544c28723c */ /* 0x040ff00000041828 */
[-C--:B------:R-:W-:Y:S01]  /*aae0*/  HMMA.16816.F32.BF16 R44, R76, R86.reuse, R44 ;  /* 0x000000564c2c723c */ /* 0x080fe2000004182c */
[----:B------:R-:W-:Y:S07]  /*aaf0*/  MUFU.EX2 R210, R210 ;  /* 0x000000d200d27308 */ /* 0x000fee0000000800 */
[C---:B------:R-:W-:Y:S01]  /*ab00*/  HMMA.16816.F32.BF16 R48, R68.reuse, R86, R48 ;  /* 0x000000564430723c */ /* 0x040fe20000041830 */
[----:B------:R-:W2:Y:S02]  /*ab10*/  LDSM.16.MT88.4 R84, [R221+0x9800] ;  /* 0x00980000dd54783b */ /* 0x000ea40000004200 */
[----:B------:R-:W-:Y:S05]  /*ab20*/  MUFU.EX2 R127, R117 ;  /* 0x00000075007f7308 */ /* 0x000fea0000000800 */
[-C--:B------:R-:W-:Y:S05]  /*ab30*/  HMMA.16816.F32.BF16 R52, R68, R88.reuse, R52 ;  /* 0x000000584434723c */ /* 0x080fea0000041834 */
[----:B------:R-:W-:Y:S03]  /*ab40*/  MUFU.EX2 R125, R102 ;  /* 0x00000066007d7308 */ /* 0x000fe60000000800 */
[C---:B------:R-:W-:Y:S07]  /*ab50*/  HMMA.16816.F32.BF16 R56, R76.reuse, R88, R56 ;  /* 0x000000584c38723c */ /* 0x040fee0000041838 */
[----:B------:R-:W-:Y:S01]  /*ab60*/  MUFU.EX2 R117, R103 ;  /* 0x0000006700757308 */ /* 0x000fe20000000800 */
[-C--:B------:R-:W-:Y:S07]  /*ab70*/  HMMA.16816.F32.BF16 R60, R76, R90.reuse, R60 ;  /* 0x0000005a4c3c723c */ /* 0x080fee000004183c */
[----:B------:R-:W-:Y:S01]  /*ab80*/  FADD.FTZ R77, R249, R132 ;  /* 0x00000084f94d7221 */ /* 0x000fe20000010000 */
[----:B------:R-:W-:Y:S01]  /*ab90*/  HMMA.16816.F32.BF16 R64, R68, R90, R64 ;  /* 0x0000005a4440723c */ /* 0x000fe20000041840 */
[----:B------:R-:W2:Y:S01]  /*aba0*/  LDSM.16.MT88.4 R88, [R222+0x9800] ;  /* 0x00980000de58783b */ /* 0x000ea20000004200 */
[----:B------:R-:W-:Y:S02]  /*abb0*/  MUFU.EX2 R114, R114 ;  /* 0x0000007200727308 */ /* 0x000fe40000000800 */
[----:B------:R-:W-:Y:S01]  /*abc0*/  FADD.FTZ R76, R248, R96 ;  /* 0x00000060f84c7221 */ /* 0x000fe20000010000 */
[----:B------:R-:W-:Y:S01]  /*abd0*/  F2FP.BF16.PACK_AB R78, R193, R215 ;  /* 0x000000d7c14e723e */ /* 0x000fe200000010ff */
[----:B-1----:R-:W-:Y:S01]  /*abe0*/  FADD.FTZ R93, R169, R77 ;  /* 0x0000004da95d7221 */ /* 0x002fe20000010000 */
[----:B------:R-:W-:Y:S01]  /*abf0*/  F2FP.BF16.PACK_AB R68, R166, R163 ;  /* 0x000000a3a644723e */ /* 0x000fe200000010ff */
[----:B------:R-:W-:Y:S01]  /*ac00*/  FADD.FTZ R92, R250, R76 ;  /* 0x0000004cfa5c7221 */ /* 0x000fe20000010000 */
[----:B------:R-:W-:Y:S01]  /*ac10*/  F2FP.BF16.PACK_AB R69, R165, R162 ;  /* 0x000000a2a545723e */ /* 0x000fe200000010ff */
[----:B------:R-:W-:Y:S02]  /*ac20*/  LDSM.16.MT88.4 R168, [R223+0xb800] ;  /* 0x00b80000dfa8783b */ /* 0x000fe40000004200 */
[----:B------:R-:W-:Y:S01]  /*ac30*/  F2FP.BF16.PACK_AB R70, R195, R242 ;  /* 0x000000f2c346723e */ /* 0x000fe200000010ff */
[----:B------:R-:W-:Y:S01]  /*ac40*/  MUFU.EX2 R115, R115 ;  /* 0x0000007300737308 */ /* 0x000fe20000000800 */
[----:B------:R-:W-:Y:S02]  /*ac50*/  F2FP.BF16.PACK_AB R71, R194, R241 ;  /* 0x000000f1c247723e */ /* 0x000fe400000010ff */
[----:B------:R-:W-:Y:S02]  /*ac60*/  F2FP.BF16.PACK_AB R76, R245, R156 ;  /* 0x0000009cf54c723e */ /* 0x000fe400000010ff */
[----:B------:R-:W-:Y:S02]  /*ac70*/  F2FP.BF16.PACK_AB R77, R244, R164 ;  /* 0x000000a4f44d723e */ /* 0x000fe400000010ff */
[----:B------:R-:W-:Y:S01]  /*ac80*/  F2FP.BF16.PACK_AB R79, R192, R216 ;  /* 0x000000d8c04f723e */ /* 0x000fe200000010ff */
[-C--:B------:R-:W-:Y:S02]  /*ac90*/  HMMA.16816.F32.BF16 R4, R68, R72.reuse, R4 ;  /* 0x000000484404723c */ /* 0x080fe40000041804 */
[----:B------:R-:W-:Y:S06]  /*aca0*/  MUFU.EX2 R112, R94 ;  /* 0x0000005e00707308 */ /* 0x000fec0000000800 */
[C---:B------:R-:W-:Y:S04]  /*acb0*/  HMMA.16816.F32.BF16 R8, R76.reuse, R72, R8 ;  /* 0x000000484c08723c */ /* 0x040fe80000041808 */
[----:B------:R-:W-:Y:S04]  /*acc0*/  MUFU.EX2 R103, R95 ;  /* 0x0000005f00677308 */ /* 0x000fe80000000800 */
[-C--:B------:R-:W-:Y:S06]  /*acd0*/  HMMA.16816.F32.BF16 R12, R76, R74.reuse, R12 ;  /* 0x0000004a4c0c723c */ /* 0x080fec000004180c */
[----:B------:R-:W-:Y:S02]  /*ace0*/  MUFU.EX2 R211, R211 ;  /* 0x000000d300d37308 */ /* 0x000fe40000000800 */
[C---:B------:R-:W-:Y:S01]  /*acf0*/  HMMA.16816.F32.BF16 R16, R68.reuse, R74, R16 ;  /* 0x0000004a4410723c */ /* 0x040fe20000041810 */
[----:B------:R-:W1:Y:S07]  /*ad00*/  LDSM.16.MT88.4 R72, [R220+0xa000] ;  /* 0x00a00000dc48783b */ /* 0x000e6e0000004200 */
[-C--:B---3--:R-:W-:Y:S01]  /*ad10*/  HMMA.16816.F32.BF16 R20, R68, R80.reuse, R20 ;  /* 0x000000504414723c */ /* 0x088fe20000041814 */
[----:B------:R-:W-:Y:S07]  /*ad20*/  MUFU.EX2 R212, R212 ;  /* 0x000000d400d47308 */ /* 0x000fee0000000800 */
[C---:B------:R-:W-:Y:S03]  /*ad30*/  HMMA.16816.F32.BF16 R24, R76.reuse, R80, R24 ;  /* 0x000000504c18723c */ /* 0x040fe60000041818 */
[----:B------:R-:W-:Y:S05]  /*ad40*/  MUFU.EX2 R128, R128 ;  /* 0x0000008000807308 */ /* 0x000fea0000000800 */
[-C--:B------:R-:W-:Y:S05]  /*ad50*/  HMMA.16816.F32.BF16 R28, R76, R82.reuse, R28 ;  /* 0x000000524c1c723c */ /* 0x080fea000004181c */
[----:B------:R-:W-:Y:S03]  /*ad60*/  MUFU.EX2 R129, R129 ;  /* 0x0000008100817308 */ /* 0x000fe60000000800 */
[C---:B------:R-:W-:Y:S01]  /*ad70*/  HMMA.16816.F32.BF16 R32, R68.reuse, R82, R32 ;  /* 0x000000524420723c */ /* 0x040fe20000041820 */
[----:B------:R-:W3:Y:S06]  /*ad80*/  LDSM.16.MT88.4 R80, [R223+0xa000] ;  /* 0x00a00000df50783b */ /* 0x000eec0000004200 */
[----:B------:R-:W-:Y:S01]  /*ad90*/  MUFU.EX2 R213, R213 ;  /* 0x000000d500d57308 */ /* 0x000fe20000000800 */
[-C--:B--2---:R-:W-:Y:S08]  /*ada0*/  HMMA.16816.F32.BF16 R36, R68, R84.reuse, R36 ;  /* 0x000000544424723c */ /* 0x084ff00000041824 */
[C---:B------:R-:W-:Y:S01]  /*adb0*/  HMMA.16816.F32.BF16 R40, R76.reuse, R84, R40 ;  /* 0x000000544c28723c */ /* 0x040fe20000041828 */
[----:B------:R-:W-:Y:S07]  /*adc0*/  MUFU.EX2 R214, R214 ;  /* 0x000000d600d67308 */ /* 0x000fee0000000800 */
[-C--:B------:R-:W-:Y:S03]  /*add0*/  HMMA.16816.F32.BF16 R44, R76, R86.reuse, R44 ;  /* 0x000000564c2c723c */ /* 0x080fe6000004182c */
[----:B------:R-:W-:Y:S05]  /*ade0*/  MUFU.EX2 R102, R140 ;  /* 0x0000008c00667308 */ /* 0x000fea0000000800 */
[C---:B------:R-:W-:Y:S01]  /*adf0*/  HMMA.16816.F32.BF16 R48, R68.reuse, R86, R48 ;  /* 0x000000564430723c */ /* 0x040fe20000041830 */
[----:B------:R-:W2:Y:S04]  /*ae00*/  LDSM.16.MT88.4 R84, [R221+0xa000] ;  /* 0x00a00000dd54783b */ /* 0x000ea80000004200 */
[----:B------:R-:W-:Y:S03]  /*ae10*/  MUFU.EX2 R101, R141 ;  /* 0x0000008d00657308 */ /* 0x000fe60000000800 */
[-C--:B------:R-:W-:Y:S07]  /*ae20*/  HMMA.16816.F32.BF16 R52, R68, R88.reuse, R52 ;  /* 0x000000584434723c */ /* 0x080fee0000041834 */
[----:B------:R-:W-:Y:S01]  /*ae30*/  MUFU.EX2 R100, R217 ;  /* 0x000000d900647308 */ /* 0x000fe20000000800 */
[C---:B------:R-:W-:Y:S08]  /*ae40*/  HMMA.16816.F32.BF16 R56, R76.reuse, R88, R56 ;  /* 0x000000584c38723c */ /* 0x040ff00000041838 */
[-C--:B------:R-:W-:Y:S01]  /*ae50*/  HMMA.16816.F32.BF16 R60, R76, R90.reuse, R60 ;  /* 0x0000005a4c3c723c */ /* 0x080fe2000004183c */
[----:B------:R-:W1:Y:S06]  /*ae60*/  MUFU.EX2 R99, R218 ;  /* 0x000000da00637308 */ /* 0x000e6c0000000800 */
[----:B------:R-:W-:Y:S01]  /*ae70*/  FADD.FTZ R77, R134, R93 ;  /* 0x0000005d864d7221 */ /* 0x000fe20000010000 */
[----:B------:R-:W-:Y:S01]  /*ae80*/  HMMA.16816.F32.BF16 R64, R68, R90, R64 ;  /* 0x0000005a4440723c */ /* 0x000fe20000041840 */
[----:B------:R-:W2:Y:S02]  /*ae90*/  LDSM.16.MT88.4 R88, [R222+0xa000] ;  /* 0x00a00000de58783b */ /* 0x000ea40000004200 */
[----:B------:R-:W-:Y:S01]  /*aea0*/  MUFU.EX2 R118, R118 ;  /* 0x0000007600767308 */ /* 0x000fe20000000800 */
[----:B------:R-:W-:Y:S01]  /*aeb0*/  FADD.FTZ R76, R135, R92 ;  /* 0x0000005c874c7221 */ /* 0x000fe20000010000 */
[----:B------:R-:W-:Y:S01]  /*aec0*/  F2FP.BF16.PACK_AB R78, R183, R177 ;  /* 0x000000b1b74e723e */ /* 0x000fe200000010ff */
[----:B------:R-:W-:Y:S01]  /*aed0*/  FADD.FTZ R93, R239, R77 ;  /* 0x0000004def5d7221 */ /* 0x000fe20000010000 */
[----:B------:R-:W-:Y:S01]  /*aee0*/  F2FP.BF16.PACK_AB R68, R191, R175 ;  /* 0x000000afbf44723e */ /* 0x000fe200000010ff */
[----:B------:R-:W-:Y:S01]  /*aef0*/  FADD.FTZ R92, R238, R76 ;  /* 0x0000004cee5c7221 */ /* 0x000fe20000010000 */
[----:B------:R-:W-:Y:S01]  /*af00*/  F2FP.BF16.PACK_AB R69, R190, R174 ;  /* 0x000000aebe45723e */ /* 0x000fe200000010ff */
[----:B------:R-:W4:Y:S02]  /*af10*/  LDL.LU R134, [R1+0xcc] ;  /* 0x0000cc0001867983 */ /* 0x000f240000300800 */
[----:B------:R-:W-:Y:S01]  /*af20*/  F2FP.BF16.PACK_AB R70, R206, R205 ;  /* 0x000000cdce46723e */ /* 0x000fe200000010ff */
[----:B------:R-:W2:Y:S01]  /*af30*/  MUFU.EX2 R119, R119 ;  /* 0x0000007700777308 */ /* 0x000ea20000000800 */
[----:B------:R-:W-:Y:S01]  /*af40*/  F2FP.BF16.PACK_AB R71, R189, R179 ;  /* 0x000000b3bd47723e */ /* 0x000fe200000010ff */
[----:B------:R-:W4:Y:S01]  /*af50*/  LDL.LU R135, [R1+0xc8] ;  /* 0x0000c80001877983 */ /* 0x000f220000300800 */
[----:B------:R-:W-:Y:S02]  /*af60*/  F2FP.BF16.PACK_AB R76, R178, R173 ;  /* 0x000000adb24c723e */ /* 0x000fe400000010ff */
[----:B------:R-:W-:Y:S01]  /*af70*/  F2FP.BF16.PACK_AB R77, R176, R172 ;  /* 0x000000acb04d723e */ /* 0x000fe200000010ff */
[----:B------:R-:W4:Y:S01]  /*af80*/  LDL.LU R136, [R1+0xc4] ;  /* 0x0000c40001887983 */ /* 0x000f220000300800 */
[----:B------:R-:W-:Y:S01]  /*af90*/  F2FP.BF16.PACK_AB R79, R182, R181 ;  /* 0x000000b5b64f723e */ /* 0x000fe200000010ff */
[-C--:B-1----:R-:W-:Y:S02]  /*afa0*/  HMMA.16816.F32.BF16 R4, R68, R72.reuse, R4 ;  /* 0x000000484404723c */ /* 0x082fe40000041804 */
[----:B------:R-:W4:Y:S01]  /*afb0*/  LDL.LU R240, [R1+0xc0] ;  /* 0x0000c00001f07983 */ /* 0x000f220000300800 */
[----:B------:R-:W-:Y:S01]  /*afc0*/  F2FP.BF16.PACK_AB R200, R99, R100 ;  /* 0x0000006463c8723e */ /* 0x000fe200000010ff */
[----:B------:R-:W1:Y:S02]  /*afd0*/  MUFU.EX2 R98, R219 ;  /* 0x000000db00627308 */ /* 0x000e640000000800 */
[----:B------:R3:W5:Y:S02]  /*afe0*/  LDL.LU R239, [R1+0xbc] ;  /* 0x0000bc0001ef7983 */ /* 0x0007640000300800 */
[C---:B------:R-:W-:Y:S02]  /*aff0*/  HMMA.16816.F32.BF16 R8, R76.reuse, R72, R8 ;  /* 0x000000484c08723c */ /* 0x040fe40000041808 */
[----:B------:R4:W5:Y:S04]  /*b000*/  LDL.LU R238, [R1+0xb8] ;  /* 0x0000b80001ee7983 */ /* 0x0009680000300800 */
[----:B------:R4:W5:Y:S01]  /*b010*/  LDL.LU R237, [R1+0xb4] ;  /* 0x0000b40001ed7983 */ /* 0x0009620000300800 */
[----:B------:R-:W3:Y:S01]  /*b020*/  MUFU.EX2 R97, R130 ;  /* 0x0000008200617308 */ /* 0x000ee20000000800 */
[-C--:B------:R-:W-:Y:S02]  /*b030*/  HMMA.16816.F32.BF16 R12, R76, R74.reuse, R12 ;  /* 0x0000004a4c0c723c */ /* 0x080fe4000004180c */
[----:B------:R4:W5:Y:S02]  /*b040*/  LDL.LU R236, [R1+0xb0] ;  /* 0x0000b00001ec7983 */ /* 0x0009640000300800 */
[----:B--2---:R-:W-:Y:S04]  /*b050*/  F2FP.BF16.PACK_AB R201, R119, R118 ;  /* 0x0000007677c9723e */ /* 0x004fe800000010ff */
[C---:B------:R-:W-:Y:S01]  /*b060*/  HMMA.16816.F32.BF16 R16, R68.reuse, R74, R16 ;  /* 0x0000004a4410723c */ /* 0x040fe20000041810 */
[----:B------:R-:W2:Y:S01]  /*b070*/  LDSM.16.MT88.4 R72, [R220+0xa800] ;  /* 0x00a80000dc48783b */ /* 0x000ea20000004200 */
[----:B------:R-:W-:Y:S02]  /*b080*/  MUFU.EX2 R104, R104 ;  /* 0x0000006800687308 */ /* 0x000fe40000000800 */
[----:B-1----:R-:W-:Y:S04]  /*b090*/  F2FP.BF16.PACK_AB R202, R137, R98 ;  /* 0x0000006289ca723e */ /* 0x002fe800000010ff */
[-C--:B---3--:R-:W-:Y:S04]  /*b0a0*/  HMMA.16816.F32.BF16 R20, R68, R80.reuse, R20 ;  /* 0x000000504414723c */ /* 0x088fe80000041814 */
[----:B------:R-:W-:Y:S01]  /*b0b0*/  MUFU.EX2 R105, R105 ;  /* 0x0000006900697308 */ /* 0x000fe20000000800 */
[----:B------:R-:W-:Y:S03]  /*b0c0*/  F2FP.BF16.PACK_AB R203, R138, R97 ;  /* 0x000000618acb723e */ /* 0x000fe600000010ff */
[C---:B------:R-:W-:Y:S06]  /*b0d0*/  HMMA.16816.F32.BF16 R24, R76.reuse, R80, R24 ;  /* 0x000000504c18723c */ /* 0x040fec0000041818 */
[----:B------:R-:W-:Y:S02]  /*b0e0*/  MUFU.EX2 R106, R106 ;  /* 0x0000006a006a7308 */ /* 0x000fe40000000800 */
[-C--:B------:R-:W-:Y:S08]  /*b0f0*/  HMMA.16816.F32.BF16 R28, R76, R82.reuse, R28 ;  /* 0x000000524c1c723c */ /* 0x080ff0000004181c */
[C---:B------:R-:W-:Y:S01]  /*b100*/  HMMA.16816.F32.BF16 R32, R68.reuse, R82, R32 ;  /* 0x000000524420723c */ /* 0x040fe20000041820 */
[----:B------:R-:W1:Y:S01]  /*b110*/  LDSM.16.MT88.4 R80, [R223+0xa800] ;  /* 0x00a80000df50783b */ /* 0x000e620000004200 */
[----:B------:R-:W-:Y:S06]  /*b120*/  MUFU.EX2 R107, R107 ;  /* 0x0000006b006b7308 */ /* 0x000fec0000000800 */
[-C--:B------:R-:W-:Y:S04]  /*b130*/  HMMA.16816.F32.BF16 R36, R68, R84.reuse, R36 ;  /* 0x000000544424723c */ /* 0x080fe80000041824 */
[----:B------:R-:W-:Y:S04]  /*b140*/  MUFU.EX2 R108, R108 ;  /* 0x0000006c006c7308 */ /* 0x000fe80000000800 */
[C---:B------:R-:W-:Y:S06]  /*b150*/  HMMA.16816.F32.BF16 R40, R76.reuse, R84, R40 ;  /* 0x000000544c28723c */ /* 0x040fec0000041828 */
[----:B------:R-:W-:Y:S02]  /*b160*/  MUFU.EX2 R109, R109 ;  /* 0x0000006d006d7308 */ /* 0x000fe40000000800 */
[-C--:B------:R-:W-:Y:S08]  /*b170*/  HMMA.16816.F32.BF16 R44, R76, R86.reuse, R44 ;  /* 0x000000564c2c723c */ /* 0x080ff0000004182c */
[C---:B------:R-:W-:Y:S01]  /*b180*/  HMMA.16816.F32.BF16 R48, R68.reuse, R86, R48 ;  /* 0x000000564430723c */ /* 0x040fe20000041830 */
[----:B------:R-:W3:Y:S01]  /*b190*/  LDSM.16.MT88.4 R84, [R221+0xa800] ;  /* 0x00a80000dd54783b */ /* 0x000ee20000004200 */
[----:B------:R-:W-:Y:S06]  /*b1a0*/  MUFU.EX2 R110, R110 ;  /* 0x0000006e006e7308 */ /* 0x000fec0000000800 */
[-C--:B------:R-:W-:Y:S04]  /*b1b0*/  HMMA.16816.F32.BF16 R52, R68, R88.reuse, R52 ;  /* 0x000000584434723c */ /* 0x080fe80000041834 */
[----:B------:R-:W-:Y:S04]  /*b1c0*/  MUFU.EX2 R111, R111 ;  /* 0x0000006f006f7308 */ /* 0x000fe80000000800 */
[C---:B------:R-:W-:Y:S06]  /*b1d0*/  HMMA.16816.F32.BF16 R56, R76.reuse, R88, R56 ;  /* 0x000000584c38723c */ /* 0x040fec0000041838 */
[----:B------:R-:W-:Y:S02]  /*b1e0*/  MUFU.EX2 R96, R120 ;  /* 0x0000007800607308 */ /* 0x000fe40000000800 */
[-C--:B------:R-:W-:Y:S07]  /*b1f0*/  HMMA.16816.F32.BF16 R60, R76, R90.reuse, R60 ;  /* 0x0000005a4c3c723c */ /* 0x080fee000004183c */
[----:B------:R-:W-:Y:S01]  /*b200*/  FADD.FTZ R77, R235, R93 ;  /* 0x0000005deb4d7221 */ /* 0x000fe20000010000 */
[----:B------:R-:W-:Y:S01]  /*b210*/  HMMA.16816.F32.BF16 R64, R68, R90, R64 ;  /* 0x0000005a4440723c */ /* 0x000fe20000041840 */
[----:B------:R-:W1:Y:S01]  /*b220*/  LDSM.16.MT88.4 R88, [R222+0xa800] ;  /* 0x00a80000de58783b */ /* 0x000e620000004200 */
[----:B------:R-:W3:Y:S02]  /*b230*/  MUFU.EX2 R95, R121 ;  /* 0x00000079005f7308 */ /* 0x000ee40000000800 */
[----:B------:R-:W-:Y:S01]  /*b240*/  FADD.FTZ R76, R234, R92 ;  /* 0x0000005cea4c7221 */ /* 0x000fe20000010000 */
[----:B------:R-:W-:Y:S01]  /*b250*/  F2FP.BF16.PACK_AB R78, R115, R114 ;  /* 0x00000072734e723e */ /* 0x000fe200000010ff */
[----:B------:R-:W-:Y:S01]  /*b260*/  FADD.FTZ R93, R231, R77 ;  /* 0x0000004de75d7221 */ /* 0x000fe20000010000 */
[----:B------:R-:W-:Y:S01]  /*b270*/  F2FP.BF16.PACK_AB R68, R208, R207 ;  /* 0x000000cfd044723e */ /* 0x000fe200000010ff */
[----:B------:R-:W-:Y:S01]  /*b280*/  FADD.FTZ R92, R230, R76 ;  /* 0x0000004ce65c7221 */ /* 0x000fe20000010000 */
[----:B------:R-:W-:Y:S01]  /*b290*/  F2FP.BF16.PACK_AB R69, R188, R180 ;  /* 0x000000b4bc45723e */ /* 0x000fe200000010ff */
[----:B------:R1:W5:Y:S02]  /*b2a0*/  LDL.LU R235, [R1+0xac] ;  /* 0x0000ac0001eb7983 */ /* 0x0003640000300800 */
[----:B------:R-:W-:Y:S01]  /*b2b0*/  F2FP.BF16.PACK_AB R70, R210, R209 ;  /* 0x000000d1d246723e */ /* 0x000fe200000010ff */
[----:B------:R-:W-:Y:S01]  /*b2c0*/  MUFU.EX2 R94, R122 ;  /* 0x0000007a005e7308 */ /* 0x000fe20000000800 */
[----:B------:R-:W-:Y:S01]  /*b2d0*/  F2FP.BF16.PACK_AB R71, R127, R131 ;  /* 0x000000837f47723e */ /* 0x000fe200000010ff */
[----:B------:R1:W5:Y:S01]  /*b2e0*/  LDL.LU R234, [R1+0xa8] ;  /* 0x0000a80001ea7983 */ /* 0x0003620000300800 */
[----:B------:R-:W-:Y:S02]  /*b2f0*/  F2FP.BF16.PACK_AB R76, R117, R125 ;  /* 0x0000007d754c723e */ /* 0x000fe400000010ff */
[----:B------:R-:W-:Y:S01]  /*b300*/  F2FP.BF16.PACK_AB R77, R113, R116 ;  /* 0x00000074714d723e */ /* 0x000fe200000010ff */
[----:B------:R1:W5:Y:S01]  /*b310*/  LDL.LU R233, [R1+0xa4] ;  /* 0x0000a40001e97983 */ /* 0x0003620000300800 */
[----:B------:R-:W-:Y:S01]  /*b320*/  F2FP.BF16.PACK_AB R79, R103, R112 ;  /* 0x00000070674f723e */ /* 0x000fe200000010ff */
[-C--:B--2---:R-:W-:Y:S02]  /*b330*/  HMMA.16816.F32.BF16 R4, R68, R72.reuse, R4 ;  /* 0x000000484404723c */ /* 0x084fe40000041804 */
[----:B------:R2:W5:Y:S01]  /*b340*/  LDL.LU R232, [R1+0xa0] ;  /* 0x0000a00001e87983 */ /* 0x0005620000300800 */
[----:B---3--:R-:W-:Y:S03]  /*b350*/  F2FP.BF16.PACK_AB R196, R95, R96 ;  /* 0x000000605fc4723e */ /* 0x008fe600000010ff */
[----:B------:R2:W5:Y:S02]  /*b360*/  LDL.LU R231, [R1+0x9c] ;  /* 0x00009c0001e77983 */ /* 0x0005640000300800 */
[C---:B------:R-:W-:Y:S02]  /*b370*/  HMMA.16816.F32.BF16 R8, R76.reuse, R72, R8 ;  /* 0x000000484c08723c */ /* 0x040fe40000041808 */
[----:B------:R2:W5:Y:S04]  /*b380*/  LDL.LU R230, [R1+0x98] ;  /* 0x0000980001e67983 */ /* 0x0005680000300800 */
[----:B------:R2:W5:Y:S02]  /*b390*/  LDL.LU R229, [R1+0x94] ;  /* 0x0000940001e57983 */ /* 0x0005640000300800 */
[-C--:B------:R-:W-:Y:S02]  /*b3a0*/  HMMA.16816.F32.BF16 R12, R76, R74.reuse, R12 ;  /* 0x0000004a4c0c723c */ /* 0x080fe4000004180c */
[----:B------:R2:W5:Y:S06]  /*b3b0*/  LDL.LU R228, [R1+0x90] ;  /* 0x0000900001e47983 */ /* 0x00056c0000300800 */
[C---:B------:R-:W-:Y:S01]  /*b3c0*/  HMMA.16816.F32.BF16 R16, R68.reuse, R74, R16 ;  /* 0x0000004a4410723c */ /* 0x040fe20000041810 */
[----:B------:R-:W3:Y:S07]  /*b3d0*/  LDSM.16.MT88.4 R72, [R220+0xb000] ;  /* 0x00b00000dc48783b */ /* 0x000eee0000004200 */
[-C--:B-1----:R-:W-:Y:S08]  /*b3e0*/  HMMA.16816.F32.BF16 R20, R68, R80.reuse, R20 ;  /* 0x000000504414723c */ /* 0x082ff00000041814 */
[C---:B------:R-:W-:Y:S08]  /*b3f0*/  HMMA.16816.F32.BF16 R24, R76.reuse, R80, R24 ;  /* 0x000000504c18723c */ /* 0x040ff00000041818 */
[-C--:B------:R-:W-:Y:S08]  /*b400*/  HMMA.16816.F32.BF16 R28, R76, R82.reuse, R28 ;  /* 0x000000524c1c723c */ /* 0x080ff0000004181c */
[C---:B------:R-:W-:Y:S01]  /*b410*/  HMMA.16816.F32.BF16 R32, R68.reuse, R82, R32 ;  /* 0x000000524420723c */ /* 0x040fe20000041820 */
[----:B------:R-:W1:Y:S07]  /*b420*/  LDSM.16.MT88.4 R80, [R223+0xb000] ;  /* 0x00b00000df50783b */ /* 0x000e6e0000004200 */
[-C--:B------:R-:W-:Y:S08]  /*b430*/  HMMA.16816.F32.BF16 R36, R68, R84.reuse, R36 ;  /* 0x000000544424723c */ /* 0x080ff00000041824 */
[C---:B------:R-:W-:Y:S08]  /*b440*/  HMMA.16816.F32.BF16 R40, R76.reuse, R84, R40 ;  /* 0x000000544c28723c */ /* 0x040ff00000041828 */
[-C--:B------:R-:W-:Y:S08]  /*b450*/  HMMA.16816.F32.BF16 R44, R76, R86.reuse, R44 ;  /* 0x000000564c2c723c */ /* 0x080ff0000004182c */
[C---:B------:R-:W-:Y:S01]  /*b460*/  HMMA.16816.F32.BF16 R48, R68.reuse, R86, R48 ;  /* 0x000000564430723c */ /* 0x040fe20000041830 */
[----:B------:R-:W1:Y:S07]  /*b470*/  LDSM.16.MT88.4 R84, [R221+0xb000] ;  /* 0x00b00000dd54783b */ /* 0x000e6e0000004200 */
[-C--:B------:R-:W-:Y:S08]  /*b480*/  HMMA.16816.F32.BF16 R52, R68, R88.reuse, R52 ;  /* 0x000000584434723c */ /* 0x080ff00000041834 */
[C---:B------:R-:W-:Y:S08]  /*b490*/  HMMA.16816.F32.BF16 R56, R76.reuse, R88, R56 ;  /* 0x000000584c38723c */ /* 0x040ff00000041838 */
[-C--:B------:R-:W-:Y:S07]  /*b4a0*/  HMMA.16816.F32.BF16 R60, R76, R90.reuse, R60 ;  /* 0x0000005a4c3c723c */ /* 0x080fee000004183c */
[----:B------:R-:W-:Y:S01]  /*b4b0*/  FADD.FTZ R77, R154, R93 ;  /* 0x0000005d9a4d7221 */ /* 0x000fe20000010000 */
[----:B------:R-:W-:Y:S01]  /*b4c0*/  HMMA.16816.F32.BF16 R64, R68, R90, R64 ;  /* 0x0000005a4440723c */ /* 0x000fe20000041840 */
[----:B------:R-:W1:Y:S03]  /*b4d0*/  LDSM.16.MT88.4 R88, [R222+0xb000] ;  /* 0x00b00000de58783b */ /* 0x000e660000004200 */
        /* <DEDUP_REMOVED lines=8> */
[----:B------:R-:W-:Y:S01]  /*b560*/  FADD.FTZ R2, R155, R76 ;  /* 0x0000004c9b027221 */ /* 0x000fe20000010000 */
[----:B------:R-:W-:Y:S01]  /*b570*/  F2FP.BF16.PACK_AB R71, R101, R102 ;  /* 0x000000666547723e */ /* 0x000fe200000010ff */
[----:B------:R-:W2:Y:S01]  /*b580*/  LDSM.16.MT88.4 R152, [R220+0xb800] ;  /* 0x00b80000dc98783b */ /* 0x000ea20000004200 */
[----:B------:R-:W-:Y:S01]  /*b590*/  F2FP.BF16.PACK_AB R76, R105, R104 ;  /* 0x00000068694c723e */ /* 0x000fe200000010ff */
[----:B------:R-:W-:Y:S01]  /*b5a0*/  FADD.FTZ R2, R160, R2 ;  /* 0x00000002a0027221 */ /* 0x000fe20000010000 */
[----:B------:R-:W-:Y:S02]  /*b5b0*/  F2FP.BF16.PACK_AB R77, R107, R106 ;  /* 0x0000006a6b4d723e */ /* 0x000fe400000010ff */
[----:B------:R-:W-:Y:S01]  /*b5c0*/  F2FP.BF16.PACK_AB R79, R111, R110 ;  /* 0x0000006e6f4f723e */ /* 0x000fe200000010ff */
[-C--:B---3--:R-:W-:Y:S02]  /*b5d0*/  HMMA.16816.F32.BF16 R4, R68, R72.reuse, R4 ;  /* 0x000000484404723c */ /* 0x088fe40000041804 */
[----:B------:R3:W5:Y:S01]  /*b5e0*/  LDL.LU R226, [R1+0x88] ;  /* 0x0000880001e27983 */ /* 0x0007620000300800 */
[----:B------:R-:W-:Y:S04]  /*b5f0*/  FADD.FTZ R2, R159, R2 ;  /* 0x000000029f027221 */ /* 0x000fe80000010000 */
[----:B------:R-:W-:Y:S01]  /*b600*/  FADD.FTZ R2, R156, R2 ;  /* 0x000000029c027221 */ /* 0x000fe20000010000 */
[C---:B------:R-:W-:Y:S04]  /*b610*/  HMMA.16816.F32.BF16 R8, R76.reuse, R72, R8 ;  /* 0x000000484c08723c */ /* 0x040fe80000041808 */
[----:B------:R-:W-:Y:S03]  /*b620*/  FADD.FTZ R2, R245, R2 ;  /* 0x00000002f5027221 */ /* 0x000fe60000010000 */
[----:B------:R-:W-:Y:S01]  /*b630*/  FADD.FTZ R73, R225, R93 ;  /* 0x0000005de1497221 */ /* 0x000fe20000010000 */
[-C--:B------:R-:W-:Y:S01]  /*b640*/  HMMA.16816.F32.BF16 R12, R76, R74.reuse, R12 ;  /* 0x0000004a4c0c723c */ /* 0x080fe2000004180c */
[----:B------:R3:W5:Y:S03]  /*b650*/  LDL.LU R225, [R1+0x84] ;  /* 0x0000840001e17983 */ /* 0x0007660000300800 */
[----:B------:R-:W-:Y:S01]  /*b660*/  FADD.FTZ R72, R224, R92 ;  /* 0x0000005ce0487221 */ /* 0x000fe20000010000 */
[----:B----4-:R-:W-:Y:S01]  /*b670*/  IADD3 R240, R240, -0x1, RZ ;  /* 0xfffffffff0f07810 */ /* 0x010fe20007ffe0ff */
[----:B------:R3:W5:Y:S01]  /*b680*/  LDL.LU R224, [R1+0x80] ;  /* 0x0000800001e07983 */ /* 0x0007620000300800 */
[----:B------:R-:W-:Y:S01]  /*b690*/  FADD.FTZ R73, R184, R73 ;  /* 0x00000049b8497221 */ /* 0x000fe20000010000 */
[C---:B------:R-:W-:Y:S01]  /*b6a0*/  HMMA.16816.F32.BF16 R16, R68.reuse, R74, R16 ;  /* 0x0000004a4410723c */ /* 0x040fe20000041810 */
[----:B------:R-:W4:Y:S01]  /*b6b0*/  MUFU.EX2 R75, R124 ;  /* 0x0000007c004b7308 */ /* 0x000f220000000800 */
[----:B------:R-:W2:Y:S02]  /*b6c0*/  LDSM.16.MT88.4 R184, [R221+0xb800] ;  /* 0x00b80000ddb8783b */ /* 0x000ea40000004200 */
[----:B------:R-:W-:Y:S01]  /*b6d0*/  FADD.FTZ R72, R167, R72 ;  /* 0x00000048a7487221 */ /* 0x000fe20000010000 */
[----:B------:R-:W-:Y:S01]  /*b6e0*/  MOV R132, R136 ;  /* 0x0000008800847202 */ /* 0x000fe20000000f00 */
[----:B------:R-:W-:Y:S02]  /*b6f0*/  FADD.FTZ R73, R163, R73 ;  /* 0x00000049a3497221 */ /* 0x000fe40000010000 */
[-C--:B-1----:R-:W-:Y:S03]  /*b700*/  HMMA.16816.F32.BF16 R20, R68, R80.reuse, R20 ;  /* 0x000000504414723c */ /* 0x082fe60000041814 */
[----:B------:R-:W1:Y:S01]  /*b710*/  MUFU.EX2 R74, R126 ;  /* 0x0000007e004a7308 */ /* 0x000e620000000800 */
[----:B------:R-:W-:Y:S02]  /*b720*/  FADD.FTZ R72, R162, R72 ;  /* 0x00000048a2487221 */ /* 0x000fe40000010000 */
[----:B------:R-:W-:Y:S02]  /*b730*/  FADD.FTZ R2, R215, R2 ;  /* 0x00000002d7027221 */ /* 0x000fe40000010000 */
[C---:B------:R-:W-:Y:S04]  /*b740*/  HMMA.16816.F32.BF16 R24, R76.reuse, R80, R24 ;  /* 0x000000504c18723c */ /* 0x040fe80000041818 */
[----:B------:R-:W-:Y:S01]  /*b750*/  FADD.FTZ R2, R193, R2 ;  /* 0x00000002c1027221 */ /* 0x000fe20000010000 */
[----:B------:R-:W2:Y:S03]  /*b760*/  MUFU.EX2 R80, R123 ;  /* 0x0000007b00507308 */ /* 0x000ea60000000800 */
[-C--:B------:R-:W-:Y:S04]  /*b770*/  HMMA.16816.F32.BF16 R28, R76, R82.reuse, R28 ;  /* 0x000000524c1c723c */ /* 0x080fe8000004181c */
[----:B----4-:R-:W-:Y:S04]  /*b780*/  F2FP.BF16.PACK_AB R198, R139, R75 ;  /* 0x0000004b8bc6723e */ /* 0x010fe800000010ff */
[C---:B------:R-:W-:Y:S04]  /*b790*/  HMMA.16816.F32.BF16 R32, R68.reuse, R82, R32 ;  /* 0x000000524420723c */ /* 0x040fe80000041820 */
[----:B-1----:R-:W-:Y:S04]  /*b7a0*/  F2FP.BF16.PACK_AB R199, R204, R74 ;  /* 0x0000004accc7723e */ /* 0x002fe800000010ff */
[-C--:B------:R-:W-:Y:S04]  /*b7b0*/  HMMA.16816.F32.BF16 R36, R68, R84.reuse, R36 ;  /* 0x000000544424723c */ /* 0x080fe80000041824 */
[----:B--2---:R-:W-:Y:S04]  /*b7c0*/  F2FP.BF16.PACK_AB R197, R80, R94 ;  /* 0x0000005e50c5723e */ /* 0x004fe800000010ff */
[C---:B------:R-:W-:Y:S08]  /*b7d0*/  HMMA.16816.F32.BF16 R40, R76.reuse, R84, R40 ;  /* 0x000000544c28723c */ /* 0x040ff00000041828 */
[-C--:B------:R-:W-:Y:S08]  /*b7e0*/  HMMA.16816.F32.BF16 R44, R76, R86.reuse, R44 ;  /* 0x000000564c2c723c */ /* 0x080ff0000004182c */
[C---:B------:R-:W-:Y:S08]  /*b7f0*/  HMMA.16816.F32.BF16 R48, R68.reuse, R86, R48 ;  /* 0x000000564430723c */ /* 0x040ff00000041830 */
[-C--:B------:R-:W-:Y:S08]  /*b800*/  HMMA.16816.F32.BF16 R52, R68, R88.reuse, R52 ;  /* 0x000000584434723c */ /* 0x080ff00000041834 */
[C---:B------:R-:W-:Y:S08]  /*b810*/  HMMA.16816.F32.BF16 R56, R76.reuse, R88, R56 ;  /* 0x000000584c38723c */ /* 0x040ff00000041838 */
[-C--:B------:R-:W-:Y:S08]  /*b820*/  HMMA.16816.F32.BF16 R60, R76, R90.reuse, R60 ;  /* 0x0000005a4c3c723c */ /* 0x080ff0000004183c */
[----:B------:R-:W-:Y:S08]  /*b830*/  HMMA.16816.F32.BF16 R64, R68, R90, R64 ;  /* 0x0000005a4440723c */ /* 0x000ff00000041840 */
[-C--:B------:R-:W-:Y:S07]  /*b840*/  HMMA.16816.F32.BF16 R144, R200, R152.reuse, R4 ;  /* 0x00000098c890723c */ /* 0x080fee0000041804 */
[----:B------:R-:W-:Y:S01]  /*b850*/  FADD.FTZ R4, R166, R73 ;  /* 0x00000049a6047221 */ /* 0x000fe20000010000 */
[C---:B------:R-:W-:Y:S04]  /*b860*/  HMMA.16816.F32.BF16 R140, R196.reuse, R152, R8 ;  /* 0x00000098c48c723c */ /* 0x040fe80000041808 */
[----:B------:R-:W-:Y:S02]  /*b870*/  FADD.FTZ R5, R165, R72 ;  /* 0x00000048a5057221 */ /* 0x000fe40000010000 */
[----:B------:R-:W-:Y:S02]  /*b880*/  FADD.FTZ R4, R242, R4 ;  /* 0x00000004f2047221 */ /* 0x000fe40000010000 */
[----:B------:R-:W-:Y:S01]  /*b890*/  FADD.FTZ R8, R241, R5 ;  /* 0x00000005f1087221 */ /* 0x000fe20000010000 */
[-C--:B------:R-:W-:Y:S03]  /*b8a0*/  HMMA.16816.F32.BF16 R148, R196, R154.reuse, R12 ;  /* 0x0000009ac494723c */ /* 0x080fe6000004180c */
[----:B------:R-:W-:Y:S02]  /*b8b0*/  FADD.FTZ R8, R194, R8 ;  /* 0x00000008c2087221 */ /* 0x000fe40000010000 */
[----:B------:R-:W-:Y:S02]  /*b8c0*/  FADD.FTZ R10, R173, R2 ;  /* 0x00000002ad0a7221 */ /* 0x000fe40000010000 */
[----:B------:R-:W-:Y:S01]  /*b8d0*/  FADD.FTZ R12, R195, R4 ;  /* 0x00000004c30c7221 */ /* 0x000fe20000010000 */
[C---:B------:R-:W-:Y:S01]  /*b8e0*/  HMMA.16816.F32.BF16 R152, R200.reuse, R154, R16 ;  /* 0x0000009ac898723c */ /* 0x040fe20000041810 */
[----:B------:R-:W1:Y:S03]  /*b8f0*/  LDSM.16.MT88.4 R4, [R222+0xb800] ;  /* 0x00b80000de04783b */ /* 0x000e660000004200 */
[----:B------:R-:W-:Y:S02]  /*b900*/  FADD.FTZ R12, R175, R12 ;  /* 0x0000000caf0c7221 */ /* 0x000fe40000010000 */
[----:B------:R-:W-:Y:S02]  /*b910*/  FADD.FTZ R11, R174, R8 ;  /* 0x00000008ae0b7221 */ /* 0x000fe40000010000 */
[----:B------:R-:W-:Y:S01]  /*b920*/  FADD.FTZ R9, R172, R0 ;  /* 0x00000000ac097221 */ /* 0x000fe20000010000 */
[-C--:B------:R-:W-:Y:S03]  /*b930*/  HMMA.16816.F32.BF16 R156, R200, R168.reuse, R20 ;  /* 0x000000a8c89c723c */ /* 0x080fe60000041814 */
[----:B------:R-:W-:Y:S02]  /*b940*/  FADD.FTZ R2, R190, R11 ;  /* 0x0000000bbe027221 */ /* 0x000fe40000010000 */
[----:B------:R-:W-:Y:S02]  /*b950*/  FADD.FTZ R0, R178, R10 ;  /* 0x0000000ab2007221 */ /* 0x000fe40000010000 */
        /* <DEDUP_REMOVED lines=29> */
[-C--:B-1----:R-:W-:Y:S03]  /*bb30*/  HMMA.16816.F32.BF16 R188, R200, R4.reuse, R52 ;  /* 0x00000004c8bc723c */ /* 0x082fe60000041834 */
        /* <DEDUP_REMOVED lines=11> */
[----:B------:R-:W-:Y:S04]  /*bbf0*/  HMMA.16816.F32.BF16 R200, R200, R6, R64 ;  /* 0x00000006c8c8723c */ /* 0x000fe80000041840 */
[----:B------:R-:W-:Y:S02]  /*bc00*/  FADD.FTZ R2, R129, R2 ;  /* 0x0000000281027221 */ /* 0x000fe40000010000 */
[----:B------:R-:W-:Y:S02]  /*bc10*/  FADD.FTZ R4, R213, R10 ;  /* 0x0000000ad5047221 */ /* 0x000fe40000010000 */
[----:B------:R-:W-:Y:S04]  /*bc20*/  FADD.FTZ R8, R105, R0 ;  /* 0x0000000069087221 */ /* 0x000fe80000010000 */
[----:B------:R-:W-:Y:S02]  /*bc30*/  FADD.FTZ R0, R107, R9 ;  /* 0x000000096b007221 */ /* 0x000fe40000010000 */
        /* <DEDUP_REMOVED lines=15> */
[----:B------:R-:W-:Y:S01]  /*bd30*/  FADD.FTZ R6, R137, R6 ;  /* 0x0000000689067221 */ /* 0x000fe20000010000 */
[----:B------:R-:W-:Y:S01]  /*bd40*/  MOV R137, R135 ;  /* 0x0000008700897202 */ /* 0x000fe20000000f00 */
[----:B------:R-:W-:Y:S02]  /*bd50*/  FADD.FTZ R4, R80, R5 ;  /* 0x0000000550047221 */ /* 0x000fe40000010000 */
[----:B------:R-:W-:Y:S01]  /*bd60*/  FADD.FTZ R5, R97, R2 ;  /* 0x0000000261057221 */ /* 0x000fe20000010000 */
[----:B------:R3:W-:Y:S01]  /*bd70*/  STL [R1+0x8], R6 ;  /* 0x0000080601007387 */ /* 0x0007e20000100800 */
[----:B------:R-:W-:Y:S02]  /*bd80*/  FADD.FTZ R2, R75, R0 ;  /* 0x000000004b027221 */ /* 0x000fe40000010000 */
[----:B------:R-:W-:Y:S02]  /*bd90*/  FADD.FTZ R0, R74, R4 ;  /* 0x000000044a007221 */ /* 0x000fe40000010000 */
[----:B------:R-:W-:Y:S01]  /*bda0*/  FADD.FTZ R4, R138, R5 ;  /* 0x000000058a047221 */ /* 0x000fe20000010000 */
[----:B------:R-:W-:Y:S01]  /*bdb0*/  MOV R138, R134 ;  /* 0x00000086008a7202 */ /* 0x000fe20000000f00 */
[----:B------:R-:W-:Y:S01]  /*bdc0*/  FADD.FTZ R2, R139, R2 ;  /* 0x000000028b027221 */ /* 0x000fe20000010000 */
[----:B------:R-:W-:Y:S01]  /*bdd0*/  MOV R139, R3 ;  /* 0x00000003008b7202 */ /* 0x000fe20000000f00 */
[----:B------:R-:W-:Y:S01]  /*bde0*/  FADD.FTZ R0, R204, R0 ;  /* 0x00000000cc007221 */ /* 0x000fe20000010000 */
[----:B------:R3:W-:Y:S04]  /*bdf0*/  STL [R1+0x4], R4 ;  /* 0x0000040401007387 */ /* 0x0007e80000100800 */
[----:B------:R3:W-:Y:S04]  /*be00*/  STL [R1+0x14], R2 ;  /* 0x0000140201007387 */ /* 0x0007e80000100800 */
[----:B------:R3:W-:Y:S02]  /*be10*/  STL [R1+0x20], R0 ;  /* 0x0000200001007387 */ /* 0x0007e40000100800 */
[----:B---3-5:R-:W-:-:S05]  /*be20*/  @P0 BRA `(.L_x_3) ;  /* 0xffffb98000000947 */ /* 0x028fca000383ffff */
.L_x_2:
[----:B-1----:R-:W2:Y:S04]  /*be30*/  LDL.LU R9, [R1+0x8] ;  /* 0x0000080001097983 */ /* 0x002ea80000300800 */
[----:B------:R-:W3:Y:S04]  /*be40*/  LDL.LU R8, [R1+0x4] ;  /* 0x0000040001087983 */ /* 0x000ee80000300800 */
[----:B------:R-:W4:Y:S04]  /*be50*/  LDL.LU R7, [R1+0x14] ;  /* 0x0000140001077983 */ /* 0x000f280000300800 */
[----:B------:R-:W4:Y:S01]  /*be60*/  LDL.LU R6, [R1+0x20] ;  /* 0x0000200001067983 */ /* 0x000f220000300800 */
[----:B------:R-:W-:Y:S01]  /*be70*/  ULDC.U8 UR4, c[0x0][0x329] ;  /* 0x0000ca4000047ab9 */ /* 0x000fe20000000000 */
[----:B------:R-:W-:Y:S01]  /*be80*/  MOV R37, 0xfffffff0 ;  /* 0xfffffff000257802 */ /* 0x000fe20000000f00 */
[----:B------:R-:W-:Y:S01]  /*be90*/  ULDC.U8 UR5, c[0x0][0x328] ;  /* 0x0000ca0000057ab9 */ /* 0x000fe20000000000 */
[----:B------:R-:W1:Y:S01]  /*bea0*/  S2R R55, SR_TID.X ;  /* 0x0000000000377919 */ /* 0x000e620000002100 */
[----:B------:R-:W-:Y:S01]  /*beb0*/  ISETP.NE.AND P0, PT, RZ, UR4, PT ;  /* 0x00000004ff007c0c */ /* 0x000fe2000bf05270 */
[----:B------:R-:W-:Y:S01]  /*bec0*/  BSSY B0, `(.L_x_6) ;  /* 0x0000119000007945 */ /* 0x000fe20003800000 */
[----:B------:R-:W-:-:S02]  /*bed0*/  ISETP.NE.AND P3, PT, RZ, UR5, PT ;  /* 0x00000005ff007c0c */ /* 0x000fc4000bf65270 */
[----:B------:R-:W-:-:S09]  /*bee0*/  MOV R36, 0x20 ;  /* 0x0000002000247802 */ /* 0x000fd20000000f00 */
[----:B------:R-:W-:-:S05]  /*bef0*/  @P0 MOV R54, c[0x0][0x210] ;  /* 0x0000840000360a02 */ /* 0x000fca0000000f00 */
[----:B------:R-:W-:Y:S01]  /*bf00*/  @P0 IMAD R54, R54, c[0x0][0x214], RZ ;  /* 0x0000850036360a24 */ /* 0x000fe200078e02ff */
[----:B-1----:R-:W-:Y:S01]  /*bf10*/  SHF.R.S32.HI R41, RZ, 0x1f, R55 ;  /* 0x0000001fff297819 */ /* 0x002fe20000011437 */
[----:B--2---:R-:W1:Y:S04]  /*bf20*/  SHFL.BFLY PT, R5, R9, 0x2, 0x1f ;  /* 0x0c401f0009057f89 */ /* 0x004e6800000e0000 */
[----:B---3--:R-:W2:Y:S04]  /*bf30*/  SHFL.BFLY PT, R4, R8, 0x2, 0x1f ;  /* 0x0c401f0008047f89 */ /* 0x008ea800000e0000 */
[----:B----4-:R-:W3:Y:S04]  /*bf40*/  SHFL.BFLY PT, R2, R7, 0x2, 0x1f ;  /* 0x0c401f0007027f89 */ /* 0x010ee800000e0000 */
[----:B------:R-:W4:Y:S01]  /*bf50*/  SHFL.BFLY PT, R0, R6, 0x2, 0x1f ;  /* 0x0c401f0006007f89 */ /* 0x000f2200000e0000 */
[----:B-1----:R-:W-:-:S02]  /*bf60*/  FADD.FTZ R5, R5, R9 ;  /* 0x0000000905057221 */ /* 0x002fc40000010000 */
[----:B--2---:R-:W-:-:S03]  /*bf70*/  FADD.FTZ R4, R4, R8 ;  /* 0x0000000804047221 */ /* 0x004fc60000010000 */
[----:B------:R-:W1:Y:S01]  /*bf80*/  SHFL.BFLY PT, R38, R5, 0x1, 0x1f ;  /* 0x0c201f0005267f89 */ /* 0x000e6200000e0000 */
[----:B---3--:R-:W-:-:S03]  /*bf90*/  FADD.FTZ R2, R2, R7 ;  /* 0x0000000702027221 */ /* 0x008fc60000010000 */
[----:B------:R-:W2:Y:S01]  /*bfa0*/  SHFL.BFLY PT, R8, R4, 0x1, 0x1f ;  /* 0x0c201f0004087f89 */ /* 0x000ea200000e0000 */
[----:B----4-:R-:W-:-:S03]  /*bfb0*/  FADD.FTZ R0, R0, R6 ;  /* 0x0000000600007221 */ /* 0x010fc60000010000 */
[----:B------:R-:W3:Y:S04]  /*bfc0*/  SHFL.BFLY PT, R7, R2, 0x1, 0x1f ;  /* 0x0c201f0002077f89 */ /* 0x000ee800000e0000 */
[----:B------:R-:W4:Y:S01]  /*bfd0*/  SHFL.BFLY PT, R6, R0, 0x1, 0x1f ;  /* 0x0c201f0000067f89 */ /* 0x000f2200000e0000 */
[----:B-1----:R-:W-:Y:S01]  /*bfe0*/  FADD.FTZ R38, R5, R38 ;  /* 0x0000002605267221 */ /* 0x002fe20000010000 */
[CC--:B------:R-:W-:Y:S02]  /*bff0*/  LEA.HI R5, R41.reuse, R55.reuse, RZ, 0x2 ;  /* 0x0000003729057211 */ /* 0x0c0fe400078f10ff */
[----:B------:R-:W-:Y:S01]  /*c000*/  LEA.HI R41, R41, R55, RZ, 0x5 ;  /* 0x0000003729297211 */ /* 0x000fe200078f28ff */
[----:B--2---:R-:W-:Y:S01]  /*c010*/  FADD.FTZ R39, R4, R8 ;  /* 0x0000000804277221 */ /* 0x004fe20000010000 */
[----:B------:R-:W-:-:S02]  /*c020*/  SHF.R.S32.HI R4, RZ, 0x1f, R5 ;  /* 0x0000001fff047819 */ /* 0x000fc40000011405 */
[----:B------:R-:W-:Y:S01]  /*c030*/  FSETP.NE.FTZ.AND P6, PT, R38, RZ, PT ;  /* 0x000000ff2600720b */ /* 0x000fe20003fd5000 */
[----:B---3--:R-:W-:Y:S01]  /*c040*/  FADD.FTZ R52, R2, R7 ;  /* 0x0000000702347221 */ /* 0x008fe20000010000 */
[----:B------:R-:W-:Y:S02]  /*c050*/  SHF.R.S32.HI R2, RZ, 0x2, R5 ;  /* 0x00000002ff027819 */ /* 0x000fe40000011405 */
[----:B------:R-:W-:Y:S01]  /*c060*/  FSETP.NE.FTZ.AND P5, PT, R39, RZ, PT ;  /* 0x000000ff2700720b */ /* 0x000fe20003fb5000 */
[----:B----4-:R-:W-:Y:S01]  /*c070*/  FADD.FTZ R53, R0, R6 ;  /* 0x0000000600357221 */ /* 0x010fe20000010000 */
[----:B------:R-:W-:Y:S02]  /*c080*/  LEA.HI R4, R4, R2, RZ, 0x3 ;  /* 0x0000000204047211 */ /* 0x000fe400078f18ff */
[----:B------:R-:W-:Y:S02]  /*c090*/  FSETP.NE.FTZ.AND P4, PT, R52, RZ, PT ;  /* 0x000000ff3400720b */ /* 0x000fe40003f95000 */
[----:B------:R-:W-:Y:S01]  /*c0a0*/  LOP3.LUT R13, R4, 0xfffffff8, RZ, 0xc0, !PT ;  /* 0xfffffff8040d7812 */ /* 0x000fe200078ec0ff */
[----:B------:R-:W-:Y:S01]  /*c0b0*/  IMAD.MOV.U32 R4, RZ, RZ, 0x3f800000 ;  /* 0x3f800000ff047424 */ /* 0x000fe200078e00ff */
[----:B------:R-:W-:-:S02]  /*c0c0*/  MOV R0, 0x3f800000 ;  /* 0x3f80000000007802 */ /* 0x000fc40000000f00 */
[----:B------:R-:W-:Y:S02]  /*c0d0*/  IADD3 R13, R2, -R13, RZ ;  /* 0x8000000d020d7210 */ /* 0x000fe40007ffe0ff */
[----:B------:R-:W-:Y:S01]  /*c0e0*/  @!P0 MOV R6, c[0x0][0x214] ;  /* 0x0000850000068a02 */ /* 0x000fe20000000f00 */
[----:B------:R-:W1:Y:S01]  /*c0f0*/  @P5 MUFU.RCP R4, R39 ;  /* 0x0000002700045308 */ /* 0x000e620000001000 */
[----:B------:R-:W-:Y:S02]  /*c100*/  LOP3.LUT R2, R13, 0x1, RZ, 0xc0, !PT ;  /* 0x000000010d027812 */ /* 0x000fe400078ec0ff */
[----:B------:R-:W-:Y:S02]  /*c110*/  @!P0 SEL R54, R6, c[0x0][0x234], !P3 ;  /* 0x00008d0006368a07 */ /* 0x000fe40005800000 */
[----:B------:R-:W-:Y:S01]  /*c120*/  ISETP.NE.U32.AND P1, PT, R2, 0x1, PT ;  /* 0x000000010200780c */ /* 0x000fe20003f25070 */
[----:B------:R-:W-:Y:S01]  /*c130*/  IMAD.MOV.U32 R2, RZ, RZ, 0x3f800000 ;  /* 0x3f800000ff027424 */ /* 0x000fe200078e00ff */
[----:B------:R-:W-:Y:S01]  /*c140*/  LOP3.LUT R5, R5, 0x3ffffffc, RZ, 0xc0, !PT ;  /* 0x3ffffffc05057812 */ /* 0x000fe200078ec0ff */
[----:B------:R-:W2:Y:S01]  /*c150*/  @P6 MUFU.RCP R0, R38 ;  /* 0x0000002600006308 */ /* 0x000ea20000001000 */
[----:B------:R-:W-:-:S02]  /*c160*/  SEL R37, R37, 0x10, !P1 ;  /* 0x0000001025257807 */ /* 0x000fc40004800000 */
[----:B------:R-:W-:Y:S02]  /*c170*/  R2P PR, R13, 0x6 ;  /* 0x000000060d007804 */ /* 0x000fe40000000000 */
[----:B------:R-:W-:Y:S02]  /*c180*/  SHF.R.S32.HI R7, RZ, 0x5, R41 ;  /* 0x00000005ff077819 */ /* 0x000fe40000011429 */
[----:B------:R-:W-:Y:S01]  /*c190*/  IADD3 R5, -R5, R55, RZ ;  /* 0x0000003705057210 */ /* 0x000fe20007ffe1ff */
[----:B------:R-:W3:Y:S01]  /*c1a0*/  @P4 MUFU.RCP R2, R52 ;  /* 0x0000003400024308 */ /* 0x000ee20000001000 */
[----:B------:R-:W-:Y:S01]  /*c1b0*/  SEL R36, R36, 0xffffffe0, !P1 ;  /* 0xffffffe024247807 */ /* 0x000fe20004800000 */
[C---:B-1----:R-:W-:Y:S01]  /*c1c0*/  FMUL.FTZ R146, R4.reuse, R146 ;  /* 0x0000009204927220 */ /* 0x042fe20000410000 */
[----:B------:R-:W-:Y:S01]  /*c1d0*/  FSETP.NE.FTZ.AND P1, PT, R53, RZ, PT ;  /* 0x000000ff3500720b */ /* 0x000fe20003f35000 */
[C---:B------:R-:W-:Y:S01]  /*c1e0*/  FMUL.FTZ R154, R4.reuse, R154 ;  /* 0x0000009a049a7220 */ /* 0x040fe20000410000 */
[----:B------:R-:W-:Y:S01]  /*c1f0*/  LEA R40, R7, R5, 0x9 ;  /* 0x0000000507287211 */ /* 0x000fe200078e48ff */
[----:B------:R-:W-:Y:S01]  /*c200*/  FMUL.FTZ R5, R4, R147 ;  /* 0x0000009304057220 */ /* 0x000fe20000410000 */
[----:B------:R-:W-:Y:S01]  /*c210*/  ISETP.NE.OR P3, PT, RZ, UR4, !P3 ;  /* 0x00000004ff007c0c */ /* 0x000fe2000df65670 */
[----:B--2---:R-:W-:-:S02]  /*c220*/  FMUL.FTZ R144, R0, R144 ;  /* 0x0000009000907220 */ /* 0x004fc40000410000 */
[C---:B------:R-:W-:Y:S01]  /*c230*/  FMUL.FTZ R6, R0.reuse, R145 ;  /* 0x0000009100067220 */ /* 0x040fe20000410000 */
[----:B------:R-:W-:Y:S01]  /*c240*/  F2FP.BF16.PACK_AB R5, R5, R146 ;  /* 0x000000920505723e */ /* 0x000fe200000010ff */
[C---:B------:R-:W-:Y:S02]  /*c250*/  FMUL.FTZ R152, R0.reuse, R152 ;  /* 0x0000009800987220 */ /* 0x040fe40000410000 */
[----:B------:R-:W-:Y:S01]  /*c260*/  FMUL.FTZ R153, R0, R153 ;  /* 0x0000009900997220 */ /* 0x000fe20000410000 */
[----:B------:R-:W-:Y:S01]  /*c270*/  F2FP.BF16.PACK_AB R6, R6, R144 ;  /* 0x000000900606723e */ /* 0x000fe200000010ff */
[C---:B------:R-:W-:Y:S02]  /*c280*/  FMUL.FTZ R156, R0.reuse, R156 ;  /* 0x0000009c009c7220 */ /* 0x040fe40000410000 */
[C---:B------:R-:W-:Y:S02]  /*c290*/  FMUL.FTZ R11, R0.reuse, R157 ;  /* 0x0000009d000b7220 */ /* 0x040fe40000410000 */
[----:B------:R-:W-:-:S02]  /*c2a0*/  FMUL.FTZ R168, R0, R168 ;  /* 0x000000a800a87220 */ /* 0x000fc40000410000 */
[C---:B------:R-:W-:Y:S01]  /*c2b0*/  FMUL.FTZ R9, R0.reuse, R169 ;  /* 0x000000a900097220 */ /* 0x040fe20000410000 */
[----:B------:R-:W-:Y:S01]  /*c2c0*/  F2FP.BF16.PACK_AB R11, R11, R156 ;  /* 0x0000009c0b0b723e */ /* 0x000fe200000010ff */
[C---:B------:R-:W-:Y:S02]  /*c2d0*/  FMUL.FTZ R172, R0.reuse, R172 ;  /* 0x000000ac00ac7220 */ /* 0x040fe40000410000 */
[C---:B------:R-:W-:Y:S01]  /*c2e0*/  FMUL.FTZ R31, R0.reuse, R173 ;  /* 0x000000ad001f7220 */ /* 0x040fe20000410000 */
[----:B------:R-:W-:Y:S01]  /*c2f0*/  F2FP.BF16.PACK_AB R9, R9, R168 ;  /* 0x000000a80909723e */ /* 0x000fe200000010ff */
[C---:B------:R-:W-:Y:S02]  /*c300*/  FMUL.FTZ R184, R0.reuse, R184 ;  /* 0x000000b800b87220 */ /* 0x040fe40000410000 */
[C---:B------:R-:W-:Y:S01]  /*c310*/  FMUL.FTZ R25, R0.reuse, R185 ;  /* 0x000000b900197220 */ /* 0x040fe20000410000 */
[----:B------:R-:W-:Y:S01]  /*c320*/  F2FP.BF16.PACK_AB R31, R31, R172 ;  /* 0x000000ac1f1f723e */ /* 0x000fe200000010ff */
[----:B------:R-:W-:-:S02]  /*c330*/  FMUL.FTZ R188, R0, R188 ;  /* 0x000000bc00bc7220 */ /* 0x000fc40000410000 */
[C---:B------:R-:W-:Y:S01]  /*c340*/  FMUL.FTZ R24, R0.reuse, R189 ;  /* 0x000000bd00187220 */ /* 0x040fe20000410000 */
[----:B------:R-:W-:Y:S01]  /*c350*/  F2FP.BF16.PACK_AB R25, R25, R184 ;  /* 0x000000b81919723e */ /* 0x000fe200000010ff */
[C---:B------:R-:W-:Y:S02]  /*c360*/  FMUL.FTZ R200, R0.reuse, R200 ;  /* 0x000000c800c87220 */ /* 0x040fe40000410000 */
[----:B------:R-:W-:Y:S01]  /*c370*/  FMUL.FTZ R14, R0, R201 ;  /* 0x000000c9000e7220 */ /* 0x000fe20000410000 */
[----:B------:R-:W-:Y:S01]  /*c380*/  MOV R0, 0x3f800000 ;  /* 0x3f80000000007802 */ /* 0x000fe20000000f00 */
[----:B---3--:R-:W-:Y:S01]  /*c390*/  FMUL.FTZ R140, R2, R140 ;  /* 0x0000008c028c7220 */ /* 0x008fe20000410000 */
[----:B------:R-:W-:Y:S01]  /*c3a0*/  F2FP.BF16.PACK_AB R24, R24, R188 ;  /* 0x000000bc1818723e */ /* 0x000fe200000010ff */
[----:B------:R-:W-:Y:S01]  /*c3b0*/  FMUL.FTZ R35, R2, R141 ;  /* 0x0000008d02237220 */ /* 0x000fe20000410000 */
[----:B------:R-:W-:Y:S01]  /*c3c0*/  F2FP.BF16.PACK_AB R14, R14, R200 ;  /* 0x000000c80e0e723e */ /* 0x000fe200000010ff */
[C---:B------:R-:W-:Y:S01]  /*c3d0*/  FMUL.FTZ R148, R2.reuse, R148 ;  /* 0x0000009402947220 */ /* 0x040fe20000410000 */
[----:B------:R-:W1:Y:S01]  /*c3e0*/  @P1 MUFU.RCP R0, R53 ;  /* 0x0000003500001308 */ /* 0x000e620000001000 */
[C---:B------:R-:W-:Y:S01]  /*c3f0*/  FMUL.FTZ R34, R2.reuse, R149 ;  /* 0x0000009502227220 */ /* 0x040fe20000410000 */
[----:B------:R-:W-:Y:S01]  /*c400*/  F2FP.BF16.PACK_AB R35, R35, R140 ;  /* 0x0000008c2323723e */ /* 0x000fe200000010ff */
[----:B------:R-:W-:-:S02]  /*c410*/  FMUL.FTZ R160, R2, R160 ;  /* 0x000000a002a07220 */ /* 0x000fc40000410000 */
[----:B------:R-:W-:Y:S01]  /*c420*/  FMUL.FTZ R19, R2, R161 ;  /* 0x000000a102137220 */ /* 0x000fe20000410000 */
        /* <DEDUP_REMOVED lines=8> */
[----:B------:R-:W-:Y:S01]  /*c4b0*/  FMUL.FTZ R28, R2, R181 ;  /* 0x000000b5021c7220 */ /* 0x000fe20000410000 */
[----:B------:R-:W-:Y:S01]  /*c4c0*/  F2FP.BF16.PACK_AB R26, R26, R176 ;  /* 0x000000b01a1a723e */ /* 0x000fe200000010ff */
[C---:B------:R-:W-:Y:S02]  /*c4d0*/  FMUL.FTZ R192, R2.reuse, R192 ;  /* 0x000000c002c07220 */ /* 0x040fe40000410000 */
[----:B------:R-:W-:Y:S01]  /*c4e0*/  FMUL.FTZ R22, R2, R193 ;  /* 0x000000c102167220 */ /* 0x000fe20000410000 */
[----:B------:R-:W-:Y:S01]  /*c4f0*/  F2FP.BF16.PACK_AB R28, R28, R180 ;  /* 0x000000b41c1c723e */ /* 0x000fe200000010ff */
[C---:B------:R-:W-:Y:S02]  /*c500*/  FMUL.FTZ R196, R2.reuse, R196 ;  /* 0x000000c402c47220 */ /* 0x040fe40000410000 */
[----:B------:R-:W-:Y:S01]  /*c510*/  FMUL.FTZ R21, R2, R197 ;  /* 0x000000c502157220 */ /* 0x000fe20000410000 */
[----:B------:R-:W-:Y:S01]  /*c520*/  SHF.L.U32 R2, R13, 0x6, RZ ;  /* 0x000000060d027819 */ /* 0x000fe200000006ff */
[----:B------:R-:W-:Y:S01]  /*c530*/  FMUL.FTZ R7, R4, R155 ;  /* 0x0000009b04077220 */ /* 0x000fe20000410000 */
[----:B------:R-:W-:Y:S01]  /*c540*/  F2FP.BF16.PACK_AB R22, R22, R192 ;  /* 0x000000c01616723e */ /* 0x000fe200000010ff */
[----:B------:R-:W-:Y:S01]  /*c550*/  FMUL.FTZ R158, R4, R158 ;  /* 0x0000009e049e7220 */ /* 0x000fe20000410000 */
[----:B------:R-:W-:Y:S01]  /*c560*/  LOP3.LUT R2, R2, 0x1c0, RZ, 0xc0, !PT ;  /* 0x000001c002027812 */ /* 0x000fe200078ec0ff */
[C---:B------:R-:W-:Y:S01]  /*c570*/  FMUL.FTZ R10, R4.reuse, R159 ;  /* 0x0000009f040a7220 */ /* 0x040fe20000410000 */
[----:B------:R-:W-:Y:S01]  /*c580*/  F2FP.BF16.PACK_AB R7, R7, R154 ;  /* 0x0000009a0707723e */ /* 0x000fe200000010ff */
[----:B------:R-:W-:Y:S01]  /*c590*/  FMUL.FTZ R170, R4, R170 ;  /* 0x000000aa04aa7220 */ /* 0x000fe20000410000 */
[----:B------:R-:W-:Y:S01]  /*c5a0*/  LEA.HI R2, R2, R2, RZ, 0x1d ;  /* 0x0000000202027211 */ /* 0x000fe200078fe8ff */
[----:B------:R-:W-:Y:S01]  /*c5b0*/  FMUL.FTZ R17, R4, R171 ;  /* 0x000000ab04117220 */ /* 0x000fe20000410000 */
[----:B------:R-:W-:Y:S01]  /*c5c0*/  F2FP.BF16.PACK_AB R10, R10, R158 ;  /* 0x0000009e0a0a723e */ /* 0x000fe200000010ff */
[----:B------:R-:W-:Y:S01]  /*c5d0*/  FMUL.FTZ R174, R4, R174 ;  /* 0x000000ae04ae7220 */ /* 0x000fe20000410000 */
[----:B------:R-:W-:Y:S01]  /*c5e0*/  F2FP.BF16.PACK_AB R21, R21, R196 ;  /* 0x000000c41515723e */ /* 0x000fe200000010ff */
[----:B------:R-:W-:Y:S01]  /*c5f0*/  IMAD.U32 R2, R40, 0x2, R2 ;  /* 0x0000000228027824 */ /* 0x000fe200078e0002 */
[----:B------:R-:W-:Y:S01]  /*c600*/  F2FP.BF16.PACK_AB R17, R17, R170 ;  /* 0x000000aa1111723e */ /* 0x000fe200000010ff */
[----:B------:R-:W-:-:S02]  /*c610*/  FMUL.FTZ R30, R4, R175 ;  /* 0x000000af041e7220 */ /* 0x000fc40000410000 */
[----:B------:R-:W-:Y:S01]  /*c620*/  FMUL.FTZ R186, R4, R186 ;  /* 0x000000ba04ba7220 */ /* 0x000fe20000410000 */
[----:B------:R-:W-:Y:S01]  /*c630*/  SHF.L.U32 R2, R2, 0x1, RZ ;  /* 0x0000000102027819 */ /* 0x000fe200000006ff */
[----:B------:R-:W-:Y:S01]  /*c640*/  FMUL.FTZ R16, R4, R187 ;  /* 0x000000bb04107220 */ /* 0x000fe20000410000 */
[----:B------:R-:W-:Y:S01]  /*c650*/  F2FP.BF16.PACK_AB R30, R30, R174 ;  /* 0x000000ae1e1e723e */ /* 0x000fe200000010ff */
[C---:B------:R-:W-:Y:S02]  /*c660*/  FMUL.FTZ R190, R4.reuse, R190 ;  /* 0x000000be04be7220 */ /* 0x040fe40000410000 */
[C---:B------:R-:W-:Y:S01]  /*c670*/  FMUL.FTZ R23, R4.reuse, R191 ;  /* 0x000000bf04177220 */ /* 0x040fe20000410000 */
[----:B------:R2:W-:Y:S01]  /*c680*/  STS [R2], R6 ;  /* 0x0000000602007388 */ /* 0x0005e20000000800 */
[----:B------:R-:W-:Y:S01]  /*c690*/  FMUL.FTZ R202, R4, R202 ;  /* 0x000000ca04ca7220 */ /* 0x000fe20000410000 */
[----:B------:R-:W-:Y:S01]  /*c6a0*/  F2FP.BF16.PACK_AB R16, R16, R186 ;  /* 0x000000ba1010723e */ /* 0x000fe200000010ff */
[----:B------:R-:W-:Y:S01]  /*c6b0*/  FMUL.FTZ R4, R4, R203 ;  /* 0x000000cb04047220 */ /* 0x000fe20000410000 */
[----:B------:R3:W-:Y:S01]  /*c6c0*/  STS [R2+0x400], R5 ;  /* 0x0004000502007388 */ /* 0x0007e20000000800 */
[C---:B-1----:R-:W-:Y:S01]  /*c6d0*/  FMUL.FTZ R143, R0.reuse, R143 ;  /* 0x0000008f008f7220 */ /* 0x042fe20000410000 */
[----:B------:R-:W-:Y:S01]  /*c6e0*/  F2FP.BF16.PACK_AB R23, R23, R190 ;  /* 0x000000be1717723e */ /* 0x000fe200000010ff */
[----:B------:R-:W-:Y:S01]  /*c6f0*/  FMUL.FTZ R8, R0, R142 ;  /* 0x0000008e00087220 */ /* 0x000fe20000410000 */
[----:B------:R-:W-:Y:S01]  /*c700*/  F2FP.BF16.PACK_AB R13, R4, R202 ;  /* 0x000000ca040d723e */ /* 0x000fe200000010ff */
[----:B------:R-:W-:Y:S01]  /*c710*/  FMUL.FTZ R151, R0, R151 ;  /* 0x0000009700977220 */ /* 0x000fe20000410000 */
[----:B------:R-:W-:Y:S01]  /*c720*/  IADD3 R4, R2, R37, RZ ;  /* 0x0000002502047210 */ /* 0x000fe20007ffe0ff */
[C---:B------:R-:W-:Y:S01]  /*c730*/  FMUL.FTZ R12, R0.reuse, R150 ;  /* 0x00000096000c7220 */ /* 0x040fe20000410000 */
[----:B------:R-:W-:Y:S01]  /*c740*/  F2FP.BF16.PACK_AB R8, R143, R8 ;  /* 0x000000088f08723e */ /* 0x000fe200000010ff */
[----:B------:R-:W-:-:S02]  /*c750*/  FMUL.FTZ R163, R0, R163 ;  /* 0x000000a300a37220 */ /* 0x000fc40000410000 */
[C---:B------:R-:W-:Y:S01]  /*c760*/  FMUL.FTZ R18, R0.reuse, R162 ;  /* 0x000000a200127220 */ /* 0x040fe20000410000 */
[----:B------:R-:W-:Y:S01]  /*c770*/  F2FP.BF16.PACK_AB R12, R151, R12 ;  /* 0x0000000c970c723e */ /* 0x000fe200000010ff */
[C---:B------:R-:W-:Y:S01]  /*c780*/  FMUL.FTZ R167, R0.reuse, R167 ;  /* 0x000000a700a77220 */ /* 0x040fe20000410000 */
[----:B------:R-:W-:Y:S01]  /*c790*/  STS [R4+0x400], R7 ;  /* 0x0004000704007388 */ /* 0x000fe20000000800 */
[C---:B------:R-:W-:Y:S01]  /*c7a0*/  FMUL.FTZ R32, R0.reuse, R166 ;  /* 0x000000a600207220 */ /* 0x040fe20000410000 */
[----:B------:R-:W-:Y:S01]  /*c7b0*/  F2FP.BF16.PACK_AB R18, R163, R18 ;  /* 0x00000012a312723e */ /* 0x000fe200000010ff */
[C---:B------:R-:W-:Y:S02]  /*c7c0*/  FMUL.FTZ R179, R0.reuse, R179 ;  /* 0x000000b300b37220 */ /* 0x040fe40000410000 */
[C---:B------:R-:W-:Y:S01]  /*c7d0*/  FMUL.FTZ R29, R0.reuse, R178 ;  /* 0x000000b2001d7220 */ /* 0x040fe20000410000 */
[----:B------:R-:W-:Y:S01]  /*c7e0*/  F2FP.BF16.PACK_AB R32, R167, R32 ;  /* 0x00000020a720723e */ /* 0x000fe200000010ff */
[----:B------:R-:W-:Y:S01]  /*c7f0*/  FMUL.FTZ R183, R0, R183 ;  /* 0x000000b700b77220 */ /* 0x000fe20000410000 */
[----:B--2---:R-:W-:Y:S01]  /*c800*/  IADD3 R6, R2, R36, RZ ;  /* 0x0000002402067210 */ /* 0x004fe20007ffe0ff */
[C---:B------:R-:W-:Y:S01]  /*c810*/  FMUL.FTZ R27, R0.reuse, R182 ;  /* 0x000000b6001b7220 */ /* 0x040fe20000410000 */
[----:B------:R-:W-:Y:S01]  /*c820*/  F2FP.BF16.PACK_AB R29, R179, R29 ;  /* 0x0000001db31d723e */ /* 0x000fe200000010ff */
[----:B------:R-:W-:-:S02]  /*c830*/  FMUL.FTZ R195, R0, R195 ;  /* 0x000000c300c37220 */ /* 0x000fc40000410000 */
[C---:B------:R-:W-:Y:S01]  /*c840*/  FMUL.FTZ R15, R0.reuse, R194 ;  /* 0x000000c2000f7220 */ /* 0x040fe20000410000 */
[----:B------:R-:W-:Y:S01]  /*c850*/  F2FP.BF16.PACK_AB R27, R183, R27 ;  /* 0x0000001bb71b723e */ /* 0x000fe200000010ff */
[C---:B------:R-:W-:Y:S02]  /*c860*/  FMUL.FTZ R199, R0.reuse, R199 ;  /* 0x000000c700c77220 */ /* 0x040fe40000410000 */
[----:B------:R-:W-:Y:S01]  /*c870*/  FMUL.FTZ R20, R0, R198 ;  /* 0x000000c600147220 */ /* 0x000fe20000410000 */
[----:B------:R-:W-:Y:S01]  /*c880*/  F2FP.BF16.PACK_AB R0, R153, R152 ;  /* 0x000000989900723e */ /* 0x000fe200000010ff */
[----:B---3--:R-:W-:Y:S01]  /*c890*/  IMAD.IADD R5, R4, 0x1, R36 ;  /* 0x0000000104057824 */ /* 0x008fe200078e0224 */
[----:B------:R-:W-:Y:S02]  /*c8a0*/  F2FP.BF16.PACK_AB R15, R195, R15 ;  /* 0x0000000fc30f723e */ /* 0x000fe400000010ff */
[----:B------:R-:W-:Y:S01]  /*c8b0*/  F2FP.BF16.PACK_AB R20, R199, R20 ;  /* 0x00000014c714723e */ /* 0x000fe200000010ff */
[----:B------:R1:W-:Y:S04]  /*c8c0*/  STS [R4], R0 ;  /* 0x0000000004007388 */ /* 0x0003e80000000800 */
[----:B------:R-:W-:Y:S04]  /*c8d0*/  STS [R2+0x2000], R35 ;  /* 0x0020002302007388 */ /* 0x000fe80000000800 */
[----:B------:R2:W-:Y:S04]  /*c8e0*/  STS [R2+0x2400], R8 ;  /* 0x0024000802007388 */ /* 0x0005e80000000800 */
[----:B------:R-:W-:Y:S04]  /*c8f0*/  STS [R4+0x2000], R34 ;  /* 0x0020002204007388 */ /* 0x000fe80000000800 */
[----:B------:R3:W-:Y:S04]  /*c900*/  STS [R4+0x2400], R12 ;  /* 0x0024000c04007388 */ /* 0x0007e80000000800 */
[----:B------:R4:W-:Y:S04]  /*c910*/  STS [R6], R11 ;  /* 0x0000000b06007388 */ /* 0x0009e80000000800 */
[----:B------:R4:W-:Y:S01]  /*c920*/  STS [R6+0x400], R10 ;  /* 0x0004000a06007388 */ /* 0x0009e20000000800 */
[----:B-1----:R-:W-:-:S02]  /*c930*/  IADD3 R0, R2, 0x40, RZ ;  /* 0x0000004002007810 */ /* 0x002fc40007ffe0ff */
[----:B------:R-:W-:Y:S01]  /*c940*/  @P2 IADD3 R0, R2, -0x40, RZ ;  /* 0xffffffc002002810 */ /* 0x000fe20007ffe0ff */
[----:B------:R-:W-:Y:S04]  /*c950*/  STS [R5], R9 ;  /* 0x0000000905007388 */ /* 0x000fe80000000800 */
[----:B------:R1:W-:Y:S01]  /*c960*/  STS [R5+0x400], R17 ;  /* 0x0004001105007388 */ /* 0x0003e20000000800 */
[----:B--2---:R-:W-:Y:S01]  /*c970*/  IADD3 R2, R0, 0x400, RZ ;  /* 0x0000040000027810 */ /* 0x004fe20007ffe0ff */
[----:B------:R-:W-:Y:S02]  /*c980*/  @P6 MUFU.LG2 R8, R38 ;  /* 0x0000002600086308 */ /* 0x000fe40000000c00 */
[----:B------:R2:W-:Y:S04]  /*c990*/  STS [R6+0x2000], R19 ;  /* 0x0020001306007388 */ /* 0x0005e80000000800 */
[----:B------:R2:W-:Y:S01]  /*c9a0*/  STS [R6+0x2400], R18 ;  /* 0x0024001206007388 */ /* 0x0005e20000000800 */
[----:B---3--:R-:W-:-:S03]  /*c9b0*/  IADD3 R4, R36, R0, RZ ;  /* 0x0000000024047210 */ /* 0x008fc60007ffe0ff */
[----:B------:R-:W-:Y:S01]  /*c9c0*/  STS [R5+0x2000], R33 ;  /* 0x0020002105007388 */ /* 0x000fe20000000800 */
[----:B----4-:R-:W-:Y:S03]  /*c9d0*/  @P1 MUFU.LG2 R11, R53 ;  /* 0x00000035000b1308 */ /* 0x010fe60000000c00 */
[----:B------:R-:W-:Y:S04]  /*c9e0*/  STS [R5+0x2400], R32 ;  /* 0x0024002005007388 */ /* 0x000fe80000000800 */
[----:B------:R-:W-:Y:S01]  /*c9f0*/  STS [R0], R31 ;  /* 0x0000001f00007388 */ /* 0x000fe20000000800 */
[----:B------:R-:W3:Y:S03]  /*ca00*/  @P5 MUFU.LG2 R10, R39 ;  /* 0x00000027000a5308 */ /* 0x000ee60000000c00 */
[----:B------:R-:W-:Y:S04]  /*ca10*/  STS [R0+0x400], R30 ;  /* 0x0004001e00007388 */ /* 0x000fe80000000800 */
[----:B-1----:R-:W1:Y:S01]  /*ca20*/  S2R R17, SR_CTAID.X ;  /* 0x0000000000117919 */ /* 0x002e620000002500 */
[----:B------:R-:W4:Y:S03]  /*ca30*/  @P4 MUFU.LG2 R9, R52 ;  /* 0x0000003400094308 */ /* 0x000f260000000c00 */
[----:B--2---:R-:W2:Y:S01]  /*ca40*/  S2R R19, SR_CTAID.Z ;  /* 0x0000000000137919 */ /* 0x004ea20000002700 */
[----:B------:R-:W-:-:S02]  /*ca50*/  IADD3 R6, R37, R2, R36 ;  /* 0x0000000225067210 */ /* 0x000fc40007ffe024 */
[----:B------:R-:W-:Y:S01]  /*ca60*/  IADD3 R2, R37, R0, RZ ;  /* 0x0000000025027210 */ /* 0x000fe20007ffe0ff */
[----:B------:R-:W1:Y:S01]  /*ca70*/  S2R R18, SR_CTAID.Y ;  /* 0x0000000000127919 */ /* 0x000e620000002600 */
[----:B---3--:R-:W-:-:S03]  /*ca80*/  @P5 FMUL.FTZ R10, R10, 0.69314718246459960938 ;  /* 0x3f3172180a0a5820 */ /* 0x008fc60000410000 */
[----:B------:R-:W-:Y:S04]  /*ca90*/  STS [R2], R25 ;  /* 0x0000001902007388 */ /* 0x000fe80000000800 */
[----:B------:R3:W-:Y:S01]  /*caa0*/  STS [R2+0x400], R16 ;  /* 0x0004001002007388 */ /* 0x0007e20000000800 */
[----:B----4-:R-:W-:-:S03]  /*cab0*/  @P4 FMUL.FTZ R9, R9, 0.69314718246459960938 ;  /* 0x3f31721809094820 */ /* 0x010fc60000410000 */
[----:B------:R-:W-:Y:S04]  /*cac0*/  STS [R0+0x2000], R26 ;  /* 0x0020001a00007388 */ /* 0x000fe80000000800 */
[----:B------:R4:W-:Y:S04]  /*cad0*/  STS [R0+0x2400], R29 ;  /* 0x0024001d00007388 */ /* 0x0009e80000000800 */
[----:B------:R-:W-:Y:S04]  /*cae0*/  STS [R2+0x2000], R28 ;  /* 0x0020001c02007388 */ /* 0x000fe80000000800 */
[----:B------:R2:W-:Y:S01]  /*caf0*/  STS [R2+0x2400], R27 ;  /* 0x0024001b02007388 */ /* 0x0005e20000000800 */
[----:B-1----:R-:W-:-:S03]  /*cb00*/  @!P3 IMAD R12, R18, c[0x0][0x214], RZ ;  /* 0x00008500120cba24 */ /* 0x002fc600078e02ff */
[----:B------:R-:W-:Y:S04]  /*cb10*/  STS [R4], R24 ;  /* 0x0000001804007388 */ /* 0x000fe80000000800 */
[----:B------:R-:W-:Y:S01]  /*cb20*/  STS [R4+0x400], R23 ;  /* 0x0004001704007388 */ /* 0x000fe20000000800 */
[----:B---3--:R-:W-:Y:S02]  /*cb30*/  MOV R16, 0x7f800000 ;  /* 0x7f80000000107802 */ /* 0x008fe40000000f00 */
[----:B----4-:R-:W-:-:S05]  /*cb40*/  IADD3 R0, R36, R2, RZ ;  /* 0x0000000224007210 */ /* 0x010fca0007ffe0ff */
[----:B------:R1:W-:Y:S01]  /*cb50*/  STS [R0], R14 ;  /* 0x0000000e00007388 */ /* 0x0003e20000000800 */
[----:B--2---:R-:W-:-:S03]  /*cb60*/  @P0 IMAD.MOV.U32 R2, RZ, RZ, 0x1 ;  /* 0x00000001ff020424 */ /* 0x004fc600078e00ff */
[----:B------:R2:W-:Y:S01]  /*cb70*/  STS [R6], R13 ;  /* 0x0000000d06007388 */ /* 0x0005e20000000800 */
[----:B------:R-:W-:-:S03]  /*cb80*/  @!P0 IMAD R2, R54, c[0x0][0x1c0], RZ ;  /* 0x0000700036028a24 */ /* 0x000fc600078e02ff */
[----:B------:R-:W-:Y:S01]  /*cb90*/  STS [R4+0x2000], R22 ;  /* 0x0020001604007388 */ /* 0x000fe20000000800 */
[----:B------:R-:W-:-:S03]  /*cba0*/  IMAD R2, R18, R2, RZ ;  /* 0x0000000212027224 */ /* 0x000fc600078e02ff */
[----:B------:R3:W-:Y:S02]  /*cbb0*/  STS [R4+0x2400], R15 ;  /* 0x0024000f04007388 */ /* 0x0007e40000000800 */
[----:B------:R-:W-:Y:S02]  /*cbc0*/  SEL R2, R2, RZ, P3 ;  /* 0x000000ff02027207 */ /* 0x000fe40001800000 */
[----:B------:R4:W-:Y:S03]  /*cbd0*/  STS [R0+0x2000], R21 ;  /* 0x0020001500007388 */ /* 0x0009e60000000800 */
[----:B------:R-:W-:Y:S01]  /*cbe0*/  IMAD R2, R19, R54, R2 ;  /* 0x0000003613027224 */ /* 0x000fe200078e0202 */
[----:B------:R4:W-:Y:S04]  /*cbf0*/  STS [R6+0x2000], R20 ;  /* 0x0020001406007388 */ /* 0x0009e80000000800 */
[----:B------:R-:W-:Y:S01]  /*cc00*/  BAR.SYNC.DEFER_BLOCKING 0x0 ;  /* 0x0000000000007b1d */ /* 0x000fe20000010000 */
[----:B-1----:R-:W-:-:S02]  /*cc10*/  MOV R14, 0x7f800000 ;  /* 0x7f800000000e7802 */ /* 0x002fc40000000f00 */
[----:B--2---:R-:W-:Y:S01]  /*cc20*/  MOV R13, 0x7f800000 ;  /* 0x7f800000000d7802 */ /* 0x004fe20000000f00 */
[----:B------:R-:W-:Y:S01]  /*cc30*/  @P4 FFMA.FTZ R13, R134, c[0x0][0x238], R9 ;  /* 0x00008e00860d4a23 */ /* 0x000fe20000010009 */
[----:B---3--:R-:W-:Y:S01]  /*cc40*/  CS2R R4, SRZ ;  /* 0x0000000000047805 */ /* 0x008fe2000001ff00 */
[----:B------:R-:W-:Y:S01]  /*cc50*/  MOV R15, 0x7f800000 ;  /* 0x7f800000000f7802 */ /* 0x000fe20000000f00 */
[--C-:B------:R-:W-:Y:S01]  /*cc60*/  @!P3 IMAD.MOV.U32 R4, RZ, RZ, R12.reuse ;  /* 0x000000ffff04b224 */ /* 0x100fe200078e000c */
[----:B------:R-:W-:Y:S01]  /*cc70*/  @!P3 SHF.R.S32.HI R5, RZ, 0x1f, R12 ;  /* 0x0000001fff05b819 */ /* 0x000fe2000001140c */
[----:B------:R-:W-:Y:S01]  /*cc80*/  @P5 FFMA.FTZ R15, R135, c[0x0][0x238], R10 ;  /* 0x00008e00870f5a23 */ /* 0x000fe2000001000a */
[----:B----4-:R-:W-:Y:S02]  /*cc90*/  LOP3.LUT R0, R41, 0xffffffe0, RZ, 0xc0, !PT ;  /* 0xffffffe029007812 */ /* 0x010fe400078ec0ff */
[----:B------:R-:W-:Y:S02]  /*cca0*/  @P0 MOV R6, c[0x0][0x210] ;  /* 0x0000840000060a02 */ /* 0x000fe40000000f00 */
[----:B------:R-:W-:Y:S01]  /*ccb0*/  IADD3 R7, -R0, R55, RZ ;  /* 0x0000003700077210 */ /* 0x000fe20007ffe1ff */
[----:B-----5:R1:W2:Y:S01]  /*ccc0*/  LDS.128 R24, [R239] ;  /* 0x00000000ef187984 */ /* 0x0202a20000000c00 */
[----:B------:R-:W-:Y:S01]  /*ccd0*/  @!P0 MOV R6, 0x1 ;  /* 0x0000000100068802 */ /* 0x000fe20000000f00 */
[----:B------:R-:W-:Y:S01]  /*cce0*/  @P6 FMUL.FTZ R0, R8, 0.69314718246459960938 ;  /* 0x3f31721808006820 */ /* 0x000fe20000410000 */
[----:B------:R-:W-:Y:S01]  /*ccf0*/  LOP3.LUT P0, RZ, R7, 0x3, RZ, 0xc0, !PT ;  /* 0x0000000307ff7812 */ /* 0x000fe2000780c0ff */
[----:B------:R1:W3:Y:S01]  /*cd00*/  LDS.128 R20, [R239+0x800] ;  /* 0x00080000ef147984 */ /* 0x0002e20000000c00 */
[----:B------:R-:W-:-:S02]  /*cd10*/  @P1 FMUL.FTZ R7, R11, 0.69314718246459960938 ;  /* 0x3f3172180b071820 */ /* 0x000fc40000410000 */
[----:B------:R-:W-:Y:S01]  /*cd20*/  @P6 FFMA.FTZ R16, R136, c[0x0][0x238], R0 ;  /* 0x00008e0088106a23 */ /* 0x000fe20000010000 */
[----:B------:R1:W4:Y:S01]  /*cd30*/  LDS.128 R32, [R239+0x1000] ;  /* 0x00100000ef207984 */ /* 0x0003220000000c00 */
[----:B------:R-:W-:Y:S02]  /*cd40*/  IMAD R0, R17, R6, RZ ;  /* 0x0000000611007224 */ /* 0x000fe400078e02ff */
[----:B------:R-:W-:Y:S01]  /*cd50*/  @P1 FFMA.FTZ R14, R3, c[0x0][0x238], R7 ;  /* 0x00008e00030e1a23 */ /* 0x000fe20000010007 */
[----:B------:R1:W1:Y:S02]  /*cd60*/  LDS.128 R48, [R239+0x1800] ;  /* 0x00180000ef307984 */ /* 0x0002640000000c00 */
[----:B------:R-:W-:Y:S02]  /*cd70*/  SHF.L.U32 R0, R0, 0x7, RZ ;  /* 0x0000000700007819 */ /* 0x000fe400000006ff */
[----:B------:R1:W1:Y:S02]  /*cd80*/  LDS.128 R44, [R239+0x2000] ;  /* 0x00200000ef2c7984 */ /* 0x0002640000000c00 */
[----:B------:R-:W-:-:S02]  /*cd90*/  IADD3 R8, P3, P2, R0, R4, R2 ;  /* 0x0000000400087210 */ /* 0x000fc40007a7e002 */
[----:B------:R1:W1:Y:S01]  /*cda0*/  LDS.128 R40, [R239+0x2800] ;  /* 0x00280000ef287984 */ /* 0x0002620000000c00 */
[----:B------:R-:W-:Y:S02]  /*cdb0*/  SHF.R.S32.HI R0, RZ, 0x1f, R0 ;  /* 0x0000001fff007819 */ /* 0x000fe40000011400 */
[----:B------:R-:W-:Y:S01]  /*cdc0*/  SHF.R.S32.HI R2, RZ, 0x1f, R2 ;  /* 0x0000001fff027819 */ /* 0x000fe20000011402 */
[----:B------:R1:W1:Y:S03]  /*cdd0*/  LDS.128 R36, [R239+0x3000] ;  /* 0x00300000ef247984 */ /* 0x0002660000000c00 */
[----:B------:R-:W-:Y:S01]  /*cde0*/  IADD3.X R4, R0, R5, R2, P3, P2 ;  /* 0x0000000500047210 */ /* 0x000fe20001fe4402 */
[----:B------:R1:W1:Y:S01]  /*cdf0*/  LDS.128 R28, [R239+0x3800] ;  /* 0x00380000ef1c7984 */ /* 0x0002620000000c00 */
[----:B------:R-:W-:Y:S05]  /*ce00*/  @P0 BRA `(.L_x_7) ;  /* 0x0000024000000947 */ /* 0x000fea0003800000 */
[----:B------:R-:W5:Y:S04]  /*ce10*/  LDL.LU R57, [R1+0x78] ;  /* 0x0000780001397983 */ /* 0x000f680000300800 */
[----:B------:R-:W5:Y:S01]  /*ce20*/  LDL.LU R56, [R1+0x7c] ;  /* 0x00007c0001387983 */ /* 0x000f620000300800 */
[----:B------:R-:W-:-:S04]  /*ce30*/  IMAD.MOV.U32 R7, RZ, RZ, c[0x0][0x214] ;  /* 0x00008500ff077624 */ /* 0x000fc800078e00ff */
[----:B------:R-:W-:Y:S02]  /*ce40*/  IMAD R7, R17, -0x80, R7 ;  /* 0xffffff8011077824 */ /* 0x000fe400078e0207 */
[----:B-----5:R-:W-:-:S05]  /*ce50*/  IMAD R0, R56, 0x10, R57 ;  /* 0x0000001038007824 */ /* 0x020fca00078e0239 */
[C---:B------:R-:W-:Y:S02]  /*ce60*/  IADD3 R3, R0.reuse, 0x40, RZ ;  /* 0x0000004000037810 */ /* 0x040fe40007ffe0ff */
[C---:B------:R-:W-:Y:S02]  /*ce70*/  IADD3 R2, R0.reuse, 0x8, RZ ;  /* 0x0000000800027810 */ /* 0x040fe40007ffe0ff */
[CC--:B------:R-:W-:Y:S02]  /*ce80*/  ISETP.GE.AND P6, PT, R0.reuse, R7.reuse, PT ;  /* 0x000000070000720c */ /* 0x0c0fe40003fc6270 */
[----:B------:R-:W-:Y:S02]  /*ce90*/  IADD3 R5, R0, 0x48, RZ ;  /* 0x0000004800057810 */ /* 0x000fe40007ffe0ff */
[-C--:B------:R-:W-:Y:S02]  /*cea0*/  ISETP.GE.AND P4, PT, R3, R7.reuse, PT ;  /* 0x000000070300720c */ /* 0x080fe40003f86270 */
[----:B------:R-:W-:-:S02]  /*ceb0*/  ISETP.GE.AND P5, PT, R2, R7, PT ;  /* 0x000000070200720c */ /* 0x000fc40003fa6270 */
[----:B------:R-:W-:-:S05]  /*cec0*/  ISETP.GE.AND P3, PT, R5, R7, PT ;  /* 0x000000070500720c */ /* 0x000fca0003f66270 */
[----:B------:R-:W-:-:S04]  /*ced0*/  @!P6 IMAD R9, R0, R6, RZ ;  /* 0x000000060009e224 */ /* 0x000fc800078e02ff */
[----:B------:R-:W-:Y:S01]  /*cee0*/  @!P4 IMAD R0, R3, R6, RZ ;  /* 0x000000060300c224 */ /* 0x000fe200078e02ff */
[----:B------:R-:W-:Y:S01]  /*cef0*/  @!P6 IADD3 R3, P0, R9, R8, RZ ;  /* 0x000000080903e210 */ /* 0x000fe20007f1e0ff */
[-C--:B------:R-:W-:Y:S02]  /*cf00*/  @!P5 IMAD R2, R2, R6.reuse, RZ ;  /* 0x000000060202d224 */ /* 0x080fe400078e02ff */
[----:B------:R-:W-:Y:S01]  /*cf10*/  @!P3 IMAD R7, R5, R6, RZ ;  /* 0x000000060507b224 */ /* 0x000fe200078e02ff */
[-C--:B------:R-:W-:Y:S02]  /*cf20*/  @!P4 IADD3 R11, P1, R0, R8.reuse, RZ ;  /* 0x00000008000bc210 */ /* 0x080fe40007f3e0ff */
[----:B------:R-:W-:Y:S02]  /*cf30*/  @!P5 IADD3 R5, P2, R2, R8, RZ ;  /* 0x000000080205d210 */ /* 0x000fe40007f5e0ff */
[----:B------:R-:W-:Y:S02]  /*cf40*/  @!P6 LEA.HI.X.SX32 R9, R9, R4, 0x1, P0 ;  /* 0x000000040909e211 */ /* 0x000fe400000f0eff */
[----:B------:R-:W-:-:S02]  /*cf50*/  @!P3 IADD3 R10, P0, R7, R8, RZ ;  /* 0x00000008070ab210 */ /* 0x000fc40007f1e0ff */
[-C--:B------:R-:W-:Y:S02]  /*cf60*/  @!P4 LEA.HI.X.SX32 R12, R0, R4.reuse, 0x1, P1 ;  /* 0x00000004000cc211 */ /* 0x080fe400008f0eff */
[-C--:B------:R-:W-:Y:S02]  /*cf70*/  @!P5 LEA.HI.X.SX32 R2, R2, R4.reuse, 0x1, P2 ;  /* 0x000000040202d211 */ /* 0x080fe400010f0eff */
[----:B------:R-:W-:Y:S02]  /*cf80*/  @!P5 LEA R6, P1, R5, c[0x0][0x200], 0x2 ;  /* 0x000080000506da11 */ /* 0x000fe400078210ff */
[----:B------:R-:W-:Y:S02]  /*cf90*/  @!P6 LEA R8, P2, R3, c[0x0][0x200], 0x2 ;  /* 0x000080000308ea11 */ /* 0x000fe400078410ff */
[----:B------:R-:W-:Y:S02]  /*cfa0*/  @!P3 LEA.HI.X.SX32 R0, R7, R4, 0x1, P0 ;  /* 0x000000040700b211 */ /* 0x000fe400000f0eff */
[----:B------:R-:W-:-:S02]  /*cfb0*/  @!P5 LEA.HI.X R7, R5, c[0x0][0x204], R2, 0x2, P1 ;  /* 0x000081000507da11 */ /* 0x000fc400008f1402 */
[----:B------:R-:W-:Y:S02]  /*cfc0*/  @!P4 LEA R4, P1, R11, c[0x0][0x200], 0x2 ;  /* 0x000080000b04ca11 */ /* 0x000fe400078210ff */
[C---:B------:R-:W-:Y:S02]  /*cfd0*/  @!P3 LEA R2, P0, R10.reuse, c[0x0][0x200], 0x2 ;  /* 0x000080000a02ba11 */ /* 0x040fe400078010ff */
[----:B------:R-:W-:Y:S02]  /*cfe0*/  @!P6 LEA.HI.X R9, R3, c[0x0][0x204], R9, 0x2, P2 ;  /* 0x000081000309ea11 */ /* 0x000fe400010f1409 */
[----:B------:R-:W-:Y:S02]  /*cff0*/  @!P4 LEA.HI.X R5, R11, c[0x0][0x204], R12, 0x2, P1 ;  /* 0x000081000b05ca11 */ /* 0x000fe400008f140c */
[----:B------:R-:W-:Y:S01]  /*d000*/  @!P3 LEA.HI.X R3, R10, c[0x0][0x204], R0, 0x2, P0 ;  /* 0x000081000a03ba11 */ /* 0x000fe200000f1400 */
[----:B------:R4:W-:Y:S04]  /*d010*/  @!P6 STG.E [R8.64], R16 ;  /* 0x000000100800e986 */ /* 0x0009e8000c101908 */
[----:B------:R4:W-:Y:S04]  /*d020*/  @!P5 STG.E [R6.64], R15 ;  /* 0x0000000f0600d986 */ /* 0x0009e8000c101908 */
[----:B------:R4:W-:Y:S04]  /*d030*/  @!P4 STG.E [R4.64], R13 ;  /* 0x0000000d0400c986 */ /* 0x0009e8000c101908 */
[----:B------:R4:W-:Y:S02]  /*d040*/  @!P3 STG.E [R2.64], R14 ;  /* 0x0000000e0200b986 */ /* 0x0009e4000c101908 */
.L_x_7:
[----:B------:R-:W-:Y:S05]  /*d050*/  BSYNC B0 ;  /* 0x0000000000007941 */ /* 0x000fea0003800000 */
.L_x_6:
[----:B----4-:R-:W4:Y:S01]  /*d060*/  LDL.LU.64 R8, [R1+0x68] ;  /* 0x0000680001087983 */ /* 0x010f220000300a00 */
[----:B------:R-:W-:Y:S01]  /*d070*/  SHF.R.S32.HI R0, RZ, 0x1f, R18 ;  /* 0x0000001fff007819 */ /* 0x000fe20000011412 */
[----:B------:R-:W-:-:S02]  /*d080*/  ULDC.64 UR4, c[0x0][0x1e8] ;  /* 0x00007a0000047ab9 */ /* 0x000fc40000000a00 */
[----:B------:R-:W5:Y:S01]  /*d090*/  LDL.LU.64 R6, [R1+0x70] ;  /* 0x0000700001067983 */ /* 0x000f620000300a00 */
[----:B------:R-:W-:Y:S01]  /*d0a0*/  SHF.R.S32.HI R4, RZ, 0x1f, R19 ;  /* 0x0000001fff047819 */ /* 0x000fe20000011413 */
[----:B------:R-:W-:Y:S01]  /*d0b0*/  IMAD R0, R0, c[0x0][0x1e0], RZ ;  /* 0x0000780000007a24 */ /* 0x000fe200078e02ff */
[----:B------:R-:W-:Y:S02]  /*d0c0*/  USHF.L.U32 UR7, UR4, 0x5, URZ ;  /* 0x0000000504077899 */ /* 0x000fe4000800063f */
[----:B------:R-:W-:Y:S01]  /*d0d0*/  UMOV UR6, 0x5 ;  /* 0x0000000500067882 */ /* 0x000fe20000000000 */
[----:B------:R-:W-:Y:S01]  /*d0e0*/  IMAD R0, R18, c[0x0][0x1e4], R0 ;  /* 0x0000790012007a24 */ /* 0x000fe200078e0200 */
[----:B------:R-:W-:Y:S01]  /*d0f0*/  USHF.L.U64.HI UR5, UR4, UR6, UR5 ;  /* 0x0000000604057299 */ /* 0x000fe20008010205 */
[----:B------:R-:W-:-:S04]  /*d100*/  IMAD R4, R4, c[0x0][0x1f0], RZ ;  /* 0x00007c0004047a24 */ /* 0x000fc800078e02ff */
[----:B------:R-:W-:Y:S01]  /*d110*/  IMAD R4, R19, c[0x0][0x1f4], R4 ;  /* 0x00007d0013047a24 */ /* 0x000fe200078e0204 */
[--C-:B----4-:R-:W-:Y:S01]  /*d120*/  SHF.R.S32.HI R3, RZ, 0x1f, R8.reuse ;  /* 0x0000001fff037819 */ /* 0x110fe20000011408 */
[----:B------:R-:W-:-:S04]  /*d130*/  IMAD.MOV.U32 R2, RZ, RZ, R8 ;  /* 0x000000ffff027224 */ /* 0x000fc800078e0008 */
[----:B------:R-:W-:-:S04]  /*d140*/  IMAD.WIDE.U32 R2, R18, c[0x0][0x1e0], R2 ;  /* 0x0000780012027a25 */ /* 0x000fc800078e0002 */
[----:B------:R-:W-:Y:S02]  /*d150*/  IMAD.IADD R3, R3, 0x1, R0 ;  /* 0x0000000103037824 */ /* 0x000fe400078e0200 */
[----:B-----5:R-:W-:Y:S02]  /*d160*/  IMAD R0, R7, c[0x0][0x1e8], RZ ;  /* 0x00007a0007007a24 */ /* 0x020fe400078e02ff */
[----:B------:R-:W-:-:S04]  /*d170*/  IMAD.WIDE.U32 R2, R19, c[0x0][0x1f0], R2 ;  /* 0x00007c0013027a25 */ /* 0x000fc800078e0002 */
[----:B------:R-:W-:Y:S02]  /*d180*/  IMAD.IADD R3, R3, 0x1, R4 ;  /* 0x0000000103037824 */ /* 0x000fe400078e0204 */
[C---:B------:R-:W-:Y:S02]  /*d190*/  IMAD R0, R6.reuse, c[0x0][0x1ec], R0 ;  /* 0x00007b0006007a24 */ /* 0x040fe400078e0200 */
[----:B------:R-:W-:-:S04]  /*d1a0*/  IMAD.WIDE.U32 R2, R6, c[0x0][0x1e8], R2 ;  /* 0x00007a0006027a25 */ /* 0x000fc800078e0002 */
[----:B------:R-:W-:Y:S01]  /*d1b0*/  IMAD.IADD R0, R3, 0x1, R0 ;  /* 0x0000000103007824 */ /* 0x000fe200078e0200 */
[----:B------:R-:W-:-:S04]  /*d1c0*/  LEA R12, P0, R2, c[0x0][0x1d0], 0x1 ;  /* 0x00007400020c7a11 */ /* 0x000fc800078008ff */
[----:B------:R-:W-:Y:S02]  /*d1d0*/  LEA.HI.X R13, R2, c[0x0][0x1d4], R0, 0x1, P0 ;  /* 0x00007500020d7a11 */ /* 0x000fe400000f0c00 */
[----:B------:R-:W-:-:S03]  /*d1e0*/  IADD3 R2, P0, R12, UR7, RZ ;  /* 0x000000070c027c10 */ /* 0x000fc6000ff1e0ff */
[----:B--2---:R-:W-:Y:S01]  /*d1f0*/  STG.E.128 [R12.64], R24 ;  /* 0x000000180c007986 */ /* 0x004fe2000c101d08 */
[----:B------:R-:W-:Y:S02]  /*d200*/  IADD3.X R3, R13, UR5, RZ, P0, !PT ;  /* 0x000000050d037c10 */ /* 0x000fe400087fe4ff */
[----:B------:R-:W-:-:S03]  /*d210*/  IADD3 R10, P0, R2, UR7, RZ ;  /* 0x00000007020a7c10 */ /* 0x000fc6000ff1e0ff */
[----:B---3--:R2:W-:Y:S01]  /*d220*/  STG.E.128 [R2.64], R20 ;  /* 0x0000001402007986 */ /* 0x0085e2000c101d08 */
[----:B------:R-:W-:Y:S02]  /*d230*/  IADD3.X R11, R3, UR5, RZ, P0, !PT ;  /* 0x00000005030b7c10 */ /* 0x000fe400087fe4ff */
[----:B------:R-:W-:-:S03]  /*d240*/  IADD3 R8, P0, R10, UR7, RZ ;  /* 0x000000070a087c10 */ /* 0x000fc6000ff1e0ff */
[----:B------:R3:W-:Y:S01]  /*d250*/  STG.E.128 [R10.64], R32 ;  /* 0x000000200a007986 */ /* 0x0007e2000c101d08 */
[----:B------:R-:W-:Y:S02]  /*d260*/  IADD3.X R9, R11, UR5, RZ, P0, !PT ;  /* 0x000000050b097c10 */ /* 0x000fe400087fe4ff */
[----:B------:R-:W-:-:S03]  /*d270*/  IADD3 R6, P0, R8, UR7, RZ ;  /* 0x0000000708067c10 */ /* 0x000fc6000ff1e0ff */
[----:B-1----:R-:W-:Y:S01]  /*d280*/  STG.E.128 [R8.64], R48 ;  /* 0x0000003008007986 */ /* 0x002fe2000c101d08 */
[----:B------:R-:W-:Y:S02]  /*d290*/  IADD3.X R7, R9, UR5, RZ, P0, !PT ;  /* 0x0000000509077c10 */ /* 0x000fe400087fe4ff */
[----:B------:R-:W-:-:S03]  /*d2a0*/  IADD3 R4, P0, R6, UR7, RZ ;  /* 0x0000000706047c10 */ /* 0x000fc6000ff1e0ff */
[----:B------:R-:W-:Y:S01]  /*d2b0*/  STG.E.128 [R6.64], R44 ;  /* 0x0000002c06007986 */ /* 0x000fe2000c101d08 */
[----:B------:R-:W-:-:S05]  /*d2c0*/  IADD3.X R5, R7, UR5, RZ, P0, !PT ;  /* 0x0000000507057c10 */ /* 0x000fca00087fe4ff */
[----:B------:R-:W-:Y:S01]  /*d2d0*/  STG.E.128 [R4.64], R40 ;  /* 0x0000002804007986 */ /* 0x000fe2000c101d08 */
[----:B--2---:R-:W-:-:S04]  /*d2e0*/  IADD3 R2, P0, R4, UR7, RZ ;  /* 0x0000000704027c10 */ /* 0x004fc8000ff1e0ff */
[----:B------:R-:W-:Y:S02]  /*d2f0*/  IADD3.X R3, R5, UR5, RZ, P0, !PT ;  /* 0x0000000505037c10 */ /* 0x000fe400087fe4ff */
[----:B---3--:R-:W-:-:S03]  /*d300*/  IADD3 R10, P0, R2, UR7, RZ ;  /* 0x00000007020a7c10 */ /* 0x008fc6000ff1e0ff */
[----:B------:R-:W-:Y:S01]  /*d310*/  STG.E.128 [R2.64], R36 ;  /* 0x0000002402007986 */ /* 0x000fe2000c101d08 */
[----:B------:R-:W-:-:S05]  /*d320*/  IADD3.X R11, R3, UR5, RZ, P0, !PT ;  /* 0x00000005030b7c10 */ /* 0x000fca00087fe4ff */
[----:B------:R-:W-:Y:S01]  /*d330*/  STG.E.128 [R10.64], R28 ;  /* 0x0000001c0a007986 */ /* 0x000fe2000c101d08 */
[----:B------:R-:W-:Y:S05]  /*d340*/  EXIT ;  /* 0x000000000000794d */ /* 0x000fea0003800000 */
.L_x_0:
[----:B-12---:R-:W1:Y:S01]  /*d350*/  S2R R6, SR_TID.X ;  /* 0x0000000000067919 */ /* 0x006e620000002100 */
[----:B------:R-:W-:Y:S01]  /*d360*/  SHF.R.S32.HI R0, RZ, 0x1f, R22 ;  /* 0x0000001fff007819 */ /* 0x000fe20000011416 */
[----:B------:R-:W2:Y:S01]  /*d370*/  LDC.U8 R13, c[0x0][0x329] ;  /* 0x0000ca40ff0d7b82 */ /* 0x000ea20000000000 */
[----:B------:R-:W-:Y:S01]  /*d380*/  SHF.R.S32.HI R4, RZ, 0x1f, R23 ;  /* 0x0000001fff047819 */ /* 0x000fe20000011417 */
[----:B------:R-:W4:Y:S01]  /*d390*/  S2R R15, SR_CTAID.X ;  /* 0x00000000000f7919 */ /* 0x000f220000002500 */
[----:B------:R-:W-:Y:S01]  /*d3a0*/  ULDC.64 UR4, c[0x0][0x1e8] ;  /* 0x00007a0000047ab9 */ /* 0x000fe20000000a00 */
[----:B------:R-:W-:Y:S01]  /*d3b0*/  IMAD R0, R0, c[0x0][0x1e0], RZ ;  /* 0x0000780000007a24 */ /* 0x000fe200078e02ff */
[----:B------:R-:W-:Y:S02]  /*d3c0*/  USHF.L.U32 UR6, UR4, 0x5, URZ ;  /* 0x0000000504067899 */ /* 0x000fe4000800063f */
[----:B------:R-:W-:Y:S01]  /*d3d0*/  UMOV UR7, 0x5 ;  /* 0x0000000500077882 */ /* 0x000fe20000000000 */
[----:B------:R-:W-:Y:S01]  /*d3e0*/  IMAD R0, R22, c[0x0][0x1e4], R0 ;  /* 0x0000790016007a24 */ /* 0x000fe200078e0200 */
[----:B------:R-:W5:Y:S01]  /*d3f0*/  LDC.U8 R12, c[0x0][0x328] ;  /* 0x0000ca00ff0c7b82 */ /* 0x000f620000000000 */
[----:B------:R-:W-:Y:S01]  /*d400*/  USHF.L.U64.HI UR5, UR4, UR7, UR5 ;  /* 0x0000000704057299 */ /* 0x000fe20008010205 */
[----:B-1----:R-:W-:-:S02]  /*d410*/  SHF.R.S32.HI R10, RZ, 0x1f, R6 ;  /* 0x0000001fff0a7819 */ /* 0x002fc40000011406 */
[----:B--2---:R-:W-:Y:S02]  /*d420*/  ISETP.NE.AND P0, PT, R13, RZ, PT ;  /* 0x000000ff0d00720c */ /* 0x004fe40003f05270 */
[----:B------:R-:W-:Y:S01]  /*d430*/  LEA.HI R10, R10, R6, RZ, 0x3 ;  /* 0x000000060a0a7211 */ /* 0x000fe200078f18ff */
[----:B----4-:R-:W-:Y:S01]  /*d440*/  IMAD.SHL.U32 R15, R15, 0x80, RZ ;  /* 0x000000800f0f7824 */ /* 0x010fe200078e00ff */
[----:B------:R-:W-:Y:S02]  /*d450*/  LOP3.LUT P6, RZ, R6, 0x7, RZ, 0xc0, !PT ;  /* 0x0000000706ff7812 */ /* 0x000fe400078cc0ff */
[----:B------:R-:W-:Y:S02]  /*d460*/  LOP3.LUT R2, R10, 0x1ffffff8, RZ, 0xc0, !PT ;  /* 0x1ffffff80a027812 */ /* 0x000fe400078ec0ff */
[----:B------:R-:W-:Y:S02]  /*d470*/  SHF.R.S32.HI R10, RZ, 0x3, R10 ;  /* 0x00000003ff0a7819 */ /* 0x000fe4000001140a */
[----:B------:R-:W-:Y:S01]  /*d480*/  IADD3 R18, -R15, c[0x0][0x214], RZ ;  /* 0x000085000f127a10 */ /* 0x000fe20007ffe1ff */
[----:B------:R-:W-:Y:S01]  /*d490*/  IMAD.IADD R2, R6, 0x1, -R2 ;  /* 0x0000000106027824 */ /* 0x000fe200078e0a02 */
[----:B------:R-:W-:-:S03]  /*d4a0*/  SHF.R.S32.HI R11, RZ, 0x1f, R10 ;  /* 0x0000001fff0b7819 */ /* 0x000fc6000001140a */
[----:B------:R-:W-:-:S05]  /*d4b0*/  IMAD.SHL.U32 R2, R2, 0x8, RZ ;  /* 0x0000000802027824 */ /* 0x000fca00078e00ff */
[----:B------:R-:W-:-:S05]  /*d4c0*/  SHF.R.S32.HI R3, RZ, 0x1f, R2 ;  /* 0x0000001fff037819 */ /* 0x000fca0000011402 */
[----:B------:R-:W-:-:S04]  /*d4d0*/  IMAD.WIDE.U32 R2, R22, c[0x0][0x1e0], R2 ;  /* 0x0000780016027a25 */ /* 0x000fc800078e0002 */
[----:B------:R-:W-:Y:S02]  /*d4e0*/  IMAD.IADD R3, R0, 0x1, R3 ;  /* 0x0000000100037824 */ /* 0x000fe400078e0203 */
[----:B------:R-:W-:Y:S02]  /*d4f0*/  IMAD R0, R4, c[0x0][0x1f0], RZ ;  /* 0x00007c0004007a24 */ /* 0x000fe400078e02ff */
[----:B------:R-:W-:-:S04]  /*d500*/  IMAD.WIDE.U32 R2, R23, c[0x0][0x1f0], R2 ;  /* 0x00007c0017027a25 */ /* 0x000fc800078e0002 */
[----:B------:R-:W-:Y:S02]  /*d510*/  IMAD R0, R23, c[0x0][0x1f4], R0 ;  /* 0x00007d0017007a24 */ /* 0x000fe400078e0200 */
[----:B------:R-:W-:Y:S01]  /*d520*/  IMAD.WIDE R4, R14, 0x80, R10 ;  /* 0x000000800e047825 */ /* 0x000fe200078e020a */
[----:B------:R-:W-:-:S03]  /*d530*/  IADD3 R14, R10, 0x30, RZ ;  /* 0x000000300a0e7810 */ /* 0x000fc60007ffe0ff */
[----:B------:R-:W-:Y:S01]  /*d540*/  IMAD.IADD R3, R0, 0x1, R3 ;  /* 0x0000000100037824 */ /* 0x000fe200078e0203 */
[----:B------:R-:W-:Y:S01]  /*d550*/  ISETP.GE.OR P4, PT, R14, R18, P6 ;  /* 0x000000120e00720c */ /* 0x000fe20003786670 */
[----:B------:R-:W-:Y:S02]  /*d560*/  IMAD R0, R5, c[0x0][0x1e8], RZ ;  /* 0x00007a0005007a24 */ /* 0x000fe400078e02ff */
[----:B------:R-:W-:-:S04]  /*d570*/  IMAD.WIDE.U32 R2, R4, c[0x0][0x1e8], R2 ;  /* 0x00007a0004027a25 */ /* 0x000fc800078e0002 */
[----:B------:R-:W-:Y:S01]  /*d580*/  IMAD R0, R4, c[0x0][0x1ec], R0 ;  /* 0x00007b0004007a24 */ /* 0x000fe200078e0200 */
[----:B------:R-:W-:Y:S01]  /*d590*/  LEA R8, P1, R2, c[0x0][0x1d0], 0x1 ;  /* 0x0000740002087a11 */ /* 0x000fe200078208ff */
[----:B------:R-:W-:Y:S02]  /*d5a0*/  IMAD R11, R22, c[0x0][0x214], RZ ;  /* 0x00008500160b7a24 */ /* 0x000fe400078e02ff */
[----:B------:R-:W-:Y:S01]  /*d5b0*/  IMAD.IADD R0, R0, 0x1, R3 ;  /* 0x0000000100007824 */ /* 0x000fe200078e0203 */
[----:B------:R-:W-:Y:S01]  /*d5c0*/  IADD3 R6, P2, R8, UR6, RZ ;  /* 0x0000000608067c10 */ /* 0x000fe2000ff5e0ff */
[----:B------:R-:W-:-:S03]  /*d5d0*/  @P0 IMAD.MOV.U32 R3, RZ, RZ, c[0x0][0x210] ;  /* 0x00008400ff030624 */ /* 0x000fc600078e00ff */
[----:B------:R-:W-:Y:S01]  /*d5e0*/  LEA.HI.X R9, R2, c[0x0][0x1d4], R0, 0x1, P1 ;  /* 0x0000750002097a11 */ /* 0x000fe200008f0c00 */
[----:B------:R-:W-:Y:S01]  /*d5f0*/  @!P0 IMAD.MOV.U32 R2, RZ, RZ, c[0x0][0x214] ;  /* 0x00008500ff028624 */ /* 0x000fe200078e00ff */
[----:B-----5:R-:W-:Y:S01]  /*d600*/  @!P0 ISETP.NE.AND P1, PT, R12, RZ, PT ;  /* 0x000000ff0c00820c */ /* 0x020fe20003f25270 */
[----:B------:R-:W-:Y:S01]  /*d610*/  @P0 IMAD R0, R3, c[0x0][0x214], RZ ;  /* 0x0000850003000a24 */ /* 0x000fe200078e02ff */
[----:B------:R-:W-:Y:S01]  /*d620*/  IADD3.X R7, R9, UR5, RZ, P2, !PT ;  /* 0x0000000509077c10 */ /* 0x000fe200097fe4ff */
[----:B------:R-:W-:Y:S01]  /*d630*/  @P0 IMAD.MOV.U32 R3, RZ, RZ, 0x1 ;  /* 0x00000001ff030424 */ /* 0x000fe200078e00ff */
[----:B------:R-:W-:Y:S01]  /*d640*/  @!P0 SEL R0, R2, c[0x0][0x234], !P1 ;  /* 0x00008d0002008a07 */ /* 0x000fe20004800000 */
[----:B------:R1:W-:Y:S01]  /*d650*/  STG.E.128 [R8.64], RZ ;  /* 0x000000ff08007986 */ /* 0x0003e2000c101d08 */
[----:B------:R-:W-:Y:S02]  /*d660*/  IADD3 R4, P2, R6, UR6, RZ ;  /* 0x0000000606047c10 */ /* 0x000fe4000ff5e0ff */
[----:B------:R-:W-:Y:S01]  /*d670*/  ISETP.NE.AND P1, PT, R12, RZ, PT ;  /* 0x000000ff0c00720c */ /* 0x000fe20003f25270 */
[----:B------:R-:W-:Y:S01]  /*d680*/  @!P0 IMAD R3, R0, c[0x0][0x1c0], RZ ;  /* 0x0000700000038a24 */ /* 0x000fe200078e02ff */
[----:B------:R-:W-:Y:S01]  /*d690*/  IADD3.X R5, R7, UR5, RZ, P2, !PT ;  /* 0x0000000507057c10 */ /* 0x000fe200097fe4ff */
[----:B------:R2:W-:Y:S01]  /*d6a0*/  STG.E.128 [R6.64], RZ ;  /* 0x000000ff06007986 */ /* 0x0005e2000c101d08 */
[----:B------:R-:W-:-:S02]  /*d6b0*/  ISETP.EQ.AND P1, PT, R13, RZ, P1 ;  /* 0x000000ff0d00720c */ /* 0x000fc40000f22270 */
[----:B------:R-:W-:Y:S01]  /*d6c0*/  IADD3 R2, P2, R4, UR6, RZ ;  /* 0x0000000604027c10 */ /* 0x000fe2000ff5e0ff */
[----:B------:R4:W-:Y:S01]  /*d6d0*/  STG.E.128 [R4.64], RZ ;  /* 0x000000ff04007986 */ /* 0x0009e2000c101d08 */
[C---:B------:R-:W-:Y:S02]  /*d6e0*/  IADD3 R13, R10.reuse, 0x10, RZ ;  /* 0x000000100a0d7810 */ /* 0x040fe40007ffe0ff */
[----:B------:R-:W-:-:S04]  /*d6f0*/  IADD3 R12, R10, 0x20, RZ ;  /* 0x000000200a0c7810 */ /* 0x000fc80007ffe0ff */
[----:B------:R-:W-:Y:S01]  /*d700*/  ISETP.GE.OR P5, PT, R12, R18, P6 ;  /* 0x000000120c00720c */ /* 0x000fe200037a6670 */
[----:B-1----:R-:W-:Y:S01]  /*d710*/  IMAD R8, R22, R3, RZ ;  /* 0x0000000316087224 */ /* 0x002fe200078e02ff */
[----:B------:R-:W-:-:S04]  /*d720*/  IADD3.X R3, R5, UR5, RZ, P2, !PT ;  /* 0x0000000505037c10 */ /* 0x000fc800097fe4ff */
[----:B------:R-:W-:Y:S01]  /*d730*/  SEL R8, R8, RZ, !P1 ;  /* 0x000000ff08087207 */ /* 0x000fe20004800000 */
[----:B------:R1:W-:Y:S01]  /*d740*/  STG.E.128 [R2.64], RZ ;  /* 0x000000ff02007986 */ /* 0x0003e2000c101d08 */
[----:B--2---:R-:W-:Y:S02]  /*d750*/  SHF.R.S32.HI R6, RZ, 0x1f, R11 ;  /* 0x0000001fff067819 */ /* 0x004fe4000001140b */
[----:B------:R-:W-:Y:S01]  /*d760*/  SEL R11, R11, RZ, P1 ;  /* 0x000000ff0b0b7207 */ /* 0x000fe20000800000 */
[----:B------:R-:W-:Y:S01]  /*d770*/  IMAD R9, R23, R0, R8 ;  /* 0x0000000017097224 */ /* 0x000fe200078e0208 */
[----:B----4-:R-:W-:Y:S01]  /*d780*/  IADD3 R4, P2, R2, UR6, RZ ;  /* 0x0000000602047c10 */ /* 0x010fe2000ff5e0ff */
[----:B------:R-:W-:Y:S02]  /*d790*/  @P0 IMAD.MOV.U32 R8, RZ, RZ, c[0x0][0x210] ;  /* 0x00008400ff080624 */ /* 0x000fe400078e00ff */
[----:B------:R-:W-:Y:S01]  /*d7a0*/  @!P0 IMAD.MOV.U32 R8, RZ, RZ, 0x1 ;  /* 0x00000001ff088424 */ /* 0x000fe200078e00ff */
[----:B------:R-:W-:-:S02]  /*d7b0*/  IADD3.X R5, R3, UR5, RZ, P2, !PT ;  /* 0x0000000503057c10 */ /* 0x000fc400097fe4ff */
[----:B------:R-:W-:Y:S01]  /*d7c0*/  ISETP.GE.OR P2, PT, R10, R18, P6 ;  /* 0x000000120a00720c */ /* 0x000fe20003746670 */
[----:B------:R-:W-:Y:S02]  /*d7d0*/  IMAD R0, R15, R8, RZ ;  /* 0x000000080f007224 */ /* 0x000fe400078e02ff */
[----:B------:R2:W-:Y:S01]  /*d7e0*/  STG.E.128 [R4.64], RZ ;  /* 0x000000ff04007986 */ /* 0x0005e2000c101d08 */
[----:B-1----:R-:W-:-:S04]  /*d7f0*/  IADD3 R2, P0, R4, UR6, RZ ;  /* 0x0000000604027c10 */ /* 0x002fc8000ff1e0ff */
[----:B------:R-:W-:-:S05]  /*d800*/  IADD3.X R3, R5, UR5, RZ, P0, !PT ;  /* 0x0000000505037c10 */ /* 0x000fca00087fe4ff */
[----:B------:R1:W-:Y:S01]  /*d810*/  STG.E.128 [R2.64], RZ ;  /* 0x000000ff02007986 */ /* 0x0003e2000c101d08 */
[----:B--2---:R-:W-:Y:S02]  /*d820*/  SEL R5, R6, RZ, P1 ;  /* 0x000000ff06057207 */ /* 0x004fe40000800000 */
[--C-:B------:R-:W-:Y:S02]  /*d830*/  IADD3 R11, P1, P0, R0, R11, R9.reuse ;  /* 0x0000000b000b7210 */ /* 0x100fe4000783e009 */
[----:B------:R-:W-:Y:S01]  /*d840*/  SHF.R.S32.HI R4, RZ, 0x1f, R0 ;  /* 0x0000001fff047819 */ /* 0x000fe20000011400 */
[----:B------:R-:W-:Y:S01]  /*d850*/  @!P2 IMAD R0, R10, R8, RZ ;  /* 0x000000080a00a224 */ /* 0x000fe200078e02ff */
[----:B------:R-:W-:-:S04]  /*d860*/  SHF.R.S32.HI R9, RZ, 0x1f, R9 ;  /* 0x0000001fff097819 */ /* 0x000fc80000011409 */
[----:B------:R-:W-:Y:S02]  /*d870*/  IADD3.X R9, R4, R5, R9, P1, P0 ;  /* 0x0000000504097210 */ /* 0x000fe40000fe0409 */
[----:B------:R-:W-:Y:S02]  /*d880*/  ISETP.GE.OR P1, PT, R13, R18, P6 ;  /* 0x000000120d00720c */ /* 0x000fe40003726670 */
[----:B------:R-:W-:-:S04]  /*d890*/  @!P2 IADD3 R5, P0, R0, R11, RZ ;  /* 0x0000000b0005a210 */ /* 0x000fc80007f1e0ff */
[----:B------:R-:W-:Y:S02]  /*d8a0*/  @!P2 LEA.HI.X.SX32 R0, R0, R9, 0x1, P0 ;  /* 0x000000090000a211 */ /* 0x000fe400000f0eff */
[----:B-1----:R-:W-:Y:S02]  /*d8b0*/  IADD3 R2, P3, R2, UR6, RZ ;  /* 0x0000000602027c10 */ /* 0x002fe4000ff7e0ff */
[----:B------:R-:W-:Y:S02]  /*d8c0*/  @!P2 LEA R4, P0, R5, c[0x0][0x200], 0x2 ;  /* 0x000080000504aa11 */ /* 0x000fe400078010ff */
[----:B------:R-:W-:Y:S02]  /*d8d0*/  IADD3.X R3, R3, UR5, RZ, P3, !PT ;  /* 0x0000000503037c10 */ /* 0x000fe40009ffe4ff */
[----:B------:R-:W-:Y:S02]  /*d8e0*/  IADD3 R6, P3, R2, UR6, RZ ;  /* 0x0000000602067c10 */ /* 0x000fe4000ff7e0ff */
[----:B------:R-:W-:Y:S01]  /*d8f0*/  @!P2 LEA.HI.X R5, R5, c[0x0][0x204], R0, 0x2, P0 ;  /* 0x000081000505aa11 */ /* 0x000fe200000f1400 */
[-C--:B------:R-:W-:Y:S01]  /*d900*/  @!P1 IMAD R0, R13, R8.reuse, RZ ;  /* 0x000000080d009224 */ /* 0x080fe200078e02ff */
[----:B------:R-:W-:Y:S01]  /*d910*/  IADD3.X R7, R3, UR5, RZ, P3, !PT ;  /* 0x0000000503077c10 */ /* 0x000fe20009ffe4ff */
[----:B------:R1:W-:Y:S04]  /*d920*/  STG.E.128 [R2.64], RZ ;  /* 0x000000ff02007986 */ /* 0x0003e8000c101d08 */
[----:B------:R2:W-:Y:S01]  /*d930*/  STG.E.128 [R6.64], RZ ;  /* 0x000000ff06007986 */ /* 0x0005e2000c101d08 */
[----:B-1----:R-:W-:Y:S01]  /*d940*/  @!P2 IMAD.MOV.U32 R2, RZ, RZ, 0x7f800000 ;  /* 0x7f800000ff02a424 */ /* 0x002fe200078e00ff */
[----:B------:R-:W-:Y:S01]  /*d950*/  @!P1 IADD3 R3, P0, R0, R11, RZ ;  /* 0x0000000b00039210 */ /* 0x000fe20007f1e0ff */
[----:B--2---:R-:W-:Y:S01]  /*d960*/  @!P5 IMAD R6, R12, R8, RZ ;  /* 0x000000080c06d224 */ /* 0x004fe200078e02ff */
[----:B------:R-:W-:-:S02]  /*d970*/  IADD3 R7, R10, 0x40, RZ ;  /* 0x000000400a077810 */ /* 0x000fc40007ffe0ff */
[----:B------:R1:W-:Y:S02]  /*d980*/  @!P2 STG.E [R4.64], R2 ;  /* 0x000000020400a986 */ /* 0x0003e4000c101908 */
[----:B------:R-:W-:Y:S02]  /*d990*/  ISETP.GE.OR P3, PT, R7, R18, P6 ;  /* 0x000000120700720c */ /* 0x000fe40003766670 */
[----:B-1----:R-:W-:Y:S01]  /*d9a0*/  @!P1 LEA.HI.X.SX32 R4, R0, R9, 0x1, P0 ;  /* 0x0000000900049211 */ /* 0x002fe200000f0eff */
[----:B------:R-:W-:Y:S01]  /*d9b0*/  @!P4 IMAD R5, R14, R8, RZ ;  /* 0x000000080e05c224 */ /* 0x000fe200078e02ff */
[C---:B------:R-:W-:Y:S02]  /*d9c0*/  @!P1 LEA R2, P2, R3.reuse, c[0x0][0x200], 0x2 ;  /* 0x0000800003029a11 */ /* 0x040fe400078410ff */
[----:B------:R-:W-:Y:S02]  /*d9d0*/  @!P5 IADD3 R0, P0, R6, R11, RZ ;  /* 0x0000000b0600d210 */ /* 0x000fe40007f1e0ff */
[----:B------:R-:W-:-:S02]  /*d9e0*/  @!P1 LEA.HI.X R3, R3, c[0x0][0x204], R4, 0x2, P2 ;  /* 0x0000810003039a11 */ /* 0x000fc400010f1404 */
[----:B------:R-:W-:Y:S02]  /*d9f0*/  @!P5 LEA.HI.X.SX32 R12, R6, R9, 0x1, P0 ;  /* 0x00000009060cd211 */ /* 0x000fe400000f0eff */
[----:B------:R-:W-:Y:S02]  /*da00*/  @!P5 LEA R16, P2, R0, c[0x0][0x200], 0x2 ;  /* 0x000080000010da11 */ /* 0x000fe400078410ff */
[----:B------:R-:W-:Y:S02]  /*da10*/  IADD3 R6, R10, 0x50, RZ ;  /* 0x000000500a067810 */ /* 0x000fe40007ffe0ff */
[----:B------:R-:W-:Y:S02]  /*da20*/  @!P4 IADD3 R4, P0, R5, R11, RZ ;  /* 0x0000000b0504c210 */ /* 0x000fe40007f1e0ff */
[----:B------:R-:W-:Y:S01]  /*da30*/  @!P5 LEA.HI.X R17, R0, c[0x0][0x204], R12, 0x2, P2 ;  /* 0x000081000011da11 */ /* 0x000fe200010f140c */
[----:B------:R-:W-:Y:S01]  /*da40*/  @!P1 IMAD.MOV.U32 R0, RZ, RZ, 0x7f800000 ;  /* 0x7f800000ff009424 */ /* 0x000fe200078e00ff */
[----:B------:R-:W-:-:S02]  /*da50*/  ISETP.GE.OR P2, PT, R6, R18, P6 ;  /* 0x000000120600720c */ /* 0x000fc40003746670 */
[----:B------:R-:W-:Y:S01]  /*da60*/  @!P4 LEA.HI.X.SX32 R13, R5, R9, 0x1, P0 ;  /* 0x00000009050dc211 */ /* 0x000fe200000f0eff */
[----:B------:R-:W-:Y:S01]  /*da70*/  @!P3 IMAD R5, R7, R8, RZ ;  /* 0x000000080705b224 */ /* 0x000fe200078e02ff */
[----:B------:R-:W-:Y:S01]  /*da80*/  @!P4 LEA R14, P0, R4, c[0x0][0x200], 0x2 ;  /* 0x00008000040eca11 */ /* 0x000fe200078010ff */
[----:B------:R1:W-:Y:S01]  /*da90*/  @!P1 STG.E [R2.64], R0 ;  /* 0x0000000002009986 */ /* 0x0003e2000c101908 */
[----:B------:R-:W-:Y:S02]  /*daa0*/  IADD3 R12, R10, 0x60, RZ ;  /* 0x000000600a0c7810 */ /* 0x000fe40007ffe0ff */
[----:B------:R-:W-:Y:S01]  /*dab0*/  @!P4 LEA.HI.X R15, R4, c[0x0][0x204], R13, 0x2, P0 ;  /* 0x00008100040fca11 */ /* 0x000fe200000f140d */
[----:B------:R-:W-:Y:S01]  /*dac0*/  @!P3 IMAD.MOV.U32 R13, RZ, RZ, 0x7f800000 ;  /* 0x7f800000ff0db424 */ /* 0x000fe200078e00ff */
[----:B------:R-:W-:Y:S02]  /*dad0*/  ISETP.GE.OR P1, PT, R12, R18, P6 ;  /* 0x000000120c00720c */ /* 0x000fe40003726670 */
[----:B-1----:R-:W-:Y:S01]  /*dae0*/  @!P3 IADD3 R0, P0, R5, R11, RZ ;  /* 0x0000000b0500b210 */ /* 0x002fe20007f1e0ff */
[----:B------:R-:W-:-:S10]  /*daf0*/  @!P2 IMAD R2, R6, R8, RZ ;  /* 0x000000080602a224 */ /* 0x000fd400078e02ff */
[----:B------:R-:W-:Y:S01]  /*db00*/  @!P1 IMAD R3, R12, R8, RZ ;  /* 0x000000080c039224 */ /* 0x000fe200078e02ff */
[----:B------:R-:W-:Y:S01]  /*db10*/  @!P3 LEA.HI.X.SX32 R5, R5, R9, 0x1, P0 ;  /* 0x000000090505b211 */ /* 0x000fe200000f0eff */
[----:B------:R-:W-:Y:S01]  /*db20*/  @!P5 IMAD.MOV.U32 R12, RZ, RZ, 0x7f800000 ;  /* 0x7f800000ff0cd424 */ /* 0x000fe200078e00ff */
[----:B------:R-:W-:-:S04]  /*db30*/  @!P3 LEA R6, P0, R0, c[0x0][0x200], 0x2 ;  /* 0x000080000006ba11 */ /* 0x000fc800078010ff */
[----:B------:R-:W-:Y:S01]  /*db40*/  @!P3 LEA.HI.X R7, R0, c[0x0][0x204], R5, 0x2, P0 ;  /* 0x000081000007ba11 */ /* 0x000fe200000f1405 */
[----:B------:R1:W-:Y:S01]  /*db50*/  @!P5 STG.E [R16.64], R12 ;  /* 0x0000000c1000d986 */ /* 0x0003e2000c101908 */
[----:B------:R-:W-:-:S04]  /*db60*/  @!P2 IADD3 R0, P0, R2, R11, RZ ;  /* 0x0000000b0200a210 */ /* 0x000fc80007f1e0ff */
[----:B------:R-:W-:Y:S02]  /*db70*/  @!P2 LEA.HI.X.SX32 R2, R2, R9, 0x1, P0 ;  /* 0x000000090202a211 */ /* 0x000fe400000f0eff */
[----:B------:R-:W-:-:S04]  /*db80*/  @!P2 LEA R4, P0, R0, c[0x0][0x200], 0x2 ;  /* 0x000080000004aa11 */ /* 0x000fc800078010ff */
[----:B------:R-:W-:Y:S02]  /*db90*/  @!P2 LEA.HI.X R5, R0, c[0x0][0x204], R2, 0x2, P0 ;  /* 0x000081000005aa11 */ /* 0x000fe400000f1402 */
[----:B------:R-:W-:-:S04]  /*dba0*/  @!P1 IADD3 R0, P0, R3, R11, RZ ;  /* 0x0000000b03009210 */ /* 0x000fc80007f1e0ff */
[----:B------:R-:W-:Y:S02]  /*dbb0*/  @!P1 LEA.HI.X.SX32 R3, R3, R9, 0x1, P0 ;  /* 0x0000000903039211 */ /* 0x000fe400000f0eff */
[----:B------:R-:W-:-:S04]  /*dbc0*/  @!P1 LEA R2, P0, R0, c[0x0][0x200], 0x2 ;  /* 0x0000800000029a11 */ /* 0x000fc800078010ff */
[----:B------:R-:W-:Y:S01]  /*dbd0*/  @!P1 LEA.HI.X R3, R0, c[0x0][0x204], R3, 0x2, P0 ;  /* 0x0000810000039a11 */ /* 0x000fe200000f1403 */
[----:B------:R-:W-:Y:S02]  /*dbe0*/  @!P4 IMAD.MOV.U32 R0, RZ, RZ, 0x7f800000 ;  /* 0x7f800000ff00c424 */ /* 0x000fe400078e00ff */
[----:B-1----:R-:W-:-:S03]  /*dbf0*/  @!P2 IMAD.MOV.U32 R12, RZ, RZ, 0x7f800000 ;  /* 0x7f800000ff0ca424 */ /* 0x002fc600078e00ff */
[----:B------:R1:W-:Y:S04]  /*dc00*/  @!P4 STG.E [R14.64], R0 ;  /* 0x000000000e00c986 */ /* 0x0003e8000c101908 */
[----:B------:R-:W-:Y:S04]  /*dc10*/  @!P3 STG.E [R6.64], R13 ;  /* 0x0000000d0600b986 */ /* 0x000fe8000c101908 */
[----:B------:R-:W-:Y:S01]  /*dc20*/  @!P2 STG.E [R4.64], R12 ;  /* 0x0000000c0400a986 */ /* 0x000fe2000c101908 */
[----:B-1----:R-:W-:-:S05]  /*dc30*/  @!P1 IMAD.MOV.U32 R0, RZ, RZ, 0x7f800000 ;  /* 0x7f800000ff009424 */ /* 0x002fca00078e00ff */
[----:B------:R1:W-:Y:S02]  /*dc40*/  @!P1 STG.E [R2.64], R0 ;  /* 0x0000000002009986 */ /* 0x0003e4000c101908 */
[----:B-1----:R-:W-:-:S04]  /*dc50*/  IADD3 R0, R10, 0x70, RZ ;  /* 0x000000700a007810 */ /* 0x002fc80007ffe0ff */
[----:B------:R-:W-:-:S13]  /*dc60*/  ISETP.GE.OR P6, PT, R0, R18, P6 ;  /* 0x000000120000720c */ /* 0x000fda00037c6670 */
[----:B------:R-:W-:Y:S05]  /*dc70*/  @P6 EXIT ;  /* 0x000000000000694d */ /* 0x000fea0003800000 */
[----:B------:R-:W-:-:S05]  /*dc80*/  IMAD R0, R0, R8, RZ ;  /* 0x0000000800007224 */ /* 0x000fca00078e02ff */
[----:B------:R-:W-:-:S04]  /*dc90*/  IADD3 R3, P0, R0, R11, RZ ;  /* 0x0000000b00037210 */ /* 0x000fc80007f1e0ff */
[----:B------:R-:W-:Y:S02]  /*dca0*/  LEA.HI.X.SX32 R0, R0, R9, 0x1, P0 ;  /* 0x0000000900007211 */ /* 0x000fe400000f0eff */
[----:B------:R-:W-:-:S04]  /*dcb0*/  LEA R2, P0, R3, c[0x0][0x200], 0x2 ;  /* 0x0000800003027a11 */ /* 0x000fc800078010ff */
[----:B------:R-:W-:Y:S01]  /*dcc0*/  LEA.HI.X R3, R3, c[0x0][0x204], R0, 0x2, P0 ;  /* 0x0000810003037a11 */ /* 0x000fe200000f1400 */
[----:B------:R-:W-:-:S05]  /*dcd0*/  IMAD.MOV.U32 R0, RZ, RZ, 0x7f800000 ;  /* 0x7f800000ff007424 */ /* 0x000fca00078e00ff */
[----:B------:R-:W-:Y:S01]  /*dce0*/  STG.E [R2.64], R0 ;  /* 0x0000000002007986 */ /* 0x000fe2000c101908 */
[----:B------:R-:W-:Y:S05]  /*dcf0*/  EXIT ;  /* 0x000000000000794d */ /* 0x000fea0003800000 */
.L_x_8:
[----:B------:R-:W-:-:S00]  /*dd00*/  BRA `(.L_x_8) ;  /* 0xfffffff000007947 */ /* 0x000fc0000383ffff */
[----:B------:R-:W-:-:S00]  /*dd10*/  NOP ;  /* 0x0000000000007918 */ /* 0x000fc00000000000 */
        /* <DEDUP_REMOVED lines=14> */
.L_x_1130:


//--------------------- .text._ZN5flash16flash_fwd_kernelI23Flash_fwd_kernel_traitsILi64ELi128ELi128ELi4ELb0ELb0EN7cutlass10bfloat16_tE19Flash_kernel_traitsILi64ELi128ELi128ELi4ES3_EELb0ELb1ELb0ELb0ELb1ELb1ELb1ELb0EEEvNS_16Flash_fwd_paramsE --------------------------
	.section	.text._ZN5flash16flash_fwd_kernelI23Flash_fwd_kernel_traitsILi64ELi128ELi128ELi4ELb0ELb0EN7cutlass10bfloat16_tE19Flash_kernel_traitsILi64ELi128ELi128ELi4ES3_EELb0ELb1ELb0ELb0ELb1ELb1ELb1ELb0EEEvNS_16Flash_fwd_paramsE,"ax",@progbits
	.sectioninfo	@"SHI_REGISTERS=255"
	.align	128
        .global         _ZN5flash16flash_fwd_kernelI23Flash_fwd_kernel_traitsILi64ELi128ELi128ELi4ELb0ELb0EN7cutlass10bfloat16_tE19Flash_kernel_traitsILi64ELi128ELi128ELi4ES3_EELb0ELb1ELb0ELb0ELb1ELb1ELb1ELb0EEEvNS_16Flash_fwd_paramsE
        .type           _ZN5flash16flash_fwd_kernelI23Flash_fwd_kernel_traitsILi64ELi128ELi128ELi4ELb0ELb0EN7cutlass10bfloat16_tE19Flash_kernel_traitsILi64ELi128ELi128ELi4ES3_EELb0ELb1ELb0ELb0ELb1ELb1ELb1ELb0EEEvNS_16Flash_fwd_paramsE,@function
        .size           _ZN5flash16flash_fwd_kernelI23Flash_fwd_kernel_traitsILi64ELi128ELi128ELi4ELb0ELb0EN7cutlass10bfloat16_tE19Flash_kernel_traitsILi64ELi128ELi128ELi4ES3_EELb0ELb1ELb0ELb0ELb1ELb1ELb1ELb0EEEvNS_16Flash_fwd_paramsE,(.L_x_1131 - _ZN5flash16flash_fwd_kernelI23Flash_fwd_kernel_traitsILi64ELi128ELi128ELi4ELb0ELb0EN7cutlass10bfloat16_tE19Flash_kernel_traitsILi64ELi128ELi128ELi4ES3_EELb0ELb1ELb0ELb0ELb1ELb1ELb1ELb0EEEvNS_16Flash_fwd_paramsE)
        .other          _ZN5flash16flash_fwd_kernelI23Flash_fwd_kernel_traitsILi64ELi128ELi128ELi4ELb0ELb0EN7cutlass10bfloat16_tE19Flash_kernel_traitsILi64ELi128ELi128ELi4ES3_EELb0ELb1ELb0ELb0ELb1ELb1ELb1ELb0EEEvNS_16Flash_fwd_paramsE,@"STO_CUDA_ENTRY STV_DEFAULT"
_ZN5flash16flash_fwd_kernelI23Flash_fwd_kernel_traitsILi64ELi128ELi128ELi4ELb0ELb0EN7cutlass10bfloat16_tE19Flash_kernel_traitsILi64ELi128ELi128ELi4ES3_EELb0ELb1ELb0ELb0ELb1ELb1ELb1ELb0EEEvNS_16Flash_fwd_paramsE:
.text._ZN5flash16flash_fwd_kernelI23Flash_fwd_kernel_traitsILi64ELi128ELi128ELi4ELb0ELb0EN7cutlass10bfloat16_tE19Flash_kernel_traitsILi64ELi128ELi128ELi4ES3_EELb0ELb1ELb0ELb0ELb1ELb1ELb1ELb0EEEvNS_16Flash_fwd_paramsE:
        /* <DEDUP_REMOVED lines=37> */
[----:B------:R-:W-:-:S13]  /*0250*/  ISETP.GE.AND P0, PT, R250, 0x1, PT ;  /* 0x00000001fa00780c */ /* 0x000fda0003f06270 */
        /* <DEDUP_REMOVED lines=122> */
[----:B---3--:R-:W-:Y:S02]  /*0a00*/  IMAD R5, R14, c[0x0][0x1b0], RZ ;  /* 0x00006c000e057a24 */ /* 0x008fe400078e02ff */
        /* <DEDUP_REMOVED lines=15> */
[----:B---3--:R-:W-:Y:S01]  /*0b00*/  IMAD.IADD R4, R9, 0x1, R12 ;  /* 0x0000000109047824 */ /* 0x008fe200078e020c */
        /* <DEDUP_REMOVED lines=22> */
[----:B---3--:R-:W-:-:S04]  /*0c70*/  IADD3 R6, P0, R8, UR12, RZ ;  /* 0x0000000c08067c10 */ /* 0x008fc8000ff1e0ff */
[----:B------:R-:W-:Y:S02]  /*0c80*/  IADD3.X R7, R9, UR14, RZ, P0, !PT ;  /* 0x0000000e09077c10 */ /* 0x000fe400087fe4ff */
[----:B--2---:R-:W-:-:S03]  /*0c90*/  IADD3 R4, P0, R6, UR12, RZ ;  /* 0x0000000c06047c10 */ /* 0x004fc6000ff1e0ff */
[----:B------:R2:W-:Y:S01]  /*0ca0*/  LDGSTS.E.BYPASS.LTC128B.128 [R235+0x6000], [R6.64] ;  /* 0x0600000006eb7fae */ /* 0x0005e2000b901d48 */
[----:B------:R-:W-:Y:S02]  /*0cb0*/  IADD3.X R5, R7, UR14, RZ, P0, !PT ;  /* 0x0000000e07057c10 */ /* 0x000fe400087fe4ff */
[----:B----4-:R-:W-:-:S03]  /*0cc0*/  IADD3 R2, P0, R4, UR12, RZ ;  /* 0x0000000c04027c10 */ /* 0x010fc6000ff1e0ff */
[----:B------:R3:W-:Y:S01]  /*0cd0*/  LDGSTS.E.BYPASS.LTC128B.128 [R235+0x6800], [R4.64] ;  /* 0x0680000004eb7fae */ /* 0x0007e2000b901d48 */
[----:B------:R-:W-:-:S05]  /*0ce0*/  IADD3.X R3, R5, UR14, RZ, P0, !PT ;  /* 0x0000000e05037c10 */ /* 0x000fca00087fe4ff */
[----:B------:R4:W-:Y:S01]  /*0cf0*/  LDGSTS.E.BYPASS.LTC128B.128 [R235+0x7000], [R2.64] ;  /* 0x0700000002eb7fae */ /* 0x0009e2000b901d48 */
[----:B--2---:R-:W-:-:S04]  /*0d00*/  IADD3 R6, P0, R2, UR12, RZ ;  /* 0x0000000c02067c10 */ /* 0x004fc8000ff1e0ff */
[----:B------:R-:W-:Y:S01]  /*0d10*/  IADD3.X R7, R3, UR14, RZ, P0, !PT ;  /* 0x0000000e03077c10 */ /* 0x000fe200087fe4ff */
[----:B---3--:R-:W-:-:S04]  /*0d20*/  IMAD.WIDE.U32 R4, R126, c[0x0][0x1a0], RZ ;  /* 0x000068007e047a25 */ /* 0x008fc800078e00ff */
[----:B------:R2:W-:Y:S01]  /*0d30*/  LDGSTS.E.BYPASS.LTC128B.128 [R235+0x7800], [R6.64] ;  /* 0x0780000006eb7fae */ /* 0x0005e2000b901d48 */
[----:B----4-:R-:W-:-:S03]  /*0d40*/  IMAD.IADD R2, R5, 0x1, R0 ;  /* 0x0000000105027824 */ /* 0x010fc600078e0200 */
        /* <DEDUP_REMOVED lines=12> */
[----:B------:R-:W-:Y:S01]  /*0e10*/  LEA R4, P0, R6, c[0x0][0x170], 0x1 ;  /* 0x00005c0006047a11 */ /* 0x000fe200078008ff */
[----:B---3--:R-:W-:Y:S01]  /*0e20*/  IMAD.SHL.U32 R3, R17, 0x8, RZ ;  /* 0x0000000811037824 */ /* 0x008fe200078e00ff */
[----:B------:R-:W-:Y:S02]  /*0e30*/  LOP3.LUT R0, R5, 0x1c0, RZ, 0xc0, !PT ;  /* 0x000001c005007812 */ /* 0x000fe400078ec0ff */
[----:B------:R-:W-:Y:S02]  /*0e40*/  LOP3.LUT R9, R8, R2, RZ, 0x3c, !PT ;  /* 0x0000000208097212 */ /* 0x000fe400078e3cff */
[----:B------:R-:W-:-:S02]  /*0e50*/  LEA.HI.X R5, R6, c[0x0][0x174], R7, 0x1, P0 ;  /* 0x00005d0006057a11 */ /* 0x000fc400000f0c07 */
[----:B------:R-:W-:Y:S02]  /*0e60*/  IADD3 R8, P0, R4, UR7, RZ ;  /* 0x0000000704087c10 */ /* 0x000fe4000ff1e0ff */
[----:B------:R-:W-:Y:S01]  /*0e70*/  LOP3.LUT R2, R0, 0x8, R3, 0xf8, !PT ;  /* 0x0000000800027812 */ /* 0x000fe200078ef803 */
[----:B------:R-:W-:Y:S01]  /*0e80*/  IMAD R3, R17, 0x200, R9 ;  /* 0x0000020011037824 */ /* 0x000fe200078e0209 */
[----:B-----5:R-:W-:Y:S02]  /*0e90*/  IADD3 R10, P1, R8, UR7, RZ ;  /* 0x00000007080a7c10 */ /* 0x020fe4000ff3e0ff */
[----:B------:R-:W-:Y:S01]  /*0ea0*/  IADD3.X R9, R5, UR5, RZ, P0, !PT ;  /* 0x0000000505097c10 */ /* 0x000fe200087fe4ff */
[----:B------:R-:W-:Y:S01]  /*0eb0*/  IMAD.SHL.U32 R40, R3, 0x2, RZ ;  /* 0x0000000203287824 */ /* 0x000fe200078e00ff */
[----:B------:R-:W-:Y:S02]  /*0ec0*/  SHF.R.U32.HI R0, RZ, 0x3, R0 ;  /* 0x00000003ff007819 */ /* 0x000fe40000011600 */
[----:B------:R-:W-:-:S02]  /*0ed0*/  IADD3 R6, P0, R10, UR7, RZ ;  /* 0x000000070a067c10 */ /* 0x000fc4000ff1e0ff */
[----:B------:R-:W-:Y:S02]  /*0ee0*/  IADD3.X R11, R9, UR5, RZ, P1, !PT ;  /* 0x00000005090b7c10 */ /* 0x000fe40008ffe4ff */
[----:B------:R-:W-:Y:S01]  /*0ef0*/  LOP3.LUT R217, R2, R0, RZ, 0x3c, !PT ;  /* 0x0000000002d97212 */ /* 0x000fe200078e3cff */
[----:B------:R-:W-:Y:S01]  /*0f00*/  @!PT LDS RZ, [RZ] ;  /* 0x00000000fffff984 */ /* 0x000fe20000000800 */
[----:B------:R-:W-:Y:S01]  /*0f10*/  @!PT LDS RZ, [RZ] ;  /* 0x00000000fffff984 */ /* 0x000fe20000000800 */
[----:B------:R-:W-:Y:S01]  /*0f20*/  @!PT LDS RZ, [RZ] ;  /* 0x00000000fffff984 */ /* 0x000fe20000000800 */
[----:B------:R1:W-:Y:S01]  /*0f30*/  LDGSTS.E.BYPASS.LTC128B.128 [R235+0x8000], [R4.64] ;  /* 0x0800000004eb7fae */ /* 0x0003e2000b901d48 */
[----:B------:R-:W-:Y:S01]  /*0f40*/  IMAD.SHL.U32 R0, R16, 0x40, RZ ;  /* 0x0000004010007824 */ /* 0x000fe200078e00ff */
[----:B------:R-:W-:Y:S02]  /*0f50*/  IADD3.X R7, R11, UR5, RZ, P0, !PT ;  /* 0x000000050b077c10 */ /* 0x000fe400087fe4ff */
[----:B------:R2:W-:Y:S01]  /*0f60*/  LDGSTS.E.BYPASS.LTC128B.128 [R235+0x8800], [R8.64] ;  /* 0x0880000008eb7fae */ /* 0x0005e2000b901d48 */
[----:B------:R-:W-:Y:S02]  /*0f70*/  LEA R222, R3, 0x4000, 0x1 ;  /* 0x0000400003de7811 */ /* 0x000fe400078e08ff */
[----:B------:R-:W-:Y:S01]  /*0f80*/  LOP3.LUT R216, R0, 0xfffffe00, RZ, 0xc0, !PT ;  /* 0xfffffe0000d87812 */ /* 0x000fe200078ec0ff */
[----:B------:R3:W-:Y:S01]  /*0f90*/  LDGSTS.E.BYPASS.LTC128B.128 [R235+0x9000], [R10.64] ;  /* 0x090000000aeb7fae */ /* 0x0007e2000b901d48 */
[----:B------:R-:W-:-:S03]  /*0fa0*/  IADD3 R227, R222, 0x40, RZ ;  /* 0x00000040dee37810 */ /* 0x000fc60007ffe0ff */
[----:B------:R4:W-:Y:S01]  /*0fb0*/  LDGSTS.E.BYPASS.LTC128B.128 [R235+0x9800], [R6.64] ;  /* 0x0980000006eb7fae */ /* 0x0009e2000b901d48 */
[----:B------:R-:W-:-:S04]  /*0fc0*/  IMAD R0, R125, 0x400, R216 ;  /* 0x000004007d007824 */ /* 0x000fc800078e02d8 */
[----:B------:R-:W-:-:S04]  /*0fd0*/  IMAD.IADD R0, R0, 0x1, R217 ;  /* 0x0000000100007824 */ /* 0x000fc800078e02d9 */
[----:B------:R-:W-:Y:S02]  /*0fe0*/  IMAD.SHL.U32 R223, R0, 0x2, RZ ;  /* 0x0000000200df7824 */ /* 0x000fe400078e00ff */
[----:B------:R-:W-:Y:S01]  /*0ff0*/  IMAD.MOV.U32 R0, RZ, RZ, 0x20 ;  /* 0x00000020ff007424 */ /* 0x000fe200078e00ff */
[----:B-1----:R-:W-:-:S04]  /*1000*/  IADD3 R4, P1, R6, UR7, RZ ;  /* 0x0000000706047c10 */ /* 0x002fc8000ff3e0ff */
[----:B--2---:R-:W-:Y:S02]  /*1010*/  IADD3 R8, P0, R4, UR7, RZ ;  /* 0x0000000704087c10 */ /* 0x004fe4000ff1e0ff */
[----:B------:R-:W-:-:S04]  /*1020*/  IADD3.X R5, R7, UR5, RZ, P1, !PT ;  /* 0x0000000507057c10 */ /* 0x000fc80008ffe4ff */
[----:B------:R-:W-:Y:S01]  /*1030*/  IADD3.X R9, R5, UR5, RZ, P0, !PT ;  /* 0x0000000505097c10 */ /* 0x000fe200087fe4ff */
[----:B------:R1:W-:Y:S01]  /*1040*/  LDGSTS.E.BYPASS.LTC128B.128 [R235+0xa000], [R4.64] ;  /* 0x0a00000004eb7fae */ /* 0x0003e2000b901d48 */
[----:B----4-:R-:W-:-:S03]  /*1050*/  IADD3 R6, P1, R8, UR7, RZ ;  /* 0x0000000708067c10 */ /* 0x010fc6000ff3e0ff */
[----:B------:R3:W-:Y:S01]  /*1060*/  LDGSTS.E.BYPASS.LTC128B.128 [R235+0xa800], [R8.64] ;  /* 0x0a80000008eb7fae */ /* 0x0007e2000b901d48 */
[----:B------:R-:W-:Y:S02]  /*1070*/  IADD3.X R7, R9, UR5, RZ, P1, !PT ;  /* 0x0000000509077c10 */ /* 0x000fe40008ffe4ff */
[----:B------:R-:W-:-:S03]  /*1080*/  LOP3.LUT P1, RZ, R29, 0x2, RZ, 0xc0, !PT ;  /* 0x000000021dff7812 */ /* 0x000fc6000782c0ff */
[----:B------:R2:W-:Y:S01]  /*1090*/  LDGSTS.E.BYPASS.LTC128B.128 [R235+0xb000], [R6.64] ;  /* 0x0b00000006eb7fae */ /* 0x0005e2000b901d48 */
[----:B-1----:R-:W-:-:S04]  /*10a0*/  IADD3 R4, P0, R6, UR7, RZ ;  /* 0x0000000706047c10 */ /* 0x002fc8000ff1e0ff */
[----:B------:R-:W-:Y:S02]  /*10b0*/  IADD3.X R5, R7, UR5, RZ, P0, !PT ;  /* 0x0000000507057c10 */ /* 0x000fe400087fe4ff */
[----:B------:R-:W-:-:S03]  /*10c0*/  LOP3.LUT P0, RZ, R28, 0x2, RZ, 0xc0, !PT ;  /* 0x000000021cff7812 */ /* 0x000fc6000780c0ff */
[----:B------:R2:W-:Y:S01]  /*10d0*/  LDGSTS.E.BYPASS.LTC128B.128 [R235+0xb800], [R4.64] ;  /* 0x0b80000004eb7fae */ /* 0x0005e2000b901d48 */
[C---:B------:R-:W-:Y:S02]  /*10e0*/  SEL R2, R0.reuse, 0xffffffe0, !P0 ;  /* 0xffffffe000027807 */ /* 0x040fe40004000000 */
[----:B------:R-:W-:Y:S01]  /*10f0*/  SEL R0, R0, 0xffffffe0, !P1 ;  /* 0xffffffe000007807 */ /* 0x000fe20004800000 */
[----:B------:R-:W-:Y:S01]  /*1100*/  LDSM.16.M88.4 R20, [R223] ;  /* 0x00000000df14783b */ /* 0x000fe20000000200 */
[----:B------:R-:W-:Y:S01]  /*1110*/  LOP3.LUT P0, RZ, R28, 0x4, RZ, 0xc0, !PT ;  /* 0x000000041cff7812 */ /* 0x000fe2000780c0ff */
[----:B------:R-:W-:Y:S01]  /*1120*/  IMAD.IADD R221, R222, 0x1, R2 ;  /* 0x00000001dedd7824 */ /* 0x000fe200078e0202 */
[----:B------:R-:W-:Y:S01]  /*1130*/  LOP3.LUT P1, RZ, R29, 0x4, RZ, 0xc0, !PT ;  /* 0x000000041dff7812 */ /* 0x000fe2000782c0ff */
[----:B------:R-:W-:Y:S01]  /*1140*/  LDSM.16.M88.4 R36, [R223+0x2000] ;  /* 0x00200000df24783b */ /* 0x000fe20000000200 */
[----:B------:R-:W-:-:S03]  /*1150*/  IMAD.IADD R226, R223, 0x1, R0 ;  /* 0x00000001dfe27824 */ /* 0x000fc600078e0200 */
[----:B------:R-:W-:Y:S04]  /*1160*/  LDSM.16.M88.4 R24, [R221] ;  /* 0x00000000dd18783b */ /* 0x000fe80000000200 */
[----:B------:R-:W-:Y:S02]  /*1170*/  LDSM.16.M88.4 R32, [R226+0x2000] ;  /* 0x00200000e220783b */ /* 0x000fe40000000200 */
[----:B------:R-:W-:Y:S02]  /*1180*/  @P0 IADD3 R227, R222, -0x40, RZ ;  /* 0xffffffc0dee30810 */ /* 0x000fe40007ffe0ff */
[----:B------:R-:W-:Y:S03]  /*1190*/  LDSM.16.M88.4 R16, [R226] ;  /* 0x00000000e210783b */ /* 0x000fe60000000200 */
[----:B------:R-:W-:Y:S01]  /*11a0*/  IMAD.IADD R220, R2, 0x1, R227 ;  /* 0x0000000102dc7824 */ /* 0x000fe200078e02e3 */
[----:B------:R-:W1:Y:S04]  /*11b0*/  LDSM.16.M88.4 R56, [R40+0x4800] ;  /* 0x004800002838783b */ /* 0x000e680000000200 */
[----:B--2---:R-:W2:Y:S04]  /*11c0*/  LDSM.16.M88.4 R4, [R40+0x4000] ;  /* 0x004000002804783b */ /* 0x004ea80000000200 */
[----:B------:R-:W4:Y:S04]  /*11d0*/  LDSM.16.M88.4 R52, [R221+0x800] ;  /* 0x00080000dd34783b */ /* 0x000f280000000200 */
[----:B---3--:R-:W-:Y:S04]  /*11e0*/  LDSM.16.M88.4 R8, [R227] ;  /* 0x00000000e308783b */ /* 0x008fe80000000200 */
[----:B------:R-:W-:Y:S04]  /*11f0*/  LDSM.16.M88.4 R92, [R227+0x800] ;  /* 0x00080000e35c783b */ /* 0x000fe80000000200 */
[----:B------:R-:W-:Y:S04]  /*1200*/  LDSM.16.M88.4 R108, [R40+0x5000] ;  /* 0x00500000286c783b */ /* 0x000fe80000000200 */
[----:B------:R-:W-:Y:S04]  /*1210*/  LDSM.16.M88.4 R140, [R40+0x5800] ;  /* 0x00580000288c783b */ /* 0x000fe80000000200 */
[----:B------:R-:W-:Y:S04]  /*1220*/  LDSM.16.M88.4 R152, [R40+0x6000] ;  /* 0x006000002898783b */ /* 0x000fe80000000200 */
[----:B------:R-:W-:Y:S04]  /*1230*/  LDSM.16.M88.4 R160, [R40+0x6800] ;  /* 0x0068000028a0783b */ /* 0x000fe80000000200 */
[----:B------:R-:W-:Y:S01]  /*1240*/  LDSM.16.M88.4 R164, [R40+0x7000] ;  /* 0x0070000028a4783b */ /* 0x000fe20000000200 */
[C---:B-1----:R-:W-:Y:S03]  /*1250*/  HMMA.16816.F32.BF16 R64, R20.reuse, R56, RZ ;  /* 0x000000381440723c */ /* 0x042fe600000418ff */
[----:B------:R-:W-:Y:S04]  /*1260*/  LDSM.16.M88.4 R200, [R40+0x7800] ;  /* 0x0078000028c8783b */ /* 0x000fe80000000200 */
[----:B------:R-:W-:Y:S01]  /*1270*/  LDSM.16.M88.4 R120, [R221+0x1800] ;  /* 0x00180000dd78783b */ /* 0x000fe20000000200 */
[-C--:B--2---:R-:W-:Y:S03]  /*1280*/  HMMA.16816.F32.BF16 R48, R20, R4.reuse, RZ ;  /* 0x000000041430723c */ /* 0x084fe600000418ff */
[----:B------:R-:W-:Y:S04]  /*1290*/  LDSM.16.M88.4 R136, [R221+0x2000] ;  /* 0x00200000dd88783b */ /* 0x000fe80000000200 */
[----:B------:R-:W-:Y:S01]  /*12a0*/  LDSM.16.M88.4 R148, [R221+0x2800] ;  /* 0x00280000dd94783b */ /* 0x000fe20000000200 */
[C---:B------:R-:W-:Y:S03]  /*12b0*/  HMMA.16816.F32.BF16 R44, R36.reuse, R4, RZ ;  /* 0x00000004242c723c */ /* 0x040fe600000418ff */
[----:B------:R-:W-:Y:S04]  /*12c0*/  LDSM.16.M88.4 R156, [R221+0x3000] ;  /* 0x00300000dd9c783b */ /* 0x000fe80000000200 */
[----:B------:R-:W-:Y:S01]  /*12d0*/  LDSM.16.M88.4 R196, [R221+0x3800] ;  /* 0x00380000ddc4783b */ /* 0x000fe20000000200 */
[----:B------:R-:W-:Y:S01]  /*12e0*/  IMAD.MOV.U32 R4, RZ, RZ, 0x40 ;  /* 0x00000040ff047424 */ /* 0x000fe200078e00ff */
[----:B------:R-:W-:Y:S02]  /*12f0*/  HMMA.16816.F32.BF16 R68, R36, R6, RZ ;  /* 0x000000062444723c */ /* 0x000fe400000418ff */
[----:B------:R-:W0:Y:S02]  /*1300*/  LDGDEPBAR ;  /* 0x00000000000079af */ /* 0x000e240000000000 */
[----:B------:R-:W-:-:S04]  /*1310*/  SEL R4, R4, 0xffffffc0, !P1 ;  /* 0xffffffc004047807 */ /* 0x000fc80004800000 */
[----:B------:R-:W-:Y:S01]  /*1320*/  HMMA.16816.F32.BF16 R76, R20, R6, RZ ;  /* 0x00000006144c723c */ /* 0x000fe200000418ff */
[----:B------:R-:W-:-:S04]  /*1330*/  IMAD.IADD R224, R223, 0x1, R4 ;  /* 0x00000001dfe07824 */ /* 0x000fc800078e0204 */
[----:B------:R-:W-:Y:S01]  /*1340*/  IMAD.IADD R225, R0, 0x1, R224 ;  /* 0x0000000100e17824 */ /* 0x000fe200078e02e0 */
[----:B------:R-:W1:Y:S02]  /*1350*/  LDSM.16.M88.4 R12, [R224] ;  /* 0x00000000e00c783b */ /* 0x000e640000000200 */
[-C--:B------:R-:W-:Y:S02]  /*1360*/  HMMA.16816.F32.BF16 R60, R32, R24.reuse, R44 ;  /* 0x00000018203c723c */ /* 0x080fe4000004182c */
[----:B------:R-:W2:Y:S06]  /*1370*/  LDSM.16.M88.4 R28, [R224+0x2000] ;  /* 0x00200000e01c783b */ /* 0x000eac0000000200 */
[----:B------:R-:W-:Y:S08]  /*1380*/  HMMA.16816.F32.BF16 R72, R16, R24, R48 ;  /* 0x000000181048723c */ /* 0x000ff00000041830 */
[-C--:B------:R-:W-:Y:S08]  /*1390*/  HMMA.16816.F32.BF16 R44, R32, R26.reuse, R68 ;  /* 0x0000001a202c723c */ /* 0x080ff00000041844 */
[C---:B------:R-:W-:Y:S08]  /*13a0*/  HMMA.16816.F32.BF16 R24, R16.reuse, R26, R76 ;  /* 0x0000001a1018723c */ /* 0x040ff0000004184c */
[----:B----4-:R-:W-:Y:S08]  /*13b0*/  HMMA.16816.F32.BF16 R88, R16, R52, R64 ;  /* 0x000000341058723c */ /* 0x010ff00000041840 */
[-C--:B-1----:R-:W-:Y:S08]  /*13c0*/  HMMA.16816.F32.BF16 R76, R12, R8.reuse, R72 ;  /* 0x000000080c4c723c */ /* 0x082ff00000041848 */
[C---:B--2---:R-:W-:Y:S08]  /*13d0*/  HMMA.16816.F32.BF16 R80, R28.reuse, R8, R60 ;  /* 0x000000081c50723c */ /* 0x044ff0000004183c */
[-C--:B------:R-:W-:Y:S01]  /*13e0*/  HMMA.16816.F32.BF16 R72, R28, R10.reuse, R44 ;  /* 0x0000000a1c48723c */ /* 0x080fe2000004182c */
[----:B------:R-:W-:Y:S07]  /*13f0*/  LDSM.16.M88.4 R44, [R220] ;  /* 0x00000000dc2c783b */ /* 0x000fee0000000200 */
[----:B------:R-:W-:Y:S01]  /*1400*/  HMMA.16816.F32.BF16 R64, R12, R10, R24 ;  /* 0x0000000a0c40723c */ /* 0x000fe20000041818 */
[----:B------:R-:W1:Y:S04]  /*1410*/  LDSM.16.M88.4 R8, [R225] ;  /* 0x00000000e108783b */ /* 0x000e680000000200 */
[----:B------:R-:W2:Y:S03]  /*1420*/  LDSM.16.M88.4 R24, [R225+0x2000] ;  /* 0x00200000e118783b */ /* 0x000ea60000000200 */
[C---:B------:R-:W-:Y:S08]  /*1430*/  HMMA.16816.F32.BF16 R48, R36.reuse, R56, RZ ;  /* 0x000000382430723c */ /* 0x040ff000000418ff */
[-C--:B------:R-:W-:Y:S08]  /*1440*/  HMMA.16816.F32.BF16 R68, R36, R58.reuse, RZ ;  /* 0x0000003a2444723c */ /* 0x080ff000000418ff */
[----:B------:R-:W-:Y:S08]  /*1450*/  HMMA.16816.F32.BF16 R60, R20, R58, RZ ;  /* 0x0000003a143c723c */ /* 0x000ff000000418ff */
[----:B------:R-:W-:Y:S01]  /*1460*/  HMMA.16816.F32.BF16 R84, R32, R52, R48 ;  /* 0x000000342054723c */ /* 0x000fe20000041830 */
[----:B------:R-:W3:Y:S07]  /*1470*/  LDSM.16.M88.4 R48, [R220+0x800] ;  /* 0x00080000dc30783b */ /* 0x000eee0000000200 */
[----:B------:R-:W-:Y:S08]  /*1480*/  HMMA.16816.F32.BF16 R56, R12, R92, R88 ;  /* 0x0000005c0c38723c */ /* 0x000ff00000041858 */
[-C--:B-1----:R-:W-:Y:S08]  /*1490*/  HMMA.16816.F32.BF16 R96, R8, R44.reuse, R76 ;  /* 0x0000002c0860723c */ /* 0x082ff0000004184c */
[----:B--2---:R-:W-:Y:S08]  /*14a0*/  HMMA.16816.F32.BF16 R116, R24, R44, R80 ;  /* 0x0000002c1874723c */ /* 0x004ff00000041850 */
[----:B------:R-:W-:Y:S08]  /*14b0*/  HMMA.16816.F32.BF16 R100, R8, R46, R64 ;  /* 0x0000002e0864723c */ /* 0x000ff00000041840 */
[----:B------:R-:W-:Y:S01]  /*14c0*/  FMUL.FTZ R2, R96, c[0x0][0x2ec] ;  /* 0x0000bb0060027a20 */ /* 0x000fe20000410000 */
[----:B------:R-:W-:Y:S01]  /*14d0*/  HMMA.16816.F32.BF16 R40, R28, R92, R84 ;  /* 0x0000005c1c28723c */ /* 0x000fe20000041854 */
[----:B------:R-:W1:Y:S02]  /*14e0*/  LDSM.16.M88.4 R84, [R221+0x1000] ;  /* 0x00100000dd54783b */ /* 0x000e640000000200 */
[----:B------:R2:W-:Y:S05]  /*14f0*/  MUFU.TANH R237, R2 ;  /* 0x0000000200ed7308 */ /* 0x0005ea0000002400 */
[----:B------:R-:W-:Y:S08]  /*1500*/  HMMA.16816.F32.BF16 R104, R24, R46, R72 ;  /* 0x0000002e1868723c */ /* 0x000ff00000041848 */
[----:B------:R-:W-:Y:S01]  /*1510*/  HMMA.16816.F32.BF16 R144, R32, R54, R68 ;  /* 0x000000362090723c */ /* 0x000fe20000041844 */
[----:B--2---:R-:W-:-:S04]  /*1520*/  FMUL.FTZ R2, R97, c[0x0][0x2ec] ;  /* 0x0000bb0061027a20 */ /* 0x004fc80000410000 */
[----:B------:R2:W-:Y:S03]  /*1530*/  MUFU.TANH R236, R2 ;  /* 0x0000000200ec7308 */ /* 0x0005e60000002400 */
[----:B------:R-:W-:Y:S08]  /*1540*/  HMMA.16816.F32.BF16 R128, R16, R54, R60 ;  /* 0x000000361080723c */ /* 0x000ff0000004183c */
[----:B---3--:R-:W-:Y:S01]  /*1550*/  HMMA.16816.F32.BF16 R112, R8, R48, R56 ;  /* 0x000000300870723c */ /* 0x008fe20000041838 */
[----:B--2---:R-:W-:-:S07]  /*1560*/  FMUL.FTZ R2, R98, c[0x0][0x2ec] ;  /* 0x0000bb0062027a20 */ /* 0x004fce0000410000 */
[----:B------:R-:W-:Y:S01]  /*1570*/  HMMA.16816.F32.BF16 R132, R24, R48, R40 ;  /* 0x000000301884723c */ /* 0x000fe20000041828 */
[----:B------:R2:W-:Y:S07]  /*1580*/  MUFU.TANH R239, R2 ;  /* 0x0000000200ef7308 */ /* 0x0005ee0000002400 */
[C---:B------:R-:W-:Y:S08]  /*1590*/  HMMA.16816.F32.BF16 R80, R20.reuse, R108, RZ ;  /* 0x0000006c1450723c */ /* 0x040ff000000418ff */
[----:B------:R-:W-:Y:S01]  /*15a0*/  HMMA.16816.F32.BF16 R72, R20, R140, RZ ;  /* 0x0000008c1448723c */ /* 0x000fe200000418ff */
[----:B--2---:R-:W-:-:S04]  /*15b0*/  FMUL.FTZ R2, R99, c[0x0][0x2ec] ;  /* 0x0000bb0063027a20 */ /* 0x004fc80000410000 */
[----:B------:R2:W-:Y:S03]  /*15c0*/  MUFU.TANH R240, R2 ;  /* 0x0000000200f07308 */ /* 0x0005e60000002400 */
[C---:B------:R-:W-:Y:S08]  /*15d0*/  HMMA.16816.F32.BF16 R64, R20.reuse, R152, RZ ;  /* 0x000000981440723c */ /* 0x040ff000000418ff */
[----:B------:R-:W-:Y:S01]  /*15e0*/  HMMA.16816.F32.BF16 R56, R20, R160, RZ ;  /* 0x000000a01438723c */ /* 0x000fe200000418ff */
[----:B--2---:R-:W-:-:S07]  /*15f0*/  FMUL.FTZ R2, R116, c[0x0][0x2ec] ;  /* 0x0000bb0074027a20 */ /* 0x004fce0000410000 */
[C---:B------:R-:W-:Y:S01]  /*1600*/  HMMA.16816.F32.BF16 R44, R20.reuse, R164, RZ ;  /* 0x000000a4142c723c */ /* 0x040fe200000418ff */
[----:B------:R2:W3:Y:S07]  /*1610*/  MUFU.TANH R205, R2 ;  /* 0x0000000200cd7308 */ /* 0x0004ee0000002400 */
[C---:B------:R-:W-:Y:S08]  /*1620*/  HMMA.16816.F32.BF16 R40, R20.reuse, R200, RZ ;  /* 0x000000c81428723c */ /* 0x040ff000000418ff */
[----:B------:R-:W-:Y:S01]  /*1630*/  HMMA.16816.F32.BF16 R76, R20, R110, RZ ;  /* 0x0000006e144c723c */ /* 0x000fe200000418ff */
[----:B--2---:R-:W-:-:S04]  /*1640*/  FMUL.FTZ R2, R117, c[0x0][0x2ec] ;  /* 0x0000bb0075027a20 */ /* 0x004fc80000410000 */
[----:B------:R2:W4:Y:S03]  /*1650*/  MUFU.TANH R218, R2 ;  /* 0x0000000200da7308 */ /* 0x0005260000002400 */
[C---:B------:R-:W-:Y:S08]  /*1660*/  HMMA.16816.F32.BF16 R68, R20.reuse, R142, RZ ;  /* 0x0000008e1444723c */ /* 0x040ff000000418ff */
[----:B------:R-:W-:Y:S01]  /*1670*/  HMMA.16816.F32.BF16 R60, R20, R154, RZ ;  /* 0x0000009a143c723c */ /* 0x000fe200000418ff */
[----:B--2---:R-:W-:-:S07]  /*1680*/  FMUL.FTZ R2, R118, c[0x0][0x2ec] ;  /* 0x0000bb0076027a20 */ /* 0x004fce0000410000 */
[C---:B------:R-:W-:Y:S01]  /*1690*/  HMMA.16816.F32.BF16 R52, R20.reuse, R162, RZ ;  /* 0x000000a21434723c */ /* 0x040fe200000418ff */
[----:B------:R2:W-:Y:S07]  /*16a0*/  MUFU.TANH R219, R2 ;  /* 0x0000000200db7308 */ /* 0x0005ee0000002400 */
[C---:B------:R-:W-:Y:S08]  /*16b0*/  HMMA.16816.F32.BF16 R88, R20.reuse, R166, RZ ;  /* 0x000000a61458723c */ /* 0x040ff000000418ff */
[----:B------:R-:W-:Y:S01]  /*16c0*/  HMMA.16816.F32.BF16 R96, R20, R202, RZ ;  /* 0x000000ca1460723c */ /* 0x000fe200000418ff */
[----:B--2---:R-:W-:-:S04]  /*16d0*/  FMUL.FTZ R2, R119, c[0x0][0x2ec] ;  /* 0x0000bb0077027a20 */ /* 0x004fc80000410000 */
[----:B------:R2:W5:Y:S03]  /*16e0*/  MUFU.TANH R127, R2 ;  /* 0x00000002007f7308 */ /* 0x0005660000002400 */
[C---:B-1----:R-:W-:Y:S08]  /*16f0*/  HMMA.16816.F32.BF16 R80, R16.reuse, R84, R80 ;  /* 0x000000541050723c */ /* 0x042ff00000041850 */
[----:B------:R-:W-:Y:S01]  /*1700*/  HMMA.16816.F32.BF16 R168, R16, R120, R72 ;  /* 0x0000007810a8723c */ /* 0x000fe20000041848 */
[----:B--2---:R-:W-:-:S07]  /*1710*/  FMUL.FTZ R2, R100, c[0x0][0x2ec] ;  /* 0x0000bb0064027a20 */ /* 0x004fce0000410000 */
[C---:B------:R-:W-:Y:S01]  /*1720*/  HMMA.16816.F32.BF16 R172, R16.reuse, R136, R64 ;  /* 0x0000008810ac723c */ /* 0x040fe20000041840 */
[----:B------:R1:W-:Y:S07]  /*1730*/  MUFU.TANH R214, R2 ;  /* 0x0000000200d67308 */ /* 0x0003ee0000002400 */
[C---:B------:R-:W-:Y:S08]  /*1740*/  HMMA.16816.F32.BF16 R192, R16.reuse, R148, R56 ;  /* 0x0000009410c0723c */ /* 0x040ff00000041838 */
[----:B------:R-:W-:Y:S01]  /*1750*/  HMMA.16816.F32.BF16 R188, R16, R156, R44 ;  /* 0x0000009c10bc723c */ /* 0x000fe2000004182c */
[----:B-1----:R-:W-:-:S04]  /*1760*/  FMUL.FTZ R2, R101, c[0x0][0x2ec] ;  /* 0x0000bb0065027a20 */ /* 0x002fc80000410000 */
[----:B------:R1:W-:Y:S03]  /*1770*/  MUFU.TANH R213, R2 ;  /* 0x0000000200d57308 */ /* 0x0003e60000002400 */
[C---:B------:R-:W-:Y:S08]  /*1780*/  HMMA.16816.F32.BF16 R184, R16.reuse, R196, R40 ;  /* 0x000000c410b8723c */ /* 0x040ff00000041828 */
[----:B------:R-:W-:Y:S01]  /*1790*/  HMMA.16816.F32.BF16 R76, R16, R86, R76 ;  /* 0x00000056104c723c */ /* 0x000fe2000004184c */
[----:B-1----:R-:W-:-:S07]  /*17a0*/  FMUL.FTZ R2, R102, c[0x0][0x2ec] ;  /* 0x0000bb0066027a20 */ /* 0x002fce0000410000 */
[C---:B------:R-:W-:Y:S01]  /*17b0*/  HMMA.16816.F32.BF16 R116, R16.reuse, R138, R60 ;  /* 0x0000008a1074723c */ /* 0x040fe2000004183c */
[----:B------:R1:W-:Y:S07]  /*17c0*/  MUFU.TANH R241, R2 ;  /* 0x0000000200f17308 */ /* 0x0003ee0000002400 */
[C---:B------:R-:W-:Y:S08]  /*17d0*/  HMMA.16816.F32.BF16 R176, R16.reuse, R150, R52 ;  /* 0x0000009610b0723c */ /* 0x040ff00000041834 */
[----:B------:R-:W-:Y:S01]  /*17e0*/  HMMA.16816.F32.BF16 R180, R16, R158, R88 ;  /* 0x0000009e10b4723c */ /* 0x000fe20000041858 */
[----:B-1----:R-:W-:-:S04]  /*17f0*/  FMUL.FTZ R2, R103, c[0x0][0x2ec] ;  /* 0x0000bb0067027a20 */ /* 0x002fc80000410000 */
[----:B------:R1:W-:Y:S03]  /*1800*/  MUFU.TANH R244, R2 ;  /* 0x0000000200f47308 */ /* 0x0003e60000002400 */
[----:B------:R-:W-:Y:S08]  /*1810*/  HMMA.16816.F32.BF16 R100, R16, R122, R68 ;  /* 0x0000007a1064723c */ /* 0x000ff00000041844 */
[----:B------:R-:W-:Y:S01]  /*1820*/  HMMA.16816.F32.BF16 R20, R12, R94, R128 ;  /* 0x0000005e0c14723c */ /* 0x000fe20000041880 */
[----:B-1----:R-:W-:-:S07]  /*1830*/  FMUL.FTZ R2, R104, c[0x0][0x2ec] ;  /* 0x0000bb0068027a20 */ /* 0x002fce0000410000 */
[----:B------:R-:W-:Y:S01]  /*1840*/  HMMA.16816.F32.BF16 R40, R36, R108, RZ ;  /* 0x0000006c2428723c */ /* 0x000fe200000418ff */
[----:B------:R1:W-:Y:S07]  /*1850*/  MUFU.TANH R249, R2 ;  /* 0x0000000200f97308 */ /* 0x0003ee0000002400 */
[----:B------:R-:W-:Y:S01]  /*1860*/  HMMA.16816.F32.BF16 R44, R28, R94, R144 ;  /* 0x0000005e1c2c723c */ /* 0x000fe20000041890 */
[----:B------:R-:W-:Y:S07]  /*1870*/  LDSM.16.M88.4 R92, [R220+0x3000] ;  /* 0x00300000dc5c783b */ /* 0x000fee0000000200 */
[----:B------:R-:W-:Y:S01]  /*1880*/  HMMA.16816.F32.BF16 R52, R36, R140, RZ ;  /* 0x0000008c2434723c */ /* 0x000fe200000418ff */
[----:B-1----:R-:W-:-:S04]  /*1890*/  FMUL.FTZ R2, R105, c[0x0][0x2ec] ;  /* 0x0000bb0069027a20 */ /* 0x002fc80000410000 */
[----:B------:R1:W-:Y:S03]  /*18a0*/  MUFU.TANH R246, R2 ;  /* 0x0000000200f67308 */ /* 0x0003e60000002400 */
[----:B------:R-:W-:Y:S01]  /*18b0*/  HMMA.16816.F32.BF16 R56, R8, R50, R20 ;  /* 0x000000320838723c */ /* 0x000fe20000041814 */
[----:B------:R-:W-:Y:S07]  /*18c0*/  LDSM.16.M88.4 R20, [R220+0x1000] ;  /* 0x00100000dc14783b */ /* 0x000fee0000000200 */
[----:B------:R-:W-:Y:S01]  /*18d0*/  HMMA.16816.F32.BF16 R40, R32, R84, R40 ;  /* 0x000000542028723c */ /* 0x000fe20000041828 */
[----:B-1----:R-:W-:-:S07]  /*18e0*/  FMUL.FTZ R2, R106, c[0x0][0x2ec] ;  /* 0x0000bb006a027a20 */ /* 0x002fce0000410000 */
[----:B------:R-:W-:Y:S01]  /*18f0*/  HMMA.16816.F32.BF16 R60, R24, R50, R44 ;  /* 0x00000032183c723c */ /* 0x000fe2000004182c */
[----:B------:R1:W-:Y:S07]  /*1900*/  MUFU.TANH R247, R2 ;  /* 0x0000000200f77308 */ /* 0x0003ee0000002400 */
[----:B------:R-:W-:Y:S08]  /*1910*/  HMMA.16816.F32.BF16 R68, R32, R120, R52 ;  /* 0x000000782044723c */ /* 0x000ff00000041834 */
[----:B------:R-:W-:Y:S01]  /*1920*/  HMMA.16816.F32.BF16 R52, R36, R110, RZ ;  /* 0x0000006e2434723c */ /* 0x000fe200000418ff */
[----:B------:R-:W-:Y:S01]  /*1930*/  LDSM.16.M88.4 R108, [R227+0x3800] ;  /* 0x00380000e36c783b */ /* 0x000fe20000000200 */
[----:B-1----:R-:W-:-:S04]  /*1940*/  FMUL.FTZ R2, R107, c[0x0][0x2ec] ;  /* 0x0000bb006b027a20 */ /* 0x002fc80000410000 */
[----:B------:R1:W-:Y:S02]  /*1950*/  MUFU.TANH R245, R2 ;  /* 0x0000000200f57308 */ /* 0x0003e40000002400 */
[----:B------:R-:W-:Y:S01]  /*1960*/  HMMA.16816.F32.BF16 R104, R16, R198, R96 ;  /* 0x000000c61068723c */ /* 0x000fe20000041860 */
[----:B------:R-:W2:Y:S04]  /*1970*/  LDSM.16.M88.4 R16, [R227+0x1000] ;  /* 0x00100000e310783b */ /* 0x000ea80000000200 */
[----:B------:R-:W5:Y:S03]  /*1980*/  LDSM.16.M88.4 R96, [R227+0x3000] ;  /* 0x00300000e360783b */ /* 0x000f660000000200 */
[----:B------:R-:W-:Y:S01]  /*1990*/  HMMA.16816.F32.BF16 R48, R36, R152, RZ ;  /* 0x000000982430723c */ /* 0x000fe200000418ff */
[----:B-1----:R-:W-:-:S07]  /*19a0*/  FMUL.FTZ R2, R112, c[0x0][0x2ec] ;  /* 0x0000bb0070027a20 */ /* 0x002fce0000410000 */
[C---:B------:R-:W-:Y:S01]  /*19b0*/  HMMA.16816.F32.BF16 R52, R32.reuse, R86, R52 ;  /* 0x000000562034723c */ /* 0x040fe20000041834 */
[----:B------:R1:W-:Y:S11]  /*19c0*/  MUFU.TANH R210, R2 ;  /* 0x0000000200d27308 */ /* 0x0003f60000002400 */
[----:B------:R-:W-:Y:S04]  /*19d0*/  @!UPT UIADD3 URZ, URZ, URZ, URZ ;  /* 0x0000003f3f3ff290 */ /* 0x000fe8000fffe03f */
[----:B------:R-:W-:Y:S01]  /*19e0*/  HMMA.16816.F32.BF16 R72, R32, R136, R48 ;  /* 0x000000882048723c */ /* 0x000fe20000041830 */
[----:B-1----:R-:W-:Y:S02]  /*19f0*/  FMUL.FTZ R2, R113, c[0x0][0x2ec] ;  /* 0x0000bb0071027a20 */ /* 0x002fe40000410000 */
[----:B---3--:R-:W-:Y:S02]  /*1a00*/  IMAD.MOV.U32 R113, RZ, RZ, R205 ;  /* 0x000000ffff717224 */ /* 0x008fe400078e00cd */
[----:B------:R1:W-:Y:S02]  /*1a10*/  MUFU.TANH R206, R2 ;  /* 0x0000000200ce7308 */ /* 0x0003e40000002400 */
[----:B----4-:R-:W-:Y:S01]  /*1a20*/  IMAD.MOV.U32 R137, RZ, RZ, R218 ;  /* 0x000000ffff897224 */ /* 0x010fe200078e00da */
[-C--:B--2---:R-:W-:Y:S08]  /*1a30*/  HMMA.16816.F32.BF16 R44, R12, R16.reuse, R80 ;  /* 0x000000100c2c723c */ /* 0x084ff00000041850 */
[----:B------:R-:W-:Y:S01]  /*1a40*/  HMMA.16816.F32.BF16 R40, R28, R16, R40 ;  /* 0x000000101c28723c */ /* 0x000fe20000041828 */
[----:B-1----:R-:W-:-:S07]  /*1a50*/  FMUL.FTZ R2, R114, c[0x0][0x2ec] ;  /* 0x0000bb0072027a20 */ /* 0x002fce0000410000 */
[----:B------:R-:W-:Y:S01]  /*1a60*/  HMMA.16816.F32.BF16 R48, R28, R18, R52 ;  /* 0x000000121c30723c */ /* 0x000fe20000041834 */
[----:B------:R1:W-:Y:S11]  /*1a70*/  MUFU.TANH R243, R2 ;  /* 0x0000000200f37308 */ /* 0x0003f60000002400 */
[----:B------:R-:W-:Y:S04]  /*1a80*/  @!UPT UIADD3 URZ, URZ, URZ, URZ ;  /* 0x0000003f3f3ff290 */ /* 0x000fe8000fffe03f */
[----:B------:R-:W-:Y:S01]  /*1a90*/  HMMA.16816.F32.BF16 R64, R24, R20, R40 ;  /* 0x000000141840723c */ /* 0x000fe20000041828 */
[----:B------:R-:W2:Y:S01]  /*1aa0*/  LDSM.16.M88.4 R40, [R227+0x1800] ;  /* 0x00180000e328783b */ /* 0x000ea20000000200 */
[----:B-1----:R-:W-:-:S04]  /*1ab0*/  FMUL.FTZ R2, R115, c[0x0][0x2ec] ;  /* 0x0000bb0073027a20 */ /* 0x002fc80000410000 */
[----:B------:R1:W-:Y:S02]  /*1ac0*/  MUFU.TANH R215, R2 ;  /* 0x0000000200d77308 */ /* 0x0003e40000002400 */
[----:B-1----:R-:W-:Y:S02]  /*1ad0*/  FMUL.FTZ R2, R132, c[0x0][0x2ec] ;  /* 0x0000bb0084027a20 */ /* 0x002fe40000410000 */
[----:B-----5:R-:W-:-:S04]  /*1ae0*/  IMAD.MOV.U32 R132, RZ, RZ, R127 ;  /* 0x000000ffff847224 */ /* 0x020fc800078e007f */
[----:B------:R1:W-:Y:S02]  /*1af0*/  MUFU.TANH R242, R2 ;  /* 0x0000000200f27308 */ /* 0x0003e40000002400 */
[----:B-1----:R-:W-:-:S06]  /*1b00*/  FMUL.FTZ R2, R133, c[0x0][0x2ec] ;  /* 0x0000bb0085027a20 */ /* 0x002fcc0000410000 */
[----:B------:R1:W3:Y:S02]  /*1b10*/  MUFU.TANH R3, R2 ;  /* 0x0000000200037308 */ /* 0x0002e40000002400 */
[----:B-1----:R-:W-:Y:S02]  /*1b20*/  FMUL.FTZ R2, R134, c[0x0][0x2ec] ;  /* 0x0000bb0086027a20 */ /* 0x002fe40000410000 */
[----:B---3--:R-:W-:-:S04]  /*1b30*/  IMAD.MOV.U32 R136, RZ, RZ, R3 ;  /* 0x000000ffff887224 */ /* 0x008fc800078e0003 */
[----:B------:R1:W3:Y:S01]  /*1b40*/  MUFU.TANH R5, R2 ;  /* 0x0000000200057308 */ /* 0x0002e20000002400 */
[----:B------:R-:W-:Y:S02]  /*1b50*/  IMAD.SHL.U32 R3, R204, 0x2, RZ ;  /* 0x00000002cc037824 */ /* 0x000fe400078e00ff */
[----:B-1----:R-:W-:-:S05]  /*1b60*/  FMUL.FTZ R2, R135, c[0x0][0x2ec] ;  /* 0x0000bb0087027a20 */ /* 0x002fca0000410000 */
[----:B------:R1:W-:Y:S02]  /*1b70*/  MUFU.TANH R135, R2 ;  /* 0x0000000200877308 */ /* 0x0003e40000002400 */
[----:B-1----:R-:W-:-:S06]  /*1b80*/  FMUL.FTZ R2, R56, c[0x0][0x2ec] ;  /* 0x0000bb0038027a20 */ /* 0x002fcc0000410000 */
[----:B------:R1:W-:Y:S02]  /*1b90*/  MUFU.TANH R205, R2 ;  /* 0x0000000200cd7308 */ /* 0x0003e40000002400 */
[----:B-1----:R-:W-:-:S06]  /*1ba0*/  FMUL.FTZ R2, R57, c[0x0][0x2ec] ;  /* 0x0000bb0039027a20 */ /* 0x002fcc0000410000 */
[----:B------:R1:W-:Y:S02]  /*1bb0*/  MUFU.TANH R145, R2 ;  /* 0x0000000200917308 */ /* 0x0003e40000002400 */
[----:B-1----:R-:W-:-:S06]  /*1bc0*/  FMUL.FTZ R2, R58, c[0x0][0x2ec] ;  /* 0x0000bb003a027a20 */ /* 0x002fcc0000410000 */
[----:B------:R1:W-:Y:S02]  /*1bd0*/  MUFU.TANH R212, R2 ;  /* 0x0000000200d47308 */ /* 0x0003e40000002400 */
[----:B-1----:R-:W-:Y:S02]  /*1be0*/  FMUL.FTZ R2, R59, c[0x0][0x2ec] ;  /* 0x0000bb003b027a20 */ /* 0x002fe40000410000 */
[----:B------:R-:W-:Y:S04]  /*1bf0*/  HMMA.16816.F32.BF16 R56, R8, R20, R44 ;  /* 0x000000140838723c */ /* 0x000fe8000004182c */
[----:B------:R1:W-:Y:S04]  /*1c00*/  MUFU.TANH R211, R2 ;  /* 0x0000000200d37308 */ /* 0x0003e80000002400 */
[C---:B------:R-:W-:Y:S01]  /*1c10*/  HMMA.16816.F32.BF16 R44, R12.reuse, R18, R76 ;  /* 0x000000120c2c723c */ /* 0x040fe2000004184c */
[----:B------:R-:W4:Y:S07]  /*1c20*/  LDSM.16.M88.4 R16, [R220+0x1800] ;  /* 0x00180000dc10783b */ /* 0x000f2e0000000200 */
[----:B------:R-:W-:Y:S01]  /*1c30*/  HMMA.16816.F32.BF16 R76, R12, R96, R188 ;  /* 0x000000600c4c723c */ /* 0x000fe200000418bc */
[----:B-1----:R-:W-:-:S04]  /*1c40*/  FMUL.FTZ R2, R60, c[0x0][0x2ec] ;  /* 0x0000bb003c027a20 */ /* 0x002fc80000410000 */
[----:B------:R1:W-:Y:S02]  /*1c50*/  MUFU.TANH R133, R2 ;  /* 0x0000000200857308 */ /* 0x0003e40000002400 */
[----:B------:R-:W-:Y:S02]  /*1c60*/  IMAD.MOV.U32 R191, RZ, RZ, R136 ;  /* 0x000000ffffbf7224 */ /* 0x000fe400078e0088 */
[----:B------:R-:W-:Y:S02]  /*1c70*/  IMAD.MOV.U32 R189, RZ, RZ, R132 ;  /* 0x000000ffffbd7224 */ /* 0x000fe400078e0084 */
[----:B------:R-:W-:Y:S02]  /*1c80*/  IMAD.MOV.U32 R190, RZ, RZ, R137 ;  /* 0x000000ffffbe7224 */ /* 0x000fe400078e0089 */
[----:B------:R-:W-:-:S03]  /*1c90*/  IMAD.MOV.U32 R188, RZ, RZ, R249 ;  /* 0x000000ffffbc7224 */ /* 0x000fc600078e00f9 */
[----:B------:R-:W-:Y:S01]  /*1ca0*/  HMMA.16816.F32.BF16 R52, R8, R22, R44 ;  /* 0x000000160834723c */ /* 0x000fe2000004182c */
[----:B-1----:R-:W-:-:S07]  /*1cb0*/  FMUL.FTZ R2, R61, c[0x0][0x2ec] ;  /* 0x0000bb003d027a20 */ /* 0x002fce0000410000 */
[----:B------:R-:W-:Y:S01]  /*1cc0*/  HMMA.16816.F32.BF16 R44, R36, R164, RZ ;  /* 0x000000a4242c723c */ /* 0x000fe200000418ff */
[----:B------:R1:W-:Y:S02]  /*1cd0*/  MUFU.TANH R112, R2 ;  /* 0x0000000200707308 */ /* 0x0003e40000002400 */
[----:B-1----:R-:W-:-:S06]  /*1ce0*/  FMUL.FTZ R2, R62, c[0x0][0x2ec] ;  /* 0x0000bb003e027a20 */ /* 0x002fcc0000410000 */
[----:B------:R1:W-:Y:S11]  /*1cf0*/  MUFU.TANH R134, R2 ;  /* 0x0000000200867308 */ /* 0x0003f60000002400 */
[----:B------:R-:W-:Y:S04]  /*1d00*/  @!UPT UIADD3 URZ, URZ, URZ, URZ ;  /* 0x0000003f3f3ff290 */ /* 0x000fe8000fffe03f */
[----:B------:R-:W-:Y:S08]  /*1d10*/  HMMA.16816.F32.BF16 R128, R32, R156, R44 ;  /* 0x0000009c2080723c */ /* 0x000ff0000004182c */
[----:B------:R-:W-:Y:S01]  /*1d20*/  HMMA.16816.F32.BF16 R44, R36, R142, RZ ;  /* 0x0000008e242c723c */ /* 0x000fe200000418ff */
[----:B-1----:R-:W-:-:S07]  /*1d30*/  FMUL.FTZ R2, R63, c[0x0][0x2ec] ;  /* 0x0000bb003f027a20 */ /* 0x002fce0000410000 */
[----:B------:R-:W-:Y:S01]  /*1d40*/  HMMA.16816.F32.BF16 R60, R36, R160, RZ ;  /* 0x000000a0243c723c */ /* 0x000fe200000418ff */
[----:B------:R-:W-:Y:S01]  /*1d50*/  IMAD.MOV.U32 R142, RZ, RZ, R113 ;  /* 0x000000ffff8e7224 */ /* 0x000fe200078e0071 */
[----:B------:R1:W5:Y:S02]  /*1d60*/  MUFU.TANH R248, R2 ;  /* 0x0000000200f87308 */ /* 0x0003640000002400 */
[----:B-1----:R-:W-:-:S06]  /*1d70*/  FMUL.FTZ R2, R56, c[0x0][0x2ec] ;  /* 0x0000bb0038027a20 */ /* 0x002fcc0000410000 */
[----:B------:R1:W-:Y:S11]  /*1d80*/  MUFU.TANH R152, R2 ;  /* 0x0000000200987308 */ /* 0x0003f60000002400 */
[----:B------:R-:W-:Y:S03]  /*1d90*/  @!UPT UIADD3 URZ, URZ, URZ, URZ ;  /* 0x0000003f3f3ff290 */ /* 0x000fe6000fffe03f */
[----:B------:R-:W-:Y:S08]  /*1da0*/  HMMA.16816.F32.BF16 R88, R32, R148, R60 ;  /* 0x000000942058723c */ /* 0x000ff0000004183c */
[----:B------:R-:W-:Y:S01]  /*1db0*/  HMMA.16816.F32.BF16 R60, R24, R22, R48 ;  /* 0x00000016183c723c */ /* 0x000fe20000041830 */
[----:B-1----:R-:W-:-:S07]  /*1dc0*/  FMUL.FTZ R2, R57, c[0x0][0x2ec] ;  /* 0x0000bb0039027a20 */ /* 0x002fce0000410000 */
[-C--:B--2---:R-:W-:Y:S01]  /*1dd0*/  HMMA.16816.F32.BF16 R48, R12, R40.reuse, R168 ;  /* 0x000000280c30723c */ /* 0x084fe200000418a8 */
[----:B------:R1:W2:Y:S06]  /*1de0*/  MUFU.TANH R144, R2 ;  /* 0x0000000200907308 */ /* 0x0002ac0000002400 */
[----:B------:R-:W-:Y:S01]  /*1df0*/  IMAD.MOV.U32 R171, RZ, RZ, R219 ;  /* 0x000000ffffab7224 */ /* 0x000fe200078e00db */
[----:B------:R-:W-:Y:S01]  /*1e00*/  HMMA.16816.F32.BF16 R20, R28, R40, R68 ;  /* 0x000000281c14723c */ /* 0x000fe20000041844 */
[----:B---3--:R-:W-:Y:S01]  /*1e10*/  IMAD.MOV.U32 R170, RZ, RZ, R5 ;  /* 0x000000ffffaa7224 */ /* 0x008fe200078e0005 */
[----:B------:R-:W-:-:S04]  /*1e20*/  SHF.R.S32.HI R5, RZ, 0x1f, R207 ;  /* 0x0000001fff057819 */ /* 0x000fc800000114cf */
[----:B------:R-:W-:Y:S01]  /*1e30*/  LEA.HI R5, R5, R125, RZ, 0x2 ;  /* 0x0000007d05057211 */ /* 0x000fe200078f10ff */
[----:B-1----:R-:W-:-:S03]  /*1e40*/  FMUL.FTZ R2, R58, c[0x0][0x2ec] ;  /* 0x0000bb003a027a20 */ /* 0x002fc60000410000 */
[----:B------:R-:W-:Y:S01]  /*1e50*/  LOP3.LUT R5, R5, 0xfffffffc, RZ, 0xc0, !PT ;  /* 0xfffffffc05057812 */ /* 0x000fe200078ec0ff */
[----:B------:R1:W-:Y:S04]  /*1e60*/  MUFU.TANH R209, R2 ;  /* 0x0000000200d17308 */ /* 0x0003e80000002400 */
[----:B------:R-:W-:-:S05]  /*1e70*/  IMAD.IADD R5, R125, 0x1, -R5 ;  /* 0x000000017d057824 */ /* 0x000fca00078e0a05 */
[----:B------:R-:W-:Y:S01]  /*1e80*/  STL [R1+0x80], R5 ;  /* 0x0000800501007387 */ /* 0x000fe20000100800 */
[----:B-1----:R-:W-:Y:S02]  /*1e90*/  FMUL.FTZ R2, R59, c[0x0][0x2ec] ;  /* 0x0000bb003b027a20 */ /* 0x002fe40000410000 */
[----:B----4-:R-:W-:Y:S02]  /*1ea0*/  HMMA.16816.F32.BF16 R56, R8, R16, R48 ;  /* 0x000000100838723c */ /* 0x010fe40000041830 */
[----:B------:R1:W-:Y:S06]  /*1eb0*/  MUFU.TANH R208, R2 ;  /* 0x0000000200d07308 */ /* 0x0003ec0000002400 */
[----:B------:R-:W-:Y:S01]  /*1ec0*/  HMMA.16816.F32.BF16 R48, R32, R122, R44 ;  /* 0x0000007a2030723c */ /* 0x000fe2000004182c */
[----:B------:R-:W3:Y:S06]  /*1ed0*/  LDSM.16.M88.4 R44, [R227+0x2000] ;  /* 0x00200000e32c783b */ /* 0x000eec0000000200 */
[----:B------:R-:W-:-:S02]  /*1ee0*/  IMAD.MOV.U32 R122, RZ, RZ, R170 ;  /* 0x000000ffff7a7224 */ /* 0x000fc400078e00aa */
[----:B-1----:R-:W-:-:S04]  /*1ef0*/  FMUL.FTZ R2, R64, c[0x0][0x2ec] ;  /* 0x0000bb0040027a20 */ /* 0x002fc80000410000 */
        /* <DEDUP_REMOVED lines=8> */
[-C--:B------:R-:W-:Y:S01]  /*1f80*/  HMMA.16816.F32.BF16 R20, R12, R42.reuse, R100 ;  /* 0x0000002a0c14723c */ /* 0x080fe20000041864 */
[----:B------:R-:W-:Y:S07]  /*1f90*/  LDSM.16.M88.4 R100, [R220+0x3800] ;  /* 0x00380000dc64783b */ /* 0x000fee0000000200 */
[----:B------:R-:W-:Y:S01]  /*1fa0*/  HMMA.16816.F32.BF16 R40, R28, R42, R48 ;  /* 0x0000002a1c28723c */ /* 0x000fe20000041830 */
[----:B-1----:R-:W-:-:S04]  /*1fb0*/  FMUL.FTZ R2, R52, c[0x0][0x2ec] ;  /* 0x0000bb0034027a20 */ /* 0x002fc80000410000 */
[----:B------:R1:W-:Y:S03]  /*1fc0*/  MUFU.TANH R127, R2 ;  /* 0x00000002007f7308 */ /* 0x0003e60000002400 */
[----:B---3--:R-:W-:Y:S01]  /*1fd0*/  HMMA.16816.F32.BF16 R48, R12, R44, R172 ;  /* 0x0000002c0c30723c */ /* 0x008fe200000418ac */
[----:B-1----:R-:W-:-:S04]  /*1fe0*/  FMUL.FTZ R2, R53, c[0x0][0x2ec] ;  /* 0x0000bb0035027a20 */ /* 0x002fc80000410000 */
[----:B------:R1:W-:Y:S02]  /*1ff0*/  MUFU.TANH R153, R2 ;  /* 0x0000000200997308 */ /* 0x0003e40000002400 */
[----:B-1----:R-:W-:-:S06]  /*2000*/  FMUL.FTZ R2, R54, c[0x0][0x2ec] ;  /* 0x0000bb0036027a20 */ /* 0x002fcc0000410000 */
[----:B------:R1:W-:Y:S02]  /*2010*/  MUFU.TANH R148, R2 ;  /* 0x0000000200947308 */ /* 0x0003e40000002400 */
[----:B-1----:R-:W-:Y:S02]  /*2020*/  FMUL.FTZ R2, R55, c[0x0][0x2ec] ;  /* 0x0000bb0037027a20 */ /* 0x002fe40000410000 */
[----:B------:R-:W-:Y:S04]  /*2030*/  HMMA.16816.F32.BF16 R52, R36, R154, RZ ;  /* 0x0000009a2434723c */ /* 0x000fe800000418ff */
[----:B------:R1:W-:Y:S02]  /*2040*/  MUFU.TANH R146, R2 ;  /* 0x0000000200927308 */ /* 0x0003e40000002400 */
[----:B-1----:R-:W-:-:S06]  /*2050*/  FMUL.FTZ R2, R60, c[0x0][0x2ec] ;  /* 0x0000bb003c027a20 */ /* 0x002fcc0000410000 */
[----:B------:R1:W-:Y:S11]  /*2060*/  MUFU.TANH R232, R2 ;  /* 0x0000000200e87308 */ /* 0x0003f60000002400 */
[----:B------:R-:W-:Y:S01]  /*2070*/  @!UPT UIADD3 URZ, URZ, URZ, URZ ;  /* 0x0000003f3f3ff290 */ /* 0x000fe2000fffe03f */
[----:B------:R-:W-:Y:S08]  /*2080*/  HMMA.16816.F32.BF16 R68, R32, R138, R52 ;  /* 0x0000008a2044723c */ /* 0x000ff00000041834 */
[----:B------:R-:W-:Y:S01]  /*2090*/  HMMA.16816.F32.BF16 R52, R36, R166, RZ ;  /* 0x000000a62434723c */ /* 0x000fe200000418ff */
[----:B-1----:R-:W-:-:S06]  /*20a0*/  FMUL.FTZ R2, R61, c[0x0][0x2ec] ;  /* 0x0000bb003d027a20 */ /* 0x002fcc0000410000 */
[----:B------:R-:W-:Y:S01]  /*20b0*/  IMAD.MOV.U32 R166, RZ, RZ, R171 ;  /* 0x000000ffffa67224 */ /* 0x000fe200078e00ab */
[----:B------:R1:W-:Y:S08]  /*20c0*/  MUFU.TANH R231, R2 ;  /* 0x0000000200e77308 */ /* 0x0003f00000002400 */
[----:B------:R-:W-:Y:S08]  /*20d0*/  HMMA.16816.F32.BF16 R80, R28, R46, R68 ;  /* 0x0000002e1c50723c */ /* 0x000ff00000041844 */
[----:B------:R-:W-:Y:S01]  /*20e0*/  HMMA.16816.F32.BF16 R156, R32, R158, R52 ;  /* 0x0000009e209c723c */ /* 0x000fe20000041834 */
[----:B------:R-:W-:Y:S01]  /*20f0*/  LDSM.16.M88.4 R52, [R220+0x2800] ;  /* 0x00280000dc34783b */ /* 0x000fe20000000200 */
[----:B-1----:R-:W-:-:S04]  /*2100*/  FMUL.FTZ R2, R62, c[0x0][0x2ec] ;  /* 0x0000bb003e027a20 */ /* 0x002fc80000410000 */
[----:B------:R1:W-:Y:S02]  /*2110*/  MUFU.TANH R230, R2 ;  /* 0x0000000200e67308 */ /* 0x0003e40000002400 */
[----:B-1----:R-:W-:Y:S02]  /*2120*/  FMUL.FTZ R2, R63, c[0x0][0x2ec] ;  /* 0x0000bb003f027a20 */ /* 0x002fe40000410000 */
[----:B------:R-:W-:Y:S04]  /*2130*/  HMMA.16816.F32.BF16 R60, R36, R162, RZ ;  /* 0x000000a2243c723c */ /* 0x000fe800000418ff */
[----:B------:R1:W-:Y:S02]  /*2140*/  MUFU.TANH R229, R2 ;  /* 0x0000000200e57308 */ /* 0x0003e40000002400 */
[----:B-1----:R-:W-:-:S06]  /*2150*/  FMUL.FTZ R2, R56, c[0x0][0x2ec] ;  /* 0x0000bb0038027a20 */ /* 0x002fcc0000410000 */
[----:B------:R1:W-:Y:S11]  /*2160*/  MUFU.TANH R121, R2 ;  /* 0x0000000200797308 */ /* 0x0003f60000002400 */
[----:B------:R-:W-:Y:S01]  /*2170*/  @!UPT UIADD3 URZ, URZ, URZ, URZ ;  /* 0x0000003f3f3ff290 */ /* 0x000fe2000fffe03f */
[----:B------:R-:W-:Y:S07]  /*2180*/  HMMA.16816.F32.BF16 R84, R32, R150, R60 ;  /* 0x000000962054723c */ /* 0x000fee000004183c */
[----:B-----5:R-:W-:Y:S01]  /*2190*/  IMAD.MOV.U32 R151, RZ, RZ, R248 ;  /* 0x000000ffff977224 */ /* 0x020fe200078e00f8 */
[----:B------:R-:W-:Y:S01]  /*21a0*/  HMMA.16816.F32.BF16 R60, R24, R18, R40 ;  /* 0x00000012183c723c */ /* 0x000fe20000041828 */
[----:B-1----:R-:W-:-:S07]  /*21b0*/  FMUL.FTZ R2, R57, c[0x0][0x2ec] ;  /* 0x0000bb0039027a20 */ /* 0x002fce0000410000 */
[----:B------:R-:W-:Y:S01]  /*21c0*/  HMMA.16816.F32.BF16 R40, R28, R44, R72 ;  /* 0x0000002c1c28723c */ /* 0x000fe20000041848 */
[----:B------:R1:W-:Y:S07]  /*21d0*/  MUFU.TANH R120, R2 ;  /* 0x0000000200787308 */ /* 0x0003ee0000002400 */
[C---:B------:R-:W-:Y:S08]  /*21e0*/  HMMA.16816.F32.BF16 R44, R12.reuse, R46, R116 ;  /* 0x0000002e0c2c723c */ /* 0x040ff00000041874 */
[----:B------:R-:W-:Y:S01]  /*21f0*/  HMMA.16816.F32.BF16 R72, R12, R108, R184 ;  /* 0x0000006c0c48723c */ /* 0x000fe200000418b8 */
[----:B-1----:R-:W-:-:S04]  /*2200*/  FMUL.FTZ R2, R58, c[0x0][0x2ec] ;  /* 0x0000bb003a027a20 */ /* 0x002fc80000410000 */
[----:B------:R1:W-:Y:S02]  /*2210*/  MUFU.TANH R164, R2 ;  /* 0x0000000200a47308 */ /* 0x0003e40000002400 */
[----:B------:R-:W-:Y:S02]  /*2220*/  IMAD.MOV.U32 R186, RZ, RZ, R246 ;  /* 0x000000ffffba7224 */ /* 0x000fe400078e00f6 */
[----:B------:R-:W-:Y:S02]  /*2230*/  IMAD.MOV.U32 R187, RZ, RZ, R247 ;  /* 0x000000ffffbb7224 */ /* 0x000fe400078e00f7 */
[----:B------:R-:W-:Y:S02]  /*2240*/  IMAD.MOV.U32 R184, RZ, RZ, R245 ;  /* 0x000000ffffb87224 */ /* 0x000fe400078e00f5 */
[----:B------:R-:W-:Y:S02]  /*2250*/  IMAD.MOV.U32 R185, RZ, RZ, R242 ;  /* 0x000000ffffb97224 */ /* 0x000fe400078e00f2 */
[----:B-1----:R-:W-:-:S02]  /*2260*/  FMUL.FTZ R2, R59, c[0x0][0x2ec] ;  /* 0x0000bb003b027a20 */ /* 0x002fc40000410000 */
[----:B------:R-:W-:Y:S01]  /*2270*/  HMMA.16816.F32.BF16 R56, R8, R18, R20 ;  /* 0x000000120838723c */ /* 0x000fe20000041814 */
[----:B------:R-:W1:Y:S01]  /*2280*/  LDSM.16.M88.4 R20, [R220+0x2000] ;  /* 0x00200000dc14783b */ /* 0x000e620000000200 */
[----:B------:R3:W-:Y:S03]  /*2290*/  MUFU.TANH R140, R2 ;  /* 0x00000002008c7308 */ /* 0x0007e60000002400 */
[----:B------:R-:W4:Y:S01]  /*22a0*/  LDSM.16.M88.4 R16, [R227+0x2800] ;  /* 0x00280000e310783b */ /* 0x000f220000000200 */
[----:B------:R-:W-:-:S04]  /*22b0*/  DEPBAR.LE SB0, 0x0 ;  /* 0x000080000000791a */ /* 0x000fc80000000000 */
[----:B---3--:R-:W-:-:S04]  /*22c0*/  FMUL.FTZ R2, R64, c[0x0][0x2ec] ;  /* 0x0000bb0040027a20 */ /* 0x008fc80000410000 */
[----:B------:R3:W-:Y:S02]  /*22d0*/  MUFU.TANH R219, R2 ;  /* 0x0000000200db7308 */ /* 0x0007e40000002400 */
[----:B---3--:R-:W-:Y:S01]  /*22e0*/  FMUL.FTZ R2, R65, c[0x0][0x2ec] ;  /* 0x0000bb0041027a20 */ /* 0x008fe20000410000 */
[-C--:B-1----:R-:W-:Y:S05]  /*22f0*/  HMMA.16816.F32.BF16 R48, R8, R20.reuse, R48 ;  /* 0x000000140830723c */ /* 0x082fea0000041830 */
[----:B------:R1:W-:Y:S03]  /*2300*/  MUFU.TANH R228, R2 ;  /* 0x0000000200e47308 */ /* 0x0003e60000002400 */
[----:B------:R-:W-:Y:S08]  /*2310*/  HMMA.16816.F32.BF16 R40, R24, R20, R40 ;  /* 0x000000141828723c */ /* 0x000ff00000041828 */
[----:B------:R-:W-:Y:S01]  /*2320*/  HMMA.16816.F32.BF16 R44, R8, R22, R44 ;  /* 0x00000016082c723c */ /* 0x000fe2000004182c */
[----:B-1----:R-:W-:-:S04]  /*2330*/  FMUL.FTZ R2, R66, c[0x0][0x2ec] ;  /* 0x0000bb0042027a20 */ /* 0x002fc80000410000 */
[----:B------:R1:W-:Y:S03]  /*2340*/  MUFU.TANH R150, R2 ;  /* 0x0000000200967308 */ /* 0x0003e60000002400 */
[----:B----4-:R-:W-:Y:S07]  /*2350*/  HMMA.16816.F32.BF16 R68, R12, R18, R176 ;  /* 0x000000120c44723c */ /* 0x010fee00000418b0 */
[----:B------:R-:W-:Y:S01]  /*2360*/  IMAD.MOV.U32 R179, RZ, RZ, R241 ;  /* 0x000000ffffb37224 */ /* 0x000fe200078e00f1 */
[----:B------:R-:W-:Y:S01]  /*2370*/  HMMA.16816.F32.BF16 R20, R24, R22, R80 ;  /* 0x000000161814723c */ /* 0x000fe20000041850 */
[----:B------:R-:W-:-:S02]  /*2380*/  IMAD.MOV.U32 R178, RZ, RZ, R240 ;  /* 0x000000ffffb27224 */ /* 0x000fc400078e00f0 */
[----:B-1----:R-:W-:-:S05]  /*2390*/  FMUL.FTZ R2, R67, c[0x0][0x2ec] ;  /* 0x0000bb0043027a20 */ /* 0x002fca0000410000 */
[----:B------:R-:W-:Y:S01]  /*23a0*/  HMMA.16816.F32.BF16 R64, R12, R16, R192 ;  /* 0x000000100c40723c */ /* 0x000fe200000418c0 */
[----:B------:R1:W-:Y:S06]  /*23b0*/  MUFU.TANH R149, R2 ;  /* 0x0000000200957308 */ /* 0x0003ec0000002400 */
[----:B------:R-:W-:Y:S02]  /*23c0*/  IMAD.MOV.U32 R195, RZ, RZ, R112 ;  /* 0x000000ffffc37224 */ /* 0x000fe400078e0070 */
[----:B------:R-:W-:Y:S02]  /*23d0*/  IMAD.MOV.U32 R194, RZ, RZ, R134 ;  /* 0x000000ffffc27224 */ /* 0x000fe400078e0086 */
[----:B------:R-:W-:-:S02]  /*23e0*/  IMAD.MOV.U32 R193, RZ, RZ, R133 ;  /* 0x000000ffffc17224 */ /* 0x000fc400078e0085 */
[----:B------:R-:W-:-:S03]  /*23f0*/  IMAD.MOV.U32 R192, RZ, RZ, R135 ;  /* 0x000000ffffc07224 */ /* 0x000fc600078e0087 */
[----:B------:R-:W-:Y:S02]  /*2400*/  FMUL.FTZ R6, R21, c[0x0][0x2ec] ;  /* 0x0000bb0015067a20 */ /* 0x000fe40000410000 */
[----:B-1----:R-:W-:Y:S02]  /*2410*/  FMUL.FTZ R2, R56, c[0x0][0x2ec] ;  /* 0x0000bb0038027a20 */ /* 0x002fe40000410000 */
[----:B------:R1:W-:Y:S01]  /*2420*/  MUFU.TANH R169, R6 ;  /* 0x0000000600a97308 */ /* 0x0003e20000002400 */
[----:B------:R-:W-:Y:S02]  /*2430*/  FMUL.FTZ R5, R23, c[0x0][0x2ec] ;  /* 0x0000bb0017057a20 */ /* 0x000fe40000410000 */
[----:B------:R-:W-:-:S05]  /*2440*/  FMUL.FTZ R7, R22, c[0x0][0x2ec] ;  /* 0x0000bb0016077a20 */ /* 0x000fca0000410000 */
[----:B------:R3:W-:Y:S01]  /*2450*/  MUFU.TANH R172, R2 ;  /* 0x0000000200ac7308 */ /* 0x0007e20000002400 */
[----:B-1----:R-:W-:-:S07]  /*2460*/  IMAD R6, R125, 0x10, R238 ;  /* 0x000000107d067824 */ /* 0x002fce00078e02ee */
[----:B------:R-:W-:Y:S01]  /*2470*/  MUFU.TANH R168, R5 ;  /* 0x0000000500a87308 */ /* 0x000fe20000002400 */
[----:B---3--:R-:W-:-:S07]  /*2480*/  FMUL.FTZ R2, R57, c[0x0][0x2ec] ;  /* 0x0000bb0039027a20 */ /* 0x008fce0000410000 */
[----:B------:R-:W-:Y:S08]  /*2490*/  MUFU.TANH R161, R7 ;  /* 0x0000000700a17308 */ /* 0x000ff00000002400 */
[----:B------:R1:W-:Y:S02]  /*24a0*/  MUFU.TANH R175, R2 ;  /* 0x0000000200af7308 */ /* 0x0003e40000002400 */
[----:B-1----:R-:W-:-:S06]  /*24b0*/  FMUL.FTZ R2, R58, c[0x0][0x2ec] ;  /* 0x0000bb003a027a20 */ /* 0x002fcc0000410000 */
[----:B------:R1:W-:Y:S02]  /*24c0*/  MUFU.TANH R165, R2 ;  /* 0x0000000200a57308 */ /* 0x0003e40000002400 */
[----:B-1----:R-:W-:Y:S02]  /*24d0*/  FMUL.FTZ R2, R59, c[0x0][0x2ec] ;  /* 0x0000bb003b027a20 */ /* 0x002fe40000410000 */
[----:B------:R-:W-:Y:S04]  /*24e0*/  HMMA.16816.F32.BF16 R56, R28, R16, R88 ;  /* 0x000000101c38723c */ /* 0x000fe80000041858 */
[----:B------:R1:W-:Y:S04]  /*24f0*/  MUFU.TANH R167, R2 ;  /* 0x0000000200a77308 */ /* 0x0003e80000002400 */
[C---:B------:R-:W-:Y:S08]  /*2500*/  HMMA.16816.F32.BF16 R88, R8.reuse, R92, R76 ;  /* 0x0000005c0858723c */ /* 0x040ff0000004184c */
[----:B------:R-:W-:Y:S01]  /*2510*/  HMMA.16816.F32.BF16 R76, R8, R100, R72 ;  /* 0x00000064084c723c */ /* 0x000fe20000041848 */
[----:B-1----:R-:W-:-:S04]  /*2520*/  FMUL.FTZ R2, R60, c[0x0][0x2ec] ;  /* 0x0000bb003c027a20 */ /* 0x002fc80000410000 */
[----:B------:R1:W-:Y:S02]  /*2530*/  MUFU.TANH R147, R2 ;  /* 0x0000000200937308 */ /* 0x0003e40000002400 */
[----:B-1----:R-:W-:Y:S11]  /*2540*/  FMUL.FTZ R2, R61, c[0x0][0x2ec] ;  /* 0x0000bb003d027a20 */ /* 0x002ff60000410000 */
[----:B------:R-:W-:Y:S06]  /*2550*/  @!UPT UIADD3 URZ, URZ, URZ, URZ ;  /* 0x0000003f3f3ff290 */ /* 0x000fec000fffe03f */
[----:B------:R-:W-:Y:S01]  /*2560*/  FMUL.FTZ R79, R79, c[0x0][0x2ec] ;  /* 0x0000bb004f4f7a20 */ /* 0x000fe20000410000 */
[----:B------:R1:W-:Y:S02]  /*2570*/  MUFU.TANH R218, R2 ;  /* 0x0000000200da7308 */ /* 0x0003e40000002400 */
[----:B-1----:R-:W-:-:S06]  /*2580*/  FMUL.FTZ R2, R62, c[0x0][0x2ec] ;  /* 0x0000bb003e027a20 */ /* 0x002fcc0000410000 */
[----:B------:R1:W-:Y:S02]  /*2590*/  MUFU.TANH R143, R2 ;  /* 0x00000002008f7308 */ /* 0x0003e40000002400 */
[----:B-1----:R-:W-:Y:S02]  /*25a0*/  FMUL.FTZ R2, R63, c[0x0][0x2ec] ;  /* 0x0000bb003f027a20 */ /* 0x002fe40000410000 */
[----:B------:R-:W-:Y:S04]  /*25b0*/  HMMA.16816.F32.BF16 R60, R12, R98, R180 ;  /* 0x000000620c3c723c */ /* 0x000fe800000418b4 */
[----:B------:R1:W-:Y:S03]  /*25c0*/  MUFU.TANH R141, R2 ;  /* 0x00000002008d7308 */ /* 0x0003e60000002400 */
[----:B------:R-:W-:-:S02]  /*25d0*/  IMAD.MOV.U32 R183, RZ, RZ, R239 ;  /* 0x000000ffffb77224 */ /* 0x000fc400078e00ef */
[----:B------:R-:W-:Y:S02]  /*25e0*/  IMAD.MOV.U32 R181, RZ, RZ, R190 ;  /* 0x000000ffffb57224 */ /* 0x000fe400078e00be */
[----:B------:R-:W-:Y:S02]  /*25f0*/  IMAD.MOV.U32 R180, RZ, RZ, R166 ;  /* 0x000000ffffb47224 */ /* 0x000fe400078e00a6 */
[----:B------:R-:W-:Y:S02]  /*2600*/  IMAD.MOV.U32 R182, RZ, RZ, R189 ;  /* 0x000000ffffb67224 */ /* 0x000fe400078e00bd */
[----:B-1----:R-:W-:-:S04]  /*2610*/  FMUL.FTZ R2, R48, c[0x0][0x2ec] ;  /* 0x0000bb0030027a20 */ /* 0x002fc80000410000 */
[----:B------:R1:W3:Y:S05]  /*2620*/  MUFU.TANH R117, R2 ;  /* 0x0000000200757308 */ /* 0x0002ea0000002400 */
[----:B------:R-:W-:Y:S08]  /*2630*/  HMMA.16816.F32.BF16 R80, R8, R94, R60 ;  /* 0x0000005e0850723c */ /* 0x000ff0000004183c */
[----:B------:R-:W-:Y:S01]  /*2640*/  HMMA.16816.F32.BF16 R60, R24, R52, R56 ;  /* 0x00000034183c723c */ /* 0x000fe20000041838 */
[----:B-1----:R-:W-:-:S06]  /*2650*/  FMUL.FTZ R2, R49, c[0x0][0x2ec] ;  /* 0x0000bb0031027a20 */ /* 0x002fcc0000410000 */
[----:B------:R-:W-:Y:S01]  /*2660*/  FMUL.FTZ R56, R89, c[0x0][0x2ec] ;  /* 0x0000bb0059387a20 */ /* 0x000fe20000410000 */
[----:B------:R1:W-:Y:S02]  /*2670*/  MUFU.TANH R116, R2 ;  /* 0x0000000200747308 */ /* 0x0003e40000002400 */
[----:B-1----:R-:W-:-:S06]  /*2680*/  FMUL.FTZ R2, R50, c[0x0][0x2ec] ;  /* 0x0000bb0032027a20 */ /* 0x002fcc0000410000 */
[----:B------:R1:W-:Y:S02]  /*2690*/  MUFU.TANH R123, R2 ;  /* 0x00000002007b7308 */ /* 0x0003e40000002400 */
[----:B-1----:R-:W-:Y:S02]  /*26a0*/  FMUL.FTZ R2, R51, c[0x0][0x2ec] ;  /* 0x0000bb0033027a20 */ /* 0x002fe40000410000 */
[----:B------:R-:W-:Y:S04]  /*26b0*/  HMMA.16816.F32.BF16 R48, R12, R110, R104 ;  /* 0x0000006e0c30723c */ /* 0x000fe80000041868 */
[----:B------:R1:W-:Y:S04]  /*26c0*/  MUFU.TANH R119, R2 ;  /* 0x0000000200777308 */ /* 0x0003e80000002400 */
[----:B------:R-:W-:Y:S08]  /*26d0*/  HMMA.16816.F32.BF16 R12, R8, R52, R64 ;  /* 0x00000034080c723c */ /* 0x000ff00000041840 */
[----:B------:R-:W-:Y:S01]  /*26e0*/  HMMA.16816.F32.BF16 R104, R28, R18, R84 ;  /* 0x000000121c68723c */ /* 0x000fe20000041854 */
[----:B-1----:R-:W-:-:S04]  /*26f0*/  FMUL.FTZ R2, R40, c[0x0][0x2ec] ;  /* 0x0000bb0028027a20 */ /* 0x002fc80000410000 */
[----:B------:R1:W-:Y:S03]  /*2700*/  MUFU.TANH R160, R2 ;  /* 0x0000000200a07308 */ /* 0x0003e60000002400 */
[C---:B------:R-:W-:Y:S08]  /*2710*/  HMMA.16816.F32.BF16 R84, R8.reuse, R54, R68 ;  /* 0x000000360854723c */ /* 0x040ff00000041844 */
[----:B------:R-:W-:Y:S01]  /*2720*/  HMMA.16816.F32.BF16 R72, R8, R102, R48 ;  /* 0x000000660848723c */ /* 0x000fe20000041830 */
[----:B------:R-:W-:-:S02]  /*2730*/  FMUL.FTZ R5, R15, c[0x0][0x2ec] ;  /* 0x0000bb000f057a20 */ /* 0x000fc40000410000 */
[----:B------:R-:W-:Y:S02]  /*2740*/  FMUL.FTZ R7, R12, c[0x0][0x2ec] ;  /* 0x0000bb000c077a20 */ /* 0x000fe40000410000 */
[----:B------:R-:W-:Y:S01]  /*2750*/  MUFU.TANH R112, R5 ;  /* 0x0000000500707308 */ /* 0x000fe20000002400 */
[----:B-1----:R-:W-:Y:S02]  /*2760*/  FMUL.FTZ R2, R41, c[0x0][0x2ec] ;  /* 0x0000bb0029027a20 */ /* 0x002fe40000410000 */
[----:B------:R-:W-:Y:S01]  /*2770*/  FMUL.FTZ R19, R13, c[0x0][0x2ec] ;  /* 0x0000bb000d137a20 */ /* 0x000fe20000410000 */
[----:B------:R-:W-:Y:S01]  /*2780*/  HMMA.16816.F32.BF16 R68, R24, R54, R104 ;  /* 0x000000361844723c */ /* 0x000fe20000041868 */
[----:B------:R-:W-:-:S03]  /*2790*/  FMUL.FTZ R40, R14, c[0x0][0x2ec] ;  /* 0x0000bb000e287a20 */ /* 0x000fc60000410000 */
[----:B------:R1:W-:Y:S03]  /*27a0*/  MUFU.TANH R177, R2 ;  /* 0x0000000200b17308 */ /* 0x0003e60000002400 */
[----:B------:R-:W-:-:S05]  /*27b0*/  FMUL.FTZ R55, R90, c[0x0][0x2ec] ;  /* 0x0000bb005a377a20 */ /* 0x000fca0000410000 */
[----:B------:R-:W-:Y:S03]  /*27c0*/  MUFU.TANH R64, R7 ;  /* 0x0000000700407308 */ /* 0x000fe60000002400 */
[----:B------:R-:W-:Y:S02]  /*27d0*/  FMUL.FTZ R54, R73, c[0x0][0x2ec] ;  /* 0x0000bb0049367a20 */ /* 0x000fe40000410000 */
[----:B------:R-:W-:Y:S02]  /*27e0*/  FMUL.FTZ R73, R74, c[0x0][0x2ec] ;  /* 0x0000bb004a497a20 */ /* 0x000fe40000410000 */
[----:B-1----:R-:W-:Y:S01]  /*27f0*/  FMUL.FTZ R2, R42, c[0x0][0x2ec] ;  /* 0x0000bb002a027a20 */ /* 0x002fe20000410000 */
[----:B------:R-:W-:Y:S08]  /*2800*/  MUFU.TANH R59, R19 ;  /* 0x00000013003b7308 */ /* 0x000ff00000002400 */
[----:B------:R1:W-:Y:S08]  /*2810*/  MUFU.TANH R163, R2 ;  /* 0x0000000200a37308 */ /* 0x0003f00000002400 */
[----:B------:R-:W-:Y:S01]  /*2820*/  MUFU.TANH R113, R40 ;  /* 0x0000002800717308 */ /* 0x000fe20000002400 */
[----:B-1----:R-:W-:-:S07]  /*2830*/  FMUL.FTZ R2, R43, c[0x0][0x2ec] ;  /* 0x0000bb002b027a20 */ /* 0x002fce0000410000 */
[----:B------:R-:W-:Y:S08]  /*2840*/  MUFU.TANH R54, R54 ;  /* 0x0000003600367308 */ /* 0x000ff00000002400 */
[----:B------:R1:W-:Y:S08]  /*2850*/  MUFU.TANH R162, R2 ;  /* 0x0000000200a27308 */ /* 0x0003f00000002400 */
[----:B------:R-:W-:Y:S01]  /*2860*/  MUFU.TANH R73, R73 ;  /* 0x0000004900497308 */ /* 0x000fe20000002400 */
[----:B-1----:R-:W-:-:S07]  /*2870*/  FMUL.FTZ R2, R44, c[0x0][0x2ec] ;  /* 0x0000bb002c027a20 */ /* 0x002fce0000410000 */
[----:B------:R-:W-:Y:S08]  /*2880*/  MUFU.TANH R74, R79 ;  /* 0x0000004f004a7308 */ /* 0x000ff00000002400 */
[----:B------:R1:W-:Y:S02]  /*2890*/  MUFU.TANH R114, R2 ;  /* 0x0000000200727308 */ /* 0x0003e40000002400 */
[----:B-1----:R-:W-:-:S06]  /*28a0*/  FMUL.FTZ R2, R45, c[0x0][0x2ec] ;  /* 0x0000bb002d027a20 */ /* 0x002fcc0000410000 */
[----:B------:R1:W-:Y:S02]  /*28b0*/  MUFU.TANH R65, R2 ;  /* 0x0000000200417308 */ /* 0x0003e40000002400 */
[----:B-1----:R-:W-:-:S06]  /*28c0*/  FMUL.FTZ R2, R46, c[0x0][0x2ec] ;  /* 0x0000bb002e027a20 */ /* 0x002fcc0000410000 */
[----:B------:R1:W-:Y:S02]  /*28d0*/  MUFU.TANH R118, R2 ;  /* 0x0000000200767308 */ /* 0x0003e40000002400 */
[----:B-1----:R-:W-:-:S06]  /*28e0*/  FMUL.FTZ R2, R47, c[0x0][0x2ec] ;  /* 0x0000bb002f027a20 */ /* 0x002fcc0000410000 */
[----:B------:R1:W-:Y:S02]  /*28f0*/  MUFU.TANH R115, R2 ;  /* 0x0000000200737308 */ /* 0x0003e40000002400 */
[----:B-1----:R-:W-:-:S06]  /*2900*/  FMUL.FTZ R2, R20, c[0x0][0x2ec] ;  /* 0x0000bb0014027a20 */ /* 0x002fcc0000410000 */
[----:B------:R1:W-:Y:S02]  /*2910*/  MUFU.TANH R176, R2 ;  /* 0x0000000200b07308 */ /* 0x0003e40000002400 */
[----:B-1----:R-:W-:Y:S02]  /*2920*/  LOP3.LUT R2, R3, 0x6, RZ, 0xc0, !PT ;  /* 0x0000000603027812 */ /* 0x002fe400078ec0ff */
[----:B------:R-:W-:-:S03]  /*2930*/  LOP3.LUT R3, R207, 0xffffffe0, RZ, 0xc0, !PT ;  /* 0xffffffe0cf037812 */ /* 0x000fc600078ec0ff */
[----:B------:R-:W-:Y:S02]  /*2940*/  IMAD R2, R126, 0x80, R2 ;  /* 0x000000807e027824 */ /* 0x000fe400078e0202 */
[----:B------:R-:W-:Y:S02]  /*2950*/  IMAD.IADD R3, R204, 0x1, -R3 ;  /* 0x00000001cc037824 */ /* 0x000fe400078e0a03 */
[----:B------:R-:W-:Y:S01]  /*2960*/  IMAD.MOV.U32 R126, RZ, RZ, R142 ;  /* 0x000000ffff7e7224 */ /* 0x000fe200078e008e */
[C---:B------:R-:W-:Y:S02]  /*2970*/  IADD3 R17, R2.reuse, 0x8, RZ ;  /* 0x0000000802117810 */ /* 0x040fe40007ffe0ff */
[----:B------:R-:W-:Y:S02]  /*2980*/  SHF.R.S32.HI R8, RZ, 0x1f, R3 ;  /* 0x0000001fff087819 */ /* 0x000fe40000011403 */
[----:B------:R-:W-:Y:S02]  /*2990*/  IADD3 R10, R2, 0x21, RZ ;  /* 0x00000021020a7810 */ /* 0x000fe40007ffe0ff */
[----:B------:R-:W-:-:S02]  /*29a0*/  LEA.HI R3, R8, R3, RZ, 0x2 ;  /* 0x0000000308037211 */ /* 0x000fc400078f10ff */
[C---:B------:R-:W-:Y:S02]  /*29b0*/  IADD3 R20, R2.reuse, 0x40, RZ ;  /* 0x0000004002147810 */ /* 0x040fe40007ffe0ff */
[----:B------:R-:W-:Y:S02]  /*29c0*/  SHF.R.S32.HI R46, RZ, 0x2, R3 ;  /* 0x00000002ff2e7819 */ /* 0x000fe40000011403 */
[----:B------:R-:W-:Y:S02]  /*29d0*/  IADD3 R18, R2, 0x1, RZ ;  /* 0x0000000102127810 */ /* 0x000fe40007ffe0ff */
[----:B------:R-:W-:Y:S01]  /*29e0*/  IADD3 R3, R6, 0x1, R46 ;  /* 0x0000000106037810 */ /* 0x000fe20007ffe02e */
[----:B------:R-:W-:Y:S01]  /*29f0*/  FMUL.FTZ R6, R60, c[0x0][0x2ec] ;  /* 0x0000bb003c067a20 */ /* 0x000fe20000410000 */
[----:B------:R-:W-:Y:S01]  /*2a00*/  IADD3 R16, R2, 0x9, RZ ;  /* 0x0000000902107810 */ /* 0x000fe20007ffe0ff */
[----:B------:R1:W-:Y:S01]  /*2a10*/  STL [R1+0x7c], R46 ;  /* 0x00007c2e01007387 */ /* 0x0003e20000100800 */
[----:B------:R-:W-:Y:S01]  /*2a20*/  IADD3 R3, R124, -c[0x0][0x214], R3 ;  /* 0x800085007c037a10 */ /* 0x000fe20007ffe003 */
[----:B------:R4:W-:Y:S01]  /*2a30*/  MUFU.TANH R171, R6 ;  /* 0x0000000600ab7308 */ /* 0x0009e20000002400 */
[----:B------:R-:W-:-:S02]  /*2a40*/  IADD3 R45, R2, 0x59, RZ ;  /* 0x00000059022d7810 */ /* 0x000fc40007ffe0ff */
[----:B------:R-:W-:Y:S02]  /*2a50*/  IADD3 R5, R3, c[0x0][0x2e8], RZ ;  /* 0x0000ba0003057a10 */ /* 0x000fe40007ffe0ff */
[C---:B------:R-:W-:Y:S02]  /*2a60*/  IADD3 R15, R2.reuse, 0x10, RZ ;  /* 0x00000010020f7810 */ /* 0x040fe40007ffe0ff */
[----:B------:R-:W-:Y:S02]  /*2a70*/  IMNMX R3, R5, R124, PT ;  /* 0x0000007c05037217 */ /* 0x000fe40003800200 */
[C---:B------:R-:W-:Y:S02]  /*2a80*/  IADD3 R14, R2.reuse, 0x11, RZ ;  /* 0x00000011020e7810 */ /* 0x040fe40007ffe0ff */
[-C--:B------:R-:W-:Y:S02]  /*2a90*/  ISETP.GE.AND P0, PT, R17, R3.reuse, PT ;  /* 0x000000031100720c */ /* 0x080fe40003f06270 */
[----:B------:R-:W-:-:S02]  /*2aa0*/  ISETP.GE.AND P2, PT, R2, R3, PT ;  /* 0x000000030200720c */ /* 0x000fc40003f46270 */
[----:B------:R-:W-:Y:S01]  /*2ab0*/  FSEL R134, R214, -INF , !P0 ;  /* 0xff800000d6867808 */ /* 0x000fe20004000000 */
[----:B----4-:R-:W-:Y:S01]  /*2ac0*/  FMUL.FTZ R6, R61, c[0x0][0x2ec] ;  /* 0x0000bb003d067a20 */ /* 0x010fe20000410000 */
[-C--:B------:R-:W-:Y:S01]  /*2ad0*/  ISETP.GE.AND P0, PT, R10, R3.reuse, PT ;  /* 0x000000030a00720c */ /* 0x080fe20003f06270 */
[----:B------:R-:W-:Y:S01]  /*2ae0*/  FMUL.FTZ R61, R87, c[0x0][0x2ec] ;  /* 0x0000bb00573d7a20 */ /* 0x000fe20000410000 */
[-C--:B------:R-:W-:Y:S01]  /*2af0*/  ISETP.GE.AND P1, PT, R18, R3.reuse, PT ;  /* 0x000000031200720c */ /* 0x080fe20003f26270 */
[----:B------:R4:W-:Y:S01]  /*2b00*/  MUFU.TANH R170, R6 ;  /* 0x0000000600aa7308 */ /* 0x0009e20000002400 */
[----:B--2---:R-:W-:Y:S02]  /*2b10*/  FSEL R155, R144, -INF , !P0 ;  /* 0xff800000909b7808 */ /* 0x004fe40004000000 */
[-C--:B------:R-:W-:Y:S02]  /*2b20*/  ISETP.GE.AND P0, PT, R20, R3.reuse, PT ;  /* 0x000000031400720c */ /* 0x080fe40003f06270 */
[----:B------:R-:W-:-:S02]  /*2b30*/  ISETP.GE.AND P6, PT, R16, R3, PT ;  /* 0x000000031000720c */ /* 0x000fc40003fc6270 */
[----:B---3--:R-:W-:Y:S01]  /*2b40*/  FSEL R207, R117, -INF , !P0 ;  /* 0xff80000075cf7808 */ /* 0x008fe20004000000 */
[----:B------:R-:W-:Y:S01]  /*2b50*/  MUFU.TANH R61, R61 ;  /* 0x0000003d003d7308 */ /* 0x000fe20000002400 */
[C---:B------:R-:W-:Y:S02]  /*2b60*/  IADD3 R13, R2.reuse, 0x18, RZ ;  /* 0x00000018020d7810 */ /* 0x040fe40007ffe0ff */
[C---:B------:R-:W-:Y:S02]  /*2b70*/  IADD3 R12, R2.reuse, 0x19, RZ ;  /* 0x00000019020c7810 */ /* 0x040fe40007ffe0ff */
[C---:B------:R-:W-:Y:S02]  /*2b80*/  IADD3 R11, R2.reuse, 0x20, RZ ;  /* 0x00000020020b7810 */ /* 0x040fe40007ffe0ff */
[----:B------:R-:W-:Y:S01]  /*2b90*/  IADD3 R9, R2, 0x28, RZ ;  /* 0x0000002802097810 */ /* 0x000fe20007ffe0ff */
[----:B----4-:R-:W-:Y:S01]  /*2ba0*/  FMUL.FTZ R6, R84, c[0x0][0x2ec] ;  /* 0x0000bb0054067a20 */ /* 0x010fe20000410000 */
[----:B------:R-:W-:-:S02]  /*2bb0*/  ISETP.GE.AND P0, PT, R45, R3, PT ;  /* 0x000000032d00720c */ /* 0x000fc40003f06270 */
[----:B------:R-:W-:Y:S01]  /*2bc0*/  FSEL R132, R237, -INF , !P2 ;  /* 0xff800000ed847808 */ /* 0x000fe20005000000 */
[----:B------:R2:W-:Y:S01]  /*2bd0*/  MUFU.TANH R58, R6 ;  /* 0x00000006003a7308 */ /* 0x0005e20000002400 */
[----:B------:R-:W-:Y:S02]  /*2be0*/  FSEL R133, R236, -INF , !P1 ;  /* 0xff800000ec857808 */ /* 0x000fe40004800000 */
[----:B------:R-:W-:Y:S02]  /*2bf0*/  FSEL R136, R213, -INF , !P6 ;  /* 0xff800000d5887808 */ /* 0x000fe40007000000 */
[-C--:B------:R-:W-:Y:S02]  /*2c00*/  ISETP.GE.AND P3, PT, R15, R3.reuse, PT ;  /* 0x000000030f00720c */ /* 0x080fe40003f66270 */
[-C--:B------:R-:W-:Y:S02]  /*2c10*/  ISETP.GE.AND P5, PT, R14, R3.reuse, PT ;  /* 0x000000030e00720c */ /* 0x080fe40003fa6270 */
[----:B------:R-:W-:-:S02]  /*2c20*/  ISETP.GE.AND P4, PT, R13, R3, PT ;  /* 0x000000030d00720c */ /* 0x000fc40003f86270 */
[-C--:B------:R-:W-:Y:S02]  /*2c30*/  ISETP.GE.AND P2, PT, R12, R3.reuse, PT ;  /* 0x000000030c00720c */ /* 0x080fe40003f46270 */
[-C--:B------:R-:W-:Y:S02]  /*2c40*/  ISETP.GE.AND P1, PT, R11, R3.reuse, PT ;  /* 0x000000030b00720c */ /* 0x080fe40003f26270 */
[----:B------:R-:W-:Y:S01]  /*2c50*/  ISETP.GE.AND P6, PT, R9, R3, PT ;  /* 0x000000030900720c */ /* 0x000fe20003fc6270 */
[----:B--2---:R-:W-:Y:S01]  /*2c60*/  FMUL.FTZ R6, R85, c[0x0][0x2ec] ;  /* 0x0000bb0055067a20 */ /* 0x004fe20000410000 */
[C---:B------:R-:W-:Y:S01]  /*2c70*/  IADD3 R8, R2.reuse, 0x29, RZ ;  /* 0x0000002902087810 */ /* 0x040fe20007ffe0ff */
[----:B------:R2:W-:Y:S01]  /*2c80*/  MUFU.TANH R85, R56 ;  /* 0x0000003800557308 */ /* 0x0005e20000002400 */
[C---:B------:R-:W-:Y:S02]  /*2c90*/  IADD3 R7, R2.reuse, 0x30, RZ ;  /* 0x0000003002077810 */ /* 0x040fe40007ffe0ff */
[----:B------:R-:W-:-:S02]  /*2ca0*/  IADD3 R23, R2, 0x31, RZ ;  /* 0x0000003102177810 */ /* 0x000fc40007ffe0ff */
[C---:B------:R-:W-:Y:S02]  /*2cb0*/  IADD3 R22, R2.reuse, 0x38, RZ ;  /* 0x0000003802167810 */ /* 0x040fe40007ffe0ff */
[C---:B------:R-:W-:Y:S01]  /*2cc0*/  IADD3 R21, R2.reuse, 0x39, RZ ;  /* 0x0000003902157810 */ /* 0x040fe20007ffe0ff */
[----:B------:R3:W4:Y:S01]  /*2cd0*/  MUFU.TANH R57, R6 ;  /* 0x0000000600397308 */ /* 0x0007220000002400 */
[----:B------:R-:W-:Y:S02]  /*2ce0*/  IADD3 R19, R2, 0x41, RZ ;  /* 0x0000004102137810 */ /* 0x000fe40007ffe0ff */
[----:B------:R-:W-:Y:S02]  /*2cf0*/  FSEL R135, R210, -INF , !P3 ;  /* 0xff800000d2877808 */ /* 0x000fe40005800000 */
[----:B------:R-:W-:Y:S02]  /*2d00*/  FSEL R137, R206, -INF , !P5 ;  /* 0xff800000ce897808 */ /* 0x000fe40006800000 */
[----:B------:R-:W-:Y:S01]  /*2d10*/  FSEL R138, R205, -INF , !P4 ;  /* 0xff800000cd8a7808 */ /* 0x000fe20006000000 */
[----:B--2---:R-:W-:Y:S01]  /*2d20*/  FMUL.FTZ R56, R80, c[0x0][0x2ec] ;  /* 0x0000bb0050387a20 */ /* 0x004fe20000410000 */
[----:B------:R-:W-:-:S02]  /*2d30*/  FSEL R139, R145, -INF , !P2 ;  /* 0xff800000918b7808 */ /* 0x000fc40005000000 */
[----:B------:R-:W-:Y:S01]  /*2d40*/  FSEL R152, R152, -INF , !P1 ;  /* 0xff80000098987808 */ /* 0x000fe20004800000 */
[----:B------:R2:W-:Y:S01]  /*2d50*/  MUFU.TANH R84, R56 ;  /* 0x0000003800547308 */ /* 0x0005e20000002400 */
[----:B------:R-:W-:Y:S02]  /*2d60*/  FSEL R154, R127, -INF , !P6 ;  /* 0xff8000007f9a7808 */ /* 0x000fe40007000000 */
[-C--:B------:R-:W-:Y:S01]  /*2d70*/  ISETP.GE.AND P3, PT, R8, R3.reuse, PT ;  /* 0x000000030800720c */ /* 0x080fe20003f66270 */
[----:B---3--:R-:W-:Y:S01]  /*2d80*/  FMUL.FTZ R6, R86, c[0x0][0x2ec] ;  /* 0x0000bb0056067a20 */ /* 0x008fe20000410000 */
[----:B----4-:R-:W-:Y:S01]  /*2d90*/  FSEL R246, R57, -INF , !P0 ;  /* 0xff80000039f67808 */ /* 0x010fe20004000000 */
[----:B------:R-:W-:Y:S01]  /*2da0*/  FMUL.FTZ R57, R72, c[0x0][0x2ec] ;  /* 0x0000bb0048397a20 */ /* 0x000fe20000410000 */
[-C--:B------:R-:W-:Y:S01]  /*2db0*/  ISETP.GE.AND P5, PT, R7, R3.reuse, PT ;  /* 0x000000030700720c */ /* 0x080fe20003fa6270 */
[----:B------:R3:W-:Y:S01]  /*2dc0*/  MUFU.TANH R86, R6 ;  /* 0x0000000600567308 */ /* 0x0007e20000002400 */
[----:B------:R-:W-:-:S02]  /*2dd0*/  ISETP.GE.AND P4, PT, R23, R3, PT ;  /* 0x000000031700720c */ /* 0x000fc40003f86270 */
[-C--:B------:R-:W-:Y:S02]  /*2de0*/  ISETP.GE.AND P2, PT, R22, R3.reuse, PT ;  /* 0x000000031600720c */ /* 0x080fe40003f46270 */
[-C--:B------:R-:W-:Y:S02]  /*2df0*/  ISETP.GE.AND P1, PT, R21, R3.reuse, PT ;  /* 0x000000031500720c */ /* 0x080fe40003f26270 */
[----:B------:R-:W-:Y:S01]  /*2e00*/  ISETP.GE.AND P6, PT, R19, R3, PT ;  /* 0x000000031300720c */ /* 0x000fe20003fc6270 */
[----:B--2---:R-:W-:Y:S01]  /*2e10*/  FMUL.FTZ R56, R81, c[0x0][0x2ec] ;  /* 0x0000bb0051387a20 */ /* 0x004fe20000410000 */
[----:B------:R2:W-:Y:S01]  /*2e20*/  MUFU.TANH R72, R57 ;  /* 0x0000003900487308 */ /* 0x0005e20000002400 */
[C---:B------:R-:W-:Y:S02]  /*2e30*/  IADD3 R44, R2.reuse, 0x48, RZ ;  /* 0x00000048022c7810 */ /* 0x040fe40007ffe0ff */
[C---:B------:R-:W-:Y:S02]  /*2e40*/  IADD3 R43, R2.reuse, 0x49, RZ ;  /* 0x00000049022b7810 */ /* 0x040fe40007ffe0ff */
[----:B------:R-:W-:Y:S01]  /*2e50*/  IADD3 R42, R2, 0x50, RZ ;  /* 0x00000050022a7810 */ /* 0x000fe20007ffe0ff */
[----:B---3--:R-:W-:-:S02]  /*2e60*/  FMUL.FTZ R6, R88, c[0x0][0x2ec] ;  /* 0x0000bb0058067a20 */ /* 0x008fc40000410000 */
[----:B------:R3:W-:Y:S01]  /*2e70*/  MUFU.TANH R81, R56 ;  /* 0x0000003800517308 */ /* 0x0007e20000002400 */
[C---:B------:R-:W-:Y:S02]  /*2e80*/  IADD3 R41, R2.reuse, 0x51, RZ ;  /* 0x0000005102297810 */ /* 0x040fe40007ffe0ff */
[C---:B------:R-:W-:Y:S02]  /*2e90*/  IADD3 R40, R2.reuse, 0x58, RZ ;  /* 0x0000005802287810 */ /* 0x040fe40007ffe0ff */
[----:B------:R-:W-:Y:S02]  /*2ea0*/  IADD3 R47, R2, 0x60, RZ ;  /* 0x00000060022f7810 */ /* 0x000fe40007ffe0ff */
[----:B------:R-:W-:Y:S01]  /*2eb0*/  FSEL R153, R153, -INF , !P3 ;  /* 0xff80000099997808 */ /* 0x000fe20005800000 */
[----:B------:R-:W4:Y:S01]  /*2ec0*/  MUFU.TANH R6, R6 ;  /* 0x0000000600067308 */ /* 0x000f220000002400 */
[----:B------:R-:W-:Y:S01]  /*2ed0*/  FSEL R174, R121, -INF , !P5 ;  /* 0xff80000079ae7808 */ /* 0x000fe20006800000 */
[----:B--2---:R-:W-:Y:S01]  /*2ee0*/  FMUL.FTZ R57, R83, c[0x0][0x2ec] ;  /* 0x0000bb0053397a20 */ /* 0x004fe20000410000 */
[----:B------:R-:W-:-:S02]  /*2ef0*/  FSEL R173, R120, -INF , !P4 ;  /* 0xff80000078ad7808 */ /* 0x000fc40006000000 */
[----:B------:R-:W-:Y:S02]  /*2f00*/  FSEL R172, R172, -INF , !P2 ;  /* 0xff800000acac7808 */ /* 0x000fe40005000000 */
[----:B------:R-:W-:Y:S01]  /*2f10*/  FSEL R175, R175, -INF , !P1 ;  /* 0xff800000afaf7808 */ /* 0x000fe20004800000 */
[----:B---3--:R-:W-:Y:S01]  /*2f20*/  FMUL.FTZ R56, R76, c[0x0][0x2ec] ;  /* 0x0000bb004c387a20 */ /* 0x008fe20000410000 */
[----:B------:R-:W-:Y:S01]  /*2f30*/  FSEL R206, R116, -INF , !P6 ;  /* 0xff80000074ce7808 */ /* 0x000fe20007000000 */
[----:B------:R-:W-:Y:S01]  /*2f40*/  FMUL.FTZ R76, R75, c[0x0][0x2ec] ;  /* 0x0000bb004b4c7a20 */ /* 0x000fe20000410000 */
[-C--:B------:R-:W-:Y:S01]  /*2f50*/  ISETP.GE.AND P3, PT, R44, R3.reuse, PT ;  /* 0x000000032c00720c */ /* 0x080fe20003f66270 */
[----:B------:R2:W-:Y:S01]  /*2f60*/  MUFU.TANH R80, R56 ;  /* 0x0000003800507308 */ /* 0x0005e20000002400 */
[-C--:B------:R-:W-:Y:S02]  /*2f70*/  ISETP.GE.AND P5, PT, R43, R3.reuse, PT ;  /* 0x000000032b00720c */ /* 0x080fe40003fa6270 */
[----:B------:R-:W-:-:S02]  /*2f80*/  ISETP.GE.AND P4, PT, R42, R3, PT ;  /* 0x000000032a00720c */ /* 0x000fc40003f86270 */
[-C--:B------:R-:W-:Y:S02]  /*2f90*/  ISETP.GE.AND P2, PT, R41, R3.reuse, PT ;  /* 0x000000032900720c */ /* 0x080fe40003f46270 */
[-C--:B------:R-:W-:Y:S01]  /*2fa0*/  ISETP.GE.AND P1, PT, R40, R3.reuse, PT ;  /* 0x000000032800720c */ /* 0x080fe20003f26270 */
[----:B------:R-:W-:Y:S01]  /*2fb0*/  MUFU.TANH R75, R57 ;  /* 0x00000039004b7308 */ /* 0x000fe20000002400 */
[----:B------:R-:W-:Y:S02]  /*2fc0*/  ISETP.GE.AND P6, PT, R47, R3, PT ;  /* 0x000000032f00720c */ /* 0x000fe40003fc6270 */
[C---:B-1----:R-:W-:Y:S02]  /*2fd0*/  IADD3 R46, R2.reuse, 0x61, RZ ;  /* 0x00000061022e7810 */ /* 0x042fe40007ffe0ff */
[C---:B------:R-:W-:Y:S02]  /*2fe0*/  IADD3 R49, R2.reuse, 0x68, RZ ;  /* 0x0000006802317810 */ /* 0x040fe40007ffe0ff */
[C---:B------:R-:W-:Y:S01]  /*2ff0*/  IADD3 R48, R2.reuse, 0x69, RZ ;  /* 0x0000006902307810 */ /* 0x040fe20007ffe0ff */
[----:B--2---:R-:W-:Y:S01]  /*3000*/  FMUL.FTZ R56, R77, c[0x0][0x2ec] ;  /* 0x0000bb004d387a20 */ /* 0x004fe20000410000 */
[----:B------:R-:W-:-:S02]  /*3010*/  IADD3 R50, R2, 0x70, RZ ;  /* 0x0000007002327810 */ /* 0x000fc40007ffe0ff */
[C---:B------:R-:W-:Y:S01]  /*3020*/  IADD3 R51, R2.reuse, 0x71, RZ ;  /* 0x0000007102337810 */ /* 0x040fe20007ffe0ff */
[----:B------:R1:W2:Y:S01]  /*3030*/  MUFU.TANH R60, R56 ;  /* 0x00000038003c7308 */ /* 0x0002a20000002400 */
[C---:B------:R-:W-:Y:S02]  /*3040*/  IADD3 R52, R2.reuse, 0x78, RZ ;  /* 0x0000007802347810 */ /* 0x040fe40007ffe0ff */
[----:B------:R-:W-:Y:S02]  /*3050*/  IADD3 R53, R2, 0x79, RZ ;  /* 0x0000007902357810 */ /* 0x000fe40007ffe0ff */
[----:B------:R-:W-:Y:S02]  /*3060*/  FSEL R205, R114, -INF , !P3 ;  /* 0xff80000072cd7808 */ /* 0x000fe40005800000 */
[----:B------:R-:W-:Y:S02]  /*3070*/  FSEL R204, R65, -INF , !P5 ;  /* 0xff80000041cc7808 */ /* 0x000fe40006800000 */
[----:B------:R-:W-:-:S02]  /*3080*/  FSEL R249, R64, -INF , !P4 ;  /* 0xff80000040f97808 */ /* 0x000fc40006000000 */
[----:B------:R-:W-:Y:S01]  /*3090*/  FSEL R248, R59, -INF , !P2 ;  /* 0xff8000003bf87808 */ /* 0x000fe20005000000 */
[----:B------:R-:W-:Y:S01]  /*30a0*/  FMUL.FTZ R59, R91, c[0x0][0x2ec] ;  /* 0x0000bb005b3b7a20 */ /* 0x000fe20000410000 */
[----:B------:R-:W-:Y:S01]  /*30b0*/  FSEL R247, R58, -INF , !P1 ;  /* 0xff8000003af77808 */ /* 0x000fe20004800000 */
[----:B------:R-:W-:Y:S01]  /*30c0*/  FMUL.FTZ R58, R82, c[0x0][0x2ec] ;  /* 0x0000bb00523a7a20 */ /* 0x000fe20000410000 */
[----:B----4-:R-:W-:Y:S01]  /*30d0*/  FSEL R245, R6, -INF , !P6 ;  /* 0xff80000006f57808 */ /* 0x010fe20007000000 */
[----:B------:R-:W-:Y:S01]  /*30e0*/  HMMA.16816.F32.BF16 R64, R28, R96, R128 ;  /* 0x000000601c40723c */ /* 0x000fe20000041880 */
[----:B-1----:R-:W-:Y:S02]  /*30f0*/  IADD3 R56, R5, 0x40, RZ ;  /* 0x0000004005387810 */ /* 0x002fe40007ffe0ff */
[-C--:B------:R-:W-:Y:S02]  /*3100*/  ISETP.GE.AND P3, PT, R46, R3.reuse, PT ;  /* 0x000000032e00720c */ /* 0x080fe40003f66270 */
[----:B------:R-:W-:-:S02]  /*3110*/  ISETP.GE.AND P5, PT, R49, R3, PT ;  /* 0x000000033100720c */ /* 0x000fc40003fa6270 */
[-C--:B------:R-:W-:Y:S02]  /*3120*/  ISETP.GE.AND P4, PT, R48, R3.reuse, PT ;  /* 0x000000033000720c */ /* 0x080fe40003f86270 */
[-C--:B------:R-:W-:Y:S02]  /*3130*/  ISETP.GE.AND P2, PT, R50, R3.reuse, PT ;  /* 0x000000033200720c */ /* 0x080fe40003f46270 */
[-C--:B------:R-:W-:Y:S02]  /*3140*/  ISETP.GE.AND P1, PT, R51, R3.reuse, PT ;  /* 0x000000033300720c */ /* 0x080fe40003f26270 */
[-C--:B------:R-:W-:Y:S02]  /*3150*/  ISETP.GE.AND P0, PT, R52, R3.reuse, PT ;  /* 0x000000033400720c */ /* 0x080fe40003f06270 */
[----:B------:R-:W-:Y:S02]  /*3160*/  ISETP.GE.AND P6, PT, R53, R3, PT ;  /* 0x000000033500720c */ /* 0x000fe40003fc6270 */
[----:B------:R-:W-:-:S02]  /*3170*/  IADD3 R6, R5, 0x8, RZ ;  /* 0x0000000805067810 */ /* 0x000fc40007ffe0ff */
[----:B------:R-:W-:Y:S02]  /*3180*/  IADD3 R3, R5, 0x48, RZ ;  /* 0x0000004805037810 */ /* 0x000fe40007ffe0ff */
[-C--:B------:R-:W-:Y:S01]  /*3190*/  IMNMX R5, R56, R124.reuse, PT ;  /* 0x0000007c38057217 */ /* 0x080fe20003800200 */
[----:B------:R-:W-:Y:S01]  /*31a0*/  FMUL.FTZ R56, R78, c[0x0][0x2ec] ;  /* 0x0000bb004e387a20 */ /* 0x000fe20000410000 */
[----:B--2---:R-:W-:Y:S01]  /*31b0*/  FSEL R241, R60, -INF , !P1 ;  /* 0xff8000003cf17808 */ /* 0x004fe20004800000 */
[----:B------:R-:W-:Y:S01]  /*31c0*/  HMMA.16816.F32.BF16 R64, R24, R92, R64 ;  /* 0x0000005c1840723c */ /* 0x000fe20000041840 */
[----:B------:R-:W1:Y:S01]  /*31d0*/  MUFU.TANH R60, R55 ;  /* 0x00000037003c7308 */ /* 0x000e620000002400 */
[----:B------:R-:W-:Y:S02]  /*31e0*/  FSEL R237, R72, -INF , !P0 ;  /* 0xff80000048ed7808 */ /* 0x000fe40004000000 */
[----:B------:R-:W-:Y:S02]  /*31f0*/  FSEL R236, R54, -INF , !P6 ;  /* 0xff80000036ec7808 */ /* 0x000fe40007000000 */
[----:B------:R-:W-:-:S02]  /*3200*/  IMNMX R6, R6, R124, PT ;  /* 0x0000007c06067217 */ /* 0x000fc40003800200 */
[----:B------:R-:W-:Y:S01]  /*3210*/  FSEL R242, R85, -INF , !P3 ;  /* 0xff80000055f27808 */ /* 0x000fe20005800000 */
[----:B------:R-:W2:Y:S01]  /*3220*/  MUFU.TANH R55, R59 ;  /* 0x0000003b00377308 */ /* 0x000ea20000002400 */
[----:B------:R-:W-:Y:S02]  /*3230*/  FSEL R240, R84, -INF , !P5 ;  /* 0xff80000054f07808 */ /* 0x000fe40006800000 */
[----:B------:R-:W-:Y:S02]  /*3240*/  FSEL R239, R81, -INF , !P4 ;  /* 0xff80000051ef7808 */ /* 0x000fe40006000000 */
[----:B------:R-:W-:Y:S02]  /*3250*/  FSEL R238, R80, -INF , !P2 ;  /* 0xff80000050ee7808 */ /* 0x000fe40005000000 */
[-C--:B------:R-:W-:Y:S01]  /*3260*/  ISETP.GE.AND P3, PT, R2, R6.reuse, PT ;  /* 0x000000060200720c */ /* 0x080fe20003f66270 */
[----:B------:R-:W3:Y:S01]  /*3270*/  MUFU.TANH R54, R58 ;  /* 0x0000003a00367308 */ /* 0x000ee20000002400 */
[----:B------:R-:W-:-:S02]  /*3280*/  ISETP.GE.AND P5, PT, R18, R6, PT ;  /* 0x000000061200720c */ /* 0x000fc40003fa6270 */
[-C--:B------:R-:W-:Y:S02]  /*3290*/  ISETP.GE.AND P4, PT, R17, R6.reuse, PT ;  /* 0x000000061100720c */ /* 0x080fe40003f86270 */
[-C--:B------:R-:W-:Y:S02]  /*32a0*/  ISETP.GE.AND P2, PT, R16, R6.reuse, PT ;  /* 0x000000061000720c */ /* 0x080fe40003f46270 */
[----:B------:R-:W-:Y:S01]  /*32b0*/  FSEL R116, R183, -INF , !P3 ;  /* 0xff800000b7747808 */ /* 0x000fe20005800000 */
[----:B------:R4:W5:Y:S01]  /*32c0*/  MUFU.TANH R72, R56 ;  /* 0x0000003800487308 */ /* 0x0009620000002400 */
[----:B------:R-:W-:Y:S01]  /*32d0*/  FSEL R117, R178, -INF , !P5 ;  /* 0xff800000b2757808 */ /* 0x000fe20006800000 */
[----:B------:R-:W-:Y:S01]  /*32e0*/  IMAD.MOV.U32 R178, RZ, RZ, R187 ;  /* 0x000000ffffb27224 */ /* 0x000fe200078e00bb */
[----:B------:R-:W-:Y:S01]  /*32f0*/  FSEL R120, R179, -INF , !P4 ;  /* 0xff800000b3787808 */ /* 0x000fe20006000000 */
[----:B------:R-:W-:Y:S01]  /*3300*/  IMAD.MOV.U32 R179, RZ, RZ, R186 ;  /* 0x000000ffffb37224 */ /* 0x000fe200078e00ba */
[----:B------:R-:W-:Y:S01]  /*3310*/  FSEL R121, R244, -INF , !P2 ;  /* 0xff800000f4797808 */ /* 0x000fe20005000000 */
[----:B------:R-:W-:Y:S01]  /*3320*/  IMAD.MOV.U32 R186, RZ, RZ, R122 ;  /* 0x000000ffffba7224 */ /* 0x000fe200078e007a */
[-C--:B------:R-:W-:Y:S01]  /*3330*/  ISETP.GE.AND P1, PT, R15, R6.reuse, PT ;  /* 0x000000060f00720c */ /* 0x080fe20003f26270 */
[----:B------:R-:W-:Y:S01]  /*3340*/  IMAD.MOV.U32 R187, RZ, RZ, R191 ;  /* 0x000000ffffbb7224 */ /* 0x000fe200078e00bf */
[-C--:B------:R-:W-:Y:S01]  /*3350*/  ISETP.GE.AND P0, PT, R14, R6.reuse, PT ;  /* 0x000000060e00720c */ /* 0x080fe20003f06270 */
[----:B------:R-:W-:Y:S01]  /*3360*/  IMAD.MOV.U32 R183, RZ, RZ, R188 ;  /* 0x000000ffffb77224 */ /* 0x000fe200078e00bc */
[----:B------:R-:W-:-:S02]  /*3370*/  ISETP.GE.AND P6, PT, R13, R6, PT ;  /* 0x000000060d00720c */ /* 0x000fc40003fc6270 */
[-C--:B------:R-:W-:Y:S02]  /*3380*/  ISETP.GE.AND P3, PT, R12, R6.reuse, PT ;  /* 0x000000060c00720c */ /* 0x080fe40003f66270 */
[-C--:B------:R-:W-:Y:S01]  /*3390*/  ISETP.GE.AND P5, PT, R11, R6.reuse, PT ;  /* 0x000000060b00720c */ /* 0x080fe20003fa6270 */
[C---:B----4-:R-:W-:Y:S01]  /*33a0*/  HMMA.16816.F32.BF16 R56, R36.reuse, R200, RZ ;  /* 0x000000c82438723c */ /* 0x050fe200000418ff */
[-C--:B------:R-:W-:Y:S02]  /*33b0*/  ISETP.GE.AND P4, PT, R10, R6.reuse, PT ;  /* 0x000000060a00720c */ /* 0x080fe40003f86270 */
[----:B------:R-:W-:Y:S02]  /*33c0*/  ISETP.GE.AND P2, PT, R9, R6, PT ;  /* 0x000000060900720c */ /* 0x000fe40003f46270 */
[----:B------:R-:W-:Y:S02]  /*33d0*/  IMNMX R3, R3, R124, PT ;  /* 0x0000007c03037217 */ /* 0x000fe40003800200 */
[----:B------:R-:W-:Y:S01]  /*33e0*/  FSEL R122, R243, -INF , !P1 ;  /* 0xff800000f37a7808 */ /* 0x000fe20004800000 */
[----:B------:R-:W-:Y:S01]  /*33f0*/  HMMA.16816.F32.BF16 R36, R36, R202, RZ ;  /* 0x000000ca2424723c */ /* 0x000fe200000418ff */
[----:B------:R-:W-:-:S02]  /*3400*/  FSEL R125, R215, -INF , !P0 ;  /* 0xff800000d77d7808 */ /* 0x000fc40004000000 */
[----:B------:R-:W-:Y:S02]  /*3410*/  FSEL R124, R212, -INF , !P6 ;  /* 0xff800000d47c7808 */ /* 0x000fe40007000000 */
[----:B------:R-:W-:Y:S02]  /*3420*/  FSEL R129, R211, -INF , !P3 ;  /* 0xff800000d3817808 */ /* 0x000fe40005800000 */
[----:B------:R-:W-:Y:S02]  /*3430*/  FSEL R142, R209, -INF , !P5 ;  /* 0xff800000d18e7808 */ /* 0x000fe40006800000 */
[----:B------:R-:W-:Y:S02]  /*3440*/  FSEL R145, R208, -INF , !P4 ;  /* 0xff800000d0917808 */ /* 0x000fe40006000000 */
[----:B------:R-:W-:Y:S02]  /*3450*/  FSEL R144, R148, -INF , !P2 ;  /* 0xff80000094907808 */ /* 0x000fe40005000000 */
[----:B------:R-:W-:-:S02]  /*3460*/  ISETP.GE.AND P1, PT, R8, R6, PT ;  /* 0x000000060800720c */ /* 0x000fc40003f26270 */
[-C--:B------:R-:W-:Y:S01]  /*3470*/  ISETP.GE.AND P0, PT, R7, R6.reuse, PT ;  /* 0x000000060700720c */ /* 0x080fe20003f06270 */
[C---:B------:R-:W-:Y:S01]  /*3480*/  HMMA.16816.F32.BF16 R56, R32.reuse, R196, R56 ;  /* 0x000000c42038723c */ /* 0x040fe20000041838 */
[-C--:B------:R-:W-:Y:S02]  /*3490*/  ISETP.GE.AND P6, PT, R23, R6.reuse, PT ;  /* 0x000000061700720c */ /* 0x080fe40003fc6270 */
[-C--:B------:R-:W-:Y:S02]  /*34a0*/  ISETP.GE.AND P3, PT, R22, R6.reuse, PT ;  /* 0x000000061600720c */ /* 0x080fe40003f66270 */
[-C--:B------:R-:W-:Y:S02]  /*34b0*/  ISETP.GE.AND P5, PT, R21, R6.reuse, PT ;  /* 0x000000061500720c */ /* 0x080fe40003fa6270 */
[-C--:B------:R-:W-:Y:S01]  /*34c0*/  ISETP.GE.AND P4, PT, R20, R6.reuse, PT ;  /* 0x000000061400720c */ /* 0x080fe20003f86270 */
[----:B------:R-:W-:Y:S01]  /*34d0*/  HMMA.16816.F32.BF16 R32, R32, R198, R36 ;  /* 0x000000c62020723c */ /* 0x000fe20000041824 */
[----:B------:R-:W-:Y:S01]  /*34e0*/  BAR.SYNC.DEFER_BLOCKING 0x0 ;  /* 0x0000000000007b1d */ /* 0x000fe20000010000 */
[----:B------:R-:W-:-:S02]  /*34f0*/  ISETP.GE.AND P2, PT, R19, R6, PT ;  /* 0x000000061300720c */ /* 0x000fc40003f46270 */
[----:B------:R-:W-:Y:S02]  /*3500*/  FSEL R146, R146, -INF , !P1 ;  /* 0xff80000092927808 */ /* 0x000fe40004800000 */
[----:B------:R-:W-:Y:S02]  /*3510*/  FSEL R164, R164, -INF , !P0 ;  /* 0xff800000a4a47808 */ /* 0x000fe40004000000 */
[----:B------:R-:W-:Y:S02]  /*3520*/  FSEL R166, R140, -INF , !P6 ;  /* 0xff8000008ca67808 */ /* 0x000fe40007000000 */
[----:B------:R-:W-:Y:S02]  /*3530*/  FSEL R165, R165, -INF , !P3 ;  /* 0xff800000a5a57808 */ /* 0x000fe40005800000 */
[----:B------:R-:W-:Y:S02]  /*3540*/  FSEL R167, R167, -INF , !P5 ;  /* 0xff800000a7a77808 */ /* 0x000fe40006800000 */
[----:B------:R-:W-:-:S02]  /*3550*/  FSEL R191, R123, -INF , !P4 ;  /* 0xff8000007bbf7808 */ /* 0x000fc40006000000 */
[----:B------:R-:W-:Y:S02]  /*3560*/  FSEL R190, R119, -INF , !P2 ;  /* 0xff80000077be7808 */ /* 0x000fe40005000000 */
[-C--:B------:R-:W-:Y:S02]  /*3570*/  ISETP.GE.AND P1, PT, R44, R6.reuse, PT ;  /* 0x000000062c00720c */ /* 0x080fe40003f26270 */
[-C--:B------:R-:W-:Y:S02]  /*3580*/  ISETP.GE.AND P0, PT, R43, R6.reuse, PT ;  /* 0x000000062b00720c */ /* 0x080fe40003f06270 */
[-C--:B------:R-:W-:Y:S02]  /*3590*/  ISETP.GE.AND P6, PT, R42, R6.reuse, PT ;  /* 0x000000062a00720c */ /* 0x080fe40003fc6270 */
[-C--:B------:R-:W-:Y:S02]  /*35a0*/  ISETP.GE.AND P3, PT, R41, R6.reuse, PT ;  /* 0x000000062900720c */ /* 0x080fe40003f66270 */
[----:B------:R-:W-:-:S02]  /*35b0*/  ISETP.GE.AND P5, PT, R40, R6, PT ;  /* 0x000000062800720c */ /* 0x000fc40003fa6270 */
[-C--:B------:R-:W-:Y:S02]  /*35c0*/  ISETP.GE.AND P4, PT, R45, R6.reuse, PT ;  /* 0x000000062d00720c */ /* 0x080fe40003f86270 */
[----:B------:R-:W-:Y:S02]  /*35d0*/  ISETP.GE.AND P2, PT, R47, R6, PT ;  /* 0x000000062f00720c */ /* 0x000fe40003f46270 */
[----:B------:R-:W-:Y:S02]  /*35e0*/  FSEL R189, R118, -INF , !P1 ;  /* 0xff80000076bd7808 */ /* 0x000fe40004800000 */
[----:B------:R-:W-:Y:S02]  /*35f0*/  FSEL R188, R115, -INF , !P0 ;  /* 0xff80000073bc7808 */ /* 0x000fe40004000000 */
[----:B------:R-:W-:Y:S02]  /*3600*/  FSEL R211, R113, -INF , !P6 ;  /* 0xff80000071d37808 */ /* 0x000fe40007000000 */
[----:B------:R-:W-:-:S02]  /*3610*/  FSEL R208, R112, -INF , !P3 ;  /* 0xff80000070d07808 */ /* 0x000fc40005800000 */
[----:B------:R-:W-:Y:S02]  /*3620*/  FSEL R201, R86, -INF , !P5 ;  /* 0xff80000056c97808 */ /* 0x000fe40006800000 */
[----:B------:R-:W-:Y:S02]  /*3630*/  FSEL R210, R61, -INF , !P4 ;  /* 0xff8000003dd27808 */ /* 0x000fe40006000000 */
[----:B-1----:R-:W-:Y:S02]  /*3640*/  FSEL R209, R60, -INF , !P2 ;  /* 0xff8000003cd17808 */ /* 0x002fe40005000000 */
[-C--:B------:R-:W-:Y:S02]  /*3650*/  ISETP.GE.AND P1, PT, R46, R6.reuse, PT ;  /* 0x000000062e00720c */ /* 0x080fe40003f26270 */
[-C--:B------:R-:W-:Y:S02]  /*3660*/  ISETP.GE.AND P0, PT, R49, R6.reuse, PT ;  /* 0x000000063100720c */ /* 0x080fe40003f06270 */
[----:B------:R-:W-:-:S02]  /*3670*/  ISETP.GE.AND P6, PT, R48, R6, PT ;  /* 0x000000063000720c */ /* 0x000fc40003fc6270 */
[-C--:B------:R-:W-:Y:S02]  /*3680*/  ISETP.GE.AND P3, PT, R50, R6.reuse, PT ;  /* 0x000000063200720c */ /* 0x080fe40003f66270 */
[-C--:B------:R-:W-:Y:S02]  /*3690*/  ISETP.GE.AND P5, PT, R51, R6.reuse, PT ;  /* 0x000000063300720c */ /* 0x080fe40003fa6270 */
[-C--:B------:R-:W-:Y:S02]  /*36a0*/  ISETP.GE.AND P4, PT, R52, R6.reuse, PT ;  /* 0x000000063400720c */ /* 0x080fe40003f86270 */
[----:B------:R-:W-:Y:S02]  /*36b0*/  ISETP.GE.AND P2, PT, R53, R6, PT ;  /* 0x000000063500720c */ /* 0x000fe40003f46270 */
[----:B------:R-:W1:Y:S01]  /*36c0*/  MUFU.TANH R6, R76 ;  /* 0x0000004c00067308 */ /* 0x000e620000002400 */
[----:B--2---:R-:W-:Y:S02]  /*36d0*/  FSEL R244, R55, -INF , !P1 ;  /* 0xff80000037f47808 */ /* 0x004fe40004800000 */
[----:B---3--:R-:W-:-:S02]  /*36e0*/  FSEL R243, R54, -INF , !P0 ;  /* 0xff80000036f37808 */ /* 0x008fc40004000000 */
[C---:B------:R-:W-:Y:S02]  /*36f0*/  ISETP.GE.AND P1, PT, R2.reuse, R5, PT ;  /* 0x000000050200720c */ /* 0x040fe40003f26270 */
[----:B------:R-:W-:Y:S01]  /*3700*/  ISETP.GE.AND P0, PT, R2, R3, PT ;  /* 0x000000030200720c */ /* 0x000fe20003f06270 */
[----:B------:R-:W-:Y:S01]  /*3710*/  FMUL.FTZ R2, R62, c[0x0][0x2ec] ;  /* 0x0000bb003e027a20 */ /* 0x000fe20000410000 */
[----:B------:R-:W-:Y:S02]  /*3720*/  FSEL R215, R75, -INF , !P6 ;  /* 0xff8000004bd77808 */ /* 0x000fe40007000000 */
[----:B-----5:R-:W-:Y:S01]  /*3730*/  FSEL R214, R72, -INF , !P3 ;  /* 0xff80000048d67808 */ /* 0x020fe20005800000 */
[----:B------:R2:W-:Y:S01]  /*3740*/  MUFU.TANH R79, R2 ;  /* 0x00000002004f7308 */ /* 0x0005e20000002400 */
[C---:B------:R-:W-:Y:S02]  /*3750*/  ISETP.GE.AND P6, PT, R18.reuse, R5, PT ;  /* 0x000000051200720c */ /* 0x040fe40003fc6270 */
[----:B------:R-:W-:-:S02]  /*3760*/  ISETP.GE.AND P3, PT, R18, R3, PT ;  /* 0x000000031200720c */ /* 0x000fc40003f66270 */
[----:B------:R-:W-:Y:S02]  /*3770*/  FSEL R212, R73, -INF , !P4 ;  /* 0xff80000049d47808 */ /* 0x000fe40006000000 */
[----:B------:R-:W-:Y:S02]  /*3780*/  FSEL R213, R74, -INF , !P5 ;  /* 0xff8000004ad57808 */ /* 0x000fe40006800000 */
[----:B-1----:R-:W-:Y:S02]  /*3790*/  FSEL R200, R6, -INF , !P2 ;  /* 0xff80000006c87808 */ /* 0x002fe40005000000 */
[----:B------:R-:W-:Y:S02]  /*37a0*/  FSEL R18, R126, -INF , !P1 ;  /* 0xff8000007e127808 */ /* 0x000fe40004800000 */
[----:B------:R-:W-:Y:S02]  /*37b0*/  FSEL R73, R180, -INF , !P0 ;  /* 0xff800000b4497808 */ /* 0x000fe40004000000 */
[----:B------:R-:W-:Y:S01]  /*37c0*/  ISETP.GE.AND P5, PT, R17, R5, PT ;  /* 0x000000051100720c */ /* 0x000fe20003fa6270 */
[----:B--2---:R-:W-:Y:S01]  /*37d0*/  FMUL.FTZ R2, R63, c[0x0][0x2ec] ;  /* 0x0000bb003f027a20 */ /* 0x004fe20000410000 */
[----:B------:R-:W-:Y:S01]  /*37e0*/  ISETP.GE.AND P4, PT, R17, R3, PT ;  /* 0x000000031100720c */ /* 0x000fe20003f86270 */
[----:B------:R-:W-:Y:S01]  /*37f0*/  HMMA.16816.F32.BF16 R60, R28, R98, R156 ;  /* 0x000000621c3c723c */ /* 0x000fe2000004189c */
[C---:B------:R-:W-:Y:S01]  /*3800*/  ISETP.GE.AND P2, PT, R16.reuse, R5, PT ;  /* 0x000000051000720c */ /* 0x040fe20003f46270 */
[----:B------:R1:W2:Y:S01]  /*3810*/  MUFU.TANH R78, R2 ;  /* 0x00000002004e7308 */ /* 0x0002a20000002400 */
[----:B------:R-:W-:-:S02]  /*3820*/  ISETP.GE.AND P1, PT, R16, R3, PT ;  /* 0x000000031000720c */ /* 0x000fc40003f26270 */
[----:B------:R-:W-:Y:S02]  /*3830*/  ISETP.GE.AND P0, PT, R15, R5, PT ;  /* 0x000000050f00720c */ /* 0x000fe40003f06270 */
[----:B------:R-:W-:Y:S02]  /*3840*/  FSEL R54, R181, -INF , !P6 ;  /* 0xff800000b5367808 */ /* 0x000fe40007000000 */
[----:B------:R-:W-:Y:S02]  /*3850*/  FSEL R55, R183, -INF , !P5 ;  /* 0xff800000b7377808 */ /* 0x000fe40006800000 */
[----:B------:R-:W-:Y:S02]  /*3860*/  FSEL R74, R178, -INF , !P4 ;  /* 0xff800000b24a7808 */ /* 0x000fe40006000000 */
[----:B------:R-:W-:Y:S02]  /*3870*/  FSEL R75, R184, -INF , !P1 ;  /* 0xff800000b84b7808 */ /* 0x000fe40004800000 */
[----:B------:R-:W-:-:S02]  /*3880*/  FSEL R84, R185, -INF , !P0 ;  /* 0xff800000b9547808 */ /* 0x000fc40004000000 */
[-C--:B------:R-:W-:Y:S01]  /*3890*/  ISETP.GE.AND P6, PT, R15, R3.reuse, PT ;  /* 0x000000030f00720c */ /* 0x080fe20003fc6270 */
[----:B-1----:R-:W-:Y:S01]  /*38a0*/  FMUL.FTZ R2, R68, c[0x0][0x2ec] ;  /* 0x0000bb0044027a20 */ /* 0x002fe20000410000 */
[----:B------:R-:W-:Y:S02]  /*38b0*/  FSEL R68, R179, -INF , !P2 ;  /* 0xff800000b3447808 */ /* 0x000fe40005000000 */
[----:B------:R-:W-:Y:S01]  /*38c0*/  ISETP.GE.AND P5, PT, R14, R3, PT ;  /* 0x000000030e00720c */ /* 0x000fe20003fa6270 */
[----:B------:R1:W-:Y:S01]  /*38d0*/  MUFU.TANH R77, R2 ;  /* 0x00000002004d7308 */ /* 0x0003e20000002400 */
[C---:B------:R-:W-:Y:S02]  /*38e0*/  ISETP.GE.AND P4, PT, R13.reuse, R5, PT ;  /* 0x000000050d00720c */ /* 0x040fe40003f86270 */
[----:B------:R-:W-:Y:S02]  /*38f0*/  ISETP.GE.AND P2, PT, R13, R3, PT ;  /* 0x000000030d00720c */ /* 0x000fe40003f46270 */
[----:B------:R-:W-:-:S02]  /*3900*/  ISETP.GE.AND P1, PT, R12, R5, PT ;  /* 0x000000050c00720c */ /* 0x000fc40003f26270 */
[----:B------:R-:W-:Y:S02]  /*3910*/  ISETP.GE.AND P0, PT, R12, R3, PT ;  /* 0x000000030c00720c */ /* 0x000fe40003f06270 */
[----:B------:R-:W-:Y:S02]  /*3920*/  FSEL R88, R186, -INF , !P6 ;  /* 0xff800000ba587808 */ /* 0x000fe40007000000 */
[----:B------:R-:W-:Y:S02]  /*3930*/  ISETP.GE.AND P6, PT, R11, R5, PT ;  /* 0x000000050b00720c */ /* 0x000fe40003fc6270 */
[----:B------:R-:W-:Y:S02]  /*3940*/  FSEL R89, R192, -INF , !P5 ;  /* 0xff800000c0597808 */ /* 0x000fe40006800000 */
[----:B------:R-:W-:Y:S01]  /*3950*/  FSEL R85, R193, -INF , !P4 ;  /* 0xff800000c1557808 */ /* 0x000fe20006000000 */
[----:B-1----:R-:W-:Y:S01]  /*3960*/  FMUL.FTZ R2, R69, c[0x0][0x2ec] ;  /* 0x0000bb0045027a20 */ /* 0x002fe20000410000 */
[----:B------:R-:W-:-:S02]  /*3970*/  FSEL R69, R182, -INF , !P3 ;  /* 0xff800000b6457808 */ /* 0x000fc40005800000 */
[----:B------:R-:W-:Y:S01]  /*3980*/  ISETP.GE.AND P3, PT, R14, R5, PT ;  /* 0x000000050e00720c */ /* 0x000fe20003f66270 */
[----:B------:R1:W-:Y:S01]  /*3990*/  MUFU.TANH R76, R2 ;  /* 0x00000002004c7308 */ /* 0x0003e20000002400 */
[----:B------:R-:W-:Y:S01]  /*39a0*/  HMMA.16816.F32.BF16 R12, R28, R108, R56 ;  /* 0x0000006c1c0c723c */ /* 0x000fe20000041838 */
[----:B------:R-:W-:Y:S02]  /*39b0*/  FSEL R90, R194, -INF , !P2 ;  /* 0xff800000c25a7808 */ /* 0x000fe40005000000 */
[----:B------:R-:W-:Y:S02]  /*39c0*/  FSEL R86, R187, -INF , !P3 ;  /* 0xff800000bb567808 */ /* 0x000fe40005800000 */
[----:B------:R-:W-:Y:S02]  /*39d0*/  FSEL R87, R195, -INF , !P1 ;  /* 0xff800000c3577808 */ /* 0x000fe40004800000 */
[----:B------:R-:W-:Y:S01]  /*39e0*/  FSEL R91, R151, -INF , !P0 ;  /* 0xff800000975b7808 */ /* 0x000fe20004000000 */
[----:B------:R-:W-:Y:S01]  /*39f0*/  HMMA.16816.F32.BF16 R56, R24, R94, R60 ;  /* 0x0000005e1838723c */ /* 0x000fe2000004183c */
[----:B------:R-:W-:-:S02]  /*3a00*/  FSEL R130, R252, -INF , !P6 ;  /* 0xff800000fc827808 */ /* 0x000fc40007000000 */
[----:B------:R-:W-:Y:S02]  /*3a10*/  ISETP.GE.AND P3, PT, R11, R3, PT ;  /* 0x000000030b00720c */ /* 0x000fe40003f66270 */
[----:B------:R-:W-:Y:S01]  /*3a20*/  ISETP.GE.AND P5, PT, R10, R5, PT ;  /* 0x000000050a00720c */ /* 0x000fe20003fa6270 */
[----:B-1----:R-:W-:Y:S02]  /*3a30*/  FMUL.FTZ R2, R70, c[0x0][0x2ec] ;  /* 0x0000bb0046027a20 */ /* 0x002fe40000410000 */
[----:B------:R-:W-:Y:S01]  /*3a40*/  HMMA.16816.F32.BF16 R28, R28, R110, R32 ;  /* 0x0000006e1c1c723c */ /* 0x000fe20000041820 */
[----:B------:R-:W-:Y:S01]  /*3a50*/  ISETP.GE.AND P4, PT, R10, R3, PT ;  /* 0x000000030a00720c */ /* 0x000fe20003f86270 */
[----:B------:R1:W-:Y:S01]  /*3a60*/  MUFU.TANH R72, R2 ;  /* 0x0000000200487308 */ /* 0x0003e20000002400 */
[C---:B------:R-:W-:Y:S02]  /*3a70*/  ISETP.GE.AND P2, PT, R9.reuse, R5, PT ;  /* 0x000000050900720c */ /* 0x040fe40003f46270 */
[----:B------:R-:W-:-:S02]  /*3a80*/  ISETP.GE.AND P1, PT, R9, R3, PT ;  /* 0x000000030900720c */ /* 0x000fc40003f26270 */
[C---:B------:R-:W-:Y:S02]  /*3a90*/  ISETP.GE.AND P0, PT, R8.reuse, R5, PT ;  /* 0x000000050800720c */ /* 0x040fe40003f06270 */
[-C--:B------:R-:W-:Y:S02]  /*3aa0*/  ISETP.GE.AND P6, PT, R8, R3.reuse, PT ;  /* 0x000000030800720c */ /* 0x080fe40003fc6270 */
[C---:B------:R-:W-:Y:S01]  /*3ab0*/  HMMA.16816.F32.BF16 R8, R24.reuse, R100, R12 ;  /* 0x000000641808723c */ /* 0x040fe2000004180c */
[----:B------:R-:W-:Y:S02]  /*3ac0*/  FSEL R118, R231, -INF , !P0 ;  /* 0xff800000e7767808 */ /* 0x000fe40004000000 */
[-C--:B------:R-:W-:Y:S02]  /*3ad0*/  ISETP.GE.AND P0, PT, R22, R3.reuse, PT ;  /* 0x000000031600720c */ /* 0x080fe40003f06270 */
[----:B------:R-:W-:Y:S01]  /*3ae0*/  FMUL.FTZ R57, R57, c[0x0][0x2ec] ;  /* 0x0000bb0039397a20 */ /* 0x000fe20000410000 */
[----:B------:R-:W-:Y:S01]  /*3af0*/  FSEL R119, R232, -INF , !P2 ;  /* 0xff800000e8777808 */ /* 0x000fe20005000000 */
[----:B------:R-:W-:Y:S01]  /*3b00*/  FMUL.FTZ R58, R58, c[0x0][0x2ec] ;  /* 0x0000bb003a3a7a20 */ /* 0x000fe20000410000 */
[----:B------:R-:W-:Y:S01]  /*3b10*/  ISETP.GE.AND P2, PT, R23, R3, PT ;  /* 0x000000031700720c */ /* 0x000fe20003f46270 */
[----:B-1----:R-:W-:Y:S01]  /*3b20*/  FMUL.FTZ R2, R71, c[0x0][0x2ec] ;  /* 0x0000bb0047027a20 */ /* 0x002fe20000410000 */
[----:B------:R-:W-:Y:S01]  /*3b30*/  FSEL R143, R143, -INF , !P0 ;  /* 0xff8000008f8f7808 */ /* 0x000fe20004000000 */
[----:B------:R-:W-:Y:S01]  /*3b40*/  FMUL.FTZ R59, R59, c[0x0][0x2ec] ;  /* 0x0000bb003b3b7a20 */ /* 0x000fe20000410000 */
[----:B------:R-:W-:Y:S01]  /*3b50*/  ISETP.GE.AND P0, PT, R44, R5, PT ;  /* 0x000000052c00720c */ /* 0x000fe20003f06270 */
[----:B------:R1:W-:Y:S01]  /*3b60*/  MUFU.TANH R70, R2 ;  /* 0x0000000200467308 */ /* 0x0003e20000002400 */
[----:B------:R-:W-:Y:S01]  /*3b70*/  HMMA.16816.F32.BF16 R24, R24, R102, R28 ;  /* 0x000000661818723c */ /* 0x000fe2000004181c */
[----:B------:R-:W-:-:S02]  /*3b80*/  FSEL R149, R149, -INF , !P2 ;  /* 0xff80000095957808 */ /* 0x000fc40005000000 */
[----:B------:R-:W-:Y:S02]  /*3b90*/  ISETP.GE.AND P2, PT, R19, R5, PT ;  /* 0x000000051300720c */ /* 0x000fe40003f46270 */
[----:B------:R-:W-:Y:S02]  /*3ba0*/  FSEL R158, R176, -INF , !P0 ;  /* 0xff800000b09e7808 */ /* 0x000fe40004000000 */
[----:B------:R-:W-:Y:S01]  /*3bb0*/  FSEL R131, R234, -INF , !P3 ;  /* 0xff800000ea837808 */ /* 0x000fe20005800000 */
[----:B------:R-:W-:Y:S01]  /*3bc0*/  MUFU.TANH R57, R57 ;  /* 0x0000003900397308 */ /* 0x000fe20000002400 */
[----:B------:R-:W-:Y:S01]  /*3bd0*/  FSEL R128, R251, -INF , !P5 ;  /* 0xff800000fb807808 */ /* 0x000fe20006800000 */
[----:B------:R-:W-:Y:S01]  /*3be0*/  FMUL.FTZ R8, R8, c[0x0][0x2ec] ;  /* 0x0000bb0008087a20 */ /* 0x000fe20000410000 */
[----:B------:R-:W-:Y:S02]  /*3bf0*/  FSEL R127, R233, -INF , !P4 ;  /* 0xff800000e97f7808 */ /* 0x000fe40006000000 */
[----:B------:R-:W-:Y:S01]  /*3c00*/  FSEL R126, R230, -INF , !P1 ;  /* 0xff800000e67e7808 */ /* 0x000fe20004800000 */
[----:B-1----:R-:W-:-:S02]  /*3c10*/  FMUL.FTZ R2, R64, c[0x0][0x2ec] ;  /* 0x0000bb0040027a20 */ /* 0x002fc40000410000 */
[----:B------:R-:W-:Y:S01]  /*3c20*/  MUFU.TANH R12, R8 ;  /* 0x00000008000c7308 */ /* 0x000fe20000002400 */
[----:B------:R-:W-:Y:S02]  /*3c30*/  ISETP.GE.AND P0, PT, R41, R3, PT ;  /* 0x000000032900720c */ /* 0x000fe40003f06270 */
[C---:B------:R-:W-:Y:S02]  /*3c40*/  ISETP.GE.AND P3, PT, R7.reuse, R5, PT ;  /* 0x000000050700720c */ /* 0x040fe40003f66270 */
[----:B------:R-:W-:Y:S02]  /*3c50*/  ISETP.GE.AND P5, PT, R7, R3, PT ;  /* 0x000000030700720c */ /* 0x000fe40003fa6270 */
[-C--:B------:R-:W-:Y:S01]  /*3c60*/  ISETP.GE.AND P4, PT, R23, R5.reuse, PT ;  /* 0x000000051700720c */ /* 0x080fe20003f86270 */
[----:B------:R1:W-:Y:S01]  /*3c70*/  MUFU.TANH R64, R2 ;  /* 0x0000000200407308 */ /* 0x0003e20000002400 */
[----:B------:R-:W-:Y:S01]  /*3c80*/  ISETP.GE.AND P1, PT, R22, R5, PT ;  /* 0x000000051600720c */ /* 0x000fe20003f26270 */
[----:B------:R-:W-:Y:S01]  /*3c90*/  FMUL.FTZ R24, R24, c[0x0][0x2ec] ;  /* 0x0000bb0018187a20 */ /* 0x000fe20000410000 */
[----:B------:R-:W-:Y:S01]  /*3ca0*/  FSEL R159, R177, -INF , !P2 ;  /* 0xff800000b19f7808 */ /* 0x000fe20005000000 */
[----:B------:R-:W-:Y:S01]  /*3cb0*/  FMUL.FTZ R25, R25, c[0x0][0x2ec] ;  /* 0x0000bb0019197a20 */ /* 0x000fe20000410000 */
[----:B--2---:R-:W-:Y:S01]  /*3cc0*/  FSEL R177, R78, -INF , !P0 ;  /* 0xff8000004eb17808 */ /* 0x004fe20004000000 */
[----:B------:R-:W-:Y:S01]  /*3cd0*/  FMUL.FTZ R26, R26, c[0x0][0x2ec] ;  /* 0x0000bb001a1a7a20 */ /* 0x000fe20000410000 */
[----:B------:R-:W-:Y:S01]  /*3ce0*/  FSEL R123, R229, -INF , !P6 ;  /* 0xff800000e57b7808 */ /* 0x000fe20007000000 */
[----:B------:R-:W-:Y:S01]  /*3cf0*/  FMUL.FTZ R27, R27, c[0x0][0x2ec] ;  /* 0x0000bb001b1b7a20 */ /* 0x000fe20000410000 */
[----:B------:R-:W-:Y:S01]  /*3d00*/  FSEL R151, R219, -INF , !P3 ;  /* 0xff800000db977808 */ /* 0x000fe20005800000 */
[----:B------:R-:W-:Y:S01]  /*3d10*/  MUFU.TANH R58, R58 ;  /* 0x0000003a003a7308 */ /* 0x000fe20000002400 */
[----:B------:R-:W-:-:S02]  /*3d20*/  FSEL R150, R150, -INF , !P5 ;  /* 0xff80000096967808 */ /* 0x000fc40006800000 */
[----:B------:R-:W-:Y:S02]  /*3d30*/  FSEL R148, R228, -INF , !P4 ;  /* 0xff800000e4947808 */ /* 0x000fe40006000000 */
[----:B------:R-:W-:Y:S01]  /*3d40*/  FSEL R147, R147, -INF , !P1 ;  /* 0xff80000093937808 */ /* 0x000fe20004800000 */
[----:B-1----:R-:W-:Y:S01]  /*3d50*/  FMUL.FTZ R2, R65, c[0x0][0x2ec] ;  /* 0x0000bb0041027a20 */ /* 0x002fe20000410000 */
[-C--:B------:R-:W-:Y:S01]  /*3d60*/  ISETP.GE.AND P0, PT, R46, R5.reuse, PT ;  /* 0x000000052e00720c */ /* 0x080fe20003f06270 */
[----:B------:R-:W-:Y:S01]  /*3d70*/  MUFU.TANH R59, R59 ;  /* 0x0000003b003b7308 */ /* 0x000fe20000002400 */
[C---:B------:R-:W-:Y:S02]  /*3d80*/  ISETP.GE.AND P6, PT, R21.reuse, R5, PT ;  /* 0x000000051500720c */ /* 0x040fe40003fc6270 */
[----:B------:R-:W-:Y:S02]  /*3d90*/  ISETP.GE.AND P3, PT, R21, R3, PT ;  /* 0x000000031500720c */ /* 0x000fe40003f66270 */
[----:B------:R-:W-:-:S02]  /*3da0*/  ISETP.GE.AND P5, PT, R20, R5, PT ;  /* 0x000000051400720c */ /* 0x000fc40003fa6270 */
[-C--:B------:R-:W-:Y:S01]  /*3db0*/  ISETP.GE.AND P4, PT, R20, R3.reuse, PT ;  /* 0x000000031400720c */ /* 0x080fe20003f86270 */
[----:B------:R1:W2:Y:S01]  /*3dc0*/  MUFU.TANH R60, R2 ;  /* 0x00000002003c7308 */ /* 0x0002a20000002400 */
[----:B------:R-:W-:Y:S02]  /*3dd0*/  ISETP.GE.AND P1, PT, R19, R3, PT ;  /* 0x000000031300720c */ /* 0x000fe40003f26270 */
[----:B------:R-:W-:Y:S02]  /*3de0*/  FSEL R140, R218, -INF , !P6 ;  /* 0xff800000da8c7808 */ /* 0x000fe40007000000 */
[----:B------:R-:W-:Y:S02]  /*3df0*/  FSEL R141, R141, -INF , !P3 ;  /* 0xff8000008d8d7808 */ /* 0x000fe40005800000 */
[----:B------:R-:W-:Y:S01]  /*3e00*/  FSEL R160, R160, -INF , !P5 ;  /* 0xff800000a0a07808 */ /* 0x000fe20006800000 */
[----:B------:R-:W-:Y:S01]  /*3e10*/  MUFU.TANH R24, R24 ;  /* 0x0000001800187308 */ /* 0x000fe20000002400 */
[----:B------:R-:W-:-:S02]  /*3e20*/  FSEL R163, R163, -INF , !P4 ;  /* 0xff800000a3a37808 */ /* 0x000fc40006000000 */
[----:B------:R-:W-:Y:S02]  /*3e30*/  FSEL R162, R162, -INF , !P1 ;  /* 0xff800000a2a27808 */ /* 0x000fe40004800000 */
[----:B------:R-:W-:Y:S02]  /*3e40*/  ISETP.GE.AND P6, PT, R44, R3, PT ;  /* 0x000000032c00720c */ /* 0x000fe40003fc6270 */
[C---:B------:R-:W-:Y:S01]  /*3e50*/  ISETP.GE.AND P3, PT, R43.reuse, R5, PT ;  /* 0x000000052b00720c */ /* 0x040fe20003f66270 */
[----:B-1----:R-:W-:Y:S01]  /*3e60*/  FMUL.FTZ R2, R66, c[0x0][0x2ec] ;  /* 0x0000bb0042027a20 */ /* 0x002fe20000410000 */
[----:B--2---:R-:W-:Y:S01]  /*3e70*/  FSEL R186, R60, -INF , !P0 ;  /* 0xff8000003cba7808 */ /* 0x004fe20004000000 */
[----:B------:R-:W-:Y:S01]  /*3e80*/  MUFU.TANH R25, R25 ;  /* 0x0000001900197308 */ /* 0x000fe20000002400 */
[-C--:B------:R-:W-:Y:S02]  /*3e90*/  ISETP.GE.AND P0, PT, R50, R3.reuse, PT ;  /* 0x000000033200720c */ /* 0x080fe40003f06270 */
[----:B------:R-:W-:-:S02]  /*3ea0*/  ISETP.GE.AND P5, PT, R43, R3, PT ;  /* 0x000000032b00720c */ /* 0x000fc40003fa6270 */
[C---:B------:R-:W-:Y:S02]  /*3eb0*/  ISETP.GE.AND P4, PT, R42.reuse, R5, PT ;  /* 0x000000052a00720c */ /* 0x040fe40003f86270 */
[----:B------:R-:W-:Y:S01]  /*3ec0*/  ISETP.GE.AND P2, PT, R42, R3, PT ;  /* 0x000000032a00720c */ /* 0x000fe20003f46270 */
        /* <DEDUP_REMOVED lines=8> */
[----:B------:R-:W-:Y:S02]  /*3f50*/  FSEL R170, R170, -INF , !P1 ;  /* 0xff800000aaaa7808 */ /* 0x000fe40004800000 */
[C---:B------:R-:W-:Y:S01]  /*3f60*/  ISETP.GE.AND P6, PT, R40.reuse, R5, PT ;  /* 0x000000052800720c */ /* 0x040fe20003fc6270 */
[----:B-1----:R-:W-:Y:S01]  /*3f70*/  FMUL.FTZ R2, R67, c[0x0][0x2ec] ;  /* 0x0000bb0043027a20 */ /* 0x002fe20000410000 */
[----:B------:R-:W-:Y:S01]  /*3f80*/  MUFU.TANH R27, R27 ;  /* 0x0000001b001b7308 */ /* 0x000fe20000002400 */
[----:B------:R-:W-:Y:S02]  /*3f90*/  ISETP.GE.AND P3, PT, R40, R3, PT ;  /* 0x000000032800720c */ /* 0x000fe40003f66270 */
[C---:B------:R-:W-:Y:S02]  /*3fa0*/  ISETP.GE.AND P5, PT, R45.reuse, R5, PT ;  /* 0x000000052d00720c */ /* 0x040fe40003fa6270 */
[----:B------:R-:W-:-:S02]  /*3fb0*/  ISETP.GE.AND P4, PT, R45, R3, PT ;  /* 0x000000032d00720c */ /* 0x000fc40003f86270 */
[C---:B------:R-:W-:Y:S01]  /*3fc0*/  ISETP.GE.AND P2, PT, R47.reuse, R5, PT ;  /* 0x000000052f00720c */ /* 0x040fe20003f46270 */
[----:B------:R1:W3:Y:S01]  /*3fd0*/  MUFU.TANH R16, R2 ;  /* 0x0000000200107308 */ /* 0x0002e20000002400 */
[----:B------:R-:W-:Y:S02]  /*3fe0*/  ISETP.GE.AND P1, PT, R47, R3, PT ;  /* 0x000000032f00720c */ /* 0x000fe40003f26270 */
[----:B------:R-:W-:Y:S02]  /*3ff0*/  FSEL R169, R77, -INF , !P6 ;  /* 0xff8000004da97808 */ /* 0x000fe40007000000 */
[----:B------:R-:W-:Y:S02]  /*4000*/  FSEL R179, R72, -INF , !P3 ;  /* 0xff80000048b37808 */ /* 0x000fe40005800000 */
[----:B------:R-:W-:Y:S02]  /*4010*/  FSEL R168, R76, -INF , !P5 ;  /* 0xff8000004ca87808 */ /* 0x000fe40006800000 */
[----:B------:R-:W-:-:S02]  /*4020*/  FSEL R178, R70, -INF , !P4 ;  /* 0xff80000046b27808 */ /* 0x000fc40006000000 */
[----:B------:R-:W-:Y:S02]  /*4030*/  FSEL R187, R64, -INF , !P2 ;  /* 0xff80000040bb7808 */ /* 0x000fe40005000000 */
[----:B--2---:R-:W-:Y:S02]  /*4040*/  FSEL R199, R17, -INF , !P1 ;  /* 0xff80000011c77808 */ /* 0x004fe40004800000 */
[----:B------:R-:W-:Y:S01]  /*4050*/  ISETP.GE.AND P6, PT, R46, R3, PT ;  /* 0x000000032e00720c */ /* 0x000fe20003fc6270 */
[----:B-1----:R-:W-:Y:S01]  /*4060*/  FMUL.FTZ R2, R56, c[0x0][0x2ec] ;  /* 0x0000bb0038027a20 */ /* 0x002fe20000410000 */
[C---:B------:R-:W-:Y:S02]  /*4070*/  ISETP.GE.AND P3, PT, R49.reuse, R5, PT ;  /* 0x000000053100720c */ /* 0x040fe40003f66270 */
[----:B------:R-:W-:Y:S01]  /*4080*/  ISETP.GE.AND P5, PT, R49, R3, PT ;  /* 0x000000033100720c */ /* 0x000fe20003fa6270 */
[----:B------:R1:W2:Y:S01]  /*4090*/  MUFU.TANH R13, R2 ;  /* 0x00000002000d7308 */ /* 0x0002a20000002400 */
[----:B------:R-:W-:-:S02]  /*40a0*/  ISETP.GE.AND P4, PT, R48, R5, PT ;  /* 0x000000053000720c */ /* 0x000fc40003f86270 */
[----:B------:R-:W-:Y:S02]  /*40b0*/  ISETP.GE.AND P2, PT, R48, R3, PT ;  /* 0x000000033000720c */ /* 0x000fe40003f46270 */
[----:B------:R-:W-:Y:S02]  /*40c0*/  ISETP.GE.AND P1, PT, R50, R5, PT ;  /* 0x000000053200720c */ /* 0x000fe40003f26270 */
[----:B---3--:R-:W-:Y:S02]  /*40d0*/  FSEL R198, R16, -INF , !P6 ;  /* 0xff80000010c67808 */ /* 0x008fe40007000000 */
[----:B------:R-:W-:Y:S02]  /*40e0*/  FSEL R197, R58, -INF , !P5 ;  /* 0xff8000003ac57808 */ /* 0x000fe40006800000 */
[----:B------:R-:W-:Y:S02]  /*40f0*/  FSEL R184, R57, -INF , !P4 ;  /* 0xff80000039b87808 */ /* 0x000fe40006000000 */
[----:B------:R-:W-:-:S02]  /*4100*/  FSEL R196, R59, -INF , !P2 ;  /* 0xff8000003bc47808 */ /* 0x000fc40005000000 */
[----:B------:R-:W-:Y:S01]  /*4110*/  FSEL R183, R12, -INF , !P1 ;  /* 0xff8000000cb77808 */ /* 0x000fe20004800000 */
[----:B-1----:R-:W-:Y:S01]  /*4120*/  FMUL.FTZ R2, R9, c[0x0][0x2ec] ;  /* 0x0000bb0009027a20 */ /* 0x002fe20000410000 */
[----:B--2---:R-:W-:Y:S02]  /*4130*/  FSEL R185, R13, -INF , !P3 ;  /* 0xff8000000db97808 */ /* 0x004fe40005800000 */
[C---:B------:R-:W-:Y:S01]  /*4140*/  ISETP.GE.AND P6, PT, R51.reuse, R5, PT ;  /* 0x000000053300720c */ /* 0x040fe20003fc6270 */
[----:B------:R1:W2:Y:S01]  /*4150*/  MUFU.TANH R8, R2 ;  /* 0x0000000200087308 */ /* 0x0002a20000002400 */
[----:B------:R-:W-:Y:S02]  /*4160*/  ISETP.GE.AND P3, PT, R51, R3, PT ;  /* 0x000000033300720c */ /* 0x000fe40003f66270 */
[-C--:B------:R-:W-:Y:S02]  /*4170*/  ISETP.GE.AND P5, PT, R52, R5.reuse, PT ;  /* 0x000000053400720c */ /* 0x080fe40003fa6270 */
[----:B------:R-:W-:-:S02]  /*4180*/  ISETP.GE.AND P4, PT, R53, R5, PT ;  /* 0x000000053500720c */ /* 0x000fc40003f86270 */
[-C--:B------:R-:W-:Y:S02]  /*4190*/  ISETP.GE.AND P2, PT, R52, R3.reuse, PT ;  /* 0x000000033400720c */ /* 0x080fe40003f46270 */
[----:B------:R-:W-:Y:S02]  /*41a0*/  ISETP.GE.AND P1, PT, R53, R3, PT ;  /* 0x000000033500720c */ /* 0x000fe40003f26270 */
[C---:B------:R-:W-:Y:S02]  /*41b0*/  IADD3 R234, R227.reuse, 0x800, RZ ;  /* 0x00000800e3ea7810 */ /* 0x040fe40007ffe0ff */
[C---:B------:R-:W-:Y:S02]  /*41c0*/  IADD3 R233, R227.reuse, 0x1000, RZ ;  /* 0x00001000e3e97810 */ /* 0x040fe40007ffe0ff */
[C---:B------:R-:W-:Y:S01]  /*41d0*/  IADD3 R232, R227.reuse, 0x1800, RZ ;  /* 0x00001800e3e87810 */ /* 0x040fe20007ffe0ff */
[----:B-1----:R-:W-:Y:S01]  /*41e0*/  FMUL.FTZ R2, R10, c[0x0][0x2ec] ;  /* 0x0000bb000a027a20 */ /* 0x002fe20000410000 */
[----:B------:R-:W-:-:S02]  /*41f0*/  IADD3 R231, R227, 0x2000, RZ ;  /* 0x00002000e3e77810 */ /* 0x000fc40007ffe0ff */
[C---:B------:R-:W-:Y:S01]  /*4200*/  IADD3 R230, R227.reuse, 0x2800, RZ ;  /* 0x00002800e3e67810 */ /* 0x040fe20007ffe0ff */
[----:B------:R1:W3:Y:S01]  /*4210*/  MUFU.TANH R6, R2 ;  /* 0x0000000200067308 */ /* 0x0002e20000002400 */
[C---:B------:R-:W-:Y:S02]  /*4220*/  IADD3 R229, R227.reuse, 0x3000, RZ ;  /* 0x00003000e3e57810 */ /* 0x040fe40007ffe0ff */
[----:B------:R-:W-:Y:S02]  /*4230*/  IADD3 R228, R227, 0x3800, RZ ;  /* 0x00003800e3e47810 */ /* 0x000fe40007ffe0ff */
[----:B--2---:R-:W-:Y:S02]  /*4240*/  FSEL R182, R8, -INF , !P6 ;  /* 0xff80000008b67808 */ /* 0x004fe40007000000 */
[----:B------:R-:W-:Y:S02]  /*4250*/  FSEL R181, R24, -INF , !P5 ;  /* 0xff80000018b57808 */ /* 0x000fe40006800000 */
[----:B------:R-:W-:-:S02]  /*4260*/  FSEL R180, R25, -INF , !P4 ;  /* 0xff80000019b47808 */ /* 0x000fc40006000000 */
[----:B------:R-:W-:Y:S02]  /*4270*/  FSEL R193, R26, -INF , !P2 ;  /* 0xff8000001ac17808 */ /* 0x000fe40005000000 */
[----:B------:R-:W-:Y:S01]  /*4280*/  FSEL R192, R27, -INF , !P1 ;  /* 0xff8000001bc07808 */ /* 0x000fe20004800000 */
[----:B-1----:R-:W-:Y:S01]  /*4290*/  FMUL.FTZ R2, R11, c[0x0][0x2ec] ;  /* 0x0000bb000b027a20 */ /* 0x002fe20000410000 */
[----:B---3--:R-:W-:Y:S02]  /*42a0*/  FSEL R195, R6, -INF , !P0 ;  /* 0xff80000006c37808 */ /* 0x008fe40004000000 */
[----:B------:R-:W-:Y:S01]  /*42b0*/  ISETP.NE.AND P0, PT, R250, 0x1, PT ;  /* 0x00000001fa00780c */ /* 0x000fe20003f05270 */
[----:B------:R1:W2:Y:S02]  /*42c0*/  MUFU.TANH R7, R2 ;  /* 0x0000000200077308 */ /* 0x0002a40000002400 */
[----:B-1----:R-:W-:Y:S02]  /*42d0*/  LOP3.LUT R2, R217, R216, RZ, 0xfc, !PT ;  /* 0x000000d8d9027212 */ /* 0x002fe400078efcff */
[----:B--2---:R-:W-:-:S08]  /*42e0*/  FSEL R194, R7, -INF , !P3 ;  /* 0xff80000007c27808 */ /* 0x004fd00005800000 */
        /* <DEDUP_REMOVED lines=36> */
.L_x_10:
[----:B------:R-:W-:Y:S01]  /*4530*/  FMNMX.FTZ R3, R18, R54, !PT ;  /* 0x0000003612037209 */ /* 0x000fe20007810000 */
[----:B------:R-:W-:Y:S01]  /*4540*/  STL [R1+0xc4], R250 ;  /* 0x0000c4fa01007387 */ /* 0x000fe20000100800 */
[----:B------:R-:W-:-:S02]  /*4550*/  SHF.L.U32 R216, R2, 0x1, RZ ;  /* 0x0000000102d87819 */ /* 0x000fc400000006ff */
[----:B------:R-:W-:Y:S01]  /*4560*/  FMNMX.FTZ R3, R55, R3, !PT ;  /* 0x0000000337037209 */ /* 0x000fe20007810000 */
[----:B------:R-:W-:Y:S01]  /*4570*/  STL [R1+0xc0], R235 ;  /* 0x0000c0eb01007387 */ /* 0x000fe20000100800 */
[----:B------:R-:W-:Y:S01]  /*4580*/  IADD3 R217, R4, R216, RZ ;  /* 0x000000d804d97210 */ /* 0x000fe20007ffe0ff */
[----:B------:R-:W-:Y:S01]  /*4590*/  IMAD.IADD R219, R0, 0x1, R216 ;  /* 0x0000000100db7824 */ /* 0x000fe200078e02d8 */
[----:B------:R-:W-:Y:S01]  /*45a0*/  FMNMX.FTZ R3, R68, R3, !PT ;  /* 0x0000000344037209 */ /* 0x000fe20007810000 */
[----:B------:R-:W-:Y:S02]  /*45b0*/  STL [R1+0xbc], R234 ;  /* 0x0000bcea01007387 */ /* 0x000fe40000100800 */
[----:B------:R-:W-:Y:S01]  /*45c0*/  IMAD.IADD R218, R0, 0x1, R217 ;  /* 0x0000000100da7824 */ /* 0x000fe200078e02d9 */
[----:B------:R-:W-:Y:S01]  /*45d0*/  FMNMX.FTZ R3, R84, R3, !PT ;  /* 0x0000000354037209 */ /* 0x000fe20007810000 */
[----:B------:R-:W-:Y:S03]  /*45e0*/  STL [R1+0xb8], R233 ;  /* 0x0000b8e901007387 */ /* 0x000fe60000100800 */
[----:B------:R-:W-:Y:S01]  /*45f0*/  FMNMX.FTZ R3, R86, R3, !PT ;  /* 0x0000000356037209 */ /* 0x000fe20007810000 */
[----:B------:R-:W-:Y:S03]  /*4600*/  STL [R1+0xb4], R232 ;  /* 0x0000b4e801007387 */ /* 0x000fe60000100800 */
[----:B------:R-:W-:Y:S01]  /*4610*/  FMNMX.FTZ R3, R85, R3, !PT ;  /* 0x0000000355037209 */ /* 0x000fe20007810000 */
[----:B------:R-:W-:Y:S03]  /*4620*/  STL [R1+0xb0], R231 ;  /* 0x0000b0e701007387 */ /* 0x000fe60000100800 */
[----:B------:R-:W-:Y:S01]  /*4630*/  FMNMX.FTZ R5, R87, R3, !PT ;  /* 0x0000000357057209 */ /* 0x000fe20007810000 */
[----:B------:R-:W-:Y:S01]  /*4640*/  STL [R1+0xac], R230 ;  /* 0x0000ace601007387 */ /* 0x000fe20000100800 */
[----:B------:R-:W-:-:S02]  /*4650*/  FMNMX.FTZ R3, R73, R69, !PT ;  /* 0x0000004549037209 */ /* 0x000fc40007810000 */
        /* <DEDUP_REMOVED lines=31> */
[----:B------:R-:W-:Y:S01]  /*4850*/  LDSM.16.MT88.4 R64, [R219+0x8000] ;  /* 0x00800000db40783b */ /* 0x000fe20000004200 */
[----:B------:R-:W-:Y:S02]  /*4860*/  FMNMX.FTZ R3, R150, R3, !PT ;  /* 0x0000000396037209 */ /* 0x000fe40007810000 */
[----:B------:R-:W-:Y:S01]  /*4870*/  FMNMX.FTZ R72, R157, R72, !PT ;  /* 0x000000489d487209 */ /* 0x000fe20007810000 */
[----:B------:R-:W-:Y:S01]  /*4880*/  LDSM.16.MT88.4 R76, [R217+0x8000] ;  /* 0x00800000d94c783b */ /* 0x000fe20000004200 */
[----:B------:R-:W-:-:S02]  /*4890*/  FMNMX.FTZ R3, R149, R3, !PT ;  /* 0x0000000395037209 */ /* 0x000fc40007810000 */
[----:B------:R-:W-:Y:S01]  /*48a0*/  FMNMX.FTZ R72, R171, R72, !PT ;  /* 0x00000048ab487209 */ /* 0x000fe20007810000 */
[----:B------:R-:W-:Y:S01]  /*48b0*/  LDSM.16.MT88.4 R80, [R218+0x8000] ;  /* 0x00800000da50783b */ /* 0x000fe20000004200 */
        /* <DEDUP_REMOVED lines=35> */
[----:B---3--:R-:W2:Y:S01]  /*4af0*/  SHFL.BFLY PT, R6, R72, 0x1, 0x1f ;  /* 0x0c201f0048067f89 */ /* 0x008ea200000e0000 */
[----:B-1----:R-:W-:Y:S02]  /*4b00*/  FMNMX.FTZ R3, R3, R5, !PT ;  /* 0x0000000503037209 */ /* 0x002fe40007810000 */
[----:B------:R-:W-:Y:S02]  /*4b10*/  FMNMX.FTZ R5, R132, R133, !PT ;  /* 0x0000008584057209 */ /* 0x000fe40007810000 */
[----:B--2---:R-:W-:Y:S01]  /*4b20*/  FMNMX.FTZ R72, R72, R6, !PT ;  /* 0x0000000648487209 */ /* 0x004fe20007810000 */
[----:B------:R-:W1:Y:S01]  /*4b30*/  SHFL.BFLY PT, R8, R3, 0x1, 0x1f ;  /* 0x0c201f0003087f89 */ /* 0x000e6200000e0000 */
[----:B------:R-:W-:-:S02]  /*4b40*/  FMNMX.FTZ R5, R134, R5, !PT ;  /* 0x0000000586057209 */ /* 0x000fc40007810000 */
[C---:B------:R-:W-:Y:S01]  /*4b50*/  FSETP.NEU.FTZ.AND P1, PT, R72.reuse, -INF , PT ;  /* 0xff8000004800780b */ /* 0x040fe20003f3d000 */
[----:B------:R-:W-:Y:S01]  /*4b60*/  FMUL.FTZ R6, R72, c[0x0][0x23c] ;  /* 0x00008f0048067a20 */ /* 0x000fe20000410000 */
[----:B------:R-:W-:Y:S01]  /*4b70*/  FMNMX.FTZ R5, R136, R5, !PT ;  /* 0x0000000588057209 */ /* 0x000fe20007810000 */
[----:B------:R-:W-:Y:S03]  /*4b80*/  STL [R1+0xc8], R72 ;  /* 0x0000c84801007387 */ /* 0x000fe60000100800 */
        /* <DEDUP_REMOVED lines=10> */
[----:B------:R-:W-:Y:S01]  /*4c30*/  STL [R1+0xcc], R3 ;  /* 0x0000cc0301007387 */ /* 0x000fe20000100800 */
[----:B------:R-:W-:Y:S01]  /*4c40*/  FMNMX.FTZ R9, R155, R7, !PT ;  /* 0x000000079b097209 */ /* 0x000fe20007810000 */
[----:B------:R-:W-:Y:S01]  /*4c50*/  FFMA.FTZ R7, R68, c[0x0][0x23c], -R6 ;  /* 0x00008f0044077a23 */ /* 0x000fe20000010806 */
[----:B------:R-:W-:-:S02]  /*4c60*/  FMNMX.FTZ R8, R120, R8, !PT ;  /* 0x0000000878087209 */ /* 0x000fc40007810000 */
[----:B------:R-:W-:Y:S01]  /*4c70*/  FMNMX.FTZ R9, R154, R9, !PT ;  /* 0x000000099a097209 */ /* 0x000fe20007810000 */
[----:B------:R1:W-:Y:S01]  /*4c80*/  MUFU.EX2 R230, R7 ;  /* 0x0000000700e67308 */ /* 0x0003e20000000800 */
[----:B--2---:R-:W-:Y:S01]  /*4c90*/  FFMA.FTZ R5, R54, c[0x0][0x23c], -R6 ;  /* 0x00008f0036057a23 */ /* 0x004fe20000010806 */
[----:B------:R-:W-:-:S06]  /*4ca0*/  FSETP.NEU.FTZ.AND P1, PT, R3, -INF , PT ;  /* 0xff8000000300780b */ /* 0x000fcc0003f3d000 */
[----:B------:R2:W3:Y:S01]  /*4cb0*/  MUFU.EX2 R220, R5 ;  /* 0x0000000500dc7308 */ /* 0x0004e20000000800 */
[----:B-1----:R-:W-:Y:S02]  /*4cc0*/  FMNMX.FTZ R7, R121, R8, !PT ;  /* 0x0000000879077209 */ /* 0x002fe40007810000 */
[----:B------:R-:W-:Y:S02]  /*4cd0*/  FMNMX.FTZ R8, R153, R9, !PT ;  /* 0x0000000999087209 */ /* 0x000fe40007810000 */
[----:B------:R-:W-:Y:S02]  /*4ce0*/  FMNMX.FTZ R2, R122, R7, !PT ;  /* 0x000000077a027209 */ /* 0x000fe40007810000 */
[----:B------:R-:W-:Y:S01]  /*4cf0*/  FMNMX.FTZ R8, R174, R8, !PT ;  /* 0x00000008ae087209 */ /* 0x000fe20007810000 */
[----:B--2---:R-:W-:Y:S01]  /*4d00*/  FFMA.FTZ R5, R55, c[0x0][0x23c], -R6 ;  /* 0x00008f0037057a23 */ /* 0x004fe20000010806 */
[----:B------:R-:W-:Y:S01]  /*4d10*/  FMNMX.FTZ R7, R125, R2, !PT ;  /* 0x000000027d077209 */ /* 0x000fe20007810000 */
[----:B------:R-:W-:Y:S01]  /*4d20*/  LDSM.16.MT88.4 R52, [R218+0x8800] ;  /* 0x00880000da34783b */ /* 0x000fe20000004200 */
[----:B------:R-:W-:Y:S01]  /*4d30*/  FMNMX.FTZ R8, R173, R8, !PT ;  /* 0x00000008ad087209 */ /* 0x000fe20007810000 */
[----:B------:R1:W2:Y:S01]  /*4d40*/  MUFU.EX2 R222, R5 ;  /* 0x0000000500de7308 */ /* 0x0002a20000000800 */
[----:B------:R-:W-:-:S02]  /*4d50*/  FMNMX.FTZ R7, R124, R7, !PT ;  /* 0x000000077c077209 */ /* 0x000fc40007810000 */
[----:B------:R-:W-:Y:S02]  /*4d60*/  FMNMX.FTZ R8, R172, R8, !PT ;  /* 0x00000008ac087209 */ /* 0x000fe40007810000 */
[----:B------:R-:W-:Y:S02]  /*4d70*/  FMNMX.FTZ R4, R129, R7, !PT ;  /* 0x0000000781047209 */ /* 0x000fe40007810000 */
[----:B------:R-:W-:Y:S02]  /*4d80*/  FMNMX.FTZ R7, R175, R8, !PT ;  /* 0x00000008af077209 */ /* 0x000fe40007810000 */
[----:B------:R-:W-:Y:S02]  /*4d90*/  FMNMX.FTZ R4, R142, R4, !PT ;  /* 0x000000048e047209 */ /* 0x000fe40007810000 */
[----:B------:R-:W-:Y:S02]  /*4da0*/  FMNMX.FTZ R7, R207, R7, !PT ;  /* 0x00000007cf077209 */ /* 0x000fe40007810000 */
[----:B------:R-:W-:-:S02]  /*4db0*/  FMNMX.FTZ R0, R145, R4, !PT ;  /* 0x0000000491007209 */ /* 0x000fc40007810000 */
[----:B---3--:R-:W-:Y:S01]  /*4dc0*/  F2FP.BF16.PACK_AB R8, R220, R95 ;  /* 0x0000005fdc08723e */ /* 0x008fe200000010ff */
[----:B-1----:R-:W-:Y:S01]  /*4dd0*/  FMUL.FTZ R5, R3, c[0x0][0x23c] ;  /* 0x00008f0003057a20 */ /* 0x002fe20000410000 */
[----:B------:R-:W-:Y:S02]  /*4de0*/  FMNMX.FTZ R0, R144, R0, !PT ;  /* 0x0000000090007209 */ /* 0x000fe40007810000 */
[----:B--2---:R-:W-:Y:S02]  /*4df0*/  F2FP.BF16.PACK_AB R10, R230, R222 ;  /* 0x000000dee60a723e */ /* 0x004fe400000010ff */
[----:B------:R-:W-:Y:S02]  /*4e00*/  FSEL R5, R5, RZ, P1 ;  /* 0x000000ff05057208 */ /* 0x000fe40000800000 */
[----:B------:R-:W-:-:S03]  /*4e10*/  FMNMX.FTZ R0, R146, R0, !PT ;  /* 0x0000000092007209 */ /* 0x000fc60007810000 */
[--C-:B------:R-:W-:Y:S01]  /*4e20*/  FFMA.FTZ R2, R69, c[0x0][0x23c], -R5.reuse ;  /* 0x00008f0045027a23 */ /* 0x100fe20000010805 */
[----:B------:R-:W-:Y:S01]  /*4e30*/  FMNMX.FTZ R0, R164, R0, !PT ;  /* 0x00000000a4007209 */ /* 0x000fe20007810000 */
[--C-:B------:R-:W-:Y:S01]  /*4e40*/  FFMA.FTZ R4, R75, c[0x0][0x23c], -R5.reuse ;  /* 0x00008f004b047a23 */ /* 0x100fe20000010805 */
[----:B------:R-:W1:Y:S01]  /*4e50*/  LDSM.16.MT88.4 R68, [R216+0x8000] ;  /* 0x00800000d844783b */ /* 0x000e620000004200 */
[----:B------:R2:W-:Y:S01]  /*4e60*/  MUFU.EX2 R93, R2 ;  /* 0x00000002005d7308 */ /* 0x0005e20000000800 */
[----:B------:R-:W-:-:S07]  /*4e70*/  FFMA.FTZ R9, R73, c[0x0][0x23c], -R5 ;  /* 0x00008f0049097a23 */ /* 0x000fce0000010805 */
[----:B------:R3:W-:Y:S01]  /*4e80*/  MUFU.EX2 R252, R4 ;  /* 0x0000000400fc7308 */ /* 0x0007e20000000800 */
[----:B--2---:R-:W-:-:S07]  /*4e90*/  FFMA.FTZ R2, R74, c[0x0][0x23c], -R5 ;  /* 0x00008f004a027a23 */ /* 0x004fce0000010805 */
[----:B------:R-:W2:Y:S01]  /*4ea0*/  MUFU.EX2 R233, R9 ;  /* 0x0000000900e97308 */ /* 0x000ea20000000800 */
[----:B---3--:R-:W-:-:S07]  /*4eb0*/  FFMA.FTZ R4, R84, c[0x0][0x23c], -R6 ;  /* 0x00008f0054047a23 */ /* 0x008fce0000010806 */
[----:B------:R3:W4:Y:S08]  /*4ec0*/  MUFU.EX2 R92, R2 ;  /* 0x00000002005c7308 */ /* 0x0007300000000800 */
[----:B------:R1:W-:Y:S01]  /*4ed0*/  MUFU.EX2 R94, R4 ;  /* 0x00000004005e7308 */ /* 0x0003e20000000800 */
[----:B--2---:R-:W-:Y:S02]  /*4ee0*/  F2FP.BF16.PACK_AB R9, R93, R233 ;  /* 0x000000e95d09723e */ /* 0x004fe400000010ff */
[----:B---3--:R-:W-:-:S02]  /*4ef0*/  FMNMX.FTZ R2, R206, R7, !PT ;  /* 0x00000007ce027209 */ /* 0x008fc40007810000 */
[----:B----4-:R-:W-:Y:S02]  /*4f00*/  F2FP.BF16.PACK_AB R11, R252, R92 ;  /* 0x0000005cfc0b723e */ /* 0x010fe400000010ff */
[----:B------:R-:W-:-:S04]  /*4f10*/  FMNMX.FTZ R2, R205, R2, !PT ;  /* 0x00000002cd027209 */ /* 0x000fc80007810000 */
[----:B------:R-:W-:Y:S01]  /*4f20*/  FMNMX.FTZ R2, R204, R2, !PT ;  /* 0x00000002cc027209 */ /* 0x000fe20007810000 */
[----:B-1----:R-:W-:Y:S01]  /*4f30*/  HMMA.16816.F32.BF16 R60, R8, R68, RZ ;  /* 0x00000044083c723c */ /* 0x002fe200000418ff */
[----:B------:R-:W-:Y:S01]  /*4f40*/  FMNMX.FTZ R4, R166, R0, !PT ;  /* 0x00000000a6047209 */ /* 0x000fe20007810000 */
[----:B------:R-:W-:Y:S01]  /*4f50*/  FFMA.FTZ R0, R86, c[0x0][0x23c], -R6 ;  /* 0x00008f0056007a23 */ /* 0x000fe20000010806 */
[----:B------:R-:W-:-:S03]  /*4f60*/  FMNMX.FTZ R2, R249, R2, !PT ;  /* 0x00000002f9027209 */ /* 0x000fc60007810000 */
[----:B------:R1:W2:Y:S01]  /*4f70*/  MUFU.EX2 R12, R0 ;  /* 0x00000000000c7308 */ /* 0x0002a20000000800 */
[----:B------:R-:W-:Y:S01]  /*4f80*/  FMNMX.FTZ R2, R248, R2, !PT ;  /* 0x00000002f8027209 */ /* 0x000fe20007810000 */
[----:B------:R-:W-:Y:S03]  /*4f90*/  HMMA.16816.F32.BF16 R48, R8, R64, RZ ;  /* 0x000000400830723c */ /* 0x000fe600000418ff */
[----:B------:R-:W-:-:S04]  /*4fa0*/  FMNMX.FTZ R2, R247, R2, !PT ;  /* 0x00000002f7027209 */ /* 0x000fc80007810000 */
[----:B------:R-:W-:Y:S01]  /*4fb0*/  FMNMX.FTZ R2, R246, R2, !PT ;  /* 0x00000002f6027209 */ /* 0x000fe20007810000 */
[C---:B------:R-:W-:Y:S03]  /*4fc0*/  HMMA.16816.F32.BF16 R36, R8.reuse, R76, RZ ;  /* 0x0000004c0824723c */ /* 0x040fe600000418ff */
[----:B------:R-:W-:Y:S02]  /*4fd0*/  FMNMX.FTZ R2, R245, R2, !PT ;  /* 0x00000002f5027209 */ /* 0x000fe40007810000 */
[----:B-1----:R-:W-:Y:S01]  /*4fe0*/  FMNMX.FTZ R0, R165, R4, !PT ;  /* 0x00000004a5007209 */ /* 0x002fe20007810000 */
[----:B------:R-:W-:Y:S01]  /*4ff0*/  FFMA.FTZ R4, R85, c[0x0][0x23c], -R6 ;  /* 0x00008f0055047a23 */ /* 0x000fe20000010806 */
[----:B------:R-:W-:Y:S01]  /*5000*/  FMNMX.FTZ R2, R242, R2, !PT ;  /* 0x00000002f2027209 */ /* 0x000fe20007810000 */
[----:B------:R-:W-:Y:S01]  /*5010*/  HMMA.16816.F32.BF16 R32, R8, R80, RZ ;  /* 0x000000500820723c */ /* 0x000fe200000418ff */
[----:B------:R-:W-:Y:S01]  /*5020*/  FMNMX.FTZ R0, R167, R0, !PT ;  /* 0x00000000a7007209 */ /* 0x000fe20007810000 */
[----:B------:R1:W3:Y:S01]  /*5030*/  MUFU.EX2 R14, R4 ;  /* 0x00000004000e7308 */ /* 0x0002e20000000800 */
[----:B------:R-:W-:Y:S01]  /*5040*/  FMNMX.FTZ R2, R240, R2, !PT ;  /* 0x00000002f0027209 */ /* 0x000fe20007810000 */
[----:B--2---:R2:W-:Y:S01]  /*5050*/  STL [R1+0x78], R12 ;  /* 0x0000780c01007387 */ /* 0x0045e20000100800 */
[----:B------:R-:W-:-:S02]  /*5060*/  FMNMX.FTZ R0, R191, R0, !PT ;  /* 0x00000000bf007209 */ /* 0x000fc40007810000 */
[----:B------:R-:W-:Y:S01]  /*5070*/  FMNMX.FTZ R2, R239, R2, !PT ;  /* 0x00000002ef027209 */ /* 0x000fe20007810000 */
[C---:B------:R-:W-:Y:S01]  /*5080*/  HMMA.16816.F32.BF16 R28, R8.reuse, R70, RZ ;  /* 0x00000046081c723c */ /* 0x040fe200000418ff */
[----:B------:R-:W-:Y:S02]  /*5090*/  FMNMX.FTZ R0, R190, R0, !PT ;  /* 0x00000000be007209 */ /* 0x000fe40007810000 */
[----:B------:R-:W-:Y:S02]  /*50a0*/  FMNMX.FTZ R2, R238, R2, !PT ;  /* 0x00000002ee027209 */ /* 0x000fe40007810000 */
[----:B------:R-:W-:Y:S02]  /*50b0*/  FMNMX.FTZ R0, R189, R0, !PT ;  /* 0x00000000bd007209 */ /* 0x000fe40007810000 */
[----:B------:R-:W-:Y:S01]  /*50c0*/  FMNMX.FTZ R2, R241, R2, !PT ;  /* 0x00000002f1027209 */ /* 0x000fe20007810000 */
[C---:B------:R-:W-:Y:S01]  /*50d0*/  HMMA.16816.F32.BF16 R24, R8.reuse, R66, RZ ;  /* 0x000000420818723c */ /* 0x040fe200000418ff */
[----:B------:R-:W-:Y:S01]  /*50e0*/  FMNMX.FTZ R0, R188, R0, !PT ;  /* 0x00000000bc007209 */ /* 0x000fe20007810000 */
[----:B-1----:R-:W-:Y:S01]  /*50f0*/  FFMA.FTZ R4, R87, c[0x0][0x23c], -R6 ;  /* 0x00008f0057047a23 */ /* 0x002fe20000010806 */
[----:B------:R-:W-:Y:S01]  /*5100*/  FMNMX.FTZ R7, R237, R2, !PT ;  /* 0x00000002ed077209 */ /* 0x000fe20007810000 */
[----:B------:R-:W-:Y:S01]  /*5110*/  FFMA.FTZ R2, R90, c[0x0][0x23c], -R5 ;  /* 0x00008f005a027a23 */ /* 0x000fe20000010805 */
[----:B------:R-:W-:Y:S01]  /*5120*/  FMNMX.FTZ R0, R211, R0, !PT ;  /* 0x00000000d3007209 */ /* 0x000fe20007810000 */
[----:B------:R1:W4:Y:S01]  /*5130*/  MUFU.EX2 R235, R4 ;  /* 0x0000000400eb7308 */ /* 0x0003220000000800 */
[----:B---3--:R4:W-:Y:S01]  /*5140*/  STL [R1+0x74], R14 ;  /* 0x0000740e01007387 */ /* 0x0089e20000100800 */
[----:B------:R-:W-:Y:S01]  /*5150*/  HMMA.16816.F32.BF16 R20, R8, R78, RZ ;  /* 0x0000004e0814723c */ /* 0x000fe200000418ff */
[----:B------:R-:W-:-:S02]  /*5160*/  FMNMX.FTZ R0, R208, R0, !PT ;  /* 0x00000000d0007209 */ /* 0x000fc40007810000 */
[----:B--2---:R-:W-:-:S03]  /*5170*/  F2FP.BF16.PACK_AB R12, R12, R94 ;  /* 0x0000005e0c0c723e */ /* 0x004fc600000010ff */
[----:B------:R-:W-:Y:S02]  /*5180*/  MUFU.EX2 R3, R2 ;  /* 0x0000000200037308 */ /* 0x000fe40000000800 */
[----:B------:R-:W-:Y:S01]  /*5190*/  HMMA.16816.F32.BF16 R16, R8, R82, RZ ;  /* 0x000000520810723c */ /* 0x000fe200000418ff */
[----:B-1----:R-:W-:-:S05]  /*51a0*/  FFMA.FTZ R4, R88, c[0x0][0x23c], -R5 ;  /* 0x00008f0058047a23 */ /* 0x002fca0000010805 */
[----:B------:R1:W-:Y:S01]  /*51b0*/  MUFU.EX2 R221, R4 ;  /* 0x0000000400dd7308 */ /* 0x0003e20000000800 */
[----:B----4-:R-:W-:Y:S01]  /*51c0*/  F2FP.BF16.PACK_AB R14, R235, R14 ;  /* 0x0000000eeb0e723e */ /* 0x010fe200000010ff */
[----:B-1----:R-:W-:-:S06]  /*51d0*/  FFMA.FTZ R4, R89, c[0x0][0x23c], -R5 ;  /* 0x00008f0059047a23 */ /* 0x002fcc0000010805 */
[----:B------:R1:W2:Y:S02]  /*51e0*/  MUFU.EX2 R13, R4 ;  /* 0x00000004000d7308 */ /* 0x0002a40000000800 */
[----:B-1----:R-:W-:Y:S01]  /*51f0*/  FMNMX.FTZ R4, R201, R0, !PT ;  /* 0x00000000c9047209 */ /* 0x002fe20007810000 */
[----:B--2---:R1:W-:Y:S01]  /*5200*/  STL [R1+0x70], R13 ;  /* 0x0000700d01007387 */ /* 0x0043e20000100800 */
[----:B------:R-:W-:Y:S02]  /*5210*/  FMNMX.FTZ R0, R236, R7, !PT ;  /* 0x00000007ec007209 */ /* 0x000fe40007810000 */
[----:B------:R-:W-:Y:S01]  /*5220*/  FMNMX.FTZ R2, R210, R4, !PT ;  /* 0x00000004d2027209 */ /* 0x000fe20007810000 */
[----:B------:R-:W-:Y:S01]  /*5230*/  FFMA.FTZ R4, R91, c[0x0][0x23c], -R5 ;  /* 0x00008f005b047a23 */ /* 0x000fe20000010805 */
[----:B------:R-:W-:Y:S02]  /*5240*/  STL [R1+0xd0], R235 ;  /* 0x0000d0eb01007387 */ /* 0x000fe40000100800 */
[----:B------:R-:W-:Y:S01]  /*5250*/  FMNMX.FTZ R2, R209, R2, !PT ;  /* 0x00000002d1027209 */ /* 0x000fe20007810000 */
[----:B------:R-:W2:Y:S01]  /*5260*/  MUFU.EX2 R234, R4 ;  /* 0x0000000400ea7308 */ /* 0x000ea20000000800 */
[----:B------:R-:W3:Y:S02]  /*5270*/  SHFL.BFLY PT, R7, R0, 0x2, 0x1f ;  /* 0x0c401f0000077f89 */ /* 0x000ee400000e0000 */
[----:B------:R-:W-:-:S02]  /*5280*/  FMNMX.FTZ R2, R244, R2, !PT ;  /* 0x00000002f4027209 */ /* 0x000fc40007810000 */
[----:B------:R-:W-:Y:S02]  /*5290*/  STL [R1+0xd8], R3 ;  /* 0x0000d80301007387 */ /* 0x000fe40000100800 */
[----:B------:R-:W-:-:S04]  /*52a0*/  FMNMX.FTZ R2, R243, R2, !PT ;  /* 0x00000002f3027209 */ /* 0x000fc80007810000 */
[----:B------:R-:W-:-:S04]  /*52b0*/  FMNMX.FTZ R2, R215, R2, !PT ;  /* 0x00000002d7027209 */ /* 0x000fc80007810000 */
[----:B------:R-:W-:Y:S01]  /*52c0*/  FMNMX.FTZ R2, R214, R2, !PT ;  /* 0x00000002d6027209 */ /* 0x000fe20007810000 */
[----:B--2---:R-:W-:Y:S01]  /*52d0*/  STL [R1+0xd4], R234 ;  /* 0x0000d4ea01007387 */ /* 0x004fe20000100800 */
[----:B------:R-:W-:Y:S02]  /*52e0*/  F2FP.BF16.PACK_AB R15, R234, R3 ;  /* 0x00000003ea0f723e */ /* 0x000fe400000010ff */
[----:B------:R-:W-:Y:S02]  /*52f0*/  FMNMX.FTZ R2, R213, R2, !PT ;  /* 0x00000002d5027209 */ /* 0x000fe40007810000 */
[----:B-1----:R-:W-:Y:S02]  /*5300*/  F2FP.BF16.PACK_AB R13, R13, R221 ;  /* 0x000000dd0d0d723e */ /* 0x002fe400000010ff */
[----:B------:R-:W-:Y:S02]  /*5310*/  FMNMX.FTZ R2, R212, R2, !PT ;  /* 0x00000002d4027209 */ /* 0x000fe40007810000 */
[----:B---3--:R-:W-:-:S02]  /*5320*/  FMNMX.FTZ R0, R0, R7, !PT ;  /* 0x0000000700007209 */ /* 0x008fc40007810000 */
[----:B------:R-:W-:Y:S01]  /*5330*/  FMNMX.FTZ R4, R200, R2, !PT ;  /* 0x00000002c8047209 */ /* 0x000fe20007810000 */
[C---:B------:R-:W-:Y:S02]  /*5340*/  HMMA.16816.F32.BF16 R84, R12.reuse, R44, R60 ;  /* 0x0000002c0c54723c */ /* 0x040fe4000004183c */
[----:B------:R-:W1:Y:S04]  /*5350*/  SHFL.BFLY PT, R7, R0, 0x1, 0x1f ;  /* 0x0c201f0000077f89 */ /* 0x000e6800000e0000 */
[----:B------:R-:W2:Y:S02]  /*5360*/  SHFL.BFLY PT, R8, R4, 0x2, 0x1f ;  /* 0x0c401f0004087f89 */ /* 0x000ea400000e0000 */
[C---:B------:R-:W-:Y:S08]  /*5370*/  HMMA.16816.F32.BF16 R112, R12.reuse, R40, R48 ;  /* 0x000000280c70723c */ /* 0x040ff00000041830 */
[C---:B------:R-:W-:Y:S08]  /*5380*/  HMMA.16816.F32.BF16 R88, R12.reuse, R56, R36 ;  /* 0x000000380c58723c */ /* 0x040ff00000041824 */
[----:B------:R-:W-:Y:S01]  /*5390*/  HMMA.16816.F32.BF16 R108, R12, R52, R32 ;  /* 0x000000340c6c723c */ /* 0x000fe20000041820 */
[----:B-1----:R-:W-:-:S02]  /*53a0*/  FMNMX.FTZ R74, R0, R7, !PT ;  /* 0x00000007004a7209 */ /* 0x002fc40007810000 */
[----:B--2---:R-:W-:-:S03]  /*53b0*/  FMNMX.FTZ R0, R4, R8, !PT ;  /* 0x0000000804007209 */ /* 0x004fc60007810000 */
[C---:B------:R-:W-:Y:S01]  /*53c0*/  FMUL.FTZ R2, R74.reuse, c[0x0][0x23c] ;  /* 0x00008f004a027a20 */ /* 0x040fe20000410000 */
[----:B------:R-:W-:Y:S01]  /*53d0*/  FSETP.NEU.FTZ.AND P1, PT, R74, -INF , PT ;  /* 0xff8000004a00780b */ /* 0x000fe20003f3d000 */
[----:B------:R-:W-:Y:S01]  /*53e0*/  HMMA.16816.F32.BF16 R60, R12, R46, R28 ;  /* 0x0000002e0c3c723c */ /* 0x000fe2000004181c */
[----:B------:R-:W1:Y:S02]  /*53f0*/  SHFL.BFLY PT, R7, R0, 0x1, 0x1f ;  /* 0x0c201f0000077f89 */ /* 0x000e6400000e0000 */
[----:B------:R-:W-:-:S05]  /*5400*/  FSEL R2, R2, RZ, P1 ;  /* 0x000000ff02027208 */ /* 0x000fca0000800000 */
[--C-:B------:R-:W-:Y:S01]  /*5410*/  FFMA.FTZ R4, R132, c[0x0][0x23c], -R2.reuse ;  /* 0x00008f0084047a23 */ /* 0x100fe20000010802 */
[C---:B------:R-:W-:Y:S03]  /*5420*/  HMMA.16816.F32.BF16 R100, R12.reuse, R42, R24 ;  /* 0x0000002a0c64723c */ /* 0x040fe60000041818 */
[----:B------:R2:W-:Y:S05]  /*5430*/  MUFU.EX2 R203, R4 ;  /* 0x0000000400cb7308 */ /* 0x0005ea0000000800 */
[C---:B------:R-:W-:Y:S08]  /*5440*/  HMMA.16816.F32.BF16 R96, R12.reuse, R58, R20 ;  /* 0x0000003a0c60723c */ /* 0x040ff00000041814 */
[----:B------:R-:W-:Y:S01]  /*5450*/  HMMA.16816.F32.BF16 R104, R12, R54, R16 ;  /* 0x000000360c68723c */ /* 0x000fe20000041810 */
[----:B-1----:R-:W-:Y:S01]  /*5460*/  FMNMX.FTZ R73, R0, R7, !PT ;  /* 0x0000000700497209 */ /* 0x002fe20007810000 */
[----:B------:R-:W-:-:S02]  /*5470*/  FFMA.FTZ R0, R137, c[0x0][0x23c], -R2 ;  /* 0x00008f0089007a23 */ /* 0x000fc40000010802 */
[----:B--2---:R-:W-:Y:S01]  /*5480*/  FFMA.FTZ R4, R133, c[0x0][0x23c], -R2 ;  /* 0x00008f0085047a23 */ /* 0x004fe20000010802 */
[----:B------:R-:W-:Y:S01]  /*5490*/  FSETP.NEU.FTZ.AND P1, PT, R73, -INF , PT ;  /* 0xff8000004900780b */ /* 0x000fe20003f3d000 */
[----:B------:R1:W-:Y:S01]  /*54a0*/  MUFU.EX2 R251, R0 ;  /* 0x0000000000fb7308 */ /* 0x0003e20000000800 */
[----:B------:R-:W-:-:S07]  /*54b0*/  FFMA.FTZ R7, R118, c[0x0][0x23c], -R6 ;  /* 0x00008f0076077a23 */ /* 0x000fce0000010806 */
[----:B------:R2:W3:Y:S01]  /*54c0*/  MUFU.EX2 R202, R4 ;  /* 0x0000000400ca7308 */ /* 0x0004e20000000800 */
[----:B-1----:R-:W-:-:S07]  /*54d0*/  FMUL.FTZ R0, R73, c[0x0][0x23c] ;  /* 0x00008f0049007a20 */ /* 0x002fce0000410000 */
[----:B------:R-:W-:Y:S01]  /*54e0*/  MUFU.EX2 R223, R7 ;  /* 0x0000000700df7308 */ /* 0x000fe20000000800 */
[----:B------:R-:W-:Y:S01]  /*54f0*/  FSEL R0, R0, RZ, P1 ;  /* 0x000000ff00007208 */ /* 0x000fe20000800000 */
[----:B--2---:R-:W-:Y:S01]  /*5500*/  FFMA.FTZ R4, R134, c[0x0][0x23c], -R2 ;  /* 0x00008f0086047a23 */ /* 0x004fe20000010802 */
[----:B---3--:R-:W-:Y:S01]  /*5510*/  F2FP.BF16.PACK_AB R12, R202, R203 ;  /* 0x000000cbca0c723e */ /* 0x008fe200000010ff */
[----:B------:R-:W-:-:S04]  /*5520*/  IMAD.MOV.U32 R134, RZ, RZ, R95 ;  /* 0x000000ffff867224 */ /* 0x000fc800078e005f */
[----:B------:R1:W-:Y:S02]  /*5530*/  MUFU.EX2 R10, R4 ;  /* 0x00000004000a7308 */ /* 0x0003e40000000800 */
[----:B-1----:R-:W-:-:S06]  /*5540*/  FFMA.FTZ R4, R136, c[0x0][0x23c], -R2 ;  /* 0x00008f0088047a23 */ /* 0x002fcc0000010802 */
[----:B------:R1:W-:Y:S02]  /*5550*/  MUFU.EX2 R11, R4 ;  /* 0x00000004000b7308 */ /* 0x0003e40000000800 */
[----:B-1----:R-:W-:Y:S01]  /*5560*/  FFMA.FTZ R4, R135, c[0x0][0x23c], -R2 ;  /* 0x00008f0087047a23 */ /* 0x002fe20000010802 */
[----:B------:R-:W-:-:S05]  /*5570*/  MOV R135, R94 ;  /* 0x0000005e00877202 */ /* 0x000fca0000000f00 */
[----:B------:R1:W2:Y:S02]  /*5580*/  MUFU.EX2 R226, R4 ;  /* 0x0000000400e27308 */ /* 0x0002a40000000800 */
[----:B-1----:R-:W-:Y:S01]  /*5590*/  FFMA.FTZ R4, R138, c[0x0][0x23c], -R2 ;  /* 0x00008f008a047a23 */ /* 0x002fe20000010802 */
[----:B--2---:R-:W-:Y:S01]  /*55a0*/  F2FP.BF16.PACK_AB R8, R251, R226 ;  /* 0x000000e2fb08723e */ /* 0x004fe200000010ff */
[----:B------:R-:W-:-:S04]  /*55b0*/  IMAD.MOV.U32 R138, RZ, RZ, R93 ;  /* 0x000000ffff8a7224 */ /* 0x000fc800078e005d */
[----:B------:R1:W-:Y:S02]  /*55c0*/  MUFU.EX2 R234, R4 ;  /* 0x0000000400ea7308 */ /* 0x0003e40000000800 */
[----:B-1----:R-:W-:Y:S01]  /*55d0*/  FFMA.FTZ R4, R139, c[0x0][0x23c], -R2 ;  /* 0x00008f008b047a23 */ /* 0x002fe20000010802 */
[----:B------:R-:W-:-:S05]  /*55e0*/  MOV R139, R92 ;  /* 0x0000005c008b7202 */ /* 0x000fca0000000f00 */
[----:B------:R1:W-:Y:S02]  /*55f0*/  MUFU.EX2 R72, R4 ;  /* 0x0000000400487308 */ /* 0x0003e40000000800 */
[----:B-1----:R-:W-:-:S06]  /*5600*/  FFMA.FTZ R4, R116, c[0x0][0x23c], -R0 ;  /* 0x00008f0074047a23 */ /* 0x002fcc0000010800 */
[----:B------:R1:W-:Y:S02]  /*5610*/  MUFU.EX2 R137, R4 ;  /* 0x0000000400897308 */ /* 0x0003e40000000800 */
[----:B-1----:R-:W-:Y:S02]  /*5620*/  FFMA.FTZ R4, R117, c[0x0][0x23c], -R0 ;  /* 0x00008f0075047a23 */ /* 0x002fe40000010800 */
[----:B------:R-:W-:-:S04]  /*5630*/  IMAD.MOV.U32 R117, RZ, RZ, R139 ;  /* 0x000000ffff757224 */ /* 0x000fc800078e008b */
[----:B------:R1:W2:Y:S01]  /*5640*/  MUFU.EX2 R136, R4 ;  /* 0x0000000400887308 */ /* 0x0002a20000000800 */
[----:B------:R-:W-:Y:S01]  /*5650*/  IMAD.MOV.U32 R139, RZ, RZ, R134 ;  /* 0x000000ffff8b7224 */ /* 0x000fe200078e0086 */
[----:B------:R-:W-:Y:S01]  /*5660*/  MOV R134, R222 ;  /* 0x000000de00867202 */ /* 0x000fe20000000f00 */
[--C-:B-1----:R-:W-:Y:S01]  /*5670*/  FFMA.FTZ R4, R120, c[0x0][0x23c], -R0.reuse ;  /* 0x00008f0078047a23 */ /* 0x102fe20000010800 */
[----:B--2---:R-:W-:Y:S02]  /*5680*/  F2FP.BF16.PACK_AB R13, R136, R137 ;  /* 0x00000089880d723e */ /* 0x004fe400000010ff */
[----:B------:R-:W-:Y:S02]  /*5690*/  MOV R120, R135 ;  /* 0x0000008700787202 */ /* 0x000fe40000000f00 */
[----:B------:R1:W2:Y:S01]  /*56a0*/  MUFU.EX2 R9, R4 ;  /* 0x0000000400097308 */ /* 0x0002a20000000800 */
[----:B------:R-:W-:Y:S02]  /*56b0*/  IMAD.MOV.U32 R135, RZ, RZ, R221 ;  /* 0x000000ffff877224 */ /* 0x000fe400078e00dd */
[----:B-1----:R-:W-:-:S05]  /*56c0*/  FFMA.FTZ R4, R121, c[0x0][0x23c], -R0 ;  /* 0x00008f0079047a23 */ /* 0x002fca0000010800 */
[----:B------:R1:W-:Y:S02]  /*56d0*/  MUFU.EX2 R132, R4 ;  /* 0x0000000400847308 */ /* 0x0003e40000000800 */
[----:B-1----:R-:W-:Y:S01]  /*56e0*/  FFMA.FTZ R4, R122, c[0x0][0x23c], -R0 ;  /* 0x00008f007a047a23 */ /* 0x002fe20000010800 */
[----:B------:R-:W-:-:S05]  /*56f0*/  MOV R122, R11 ;  /* 0x0000000b007a7202 */ /* 0x000fca0000000f00 */
[----:B------:R1:W-:Y:S02]  /*5700*/  MUFU.EX2 R133, R4 ;  /* 0x0000000400857308 */ /* 0x0003e40000000800 */
[----:B-1----:R-:W-:Y:S02]  /*5710*/  FFMA.FTZ R4, R125, c[0x0][0x23c], -R0 ;  /* 0x00008f007d047a23 */ /* 0x002fe40000010800 */
[----:B------:R-:W-:Y:S01]  /*5720*/  IMAD.MOV.U32 R125, RZ, RZ, R10 ;  /* 0x000000ffff7d7224 */ /* 0x000fe200078e000a */
[----:B------:R-:W-:-:S03]  /*5730*/  F2FP.BF16.PACK_AB R10, R72, R234 ;  /* 0x000000ea480a723e */ /* 0x000fc600000010ff */
[----:B------:R1:W3:Y:S01]  /*5740*/  MUFU.EX2 R3, R4 ;  /* 0x0000000400037308 */ /* 0x0002e20000000800 */
[----:B------:R-:W-:Y:S01]  /*5750*/  F2FP.BF16.PACK_AB R14, R122, R125 ;  /* 0x0000007d7a0e723e */ /* 0x000fe200000010ff */
[----:B-1----:R-:W-:Y:S01]  /*5760*/  FFMA.FTZ R4, R124, c[0x0][0x23c], -R0 ;  /* 0x00008f007c047a23 */ /* 0x002fe20000010800 */
[----:B--2---:R-:W-:Y:S02]  /*5770*/  MOV R124, R9 ;  /* 0x00000009007c7202 */ /* 0x004fe40000000f00 */
[----:B---3--:R-:W-:-:S03]  /*5780*/  F2FP.BF16.PACK_AB R9, R3, R133 ;  /* 0x000000850309723e */ /* 0x008fc600000010ff */
[----:B------:R1:W-:Y:S01]  /*5790*/  MUFU.EX2 R235, R4 ;  /* 0x0000000400eb7308 */ /* 0x0003e20000000800 */
[----:B------:R-:W-:-:S07]  /*57a0*/  F2FP.BF16.PACK_AB R15, R132, R124 ;  /* 0x0000007c840f723e */ /* 0x000fce00000010ff */
[----:B------:R-:W-:Y:S01]  /*57b0*/  HMMA.16816.F32.BF16 R16, R12, R64, RZ ;  /* 0x000000400c10723c */ /* 0x000fe200000418ff */
[----:B-1----:R-:W-:-:S07]  /*57c0*/  FFMA.FTZ R4, R129, c[0x0][0x23c], -R0 ;  /* 0x00008f0081047a23 */ /* 0x002fce0000010800 */
[----:B------:R-:W-:Y:S01]  /*57d0*/  HMMA.16816.F32.BF16 R20, R12, R68, RZ ;  /* 0x000000440c14723c */ /* 0x000fe200000418ff */
[----:B------:R-:W-:Y:S01]  /*57e0*/  MOV R129, R132 ;  /* 0x0000008400817202 */ /* 0x000fe20000000f00 */
[----:B------:R1:W2:Y:S01]  /*57f0*/  MUFU.EX2 R250, R4 ;  /* 0x0000000400fa7308 */ /* 0x0002a20000000800 */
[----:B------:R-:W-:-:S05]  /*5800*/  MOV R132, R230 ;  /* 0x000000e600847202 */ /* 0x000fca0000000f00 */
[C---:B------:R-:W-:Y:S08]  /*5810*/  HMMA.16816.F32.BF16 R32, R12.reuse, R70, RZ ;  /* 0x000000460c20723c */ /* 0x040ff000000418ff */
[----:B------:R-:W-:Y:S01]  /*5820*/  HMMA.16816.F32.BF16 R28, R12, R66, RZ ;  /* 0x000000420c1c723c */ /* 0x000fe200000418ff */
[----:B-1----:R-:W-:Y:S01]  /*5830*/  FFMA.FTZ R4, R152, c[0x0][0x23c], -R2 ;  /* 0x00008f0098047a23 */ /* 0x002fe20000010802 */
[----:B--2---:R-:W-:-:S02]  /*5840*/  F2FP.BF16.PACK_AB R11, R250, R235 ;  /* 0x000000ebfa0b723e */ /* 0x004fc400000010ff */
[----:B------:R-:W-:Y:S01]  /*5850*/  MOV R152, R122 ;  /* 0x0000007a00987202 */ /* 0x000fe20000000f00 */
[----:B------:R1:W-:Y:S03]  /*5860*/  MUFU.EX2 R121, R4 ;  /* 0x0000000400797308 */ /* 0x0003e60000000800 */
[----:B------:R-:W-:Y:S01]  /*5870*/  HMMA.16816.F32.BF16 R24, R12, R76, RZ ;  /* 0x0000004c0c18723c */ /* 0x000fe200000418ff */
[----:B------:R-:W-:Y:S01]  /*5880*/  MOV R122, R120 ;  /* 0x00000078007a7202 */ /* 0x000fe20000000f00 */
[----:B------:R-:W-:Y:S01]  /*5890*/  IMAD.MOV.U32 R120, RZ, RZ, R117 ;  /* 0x000000ffff787224 */ /* 0x000fe200078e0075 */
[----:B------:R-:W-:-:S05]  /*58a0*/  MOV R117, R233 ;  /* 0x000000e900757202 */ /* 0x000fca0000000f00 */
[----:B------:R-:W-:Y:S01]  /*58b0*/  HMMA.16816.F32.BF16 R92, R8, R40, R16 ;  /* 0x00000028085c723c */ /* 0x000fe20000041810 */
[----:B-1----:R-:W-:-:S07]  /*58c0*/  FFMA.FTZ R4, R155, c[0x0][0x23c], -R2 ;  /* 0x00008f009b047a23 */ /* 0x002fce0000010802 */
[----:B------:R-:W-:Y:S01]  /*58d0*/  HMMA.16816.F32.BF16 R16, R12, R80, RZ ;  /* 0x000000500c10723c */ /* 0x000fe200000418ff */
[----:B------:R-:W-:Y:S01]  /*58e0*/  IMAD.MOV.U32 R155, RZ, RZ, R133 ;  /* 0x000000ffff9b7224 */ /* 0x000fe200078e0085 */
[----:B------:R1:W-:Y:S06]  /*58f0*/  MUFU.EX2 R116, R4 ;  /* 0x0000000400747308 */ /* 0x0003ec0000000800 */
[----:B------:R-:W-:Y:S08]  /*5900*/  HMMA.16816.F32.BF16 R48, R8, R44, R20 ;  /* 0x0000002c0830723c */ /* 0x000ff00000041814 */
[----:B------:R-:W-:Y:S01]  /*5910*/  HMMA.16816.F32.BF16 R20, R12, R78, RZ ;  /* 0x0000004e0c14723c */ /* 0x000fe200000418ff */
[----:B-1----:R-:W-:-:S04]  /*5920*/  FFMA.FTZ R4, R154, c[0x0][0x23c], -R2 ;  /* 0x00008f009a047a23 */ /* 0x002fc80000010802 */
[----:B------:R1:W-:Y:S03]  /*5930*/  MUFU.EX2 R229, R4 ;  /* 0x0000000400e57308 */ /* 0x0003e60000000800 */
[----:B------:R-:W-:Y:S01]  /*5940*/  HMMA.16816.F32.BF16 R68, R8, R52, R16 ;  /* 0x000000340844723c */ /* 0x000fe20000041810 */
[----:B------:R-:W2:Y:S07]  /*5950*/  LDSM.16.MT88.4 R16, [R216+0x9000] ;  /* 0x00900000d810783b */ /* 0x000eae0000004200 */
[----:B------:R-:W-:Y:S01]  /*5960*/  HMMA.16816.F32.BF16 R12, R12, R82, RZ ;  /* 0x000000520c0c723c */ /* 0x000fe200000418ff */
[----:B-1----:R-:W-:-:S07]  /*5970*/  FFMA.FTZ R4, R153, c[0x0][0x23c], -R2 ;  /* 0x00008f0099047a23 */ /* 0x002fce0000010802 */
[C---:B------:R-:W-:Y:S01]  /*5980*/  HMMA.16816.F32.BF16 R32, R8.reuse, R46, R32 ;  /* 0x0000002e0820723c */ /* 0x040fe20000041820 */
[----:B------:R1:W3:Y:S07]  /*5990*/  MUFU.EX2 R225, R4 ;  /* 0x0000000400e17308 */ /* 0x0002ee0000000800 */
[C---:B------:R-:W-:Y:S08]  /*59a0*/  HMMA.16816.F32.BF16 R44, R8.reuse, R42, R28 ;  /* 0x0000002a082c723c */ /* 0x040ff0000004181c */
[----:B------:R-:W-:Y:S01]  /*59b0*/  HMMA.16816.F32.BF16 R64, R8, R56, R24 ;  /* 0x000000380840723c */ /* 0x000fe20000041818 */
[----:B------:R-:W4:Y:S01]  /*59c0*/  LDSM.16.MT88.4 R24, [R219+0x9000] ;  /* 0x00900000db18783b */ /* 0x000f220000004200 */
[----:B-1----:R-:W-:Y:S01]  /*59d0*/  FFMA.FTZ R4, R142, c[0x0][0x23c], -R0 ;  /* 0x00008f008e047a23 */ /* 0x002fe20000010800 */
[----:B------:R-:W-:-:S03]  /*59e0*/  MOV R142, R226 ;  /* 0x000000e2008e7202 */ /* 0x000fc60000000f00 */
[----:B------:R1:W-:Y:S02]  /*59f0*/  MUFU.EX2 R75, R4 ;  /* 0x00000004004b7308 */ /* 0x0003e40000000800 */
[C---:B------:R-:W-:Y:S01]  /*5a00*/  HMMA.16816.F32.BF16 R36, R8.reuse, R58, R20 ;  /* 0x0000003a0824723c */ /* 0x040fe20000041814 */
[----:B------:R-:W2:Y:S07]  /*5a10*/  LDSM.16.MT88.4 R20, [R217+0x9000] ;  /* 0x00900000d914783b */ /* 0x000eae0000004200 */
[----:B------:R-:W-:Y:S01]  /*5a20*/  HMMA.16816.F32.BF16 R28, R8, R54, R12 ;  /* 0x00000036081c723c */ /* 0x000fe2000004180c */
[----:B-1----:R-:W-:-:S06]  /*5a30*/  FFMA.FTZ R4, R145, c[0x0][0x23c], -R0 ;  /* 0x00008f0091047a23 */ /* 0x002fcc0000010800 */
[----:B---3--:R-:W-:Y:S01]  /*5a40*/  F2FP.BF16.PACK_AB R14, R225, R229 ;  /* 0x000000e5e10e723e */ /* 0x008fe200000010ff */
[----:B------:R1:W3:Y:S02]  /*5a50*/  MUFU.EX2 R232, R4 ;  /* 0x0000000400e87308 */ /* 0x0002e40000000800 */
[----:B-1----:R-:W-:Y:S01]  /*5a60*/  FFMA.FTZ R4, R144, c[0x0][0x23c], -R0 ;  /* 0x00008f0090047a23 */ /* 0x002fe20000010800 */
[----:B---3--:R-:W-:-:S05]  /*5a70*/  F2FP.BF16.PACK_AB R13, R232, R75 ;  /* 0x0000004be80d723e */ /* 0x008fca00000010ff */
[----:B------:R1:W-:Y:S02]  /*5a80*/  MUFU.EX2 R228, R4 ;  /* 0x0000000400e47308 */ /* 0x0003e40000000800 */
[----:B-1----:R-:W-:-:S06]  /*5a90*/  FFMA.FTZ R4, R146, c[0x0][0x23c], -R0 ;  /* 0x00008f0092047a23 */ /* 0x002fcc0000010800 */
        /* <DEDUP_REMOVED lines=8> */
[----:B------:R1:W3:Y:S02]  /*5b20*/  MUFU.EX2 R227, R4 ;  /* 0x0000000400e37308 */ /* 0x0002e40000000800 */
[----:B-1----:R-:W-:Y:S01]  /*5b30*/  FFMA.FTZ R4, R131, c[0x0][0x23c], -R5 ;  /* 0x00008f0083047a23 */ /* 0x002fe20000010805 */
[----:B---3--:R-:W-:-:S05]  /*5b40*/  F2FP.BF16.PACK_AB R10, R223, R227 ;  /* 0x000000e3df0a723e */ /* 0x008fca00000010ff */
[----:B------:R1:W-:Y:S02]  /*5b50*/  MUFU.EX2 R119, R4 ;  /* 0x0000000400777308 */ /* 0x0003e40000000800 */
[----:B-1----:R-:W-:Y:S01]  /*5b60*/  FFMA.FTZ R4, R127, c[0x0][0x23c], -R5 ;  /* 0x00008f007f047a23 */ /* 0x002fe20000010805 */
[----:B------:R-:W-:Y:S02]  /*5b70*/  MOV R127, R116 ;  /* 0x00000074007f7202 */ /* 0x000fe40000000f00 */
[----:B------:R-:W-:-:S03]  /*5b80*/  MOV R116, R138 ;  /* 0x0000008a00747202 */ /* 0x000fc60000000f00 */
[----:B------:R1:W3:Y:S01]  /*5b90*/  MUFU.EX2 R230, R4 ;  /* 0x0000000400e67308 */ /* 0x0002e20000000800 */
[----:B------:R-:W-:Y:S02]  /*5ba0*/  F2FP.BF16.PACK_AB R12, R127, R121 ;  /* 0x000000797f0c723e */ /* 0x000fe400000010ff */
[----:B------:R-:W-:-:S05]  /*5bb0*/  MOV R138, R220 ;  /* 0x000000dc008a7202 */ /* 0x000fca0000000f00 */
[----:B--2---:R-:W-:Y:S01]  /*5bc0*/  HMMA.16816.F32.BF16 R40, R12, R16, R48 ;  /* 0x000000100c28723c */ /* 0x004fe20000041830 */
[----:B-1----:R-:W-:Y:S01]  /*5bd0*/  FFMA.FTZ R4, R126, c[0x0][0x23c], -R5 ;  /* 0x00008f007e047a23 */ /* 0x002fe20000010805 */
[----:B---3--:R-:W-:-:S06]  /*5be0*/  F2FP.BF16.PACK_AB R9, R230, R119 ;  /* 0x00000077e609723e */ /* 0x008fcc00000010ff */
[C---:B------:R-:W-:Y:S01]  /*5bf0*/  HMMA.16816.F32.BF16 R32, R12.reuse, R18, R32 ;  /* 0x000000120c20723c */ /* 0x040fe20000041820 */
[----:B------:R1:W-:Y:S07]  /*5c00*/  MUFU.EX2 R153, R4 ;  /* 0x0000000400997308 */ /* 0x0003ee0000000800 */
[C---:B----4-:R-:W-:Y:S08]  /*5c10*/  HMMA.16816.F32.BF16 R92, R12.reuse, R24, R92 ;  /* 0x000000180c5c723c */ /* 0x050ff0000004185c */
[----:B------:R-:W-:Y:S01]  /*5c20*/  HMMA.16816.F32.BF16 R76, R12, R26, R44 ;  /* 0x0000001a0c4c723c */ /* 0x000fe2000004182c */
[----:B-1----:R-:W-:-:S04]  /*5c30*/  FFMA.FTZ R4, R123, c[0x0][0x23c], -R5 ;  /* 0x00008f007b047a23 */ /* 0x002fc80000010805 */
[----:B------:R-:W1:Y:S03]  /*5c40*/  MUFU.EX2 R222, R4 ;  /* 0x0000000400de7308 */ /* 0x000e660000000800 */
[C---:B------:R-:W-:Y:S08]  /*5c50*/  HMMA.16816.F32.BF16 R64, R12.reuse, R20, R64 ;  /* 0x000000140c40723c */ /* 0x040ff00000041840 */
[----:B------:R-:W-:Y:S01]  /*5c60*/  HMMA.16816.F32.BF16 R52, R12, R22, R36 ;  /* 0x000000160c34723c */ /* 0x000fe20000041824 */
[----:B-1----:R-:W-:Y:S01]  /*5c70*/  F2FP.BF16.PACK_AB R11, R222, R153 ;  /* 0x00000099de0b723e */ /* 0x002fe200000010ff */
[----:B------:R-:W-:-:S04]  /*5c80*/  FFMA.FTZ R4, R174, c[0x0][0x23c], -R2 ;  /* 0x00008f00ae047a23 */ /* 0x000fc80000010802 */
[----:B------:R1:W-:Y:S02]  /*5c90*/  MUFU.EX2 R221, R4 ;  /* 0x0000000400dd7308 */ /* 0x0003e40000000800 */
[C---:B------:R-:W-:Y:S08]  /*5ca0*/  HMMA.16816.F32.BF16 R56, R8.reuse, R16, R84 ;  /* 0x000000100838723c */ /* 0x040ff00000041854 */
[----:B------:R-:W-:Y:S01]  /*5cb0*/  HMMA.16816.F32.BF16 R60, R8, R18, R60 ;  /* 0x00000012083c723c */ /* 0x000fe2000004183c */
[----:B------:R-:W2:Y:S01]  /*5cc0*/  LDSM.16.MT88.4 R16, [R218+0x9000] ;  /* 0x00900000da10783b */ /* 0x000ea20000004200 */
[----:B-1----:R-:W-:-:S06]  /*5cd0*/  FFMA.FTZ R4, R173, c[0x0][0x23c], -R2 ;  /* 0x00008f00ad047a23 */ /* 0x002fcc0000010802 */
[C---:B------:R-:W-:Y:S01]  /*5ce0*/  HMMA.16816.F32.BF16 R80, R8.reuse, R24, R112 ;  /* 0x000000180850723c */ /* 0x040fe20000041870 */
[----:B------:R1:W3:Y:S07]  /*5cf0*/  MUFU.EX2 R126, R4 ;  /* 0x00000004007e7308 */ /* 0x0002ee0000000800 */
[C---:B------:R-:W-:Y:S08]  /*5d00*/  HMMA.16816.F32.BF16 R88, R8.reuse, R20, R88 ;  /* 0x000000140858723c */ /* 0x040ff00000041858 */
[----:B------:R-:W-:Y:S01]  /*5d10*/  HMMA.16816.F32.BF16 R84, R8, R26, R100 ;  /* 0x0000001a0854723c */ /* 0x000fe20000041864 */
[----:B------:R-:W-:Y:S01]  /*5d20*/  LDSM.16.MT88.4 R24, [R219+0x9800] ;  /* 0x00980000db18783b */ /* 0x000fe20000004200 */
[----:B-1----:R-:W-:-:S04]  /*5d30*/  FFMA.FTZ R4, R172, c[0x0][0x23c], -R2 ;  /* 0x00008f00ac047a23 */ /* 0x002fc80000010802 */
[----:B------:R1:W-:Y:S02]  /*5d40*/  MUFU.EX2 R128, R4 ;  /* 0x0000000400807308 */ /* 0x0003e40000000800 */
[C---:B------:R-:W-:Y:S01]  /*5d50*/  HMMA.16816.F32.BF16 R96, R8.reuse, R22, R96 ;  /* 0x000000160860723c */ /* 0x040fe20000041860 */
[----:B------:R-:W-:Y:S07]  /*5d60*/  LDSM.16.MT88.4 R20, [R217+0x9800] ;  /* 0x00980000d914783b */ /* 0x000fee0000004200 */
[----:B--2---:R-:W-:Y:S01]  /*5d70*/  HMMA.16816.F32.BF16 R108, R8, R16, R108 ;  /* 0x00000010086c723c */ /* 0x004fe2000004186c */
[----:B-1----:R-:W-:-:S07]  /*5d80*/  FFMA.FTZ R4, R175, c[0x0][0x23c], -R2 ;  /* 0x00008f00af047a23 */ /* 0x002fce0000010802 */
[----:B------:R-:W-:Y:S01]  /*5d90*/  HMMA.16816.F32.BF16 R104, R8, R18, R104 ;  /* 0x000000120868723c */ /* 0x000fe20000041868 */
[----:B------:R1:W-:Y:S07]  /*5da0*/  MUFU.EX2 R118, R4 ;  /* 0x0000000400767308 */ /* 0x0003ee0000000800 */
[C---:B------:R-:W-:Y:S08]  /*5db0*/  HMMA.16816.F32.BF16 R48, R12.reuse, R16, R68 ;  /* 0x000000100c30723c */ /* 0x040ff00000041844 */
[----:B------:R-:W-:Y:S01]  /*5dc0*/  HMMA.16816.F32.BF16 R28, R12, R18, R28 ;  /* 0x000000120c1c723c */ /* 0x000fe2000004181c */
[----:B-1----:R-:W-:Y:S01]  /*5dd0*/  FFMA.FTZ R4, R164, c[0x0][0x23c], -R0 ;  /* 0x00008f00a4047a23 */ /* 0x002fe20000010800 */
[----:B------:R-:W1:Y:S01]  /*5de0*/  LDSM.16.MT88.4 R16, [R216+0x9800] ;  /* 0x00980000d810783b */ /* 0x000e620000004200 */
[----:B------:R-:W-:-:S02]  /*5df0*/  MOV R164, R152 ;  /* 0x0000009800a47202 */ /* 0x000fc40000000f00 */
[----:B------:R2:W-:Y:S01]  /*5e00*/  MUFU.EX2 R220, R4 ;  /* 0x0000000400dc7308 */ /* 0x0005e20000000800 */
[----:B------:R-:W-:Y:S02]  /*5e10*/  MOV R152, R134 ;  /* 0x0000008600987202 */ /* 0x000fe40000000f00 */
[----:B---3--:R-:W-:Y:S01]  /*5e20*/  F2FP.BF16.PACK_AB R12, R126, R221 ;  /* 0x000000dd7e0c723e */ /* 0x008fe200000010ff */
[----:B--2---:R-:W-:-:S04]  /*5e30*/  FFMA.FTZ R4, R166, c[0x0][0x23c], -R0 ;  /* 0x00008f00a6047a23 */ /* 0x004fc80000010800 */
[----:B------:R2:W3:Y:S02]  /*5e40*/  MUFU.EX2 R123, R4 ;  /* 0x00000004007b7308 */ /* 0x0004e40000000800 */
[----:B--2---:R-:W-:Y:S01]  /*5e50*/  FFMA.FTZ R4, R165, c[0x0][0x23c], -R0 ;  /* 0x00008f00a5047a23 */ /* 0x004fe20000010800 */
[----:B---3--:R-:W-:-:S05]  /*5e60*/  F2FP.BF16.PACK_AB R13, R123, R220 ;  /* 0x000000dc7b0d723e */ /* 0x008fca00000010ff */
[----:B------:R2:W-:Y:S02]  /*5e70*/  MUFU.EX2 R130, R4 ;  /* 0x0000000400827308 */ /* 0x0005e40000000800 */
[----:B--2---:R-:W-:-:S06]  /*5e80*/  FFMA.FTZ R4, R167, c[0x0][0x23c], -R0 ;  /* 0x00008f00a7047a23 */ /* 0x004fcc0000010800 */
[----:B------:R2:W3:Y:S02]  /*5e90*/  MUFU.EX2 R7, R4 ;  /* 0x0000000400077308 */ /* 0x0004e40000000800 */
[----:B--2---:R-:W-:-:S06]  /*5ea0*/  FFMA.FTZ R4, R151, c[0x0][0x23c], -R6 ;  /* 0x00008f0097047a23 */ /* 0x004fcc0000010806 */
[----:B------:R2:W-:Y:S02]  /*5eb0*/  MUFU.EX2 R154, R4 ;  /* 0x00000004009a7308 */ /* 0x0005e40000000800 */
[----:B--2---:R-:W-:Y:S02]  /*5ec0*/  FFMA.FTZ R4, R148, c[0x0][0x23c], -R6 ;  /* 0x00008f0094047a23 */ /* 0x004fe40000010806 */
[----:B---3--:R-:W-:-:S04]  /*5ed0*/  IMAD.MOV.U32 R148, RZ, RZ, R7 ;  /* 0x000000ffff947224 */ /* 0x008fc800078e0007 */
[----:B------:R2:W3:Y:S01]  /*5ee0*/  MUFU.EX2 R8, R4 ;  /* 0x0000000400087308 */ /* 0x0004e20000000800 */
[----:B------:R-:W-:-:S07]  /*5ef0*/  FFMA.FTZ R7, R140, c[0x0][0x23c], -R6 ;  /* 0x00008f008c077a23 */ /* 0x000fce0000010806 */
[----:B------:R-:W-:Y:S01]  /*5f00*/  MUFU.EX2 R151, R7 ;  /* 0x0000000700977308 */ /* 0x000fe20000000800 */
[----:B--2---:R-:W-:Y:S01]  /*5f10*/  FFMA.FTZ R4, R147, c[0x0][0x23c], -R6 ;  /* 0x00008f0093047a23 */ /* 0x004fe20000010806 */
[----:B---3--:R-:W-:-:S06]  /*5f20*/  MOV R140, R8 ;  /* 0x00000008008c7202 */ /* 0x008fcc0000000f00 */
[----:B------:R2:W3:Y:S01]  /*5f30*/  MUFU.EX2 R166, R4 ;  /* 0x0000000400a67308 */ /* 0x0004e20000000800 */
[----:B------:R-:W-:Y:S01]  /*5f40*/  F2FP.BF16.PACK_AB R8, R140, R154 ;  /* 0x0000009a8c08723e */ /* 0x000fe200000010ff */
[----:B--2---:R-:W-:Y:S01]  /*5f50*/  FFMA.FTZ R4, R150, c[0x0][0x23c], -R5 ;  /* 0x00008f0096047a23 */ /* 0x004fe20000010805 */
[----:B------:R-:W-:Y:S02]  /*5f60*/  MOV R150, R118 ;  /* 0x0000007600967202 */ /* 0x000fe40000000f00 */
[----:B---3--:R-:W-:-:S03]  /*5f70*/  F2FP.BF16.PACK_AB R10, R151, R166 ;  /* 0x000000a6970a723e */ /* 0x008fc600000010ff */
[----:B------:R2:W-:Y:S01]  /*5f80*/  MUFU.EX2 R118, R4 ;  /* 0x0000000400767308 */ /* 0x0005e20000000800 */
[----:B------:R-:W-:Y:S01]  /*5f90*/  F2FP.BF16.PACK_AB R14, R150, R128 ;  /* 0x00000080960e723e */ /* 0x000fe200000010ff */
[----:B--2---:R-:W-:-:S06]  /*5fa0*/  FFMA.FTZ R4, R149, c[0x0][0x23c], -R5 ;  /* 0x00008f0095047a23 */ /* 0x004fcc0000010805 */
[----:B------:R2:W3:Y:S02]  /*5fb0*/  MUFU.EX2 R112, R4 ;  /* 0x0000000400707308 */ /* 0x0004e40000000800 */
[----:B--2---:R-:W-:Y:S01]  /*5fc0*/  FFMA.FTZ R4, R143, c[0x0][0x23c], -R5 ;  /* 0x00008f008f047a23 */ /* 0x004fe20000010805 */
[----:B---3--:R-:W-:Y:S01]  /*5fd0*/  F2FP.BF16.PACK_AB R9, R112, R118 ;  /* 0x000000767009723e */ /* 0x008fe200000010ff */
[----:B------:R-:W-:-:S04]  /*5fe0*/  IMAD.MOV.U32 R143, RZ, RZ, R252 ;  /* 0x000000ffff8f7224 */ /* 0x000fc800078e00fc */
[----:B------:R2:W-:Y:S02]  /*5ff0*/  MUFU.EX2 R149, R4 ;  /* 0x0000000400957308 */ /* 0x0005e40000000800 */
[----:B--2---:R-:W-:Y:S02]  /*6000*/  FFMA.FTZ R4, R141, c[0x0][0x23c], -R5 ;  /* 0x00008f008d047a23 */ /* 0x004fe40000010805 */
[----:B------:R-:W-:-:S04]  /*6010*/  IMAD.MOV.U32 R141, RZ, RZ, R130 ;  /* 0x000000ffff8d7224 */ /* 0x000fc800078e0082 */
[----:B------:R2:W3:Y:S01]  /*6020*/  MUFU.EX2 R167, R4 ;  /* 0x0000000400a77308 */ /* 0x0004e20000000800 */
[----:B------:R-:W-:-:S07]  /*6030*/  F2FP.BF16.PACK_AB R15, R148, R141 ;  /* 0x0000008d940f723e */ /* 0x000fce00000010ff */
[----:B-1----:R-:W-:Y:S01]  /*6040*/  HMMA.16816.F32.BF16 R36, R12, R16, R40 ;  /* 0x000000100c24723c */ /* 0x002fe20000041828 */
[----:B--2---:R-:W-:Y:S01]  /*6050*/  FFMA.FTZ R4, R207, c[0x0][0x23c], -R2 ;  /* 0x00008f00cf047a23 */ /* 0x004fe20000010802 */
[----:B---3--:R-:W-:-:S06]  /*6060*/  F2FP.BF16.PACK_AB R11, R167, R149 ;  /* 0x00000095a70b723e */ /* 0x008fcc00000010ff */
[----:B------:R-:W-:Y:S01]  /*6070*/  HMMA.16816.F32.BF16 R32, R12, R18, R32 ;  /* 0x000000120c20723c */ /* 0x000fe20000041820 */
[----:B------:R-:W-:Y:S01]  /*6080*/  MOV R207, R251 ;  /* 0x000000fb00cf7202 */ /* 0x000fe20000000f00 */
[----:B------:R1:W-:Y:S06]  /*6090*/  MUFU.EX2 R165, R4 ;  /* 0x0000000400a57308 */ /* 0x0003ec0000000800 */
[C---:B------:R-:W-:Y:S08]  /*60a0*/  HMMA.16816.F32.BF16 R44, R8.reuse, R16, R56 ;  /* 0x00000010082c723c */ /* 0x040ff00000041838 */
[----:B------:R-:W-:Y:S01]  /*60b0*/  HMMA.16816.F32.BF16 R40, R8, R18, R60 ;  /* 0x000000120828723c */ /* 0x000fe2000004183c */
[----:B------:R-:W2:Y:S01]  /*60c0*/  LDSM.16.MT88.4 R16, [R218+0x9800] ;  /* 0x00980000da10783b */ /* 0x000ea20000004200 */
[----:B-1----:R-:W-:Y:S01]  /*60d0*/  FFMA.FTZ R4, R206, c[0x0][0x23c], -R2 ;  /* 0x00008f00ce047a23 */ /* 0x002fe20000010802 */
[----:B------:R-:W-:-:S03]  /*60e0*/  MOV R206, R112 ;  /* 0x0000007000ce7202 */ /* 0x000fc60000000f00 */
[----:B------:R1:W-:Y:S02]  /*60f0*/  MUFU.EX2 R113, R4 ;  /* 0x0000000400717308 */ /* 0x0003e40000000800 */
[C---:B------:R-:W-:Y:S08]  /*6100*/  HMMA.16816.F32.BF16 R60, R8.reuse, R24, R80 ;  /* 0x00000018083c723c */ /* 0x040ff00000041850 */
[----:B------:R-:W-:Y:S01]  /*6110*/  HMMA.16816.F32.BF16 R56, R8, R26, R84 ;  /* 0x0000001a0838723c */ /* 0x000fe20000041854 */
[----:B-1----:R-:W-:Y:S01]  /*6120*/  FFMA.FTZ R4, R205, c[0x0][0x23c], -R2 ;  /* 0x00008f00cd047a23 */ /* 0x002fe20000010802 */
[----:B------:R-:W-:-:S06]  /*6130*/  MOV R205, R135 ;  /* 0x0000008700cd7202 */ /* 0x000fcc0000000f00 */
[----:B------:R-:W-:Y:S01]  /*6140*/  HMMA.16816.F32.BF16 R100, R12, R24, R92 ;  /* 0x000000180c64723c */ /* 0x000fe2000004185c */
[----:B------:R1:W-:Y:S07]  /*6150*/  MUFU.EX2 R145, R4 ;  /* 0x0000000400917308 */ /* 0x0003ee0000000800 */
[C---:B------:R-:W-:Y:S08]  /*6160*/  HMMA.16816.F32.BF16 R88, R8.reuse, R20, R88 ;  /* 0x000000140858723c */ /* 0x040ff00000041858 */
[----:B------:R-:W-:Y:S01]  /*6170*/  HMMA.16816.F32.BF16 R96, R8, R22, R96 ;  /* 0x000000160860723c */ /* 0x000fe20000041860 */
[----:B-1----:R-:W-:-:S02]  /*6180*/  FFMA.FTZ R4, R204, c[0x0][0x23c], -R2 ;  /* 0x00008f00cc047a23 */ /* 0x002fc40000010802 */
[----:B------:R-:W-:Y:S02]  /*6190*/  IMAD.MOV.U32 R204, RZ, RZ, R128 ;  /* 0x000000ffffcc7224 */ /* 0x000fe400078e0080 */
[----:B------:R1:W3:Y:S03]  /*61a0*/  MUFU.EX2 R172, R4 ;  /* 0x0000000400ac7308 */ /* 0x0002e60000000800 */
[C---:B--2---:R-:W-:Y:S08]  /*61b0*/  HMMA.16816.F32.BF16 R108, R8.reuse, R16, R108 ;  /* 0x00000010086c723c */ /* 0x044ff0000004186c */
[----:B------:R-:W-:Y:S01]  /*61c0*/  HMMA.16816.F32.BF16 R104, R8, R18, R104 ;  /* 0x000000120868723c */ /* 0x000fe20000041868 */
[----:B-1----:R-:W-:-:S07]  /*61d0*/  FFMA.FTZ R4, R191, c[0x0][0x23c], -R0 ;  /* 0x00008f00bf047a23 */ /* 0x002fce0000010800 */
[C---:B------:R-:W-:Y:S01]  /*61e0*/  HMMA.16816.F32.BF16 R68, R12.reuse, R16, R48 ;  /* 0x000000100c44723c */ /* 0x040fe20000041830 */
[----:B------:R1:W-:Y:S07]  /*61f0*/  MUFU.EX2 R233, R4 ;  /* 0x0000000400e97308 */ /* 0x0003ee0000000800 */
[C---:B------:R-:W-:Y:S01]  /*6200*/  HMMA.16816.F32.BF16 R28, R12.reuse, R18, R28 ;  /* 0x000000120c1c723c */ /* 0x040fe2000004181c */
[----:B------:R-:W2:Y:S07]  /*6210*/  LDSM.16.MT88.4 R16, [R216+0xa000] ;  /* 0x00a00000d810783b */ /* 0x000eae0000004200 */
[----:B------:R-:W-:Y:S01]  /*6220*/  HMMA.16816.F32.BF16 R92, R12, R26, R76 ;  /* 0x0000001a0c5c723c */ /* 0x000fe2000004184c */
[----:B------:R-:W4:Y:S01]  /*6230*/  LDSM.16.MT88.4 R24, [R219+0xa000] ;  /* 0x00a00000db18783b */ /* 0x000f220000004200 */
[----:B-1----:R-:W-:Y:S01]  /*6240*/  FFMA.FTZ R4, R190, c[0x0][0x23c], -R0 ;  /* 0x00008f00be047a23 */ /* 0x002fe20000010800 */
[----:B------:R-:W-:-:S03]  /*6250*/  MOV R190, R129 ;  /* 0x0000008100be7202 */ /* 0x000fc60000000f00 */
[----:B------:R1:W-:Y:S02]  /*6260*/  MUFU.EX2 R7, R4 ;  /* 0x0000000400077308 */ /* 0x0003e40000000800 */
[C---:B------:R-:W-:Y:S08]  /*6270*/  HMMA.16816.F32.BF16 R84, R12.reuse, R20, R64 ;  /* 0x000000140c54723c */ /* 0x040ff00000041840 */
[----:B------:R-:W-:Y:S01]  /*6280*/  HMMA.16816.F32.BF16 R80, R12, R22, R52 ;  /* 0x000000160c50723c */ /* 0x000fe20000041834 */
[----:B------:R-:W2:Y:S01]  /*6290*/  LDSM.16.MT88.4 R20, [R217+0xa000] ;  /* 0x00a00000d914783b */ /* 0x000ea20000004200 */
[----:B-1----:R-:W-:-:S05]  /*62a0*/  FFMA.FTZ R4, R189, c[0x0][0x23c], -R0 ;  /* 0x00008f00bd047a23 */ /* 0x002fca0000010800 */
[----:B---3--:R-:W-:Y:S01]  /*62b0*/  F2FP.BF16.PACK_AB R14, R172, R145 ;  /* 0x00000091ac0e723e */ /* 0x008fe200000010ff */
[----:B------:R1:W-:Y:S02]  /*62c0*/  MUFU.EX2 R146, R4 ;  /* 0x0000000400927308 */ /* 0x0003e40000000800 */
[----:B-1----:R-:W-:Y:S01]  /*62d0*/  FFMA.FTZ R4, R188, c[0x0][0x23c], -R0 ;  /* 0x00008f00bc047a23 */ /* 0x002fe20000010800 */
[----:B------:R-:W-:-:S05]  /*62e0*/  MOV R188, R132 ;  /* 0x0000008400bc7202 */ /* 0x000fca0000000f00 */
[----:B------:R1:W3:Y:S02]  /*62f0*/  MUFU.EX2 R175, R4 ;  /* 0x0000000400af7308 */ /* 0x0002e40000000800 */
[----:B-1----:R-:W-:Y:S01]  /*6300*/  FFMA.FTZ R4, R160, c[0x0][0x23c], -R6 ;  /* 0x00008f00a0047a23 */ /* 0x002fe20000010806 */
[----:B---3--:R-:W-:-:S05]  /*6310*/  F2FP.BF16.PACK_AB R15, R175, R146 ;  /* 0x00000092af0f723e */ /* 0x008fca00000010ff */
[----:B------:R1:W-:Y:S02]  /*6320*/  MUFU.EX2 R189, R4 ;  /* 0x0000000400bd7308 */ /* 0x0003e40000000800 */
[----:B-1----:R-:W-:-:S06]  /*6330*/  FFMA.FTZ R4, R159, c[0x0][0x23c], -R6 ;  /* 0x00008f009f047a23 */ /* 0x002fcc0000010806 */
[----:B------:R1:W3:Y:S02]  /*6340*/  MUFU.EX2 R159, R4 ;  /* 0x00000004009f7308 */ /* 0x0002e40000000800 */
[--C-:B-1----:R-:W-:Y:S01]  /*6350*/  FFMA.FTZ R4, R158, c[0x0][0x23c], -R6.reuse ;  /* 0x00008f009e047a23 */ /* 0x102fe20000010806 */
[----:B------:R-:W-:Y:S01]  /*6360*/  MOV R158, R7 ;  /* 0x00000007009e7202 */ /* 0x000fe20000000f00 */
[----:B------:R-:W-:Y:S01]  /*6370*/  FFMA.FTZ R7, R157, c[0x0][0x23c], -R6 ;  /* 0x00008f009d077a23 */ /* 0x000fe20000010806 */
[----:B---3--:R-:W-:-:S03]  /*6380*/  F2FP.BF16.PACK_AB R8, R159, R189 ;  /* 0x000000bd9f08723e */ /* 0x008fc600000010ff */
[----:B------:R1:W-:Y:S01]  /*6390*/  MUFU.EX2 R174, R4 ;  /* 0x0000000400ae7308 */ /* 0x0003e20000000800 */
[----:B------:R-:W-:Y:S01]  /*63a0*/  IMAD.MOV.U32 R157, RZ, RZ, R113 ;  /* 0x000000ffff9d7224 */ /* 0x000fe200078e0071 */
[----:B------:R-:W-:-:S04]  /*63b0*/  F2FP.BF16.PACK_AB R13, R158, R233 ;  /* 0x000000e99e0d723e */ /* 0x000fc800000010ff */
[----:B------:R-:W-:Y:S02]  /*63c0*/  F2FP.BF16.PACK_AB R12, R157, R165 ;  /* 0x000000a59d0c723e */ /* 0x000fe400000010ff */
[----:B------:R-:W3:Y:S05]  /*63d0*/  MUFU.EX2 R147, R7 ;  /* 0x0000000700937308 */ /* 0x000eea0000000800 */
[----:B--2---:R-:W-:Y:S01]  /*63e0*/  HMMA.16816.F32.BF16 R132, R12, R16, R36 ;  /* 0x000000100c84723c */ /* 0x004fe20000041824 */
[----:B-1----:R-:W-:-:S04]  /*63f0*/  FFMA.FTZ R4, R163, c[0x0][0x23c], -R5 ;  /* 0x00008f00a3047a23 */ /* 0x002fc80000010805 */
[----:B------:R1:W-:Y:S03]  /*6400*/  MUFU.EX2 R226, R4 ;  /* 0x0000000400e27308 */ /* 0x0003e60000000800 */
[C---:B------:R-:W-:Y:S01]  /*6410*/  HMMA.16816.F32.BF16 R128, R12.reuse, R18, R32 ;  /* 0x000000120c80723c */ /* 0x040fe20000041820 */
[--C-:B------:R-:W-:Y:S01]  /*6420*/  FFMA.FTZ R38, R187, c[0x0][0x23c], -R6.reuse ;  /* 0x00008f00bb267a23 */ /* 0x100fe20000010806 */
[----:B------:R-:W-:Y:S01]  /*6430*/  MOV R187, R203 ;  /* 0x000000cb00bb7202 */ /* 0x000fe20000000f00 */
[--C-:B------:R-:W-:Y:S01]  /*6440*/  FFMA.FTZ R37, R186, c[0x0][0x23c], -R6.reuse ;  /* 0x00008f00ba257a23 */ /* 0x100fe20000010806 */
[----:B---3--:R-:W-:Y:S01]  /*6450*/  F2FP.BF16.PACK_AB R10, R147, R174 ;  /* 0x000000ae930a723e */ /* 0x008fe200000010ff */
[----:B------:R-:W-:Y:S01]  /*6460*/  FFMA.FTZ R36, R185, c[0x0][0x23c], -R6 ;  /* 0x00008f00b9247a23 */ /* 0x000fe20000010806 */
[----:B------:R-:W-:Y:S01]  /*6470*/  MOV R186, R202 ;  /* 0x000000ca00ba7202 */ /* 0x000fe20000000f00 */
[--C-:B------:R-:W-:Y:S01]  /*6480*/  FFMA.FTZ R34, R249, c[0x0][0x23c], -R2.reuse ;  /* 0x00008f00f9227a23 */ /* 0x100fe20000010802 */
[----:B----4-:R-:W-:Y:S01]  /*6490*/  HMMA.16816.F32.BF16 R112, R12, R24, R100 ;  /* 0x000000180c70723c */ /* 0x010fe20000041864 */
[----:B------:R-:W-:-:S02]  /*64a0*/  FFMA.FTZ R33, R248, c[0x0][0x23c], -R2 ;  /* 0x00008f00f8217a23 */ /* 0x000fc40000010802 */
[----:B------:R-:W-:Y:S01]  /*64b0*/  FFMA.FTZ R32, R247, c[0x0][0x23c], -R2 ;  /* 0x00008f00f7207a23 */ /* 0x000fe20000010802 */
[----:B------:R-:W-:Y:S01]  /*64c0*/  MUFU.EX2 R202, R34 ;  /* 0x0000002200ca7308 */ /* 0x000fe20000000800 */
[----:B------:R-:W-:Y:S01]  /*64d0*/  MOV R247, R140 ;  /* 0x0000008c00f77202 */ /* 0x000fe20000000f00 */
[----:B------:R-:W-:Y:S02]  /*64e0*/  FFMA.FTZ R35, R184, c[0x0][0x23c], -R6 ;  /* 0x00008f00b8237a23 */ /* 0x000fe40000010806 */
[----:B-1----:R-:W-:Y:S01]  /*64f0*/  FFMA.FTZ R4, R162, c[0x0][0x23c], -R5 ;  /* 0x00008f00a2047a23 */ /* 0x002fe20000010805 */
[----:B------:R-:W-:Y:S01]  /*6500*/  MOV R162, R122 ;  /* 0x0000007a00a27202 */ /* 0x000fe20000000f00 */
[----:B------:R-:W-:Y:S02]  /*6510*/  FFMA.FTZ R122, R239, c[0x0][0x23c], -R2 ;  /* 0x00008f00ef7a7a23 */ /* 0x000fe40000010802 */
[----:B------:R1:W2:Y:S01]  /*6520*/  MUFU.EX2 R160, R4 ;  /* 0x0000000400a07308 */ /* 0x0002a20000000800 */
[----:B------:R-:W-:-:S02]  /*6530*/  FFMA.FTZ R140, R180, c[0x0][0x23c], -R6 ;  /* 0x00008f00b48c7a23 */ /* 0x000fc40000010806 */
[----:B------:R-:W-:Y:S01]  /*6540*/  IMAD.MOV.U32 R239, RZ, RZ, R162 ;  /* 0x000000ffffef7224 */ /* 0x000fe200078e00a2 */
[----:B------:R-:W-:Y:S01]  /*6550*/  MOV R162, R154 ;  /* 0x0000009a00a27202 */ /* 0x000fe20000000f00 */
[----:B------:R-:W-:Y:S01]  /*6560*/  FFMA.FTZ R154, R213, c[0x0][0x23c], -R0 ;  /* 0x00008f00d59a7a23 */ /* 0x000fe20000010800 */
[----:B------:R-:W-:Y:S01]  /*6570*/  MOV R213, R137 ;  /* 0x0000008900d57202 */ /* 0x000fe20000000f00 */
[--C-:B------:R-:W-:Y:S02]  /*6580*/  FFMA.FTZ R137, R192, c[0x0][0x23c], -R5.reuse ;  /* 0x00008f00c0897a23 */ /* 0x100fe40000010805 */
[----:B-1----:R-:W-:Y:S01]  /*6590*/  FFMA.FTZ R4, R161, c[0x0][0x23c], -R5 ;  /* 0x00008f00a1047a23 */ /* 0x002fe20000010805 */
[----:B--2---:R-:W-:Y:S01]  /*65a0*/  F2FP.BF16.PACK_AB R9, R160, R226 ;  /* 0x000000e2a009723e */ /* 0x004fe200000010ff */
[----:B------:R-:W-:Y:S01]  /*65b0*/  IMAD.MOV.U32 R161, RZ, RZ, R164 ;  /* 0x000000ffffa17224 */ /* 0x000fe200078e00a4 */
[----:B------:R-:W-:Y:S01]  /*65c0*/  MOV R164, R121 ;  /* 0x0000007900a47202 */ /* 0x000fe20000000f00 */
[----:B------:R1:W-:Y:S01]  /*65d0*/  MUFU.EX2 R173, R4 ;  /* 0x0000000400ad7308 */ /* 0x0003e20000000800 */
[----:B------:R-:W-:Y:S01]  /*65e0*/  FFMA.FTZ R121, R240, c[0x0][0x23c], -R2 ;  /* 0x00008f00f0797a23 */ /* 0x000fe20000010802 */
[----:B------:R-:W-:-:S06]  /*65f0*/  MOV R240, R205 ;  /* 0x000000cd00f07202 */ /* 0x000fcc0000000f00 */
[----:B------:R-:W-:Y:S01]  /*6600*/  MUFU.EX2 R205, R33 ;  /* 0x0000002100cd7308 */ /* 0x000fe20000000800 */
[----:B-1----:R-:W-:Y:S01]  /*6610*/  FFMA.FTZ R4, R156, c[0x0][0x23c], -R5 ;  /* 0x00008f009c047a23 */ /* 0x002fe20000010805 */
[----:B------:R-:W-:Y:S02]  /*6620*/  MOV R156, R188 ;  /* 0x000000bc009c7202 */ /* 0x000fe40000000f00 */
[----:B------:R-:W-:-:S04]  /*6630*/  MOV R188, R166 ;  /* 0x000000a600bc7202 */ /* 0x000fc80000000f00 */
[----:B------:R-:W1:Y:S01]  /*6640*/  MUFU.EX2 R191, R4 ;  /* 0x0000000400bf7308 */ /* 0x000e620000000800 */
[----:B------:R-:W-:Y:S01]  /*6650*/  MOV R166, R75 ;  /* 0x0000004b00a67202 */ /* 0x000fe20000000f00 */
[----:B------:R-:W-:Y:S01]  /*6660*/  FFMA.FTZ R75, R245, c[0x0][0x23c], -R2 ;  /* 0x00008f00f54b7a23 */ /* 0x000fe20000010802 */
[----:B------:R-:W-:Y:S02]  /*6670*/  MOV R245, R207 ;  /* 0x000000cf00f57202 */ /* 0x000fe40000000f00 */
[----:B-1----:R-:W-:Y:S01]  /*6680*/  F2FP.BF16.PACK_AB R11, R191, R173 ;  /* 0x000000adbf0b723e */ /* 0x002fe200000010ff */
[----:B------:R-:W-:Y:S02]  /*6690*/  FFMA.FTZ R4, R171, c[0x0][0x23c], -R6 ;  /* 0x00008f00ab047a23 */ /* 0x000fe40000010806 */
[----:B------:R-:W-:Y:S02]  /*66a0*/  IMAD.MOV.U32 R171, RZ, RZ, R123 ;  /* 0x000000ffffab7224 */ /* 0x000fe400078e007b */
[----:B------:R1:W-:Y:S01]  /*66b0*/  MUFU.EX2 R251, R4 ;  /* 0x0000000400fb7308 */ /* 0x0003e20000000800 */
[----:B------:R-:W-:Y:S01]  /*66c0*/  FFMA.FTZ R123, R209, c[0x0][0x23c], -R0 ;  /* 0x00008f00d17b7a23 */ /* 0x000fe20000010800 */
[C---:B------:R-:W-:Y:S08]  /*66d0*/  HMMA.16816.F32.BF16 R76, R8.reuse, R16, R44 ;  /* 0x00000010084c723c */ /* 0x040ff0000004182c */
[----:B------:R-:W-:Y:S01]  /*66e0*/  HMMA.16816.F32.BF16 R64, R8, R18, R40 ;  /* 0x000000120840723c */ /* 0x000fe20000041828 */
[----:B------:R-:W2:Y:S01]  /*66f0*/  LDSM.16.MT88.4 R16, [R218+0xa000] ;  /* 0x00a00000da10783b */ /* 0x000ea20000004200 */
[----:B-1----:R-:W-:Y:S01]  /*6700*/  FFMA.FTZ R4, R170, c[0x0][0x23c], -R6 ;  /* 0x00008f00aa047a23 */ /* 0x002fe20000010806 */
[----:B------:R-:W-:-:S05]  /*6710*/  MOV R170, R188 ;  /* 0x000000bc00aa7202 */ /* 0x000fca0000000f00 */
[C---:B------:R-:W-:Y:S01]  /*6720*/  HMMA.16816.F32.BF16 R60, R8.reuse, R24, R60 ;  /* 0x00000018083c723c */ /* 0x040fe2000004183c */
[----:B------:R-:W-:Y:S01]  /*6730*/  IMAD.MOV.U32 R188, RZ, RZ, R119 ;  /* 0x000000ffffbc7224 */ /* 0x000fe200078e0077 */
[----:B------:R1:W-:Y:S06]  /*6740*/  MUFU.EX2 R252, R4 ;  /* 0x0000000400fc7308 */ /* 0x0003ec0000000800 */
[C---:B------:R-:W-:Y:S08]  /*6750*/  HMMA.16816.F32.BF16 R56, R8.reuse, R26, R56 ;  /* 0x0000001a0838723c */ /* 0x040ff00000041838 */
[----:B------:R-:W-:Y:S01]  /*6760*/  HMMA.16816.F32.BF16 R48, R8, R22, R96 ;  /* 0x000000160830723c */ /* 0x000fe20000041860 */
[----:B-1----:R-:W-:-:S04]  /*6770*/  FFMA.FTZ R4, R169, c[0x0][0x23c], -R6 ;  /* 0x00008f00a9047a23 */ /* 0x002fc80000010806 */
[----:B------:R1:W3:Y:S03]  /*6780*/  MUFU.EX2 R7, R4 ;  /* 0x0000000400077308 */ /* 0x0002e60000000800 */
[----:B------:R-:W-:Y:S08]  /*6790*/  HMMA.16816.F32.BF16 R52, R8, R20, R88 ;  /* 0x000000140834723c */ /* 0x000ff00000041858 */
[----:B------:R-:W-:Y:S01]  /*67a0*/  HMMA.16816.F32.BF16 R96, R12, R22, R80 ;  /* 0x000000160c60723c */ /* 0x000fe20000041850 */
[----:B-1----:R-:W-:Y:S01]  /*67b0*/  FFMA.FTZ R4, R168, c[0x0][0x23c], -R6 ;  /* 0x00008f00a8047a23 */ /* 0x002fe20000010806 */
[----:B---3--:R-:W-:-:S06]  /*67c0*/  MOV R248, R7 ;  /* 0x0000000700f87202 */ /* 0x008fcc0000000f00 */
[C---:B--2---:R-:W-:Y:S01]  /*67d0*/  HMMA.16816.F32.BF16 R44, R8.reuse, R16, R108 ;  /* 0x00000010082c723c */ /* 0x044fe2000004186c */
[----:B------:R-:W-:Y:S01]  /*67e0*/  IMAD.MOV.U32 R7, RZ, RZ, R190 ;  /* 0x000000ffff077224 */ /* 0x000fe200078e00be */
[----:B------:R1:W2:Y:S01]  /*67f0*/  MUFU.EX2 R163, R4 ;  /* 0x0000000400a37308 */ /* 0x0002a20000000800 */
[----:B------:R-:W-:Y:S01]  /*6800*/  MOV R190, R141 ;  /* 0x0000008d00be7202 */ /* 0x000fe20000000f00 */
[----:B------:R-:W-:Y:S01]  /*6810*/  FFMA.FTZ R141, R238, c[0x0][0x23c], -R2 ;  /* 0x00008f00ee8d7a23 */ /* 0x000fe20000010802 */
[----:B------:R-:W-:Y:S01]  /*6820*/  MOV R238, R155 ;  /* 0x0000009b00ee7202 */ /* 0x000fe20000000f00 */
[----:B------:R-:W-:Y:S02]  /*6830*/  IMAD.MOV.U32 R155, RZ, RZ, R152 ;  /* 0x000000ffff9b7224 */ /* 0x000fe400078e0098 */
[----:B------:R-:W-:Y:S01]  /*6840*/  HMMA.16816.F32.BF16 R40, R8, R18, R104 ;  /* 0x000000120828723c */ /* 0x000fe20000041868 */
[----:B------:R-:W-:Y:S02]  /*6850*/  FFMA.FTZ R152, R236, c[0x0][0x23c], -R2 ;  /* 0x00008f00ec987a23 */ /* 0x000fe40000010802 */
[--C-:B------:R-:W-:Y:S01]  /*6860*/  FFMA.FTZ R168, R200, c[0x0][0x23c], -R0.reuse ;  /* 0x00008f00c8a87a23 */ /* 0x100fe20000010800 */
[----:B------:R-:W-:Y:S01]  /*6870*/  MOV R39, R155 ;  /* 0x0000009b00277202 */ /* 0x000fe20000000f00 */
[----:B------:R-:W-:-:S02]  /*6880*/  FFMA.FTZ R155, R212, c[0x0][0x23c], -R0 ;  /* 0x00008f00d49b7a23 */ /* 0x000fc40000010800 */
[----:B------:R-:W-:Y:S01]  /*6890*/  F2FP.BF16.PACK_AB R8, R252, R251 ;  /* 0x000000fbfc08723e */ /* 0x000fe200000010ff */
[C---:B------:R-:W-:Y:S01]  /*68a0*/  HMMA.16816.F32.BF16 R108, R12.reuse, R26, R92 ;  /* 0x0000001a0c6c723c */ /* 0x040fe2000004185c */
[----:B------:R-:W3:Y:S01]  /*68b0*/  LDSM.16.MT88.4 R24, [R216+0xa800] ;  /* 0x00a80000d818783b */ /* 0x000ee20000004200 */
[----:B-1----:R-:W-:Y:S02]  /*68c0*/  FFMA.FTZ R4, R176, c[0x0][0x23c], -R5 ;  /* 0x00008f00b0047a23 */ /* 0x002fe40000010805 */
[----:B--2---:R-:W-:Y:S02]  /*68d0*/  IMAD.MOV.U32 R249, RZ, RZ, R163 ;  /* 0x000000fffff97224 */ /* 0x004fe400078e00a3 */
[----:B------:R-:W-:Y:S02]  /*68e0*/  IMAD.MOV.U32 R163, RZ, RZ, R120 ;  /* 0x000000ffffa37224 */ /* 0x000fe400078e0078 */
[----:B------:R-:W-:Y:S01]  /*68f0*/  HMMA.16816.F32.BF16 R104, R12, R20, R84 ;  /* 0x000000140c68723c */ /* 0x000fe20000041854 */
[----:B------:R-:W1:Y:S01]  /*6900*/  LDSM.16.MT88.4 R20, [R219+0xa800] ;  /* 0x00a80000db14783b */ /* 0x000e620000004200 */
[----:B------:R-:W-:Y:S01]  /*6910*/  FFMA.FTZ R120, R242, c[0x0][0x23c], -R2 ;  /* 0x00008f00f2787a23 */ /* 0x000fe20000010802 */
[----:B------:R-:W-:Y:S01]  /*6920*/  F2FP.BF16.PACK_AB R10, R249, R248 ;  /* 0x000000f8f90a723e */ /* 0x000fe200000010ff */
[----:B------:R2:W-:Y:S01]  /*6930*/  MUFU.EX2 R242, R4 ;  /* 0x0000000400f27308 */ /* 0x0005e20000000800 */
[----:B------:R-:W-:-:S02]  /*6940*/  IMAD.MOV.U32 R176, RZ, RZ, R206 ;  /* 0x000000ffffb07224 */ /* 0x000fc400078e00ce */
[----:B------:R-:W-:Y:S01]  /*6950*/  IMAD.MOV.U32 R212, RZ, RZ, R136 ;  /* 0x000000ffffd47224 */ /* 0x000fe200078e0088 */
[----:B------:R-:W-:Y:S01]  /*6960*/  HMMA.16816.F32.BF16 R92, R12, R16, R68 ;  /* 0x000000100c5c723c */ /* 0x000fe20000041844 */
[----:B------:R-:W-:Y:S01]  /*6970*/  IMAD.MOV.U32 R169, RZ, RZ, R190 ;  /* 0x000000ffffa97224 */ /* 0x000fe200078e00be */
[----:B------:R-:W-:Y:S01]  /*6980*/  MOV R190, R127 ;  /* 0x0000007f00be7202 */ /* 0x000fe20000000f00 */
[----:B------:R-:W-:Y:S01]  /*6990*/  FFMA.FTZ R136, R183, c[0x0][0x23c], -R6 ;  /* 0x00008f00b7887a23 */ /* 0x000fe20000010806 */
[----:B------:R-:W-:Y:S01]  /*69a0*/  MUFU.EX2 R206, R32 ;  /* 0x0000002000ce7308 */ /* 0x000fe20000000800 */
[----:B------:R-:W-:-:S03]  /*69b0*/  FFMA.FTZ R127, R193, c[0x0][0x23c], -R5 ;  /* 0x00008f00c17f7a23 */ /* 0x000fc60000010805 */
[----:B------:R-:W-:Y:S01]  /*69c0*/  HMMA.16816.F32.BF16 R80, R12, R18, R28 ;  /* 0x000000120c50723c */ /* 0x000fe2000004181c */
[----:B------:R-:W4:Y:S01]  /*69d0*/  LDSM.16.MT88.4 R16, [R217+0xa800] ;  /* 0x00a80000d910783b */ /* 0x000f220000004200 */
[----:B--2---:R-:W-:-:S03]  /*69e0*/  FFMA.FTZ R4, R177, c[0x0][0x23c], -R5 ;  /* 0x00008f00b1047a23 */ /* 0x004fc60000010805 */
[----:B------:R-:W2:Y:S01]  /*69f0*/  LDSM.16.MT88.4 R12, [R218+0xa800] ;  /* 0x00a80000da0c783b */ /* 0x000ea20000004200 */
[----:B------:R-:W-:Y:S01]  /*6a00*/  MOV R177, R142 ;  /* 0x0000008e00b17202 */ /* 0x000fe20000000f00 */
[--C-:B------:R-:W-:Y:S01]  /*6a10*/  FFMA.FTZ R142, R241, c[0x0][0x23c], -R2.reuse ;  /* 0x00008f00f18e7a23 */ /* 0x100fe20000010802 */
[----:B------:R1:W1:Y:S01]  /*6a20*/  MUFU.EX2 R236, R4 ;  /* 0x0000000400ec7308 */ /* 0x0002620000000800 */
[----:B------:R-:W-:Y:S02]  /*6a30*/  IMAD.MOV.U32 R241, RZ, RZ, R143 ;  /* 0x000000fffff17224 */ /* 0x000fe400078e008f */
[--C-:B------:R-:W-:Y:S01]  /*6a40*/  FFMA.FTZ R31, R246, c[0x0][0x23c], -R2.reuse ;  /* 0x00008f00f61f7a23 */ /* 0x100fe20000010802 */
[----:B------:R-:W-:Y:S01]  /*6a50*/  MOV R246, R204 ;  /* 0x000000cc00f67202 */ /* 0x000fe20000000f00 */
[----:B------:R-:W-:Y:S01]  /*6a60*/  FFMA.FTZ R143, R237, c[0x0][0x23c], -R2 ;  /* 0x00008f00ed8f7a23 */ /* 0x000fe20000010802 */
[----:B------:R-:W-:Y:S01]  /*6a70*/  MOV R237, R156 ;  /* 0x0000009c00ed7202 */ /* 0x000fe20000000f00 */
[--C-:B------:R-:W-:Y:S01]  /*6a80*/  FFMA.FTZ R2, R179, c[0x0][0x23c], -R5.reuse ;  /* 0x00008f00b3027a23 */ /* 0x100fe20000010805 */
[----:B------:R-:W-:Y:S01]  /*6a90*/  MUFU.EX2 R207, R31 ;  /* 0x0000001f00cf7308 */ /* 0x000fe20000000800 */
[--C-:B------:R-:W-:Y:S01]  /*6aa0*/  FFMA.FTZ R28, R208, c[0x0][0x23c], -R0.reuse ;  /* 0x00008f00d01c7a23 */ /* 0x100fe20000010800 */
[----:B------:R-:W-:Y:S01]  /*6ab0*/  MOV R156, R126 ;  /* 0x0000007e009c7202 */ /* 0x000fe20000000f00 */
[--C-:B------:R-:W-:Y:S01]  /*6ac0*/  FFMA.FTZ R29, R211, c[0x0][0x23c], -R0.reuse ;  /* 0x00008f00d31d7a23 */ /* 0x100fe20000010800 */
[----:B------:R-:W-:Y:S01]  /*6ad0*/  MOV R211, R7 ;  /* 0x0000000700d37202 */ /* 0x000fe20000000f00 */
[--C-:B------:R-:W-:Y:S01]  /*6ae0*/  FFMA.FTZ R7, R201, c[0x0][0x23c], -R0.reuse ;  /* 0x00008f00c9077a23 */ /* 0x100fe20000010800 */
[----:B------:R-:W-:Y:S01]  /*6af0*/  MOV R179, R161 ;  /* 0x000000a100b37202 */ /* 0x000fe20000000f00 */
[--C-:B------:R-:W-:Y:S01]  /*6b00*/  FFMA.FTZ R30, R210, c[0x0][0x23c], -R0.reuse ;  /* 0x00008f00d21e7a23 */ /* 0x100fe20000010800 */
[----:B------:R3:W-:Y:S01]  /*6b10*/  MUFU.EX2 R209, R2 ;  /* 0x0000000200d17308 */ /* 0x0007e20000000800 */
[----:B-1----:R-:W-:Y:S01]  /*6b20*/  FFMA.FTZ R4, R178, c[0x0][0x23c], -R5 ;  /* 0x00008f00b2047a23 */ /* 0x002fe20000010805 */
[----:B------:R-:W-:Y:S01]  /*6b30*/  F2FP.BF16.PACK_AB R9, R236, R242 ;  /* 0x000000f2ec09723e */ /* 0x000fe200000010ff */
[----:B------:R-:W-:Y:S01]  /*6b40*/  FFMA.FTZ R126, R215, c[0x0][0x23c], -R0 ;  /* 0x00008f00d77e7a23 */ /* 0x000fe20000010800 */
[----:B------:R-:W-:Y:S01]  /*6b50*/  MOV R210, R163 ;  /* 0x000000a300d27202 */ /* 0x000fe20000000f00 */
[----:B------:R-:W-:Y:S01]  /*6b60*/  IMAD.MOV.U32 R161, RZ, RZ, R118 ;  /* 0x000000ffffa17224 */ /* 0x000fe200078e0076 */
[----:B------:R-:W-:Y:S01]  /*6b70*/  MOV R163, R153 ;  /* 0x0000009900a37202 */ /* 0x000fe20000000f00 */
[--C-:B------:R-:W-:Y:S01]  /*6b80*/  FFMA.FTZ R153, R214, c[0x0][0x23c], -R0.reuse ;  /* 0x00008f00d6997a23 */ /* 0x100fe20000010800 */
[----:B------:R-:W1:Y:S01]  /*6b90*/  MUFU.EX2 R208, R4 ;  /* 0x0000000400d07308 */ /* 0x000e620000000800 */
[----:B------:R-:W-:Y:S01]  /*6ba0*/  MOV R178, R124 ;  /* 0x0000007c00b27202 */ /* 0x000fe20000000f00 */
[--C-:B------:R-:W-:Y:S01]  /*6bb0*/  FFMA.FTZ R124, R244, c[0x0][0x23c], -R0.reuse ;  /* 0x00008f00f47c7a23 */ /* 0x100fe20000010800 */
[----:B------:R-:W-:Y:S01]  /*6bc0*/  MOV R214, R138 ;  /* 0x0000008a00d67202 */ /* 0x000fe20000000f00 */
[----:B------:R-:W-:Y:S01]  /*6bd0*/  IMAD.MOV.U32 R244, RZ, RZ, R125 ;  /* 0x000000fffff47224 */ /* 0x000fe200078e007d */
[----:B------:R-:W-:Y:S01]  /*6be0*/  MOV R215, R116 ;  /* 0x0000007400d77202 */ /* 0x000fe20000000f00 */
[----:B------:R-:W-:Y:S01]  /*6bf0*/  FFMA.FTZ R125, R243, c[0x0][0x23c], -R0 ;  /* 0x00008f00f37d7a23 */ /* 0x000fe20000010800 */
[----:B------:R-:W-:Y:S01]  /*6c00*/  MOV R243, R117 ;  /* 0x0000007500f37202 */ /* 0x000fe20000000f00 */
[----:B------:R-:W-:Y:S01]  /*6c10*/  MUFU.EX2 R200, R29 ;  /* 0x0000001d00c87308 */ /* 0x000fe20000000800 */
[----:B------:R-:W-:-:S02]  /*6c20*/  FFMA.FTZ R138, R182, c[0x0][0x23c], -R6 ;  /* 0x00008f00b68a7a23 */ /* 0x000fc40000010806 */
[--C-:B---3--:R-:W-:Y:S02]  /*6c30*/  FFMA.FTZ R2, R199, c[0x0][0x23c], -R5.reuse ;  /* 0x00008f00c7027a23 */ /* 0x108fe40000010805 */
[----:B------:R-:W-:Y:S01]  /*6c40*/  FFMA.FTZ R0, R198, c[0x0][0x23c], -R5 ;  /* 0x00008f00c6007a23 */ /* 0x000fe20000010805 */
[----:B-1----:R-:W-:Y:S02]  /*6c50*/  F2FP.BF16.PACK_AB R11, R208, R209 ;  /* 0x000000d1d00b723e */ /* 0x002fe400000010ff */
[----:B------:R-:W-:Y:S01]  /*6c60*/  MUFU.EX2 R201, R28 ;  /* 0x0000001c00c97308 */ /* 0x000fe20000000800 */
[----:B------:R-:W-:Y:S02]  /*6c70*/  IMAD.MOV.U32 R4, RZ, RZ, R139 ;  /* 0x000000ffff047224 */ /* 0x000fe400078e008b */
[----:B------:R-:W-:Y:S02]  /*6c80*/  FFMA.FTZ R139, R181, c[0x0][0x23c], -R6 ;  /* 0x00008f00b58b7a23 */ /* 0x000fe40000010806 */
[----:B------:R-:W-:Y:S01]  /*6c90*/  FADD.FTZ R6, R187, R186 ;  /* 0x000000babb067221 */ /* 0x000fe20000010000 */
[----:B------:R-:W-:Y:S01]  /*6ca0*/  HMMA.16816.F32.BF16 R100, R8, R24, R76 ;  /* 0x000000180864723c */ /* 0x000fe2000004184c */
[----:B------:R-:W-:Y:S01]  /*6cb0*/  FADD.FTZ R4, R4, R214 ;  /* 0x000000d604047221 */ /* 0x000fe20000010000 */
[----:B------:R-:W-:Y:S01]  /*6cc0*/  MUFU.EX2 R204, R7 ;  /* 0x0000000700cc7308 */ /* 0x000fe20000000800 */
[----:B------:R-:W-:Y:S02]  /*6cd0*/  LDSM.16.MT88.4 R180, [R217+0xb800] ;  /* 0x00b80000d9b4783b */ /* 0x000fe40000004200 */
[----:B------:R-:W-:Y:S01]  /*6ce0*/  FADD.FTZ R39, R39, R4 ;  /* 0x0000000427277221 */ /* 0x000fe20000010000 */
[----:B------:R-:W-:-:S02]  /*6cf0*/  F2FP.BF16.PACK_AB R4, R205, R202 ;  /* 0x000000cacd04723e */ /* 0x000fc400000010ff */
[C---:B------:R-:W-:Y:S02]  /*6d00*/  HMMA.16816.F32.BF16 R88, R8.reuse, R26, R64 ;  /* 0x0000001a0858723c */ /* 0x040fe40000041840 */
[----:B------:R-:W1:Y:S06]  /*6d10*/  MUFU.EX2 R203, R30 ;  /* 0x0000001e00cb7308 */ /* 0x000e6c0000000800 */
[C---:B------:R-:W-:Y:S08]  /*6d20*/  HMMA.16816.F32.BF16 R76, R8.reuse, R22, R56 ;  /* 0x00000016084c723c */ /* 0x040ff00000041838 */
[----:B------:R-:W-:Y:S01]  /*6d30*/  HMMA.16816.F32.BF16 R84, R8, R20, R60 ;  /* 0x000000140854723c */ /* 0x000fe2000004183c */
[----:B-1----:R-:W-:-:S06]  /*6d40*/  F2FP.BF16.PACK_AB R7, R203, R204 ;  /* 0x000000cccb07723e */ /* 0x002fcc00000010ff */
[--C-:B------:R-:W-:Y:S01]  /*6d50*/  FFMA.FTZ R62, R195, c[0x0][0x23c], -R5.reuse ;  /* 0x00008f00c33e7a23 */ /* 0x100fe20000010805 */
[----:B----4-:R-:W-:Y:S01]  /*6d60*/  HMMA.16816.F32.BF16 R68, R8, R16, R52 ;  /* 0x000000100844723c */ /* 0x010fe20000041834 */
[----:B------:R-:W-:Y:S02]  /*6d70*/  FFMA.FTZ R63, R194, c[0x0][0x23c], -R5 ;  /* 0x00008f00c23f7a23 */ /* 0x000fe40000010805 */
[----:B------:R-:W-:Y:S01]  /*6d80*/  FADD.FTZ R61, R244, R6 ;  /* 0x00000006f43d7221 */ /* 0x000fe20000010000 */
[----:B------:R-:W-:-:S04]  /*6d90*/  F2FP.BF16.PACK_AB R6, R207, R206 ;  /* 0x000000cecf06723e */ /* 0x000fc800000010ff */
[C---:B------:R-:W-:Y:S08]  /*6da0*/  HMMA.16816.F32.BF16 R64, R8.reuse, R18, R48 ;  /* 0x000000120840723c */ /* 0x040ff00000041830 */
[C---:B--2---:R-:W-:Y:S08]  /*6db0*/  HMMA.16816.F32.BF16 R56, R8.reuse, R12, R44 ;  /* 0x0000000c0838723c */ /* 0x044ff0000004182c */
[----:B------:R-:W-:Y:S07]  /*6dc0*/  HMMA.16816.F32.BF16 R116, R8, R14, R40 ;  /* 0x0000000e0874723c */ /* 0x000fee0000041828 */
[----:B------:R-:W-:-:S02]  /*6dd0*/  FFMA.FTZ R8, R197, c[0x0][0x23c], -R5 ;  /* 0x00008f00c5087a23 */ /* 0x000fc40000010805 */
[----:B------:R-:W-:Y:S02]  /*6de0*/  FFMA.FTZ R9, R196, c[0x0][0x23c], -R5 ;  /* 0x00008f00c4097a23 */ /* 0x000fe40000010805 */
[----:B------:R-:W-:Y:S02]  /*6df0*/  FADD.FTZ R5, R213, R212 ;  /* 0x000000d4d5057221 */ /* 0x000fe40000010000 */
[----:B------:R-:W-:Y:S02]  /*6e00*/  FADD.FTZ R10, R243, R215 ;  /* 0x000000d7f30a7221 */ /* 0x000fe40000010000 */
[----:B------:R-:W-:Y:S01]  /*6e10*/  FADD.FTZ R60, R178, R5 ;  /* 0x00000005b23c7221 */ /* 0x000fe20000010000 */
[----:B------:R-:W-:-:S07]  /*6e20*/  F2FP.BF16.PACK_AB R5, R201, R200 ;  /* 0x000000c8c905723e */ /* 0x000fce00000010ff */
[C---:B------:R-:W-:Y:S01]  /*6e30*/  HMMA.16816.F32.BF16 R28, R4.reuse, R16, R104 ;  /* 0x00000010041c723c */ /* 0x040fe20000041868 */
[----:B------:R-:W-:Y:S07]  /*6e40*/  MUFU.EX2 R106, R35 ;  /* 0x00000023006a7308 */ /* 0x000fee0000000800 */
[C---:B------:R-:W-:Y:S01]  /*6e50*/  HMMA.16816.F32.BF16 R52, R4.reuse, R24, R132 ;  /* 0x000000180434723c */ /* 0x040fe20000041884 */
[----:B------:R1:W-:Y:S07]  /*6e60*/  MUFU.EX2 R104, R0 ;  /* 0x0000000000687308 */ /* 0x0003ee0000000800 */
[C---:B------:R-:W-:Y:S01]  /*6e70*/  HMMA.16816.F32.BF16 R48, R4.reuse, R26, R128 ;  /* 0x0000001a0430723c */ /* 0x040fe20000041880 */
[----:B------:R2:W-:Y:S07]  /*6e80*/  MUFU.EX2 R105, R2 ;  /* 0x0000000200697308 */ /* 0x0005ee0000000800 */
[----:B------:R-:W-:Y:S01]  /*6e90*/  HMMA.16816.F32.BF16 R44, R4, R20, R112 ;  /* 0x00000014042c723c */ /* 0x000fe20000041870 */
[----:B-1----:R-:W-:-:S04]  /*6ea0*/  FADD.FTZ R0, R179, R61 ;  /* 0x0000003db3007221 */ /* 0x002fc80000010000 */
[----:B------:R-:W-:Y:S02]  /*6eb0*/  FADD.FTZ R0, R177, R0 ;  /* 0x00000000b1007221 */ /* 0x000fe40000010000 */
[----:B------:R-:W-:Y:S01]  /*6ec0*/  IMAD.MOV.U32 R177, RZ, RZ, R240 ;  /* 0x000000ffffb17224 */ /* 0x000fe200078e00f0 */
[C---:B------:R-:W-:Y:S01]  /*6ed0*/  HMMA.16816.F32.BF16 R40, R4.reuse, R22, R108 ;  /* 0x000000160428723c */ /* 0x040fe2000004186c */
[----:B--2---:R-:W-:Y:S01]  /*6ee0*/  FADD.FTZ R2, R211, R60 ;  /* 0x0000003cd3027221 */ /* 0x004fe20000010000 */
[----:B------:R-:W1:Y:S01]  /*6ef0*/  LDSM.16.MT88.4 R20, [R216+0xb000] ;  /* 0x00b00000d814783b */ /* 0x000e620000004200 */
[----:B------:R-:W-:Y:S02]  /*6f00*/  MUFU.EX2 R108, R38 ;  /* 0x00000026006c7308 */ /* 0x000fe40000000800 */
[----:B------:R-:W-:Y:S01]  /*6f10*/  FADD.FTZ R2, R238, R2 ;  /* 0x00000002ee027221 */ /* 0x000fe20000010000 */
[----:B------:R-:W-:Y:S02]  /*6f20*/  MOV R238, R245 ;  /* 0x000000f500ee7202 */ /* 0x000fe40000000f00 */
[C---:B------:R-:W-:Y:S08]  /*6f30*/  HMMA.16816.F32.BF16 R32, R4.reuse, R18, R96 ;  /* 0x000000120420723c */ /* 0x040ff00000041860 */
[C---:B------:R-:W-:Y:S08]  /*6f40*/  HMMA.16816.F32.BF16 R92, R4.reuse, R12, R92 ;  /* 0x0000000c045c723c */ /* 0x040ff0000004185c */
[----:B------:R-:W-:Y:S01]  /*6f50*/  HMMA.16816.F32.BF16 R80, R4, R14, R80 ;  /* 0x0000000e0450723c */ /* 0x000fe20000041850 */
[----:B------:R-:W-:Y:S01]  /*6f60*/  FADD.FTZ R24, R238, R0 ;  /* 0x00000000ee187221 */ /* 0x000fe20000010000 */
[----:B------:R-:W-:Y:S01]  /*6f70*/  MUFU.EX2 R98, R8 ;  /* 0x0000000800627308 */ /* 0x000fe20000000800 */
[----:B------:R-:W-:Y:S01]  /*6f80*/  FADD.FTZ R2, R3, R2 ;  /* 0x0000000203027221 */ /* 0x000fe20000010000 */
[----:B------:R-:W2:Y:S03]  /*6f90*/  LDSM.16.MT88.4 R16, [R219+0xb000] ;  /* 0x00b00000db10783b */ /* 0x000ea60000004200 */
[----:B------:R-:W-:Y:S01]  /*6fa0*/  FADD.FTZ R4, R237, R39 ;  /* 0x00000027ed047221 */ /* 0x000fe20000010000 */
[----:B------:R-:W3:Y:S01]  /*6fb0*/  LDSM.16.MT88.4 R12, [R217+0xb000] ;  /* 0x00b00000d90c783b */ /* 0x000ee20000004200 */
[----:B------:R-:W-:Y:S01]  /*6fc0*/  FADD.FTZ R5, R210, R10 ;  /* 0x0000000ad2057221 */ /* 0x000fe20000010000 */
[----:B------:R4:W-:Y:S01]  /*6fd0*/  MUFU.EX2 R99, R9 ;  /* 0x0000000900637308 */ /* 0x0009e20000000800 */
[----:B------:R-:W-:-:S02]  /*6fe0*/  FADD.FTZ R25, R239, R4 ;  /* 0x00000004ef197221 */ /* 0x000fc40000010000 */
[----:B------:R-:W2:Y:S01]  /*6ff0*/  LDL.LU R239, [R1+0x78] ;  /* 0x0000780001ef7983 */ /* 0x000ea20000300800 */
[----:B------:R-:W-:-:S03]  /*7000*/  FADD.FTZ R26, R241, R5 ;  /* 0x00000005f11a7221 */ /* 0x000fc60000010000 */
[----:B------:R-:W3:Y:S01]  /*7010*/  LDL.LU R240, [R1+0x70] ;  /* 0x0000700001f07983 */ /* 0x000ee20000300800 */
[----:B------:R-:W-:Y:S01]  /*7020*/  FADD.FTZ R26, R177, R26 ;  /* 0x0000001ab11a7221 */ /* 0x000fe20000010000 */
[----:B------:R-:W1:Y:S02]  /*7030*/  MUFU.EX2 R109, R37 ;  /* 0x00000025006d7308 */ /* 0x000e640000000800 */
[----:B------:R-:W3:Y:S04]  /*7040*/  LDL.LU R245, [R1+0x74] ;  /* 0x0000740001f57983 */ /* 0x000ee80000300800 */
[----:B------:R-:W3:Y:S02]  /*7050*/  LDL.LU R3, [R1+0xd8] ;  /* 0x0000d80001037983 */ /* 0x000ee40000300800 */
[----:B------:R-:W1:Y:S02]  /*7060*/  MUFU.EX2 R110, R36 ;  /* 0x00000024006e7308 */ /* 0x000e640000000800 */
[----:B----4-:R-:W4:Y:S06]  /*7070*/  LDSM.16.MT88.4 R8, [R218+0xb000] ;  /* 0x00b00000da08783b */ /* 0x010f2c0000004200 */
[----:B------:R-:W-:Y:S01]  /*7080*/  MUFU.EX2 R97, R75 ;  /* 0x0000004b00617308 */ /* 0x000fe20000000800 */
[----:B--2---:R-:W-:-:S02]  /*7090*/  FADD.FTZ R0, R239, R25 ;  /* 0x00000019ef007221 */ /* 0x004fc40000010000 */
[----:B---3--:R-:W-:Y:S02]  /*70a0*/  FADD.FTZ R25, R240, R26 ;  /* 0x0000001af0197221 */ /* 0x008fe40000010000 */
[----:B------:R-:W-:Y:S02]  /*70b0*/  FADD.FTZ R26, R234, R24 ;  /* 0x00000018ea1a7221 */ /* 0x000fe40000010000 */
[----:B------:R-:W2:Y:S01]  /*70c0*/  LDL.LU R234, [R1+0xd4] ;  /* 0x0000d40001ea7983 */ /* 0x000ea20000300800 */
[----:B------:R-:W-:-:S03]  /*70d0*/  FADD.FTZ R24, R235, R2 ;  /* 0x00000002eb187221 */ /* 0x000fc60000010000 */
[----:B------:R-:W3:Y:S01]  /*70e0*/  LDL.LU R235, [R1+0xd0] ;  /* 0x0000d00001eb7983 */ /* 0x000ee20000300800 */
[----:B------:R-:W1:Y:S08]  /*70f0*/  MUFU.EX2 R120, R120 ;  /* 0x0000007800787308 */ /* 0x000e700000000800 */
[----:B------:R-:W-:Y:S08]  /*7100*/  MUFU.EX2 R121, R121 ;  /* 0x0000007900797308 */ /* 0x000ff00000000800 */
[----:B------:R-:W-:Y:S08]  /*7110*/  MUFU.EX2 R122, R122 ;  /* 0x0000007a007a7308 */ /* 0x000ff00000000800 */
[----:B------:R-:W-:Y:S08]  /*7120*/  MUFU.EX2 R123, R123 ;  /* 0x0000007b007b7308 */ /* 0x000ff00000000800 */
[----:B------:R-:W1:Y:S08]  /*7130*/  MUFU.EX2 R124, R124 ;  /* 0x0000007c007c7308 */ /* 0x000e700000000800 */
[----:B------:R-:W-:Y:S08]  /*7140*/  MUFU.EX2 R125, R125 ;  /* 0x0000007d007d7308 */ /* 0x000ff00000000800 */
[----:B------:R-:W4:Y:S01]  /*7150*/  MUFU.EX2 R126, R126 ;  /* 0x0000007e007e7308 */ /* 0x000f220000000800 */
[----:B-1----:R-:W-:-:S02]  /*7160*/  F2FP.BF16.PACK_AB R4, R109, R108 ;  /* 0x0000006c6d04723e */ /* 0x002fc400000010ff */
[----:B------:R-:W-:Y:S02]  /*7170*/  F2FP.BF16.PACK_AB R5, R104, R105 ;  /* 0x000000696805723e */ /* 0x000fe400000010ff */
[----:B------:R-:W-:Y:S02]  /*7180*/  F2FP.BF16.PACK_AB R6, R106, R110 ;  /* 0x0000006e6a06723e */ /* 0x000fe400000010ff */
[----:B------:R-:W-:Y:S01]  /*7190*/  F2FP.BF16.PACK_AB R7, R99, R98 ;  /* 0x000000626307723e */ /* 0x000fe200000010ff */
[----:B------:R-:W-:-:S06]  /*71a0*/  FADD.FTZ R2, R245, R0 ;  /* 0x00000000f5027221 */ /* 0x000fcc0000010000 */
[----:B------:R-:W-:Y:S01]  /*71b0*/  HMMA.16816.F32.BF16 R100, R4, R20, R100 ;  /* 0x000000140464723c */ /* 0x000fe20000041864 */
[----:B------:R-:W-:-:S07]  /*71c0*/  FADD.FTZ R0, R3, R25 ;  /* 0x0000001903007221 */ /* 0x000fce0000010000 */
[C---:B------:R-:W-:Y:S08]  /*71d0*/  HMMA.16816.F32.BF16 R88, R4.reuse, R22, R88 ;  /* 0x000000160458723c */ /* 0x040ff00000041858 */
[C---:B------:R-:W-:Y:S08]  /*71e0*/  HMMA.16816.F32.BF16 R84, R4.reuse, R16, R84 ;  /* 0x000000100454723c */ /* 0x040ff00000041854 */
[C---:B------:R-:W-:Y:S08]  /*71f0*/  HMMA.16816.F32.BF16 R76, R4.reuse, R18, R76 ;  /* 0x00000012044c723c */ /* 0x040ff0000004184c */
[C---:B------:R-:W-:Y:S08]  /*7200*/  HMMA.16816.F32.BF16 R68, R4.reuse, R12, R68 ;  /* 0x0000000c0444723c */ /* 0x040ff00000041844 */
[C---:B------:R-:W-:Y:S08]  /*7210*/  HMMA.16816.F32.BF16 R64, R4.reuse, R14, R64 ;  /* 0x0000000e0440723c */ /* 0x040ff00000041840 */
[C---:B----4-:R-:W-:Y:S08]  /*7220*/  HMMA.16816.F32.BF16 R56, R4.reuse, R8, R56 ;  /* 0x000000080438723c */ /* 0x050ff00000041838 */
[----:B------:R-:W-:Y:S01]  /*7230*/  HMMA.16816.F32.BF16 R36, R4, R10, R116 ;  /* 0x0000000a0424723c */ /* 0x000fe20000041874 */
[----:B------:R-:W-:Y:S01]  /*7240*/  IMAD.MOV.U32 R128, RZ, RZ, R188 ;  /* 0x000000ffff807224 */ /* 0x000fe200078e00bc */
[----:B------:R-:W-:-:S02]  /*7250*/  MOV R237, R166 ;  /* 0x000000a600ed7202 */ /* 0x000fc40000000f00 */
[----:B------:R-:W-:Y:S02]  /*7260*/  MOV R211, R164 ;  /* 0x000000a400d37202 */ /* 0x000fe40000000f00 */
[----:B------:R-:W-:Y:S02]  /*7270*/  MOV R130, R163 ;  /* 0x000000a300827202 */ /* 0x000fe40000000f00 */
[----:B------:R-:W-:Y:S01]  /*7280*/  MOV R129, R190 ;  /* 0x000000be00817202 */ /* 0x000fe20000000f00 */
[----:B------:R-:W-:Y:S01]  /*7290*/  IMAD.MOV.U32 R131, RZ, RZ, R162 ;  /* 0x000000ffff837224 */ /* 0x000fe200078e00a2 */
[----:B------:R-:W-:Y:S01]  /*72a0*/  F2FP.BF16.PACK_AB R4, R120, R97 ;  /* 0x000000617804723e */ /* 0x000fe200000010ff */
[----:B------:R-:W-:Y:S01]  /*72b0*/  IMAD.MOV.U32 R134, RZ, RZ, R171 ;  /* 0x000000ffff867224 */ /* 0x000fe200078e00ab */
[----:B------:R-:W-:Y:S02]  /*72c0*/  F2FP.BF16.PACK_AB R5, R124, R123 ;  /* 0x0000007b7c05723e */ /* 0x000fe400000010ff */
[----:B------:R-:W-:-:S02]  /*72d0*/  MOV R133, R156 ;  /* 0x0000009c00857202 */ /* 0x000fc40000000f00 */
[----:B------:R-:W-:Y:S01]  /*72e0*/  MOV R132, R161 ;  /* 0x000000a100847202 */ /* 0x000fe20000000f00 */
[----:B------:R-:W-:Y:S01]  /*72f0*/  IMAD.MOV.U32 R240, RZ, RZ, R170 ;  /* 0x000000fffff07224 */ /* 0x000fe200078e00aa */
[----:B------:R-:W-:Y:S02]  /*7300*/  F2FP.BF16.PACK_AB R6, R122, R121 ;  /* 0x000000797a06723e */ /* 0x000fe400000010ff */
[----:B------:R-:W-:Y:S02]  /*7310*/  MOV R196, R176 ;  /* 0x000000b000c47202 */ /* 0x000fe40000000f00 */
[----:B------:R-:W-:Y:S01]  /*7320*/  MOV R135, R247 ;  /* 0x000000f700877202 */ /* 0x000fe20000000f00 */
[----:B------:R-:W-:Y:S01]  /*7330*/  IMAD.MOV.U32 R177, RZ, RZ, R148 ;  /* 0x000000ffffb17224 */ /* 0x000fe200078e0094 */
[----:B------:R-:W-:Y:S01]  /*7340*/  F2FP.BF16.PACK_AB R7, R126, R125 ;  /* 0x0000007d7e07723e */ /* 0x000fe200000010ff */
[----:B------:R-:W-:Y:S01]  /*7350*/  IMAD.MOV.U32 R197, RZ, RZ, R246 ;  /* 0x000000ffffc57224 */ /* 0x000fe200078e00f6 */
[----:B------:R-:W-:-:S02]  /*7360*/  MOV R245, R169 ;  /* 0x000000a900f57202 */ /* 0x000fc40000000f00 */
[----:B------:R-:W-:Y:S02]  /*7370*/  MOV R238, R150 ;  /* 0x0000009600ee7202 */ /* 0x000fe40000000f00 */
[----:B------:R-:W-:Y:S01]  /*7380*/  MOV R241, R151 ;  /* 0x0000009700f17202 */ /* 0x000fe20000000f00 */
[C---:B------:R-:W-:Y:S01]  /*7390*/  HMMA.16816.F32.BF16 R28, R4.reuse, R12, R28 ;  /* 0x0000000c041c723c */ /* 0x040fe2000004181c */
[----:B------:R-:W-:Y:S02]  /*73a0*/  MOV R239, R149 ;  /* 0x0000009500ef7202 */ /* 0x000fe40000000f00 */
[----:B------:R-:W-:Y:S01]  /*73b0*/  MOV R243, R157 ;  /* 0x0000009d00f37202 */ /* 0x000fe20000000f00 */
[----:B------:R-:W-:Y:S01]  /*73c0*/  IMAD.MOV.U32 R244, RZ, RZ, R158 ;  /* 0x000000fffff47224 */ /* 0x000fe200078e009e */
[----:B------:R-:W-:Y:S01]  /*73d0*/  MOV R210, R159 ;  /* 0x0000009f00d27202 */ /* 0x000fe20000000f00 */
[----:B------:R-:W-:Y:S01]  /*73e0*/  MUFU.EX2 R62, R62 ;  /* 0x0000003e003e7308 */ /* 0x000fe20000000800 */
[----:B------:R1:W5:Y:S01]  /*73f0*/  LDL.LU R3, [R1+0xcc] ;  /* 0x0000cc0001037983 */ /* 0x0003620000300800 */
[C---:B------:R-:W-:Y:S08]  /*7400*/  HMMA.16816.F32.BF16 R184, R4.reuse, R8, R92 ;  /* 0x0000000804b8723c */ /* 0x040ff0000004185c */
[----:B------:R-:W-:Y:S01]  /*7410*/  HMMA.16816.F32.BF16 R52, R4, R20, R52 ;  /* 0x000000140434723c */ /* 0x000fe20000041834 */
[----:B------:R-:W-:-:S07]  /*7420*/  FADD.FTZ R9, R72, R26 ;  /* 0x0000001a48097221 */ /* 0x000fce0000010000 */
[----:B------:R-:W-:Y:S01]  /*7430*/  HMMA.16816.F32.BF16 R48, R4, R22, R48 ;  /* 0x000000160430723c */ /* 0x000fe20000041830 */
[----:B------:R-:W-:-:S07]  /*7440*/  FADD.FTZ R8, R250, R24 ;  /* 0x00000018fa087221 */ /* 0x000fce0000010000 */
[C---:B------:R-:W-:Y:S08]  /*7450*/  HMMA.16816.F32.BF16 R44, R4.reuse, R16, R44 ;  /* 0x00000010042c723c */ /* 0x040ff0000004182c */
[C---:B------:R-:W-:Y:S08]  /*7460*/  HMMA.16816.F32.BF16 R40, R4.reuse, R18, R40 ;  /* 0x000000120428723c */ /* 0x040ff00000041828 */
[C---:B------:R-:W-:Y:S01]  /*7470*/  HMMA.16816.F32.BF16 R32, R4.reuse, R14, R32 ;  /* 0x0000000e0420723c */ /* 0x040fe20000041820 */
[----:B------:R-:W-:Y:S01]  /*7480*/  MOV R199, R240 ;  /* 0x000000f000c77202 */ /* 0x000fe20000000f00 */
[----:B------:R-:W-:Y:S01]  /*7490*/  IMAD.MOV.U32 R212, RZ, RZ, R239 ;  /* 0x000000ffffd47224 */ /* 0x000fe200078e00ef */
[----:B------:R-:W-:Y:S01]  /*74a0*/  MOV R198, R245 ;  /* 0x000000f500c67202 */ /* 0x000fe20000000f00 */
[----:B------:R-:W-:Y:S01]  /*74b0*/  IMAD.MOV.U32 R215, RZ, RZ, R241 ;  /* 0x000000ffffd77224 */ /* 0x000fe200078e00f1 */
[----:B------:R-:W-:Y:S01]  /*74c0*/  MOV R214, R177 ;  /* 0x000000b100d67202 */ /* 0x000fe20000000f00 */
[----:B------:R-:W-:Y:S01]  /*74d0*/  IMAD.MOV.U32 R170, RZ, RZ, R165 ;  /* 0x000000ffffaa7224 */ /* 0x000fe200078e00a5 */
[----:B------:R-:W-:Y:S01]  /*74e0*/  MOV R213, R238 ;  /* 0x000000ee00d57202 */ /* 0x000fe20000000f00 */
[----:B------:R-:W-:Y:S01]  /*74f0*/  HMMA.16816.F32.BF16 R20, R4, R10, R80 ;  /* 0x0000000a0414723c */ /* 0x000fe20000041850 */
[----:B------:R-:W-:-:S02]  /*7500*/  MOV R169, R167 ;  /* 0x000000a700a97202 */ /* 0x000fc40000000f00 */
[----:B------:R-:W-:Y:S01]  /*7510*/  MOV R171, R189 ;  /* 0x000000bd00ab7202 */ /* 0x000fe20000000f00 */
[----:B------:R-:W-:Y:S01]  /*7520*/  IMAD.MOV.U32 R247, RZ, RZ, R191 ;  /* 0x000000fffff77224 */ /* 0x000fe200078e00bf */
[----:B------:R-:W-:Y:S01]  /*7530*/  MOV R246, R147 ;  /* 0x0000009300f67202 */ /* 0x000fe20000000f00 */
[----:B------:R-:W4:Y:S01]  /*7540*/  MUFU.EX2 R24, R141 ;  /* 0x0000008d00187308 */ /* 0x000f220000000800 */
[----:B------:R-:W-:Y:S01]  /*7550*/  FADD.FTZ R4, R211, R9 ;  /* 0x00000009d3047221 */ /* 0x000fe20000010000 */
[----:B------:R-:W1:Y:S01]  /*7560*/  LDSM.16.MT88.4 R148, [R216+0xb800] ;  /* 0x00b80000d894783b */ /* 0x000e620000004200 */
[----:B------:R-:W-:Y:S01]  /*7570*/  FADD.FTZ R5, R237, R8 ;  /* 0x00000008ed057221 */ /* 0x000fe20000010000 */
[----:B------:R-:W-:Y:S02]  /*7580*/  MOV R211, R160 ;  /* 0x000000a000d37202 */ /* 0x000fe40000000f00 */
[----:B------:R-:W-:Y:S01]  /*7590*/  MOV R237, R145 ;  /* 0x0000009100ed7202 */ /* 0x000fe20000000f00 */
[----:B------:R-:W-:Y:S01]  /*75a0*/  IMAD.MOV.U32 R241, RZ, RZ, R146 ;  /* 0x000000fffff17224 */ /* 0x000fe200078e0092 */
[----:B------:R-:W-:Y:S01]  /*75b0*/  MOV R239, R173 ;  /* 0x000000ad00ef7202 */ /* 0x000fe20000000f00 */
[----:B------:R-:W-:Y:S01]  /*75c0*/  MUFU.EX2 R96, R136 ;  /* 0x0000008800607308 */ /* 0x000fe20000000800 */
[----:B------:R-:W-:Y:S01]  /*75d0*/  MOV R238, R174 ;  /* 0x000000ae00ee7202 */ /* 0x000fe20000000f00 */
[----:B------:R-:W-:Y:S01]  /*75e0*/  IMAD.MOV.U32 R240, RZ, RZ, R172 ;  /* 0x000000fffff07224 */ /* 0x000fe200078e00ac */
[----:B------:R-:W-:Y:S01]  /*75f0*/  MOV R245, R175 ;  /* 0x000000af00f57202 */ /* 0x000fe20000000f00 */
[----:B------:R-:W1:Y:S01]  /*7600*/  LDSM.16.MT88.4 R164, [R219+0xb800] ;  /* 0x00b80000dba4783b */ /* 0x000e620000004200 */
[----:B--2---:R-:W-:-:S03]  /*7610*/  FADD.FTZ R12, R234, R0 ;  /* 0x00000000ea0c7221 */ /* 0x004fc60000010000 */
[----:B------:R-:W-:Y:S01]  /*7620*/  MUFU.EX2 R63, R63 ;  /* 0x0000003f003f7308 */ /* 0x000fe20000000800 */
[----:B------:R-:W2:Y:S01]  /*7630*/  LDSM.16.MT88.4 R16, [R218+0xb800] ;  /* 0x00b80000da10783b */ /* 0x000ea20000004200 */
[----:B---3--:R-:W-:Y:S02]  /*7640*/  FADD.FTZ R2, R235, R2 ;  /* 0x00000002eb027221 */ /* 0x008fe40000010000 */
[----:B------:R-:W-:Y:S01]  /*7650*/  FADD.FTZ R6, R128, R12 ;  /* 0x0000000c80067221 */ /* 0x000fe20000010000 */
[----:B------:R-:W-:Y:S01]  /*7660*/  MOV R128, R129 ;  /* 0x0000008100807202 */ /* 0x000fe20000000f00 */
[----:B------:R-:W-:Y:S02]  /*7670*/  IMAD.MOV.U32 R129, RZ, RZ, R130 ;  /* 0x000000ffff817224 */ /* 0x000fe400078e0082 */
[----:B------:R-:W-:Y:S01]  /*7680*/  MUFU.EX2 R75, R138 ;  /* 0x0000008a004b7308 */ /* 0x000fe20000000800 */
[----:B------:R-:W-:Y:S01]  /*7690*/  FADD.FTZ R0, R144, R2 ;  /* 0x0000000290007221 */ /* 0x000fe20000010000 */
[----:B------:R3:W5:Y:S01]  /*76a0*/  LDL.LU R72, [R1+0xc8] ;  /* 0x0000c80001487983 */ /* 0x0007620000300800 */
[----:B------:R-:W-:Y:S01]  /*76b0*/  FADD.FTZ R4, R128, R4 ;  /* 0x0000000480047221 */ /* 0x000fe20000010000 */
[----:B------:R-:W-:Y:S01]  /*76c0*/  MOV R119, R129 ;  /* 0x0000008100777202 */ /* 0x000fe20000000f00 */
[----:B------:R-:W-:Y:S01]  /*76d0*/  FADD.FTZ R2, R232, R5 ;  /* 0x00000005e8027221 */ /* 0x000fe20000010000 */
[----:B------:R-:W-:Y:S01]  /*76e0*/  MOV R130, R131 ;  /* 0x0000008300827202 */ /* 0x000fe20000000f00 */
[----:B------:R-:W-:-:S02]  /*76f0*/  FADD.FTZ R0, R231, R0 ;  /* 0x00000000e7007221 */ /* 0x000fc40000010000 */
[----:B------:R-:W-:Y:S01]  /*7700*/  FADD.FTZ R6, R230, R6 ;  /* 0x00000006e6067221 */ /* 0x000fe20000010000 */
[----:B------:R-:W-:Y:S01]  /*7710*/  MOV R131, R132 ;  /* 0x0000008400837202 */ /* 0x000fe20000000f00 */
[----:B------:R-:W-:Y:S01]  /*7720*/  FADD.FTZ R4, R229, R4 ;  /* 0x00000004e5047221 */ /* 0x000fe20000010000 */
[----:B------:R-:W1:Y:S01]  /*7730*/  MUFU.EX2 R11, R153 ;  /* 0x00000099000b7308 */ /* 0x000e620000000800 */
[----:B------:R-:W-:Y:S01]  /*7740*/  FADD.FTZ R2, R228, R2 ;  /* 0x00000002e4027221 */ /* 0x000fe20000010000 */
[----:B------:R3:W5:Y:S01]  /*7750*/  LDL.LU R250, [R1+0xc4] ;  /* 0x0000c40001fa7983 */ /* 0x0007620000300800 */
[----:B------:R-:W-:Y:S01]  /*7760*/  IMAD.MOV.U32 R132, RZ, RZ, R133 ;  /* 0x000000ffff847224 */ /* 0x000fe200078e0085 */
[----:B------:R-:W-:Y:S01]  /*7770*/  MOV R133, R134 ;  /* 0x0000008600857202 */ /* 0x000fe20000000f00 */
[----:B------:R-:W-:Y:S01]  /*7780*/  FADD.FTZ R5, R227, R0 ;  /* 0x00000000e3057221 */ /* 0x000fe20000010000 */
[----:B------:R-:W-:Y:S01]  /*7790*/  MOV R134, R135 ;  /* 0x0000008700867202 */ /* 0x000fe20000000f00 */
[----:B------:R-:W-:Y:S01]  /*77a0*/  FADD.FTZ R0, R119, R6 ;  /* 0x0000000677007221 */ /* 0x000fe20000010000 */
[----:B------:R-:W-:Y:S01]  /*77b0*/  MOV R111, R131 ;  /* 0x00000083006f7202 */ /* 0x000fe20000000f00 */
[----:B------:R-:W-:-:S02]  /*77c0*/  IMAD.MOV.U32 R135, RZ, RZ, R196 ;  /* 0x000000ffff877224 */ /* 0x000fc400078e00c4 */
[----:B------:R-:W-:Y:S02]  /*77d0*/  FADD.FTZ R4, R225, R4 ;  /* 0x00000004e1047221 */ /* 0x000fe40000010000 */
[----:B------:R-:W-:Y:S01]  /*77e0*/  FADD.FTZ R2, R224, R2 ;  /* 0x00000002e0027221 */ /* 0x000fe20000010000 */
[----:B------:R-:W-:Y:S01]  /*77f0*/  MOV R196, R197 ;  /* 0x000000c500c47202 */ /* 0x000fe20000000f00 */
[----:B------:R-:W-:Y:S01]  /*7800*/  IMAD.MOV.U32 R107, RZ, RZ, R130 ;  /* 0x000000ffff6b7224 */ /* 0x000fe200078e0082 */
[----:B------:R-:W1:Y:S01]  /*7810*/  MUFU.EX2 R15, R142 ;  /* 0x0000008e000f7308 */ /* 0x000e620000000800 */
[----:B------:R-:W-:Y:S01]  /*7820*/  FADD.FTZ R6, R223, R5 ;  /* 0x00000005df067221 */ /* 0x000fe20000010000 */
[----:B------:R-:W-:Y:S01]  /*7830*/  MOV R197, R198 ;  /* 0x000000c600c57202 */ /* 0x000fe20000000f00 */
[----:B------:R-:W-:Y:S01]  /*7840*/  FADD.FTZ R5, R222, R0 ;  /* 0x00000000de057221 */ /* 0x000fe20000010000 */
[----:B------:R-:W-:Y:S01]  /*7850*/  MOV R112, R132 ;  /* 0x0000008400707202 */ /* 0x000fe20000000f00 */
[----:B------:R-:W-:Y:S01]  /*7860*/  IMAD.MOV.U32 R198, RZ, RZ, R199 ;  /* 0x000000ffffc67224 */ /* 0x000fe200078e00c7 */
[----:B------:R-:W-:Y:S01]  /*7870*/  MOV R114, R134 ;  /* 0x0000008600727202 */ /* 0x000fe20000000f00 */
[----:B------:R-:W-:Y:S01]  /*7880*/  IMAD.MOV.U32 R113, RZ, RZ, R133 ;  /* 0x000000ffff717224 */ /* 0x000fe200078e0085 */
[----:B------:R-:W-:Y:S01]  /*7890*/  MOV R199, R212 ;  /* 0x000000d400c77202 */ /* 0x000fe20000000f00 */
[----:B------:R-:W-:Y:S01]  /*78a0*/  FADD.FTZ R7, R221, R4 ;  /* 0x00000004dd077221 */ /* 0x000fe20000010000 */
[----:B------:R-:W-:Y:S01]  /*78b0*/  MOV R115, R135 ;  /* 0x0000008700737202 */ /* 0x000fe20000000f00 */
[----:B------:R-:W-:Y:S01]  /*78c0*/  FADD.FTZ R2, R220, R2 ;  /* 0x00000002dc027221 */ /* 0x000fe20000010000 */
[----:B------:R-:W-:Y:S01]  /*78d0*/  MOV R212, R213 ;  /* 0x000000d500d47202 */ /* 0x000fe20000000f00 */
[----:B------:R-:W-:Y:S01]  /*78e0*/  FADD.FTZ R0, R107, R6 ;  /* 0x000000066b007221 */ /* 0x000fe20000010000 */
[----:B------:R-:W1:Y:S01]  /*78f0*/  MUFU.EX2 R10, R154 ;  /* 0x0000009a000a7308 */ /* 0x000e620000000800 */
[----:B------:R-:W-:Y:S01]  /*7900*/  FADD.FTZ R4, R111, R5 ;  /* 0x000000056f047221 */ /* 0x000fe20000010000 */
[----:B------:R-:W-:Y:S01]  /*7910*/  MOV R129, R197 ;  /* 0x000000c500817202 */ /* 0x000fe20000000f00 */
[----:B------:R-:W-:Y:S01]  /*7920*/  IMAD.MOV.U32 R213, RZ, RZ, R214 ;  /* 0x000000ffffd57224 */ /* 0x000fe200078e00d6 */
[----:B------:R-:W-:Y:S01]  /*7930*/  MOV R214, R215 ;  /* 0x000000d700d67202 */ /* 0x000fe20000000f00 */
[----:B------:R-:W-:Y:S01]  /*7940*/  IMAD.MOV.U32 R128, RZ, RZ, R196 ;  /* 0x000000ffff807224 */ /* 0x000fe200078e00c4 */
[----:B------:R-:W-:Y:S01]  /*7950*/  MOV R215, R169 ;  /* 0x000000a900d77202 */ /* 0x000fe20000000f00 */
[----:B------:R-:W-:Y:S01]  /*7960*/  FADD.FTZ R6, R112, R7 ;  /* 0x0000000770067221 */ /* 0x000fe20000010000 */
[----:B------:R-:W1:Y:S01]  /*7970*/  MUFU.EX2 R14, R143 ;  /* 0x0000008f000e7308 */ /* 0x000e620000000800 */
[----:B------:R-:W-:Y:S01]  /*7980*/  FADD.FTZ R5, R113, R2 ;  /* 0x0000000271057221 */ /* 0x000fe20000010000 */
[----:B------:R-:W-:Y:S01]  /*7990*/  MOV R130, R198 ;  /* 0x000000c600827202 */ /* 0x000fe20000000f00 */
[----:B------:R-:W-:Y:S01]  /*79a0*/  FADD.FTZ R2, R114, R0 ;  /* 0x0000000072027221 */ /* 0x000fe20000010000 */
[----:B------:R-:W-:Y:S01]  /*79b0*/  MOV R132, R212 ;  /* 0x000000d400847202 */ /* 0x000fe20000000f00 */
[----:B------:R-:W-:Y:S01]  /*79c0*/  IMAD.MOV.U32 R169, RZ, RZ, R170 ;  /* 0x000000ffffa97224 */ /* 0x000fe200078e00aa */
[----:B------:R3:W5:Y:S01]  /*79d0*/  LDL.LU R235, [R1+0xc0] ;  /* 0x0000c00001eb7983 */ /* 0x0007620000300800 */
[----:B------:R-:W-:-:S02]  /*79e0*/  IMAD.MOV.U32 R131, RZ, RZ, R199 ;  /* 0x000000ffff837224 */ /* 0x000fc400078e00c7 */
[----:B------:R-:W-:Y:S01]  /*79f0*/  FADD.FTZ R0, R115, R4 ;  /* 0x0000000473007221 */ /* 0x000fe20000010000 */
[----:B------:R-:W-:Y:S01]  /*7a00*/  MOV R170, R233 ;  /* 0x000000e900aa7202 */ /* 0x000fe20000000f00 */
[----:B------:R-:W-:Y:S01]  /*7a10*/  FADD.FTZ R6, R128, R6 ;  /* 0x0000000680067221 */ /* 0x000fe20000010000 */
[----:B------:R-:W-:Y:S01]  /*7a20*/  MOV R133, R213 ;  /* 0x000000d500857202 */ /* 0x000fe20000000f00 */
[----:B------:R-:W-:Y:S01]  /*7a30*/  FADD.FTZ R4, R129, R5 ;  /* 0x0000000581047221 */ /* 0x000fe20000010000 */
[----:B------:R-:W-:Y:S01]  /*7a40*/  MOV R135, R215 ;  /* 0x000000d700877202 */ /* 0x000fe20000000f00 */
[----:B------:R-:W-:Y:S01]  /*7a50*/  FADD.FTZ R0, R131, R0 ;  /* 0x0000000083007221 */ /* 0x000fe20000010000 */
[----:B------:R-:W-:Y:S01]  /*7a60*/  MOV R212, R169 ;  /* 0x000000a900d47202 */ /* 0x000fe20000000f00 */
[----:B------:R-:W-:Y:S02]  /*7a70*/  IMAD.MOV.U32 R134, RZ, RZ, R214 ;  /* 0x000000ffff867224 */ /* 0x000fe400078e00d6 */
[----:B------:R-:W-:Y:S01]  /*7a80*/  FADD.FTZ R2, R130, R2 ;  /* 0x0000000282027221 */ /* 0x000fe20000010000 */
        /* <DEDUP_REMOVED lines=9> */
[----:B------:R3:W5:Y:S01]  /*7b20*/  LDL.LU R233, [R1+0xb8] ;  /* 0x0000b80001e97983 */ /* 0x0007620000300800 */
[----:B------:R-:W-:Y:S02]  /*7b30*/  FADD.FTZ R5, R212, R5 ;  /* 0x00000005d4057221 */ /* 0x000fe40000010000 */
        /* <DEDUP_REMOVED lines=13> */
[----:B------:R-:W-:Y:S01]  /*7c10*/  FADD.FTZ R4, R241, R4 ;  /* 0x00000004f1047221 */ /* 0x000fe20000010000 */
[----:B------:R3:W5:Y:S01]  /*7c20*/  LDL.LU R229, [R1+0xa8] ;  /* 0x0000a80001e57983 */ /* 0x0007620000300800 */
[----:B------:R-:W-:Y:S02]  /*7c30*/  FADD.FTZ R0, R239, R0 ;  /* 0x00000000ef007221 */ /* 0x000fe40000010000 */
[----:B------:R-:W-:Y:S01]  /*7c40*/  FADD.FTZ R2, R238, R2 ;  /* 0x00000002ee027221 */ /* 0x000fe20000010000 */
        /* <DEDUP_REMOVED lines=32> */
[----:B------:R3:W5:Y:S01]  /*7e50*/  LDL.LU R220, [R1+0x84] ;  /* 0x0000840001dc7983 */ /* 0x0007620000300800 */
        /* <DEDUP_REMOVED lines=16> */
[----:B----4-:R-:W-:Y:S02]  /*7f60*/  FADD.FTZ R5, R24, R5 ;  /* 0x0000000518057221 */ /* 0x010fe40000010000 */
[----:B-1----:R-:W-:Y:S02]  /*7f70*/  FADD.FTZ R4, R11, R4 ;  /* 0x000000040b047221 */ /* 0x002fe40000010000 */
        /* <DEDUP_REMOVED lines=13> */
[----:B------:R-:W-:Y:S01]  /*8050*/  FADD.FTZ R2, R60, R2 ;  /* 0x000000023c027221 */ /* 0x000fe20000010000 */
        /* <DEDUP_REMOVED lines=16> */
[C---:B------:R-:W-:Y:S08]  /*8160*/  HMMA.16816.F32.BF16 R172, R192.reuse, R180, R68 ;  /* 0x000000b4c0ac723c */ /* 0x040ff00000041844 */
[----:B------:R-:W-:Y:S08]  /*8170*/  HMMA.16816.F32.BF16 R176, R192, R182, R64 ;  /* 0x000000b6c0b0723c */ /* 0x000ff00000041840 */
[C---:B------:R-:W-:Y:S08]  /*8180*/  HMMA.16816.F32.BF16 R140, R196.reuse, R148, R52 ;  /* 0x00000094c48c723c */ /* 0x040ff00000041834 */
[C---:B------:R-:W-:Y:S08]  /*8190*/  HMMA.16816.F32.BF16 R152, R196.reuse, R164, R44 ;  /* 0x000000a4c498723c */ /* 0x040ff0000004182c */
[----:B------:R-:W-:Y:S08]  /*81a0*/  HMMA.16816.F32.BF16 R168, R196, R180, R28 ;  /* 0x000000b4c4a8723c */ /* 0x000ff0000004181c */
[----:B--2---:R-:W-:Y:S08]  /*81b0*/  HMMA.16816.F32.BF16 R188, R192, R16, R56 ;  /* 0x00000010c0bc723c */ /* 0x004ff00000041838 */
[C---:B------:R-:W-:Y:S08]  /*81c0*/  HMMA.16816.F32.BF16 R148, R196.reuse, R150, R48 ;  /* 0x00000096c494723c */ /* 0x040ff00000041830 */
[C---:B------:R-:W-:Y:S08]  /*81d0*/  HMMA.16816.F32.BF16 R164, R196.reuse, R166, R40 ;  /* 0x000000a6c4a4723c */ /* 0x040ff00000041828 */
[C---:B------:R-:W-:Y:S08]  /*81e0*/  HMMA.16816.F32.BF16 R180, R196.reuse, R182, R32 ;  /* 0x000000b6c4b4723c */ /* 0x040ff00000041820 */
[----:B------:R-:W-:Y:S08]  /*81f0*/  HMMA.16816.F32.BF16 R184, R196, R16, R184 ;  /* 0x00000010c4b8723c */ /* 0x000ff000000418b8 */
[-C--:B------:R-:W-:Y:S08]  /*8200*/  HMMA.16816.F32.BF16 R192, R192, R18.reuse, R36 ;  /* 0x00000012c0c0723c */ /* 0x080ff00000041824 */
[----:B------:R-:W-:Y:S01]  /*8210*/  HMMA.16816.F32.BF16 R196, R196, R18, R20 ;  /* 0x00000012c4c4723c */ /* 0x000fe20000041814 */
[----:B------:R-:W-:Y:S01]  /*8220*/  @!UPT UIADD3 URZ, URZ, URZ, URZ ;  /* 0x0000003f3f3ff290 */ /* 0x000fe2000fffe03f */
[----:B------:R-:W-:Y:S11]  /*8230*/  @!P0 BRA `(.L_x_11) ;  /* 0x0000608000008947 */ /* 0x000ff60003800000 */
[----:B---3-5:R-:W-:Y:S01]  /*8240*/  IADD3 R0, R250, -0x2, RZ ;  /* 0xfffffffefa007810 */ /* 0x028fe20007ffe0ff */
[----:B------:R-:W-:Y:S01]  /*8250*/  IMAD.MOV.U32 R133, RZ, RZ, R73 ;  /* 0x000000ffff857224 */ /* 0x000fe200078e0049 */
[----:B------:R-:W-:Y:S01]  /*8260*/  MOV R135, R3 ;  /* 0x0000000300877202 */ /* 0x000fe20000000f00 */
[----:B------:R-:W-:Y:S01]  /*8270*/  IMAD.MOV.U32 R132, RZ, RZ, R74 ;  /* 0x000000ffff847224 */ /* 0x000fe200078e004a */
[----:B------:R-:W-:Y:S01]  /*8280*/  MOV R134, R72 ;  /* 0x0000004800867202 */ /* 0x000fe20000000f00 */
[----:B------:R1:W-:Y:S01]  /*8290*/  STL [R1+0x2c], R0 ;  /* 0x00002c0001007387 */ /* 0x0003e20000100800 */
[----:B------:R-:W-:Y:S05]  /*82a0*/  BRA `(.L_x_12) ;  /* 0x0000027000007947 */ /* 0x000fea0003800000 */
.L_x_14:
        /* <DEDUP_REMOVED lines=39> */
.L_x_12:
[----:B------:R-:W2:Y:S01]  /*8520*/  LDL R236, [R1+0x2c] ;  /* 0x00002c0001ec7983 */ /* 0x000ea20000100800 */
[----:B------:R-:W-:Y:S04]  /*8530*/  DEPBAR.LE SB0, 0x0 ;  /* 0x000080000000791a */ /* 0x000fe80000000000 */
[----:B------:R-:W3:Y:S06]  /*8540*/  LDL.64 R14, [R1+0x50] ;  /* 0x00005000010e7983 */ /* 0x000eec0000100a00 */
[----:B------:R-:W4:Y:S04]  /*8550*/  LDL R6, [R1+0x40] ;  /* 0x0000400001067983 */ /* 0x000f280000100800 */
[----:B------:R-:W-:Y:S01]  /*8560*/  BAR.SYNC.DEFER_BLOCKING 0x0 ;  /* 0x0000000000007b1d */ /* 0x000fe20000010000 */
[----:B-12---:R-:W-:Y:S01]  /*8570*/  SHF.R.S32.HI R0, RZ, 0x1f, R236 ;  /* 0x0000001fff007819 */ /* 0x006fe200000114ec */
[----:B------:R-:W-:Y:S04]  /*8580*/  IMAD.WIDE.U32 R4, R236, c[0x0][0x1a0], RZ ;  /* 0x00006800ec047a25 */ /* 0x000fe800078e00ff */
[----:B------:R-:W-:Y:S04]  /*8590*/  IMAD R0, R0, c[0x0][0x1a0], RZ ;  /* 0x0000680000007a24 */ /* 0x000fe800078e02ff */
[----:B------:R-:W-:Y:S01]  /*85a0*/  IMAD R2, R236, c[0x0][0x1a4], R0 ;  /* 0x00006900ec027a24 */ /* 0x000fe200078e0200 */
[----:B---3--:R-:W-:Y:S04]  /*85b0*/  LEA R0, P0, R4, R14, 0x7 ;  /* 0x0000000e04007211 */ /* 0x008fe800078038ff */
[----:B------:R-:W-:Y:S02]  /*85c0*/  IADD3 R3, R5, R2, RZ ;  /* 0x0000000205037210 */ /* 0x000fe40007ffe0ff */
[----:B------:R-:W-:Y:S02]  /*85d0*/  LEA R2, P1, R0, c[0x0][0x170], 0x1 ;  /* 0x00005c0000027a11 */ /* 0x000fe400078208ff */
[----:B----4-:R-:W-:Y:S02]  /*85e0*/  LEA.HI.X R4, R4, R6, R3, 0x7, P0 ;  /* 0x0000000604047211 */ /* 0x010fe400000f3c03 */
        /* <DEDUP_REMOVED lines=23> */
[----:B------:R1:W-:Y:S08]  /*8760*/  LDGSTS.E.BYPASS.LTC128B.128 [R235+0xa800], [R4.64] ;  /* 0x0a80000004eb7fae */ /* 0x0003f0000b901d48 */
[----:B------:R2:W-:Y:S08]  /*8770*/  LDGSTS.E.BYPASS.LTC128B.128 [R235+0xb000], [R2.64] ;  /* 0x0b00000002eb7fae */ /* 0x0005f0000b901d48 */
[----:B------:R1:W-:Y:S08]  /*8780*/  LDGSTS.E.BYPASS.LTC128B.128 [R235+0xb800], [R6.64] ;  /* 0x0b80000006eb7fae */ /* 0x0003f0000b901d48 */
[----:B------:R-:W-:Y:S08]  /*8790*/  LDSM.16.M88.4 R128, [R223] ;  /* 0x00000000df80783b */ /* 0x000ff00000000200 */
[----:B------:R-:W1:Y:S08]  /*87a0*/  LDSM.16.M88.4 R16, [R222] ;  /* 0x00000000de10783b */ /* 0x000e700000000200 */
[----:B------:R-:W4:Y:S08]  /*87b0*/  LDSM.16.M88.4 R124, [R223+0x2000] ;  /* 0x00200000df7c783b */ /* 0x000f300000000200 */
[----:B------:R-:W5:Y:S08]  /*87c0*/  LDSM.16.M88.4 R32, [R222+0x800] ;  /* 0x00080000de20783b */ /* 0x000f700000000200 */
[----:B------:R-:W2:Y:S08]  /*87d0*/  LDSM.16.M88.4 R48, [R222+0x1000] ;  /* 0x00100000de30783b */ /* 0x000eb00000000200 */
[----:B------:R-:W2:Y:S01]  /*87e0*/  LDSM.16.M88.4 R64, [R222+0x1800] ;  /* 0x00180000de40783b */ /* 0x000ea20000000200 */
[-C--:B-1----:R-:W-:Y:S07]  /*87f0*/  HMMA.16816.F32.BF16 R4, R128, R16.reuse, RZ ;  /* 0x000000108004723c */ /* 0x082fee00000418ff */
[----:B------:R-:W1:Y:S01]  /*8800*/  LDSM.16.M88.4 R80, [R222+0x2000] ;  /* 0x00200000de50783b */ /* 0x000e620000000200 */
[C---:B----4-:R-:W-:Y:S07]  /*8810*/  HMMA.16816.F32.BF16 R8, R124.reuse, R16, RZ ;  /* 0x000000107c08723c */ /* 0x050fee00000418ff */
[----:B------:R-:W0:Y:S01]  /*8820*/  LDGDEPBAR ;  /* 0x00000000000079af */ /* 0x000e220000000000 */
[-C--:B---3--:R-:W-:Y:S07]  /*8830*/  HMMA.16816.F32.BF16 R12, R124, R18.reuse, RZ ;  /* 0x000000127c0c723c */ /* 0x088fee00000418ff */
[----:B------:R-:W3:Y:S01]  /*8840*/  LDSM.16.M88.4 R96, [R222+0x2800] ;  /* 0x00280000de60783b */ /* 0x000ee20000000200 */
[C---:B------:R-:W-:Y:S07]  /*8850*/  HMMA.16816.F32.BF16 R16, R128.reuse, R18, RZ ;  /* 0x000000128010723c */ /* 0x040fee00000418ff */
[----:B------:R-:W4:Y:S01]  /*8860*/  LDSM.16.M88.4 R112, [R222+0x3000] ;  /* 0x00300000de70783b */ /* 0x000f220000000200 */
[-C--:B-----5:R-:W-:Y:S07]  /*8870*/  HMMA.16816.F32.BF16 R20, R128, R32.reuse, RZ ;  /* 0x000000208014723c */ /* 0x0a0fee00000418ff */
[----:B------:R-:W5:Y:S01]  /*8880*/  LDSM.16.M88.4 R200, [R222+0x3800] ;  /* 0x00380000dec8783b */ /* 0x000f620000000200 */
[C---:B------:R-:W-:Y:S07]  /*8890*/  HMMA.16816.F32.BF16 R24, R124.reuse, R32, RZ ;  /* 0x000000207c18723c */ /* 0x040fee00000418ff */
[----:B------:R-:W-:Y:S01]  /*88a0*/  LDSM.16.M88.4 R204, [R226] ;  /* 0x00000000e2cc783b */ /* 0x000fe20000000200 */
[-C--:B------:R-:W-:Y:S07]  /*88b0*/  HMMA.16816.F32.BF16 R28, R124, R34.reuse, RZ ;  /* 0x000000227c1c723c */ /* 0x080fee00000418ff */
[----:B------:R-:W1:Y:S01]  /*88c0*/  LDSM.16.M88.4 R208, [R221] ;  /* 0x00000000ddd0783b */ /* 0x000e620000000200 */
[C---:B------:R-:W-:Y:S07]  /*88d0*/  HMMA.16816.F32.BF16 R32, R128.reuse, R34, RZ ;  /* 0x000000228020723c */ /* 0x040fee00000418ff */
[----:B------:R-:W1:Y:S01]  /*88e0*/  LDSM.16.M88.4 R212, [R226+0x2000] ;  /* 0x00200000e2d4783b */ /* 0x000e620000000200 */
[-C--:B--2---:R-:W-:Y:S08]  /*88f0*/  HMMA.16816.F32.BF16 R36, R128, R48.reuse, RZ ;  /* 0x000000308024723c */ /* 0x084ff000000418ff */
[C---:B------:R-:W-:Y:S08]  /*8900*/  HMMA.16816.F32.BF16 R40, R124.reuse, R48, RZ ;  /* 0x000000307c28723c */ /* 0x040ff000000418ff */
[-C--:B------:R-:W-:Y:S08]  /*8910*/  HMMA.16816.F32.BF16 R44, R124, R50.reuse, RZ ;  /* 0x000000327c2c723c */ /* 0x080ff000000418ff */
[C---:B------:R-:W-:Y:S08]  /*8920*/  HMMA.16816.F32.BF16 R48, R128.reuse, R50, RZ ;  /* 0x000000328030723c */ /* 0x040ff000000418ff */
        /* <DEDUP_REMOVED lines=8> */
[-C--:B---3--:R-:W-:Y:S08]  /*89b0*/  HMMA.16816.F32.BF16 R84, R128, R96.reuse, RZ ;  /* 0x000000608054723c */ /* 0x088ff000000418ff */
[C---:B------:R-:W-:Y:S08]  /*89c0*/  HMMA.16816.F32.BF16 R88, R124.reuse, R96, RZ ;  /* 0x000000607c58723c */ /* 0x040ff000000418ff */
[-C--:B------:R-:W-:Y:S08]  /*89d0*/  HMMA.16816.F32.BF16 R92, R124, R98.reuse, RZ ;  /* 0x000000627c5c723c */ /* 0x080ff000000418ff */
[C---:B------:R-:W-:Y:S08]  /*89e0*/  HMMA.16816.F32.BF16 R96, R128.reuse, R98, RZ ;  /* 0x000000628060723c */ /* 0x040ff000000418ff */
[-C--:B----4-:R-:W-:Y:S08]  /*89f0*/  HMMA.16816.F32.BF16 R100, R128, R112.reuse, RZ ;  /* 0x000000708064723c */ /* 0x090ff000000418ff */
[C---:B------:R-:W-:Y:S08]  /*8a00*/  HMMA.16816.F32.BF16 R104, R124.reuse, R112, RZ ;  /* 0x000000707c68723c */ /* 0x040ff000000418ff */
[-C--:B------:R-:W-:Y:S08]  /*8a10*/  HMMA.16816.F32.BF16 R108, R124, R114.reuse, RZ ;  /* 0x000000727c6c723c */ /* 0x080ff000000418ff */
[C---:B------:R-:W-:Y:S08]  /*8a20*/  HMMA.16816.F32.BF16 R112, R128.reuse, R114, RZ ;  /* 0x000000728070723c */ /* 0x040ff000000418ff */
[-C--:B-----5:R-:W-:Y:S08]  /*8a30*/  HMMA.16816.F32.BF16 R116, R128, R200.reuse, RZ ;  /* 0x000000c88074723c */ /* 0x0a0ff000000418ff */
        /* <DEDUP_REMOVED lines=86> */
[----:B------:R-:W2:Y:S07]  /*8fa0*/  LDSM.16.M88.4 R204, [R225+0x2000] ;  /* 0x00200000e1cc783b */ /* 0x000eae0000000200 */
[-C--:B-1----:R-:W-:Y:S08]  /*8fb0*/  HMMA.16816.F32.BF16 R4, R212, R200.reuse, R4 ;  /* 0x000000c8d404723c */ /* 0x082ff00000041804 */
[C---:B--2---:R-:W-:Y:S08]  /*8fc0*/  HMMA.16816.F32.BF16 R8, R204.reuse, R200, R8 ;  /* 0x000000c8cc08723c */ /* 0x044ff00000041808 */
[-C--:B------:R-:W-:Y:S08]  /*8fd0*/  HMMA.16816.F32.BF16 R12, R204, R202.reuse, R12 ;  /* 0x000000cacc0c723c */ /* 0x080ff0000004180c */
[----:B------:R-:W-:Y:S01]  /*8fe0*/  FMUL.FTZ R5, R5, c[0x0][0x2ec] ;  /* 0x0000bb0005057a20 */ /* 0x000fe20000410000 */
[C---:B------:R-:W-:Y:S03]  /*8ff0*/  HMMA.16816.F32.BF16 R16, R212.reuse, R202, R16 ;  /* 0x000000cad410723c */ /* 0x040fe60000041810 */
[----:B------:R-:W1:Y:S01]  /*9000*/  MUFU.TANH R0, R5 ;  /* 0x0000000500007308 */ /* 0x000e620000002400 */
[----:B------:R-:W-:Y:S02]  /*9010*/  FMUL.FTZ R7, R7, c[0x0][0x2ec] ;  /* 0x0000bb0007077a20 */ /* 0x000fe40000410000 */
[----:B------:R-:W-:Y:S02]  /*9020*/  FMUL.FTZ R4, R4, c[0x0][0x2ec] ;  /* 0x0000bb0004047a20 */ /* 0x000fe40000410000 */
[----:B------:R-:W-:Y:S04]  /*9030*/  FMUL.FTZ R6, R6, c[0x0][0x2ec] ;  /* 0x0000bb0006067a20 */ /* 0x000fe80000410000 */
[----:B------:R-:W-:Y:S01]  /*9040*/  FMUL.FTZ R8, R8, c[0x0][0x2ec] ;  /* 0x0000bb0008087a20 */ /* 0x000fe20000410000 */
[----:B------:R-:W-:Y:S01]  /*9050*/  MUFU.TANH R243, R4 ;  /* 0x0000000400f37308 */ /* 0x000fe20000002400 */
[----:B------:R-:W-:Y:S02]  /*9060*/  FMUL.FTZ R9, R9, c[0x0][0x2ec] ;  /* 0x0000bb0009097a20 */ /* 0x000fe40000410000 */
[----:B------:R-:W-:Y:S02]  /*9070*/  FMUL.FTZ R10, R10, c[0x0][0x2ec] ;  /* 0x0000bb000a0a7a20 */ /* 0x000fe40000410000 */
[----:B------:R-:W-:Y:S02]  /*9080*/  FMUL.FTZ R11, R11, c[0x0][0x2ec] ;  /* 0x0000bb000b0b7a20 */ /* 0x000fe40000410000 */
[----:B------:R-:W-:Y:S02]  /*9090*/  FMUL.FTZ R14, R14, c[0x0][0x2ec] ;  /* 0x0000bb000e0e7a20 */ /* 0x000fe40000410000 */
[----:B------:R-:W-:Y:S01]  /*90a0*/  FMUL.FTZ R15, R15, c[0x0][0x2ec] ;  /* 0x0000bb000f0f7a20 */ /* 0x000fe20000410000 */
[----:B------:R-:W-:Y:S01]  /*90b0*/  MUFU.TANH R242, R6 ;  /* 0x0000000600f27308 */ /* 0x000fe20000002400 */
[----:B------:R-:W-:Y:S02]  /*90c0*/  FMUL.FTZ R16, R16, c[0x0][0x2ec] ;  /* 0x0000bb0010107a20 */ /* 0x000fe40000410000 */
[----:B------:R-:W-:Y:S01]  /*90d0*/  FMUL.FTZ R17, R17, c[0x0][0x2ec] ;  /* 0x0000bb0011117a20 */ /* 0x000fe20000410000 */
[----:B-1----:R1:W-:Y:S01]  /*90e0*/  STL [R1+0x8], R0 ;  /* 0x0000080001007387 */ /* 0x0023e20000100800 */
[----:B------:R-:W-:Y:S02]  /*90f0*/  FMUL.FTZ R18, R18, c[0x0][0x2ec] ;  /* 0x0000bb0012127a20 */ /* 0x000fe40000410000 */
[----:B------:R-:W-:Y:S02]  /*9100*/  FMUL.FTZ R19, R19, c[0x0][0x2ec] ;  /* 0x0000bb0013137a20 */ /* 0x000fe40000410000 */
[----:B------:R-:W-:Y:S01]  /*9110*/  FMUL.FTZ R12, R12, c[0x0][0x2ec] ;  /* 0x0000bb000c0c7a20 */ /* 0x000fe20000410000 */
[----:B------:R-:W-:Y:S01]  /*9120*/  MUFU.TANH R246, R8 ;  /* 0x0000000800f67308 */ /* 0x000fe20000002400 */
[----:B------:R-:W-:Y:S09]  /*9130*/  FMUL.FTZ R13, R13, c[0x0][0x2ec] ;  /* 0x0000bb000d0d7a20 */ /* 0x000ff20000410000 */
[----:B------:R-:W-:Y:S10]  /*9140*/  MUFU.TANH R241, R10 ;  /* 0x0000000a00f17308 */ /* 0x000ff40000002400 */
[----:B-1----:R1:W2:Y:S10]  /*9150*/  MUFU.TANH R0, R7 ;  /* 0x0000000700007308 */ /* 0x0022b40000002400 */
[----:B------:R-:W-:Y:S10]  /*9160*/  MUFU.TANH R252, R11 ;  /* 0x0000000b00fc7308 */ /* 0x000ff40000002400 */
[----:B------:R-:W-:Y:S01]  /*9170*/  MUFU.TANH R251, R12 ;  /* 0x0000000c00fb7308 */ /* 0x000fe20000002400 */
[----:B-1----:R-:W1:Y:S09]  /*9180*/  LDSM.16.M88.4 R4, [R220+0x800] ;  /* 0x00080000dc04783b */ /* 0x002e720000000200 */
[----:B------:R-:W-:Y:S01]  /*9190*/  MUFU.TANH R250, R13 ;  /* 0x0000000d00fa7308 */ /* 0x000fe20000002400 */
[----:B--2---:R2:W-:Y:S09]  /*91a0*/  STL [R1], R0 ;  /* 0x0000000001007387 */ /* 0x0045f20000100800 */
[----:B------:R-:W-:Y:S10]  /*91b0*/  MUFU.TANH R249, R14 ;  /* 0x0000000e00f97308 */ /* 0x000ff40000002400 */
[----:B------:R-:W-:Y:S10]  /*91c0*/  MUFU.TANH R248, R15 ;  /* 0x0000000f00f87308 */ /* 0x000ff40000002400 */
[----:B--2---:R2:W3:Y:S01]  /*91d0*/  MUFU.TANH R0, R9 ;  /* 0x0000000900007308 */ /* 0x0044e20000002400 */
[-C--:B-1----:R-:W-:Y:S09]  /*91e0*/  HMMA.16816.F32.BF16 R20, R212, R4.reuse, R20 ;  /* 0x00000004d414723c */ /* 0x082ff20000041814 */
[----:B------:R-:W-:Y:S01]  /*91f0*/  MUFU.TANH R237, R16 ;  /* 0x0000001000ed7308 */ /* 0x000fe20000002400 */
[C---:B------:R-:W-:Y:S09]  /*9200*/  HMMA.16816.F32.BF16 R24, R204.reuse, R4, R24 ;  /* 0x00000004cc18723c */ /* 0x040ff20000041818 */
[----:B------:R-:W-:Y:S01]  /*9210*/  MUFU.TANH R17, R17 ;  /* 0x0000001100117308 */ /* 0x000fe20000002400 */
[-C--:B------:R-:W-:Y:S01]  /*9220*/  HMMA.16816.F32.BF16 R28, R204, R6.reuse, R28 ;  /* 0x00000006cc1c723c */ /* 0x080fe2000004181c */
[----:B--2---:R-:W1:Y:S03]  /*9230*/  LDSM.16.M88.4 R8, [R220+0x1000] ;  /* 0x00100000dc08783b */ /* 0x004e660000000200 */
[----:B------:R-:W-:Y:S04]  /*9240*/  FMUL.FTZ R20, R20, c[0x0][0x2ec] ;  /* 0x0000bb0014147a20 */ /* 0x000fe80000410000 */
[C---:B------:R-:W-:Y:S01]  /*9250*/  HMMA.16816.F32.BF16 R32, R212.reuse, R6, R32 ;  /* 0x00000006d420723c */ /* 0x040fe20000041820 */
[----:B------:R-:W-:Y:S01]  /*9260*/  MUFU.TANH R18, R18 ;  /* 0x0000001200127308 */ /* 0x000fe20000002400 */
[----:B------:R-:W2:Y:S02]  /*9270*/  LDSM.16.M88.4 R4, [R220+0x1800] ;  /* 0x00180000dc04783b */ /* 0x000ea40000000200 */
[----:B------:R-:W-:Y:S02]  /*9280*/  FMUL.FTZ R21, R21, c[0x0][0x2ec] ;  /* 0x0000bb0015157a20 */ /* 0x000fe40000410000 */
[----:B------:R-:W-:Y:S02]  /*9290*/  FMUL.FTZ R22, R22, c[0x0][0x2ec] ;  /* 0x0000bb0016167a20 */ /* 0x000fe40000410000 */
[----:B------:R-:W-:Y:S03]  /*92a0*/  FMUL.FTZ R23, R23, c[0x0][0x2ec] ;  /* 0x0000bb0017177a20 */ /* 0x000fe60000410000 */
[----:B------:R-:W-:Y:S01]  /*92b0*/  MUFU.TANH R19, R19 ;  /* 0x0000001300137308 */ /* 0x000fe20000002400 */
[----:B---3--:R3:W-:Y:S01]  /*92c0*/  STL [R1+0x4], R0 ;  /* 0x0000040001007387 */ /* 0x0087e20000100800 */
[----:B------:R-:W-:Y:S02]  /*92d0*/  FMUL.FTZ R24, R24, c[0x0][0x2ec] ;  /* 0x0000bb0018187a20 */ /* 0x000fe40000410000 */
[----:B------:R-:W-:Y:S02]  /*92e0*/  FMUL.FTZ R25, R25, c[0x0][0x2ec] ;  /* 0x0000bb0019197a20 */ /* 0x000fe40000410000 */
[----:B------:R-:W-:Y:S02]  /*92f0*/  FMUL.FTZ R28, R28, c[0x0][0x2ec] ;  /* 0x0000bb001c1c7a20 */ /* 0x000fe40000410000 */
[----:B------:R-:W-:Y:S02]  /*9300*/  FMUL.FTZ R26, R26, c[0x0][0x2ec] ;  /* 0x0000bb001a1a7a20 */ /* 0x000fe40000410000 */
        /* <DEDUP_REMOVED lines=9> */
[-C--:B-1----:R-:W-:Y:S03]  /*93a0*/  HMMA.16816.F32.BF16 R36, R212, R8.reuse, R36 ;  /* 0x00000008d424723c */ /* 0x082fe60000041824 */
[----:B------:R-:W-:Y:S03]  /*93b0*/  FMUL.FTZ R35, R35, c[0x0][0x2ec] ;  /* 0x0000bb0023237a20 */ /* 0x000fe60000410000 */
[----:B---3--:R-:W1:Y:S02]  /*93c0*/  MUFU.TANH R0, R28 ;  /* 0x0000001c00007308 */ /* 0x008e640000002400 */
[C---:B------:R-:W-:Y:S08]  /*93d0*/  HMMA.16816.F32.BF16 R40, R204.reuse, R8, R40 ;  /* 0x00000008cc28723c */ /* 0x040ff00000041828 */
[----:B------:R-:W-:Y:S01]  /*93e0*/  MUFU.TANH R22, R22 ;  /* 0x0000001600167308 */ /* 0x000fe20000002400 */
[-C--:B------:R-:W-:Y:S07]  /*93f0*/  HMMA.16816.F32.BF16 R44, R204, R10.reuse, R44 ;  /* 0x0000000acc2c723c */ /* 0x080fee000004182c */
[----:B------:R-:W-:Y:S01]  /*9400*/  FMUL.FTZ R39, R39, c[0x0][0x2ec] ;  /* 0x0000bb0027277a20 */ /* 0x000fe20000410000 */
[C---:B------:R-:W-:Y:S01]  /*9410*/  HMMA.16816.F32.BF16 R48, R212.reuse, R10, R48 ;  /* 0x0000000ad430723c */ /* 0x040fe20000041830 */
[----:B------:R-:W-:Y:S01]  /*9420*/  MUFU.TANH R23, R23 ;  /* 0x0000001700177308 */ /* 0x000fe20000002400 */
[----:B------:R-:W3:Y:S02]  /*9430*/  LDSM.16.M88.4 R8, [R220+0x2000] ;  /* 0x00200000dc08783b */ /* 0x000ee40000000200 */
[----:B------:R-:W-:Y:S02]  /*9440*/  FMUL.FTZ R36, R36, c[0x0][0x2ec] ;  /* 0x0000bb0024247a20 */ /* 0x000fe40000410000 */
[----:B------:R-:W-:Y:S02]  /*9450*/  FMUL.FTZ R37, R37, c[0x0][0x2ec] ;  /* 0x0000bb0025257a20 */ /* 0x000fe40000410000 */
[-C--:B--2---:R-:W-:Y:S02]  /*9460*/  HMMA.16816.F32.BF16 R52, R212, R4.reuse, R52 ;  /* 0x00000004d434723c */ /* 0x084fe40000041834 */
[----:B-1----:R1:W-:Y:S01]  /*9470*/  STL [R1+0xc], R0 ;  /* 0x00000c0001007387 */ /* 0x0023e20000100800 */
[----:B------:R-:W-:Y:S01]  /*9480*/  MUFU.TANH R28, R39 ;  /* 0x00000027001c7308 */ /* 0x000fe20000002400 */
[----:B------:R-:W-:Y:S02]  /*9490*/  FMUL.FTZ R38, R38, c[0x0][0x2ec] ;  /* 0x0000bb0026267a20 */ /* 0x000fe40000410000 */
[----:B------:R-:W-:Y:S02]  /*94a0*/  FMUL.FTZ R40, R40, c[0x0][0x2ec] ;  /* 0x0000bb0028287a20 */ /* 0x000fe40000410000 */
[C---:B------:R-:W-:Y:S04]  /*94b0*/  HMMA.16816.F32.BF16 R56, R204.reuse, R4, R56 ;  /* 0x00000004cc38723c */ /* 0x040fe80000041838 */
[----:B------:R-:W-:Y:S01]  /*94c0*/  FMUL.FTZ R41, R41, c[0x0][0x2ec] ;  /* 0x0000bb0029297a20 */ /* 0x000fe20000410000 */
[----:B------:R-:W-:Y:S01]  /*94d0*/  MUFU.TANH R247, R24 ;  /* 0x0000001800f77308 */ /* 0x000fe20000002400 */
[----:B------:R-:W-:Y:S02]  /*94e0*/  FMUL.FTZ R42, R42, c[0x0][0x2ec] ;  /* 0x0000bb002a2a7a20 */ /* 0x000fe40000410000 */
[-C--:B------:R-:W-:Y:S04]  /*94f0*/  HMMA.16816.F32.BF16 R60, R204, R6.reuse, R60 ;  /* 0x00000006cc3c723c */ /* 0x080fe8000004183c */
[----:B------:R-:W-:Y:S02]  /*9500*/  FMUL.FTZ R43, R43, c[0x0][0x2ec] ;  /* 0x0000bb002b2b7a20 */ /* 0x000fe40000410000 */
[----:B------:R-:W-:Y:S01]  /*9510*/  FMUL.FTZ R44, R44, c[0x0][0x2ec] ;  /* 0x0000bb002c2c7a20 */ /* 0x000fe20000410000 */
[----:B------:R-:W-:Y:S01]  /*9520*/  MUFU.TANH R244, R25 ;  /* 0x0000001900f47308 */ /* 0x000fe20000002400 */
[C---:B------:R-:W-:Y:S01]  /*9530*/  HMMA.16816.F32.BF16 R64, R212.reuse, R6, R64 ;  /* 0x00000006d440723c */ /* 0x040fe20000041840 */
[----:B------:R-:W2:Y:S03]  /*9540*/  LDSM.16.M88.4 R4, [R220+0x2800] ;  /* 0x00280000dc04783b */ /* 0x000ea60000000200 */
[----:B------:R-:W-:Y:S02]  /*9550*/  FMUL.FTZ R54, R54, c[0x0][0x2ec] ;  /* 0x0000bb0036367a20 */ /* 0x000fe40000410000 */
[----:B------:R-:W-:Y:S02]  /*9560*/  FMUL.FTZ R45, R45, c[0x0][0x2ec] ;  /* 0x0000bb002d2d7a20 */ /* 0x000fe40000410000 */
[----:B------:R-:W-:Y:S01]  /*9570*/  FMUL.FTZ R56, R56, c[0x0][0x2ec] ;  /* 0x0000bb0038387a20 */ /* 0x000fe20000410000 */
[----:B-1----:R-:W1:Y:S01]  /*9580*/  MUFU.TANH R0, R54 ;  /* 0x0000003600007308 */ /* 0x002e620000002400 */
[-C--:B---3--:R-:W-:Y:S03]  /*9590*/  HMMA.16816.F32.BF16 R68, R212, R8.reuse, R68 ;  /* 0x00000008d444723c */ /* 0x088fe60000041844 */
[----:B------:R-:W-:Y:S02]  /*95a0*/  FMUL.FTZ R57, R57, c[0x0][0x2ec] ;  /* 0x0000bb0039397a20 */ /* 0x000fe40000410000 */
[----:B------:R-:W-:Y:S02]  /*95b0*/  FMUL.FTZ R59, R59, c[0x0][0x2ec] ;  /* 0x0000bb003b3b7a20 */ /* 0x000fe40000410000 */
[----:B------:R-:W-:Y:S01]  /*95c0*/  FMUL.FTZ R60, R60, c[0x0][0x2ec] ;  /* 0x0000bb003c3c7a20 */ /* 0x000fe20000410000 */
[C---:B------:R-:W-:Y:S01]  /*95d0*/  HMMA.16816.F32.BF16 R72, R204.reuse, R8, R72 ;  /* 0x00000008cc48723c */ /* 0x040fe20000041848 */
[----:B------:R-:W-:Y:S03]  /*95e0*/  MUFU.TANH R26, R26 ;  /* 0x0000001a001a7308 */ /* 0x000fe60000002400 */
[----:B------:R-:W-:Y:S02]  /*95f0*/  FMUL.FTZ R58, R58, c[0x0][0x2ec] ;  /* 0x0000bb003a3a7a20 */ /* 0x000fe40000410000 */
[----:B------:R-:W-:Y:S02]  /*9600*/  FMUL.FTZ R46, R46, c[0x0][0x2ec] ;  /* 0x0000bb002e2e7a20 */ /* 0x000fe40000410000 */
[-C--:B------:R-:W-:Y:S03]  /*9610*/  HMMA.16816.F32.BF16 R76, R204, R10.reuse, R76 ;  /* 0x0000000acc4c723c */ /* 0x080fe6000004184c */
[----:B------:R-:W-:Y:S01]  /*9620*/  MUFU.TANH R27, R27 ;  /* 0x0000001b001b7308 */ /* 0x000fe20000002400 */
[----:B------:R-:W-:Y:S02]  /*9630*/  FMUL.FTZ R47, R47, c[0x0][0x2ec] ;  /* 0x0000bb002f2f7a20 */ /* 0x000fe40000410000 */
[----:B------:R-:W-:Y:S01]  /*9640*/  FMUL.FTZ R48, R48, c[0x0][0x2ec] ;  /* 0x0000bb0030307a20 */ /* 0x000fe20000410000 */
[----:B-1----:R1:W-:Y:S01]  /*9650*/  STL [R1+0x1c], R0 ;  /* 0x00001c0001007387 */ /* 0x0023e20000100800 */
[C---:B------:R-:W-:Y:S03]  /*9660*/  HMMA.16816.F32.BF16 R80, R212.reuse, R10, R80 ;  /* 0x0000000ad450723c */ /* 0x040fe60000041850 */
[----:B------:R-:W3:Y:S01]  /*9670*/  LDSM.16.M88.4 R8, [R220+0x3000] ;  /* 0x00300000dc08783b */ /* 0x000ee20000000200 */
[----:B------:R-:W-:Y:S01]  /*9680*/  FMUL.FTZ R70, R70, c[0x0][0x2ec] ;  /* 0x0000bb0046467a20 */ /* 0x000fe20000410000 */
[----:B------:R-:W-:Y:S01]  /*9690*/  MUFU.TANH R25, R29 ;  /* 0x0000001d00197308 */ /* 0x000fe20000002400 */
[----:B------:R-:W-:Y:S02]  /*96a0*/  FMUL.FTZ R71, R71, c[0x0][0x2ec] ;  /* 0x0000bb0047477a20 */ /* 0x000fe40000410000 */
[-C--:B--2---:R-:W-:Y:S04]  /*96b0*/  HMMA.16816.F32.BF16 R84, R212, R4.reuse, R84 ;  /* 0x00000004d454723c */ /* 0x084fe80000041854 */
[----:B------:R-:W-:Y:S02]  /*96c0*/  FMUL.FTZ R73, R73, c[0x0][0x2ec] ;  /* 0x0000bb0049497a20 */ /* 0x000fe40000410000 */
[----:B------:R-:W-:Y:S01]  /*96d0*/  FMUL.FTZ R49, R49, c[0x0][0x2ec] ;  /* 0x0000bb0031317a20 */ /* 0x000fe20000410000 */
[----:B------:R-:W-:Y:S01]  /*96e0*/  MUFU.TANH R30, R30 ;  /* 0x0000001e001e7308 */ /* 0x000fe20000002400 */
[C---:B------:R-:W-:Y:S04]  /*96f0*/  HMMA.16816.F32.BF16 R88, R204.reuse, R4, R88 ;  /* 0x00000004cc58723c */ /* 0x040fe80000041858 */
[----:B------:R-:W-:Y:S02]  /*9700*/  FMUL.FTZ R50, R50, c[0x0][0x2ec] ;  /* 0x0000bb0032327a20 */ /* 0x000fe40000410000 */
[----:B------:R-:W-:Y:S02]  /*9710*/  FMUL.FTZ R51, R51, c[0x0][0x2ec] ;  /* 0x0000bb0033337a20 */ /* 0x000fe40000410000 */
[-C--:B------:R-:W-:Y:S01]  /*9720*/  HMMA.16816.F32.BF16 R92, R204, R6.reuse, R92 ;  /* 0x00000006cc5c723c */ /* 0x080fe2000004185c */
[----:B-1----:R-:W1:Y:S03]  /*9730*/  MUFU.TANH R0, R56 ;  /* 0x0000003800007308 */ /* 0x002e660000002400 */
[----:B------:R-:W-:Y:S02]  /*9740*/  FMUL.FTZ R52, R52, c[0x0][0x2ec] ;  /* 0x0000bb0034347a20 */ /* 0x000fe40000410000 */
[----:B------:R-:W-:Y:S02]  /*9750*/  FMUL.FTZ R53, R53, c[0x0][0x2ec] ;  /* 0x0000bb0035357a20 */ /* 0x000fe40000410000 */
[C---:B------:R-:W-:Y:S01]  /*9760*/  HMMA.16816.F32.BF16 R96, R212.reuse, R6, R96 ;  /* 0x00000006d460723c */ /* 0x040fe20000041860 */
[----:B------:R-:W2:Y:S01]  /*9770*/  LDSM.16.M88.4 R4, [R220+0x3800] ;  /* 0x00380000dc04783b */ /* 0x000ea20000000200 */
[----:B------:R-:W-:Y:S04]  /*9780*/  DEPBAR.LE SB0, 0x0 ;  /* 0x000080000000791a */ /* 0x000fe80000000000 */
[----:B------:R-:W-:Y:S01]  /*9790*/  MUFU.TANH R2, R73 ;  /* 0x0000004900027308 */ /* 0x000fe20000002400 */
[----:B------:R-:W-:Y:S02]  /*97a0*/  FMUL.FTZ R55, R55, c[0x0][0x2ec] ;  /* 0x0000bb0037377a20 */ /* 0x000fe40000410000 */
[----:B------:R-:W-:Y:S01]  /*97b0*/  BAR.SYNC.DEFER_BLOCKING 0x0 ;  /* 0x0000000000007b1d */ /* 0x000fe20000010000 */
[-C--:B---3--:R-:W-:Y:S06]  /*97c0*/  HMMA.16816.F32.BF16 R100, R212, R8.reuse, R100 ;  /* 0x00000008d464723c */ /* 0x088fec0000041864 */
[----:B------:R-:W-:Y:S01]  /*97d0*/  MUFU.TANH R31, R31 ;  /* 0x0000001f001f7308 */ /* 0x000fe20000002400 */
[----:B-1----:R1:W-:Y:S01]  /*97e0*/  STL [R1+0x18], R0 ;  /* 0x0000180001007387 */ /* 0x0023e20000100800 */
[----:B------:R-:W-:Y:S01]  /*97f0*/  FMUL.FTZ R61, R61, c[0x0][0x2ec] ;  /* 0x0000bb003d3d7a20 */ /* 0x000fe20000410000 */
[C---:B------:R-:W-:Y:S04]  /*9800*/  HMMA.16816.F32.BF16 R104, R204.reuse, R8, R104 ;  /* 0x00000008cc68723c */ /* 0x040fe80000041868 */
[----:B------:R-:W-:Y:S02]  /*9810*/  FMUL.FTZ R62, R62, c[0x0][0x2ec] ;  /* 0x0000bb003e3e7a20 */ /* 0x000fe40000410000 */
[----:B------:R-:W-:Y:S01]  /*9820*/  FMUL.FTZ R63, R63, c[0x0][0x2ec] ;  /* 0x0000bb003f3f7a20 */ /* 0x000fe20000410000 */
[----:B------:R-:W-:Y:S01]  /*9830*/  MUFU.TANH R32, R32 ;  /* 0x0000002000207308 */ /* 0x000fe20000002400 */
[-C--:B------:R-:W-:Y:S04]  /*9840*/  HMMA.16816.F32.BF16 R108, R204, R10.reuse, R108 ;  /* 0x0000000acc6c723c */ /* 0x080fe8000004186c */
[----:B------:R-:W-:Y:S02]  /*9850*/  FMUL.FTZ R64, R64, c[0x0][0x2ec] ;  /* 0x0000bb0040407a20 */ /* 0x000fe40000410000 */
[----:B------:R-:W-:Y:S02]  /*9860*/  FMUL.FTZ R65, R65, c[0x0][0x2ec] ;  /* 0x0000bb0041417a20 */ /* 0x000fe40000410000 */
[C---:B------:R-:W-:Y:S01]  /*9870*/  HMMA.16816.F32.BF16 R112, R212.reuse, R10, R112 ;  /* 0x0000000ad470723c */ /* 0x040fe20000041870 */
[----:B------:R-:W-:Y:S03]  /*9880*/  MUFU.TANH R33, R33 ;  /* 0x0000002100217308 */ /* 0x000fe60000002400 */
[----:B------:R-:W-:Y:S02]  /*9890*/  FMUL.FTZ R66, R66, c[0x0][0x2ec] ;  /* 0x0000bb0042427a20 */ /* 0x000fe40000410000 */
[----:B------:R-:W-:Y:S02]  /*98a0*/  FMUL.FTZ R67, R67, c[0x0][0x2ec] ;  /* 0x0000bb0043437a20 */ /* 0x000fe40000410000 */
[-C--:B--2---:R-:W-:Y:S03]  /*98b0*/  HMMA.16816.F32.BF16 R116, R212, R4.reuse, R116 ;  /* 0x00000004d474723c */ /* 0x084fe60000041874 */
[----:B-1----:R-:W1:Y:S01]  /*98c0*/  MUFU.TANH R0, R57 ;  /* 0x0000003900007308 */ /* 0x002e620000002400 */
        /* <DEDUP_REMOVED lines=10> */
[----:B------:R-:W-:Y:S01]  /*9970*/  HMMA.16816.F32.BF16 R128, R212, R6, R128 ;  /* 0x00000006d480723c */ /* 0x000fe20000041880 */
[----:B-1----:R1:W-:Y:S03]  /*9980*/  STL [R1+0x14], R0 ;  /* 0x0000140001007387 */ /* 0x0023e60000100800 */
[----:B------:R-:W-:Y:S02]  /*9990*/  FMUL.FTZ R77, R77, c[0x0][0x2ec] ;  /* 0x0000bb004d4d7a20 */ /* 0x000fe40000410000 */
[----:B------:R-:W-:Y:S02]  /*99a0*/  FMUL.FTZ R79, R79, c[0x0][0x2ec] ;  /* 0x0000bb004f4f7a20 */ /* 0x000fe40000410000 */
[----:B------:R-:W-:Y:S01]  /*99b0*/  FMUL.FTZ R80, R80, c[0x0][0x2ec] ;  /* 0x0000bb0050507a20 */ /* 0x000fe20000410000 */
[----:B------:R-:W-:Y:S03]  /*99c0*/  MUFU.TANH R39, R106 ;  /* 0x0000006a00277308 */ /* 0x000fe60000002400 */
[----:B------:R-:W-:Y:S02]  /*99d0*/  FMUL.FTZ R81, R81, c[0x0][0x2ec] ;  /* 0x0000bb0051517a20 */ /* 0x000fe40000410000 */
[----:B------:R-:W-:Y:S02]  /*99e0*/  FMUL.FTZ R84, R84, c[0x0][0x2ec] ;  /* 0x0000bb0054547a20 */ /* 0x000fe40000410000 */
[----:B------:R-:W-:Y:S02]  /*99f0*/  FMUL.FTZ R85, R85, c[0x0][0x2ec] ;  /* 0x0000bb0055557a20 */ /* 0x000fe40000410000 */
[----:B------:R-:W-:Y:S01]  /*9a00*/  FMUL.FTZ R88, R88, c[0x0][0x2ec] ;  /* 0x0000bb0058587a20 */ /* 0x000fe20000410000 */
[----:B------:R-:W-:Y:S01]  /*9a10*/  MUFU.TANH R34, R34 ;  /* 0x0000002200227308 */ /* 0x000fe20000002400 */
[----:B------:R-:W-:Y:S02]  /*9a20*/  FMUL.FTZ R89, R89, c[0x0][0x2ec] ;  /* 0x0000bb0059597a20 */ /* 0x000fe40000410000 */
[----:B------:R-:W-:Y:S02]  /*9a30*/  FMUL.FTZ R90, R90, c[0x0][0x2ec] ;  /* 0x0000bb005a5a7a20 */ /* 0x000fe40000410000 */
[----:B------:R-:W-:Y:S02]  /*9a40*/  FMUL.FTZ R91, R91, c[0x0][0x2ec] ;  /* 0x0000bb005b5b7a20 */ /* 0x000fe40000410000 */
[----:B------:R-:W-:Y:S02]  /*9a50*/  FMUL.FTZ R97, R97, c[0x0][0x2ec] ;  /* 0x0000bb0061617a20 */ /* 0x000fe40000410000 */
[----:B------:R-:W-:Y:S01]  /*9a60*/  FMUL.FTZ R98, R98, c[0x0][0x2ec] ;  /* 0x0000bb0062627a20 */ /* 0x000fe20000410000 */
[----:B-1----:R-:W1:Y:S01]  /*9a70*/  MUFU.TANH R0, R59 ;  /* 0x0000003b00007308 */ /* 0x002e620000002400 */
[----:B------:R-:W-:Y:S02]  /*9a80*/  FMUL.FTZ R99, R99, c[0x0][0x2ec] ;  /* 0x0000bb0063637a20 */ /* 0x000fe40000410000 */
        /* <DEDUP_REMOVED lines=50> */
[----:B------:R-:W-:Y:S07]  /*9db0*/  FMUL.FTZ R123, R123, c[0x0][0x2ec] ;  /* 0x0000bb007b7b7a20 */ /* 0x000fee0000410000 */
[----:B------:R-:W-:Y:S10]  /*9dc0*/  MUFU.TANH R43, R43 ;  /* 0x0000002b002b7308 */ /* 0x000ff40000002400 */
[----:B-1----:R-:W1:Y:S10]  /*9dd0*/  MUFU.TANH R0, R70 ;  /* 0x0000004600007308 */ /* 0x002e740000002400 */
[----:B------:R-:W2:Y:S10]  /*9de0*/  MUFU.TANH R44, R44 ;  /* 0x0000002c002c7308 */ /* 0x000eb40000002400 */
[----:B------:R-:W3:Y:S01]  /*9df0*/  MUFU.TANH R45, R45 ;  /* 0x0000002d002d7308 */ /* 0x000ee20000002400 */
[----:B-1----:R1:W-:Y:S04]  /*9e00*/  STL [R1+0x10], R0 ;  /* 0x0000100001007387 */ /* 0x0023e80000100800 */
[----:B------:R4:W-:Y:S05]  /*9e10*/  STL [R1+0x20], R2 ;  /* 0x0000200201007387 */ /* 0x0009ea0000100800 */
[----:B------:R-:W2:Y:S10]  /*9e20*/  MUFU.TANH R46, R46 ;  /* 0x0000002e002e7308 */ /* 0x000eb40000002400 */
[----:B------:R-:W2:Y:S01]  /*9e30*/  MUFU.TANH R47, R47 ;  /* 0x0000002f002f7308 */ /* 0x000ea20000002400 */
[----:B-1----:R-:W-:Y:S09]  /*9e40*/  MOV R0, R236 ;  /* 0x000000ec00007202 */ /* 0x002ff20000000f00 */
[----:B------:R-:W1:Y:S01]  /*9e50*/  MUFU.TANH R48, R48 ;  /* 0x0000003000307308 */ /* 0x000e620000002400 */
[----:B------:R-:W-:Y:S01]  /*9e60*/  MOV R106, R0 ;  /* 0x00000000006a7202 */ /* 0x000fe20000000f00 */
[----:B------:R-:W-:Y:S03]  /*9e70*/  FMUL.FTZ R0, R127, c[0x0][0x2ec] ;  /* 0x0000bb007f007a20 */ /* 0x000fe60000410000 */
[----:B------:R-:W-:Y:S05]  /*9e80*/  ISETP.GT.AND P0, PT, R106, RZ, PT ;  /* 0x000000ff6a00720c */ /* 0x000fea0003f04270 */
[----:B------:R-:W1:Y:S10]  /*9e90*/  MUFU.TANH R49, R49 ;  /* 0x0000003100317308 */ /* 0x000e740000002400 */
[----:B------:R-:W1:Y:S10]  /*9ea0*/  MUFU.TANH R50, R50 ;  /* 0x0000003200327308 */ /* 0x000e740000002400 */
[----:B------:R-:W1:Y:S10]  /*9eb0*/  MUFU.TANH R51, R51 ;  /* 0x0000003300337308 */ /* 0x000e740000002400 */
[----:B------:R-:W1:Y:S10]  /*9ec0*/  MUFU.TANH R52, R52 ;  /* 0x0000003400347308 */ /* 0x000e740000002400 */
[----:B------:R-:W1:Y:S10]  /*9ed0*/  MUFU.TANH R53, R53 ;  /* 0x0000003500357308 */ /* 0x000e740000002400 */
[----:B------:R4:W1:Y:S10]  /*9ee0*/  MUFU.TANH R38, R55 ;  /* 0x0000003700267308 */ /* 0x0008740000002400 */
[----:B------:R4:W1:Y:S10]  /*9ef0*/  MUFU.TANH R55, R61 ;  /* 0x0000003d00377308 */ /* 0x0008740000002400 */
[----:B------:R4:W1:Y:S10]  /*9f00*/  MUFU.TANH R54, R62 ;  /* 0x0000003e00367308 */ /* 0x0008740000002400 */
[----:B------:R-:W1:Y:S10]  /*9f10*/  MUFU.TANH R63, R63 ;  /* 0x0000003f003f7308 */ /* 0x000e740000002400 */
[----:B------:R-:W1:Y:S10]  /*9f20*/  MUFU.TANH R64, R64 ;  /* 0x0000004000407308 */ /* 0x000e740000002400 */
[----:B------:R-:W1:Y:S10]  /*9f30*/  MUFU.TANH R65, R65 ;  /* 0x0000004100417308 */ /* 0x000e740000002400 */
[----:B------:R4:W1:Y:S10]  /*9f40*/  MUFU.TANH R60, R66 ;  /* 0x00000042003c7308 */ /* 0x0008740000002400 */
        /* <DEDUP_REMOVED lines=10> */
[----:B------:R-:W1:Y:S10]  /*9ff0*/  MUFU.TANH R80, R80 ;  /* 0x0000005000507308 */ /* 0x000e740000002400 */
[----:B------:R-:W1:Y:S10]  /*a000*/  MUFU.TANH R81, R81 ;  /* 0x0000005100517308 */ /* 0x000e740000002400 */
[----:B------:R4:W1:Y:S10]  /*a010*/  MUFU.TANH R239, R82 ;  /* 0x0000005200ef7308 */ /* 0x0008740000002400 */
[----:B------:R4:W1:Y:S10]  /*a020*/  MUFU.TANH R238, R83 ;  /* 0x0000005300ee7308 */ /* 0x0008740000002400 */
        /* <DEDUP_REMOVED lines=33> */
[----:B------:R-:W1:Y:S10]  /*a240*/  MUFU.TANH R118, R118 ;  /* 0x0000007600767308 */ /* 0x000e740000002400 */
[----:B------:R-:W1:Y:S10]  /*a250*/  MUFU.TANH R119, R119 ;  /* 0x0000007700777308 */ /* 0x000e740000002400 */
[----:B------:R4:W1:Y:S10]  /*a260*/  MUFU.TANH R200, R120 ;  /* 0x0000007800c87308 */ /* 0x0008740000002400 */
[----:B------:R-:W1:Y:S10]  /*a270*/  MUFU.TANH R121, R121 ;  /* 0x0000007900797308 */ /* 0x000e740000002400 */
[----:B------:R4:W1:Y:S10]  /*a280*/  MUFU.TANH R205, R122 ;  /* 0x0000007a00cd7308 */ /* 0x0008740000002400 */
[----:B------:R4:W1:Y:S10]  /*a290*/  MUFU.TANH R204, R123 ;  /* 0x0000007b00cc7308 */ /* 0x0008740000002400 */
[----:B------:R-:W1:Y:S10]  /*a2a0*/  MUFU.TANH R124, R124 ;  /* 0x0000007c007c7308 */ /* 0x000e740000002400 */
[----:B------:R-:W1:Y:S10]  /*a2b0*/  MUFU.TANH R125, R125 ;  /* 0x0000007d007d7308 */ /* 0x000e740000002400 */
[----:B------:R-:W1:Y:S10]  /*a2c0*/  MUFU.TANH R71, R71 ;  /* 0x0000004700477308 */ /* 0x000e740000002400 */
[----:B------:R4:W1:Y:S10]  /*a2d0*/  MUFU.TANH R70, R0 ;  /* 0x0000000000467308 */ /* 0x0008740000002400 */
[----:B------:R-:W1:Y:S10]  /*a2e0*/  MUFU.TANH R128, R128 ;  /* 0x0000008000807308 */ /* 0x000e740000002400 */
[----:B------:R-:W1:Y:S10]  /*a2f0*/  MUFU.TANH R129, R129 ;  /* 0x0000008100817308 */ /* 0x000e740000002400 */
[----:B------:R-:W1:Y:S10]  /*a300*/  MUFU.TANH R130, R130 ;  /* 0x0000008200827308 */ /* 0x000e740000002400 */
[----:B------:R-:W1:Y:S02]  /*a310*/  MUFU.TANH R131, R131 ;  /* 0x0000008300837308 */ /* 0x000e640000002400 */
[----:B-1234-:R-:W-:-:S05]  /*a320*/  @P0 BRA `(.L_x_14) ;  /* 0xffffdf8000000947 */ /* 0x01efca000383ffff */
.L_x_13:
[----:B---3--:R-:W2:Y:S01]  /*a330*/  LDL.LU R6, [R1+0x20] ;  /* 0x0000200001067983 */ /* 0x008ea20000300800 */
[----:B------:R-:W-:Y:S02]  /*a340*/  MOV R2, R27 ;  /* 0x0000001b00027202 */ /* 0x000fe40000000f00 */
[----:B------:R-:W-:Y:S01]  /*a350*/  MOV R0, R26 ;  /* 0x0000001a00007202 */ /* 0x000fe20000000f00 */
[----:B------:R-:W3:Y:S01]  /*a360*/  LDL.LU R5, [R1+0x1c] ;  /* 0x00001c0001057983 */ /* 0x000ee20000300800 */
[----:B------:R-:W-:Y:S02]  /*a370*/  MOV R12, R38 ;  /* 0x00000026000c7202 */ /* 0x000fe40000000f00 */
[----:B------:R-:W-:Y:S01]  /*a380*/  MOV R78, R0 ;  /* 0x00000000004e7202 */ /* 0x000fe20000000f00 */
[----:B------:R-:W4:Y:S01]  /*a390*/  LDL.LU R4, [R1+0x14] ;  /* 0x0000140001047983 */ /* 0x000f220000300800 */
[----:B------:R-:W-:Y:S02]  /*a3a0*/  FMNMX.FTZ R0, R243, R132, !PT ;  /* 0x00000084f3007209 */ /* 0x000fe40007810000 */
[----:B------:R-:W-:Y:S01]  /*a3b0*/  MOV R11, R2 ;  /* 0x00000002000b7202 */ /* 0x000fe20000000f00 */
[----:B------:R-:W4:Y:S01]  /*a3c0*/  LDL.LU R3, [R1+0x18] ;  /* 0x0000180001037983 */ /* 0x000f220000300800 */
[----:B------:R-:W-:Y:S02]  /*a3d0*/  MOV R103, R74 ;  /* 0x0000004a00677202 */ /* 0x000fe40000000f00 */
[----:B------:R-:W-:Y:S01]  /*a3e0*/  MOV R127, R68 ;  /* 0x00000044007f7202 */ /* 0x000fe20000000f00 */
[----:B------:R-:W4:Y:S01]  /*a3f0*/  LDL.LU R27, [R1+0x8] ;  /* 0x00000800011b7983 */ /* 0x000f220000300800 */
[----:B------:R-:W-:Y:S02]  /*a400*/  MOV R107, R69 ;  /* 0x00000045006b7202 */ /* 0x000fe40000000f00 */
[----:B------:R-:W-:Y:S01]  /*a410*/  MOV R105, R72 ;  /* 0x0000004800697202 */ /* 0x000fe20000000f00 */
[----:B------:R-:W4:Y:S01]  /*a420*/  LDL.LU R26, [R1] ;  /* 0x00000000011a7983 */ /* 0x000f220000300800 */
[----:B------:R-:W-:Y:S02]  /*a430*/  MOV R94, R58 ;  /* 0x0000003a005e7202 */ /* 0x000fe40000000f00 */
[----:B------:R-:W-:Y:S01]  /*a440*/  MOV R104, R73 ;  /* 0x0000004900687202 */ /* 0x000fe20000000f00 */
[----:B------:R-:W4:Y:S01]  /*a450*/  LDL.LU R8, [R1+0x4] ;  /* 0x0000040001087983 */ /* 0x000f220000300800 */
[----:B------:R-:W-:Y:S02]  /*a460*/  MOV R9, R57 ;  /* 0x0000003900097202 */ /* 0x000fe40000000f00 */
[----:B------:R-:W-:Y:S01]  /*a470*/  MOV R10, R56 ;  /* 0x00000038000a7202 */ /* 0x000fe20000000f00 */
[----:B------:R-:W4:Y:S04]  /*a480*/  LDL.LU R38, [R1+0xc] ;  /* 0x00000c0001267983 */ /* 0x000f280000300800 */
[----:B------:R-:W4:Y:S04]  /*a490*/  LDL.LU R87, [R1+0x28] ;  /* 0x0000280001577983 */ /* 0x000f280000300800 */
[----:B------:R-:W4:Y:S04]  /*a4a0*/  LDL.LU R86, [R1+0x24] ;  /* 0x0000240001567983 */ /* 0x000f280000300800 */
[----:B------:R-:W4:Y:S04]  /*a4b0*/  LDL.LU R93, [R1+0x10] ;  /* 0x00001000015d7983 */ /* 0x000f280000300800 */
[----:B------:R-:W-:Y:S04]  /*a4c0*/  STL [R1+0x8c], R222 ;  /* 0x00008cde01007387 */ /* 0x000fe80000100800 */
[----:B------:R-:W-:Y:S04]  /*a4d0*/  STL [R1+0x88], R221 ;  /* 0x000088dd01007387 */ /* 0x000fe80000100800 */
[----:B------:R-:W-:Y:S01]  /*a4e0*/  STL [R1+0x84], R220 ;  /* 0x000084dc01007387 */ /* 0x000fe20000100800 */
[----:B--2---:R-:W-:Y:S02]  /*a4f0*/  MOV R95, R6 ;  /* 0x00000006005f7202 */ /* 0x004fe40000000f00 */
[----:B---3--:R-:W-:Y:S01]  /*a500*/  MOV R82, R5 ;  /* 0x0000000500527202 */ /* 0x008fe20000000f00 */
[----:B----4-:R-:W-:Y:S01]  /*a510*/  IMAD.MOV.U32 R83, RZ, RZ, R4 ;  /* 0x000000ffff537224 */ /* 0x010fe200078e0004 */
[----:B------:R-:W-:Y:S02]  /*a520*/  MOV R13, R3 ;  /* 0x00000003000d7202 */ /* 0x000fe40000000f00 */
        /* <DEDUP_REMOVED lines=92> */
[----:B------:R-:W-:Y:S01]  /*aaf0*/  FMNMX.FTZ R3, R89, R3, !PT ;  /* 0x0000000359037209 */ /* 0x000fe20007810000 */
[----:B------:R-:W2:Y:S01]  /*ab00*/  SHFL.BFLY PT, R5, R4, 0x2, 0x1f ;  /* 0x0c401f0004057f89 */ /* 0x000ea200000e0000 */
        /* <DEDUP_REMOVED lines=9> */
[----:B------:R-:W-:Y:S01]  /*aba0*/  FMNMX.FTZ R0, R11, R0, !PT ;  /* 0x000000000b007209 */ /* 0x000fe20007810000 */
[----:B------:R-:W1:Y:S03]  /*abb0*/  SHFL.BFLY PT, R73, R3, 0x2, 0x1f ;  /* 0x0c401f0003497f89 */ /* 0x000e6600000e0000 */
[----:B------:R-:W-:Y:S02]  /*abc0*/  FMNMX.FTZ R0, R30, R0, !PT ;  /* 0x000000001e007209 */ /* 0x000fe40007810000 */
[----:B--2---:R-:W-:Y:S02]  /*abd0*/  FMNMX.FTZ R4, R4, R5, !PT ;  /* 0x0000000504047209 */ /* 0x004fe40007810000 */
[----:B------:R-:W-:Y:S01]  /*abe0*/  FMNMX.FTZ R0, R31, R0, !PT ;  /* 0x000000001f007209 */ /* 0x000fe20007810000 */
[----:B------:R-:W2:Y:S03]  /*abf0*/  SHFL.BFLY PT, R6, R74, 0x1, 0x1f ;  /* 0x0c201f004a067f89 */ /* 0x000ea600000e0000 */
[----:B------:R-:W-:Y:S04]  /*ac00*/  FMNMX.FTZ R0, R42, R0, !PT ;  /* 0x000000002a007209 */ /* 0x000fe80007810000 */
[----:B------:R-:W-:Y:S01]  /*ac10*/  FMNMX.FTZ R0, R43, R0, !PT ;  /* 0x000000002b007209 */ /* 0x000fe20007810000 */
[----:B------:R-:W3:Y:S03]  /*ac20*/  SHFL.BFLY PT, R72, R4, 0x1, 0x1f ;  /* 0x0c201f0004487f89 */ /* 0x000ee600000e0000 */
[----:B------:R-:W-:Y:S04]  /*ac30*/  FMNMX.FTZ R0, R46, R0, !PT ;  /* 0x000000002e007209 */ /* 0x000fe80007810000 */
[----:B------:R-:W-:Y:S02]  /*ac40*/  FMNMX.FTZ R0, R47, R0, !PT ;  /* 0x000000002f007209 */ /* 0x000fe40007810000 */
[----:B-1----:R-:W-:Y:S02]  /*ac50*/  FMNMX.FTZ R73, R3, R73, !PT ;  /* 0x0000004903497209 */ /* 0x002fe40007810000 */
[----:B------:R-:W-:Y:S03]  /*ac60*/  FMNMX.FTZ R0, R9, R0, !PT ;  /* 0x0000000009007209 */ /* 0x000fe60007810000 */
[----:B------:R-:W1:Y:S01]  /*ac70*/  SHFL.BFLY PT, R7, R73, 0x1, 0x1f ;  /* 0x0c201f0049077f89 */ /* 0x000e6200000e0000 */
[----:B------:R-:W-:Y:S02]  /*ac80*/  FMNMX.FTZ R0, R87, R0, !PT ;  /* 0x0000000057007209 */ /* 0x000fe40007810000 */
[----:B--2---:R-:W-:Y:S02]  /*ac90*/  FMNMX.FTZ R74, R74, R6, !PT ;  /* 0x000000064a4a7209 */ /* 0x004fe40007810000 */
[----:B------:R-:W-:Y:S02]  /*aca0*/  FMNMX.FTZ R0, R54, R0, !PT ;  /* 0x0000000036007209 */ /* 0x000fe40007810000 */
[----:B------:R-:W-:Y:S02]  /*acb0*/  FSETP.NEU.FTZ.AND P1, PT, R74, -INF , PT ;  /* 0xff8000004a00780b */ /* 0x000fe40003f3d000 */
[----:B------:R-:W-:Y:S02]  /*acc0*/  FMNMX.FTZ R0, R63, R0, !PT ;  /* 0x000000003f007209 */ /* 0x000fe40007810000 */
[----:B---3--:R-:W-:Y:S01]  /*acd0*/  FMNMX.FTZ R72, R4, R72, !PT ;  /* 0x0000004804487209 */ /* 0x008fe20007810000 */
[----:B------:R-:W-:Y:S01]  /*ace0*/  FMUL.FTZ R4, R74, c[0x0][0x23c] ;  /* 0x00008f004a047a20 */ /* 0x000fe20000410000 */
[----:B------:R-:W-:Y:S03]  /*acf0*/  FMNMX.FTZ R0, R62, R0, !PT ;  /* 0x000000003e007209 */ /* 0x000fe60007810000 */
[----:B------:R-:W-:Y:S01]  /*ad00*/  FMUL.FTZ R92, R72, c[0x0][0x23c] ;  /* 0x00008f00485c7a20 */ /* 0x000fe20000410000 */
[----:B------:R-:W-:Y:S02]  /*ad10*/  FSEL R4, R4, RZ, P1 ;  /* 0x000000ff04047208 */ /* 0x000fe40000800000 */
[----:B------:R-:W-:Y:S03]  /*ad20*/  FMNMX.FTZ R0, R10, R0, !PT ;  /* 0x000000000a007209 */ /* 0x000fe60007810000 */
[--C-:B------:R-:W-:Y:S01]  /*ad30*/  FFMA.FTZ R5, R243, c[0x0][0x23c], -R4.reuse ;  /* 0x00008f00f3057a23 */ /* 0x100fe20000010804 */
[----:B------:R-:W-:Y:S01]  /*ad40*/  FMNMX.FTZ R0, R67, R0, !PT ;  /* 0x0000000043007209 */ /* 0x000fe20007810000 */
[--C-:B------:R-:W-:Y:S01]  /*ad50*/  FFMA.FTZ R120, R81, c[0x0][0x23c], -R4.reuse ;  /* 0x00008f0051787a23 */ /* 0x100fe20000010804 */
[----:B-1----:R-:W-:Y:S01]  /*ad60*/  FMNMX.FTZ R73, R73, R7, !PT ;  /* 0x0000000749497209 */ /* 0x002fe20007810000 */
[----:B------:R1:W-:Y:S01]  /*ad70*/  MUFU.EX2 R207, R5 ;  /* 0x0000000500cf7308 */ /* 0x0003e20000000800 */
[----:B------:R-:W-:Y:S01]  /*ad80*/  FMNMX.FTZ R0, R61, R0, !PT ;  /* 0x000000003d007209 */ /* 0x000fe20007810000 */
[--C-:B------:R-:W-:Y:S01]  /*ad90*/  FFMA.FTZ R6, R27, c[0x0][0x23c], -R4.reuse ;  /* 0x00008f001b067a23 */ /* 0x100fe20000010804 */
[C---:B------:R-:W-:Y:S01]  /*ada0*/  FSETP.NEU.FTZ.AND P1, PT, R73.reuse, -INF , PT ;  /* 0xff8000004900780b */ /* 0x040fe20003f3d000 */
[----:B------:R-:W-:Y:S01]  /*adb0*/  FMUL.FTZ R75, R73, c[0x0][0x23c] ;  /* 0x00008f00494b7a20 */ /* 0x000fe20000410000 */
[----:B------:R-:W-:Y:S01]  /*adc0*/  FMNMX.FTZ R0, R103, R0, !PT ;  /* 0x0000000067007209 */ /* 0x000fe20007810000 */
[--C-:B------:R-:W-:Y:S02]  /*add0*/  FFMA.FTZ R27, R49, c[0x0][0x23c], -R4.reuse ;  /* 0x00008f00311b7a23 */ /* 0x100fe40000010804 */
[--C-:B------:R-:W-:Y:S01]  /*ade0*/  FFMA.FTZ R49, R52, c[0x0][0x23c], -R4.reuse ;  /* 0x00008f0034317a23 */ /* 0x100fe20000010804 */
[----:B------:R-:W-:Y:S01]  /*adf0*/  FSEL R75, R75, RZ, P1 ;  /* 0x000000ff4b4b7208 */ /* 0x000fe20000800000 */
[----:B------:R2:W-:Y:S01]  /*ae00*/  MUFU.EX2 R243, R6 ;  /* 0x0000000600f37308 */ /* 0x0005e20000000800 */
[----:B------:R-:W-:Y:S01]  /*ae10*/  FMNMX.FTZ R0, R104, R0, !PT ;  /* 0x0000000068007209 */ /* 0x000fe20007810000 */
[--C-:B------:R-:W-:Y:S01]  /*ae20*/  FFMA.FTZ R56, R53, c[0x0][0x23c], -R4.reuse ;  /* 0x00008f0035387a23 */ /* 0x100fe20000010804 */
[----:B------:R-:W-:Y:S01]  /*ae30*/  FSETP.NEU.FTZ.AND P1, PT, R72, -INF , PT ;  /* 0xff8000004800780b */ /* 0x000fe20003f3d000 */
[--C-:B------:R-:W-:Y:S01]  /*ae40*/  FFMA.FTZ R58, R64, c[0x0][0x23c], -R4.reuse ;  /* 0x00008f00403a7a23 */ /* 0x100fe20000010804 */
[----:B------:R-:W-:Y:S01]  /*ae50*/  FMNMX.FTZ R0, R24, R0, !PT ;  /* 0x0000000018007209 */ /* 0x000fe20007810000 */
[--C-:B------:R-:W-:Y:S01]  /*ae60*/  FFMA.FTZ R57, R65, c[0x0][0x23c], -R4.reuse ;  /* 0x00008f0041397a23 */ /* 0x100fe20000010804 */
[----:B------:R-:W-:Y:S01]  /*ae70*/  FSEL R92, R92, RZ, P1 ;  /* 0x000000ff5c5c7208 */ /* 0x000fe20000800000 */
[--C-:B------:R-:W-:Y:S01]  /*ae80*/  FFMA.FTZ R115, R80, c[0x0][0x23c], -R4.reuse ;  /* 0x00008f0050737a23 */ /* 0x100fe20000010804 */
[----:B------:R-:W-:Y:S01]  /*ae90*/  FMNMX.FTZ R0, R77, R0, !PT ;  /* 0x000000004d007209 */ /* 0x000fe20007810000 */
[--C-:B------:R-:W-:Y:S01]  /*aea0*/  FFMA.FTZ R122, R84, c[0x0][0x23c], -R4.reuse ;  /* 0x00008f00547a7a23 */ /* 0x100fe20000010804 */
[----:B------:R-:W-:Y:S01]  /*aeb0*/  MOV R52, R67 ;  /* 0x0000004300347202 */ /* 0x000fe20000000f00 */
[--C-:B------:R-:W-:Y:S01]  /*aec0*/  FFMA.FTZ R123, R85, c[0x0][0x23c], -R4.reuse ;  /* 0x00008f00557b7a23 */ /* 0x100fe20000010804 */
[----:B------:R-:W-:Y:S01]  /*aed0*/  FMNMX.FTZ R0, R39, R0, !PT ;  /* 0x0000000027007209 */ /* 0x000fe20007810000 */
[--C-:B-1----:R-:W-:Y:S01]  /*aee0*/  FFMA.FTZ R5, R242, c[0x0][0x23c], -R75.reuse ;  /* 0x00008f00f2057a23 */ /* 0x102fe2000001084b */
[----:B------:R-:W-:Y:S01]  /*aef0*/  MOV R53, R66 ;  /* 0x0000004200357202 */ /* 0x000fe20000000f00 */
[--C-:B------:R-:W-:Y:S01]  /*af00*/  FFMA.FTZ R93, R93, c[0x0][0x23c], -R75.reuse ;  /* 0x00008f005d5d7a23 */ /* 0x100fe2000001084b */
[----:B------:R-:W-:Y:S01]  /*af10*/  FMNMX.FTZ R0, R66, R0, !PT ;  /* 0x0000000042007209 */ /* 0x000fe20007810000 */
[----:B------:R1:W-:Y:S01]  /*af20*/  MUFU.EX2 R102, R5 ;  /* 0x0000000500667308 */ /* 0x0003e20000000800 */
[--C-:B------:R-:W-:Y:S02]  /*af30*/  FFMA.FTZ R212, R116, c[0x0][0x23c], -R4.reuse ;  /* 0x00008f0074d47a23 */ /* 0x100fe40000010804 */
[----:B------:R-:W-:Y:S01]  /*af40*/  FMNMX.FTZ R0, R79, R0, !PT ;  /* 0x000000004f007209 */ /* 0x000fe20007810000 */
[--C-:B------:R-:W-:Y:S02]  /*af50*/  FFMA.FTZ R129, R129, c[0x0][0x23c], -R4.reuse ;  /* 0x00008f0081817a23 */ /* 0x100fe40000010804 */
[--C-:B--2---:R-:W-:Y:S01]  /*af60*/  FFMA.FTZ R6, R19, c[0x0][0x23c], -R75.reuse ;  /* 0x00008f0013067a23 */ /* 0x104fe2000001084b */
[----:B------:R-:W-:Y:S01]  /*af70*/  FMNMX.FTZ R0, R76, R0, !PT ;  /* 0x000000004c007209 */ /* 0x000fe20007810000 */
[--C-:B------:R-:W-:Y:S02]  /*af80*/  FFMA.FTZ R94, R94, c[0x0][0x23c], -R75.reuse ;  /* 0x00008f005e5e7a23 */ /* 0x100fe4000001084b */
[----:B------:R2:W-:Y:S01]  /*af90*/  MUFU.EX2 R108, R6 ;  /* 0x00000006006c7308 */ /* 0x0005e20000000800 */
[----:B------:R-:W-:Y:S01]  /*afa0*/  FMNMX.FTZ R0, R205, R0, !PT ;  /* 0x00000000cd007209 */ /* 0x000fe20007810000 */
[--C-:B------:R-:W-:Y:S01]  /*afb0*/  FFMA.FTZ R110, R16, c[0x0][0x23c], -R4.reuse ;  /* 0x00008f00106e7a23 */ /* 0x100fe20000010804 */
[----:B------:R-:W-:Y:S01]  /*afc0*/  MOV R16, R78 ;  /* 0x0000004e00107202 */ /* 0x000fe20000000f00 */
[--C-:B------:R-:W-:Y:S01]  /*afd0*/  FFMA.FTZ R114, R15, c[0x0][0x23c], -R4.reuse ;  /* 0x00008f000f727a23 */ /* 0x100fe20000010804 */
[----:B------:R-:W-:Y:S01]  /*afe0*/  FMNMX.FTZ R0, R204, R0, !PT ;  /* 0x00000000cc007209 */ /* 0x000fe20007810000 */
[--C-:B------:R-:W-:Y:S01]  /*aff0*/  FFMA.FTZ R206, R113, c[0x0][0x23c], -R4.reuse ;  /* 0x00008f0071ce7a23 */ /* 0x100fe20000010804 */
[----:B------:R-:W-:Y:S01]  /*b000*/  MOV R113, R13 ;  /* 0x0000000d00717202 */ /* 0x000fe20000000f00 */
[--C-:B------:R-:W-:Y:S01]  /*b010*/  FFMA.FTZ R213, R117, c[0x0][0x23c], -R4.reuse ;  /* 0x00008f0075d57a23 */ /* 0x100fe20000010804 */
[----:B------:R-:W-:Y:S01]  /*b020*/  FMNMX.FTZ R0, R71, R0, !PT ;  /* 0x0000000047007209 */ /* 0x000fe20007810000 */
[----:B------:R-:W-:Y:S02]  /*b030*/  FFMA.FTZ R215, R128, c[0x0][0x23c], -R4 ;  /* 0x00008f0080d77a23 */ /* 0x000fe40000010804 */
[----:B------:R-:W-:Y:S01]  /*b040*/  MUFU.EX2 R206, R206 ;  /* 0x000000ce00ce7308 */ /* 0x000fe20000000800 */
[----:B------:R-:W-:Y:S01]  /*b050*/  FMNMX.FTZ R0, R70, R0, !PT ;  /* 0x0000000046007209 */ /* 0x000fe20007810000 */
[--C-:B-1----:R-:W-:Y:S02]  /*b060*/  FFMA.FTZ R5, R26, c[0x0][0x23c], -R75.reuse ;  /* 0x00008f001a057a23 */ /* 0x102fe4000001084b */
[--C-:B------:R-:W-:Y:S02]  /*b070*/  FFMA.FTZ R95, R95, c[0x0][0x23c], -R92.reuse ;  /* 0x00008f005f5f7a23 */ /* 0x100fe4000001085c */
[--C-:B------:R-:W-:Y:S01]  /*b080*/  FFMA.FTZ R208, R208, c[0x0][0x23c], -R92.reuse ;  /* 0x00008f00d0d07a23 */ /* 0x100fe2000001085c */
[----:B------:R-:W1:Y:S01]  /*b090*/  SHFL.BFLY PT, R2, R0, 0x2, 0x1f ;  /* 0x0c401f0000027f89 */ /* 0x000e6200000e0000 */
[----:B------:R-:W-:Y:S02]  /*b0a0*/  FFMA.FTZ R203, R203, c[0x0][0x23c], -R92 ;  /* 0x00008f00cbcb7a23 */ /* 0x000fe4000001085c */
[----:B------:R3:W-:Y:S01]  /*b0b0*/  MUFU.EX2 R7, R5 ;  /* 0x0000000500077308 */ /* 0x0007e20000000800 */
[----:B------:R-:W-:Y:S01]  /*b0c0*/  FFMA.FTZ R26, R48, c[0x0][0x23c], -R4 ;  /* 0x00008f00301a7a23 */ /* 0x000fe20000010804 */
[----:B------:R-:W-:Y:S01]  /*b0d0*/  MOV R48, R9 ;  /* 0x0000000900307202 */ /* 0x000fe20000000f00 */
[--C-:B--2---:R-:W-:Y:S02]  /*b0e0*/  FFMA.FTZ R6, R251, c[0x0][0x23c], -R92.reuse ;  /* 0x00008f00fb067a23 */ /* 0x104fe4000001085c */
[--C-:B------:R-:W-:Y:S01]  /*b0f0*/  FFMA.FTZ R202, R202, c[0x0][0x23c], -R92.reuse ;  /* 0x00008f00caca7a23 */ /* 0x100fe2000001085c */
[----:B------:R-:W-:Y:S01]  /*b100*/  MOV R80, R48 ;  /* 0x0000003000507202 */ /* 0x000fe20000000f00 */
[--C-:B------:R-:W-:Y:S02]  /*b110*/  FFMA.FTZ R201, R201, c[0x0][0x23c], -R92.reuse ;  /* 0x00008f00c9c97a23 */ /* 0x100fe4000001085c */
[--C-:B------:R-:W-:Y:S01]  /*b120*/  FFMA.FTZ R200, R200, c[0x0][0x23c], -R92.reuse ;  /* 0x00008f00c8c87a23 */ /* 0x100fe2000001085c */
[----:B------:R2:W-:Y:S01]  /*b130*/  MUFU.EX2 R251, R6 ;  /* 0x0000000600fb7308 */ /* 0x0005e20000000800 */
[--C-:B------:R-:W-:Y:S02]  /*b140*/  FFMA.FTZ R121, R121, c[0x0][0x23c], -R92.reuse ;  /* 0x00008f0079797a23 */ /* 0x100fe4000001085c */
[--C-:B------:R-:W-:Y:S02]  /*b150*/  FFMA.FTZ R124, R124, c[0x0][0x23c], -R92.reuse ;  /* 0x00008f007c7c7a23 */ /* 0x100fe4000001085c */
[----:B------:R-:W-:Y:S02]  /*b160*/  FFMA.FTZ R125, R125, c[0x0][0x23c], -R92 ;  /* 0x00008f007d7d7a23 */ /* 0x000fe4000001085c */
[--C-:B------:R-:W-:Y:S02]  /*b170*/  FFMA.FTZ R119, R119, c[0x0][0x23c], -R75.reuse ;  /* 0x00008f0077777a23 */ /* 0x100fe4000001084b */
[--C-:B------:R-:W-:Y:S01]  /*b180*/  FFMA.FTZ R130, R130, c[0x0][0x23c], -R75.reuse ;  /* 0x00008f0082827a23 */ /* 0x100fe2000001084b */
[----:B------:R-:W-:Y:S01]  /*b190*/  MUFU.EX2 R208, R208 ;  /* 0x000000d000d07308 */ /* 0x000fe20000000800 */
[----:B-1----:R-:W-:Y:S01]  /*b1a0*/  FMNMX.FTZ R2, R0, R2, !PT ;  /* 0x0000000200027209 */ /* 0x002fe20007810000 */
[----:B------:R-:W-:Y:S02]  /*b1b0*/  FADD.FTZ R0, -R74, R132 ;  /* 0x000000844a007221 */ /* 0x000fe40000010100 */
[--C-:B---3--:R-:W-:Y:S02]  /*b1c0*/  FFMA.FTZ R5, R237, c[0x0][0x23c], -R4.reuse ;  /* 0x00008f00ed057a23 */ /* 0x108fe40000010804 */
[----:B------:R-:W1:Y:S01]  /*b1d0*/  SHFL.BFLY PT, R3, R2, 0x1, 0x1f ;  /* 0x0c201f0002037f89 */ /* 0x000e6200000e0000 */
[--C-:B------:R-:W-:Y:S02]  /*b1e0*/  FFMA.FTZ R132, R97, c[0x0][0x23c], -R4.reuse ;  /* 0x00008f0061847a23 */ /* 0x100fe40000010804 */
[----:B------:R-:W-:Y:S01]  /*b1f0*/  FMUL.FTZ R0, R0, c[0x0][0x23c] ;  /* 0x00008f0000007a20 */ /* 0x000fe20000410000 */
[----:B------:R3:W4:Y:S01]  /*b200*/  MUFU.EX2 R126, R5 ;  /* 0x00000005007e7308 */ /* 0x0007220000000800 */
[----:B--2---:R-:W-:Y:S09]  /*b210*/  FFMA.FTZ R6, R34, c[0x0][0x23c], -R75 ;  /* 0x00008f0022067a23 */ /* 0x004ff2000001084b */
[----:B------:R2:W-:Y:S10]  /*b220*/  MUFU.EX2 R69, R0 ;  /* 0x0000000000457308 */ /* 0x0005f40000000800 */
[----:B------:R-:W-:Y:S01]  /*b230*/  MUFU.EX2 R203, R203 ;  /* 0x000000cb00cb7308 */ /* 0x000fe20000000800 */
[----:B-1----:R-:W-:Y:S01]  /*b240*/  FMNMX.FTZ R3, R2, R3, !PT ;  /* 0x0000000302037209 */ /* 0x002fe20007810000 */
[----:B---3--:R-:W-:Y:S03]  /*b250*/  FFMA.FTZ R5, R17, c[0x0][0x23c], -R4 ;  /* 0x00008f0011057a23 */ /* 0x008fe60000010804 */
[C---:B------:R-:W-:Y:S01]  /*b260*/  FSETP.NEU.FTZ.AND P1, PT, R3.reuse, -INF , PT ;  /* 0xff8000000300780b */ /* 0x040fe20003f3d000 */
[----:B----4-:R-:W-:Y:S01]  /*b270*/  IMAD.MOV.U32 R85, RZ, RZ, R126 ;  /* 0x000000ffff557224 */ /* 0x010fe200078e007e */
[----:B------:R-:W-:Y:S01]  /*b280*/  MOV R17, R25 ;  /* 0x0000001900117202 */ /* 0x000fe20000000f00 */
[--C-:B------:R-:W-:Y:S01]  /*b290*/  FFMA.FTZ R25, R36, c[0x0][0x23c], -R4.reuse ;  /* 0x00008f0024197a23 */ /* 0x100fe20000010804 */
[----:B------:R-:W-:Y:S01]  /*b2a0*/  MOV R36, R77 ;  /* 0x0000004d00247202 */ /* 0x000fe20000000f00 */
[----:B------:R1:W3:Y:S01]  /*b2b0*/  MUFU.EX2 R109, R5 ;  /* 0x00000005006d7308 */ /* 0x0002e20000000800 */
[----:B------:R-:W-:Y:S02]  /*b2c0*/  FMUL.FTZ R96, R3, c[0x0][0x23c] ;  /* 0x00008f0003607a20 */ /* 0x000fe40000410000 */
[--C-:B------:R-:W-:Y:S01]  /*b2d0*/  FFMA.FTZ R126, R14, c[0x0][0x23c], -R4.reuse ;  /* 0x00008f000e7e7a23 */ /* 0x100fe20000010804 */
[----:B------:R-:W-:Y:S01]  /*b2e0*/  MOV R81, R36 ;  /* 0x0000002400517202 */ /* 0x000fe20000000f00 */
[----:B--2---:R-:W-:Y:S01]  /*b2f0*/  FADD.FTZ R0, -R73, R133 ;  /* 0x0000008549007221 */ /* 0x004fe20000010100 */
[----:B------:R-:W-:Y:S01]  /*b300*/  FSEL R96, R96, RZ, P1 ;  /* 0x000000ff60607208 */ /* 0x000fe20000800000 */
[----:B------:R-:W-:Y:S02]  /*b310*/  FFMA.FTZ R133, R100, c[0x0][0x23c], -R4 ;  /* 0x00008f0064857a23 */ /* 0x000fe40000010804 */
[----:B------:R-:W-:Y:S01]  /*b320*/  FMUL.FTZ R0, R0, c[0x0][0x23c] ;  /* 0x00008f0000007a20 */ /* 0x000fe20000410000 */
[----:B------:R-:W-:Y:S01]  /*b330*/  MUFU.EX2 R202, R202 ;  /* 0x000000ca00ca7308 */ /* 0x000fe20000000800 */
[--C-:B------:R-:W-:Y:S02]  /*b340*/  FFMA.FTZ R205, R205, c[0x0][0x23c], -R96.reuse ;  /* 0x00008f00cdcd7a23 */ /* 0x100fe40000010860 */
[----:B------:R-:W-:Y:S07]  /*b350*/  FFMA.FTZ R204, R204, c[0x0][0x23c], -R96 ;  /* 0x00008f00cccc7a23 */ /* 0x000fee0000010860 */
[----:B------:R2:W4:Y:S01]  /*b360*/  MUFU.EX2 R68, R0 ;  /* 0x0000000000447308 */ /* 0x0005220000000800 */
[----:B-1----:R-:W-:Y:S01]  /*b370*/  FFMA.FTZ R5, R18, c[0x0][0x23c], -R75 ;  /* 0x00008f0012057a23 */ /* 0x002fe2000001084b */
[----:B---3--:R-:W-:Y:S02]  /*b380*/  F2FP.BF16.PACK_AB R78, R109, R85 ;  /* 0x000000556d4e723e */ /* 0x008fe400000010ff */
[----:B------:R-:W-:Y:S01]  /*b390*/  MOV R18, R24 ;  /* 0x0000001800127202 */ /* 0x000fe20000000f00 */
[----:B------:R-:W-:Y:S01]  /*b3a0*/  FFMA.FTZ R24, R37, c[0x0][0x23c], -R4 ;  /* 0x00008f0025187a23 */ /* 0x000fe20000010804 */
[----:B------:R-:W-:Y:S04]  /*b3b0*/  MOV R37, R12 ;  /* 0x0000000c00257202 */ /* 0x000fe80000000f00 */
[----:B------:R1:W3:Y:S01]  /*b3c0*/  MUFU.EX2 R111, R5 ;  /* 0x00000005006f7308 */ /* 0x0002e20000000800 */
[----:B------:R-:W-:Y:S01]  /*b3d0*/  MOV R97, R18 ;  /* 0x0000001200617202 */ /* 0x000fe20000000f00 */
[----:B------:R-:W-:Y:S01]  /*b3e0*/  FFMA.FTZ R12, R244, c[0x0][0x23c], -R92 ;  /* 0x00008f00f40c7a23 */ /* 0x000fe2000001085c */
[----:B------:R-:W-:Y:S02]  /*b3f0*/  MOV R18, R79 ;  /* 0x0000004f00127202 */ /* 0x000fe40000000f00 */
[----:B------:R-:W-:Y:S02]  /*b400*/  MOV R48, R37 ;  /* 0x0000002500307202 */ /* 0x000fe40000000f00 */
[----:B------:R-:W-:Y:S02]  /*b410*/  MOV R100, R18 ;  /* 0x0000001200647202 */ /* 0x000fe40000000f00 */
[----:B------:R-:W-:Y:S01]  /*b420*/  MOV R244, R54 ;  /* 0x0000003600f47202 */ /* 0x000fe20000000f00 */
[----:B------:R-:W-:Y:S01]  /*b430*/  MUFU.EX2 R133, R133 ;  /* 0x0000008500857308 */ /* 0x000fe20000000800 */
[----:B------:R-:W-:Y:S01]  /*b440*/  MOV R117, R100 ;  /* 0x0000006400757202 */ /* 0x000fe20000000f00 */
[----:B--2---:R-:W-:Y:S02]  /*b450*/  FADD.FTZ R0, -R72, R134 ;  /* 0x0000008648007221 */ /* 0x004fe40000010100 */
[----:B------:R-:W-:Y:S01]  /*b460*/  FFMA.FTZ R134, R101, c[0x0][0x23c], -R4 ;  /* 0x00008f0065867a23 */ /* 0x000fe20000010804 */
[----:B------:R-:W-:Y:S01]  /*b470*/  MOV R101, R17 ;  /* 0x0000001100657202 */ /* 0x000fe20000000f00 */
[----:B------:R-:W-:Y:S01]  /*b480*/  FMUL.FTZ R0, R0, c[0x0][0x23c] ;  /* 0x00008f0000007a20 */ /* 0x000fe20000410000 */
[----:B------:R-:W-:Y:S03]  /*b490*/  MOV R17, R11 ;  /* 0x0000000b00117202 */ /* 0x000fe60000000f00 */
[----:B------:R-:W-:Y:S01]  /*b4a0*/  MUFU.EX2 R201, R201 ;  /* 0x000000c900c97308 */ /* 0x000fe20000000800 */
[----:B----4-:R-:W-:Y:S02]  /*b4b0*/  FMUL.FTZ R18, R68, R150 ;  /* 0x0000009644127220 */ /* 0x010fe40000410000 */
[----:B-1----:R-:W-:Y:S01]  /*b4c0*/  FFMA.FTZ R5, R246, c[0x0][0x23c], -R92 ;  /* 0x00008f00f6057a23 */ /* 0x002fe2000001085c */
[----:B---3--:R-:W-:Y:S01]  /*b4d0*/  F2FP.BF16.PACK_AB R79, R108, R111 ;  /* 0x0000006f6c4f723e */ /* 0x008fe200000010ff */
[----:B------:R-:W-:Y:S05]  /*b4e0*/  FFMA.FTZ R17, R17, c[0x0][0x23c], -R96 ;  /* 0x00008f0011117a23 */ /* 0x000fea0000010860 */
[----:B------:R1:W-:Y:S10]  /*b4f0*/  MUFU.EX2 R214, R5 ;  /* 0x0000000500d67308 */ /* 0x0003f40000000800 */
[----:B------:R2:W3:Y:S10]  /*b500*/  MUFU.EX2 R2, R0 ;  /* 0x0000000000027308 */ /* 0x0004f40000000800 */
[----:B------:R-:W-:Y:S01]  /*b510*/  MUFU.EX2 R134, R134 ;  /* 0x0000008600867308 */ /* 0x000fe20000000800 */
[----:B-1----:R-:W-:Y:S02]  /*b520*/  FFMA.FTZ R5, R8, c[0x0][0x23c], -R92 ;  /* 0x00008f0008057a23 */ /* 0x002fe4000001085c */
[--C-:B------:R-:W-:Y:S07]  /*b530*/  FFMA.FTZ R8, R20, c[0x0][0x23c], -R4.reuse ;  /* 0x00008f0014087a23 */ /* 0x100fee0000010804 */
[----:B------:R1:W4:Y:S01]  /*b540*/  MUFU.EX2 R242, R5 ;  /* 0x0000000500f27308 */ /* 0x0003220000000800 */
[----:B--2---:R-:W-:Y:S02]  /*b550*/  FADD.FTZ R0, -R3, R135 ;  /* 0x0000008703007221 */ /* 0x004fe40000010100 */
[----:B------:R-:W-:Y:S02]  /*b560*/  FFMA.FTZ R135, R112, c[0x0][0x23c], -R4 ;  /* 0x00008f0070877a23 */ /* 0x000fe40000010804 */
[----:B------:R-:W-:Y:S05]  /*b570*/  FMUL.FTZ R0, R0, c[0x0][0x23c] ;  /* 0x00008f0000007a20 */ /* 0x000fea0000410000 */
[----:B------:R-:W-:Y:S01]  /*b580*/  MUFU.EX2 R119, R119 ;  /* 0x0000007700777308 */ /* 0x000fe20000000800 */
[----:B------:R-:W-:Y:S02]  /*b590*/  IMAD.MOV.U32 R112, RZ, RZ, R39 ;  /* 0x000000ffff707224 */ /* 0x000fe400078e0027 */
[C---:B---3--:R-:W-:Y:S02]  /*b5a0*/  FMUL.FTZ R9, R2.reuse, R137 ;  /* 0x0000008902097220 */ /* 0x048fe40000410000 */
[----:B------:R-:W-:Y:S01]  /*b5b0*/  FMUL.FTZ R13, R2, R145 ;  /* 0x00000091020d7220 */ /* 0x000fe20000410000 */
[----:B------:R-:W-:Y:S04]  /*b5c0*/  MOV R116, R112 ;  /* 0x0000007000747202 */ /* 0x000fe80000000f00 */
[----:B------:R-:W2:Y:S01]  /*b5d0*/  MUFU.EX2 R0, R0 ;  /* 0x0000000000007308 */ /* 0x000ea20000000800 */
[--C-:B-1----:R-:W-:Y:S01]  /*b5e0*/  FFMA.FTZ R5, R241, c[0x0][0x23c], -R96.reuse ;  /* 0x00008f00f1057a23 */ /* 0x102fe20000010860 */
[----:B----4-:R-:W-:Y:S08]  /*b5f0*/  F2FP.BF16.PACK_AB R64, R242, R214 ;  /* 0x000000d6f240723e */ /* 0x010ff000000010ff */
[----:B------:R1:W-:Y:S10]  /*b600*/  MUFU.EX2 R237, R5 ;  /* 0x0000000500ed7308 */ /* 0x0003f40000000800 */
[----:B------:R3:W-:Y:S01]  /*b610*/  MUFU.EX2 R137, R12 ;  /* 0x0000000c00897308 */ /* 0x0007e20000000800 */
[C---:B--2---:R-:W-:Y:S02]  /*b620*/  FMUL.FTZ R11, R0.reuse, R139 ;  /* 0x0000008b000b7220 */ /* 0x044fe40000410000 */
[C---:B------:R-:W-:Y:S02]  /*b630*/  FMUL.FTZ R15, R0.reuse, R147 ;  /* 0x00000093000f7220 */ /* 0x040fe40000410000 */
[----:B------:R-:W-:Y:S05]  /*b640*/  FMUL.FTZ R14, R0, R146 ;  /* 0x00000092000e7220 */ /* 0x000fea0000410000 */
[----:B------:R-:W-:Y:S01]  /*b650*/  MUFU.EX2 R135, R135 ;  /* 0x0000008700877308 */ /* 0x000fe20000000800 */
[--C-:B-1----:R-:W-:Y:S09]  /*b660*/  FFMA.FTZ R5, R252, c[0x0][0x23c], -R96.reuse ;  /* 0x00008f00fc057a23 */ /* 0x102ff20000010860 */
[----:B------:R1:W2:Y:S01]  /*b670*/  MUFU.EX2 R246, R5 ;  /* 0x0000000500f67308 */ /* 0x0002a20000000800 */
[----:B---3--:R-:W-:Y:S02]  /*b680*/  FFMA.FTZ R12, R16, c[0x0][0x23c], -R96 ;  /* 0x00008f00100c7a23 */ /* 0x008fe40000010860 */
[----:B------:R-:W-:Y:S07]  /*b690*/  FMUL.FTZ R16, R69, R148 ;  /* 0x0000009445107220 */ /* 0x000fee0000410000 */
[----:B------:R3:W-:Y:S01]  /*b6a0*/  MUFU.EX2 R148, R25 ;  /* 0x0000001900947308 */ /* 0x0007e20000000800 */
[----:B-1----:R-:W-:Y:S01]  /*b6b0*/  FFMA.FTZ R5, R250, c[0x0][0x23c], -R92 ;  /* 0x00008f00fa057a23 */ /* 0x002fe2000001085c */
[----:B--2---:R-:W-:Y:S08]  /*b6c0*/  F2FP.BF16.PACK_AB R65, R246, R237 ;  /* 0x000000edf641723e */ /* 0x004ff000000010ff */
[----:B------:R1:W2:Y:S01]  /*b6d0*/  MUFU.EX2 R250, R5 ;  /* 0x0000000500fa7308 */ /* 0x0002a20000000800 */
[----:B---3--:R-:W-:Y:S02]  /*b6e0*/  FMUL.FTZ R25, R2, R157 ;  /* 0x0000009d02197220 */ /* 0x008fe40000410000 */
[----:B-1----:R-:W-:Y:S01]  /*b6f0*/  FFMA.FTZ R5, R249, c[0x0][0x23c], -R96 ;  /* 0x00008f00f9057a23 */ /* 0x002fe20000010860 */
[----:B--2---:R-:W-:Y:S06]  /*b700*/  F2FP.BF16.PACK_AB R66, R250, R251 ;  /* 0x000000fbfa42723e */ /* 0x004fec00000010ff */
[----:B------:R1:W-:Y:S10]  /*b710*/  MUFU.EX2 R249, R8 ;  /* 0x0000000800f97308 */ /* 0x0003f40000000800 */
[----:B------:R2:W-:Y:S01]  /*b720*/  MUFU.EX2 R241, R5 ;  /* 0x0000000500f17308 */ /* 0x0005e20000000800 */
[----:B-1----:R-:W-:Y:S01]  /*b730*/  MOV R8, R7 ;  /* 0x0000000700087202 */ /* 0x002fe20000000f00 */
[----:B------:R-:W-:Y:S03]  /*b740*/  FFMA.FTZ R7, R21, c[0x0][0x23c], -R4 ;  /* 0x00008f0015077a23 */ /* 0x000fe60000010804 */
[----:B------:R-:W-:Y:S05]  /*b750*/  MOV R128, R8 ;  /* 0x0000000800807202 */ /* 0x000fea0000000f00 */
[----:B------:R1:W-:Y:S01]  /*b760*/  MUFU.EX2 R222, R7 ;  /* 0x0000000700de7308 */ /* 0x0003e20000000800 */
[----:B------:R-:W-:Y:S01]  /*b770*/  FMUL.FTZ R8, R2, R136 ;  /* 0x0000008802087220 */ /* 0x000fe20000410000 */
[----:B------:R-:W-:Y:S01]  /*b780*/  F2FP.BF16.PACK_AB R77, R128, R102 ;  /* 0x00000066804d723e */ /* 0x000fe200000010ff */
[----:B--2---:R-:W-:Y:S07]  /*b790*/  FFMA.FTZ R5, R248, c[0x0][0x23c], -R96 ;  /* 0x00008f00f8057a23 */ /* 0x004fee0000010860 */
[----:B------:R2:W3:Y:S10]  /*b7a0*/  MUFU.EX2 R252, R5 ;  /* 0x0000000500fc7308 */ /* 0x0004f40000000800 */
[----:B------:R4:W-:Y:S01]  /*b7b0*/  MUFU.EX2 R136, R12 ;  /* 0x0000000c00887308 */ /* 0x0009e20000000800 */
[----:B-1----:R-:W-:Y:S01]  /*b7c0*/  FFMA.FTZ R7, R33, c[0x0][0x23c], -R4 ;  /* 0x00008f0021077a23 */ /* 0x002fe20000010804 */
[----:B------:R-:W-:Y:S01]  /*b7d0*/  MOV R33, R10 ;  /* 0x0000000a00217202 */ /* 0x000fe20000000f00 */
[----:B------:R-:W-:Y:S07]  /*b7e0*/  FMUL.FTZ R10, R0, R138 ;  /* 0x0000008a000a7220 */ /* 0x000fee0000410000 */
[----:B------:R1:W1:Y:S01]  /*b7f0*/  MUFU.EX2 R19, R7 ;  /* 0x0000000700137308 */ /* 0x0002620000000800 */
[--C-:B--2---:R-:W-:Y:S01]  /*b800*/  FFMA.FTZ R5, R22, c[0x0][0x23c], -R75.reuse ;  /* 0x00008f0016057a23 */ /* 0x104fe2000001084b */
[----:B---3--:R-:W-:Y:S08]  /*b810*/  F2FP.BF16.PACK_AB R67, R252, R241 ;  /* 0x000000f1fc43723e */ /* 0x008ff000000010ff */
[----:B------:R2:W-:Y:S01]  /*b820*/  MUFU.EX2 R248, R5 ;  /* 0x0000000500f87308 */ /* 0x0005e20000000800 */
[----:B----4-:R-:W-:Y:S02]  /*b830*/  FMUL.FTZ R12, R2, R144 ;  /* 0x00000090020c7220 */ /* 0x010fe40000410000 */
[----:B-1----:R-:W-:Y:S01]  /*b840*/  FFMA.FTZ R7, R247, c[0x0][0x23c], -R92 ;  /* 0x00008f00f7077a23 */ /* 0x002fe2000001085c */
[----:B------:R-:W-:Y:S01]  /*b850*/  MOV R84, R19 ;  /* 0x0000001300547202 */ /* 0x000fe20000000f00 */
[----:B------:R-:W-:Y:S01]  /*b860*/  FMUL.FTZ R19, R68, R151 ;  /* 0x0000009744137220 */ /* 0x000fe20000410000 */
[----:B------:R-:W-:Y:S02]  /*b870*/  MOV R247, R81 ;  /* 0x0000005100f77202 */ /* 0x000fe40000000f00 */
[----:B------:R-:W-:Y:S02]  /*b880*/  MOV R81, R80 ;  /* 0x0000005000517202 */ /* 0x000fe40000000f00 */
[----:B------:R-:W-:Y:S02]  /*b890*/  MOV R80, R53 ;  /* 0x0000003500507202 */ /* 0x000fe40000000f00 */
[----:B------:R-:W-:Y:S01]  /*b8a0*/  MOV R53, R52 ;  /* 0x0000003400357202 */ /* 0x000fe20000000f00 */
[--C-:B--2---:R-:W-:Y:S01]  /*b8b0*/  FFMA.FTZ R5, R23, c[0x0][0x23c], -R75.reuse ;  /* 0x00008f0017057a23 */ /* 0x104fe2000001084b */
[----:B------:R-:W-:Y:S01]  /*b8c0*/  MOV R151, R85 ;  /* 0x0000005500977202 */ /* 0x000fe20000000f00 */
[----:B------:R-:W1:Y:S01]  /*b8d0*/  LDSM.16.MT88.4 R20, [R216+0x8000] ;  /* 0x00800000d814783b */ /* 0x000e620000004200 */
[----:B------:R-:W-:Y:S01]  /*b8e0*/  MOV R112, R80 ;  /* 0x0000005000707202 */ /* 0x000fe20000000f00 */
[----:B------:R2:W-:Y:S04]  /*b8f0*/  MUFU.EX2 R221, R5 ;  /* 0x0000000500dd7308 */ /* 0x0005e80000000800 */
[----:B------:R-:W-:Y:S06]  /*b900*/  FFMA.FTZ R112, R112, c[0x0][0x23c], -R96 ;  /* 0x00008f0070707a23 */ /* 0x000fec0000010860 */
[----:B------:R-:W-:Y:S01]  /*b910*/  MUFU.EX2 R112, R112 ;  /* 0x0000007000707308 */ /* 0x000fe20000000800 */
[----:B--2---:R-:W-:Y:S02]  /*b920*/  FFMA.FTZ R5, R32, c[0x0][0x23c], -R4 ;  /* 0x00008f0020057a23 */ /* 0x004fe40000010804 */
[----:B------:R-:W-:Y:S07]  /*b930*/  FMUL.FTZ R4, R69, R140 ;  /* 0x0000008c45047220 */ /* 0x000fee0000410000 */
[----:B------:R2:W3:Y:S10]  /*b940*/  MUFU.EX2 R32, R6 ;  /* 0x0000000600207308 */ /* 0x0004f40000000800 */
[----:B------:R4:W-:Y:S10]  /*b950*/  MUFU.EX2 R220, R5 ;  /* 0x0000000500dc7308 */ /* 0x0009f40000000800 */
[----:B------:R1:W-:Y:S01]  /*b960*/  MUFU.EX2 R140, R7 ;  /* 0x00000007008c7308 */ /* 0x0003e20000000800 */
[C---:B--2---:R-:W-:Y:S02]  /*b970*/  FMUL.FTZ R6, R68.reuse, R142 ;  /* 0x0000008e44067220 */ /* 0x044fe40000410000 */
[--C-:B----4-:R-:W-:Y:S02]  /*b980*/  FFMA.FTZ R5, R35, c[0x0][0x23c], -R75.reuse ;  /* 0x00008f0023057a23 */ /* 0x110fe4000001084b */
[----:B------:R-:W-:Y:S01]  /*b990*/  IMAD.MOV.U32 R35, RZ, RZ, R76 ;  /* 0x000000ffff237224 */ /* 0x000fe200078e004c */
[----:B------:R-:W-:Y:S04]  /*b9a0*/  F2FP.BF16.PACK_AB R76, R243, R207 ;  /* 0x000000cff34c723e */ /* 0x000fe800000010ff */
[----:B------:R2:W4:Y:S01]  /*b9b0*/  MUFU.EX2 R34, R5 ;  /* 0x0000000500227308 */ /* 0x0005220000000800 */
[----:B------:R-:W-:Y:S02]  /*b9c0*/  MOV R52, R35 ;  /* 0x0000002300347202 */ /* 0x000fe40000000f00 */
[----:B------:R-:W-:Y:S01]  /*b9d0*/  MOV R35, R33 ;  /* 0x0000002100237202 */ /* 0x000fe20000000f00 */
[C---:B-1----:R-:W-:Y:S01]  /*b9e0*/  FMUL.FTZ R7, R68.reuse, R143 ;  /* 0x0000008f44077220 */ /* 0x042fe20000410000 */
[----:B------:R-:W-:Y:S01]  /*b9f0*/  MOV R85, R52 ;  /* 0x0000003400557202 */ /* 0x000fe20000000f00 */
[----:B------:R-:W-:Y:S02]  /*ba00*/  FFMA.FTZ R33, R51, c[0x0][0x23c], -R75 ;  /* 0x00008f0033217a23 */ /* 0x000fe4000001084b */
[----:B------:R-:W-:Y:S02]  /*ba10*/  FMUL.FTZ R51, R68, R183 ;  /* 0x000000b744337220 */ /* 0x000fe40000410000 */
[C---:B--2---:R-:W-:Y:S02]  /*ba20*/  FMUL.FTZ R5, R69.reuse, R141 ;  /* 0x0000008d45057220 */ /* 0x044fe40000410000 */
[----:B------:R1:W-:Y:S05]  /*ba30*/  MUFU.EX2 R141, R17 ;  /* 0x00000011008d7308 */ /* 0x0003ea0000000800 */
[-C--:B------:R-:W-:Y:S08]  /*ba40*/  HMMA.16816.F32.BF16 R4, R76, R20.reuse, R4 ;  /* 0x000000144c04723c */ /* 0x080ff00000041804 */
[C---:B------:R-:W-:Y:S07]  /*ba50*/  HMMA.16816.F32.BF16 R8, R64.reuse, R20, R8 ;  /* 0x000000144008723c */ /* 0x040fee0000041808 */
[--C-:B------:R-:W-:Y:S01]  /*ba60*/  FFMA.FTZ R20, R38, c[0x0][0x23c], -R92.reuse ;  /* 0x00008f0026147a23 */ /* 0x100fe2000001085c */
[-C--:B------:R-:W-:Y:S01]  /*ba70*/  HMMA.16816.F32.BF16 R12, R64, R22.reuse, R12 ;  /* 0x00000016400c723c */ /* 0x080fe2000004180c */
[----:B------:R-:W2:Y:S02]  /*ba80*/  LDSM.16.MT88.4 R36, [R219+0x8000] ;  /* 0x00800000db24783b */ /* 0x000ea40000004200 */
[----:B------:R3:W-:Y:S01]  /*ba90*/  MUFU.EX2 R139, R20 ;  /* 0x00000014008b7308 */ /* 0x0007e20000000800 */
[C---:B-1----:R-:W-:Y:S02]  /*baa0*/  FMUL.FTZ R17, R69.reuse, R149 ;  /* 0x0000009545117220 */ /* 0x042fe40000410000 */
[----:B------:R-:W-:Y:S02]  /*bab0*/  FMUL.FTZ R21, R69, R153 ;  /* 0x0000009945157220 */ /* 0x000fe40000410000 */
[----:B------:R-:W-:Y:S03]  /*bac0*/  IMAD.MOV.U32 R153, RZ, RZ, R55 ;  /* 0x000000ffff997224 */ /* 0x000fe600078e0037 */
[C---:B------:R-:W-:Y:S02]  /*bad0*/  HMMA.16816.F32.BF16 R16, R76.reuse, R22, R16 ;  /* 0x000000164c10723c */ /* 0x040fe40000041810 */
[----:B------:R1:W-:Y:S05]  /*bae0*/  MUFU.EX2 R149, R24 ;  /* 0x0000001800957308 */ /* 0x0003ea0000000800 */
[C---:B------:R-:W-:Y:S02]  /*baf0*/  FMUL.FTZ R22, R68.reuse, R154 ;  /* 0x0000009a44167220 */ /* 0x040fe40000410000 */
[----:B------:R-:W-:Y:S03]  /*bb00*/  FMUL.FTZ R23, R68, R155 ;  /* 0x0000009b44177220 */ /* 0x000fe60000410000 */
[----:B------:R2:W-:Y:S01]  /*bb10*/  MUFU.EX2 R155, R49 ;  /* 0x00000031009b7308 */ /* 0x0005e20000000800 */
[----:B---3--:R-:W-:Y:S09]  /*bb20*/  FFMA.FTZ R20, R101, c[0x0][0x23c], -R92 ;  /* 0x00008f0065147a23 */ /* 0x008ff2000001085c */
[----:B------:R3:W-:Y:S01]  /*bb30*/  MUFU.EX2 R142, R20 ;  /* 0x00000014008e7308 */ /* 0x0007e20000000800 */
[----:B-1----:R-:W-:Y:S09]  /*bb40*/  FMUL.FTZ R24, R2, R156 ;  /* 0x0000009c02187220 */ /* 0x002ff20000410000 */
[----:B------:R1:W-:Y:S01]  /*bb50*/  MUFU.EX2 R101, R26 ;  /* 0x0000001a00657308 */ /* 0x0003e20000000800 */
[----:B--2---:R-:W-:Y:S02]  /*bb60*/  FMUL.FTZ R49, R69, R181 ;  /* 0x000000b545317220 */ /* 0x004fe40000410000 */
[--C-:B---3--:R-:W-:Y:S02]  /*bb70*/  FFMA.FTZ R20, R30, c[0x0][0x23c], -R96.reuse ;  /* 0x00008f001e147a23 */ /* 0x108fe40000010860 */
[C---:B------:R-:W-:Y:S05]  /*bb80*/  FMUL.FTZ R30, R0.reuse, R162 ;  /* 0x000000a2001e7220 */ /* 0x040fea0000410000 */
[----:B------:R2:W-:Y:S01]  /*bb90*/  MUFU.EX2 R138, R20 ;  /* 0x00000014008a7308 */ /* 0x0005e20000000800 */
[C---:B-1----:R-:W-:Y:S09]  /*bba0*/  FMUL.FTZ R26, R0.reuse, R158 ;  /* 0x0000009e001a7220 */ /* 0x042ff20000410000 */
[----:B------:R1:W-:Y:S01]  /*bbb0*/  MUFU.EX2 R162, R56 ;  /* 0x0000003800a27308 */ /* 0x0003e20000000800 */
[----:B--2---:R-:W-:Y:S02]  /*bbc0*/  FFMA.FTZ R20, R31, c[0x0][0x23c], -R96 ;  /* 0x00008f001f147a23 */ /* 0x004fe40000010860 */
[----:B------:R-:W-:Y:S07]  /*bbd0*/  FMUL.FTZ R31, R0, R163 ;  /* 0x000000a3001f7220 */ /* 0x000fee0000410000 */
[----:B------:R2:W-:Y:S01]  /*bbe0*/  MUFU.EX2 R147, R20 ;  /* 0x0000001400937308 */ /* 0x0005e20000000800 */
[----:B-1----:R-:W-:Y:S01]  /*bbf0*/  FMUL.FTZ R56, R2, R188 ;  /* 0x000000bc02387220 */ /* 0x002fe20000410000 */
[----:B------:R-:W-:Y:S01]  /*bc00*/  MOV R188, R107 ;  /* 0x0000006b00bc7202 */ /* 0x000fe20000000f00 */
[--C-:B------:R-:W-:Y:S07]  /*bc10*/  FFMA.FTZ R107, R99, c[0x0][0x23c], -R75.reuse ;  /* 0x00008f00636b7a23 */ /* 0x100fee000001084b */
[----:B------:R1:W-:Y:S01]  /*bc20*/  MUFU.EX2 R163, R33 ;  /* 0x0000002100a37308 */ /* 0x0003e20000000800 */
[--C-:B------:R-:W-:Y:S02]  /*bc30*/  FFMA.FTZ R99, R188, c[0x0][0x23c], -R92.reuse ;  /* 0x00008f00bc637a23 */ /* 0x100fe4000001085c */
[--C-:B--2---:R-:W-:Y:S02]  /*bc40*/  FFMA.FTZ R20, R29, c[0x0][0x23c], -R75.reuse ;  /* 0x00008f001d147a23 */ /* 0x104fe4000001084b */
[----:B------:R-:W-:Y:S01]  /*bc50*/  FMUL.FTZ R29, R2, R161 ;  /* 0x000000a1021d7220 */ /* 0x000fe20000410000 */
[----:B------:R-:W-:Y:S04]  /*bc60*/  MOV R161, R32 ;  /* 0x0000002000a17202 */ /* 0x000fe80000000f00 */
[----:B------:R2:W-:Y:S01]  /*bc70*/  MUFU.EX2 R146, R20 ;  /* 0x0000001400927308 */ /* 0x0005e20000000800 */
[C---:B------:R-:W-:Y:S01]  /*bc80*/  FMUL.FTZ R32, R69.reuse, R164 ;  /* 0x000000a445207220 */ /* 0x040fe20000410000 */
[----:B----4-:R-:W-:Y:S01]  /*bc90*/  MOV R164, R34 ;  /* 0x0000002200a47202 */ /* 0x010fe20000000f00 */
[C---:B------:R-:W-:Y:S01]  /*bca0*/  FMUL.FTZ R34, R68.reuse, R166 ;  /* 0x000000a644227220 */ /* 0x040fe20000410000 */
[----:B------:R-:W-:Y:S01]  /*bcb0*/  MOV R166, R81 ;  /* 0x0000005100a67202 */ /* 0x000fe20000000f00 */
[C---:B-1----:R-:W-:Y:S01]  /*bcc0*/  FMUL.FTZ R33, R69.reuse, R165 ;  /* 0x000000a545217220 */ /* 0x042fe20000410000 */
[----:B------:R-:W-:Y:S02]  /*bcd0*/  MOV R165, R84 ;  /* 0x0000005400a57202 */ /* 0x000fe40000000f00 */
[----:B------:R-:W-:Y:S01]  /*bce0*/  MOV R84, R35 ;  /* 0x0000002300547202 */ /* 0x000fe20000000f00 */
[----:B------:R-:W-:Y:S01]  /*bcf0*/  FMUL.FTZ R35, R68, R167 ;  /* 0x000000a744237220 */ /* 0x000fe20000410000 */
[----:B------:R-:W-:Y:S01]  /*bd00*/  MOV R167, R48 ;  /* 0x0000003000a77202 */ /* 0x000fe20000000f00 */
[C---:B------:R-:W-:Y:S02]  /*bd10*/  FMUL.FTZ R48, R69.reuse, R180 ;  /* 0x000000b445307220 */ /* 0x040fe40000410000 */
[--C-:B--2---:R-:W-:Y:S02]  /*bd20*/  FFMA.FTZ R20, R28, c[0x0][0x23c], -R75.reuse ;  /* 0x00008f001c147a23 */ /* 0x104fe4000001084b */
[----:B------:R-:W-:Y:S02]  /*bd30*/  FFMA.FTZ R28, R50, c[0x0][0x23c], -R75 ;  /* 0x00008f00321c7a23 */ /* 0x000fe4000001084b */
[----:B------:R1:W-:Y:S01]  /*bd40*/  MUFU.EX2 R150, R20 ;  /* 0x0000001400967308 */ /* 0x0003e20000000800 */
[----:B------:R-:W-:Y:S09]  /*bd50*/  FMUL.FTZ R50, R68, R182 ;  /* 0x000000b644327220 */ /* 0x000ff20000410000 */
[----:B------:R2:W-:Y:S01]  /*bd60*/  MUFU.EX2 R100, R28 ;  /* 0x0000001c00647308 */ /* 0x0005e20000000800 */
[----:B-1----:R-:W-:Y:S01]  /*bd70*/  FMUL.FTZ R20, R69, R152 ;  /* 0x0000009845147220 */ /* 0x002fe20000410000 */
[----:B------:R-:W-:Y:S08]  /*bd80*/  MOV R152, R113 ;  /* 0x0000007100987202 */ /* 0x000ff00000000f00 */
[----:B------:R1:W3:Y:S01]  /*bd90*/  MUFU.EX2 R113, R27 ;  /* 0x0000001b00717308 */ /* 0x0002e20000000800 */
[-C--:B------:R-:W-:Y:S03]  /*bda0*/  HMMA.16816.F32.BF16 R20, R76, R36.reuse, R20 ;  /* 0x000000244c14723c */ /* 0x080fe60000041814 */
[----:B--2---:R-:W-:Y:S02]  /*bdb0*/  FMUL.FTZ R28, R2, R160 ;  /* 0x000000a0021c7220 */ /* 0x004fe40000410000 */
[----:B------:R-:W-:Y:S01]  /*bdc0*/  IMAD.MOV.U32 R160, RZ, RZ, R97 ;  /* 0x000000ffffa07224 */ /* 0x000fe200078e0061 */
[----:B------:R-:W-:Y:S02]  /*bdd0*/  MOV R97, R53 ;  /* 0x0000003500617202 */ /* 0x000fe40000000f00 */
[----:B------:R-:W2:Y:S01]  /*bde0*/  LDSM.16.MT88.4 R52, [R217+0x8000] ;  /* 0x00800000d934783b */ /* 0x000ea20000004200 */
[----:B-1----:R-:W-:Y:S03]  /*bdf0*/  FMUL.FTZ R27, R0, R159 ;  /* 0x0000009f001b7220 */ /* 0x002fe60000410000 */
[----:B---3--:R-:W-:Y:S01]  /*be00*/  MOV R181, R113 ;  /* 0x0000007100b57202 */ /* 0x008fe20000000f00 */
[--C-:B------:R-:W-:Y:S03]  /*be10*/  FFMA.FTZ R113, R91, c[0x0][0x23c], -R75.reuse ;  /* 0x00008f005b717a23 */ /* 0x100fe6000001084b */
[C---:B------:R-:W-:Y:S03]  /*be20*/  HMMA.16816.F32.BF16 R24, R64.reuse, R36, R24 ;  /* 0x000000244018723c */ /* 0x040fe60000041818 */
[----:B------:R-:W-:Y:S04]  /*be30*/  MUFU.EX2 R113, R113 ;  /* 0x0000007100717308 */ /* 0x000fe80000000800 */
[--C-:B------:R-:W-:Y:S01]  /*be40*/  FFMA.FTZ R36, R40, c[0x0][0x23c], -R92.reuse ;  /* 0x00008f0028247a23 */ /* 0x100fe2000001085c */
[-C--:B------:R-:W-:Y:S05]  /*be50*/  HMMA.16816.F32.BF16 R28, R64, R38.reuse, R28 ;  /* 0x00000026401c723c */ /* 0x080fea000004181c */
[----:B------:R1:W-:Y:S01]  /*be60*/  MUFU.EX2 R144, R36 ;  /* 0x0000002400907308 */ /* 0x0003e20000000800 */
[----:B------:R-:W-:Y:S02]  /*be70*/  FFMA.FTZ R37, R41, c[0x0][0x23c], -R92 ;  /* 0x00008f0029257a23 */ /* 0x000fe4000001085c */
[--C-:B------:R-:W-:Y:S01]  /*be80*/  FFMA.FTZ R41, R46, c[0x0][0x23c], -R96.reuse ;  /* 0x00008f002e297a23 */ /* 0x100fe20000010860 */
[C---:B------:R-:W-:Y:S04]  /*be90*/  HMMA.16816.F32.BF16 R32, R76.reuse, R38, R32 ;  /* 0x000000264c20723c */ /* 0x040fe80000041820 */
[----:B------:R-:W-:Y:S02]  /*bea0*/  FMUL.FTZ R40, R2, R172 ;  /* 0x000000ac02287220 */ /* 0x000fe40000410000 */
[----:B------:R3:W-:Y:S01]  /*beb0*/  MUFU.EX2 R145, R37 ;  /* 0x0000002500917308 */ /* 0x0007e20000000800 */
[----:B------:R-:W-:Y:S01]  /*bec0*/  FMUL.FTZ R46, R0, R178 ;  /* 0x000000b2002e7220 */ /* 0x000fe20000410000 */
[----:B------:R-:W-:Y:S01]  /*bed0*/  MOV R172, R116 ;  /* 0x0000007400ac7202 */ /* 0x000fe20000000f00 */
[C---:B------:R-:W-:Y:S03]  /*bee0*/  FMUL.FTZ R38, R68.reuse, R170 ;  /* 0x000000aa44267220 */ /* 0x040fe60000410000 */
[----:B------:R-:W-:Y:S01]  /*bef0*/  MOV R116, R61 ;  /* 0x0000003d00747202 */ /* 0x000fe20000000f00 */
[----:B------:R-:W-:Y:S01]  /*bf00*/  FMUL.FTZ R39, R68, R171 ;  /* 0x000000ab44277220 */ /* 0x000fe20000410000 */
[----:B------:R-:W-:Y:S01]  /*bf10*/  MOV R171, R247 ;  /* 0x000000f700ab7202 */ /* 0x000fe20000000f00 */
[----:B------:R-:W-:Y:S01]  /*bf20*/  FMUL.FTZ R61, R2, R193 ;  /* 0x000000c1023d7220 */ /* 0x000fe20000410000 */
[----:B------:R4:W-:Y:S01]  /*bf30*/  MUFU.EX2 R156, R41 ;  /* 0x00000029009c7308 */ /* 0x0009e20000000800 */
[----:B------:R-:W-:Y:S02]  /*bf40*/  MOV R170, R97 ;  /* 0x0000006100aa7202 */ /* 0x000fe40000000f00 */
[----:B------:R-:W-:Y:S01]  /*bf50*/  MOV R97, R63 ;  /* 0x0000003f00617202 */ /* 0x000fe20000000f00 */
[--C-:B-1----:R-:W-:Y:S01]  /*bf60*/  FFMA.FTZ R36, R42, c[0x0][0x23c], -R96.reuse ;  /* 0x00008f002a247a23 */ /* 0x102fe20000010860 */
[----:B------:R-:W-:Y:S01]  /*bf70*/  MOV R182, R116 ;  /* 0x0000007400b67202 */ /* 0x000fe20000000f00 */
[C---:B------:R-:W-:Y:S02]  /*bf80*/  FMUL.FTZ R42, R0.reuse, R174 ;  /* 0x000000ae002a7220 */ /* 0x040fe40000410000 */
[----:B------:R-:W-:Y:S02]  /*bf90*/  FMUL.FTZ R63, R0, R195 ;  /* 0x000000c3003f7220 */ /* 0x000fe40000410000 */
[----:B------:R1:W-:Y:S01]  /*bfa0*/  MUFU.EX2 R143, R36 ;  /* 0x00000024008f7308 */ /* 0x0003e20000000800 */
[----:B------:R-:W-:Y:S02]  /*bfb0*/  FFMA.FTZ R116, R90, c[0x0][0x23c], -R75 ;  /* 0x00008f005a747a23 */ /* 0x000fe4000001084b */
[----:B---3--:R-:W-:Y:S01]  /*bfc0*/  FMUL.FTZ R37, R69, R169 ;  /* 0x000000a945257220 */ /* 0x008fe20000410000 */
[----:B------:R-:W-:Y:S06]  /*bfd0*/  MOV R169, R82 ;  /* 0x0000005200a97202 */ /* 0x000fec0000000f00 */
[----:B------:R-:W-:Y:S01]  /*bfe0*/  MUFU.EX2 R116, R116 ;  /* 0x0000007400747308 */ /* 0x000fe20000000800 */
[----:B----4-:R-:W-:Y:S02]  /*bff0*/  FMUL.FTZ R41, R2, R173 ;  /* 0x000000ad02297220 */ /* 0x010fe40000410000 */
[----:B------:R-:W-:Y:S01]  /*c000*/  IMAD.MOV.U32 R173, RZ, RZ, R117 ;  /* 0x000000ffffad7224 */ /* 0x000fe200078e0075 */
[----:B------:R-:W-:Y:S01]  /*c010*/  MOV R117, R62 ;  /* 0x0000003e00757202 */ /* 0x000fe20000000f00 */
[C---:B------:R-:W-:Y:S02]  /*c020*/  FMUL.FTZ R62, R0.reuse, R194 ;  /* 0x000000c2003e7220 */ /* 0x040fe40000410000 */
[----:B-1----:R-:W-:Y:S02]  /*c030*/  FFMA.FTZ R36, R43, c[0x0][0x23c], -R96 ;  /* 0x00008f002b247a23 */ /* 0x002fe40000010860 */
[----:B------:R-:W-:Y:S02]  /*c040*/  FMUL.FTZ R43, R0, R175 ;  /* 0x000000af002b7220 */ /* 0x000fe40000410000 */
[----:B------:R1:W-:Y:S01]  /*c050*/  MUFU.EX2 R157, R36 ;  /* 0x00000024009d7308 */ /* 0x0003e20000000800 */
[----:B------:R-:W-:Y:S02]  /*c060*/  IMAD.MOV.U32 R175, RZ, RZ, R100 ;  /* 0x000000ffffaf7224 */ /* 0x000fe400078e0064 */
[--C-:B------:R-:W-:Y:S02]  /*c070*/  FFMA.FTZ R100, R238, c[0x0][0x23c], -R75.reuse ;  /* 0x00008f00ee647a23 */ /* 0x100fe4000001084b */
[----:B-1----:R-:W-:Y:S02]  /*c080*/  FFMA.FTZ R36, R44, c[0x0][0x23c], -R92 ;  /* 0x00008f002c247a23 */ /* 0x002fe4000001085c */
[----:B------:R-:W-:Y:S03]  /*c090*/  FFMA.FTZ R44, R47, c[0x0][0x23c], -R96 ;  /* 0x00008f002f2c7a23 */ /* 0x000fe60000010860 */
[----:B------:R1:W-:Y:S01]  /*c0a0*/  MUFU.EX2 R158, R36 ;  /* 0x00000024009e7308 */ /* 0x0003e20000000800 */
[----:B------:R-:W-:Y:S09]  /*c0b0*/  FMUL.FTZ R47, R0, R179 ;  /* 0x000000b3002f7220 */ /* 0x000ff20000410000 */
[----:B------:R3:W-:Y:S10]  /*c0c0*/  MUFU.EX2 R154, R44 ;  /* 0x0000002c009a7308 */ /* 0x0007f40000000800 */
[----:B------:R4:W-:Y:S01]  /*c0d0*/  MUFU.EX2 R179, R57 ;  /* 0x0000003900b37308 */ /* 0x0009e20000000800 */
[----:B-1----:R-:W-:Y:S02]  /*c0e0*/  FFMA.FTZ R36, R45, c[0x0][0x23c], -R92 ;  /* 0x00008f002d247a23 */ /* 0x002fe4000001085c */
[C---:B------:R-:W-:Y:S07]  /*c0f0*/  FMUL.FTZ R45, R2.reuse, R177 ;  /* 0x000000b1022d7220 */ /* 0x040fee0000410000 */
[----:B------:R1:W-:Y:S01]  /*c100*/  MUFU.EX2 R159, R36 ;  /* 0x00000024009f7308 */ /* 0x0003e20000000800 */
[----:B---3--:R-:W-:Y:S01]  /*c110*/  FMUL.FTZ R44, R2, R176 ;  /* 0x000000b0022c7220 */ /* 0x008fe20000410000 */
[----:B------:R-:W-:Y:S02]  /*c120*/  MOV R176, R170 ;  /* 0x000000aa00b07202 */ /* 0x000fe40000000f00 */
[----:B------:R-:W-:Y:S01]  /*c130*/  MOV R170, R103 ;  /* 0x0000006700aa7202 */ /* 0x000fe20000000f00 */
[--C-:B------:R-:W-:Y:S05]  /*c140*/  FFMA.FTZ R103, R210, c[0x0][0x23c], -R75.reuse ;  /* 0x00008f00d2677a23 */ /* 0x100fea000001084b */
[----:B------:R3:W3:Y:S01]  /*c150*/  MUFU.EX2 R177, R58 ;  /* 0x0000003a00b17308 */ /* 0x0006e20000000800 */
[----:B------:R-:W-:Y:S02]  /*c160*/  IMAD.MOV.U32 R195, RZ, RZ, R170 ;  /* 0x000000ffffc37224 */ /* 0x000fe400078e00aa */
[----:B----4-:R-:W-:Y:S01]  /*c170*/  FMUL.FTZ R57, R2, R189 ;  /* 0x000000bd02397220 */ /* 0x010fe20000410000 */
[----:B------:R-:W-:Y:S02]  /*c180*/  MOV R189, R97 ;  /* 0x0000006100bd7202 */ /* 0x000fe40000000f00 */
[----:B------:R-:W-:Y:S01]  /*c190*/  MOV R97, R127 ;  /* 0x0000007f00617202 */ /* 0x000fe20000000f00 */
[--C-:B------:R-:W-:Y:S03]  /*c1a0*/  FFMA.FTZ R127, R89, c[0x0][0x23c], -R75.reuse ;  /* 0x00008f00597f7a23 */ /* 0x100fe6000001084b */
[----:B------:R-:W-:Y:S01]  /*c1b0*/  MUFU.EX2 R170, R93 ;  /* 0x0000005d00aa7308 */ /* 0x000fe20000000800 */
[--C-:B------:R-:W-:Y:S02]  /*c1c0*/  FFMA.FTZ R97, R97, c[0x0][0x23c], -R92.reuse ;  /* 0x00008f0061617a23 */ /* 0x100fe4000001085c */
[----:B-1----:R-:W-:Y:S01]  /*c1d0*/  FMUL.FTZ R36, R69, R168 ;  /* 0x000000a845247220 */ /* 0x002fe20000410000 */
[----:B------:R-:W-:Y:S02]  /*c1e0*/  MOV R168, R83 ;  /* 0x0000005300a87202 */ /* 0x000fe40000000f00 */
[----:B------:R-:W1:Y:S04]  /*c1f0*/  LDSM.16.MT88.4 R80, [R218+0x8000] ;  /* 0x00800000da50783b */ /* 0x000e680000004200 */
[----:B------:R-:W-:Y:S01]  /*c200*/  MUFU.EX2 R127, R127 ;  /* 0x0000007f007f7308 */ /* 0x000fe20000000800 */
[-C--:B--2---:R-:W-:Y:S03]  /*c210*/  HMMA.16816.F32.BF16 R36, R76, R52.reuse, R36 ;  /* 0x000000344c24723c */ /* 0x084fe60000041824 */
[----:B---3--:R-:W-:Y:S05]  /*c220*/  FMUL.FTZ R58, R0, R190 ;  /* 0x000000be003a7220 */ /* 0x008fea0000410000 */
[C---:B------:R-:W-:Y:S07]  /*c230*/  HMMA.16816.F32.BF16 R40, R64.reuse, R52, R40 ;  /* 0x000000344028723c */ /* 0x040fee0000041828 */
[--C-:B------:R-:W-:Y:S01]  /*c240*/  FFMA.FTZ R52, R169, c[0x0][0x23c], -R75.reuse ;  /* 0x00008f00a9347a23 */ /* 0x100fe2000001084b */
[-C--:B------:R-:W-:Y:S04]  /*c250*/  HMMA.16816.F32.BF16 R44, R64, R54.reuse, R44 ;  /* 0x00000036402c723c */ /* 0x080fe8000004182c */
[----:B------:R-:W-:Y:S01]  /*c260*/  MOV R169, R168 ;  /* 0x000000a800a97202 */ /* 0x000fe20000000f00 */
[----:B------:R-:W-:Y:S01]  /*c270*/  FMUL.FTZ R53, R69, R185 ;  /* 0x000000b945357220 */ /* 0x000fe20000410000 */
[----:B------:R-:W-:Y:S02]  /*c280*/  MOV R168, R153 ;  /* 0x0000009900a87202 */ /* 0x000fe40000000f00 */
[C---:B------:R-:W-:Y:S01]  /*c290*/  HMMA.16816.F32.BF16 R48, R76.reuse, R54, R48 ;  /* 0x000000364c30723c */ /* 0x040fe20000041830 */
[----:B------:R2:W-:Y:S03]  /*c2a0*/  MUFU.EX2 R153, R52 ;  /* 0x0000003400997308 */ /* 0x0005e60000000800 */
[----:B------:R-:W-:Y:S02]  /*c2b0*/  MOV R174, R168 ;  /* 0x000000a800ae7202 */ /* 0x000fe40000000f00 */
[----:B------:R-:W-:Y:S01]  /*c2c0*/  MOV R168, R84 ;  /* 0x0000005400a87202 */ /* 0x000fe20000000f00 */
[C---:B------:R-:W-:Y:S01]  /*c2d0*/  FMUL.FTZ R54, R68.reuse, R186 ;  /* 0x000000ba44367220 */ /* 0x040fe20000410000 */
[----:B------:R-:W-:Y:S01]  /*c2e0*/  MOV R186, R117 ;  /* 0x0000007500ba7202 */ /* 0x000fe20000000f00 */
[----:B------:R-:W-:Y:S03]  /*c2f0*/  FMUL.FTZ R55, R68, R187 ;  /* 0x000000bb44377220 */ /* 0x000fe60000410000 */
[----:B------:R-:W-:Y:S01]  /*c300*/  MOV R187, R105 ;  /* 0x0000006900bb7202 */ /* 0x000fe20000000f00 */
[--C-:B------:R-:W-:Y:S02]  /*c310*/  FFMA.FTZ R105, R98, c[0x0][0x23c], -R75.reuse ;  /* 0x00008f0062697a23 */ /* 0x100fe4000001084b */
[--C-:B------:R-:W-:Y:S02]  /*c320*/  FFMA.FTZ R117, R88, c[0x0][0x23c], -R75.reuse ;  /* 0x00008f0058757a23 */ /* 0x100fe4000001084b */
[----:B------:R-:W-:Y:S01]  /*c330*/  FFMA.FTZ R98, R187, c[0x0][0x23c], -R92 ;  /* 0x00008f00bb627a23 */ /* 0x000fe2000001085c */
[----:B------:R-:W-:Y:S01]  /*c340*/  MOV R187, R177 ;  /* 0x000000b100bb7202 */ /* 0x000fe20000000f00 */
[----:B------:R-:W-:Y:S02]  /*c350*/  LDSM.16.MT88.4 R88, [R219+0x8800] ;  /* 0x00880000db58783b */ /* 0x000fe40000004200 */
[----:B------:R-:W-:Y:S01]  /*c360*/  MUFU.EX2 R117, R117 ;  /* 0x0000007500757308 */ /* 0x000fe20000000800 */
[--C-:B--2---:R-:W-:Y:S01]  /*c370*/  FFMA.FTZ R52, R167, c[0x0][0x23c], -R75.reuse ;  /* 0x00008f00a7347a23 */ /* 0x104fe2000001084b */
[----:B------:R-:W-:Y:S02]  /*c380*/  MOV R167, R166 ;  /* 0x000000a600a77202 */ /* 0x000fe40000000f00 */
[----:B------:R-:W-:Y:S06]  /*c390*/  MOV R166, R161 ;  /* 0x000000a100a67202 */ /* 0x000fec0000000f00 */
[----:B------:R2:W-:Y:S02]  /*c3a0*/  MUFU.EX2 R161, R52 ;  /* 0x0000003400a17308 */ /* 0x0005e40000000800 */
[--C-:B--2---:R-:W-:Y:S02]  /*c3b0*/  FFMA.FTZ R52, R60, c[0x0][0x23c], -R75.reuse ;  /* 0x00008f003c347a23 */ /* 0x104fe4000001084b */
[----:B------:R-:W-:Y:S01]  /*c3c0*/  FFMA.FTZ R60, R167, c[0x0][0x23c], -R96 ;  /* 0x00008f00a73c7a23 */ /* 0x000fe20000010860 */
[----:B------:R-:W-:Y:S05]  /*c3d0*/  MOV R167, R160 ;  /* 0x000000a000a77202 */ /* 0x000fea0000000f00 */
[----:B------:R2:W3:Y:S01]  /*c3e0*/  MUFU.EX2 R178, R52 ;  /* 0x0000003400b27308 */ /* 0x0004e20000000800 */
[----:B------:R-:W-:Y:S02]  /*c3f0*/  MOV R177, R167 ;  /* 0x000000a700b17202 */ /* 0x000fe40000000f00 */
[----:B------:R-:W-:Y:S01]  /*c400*/  MOV R167, R108 ;  /* 0x0000006c00a77202 */ /* 0x000fe20000000f00 */
[--C-:B------:R-:W-:Y:S06]  /*c410*/  FFMA.FTZ R108, R240, c[0x0][0x23c], -R92.reuse ;  /* 0x00008f00f06c7a23 */ /* 0x100fec000001085c */
[----:B------:R4:W-:Y:S01]  /*c420*/  MUFU.EX2 R160, R60 ;  /* 0x0000003c00a07308 */ /* 0x0009e20000000800 */
[--C-:B--2---:R-:W-:Y:S01]  /*c430*/  FFMA.FTZ R52, R59, c[0x0][0x23c], -R75.reuse ;  /* 0x00008f003b347a23 */ /* 0x104fe2000001084b */
[----:B---3--:R-:W-:Y:S01]  /*c440*/  MOV R188, R178 ;  /* 0x000000b200bc7202 */ /* 0x008fe20000000f00 */
[--C-:B------:R-:W-:Y:S01]  /*c450*/  FFMA.FTZ R59, R169, c[0x0][0x23c], -R92.reuse ;  /* 0x00008f00a93b7a23 */ /* 0x100fe2000001085c */
[----:B------:R-:W-:Y:S06]  /*c460*/  MOV R169, R85 ;  /* 0x0000005500a97202 */ /* 0x000fec0000000f00 */
[----:B------:R2:W-:Y:S01]  /*c470*/  MUFU.EX2 R183, R52 ;  /* 0x0000003400b77308 */ /* 0x0005e20000000800 */
[----:B------:R-:W-:Y:S02]  /*c480*/  MOV R178, R151 ;  /* 0x0000009700b27202 */ /* 0x000fe40000000f00 */
[----:B------:R-:W-:Y:S02]  /*c490*/  MOV R180, R169 ;  /* 0x000000a900b47202 */ /* 0x000fe40000000f00 */
[----:B------:R-:W-:Y:S01]  /*c4a0*/  MOV R169, R104 ;  /* 0x0000006800a97202 */ /* 0x000fe20000000f00 */
[----:B----4-:R-:W-:Y:S01]  /*c4b0*/  FMUL.FTZ R60, R2, R192 ;  /* 0x000000c0023c7220 */ /* 0x010fe20000410000 */
[----:B------:R-:W-:Y:S01]  /*c4c0*/  MOV R151, R106 ;  /* 0x0000006a00977202 */ /* 0x000fe20000000f00 */
[--C-:B------:R-:W-:Y:S01]  /*c4d0*/  FFMA.FTZ R104, R209, c[0x0][0x23c], -R75.reuse ;  /* 0x00008f00d1687a23 */ /* 0x100fe2000001084b */
[----:B------:R-:W-:Y:S01]  /*c4e0*/  MOV R194, R169 ;  /* 0x000000a900c27202 */ /* 0x000fe20000000f00 */
[----:B------:R3:W4:Y:S01]  /*c4f0*/  MUFU.EX2 R185, R59 ;  /* 0x0000003b00b97308 */ /* 0x0007220000000800 */
[--C-:B------:R-:W-:Y:S09]  /*c500*/  FFMA.FTZ R106, R245, c[0x0][0x23c], -R92.reuse ;  /* 0x00008f00f56a7a23 */ /* 0x100ff2000001085c */
[----:B------:R-:W-:Y:S01]  /*c510*/  MUFU.EX2 R209, R114 ;  /* 0x0000007200d17308 */ /* 0x000fe20000000800 */
[----:B--2---:R-:W-:Y:S09]  /*c520*/  FFMA.FTZ R52, R152, c[0x0][0x23c], -R92 ;  /* 0x00008f0098347a23 */ /* 0x004ff2000001085c */
[----:B------:R2:W-:Y:S01]  /*c530*/  MUFU.EX2 R152, R52 ;  /* 0x0000003400987308 */ /* 0x0005e20000000800 */
[----:B---3--:R-:W-:Y:S01]  /*c540*/  FMUL.FTZ R59, R0, R191 ;  /* 0x000000bf003b7220 */ /* 0x008fe20000410000 */
[----:B------:R-:W-:Y:S02]  /*c550*/  MOV R191, R179 ;  /* 0x000000b300bf7202 */ /* 0x000fe40000000f00 */
[----:B------:R-:W-:Y:S02]  /*c560*/  MOV R179, R176 ;  /* 0x000000b000b37202 */ /* 0x000fe40000000f00 */
[----:B------:R-:W-:Y:S04]  /*c570*/  MOV R192, R191 ;  /* 0x000000bf00c07202 */ /* 0x000fe80000000f00 */
[----:B------:R-:W-:Y:S01]  /*c580*/  MUFU.EX2 R169, R97 ;  /* 0x0000006100a97308 */ /* 0x000fe20000000800 */
[----:B------:R-:W-:Y:S09]  /*c590*/  MOV R176, R171 ;  /* 0x000000ab00b07202 */ /* 0x000ff20000000f00 */
[----:B------:R-:W-:Y:S01]  /*c5a0*/  MUFU.EX2 R171, R110 ;  /* 0x0000006e00ab7308 */ /* 0x000fe20000000800 */
[----:B--2---:R-:W-:Y:S01]  /*c5b0*/  FMUL.FTZ R52, R69, R184 ;  /* 0x000000b845347220 */ /* 0x004fe20000410000 */
[----:B------:R-:W-:Y:S01]  /*c5c0*/  MOV R184, R168 ;  /* 0x000000a800b87202 */ /* 0x000fe20000000f00 */
[----:B------:R-:W-:Y:S02]  /*c5d0*/  IMAD.MOV.U32 R168, RZ, RZ, R128 ;  /* 0x000000ffffa87224 */ /* 0x000fe400078e0080 */
[----:B------:R-:W-:Y:S01]  /*c5e0*/  FFMA.FTZ R128, R118, c[0x0][0x23c], -R75 ;  /* 0x00008f0076807a23 */ /* 0x000fe2000001084b */
[----:B------:R-:W-:Y:S01]  /*c5f0*/  MOV R190, R184 ;  /* 0x000000b800be7202 */ /* 0x000fe20000000f00 */
[----:B------:R-:W-:Y:S01]  /*c600*/  IMAD.MOV.U32 R184, RZ, RZ, R111 ;  /* 0x000000ffffb87224 */ /* 0x000fe200078e006f */
[-C--:B-1----:R-:W-:Y:S02]  /*c610*/  HMMA.16816.F32.BF16 R52, R76, R80.reuse, R52 ;  /* 0x000000504c34723c */ /* 0x082fe40000041834 */
[----:B------:R-:W-:Y:S01]  /*c620*/  MUFU.EX2 R191, R115 ;  /* 0x0000007300bf7308 */ /* 0x000fe20000000800 */
[----:B------:R-:W-:Y:S01]  /*c630*/  FFMA.FTZ R111, R211, c[0x0][0x23c], -R92 ;  /* 0x00008f00d36f7a23 */ /* 0x000fe2000001085c */
[----:B------:R-:W-:Y:S04]  /*c640*/  MOV R193, R190 ;  /* 0x000000be00c17202 */ /* 0x000fe80000000f00 */
[C---:B------:R-:W-:Y:S01]  /*c650*/  HMMA.16816.F32.BF16 R56, R64.reuse, R80, R56 ;  /* 0x000000504038723c */ /* 0x040fe20000041838 */
[----:B------:R-:W2:Y:S03]  /*c660*/  LDL.LU R81, [R1+0x30] ;  /* 0x0000300001517983 */ /* 0x000ea60000300800 */
[----:B------:R-:W-:Y:S03]  /*c670*/  MUFU.EX2 R190, R120 ;  /* 0x0000007800be7308 */ /* 0x000fe60000000800 */
[----:B------:R-:W-:Y:S01]  /*c680*/  FFMA.FTZ R80, R87, c[0x0][0x23c], -R96 ;  /* 0x00008f0057507a23 */ /* 0x000fe20000010860 */
[-C--:B------:R-:W-:Y:S06]  /*c690*/  HMMA.16816.F32.BF16 R60, R64, R82.reuse, R60 ;  /* 0x00000052403c723c */ /* 0x080fec000004183c */
[----:B------:R1:W-:Y:S01]  /*c6a0*/  MUFU.EX2 R247, R80 ;  /* 0x0000005000f77308 */ /* 0x0003e20000000800 */
[--C-:B------:R-:W-:Y:S02]  /*c6b0*/  FFMA.FTZ R65, R86, c[0x0][0x23c], -R92.reuse ;  /* 0x00008f0056417a23 */ /* 0x100fe4000001085c */
[----:B------:R-:W-:Y:S01]  /*c6c0*/  FFMA.FTZ R64, R174, c[0x0][0x23c], -R92 ;  /* 0x00008f00ae407a23 */ /* 0x000fe2000001085c */
[----:B------:R-:W3:Y:S02]  /*c6d0*/  LDSM.16.MT88.4 R84, [R216+0x8800] ;  /* 0x00880000d854783b */ /* 0x000ee40000004200 */
[----:B------:R-:W-:Y:S01]  /*c6e0*/  MOV R174, R101 ;  /* 0x0000006500ae7202 */ /* 0x000fe20000000f00 */
[--C-:B------:R-:W-:Y:S03]  /*c6f0*/  FFMA.FTZ R101, R239, c[0x0][0x23c], -R75.reuse ;  /* 0x00008f00ef657a23 */ /* 0x100fe6000001084b */
[----:B------:R1:W-:Y:S01]  /*c700*/  MUFU.EX2 R239, R64 ;  /* 0x0000004000ef7308 */ /* 0x0003e20000000800 */
[C---:B------:R-:W-:Y:S02]  /*c710*/  FMUL.FTZ R66, R68.reuse, R198 ;  /* 0x000000c644427220 */ /* 0x040fe40000410000 */
[----:B------:R-:W-:Y:S01]  /*c720*/  FMUL.FTZ R67, R68, R199 ;  /* 0x000000c744437220 */ /* 0x000fe20000410000 */
[----:B------:R-:W-:Y:S01]  /*c730*/  MOV R199, R195 ;  /* 0x000000c300c77202 */ /* 0x000fe20000000f00 */
[----:B------:R-:W-:Y:S01]  /*c740*/  FFMA.FTZ R75, R131, c[0x0][0x23c], -R75 ;  /* 0x00008f00834b7a23 */ /* 0x000fe2000001084b */
[----:B------:R-:W-:Y:S02]  /*c750*/  MOV R195, R192 ;  /* 0x000000c000c37202 */ /* 0x000fe40000000f00 */
[----:B----4-:R-:W-:Y:S02]  /*c760*/  MOV R192, R185 ;  /* 0x000000b900c07202 */ /* 0x010fe40000000f00 */
[----:B------:R-:W-:Y:S01]  /*c770*/  MOV R185, R184 ;  /* 0x000000b800b97202 */ /* 0x000fe20000000f00 */
[----:B------:R-:W-:Y:S01]  /*c780*/  IMAD.MOV.U32 R184, RZ, RZ, R178 ;  /* 0x000000ffffb87224 */ /* 0x000fe200078e00b2 */
[----:B------:R-:W-:Y:S01]  /*c790*/  MOV R178, R173 ;  /* 0x000000ad00b27202 */ /* 0x000fe20000000f00 */
[----:B------:R-:W-:Y:S01]  /*c7a0*/  MUFU.EX2 R111, R111 ;  /* 0x0000006f006f7308 */ /* 0x000fe20000000800 */
[--C-:B-1----:R-:W-:Y:S01]  /*c7b0*/  FFMA.FTZ R80, R244, c[0x0][0x23c], -R96.reuse ;  /* 0x00008f00f4507a23 */ /* 0x102fe20000010860 */
[----:B------:R-:W-:Y:S05]  /*c7c0*/  MOV R245, R199 ;  /* 0x000000c700f57202 */ /* 0x000fea0000000f00 */
[--C-:B------:R-:W-:Y:S03]  /*c7d0*/  FFMA.FTZ R97, R245, c[0x0][0x23c], -R96.reuse ;  /* 0x00008f00f5617a23 */ /* 0x100fe60000010860 */
[----:B------:R1:W-:Y:S01]  /*c7e0*/  MUFU.EX2 R238, R80 ;  /* 0x0000005000ee7308 */ /* 0x0003e20000000800 */
[C---:B------:R-:W-:Y:S01]  /*c7f0*/  FMUL.FTZ R64, R69.reuse, R196 ;  /* 0x000000c445407220 */ /* 0x040fe20000410000 */
[----:B------:R-:W-:Y:S02]  /*c800*/  MOV R196, R183 ;  /* 0x000000b700c47202 */ /* 0x000fe40000000f00 */
[----:B------:R-:W-:Y:S02]  /*c810*/  MOV R183, R174 ;  /* 0x000000ae00b77202 */ /* 0x000fe40000000f00 */
[----:B------:R-:W-:Y:S04]  /*c820*/  MOV R240, R196 ;  /* 0x000000c400f07202 */ /* 0x000fe80000000f00 */
[----:B------:R4:W-:Y:S10]  /*c830*/  MUFU.EX2 R244, R65 ;  /* 0x0000004100f47308 */ /* 0x0009f40000000800 */
[----:B------:R-:W-:Y:S01]  /*c840*/  MUFU.EX2 R174, R95 ;  /* 0x0000005f00ae7308 */ /* 0x000fe20000000800 */
[----:B-1----:R-:W2:Y:S09]  /*c850*/  LDL.LU R80, [R1+0x34] ;  /* 0x0000340001507983 */ /* 0x002eb20000300800 */
[----:B------:R-:W-:Y:S01]  /*c860*/  MUFU.EX2 R173, R99 ;  /* 0x0000006300ad7308 */ /* 0x000fe20000000800 */
[----:B----4-:R-:W-:Y:S01]  /*c870*/  FMUL.FTZ R65, R69, R197 ;  /* 0x000000c545417220 */ /* 0x010fe20000410000 */
[----:B------:R-:W-:Y:S02]  /*c880*/  MOV R197, R182 ;  /* 0x000000b600c57202 */ /* 0x000fe40000000f00 */
[----:B------:R-:W-:Y:S02]  /*c890*/  MOV R182, R175 ;  /* 0x000000af00b67202 */ /* 0x000fe40000000f00 */
[----:B------:R-:W-:Y:S04]  /*c8a0*/  MOV R118, R197 ;  /* 0x000000c500767202 */ /* 0x000fe80000000f00 */
[----:B------:R-:W-:Y:S01]  /*c8b0*/  MUFU.EX2 R175, R101 ;  /* 0x0000006500af7308 */ /* 0x000fe20000000800 */
[----:B------:R-:W-:Y:S04]  /*c8c0*/  HMMA.16816.F32.BF16 R64, R76, R82, R64 ;  /* 0x000000524c40723c */ /* 0x000fe80000041840 */
[----:B------:R-:W-:Y:S03]  /*c8d0*/  MOV R197, R168 ;  /* 0x000000a800c57202 */ /* 0x000fe60000000f00 */
[----:B------:R-:W-:Y:S01]  /*c8e0*/  FFMA.FTZ R76, R189, c[0x0][0x23c], -R96 ;  /* 0x00008f00bd4c7a23 */ /* 0x000fe20000010860 */
[----:B------:R-:W-:Y:S01]  /*c8f0*/  MOV R189, R186 ;  /* 0x000000ba00bd7202 */ /* 0x000fe20000000f00 */
[----:B------:R-:W1:Y:S03]  /*c900*/  MUFU.EX2 R128, R128 ;  /* 0x0000008000807308 */ /* 0x000e660000000800 */
[----:B------:R-:W-:Y:S02]  /*c910*/  MOV R198, R189 ;  /* 0x000000bd00c67202 */ /* 0x000fe40000000f00 */
[----:B------:R-:W-:Y:S02]  /*c920*/  MOV R186, R180 ;  /* 0x000000b400ba7202 */ /* 0x000fe40000000f00 */
[----:B------:R-:W-:Y:S01]  /*c930*/  MOV R180, R109 ;  /* 0x0000006d00b47202 */ /* 0x000fe20000000f00 */
[----:B------:R-:W-:Y:S01]  /*c940*/  FFMA.FTZ R109, R236, c[0x0][0x23c], -R92 ;  /* 0x00008f00ec6d7a23 */ /* 0x000fe2000001085c */
[----:B------:R-:W-:Y:S01]  /*c950*/  F2FP.BF16.PACK_AB R77, R221, R248 ;  /* 0x000000f8dd4d723e */ /* 0x000fe200000010ff */
[----:B------:R-:W4:Y:S01]  /*c960*/  LDL.LU R92, [R1+0x38] ;  /* 0x00003800015c7983 */ /* 0x000f220000300800 */
[----:B------:R1:W-:Y:S01]  /*c970*/  MUFU.EX2 R210, R76 ;  /* 0x0000004c00d27308 */ /* 0x0003e20000000800 */
[----:B------:R-:W-:Y:S01]  /*c980*/  F2FP.BF16.PACK_AB R78, R165, R220 ;  /* 0x000000dca54e723e */ /* 0x000fe200000010ff */
[--C-:B------:R-:W-:Y:S01]  /*c990*/  FFMA.FTZ R115, R186, c[0x0][0x23c], -R96.reuse ;  /* 0x00008f00ba737a23 */ /* 0x100fe20000010860 */
[----:B------:R-:W-:Y:S02]  /*c9a0*/  F2FP.BF16.PACK_AB R79, R164, R166 ;  /* 0x000000a6a44f723e */ /* 0x000fe400000010ff */
[----:B------:R-:W-:Y:S02]  /*c9b0*/  F2FP.BF16.PACK_AB R82, R142, R139 ;  /* 0x0000008b8e52723e */ /* 0x000fe400000010ff */
[----:B------:R-:W-:Y:S02]  /*c9c0*/  F2FP.BF16.PACK_AB R83, R147, R138 ;  /* 0x0000008a9353723e */ /* 0x000fe400000010ff */
[----:B------:R-:W-:Y:S01]  /*c9d0*/  MOV R236, R195 ;  /* 0x000000c300ec7202 */ /* 0x000fe20000000f00 */
[----:B------:R3:W-:Y:S10]  /*c9e0*/  MUFU.EX2 R189, R100 ;  /* 0x0000006400bd7308 */ /* 0x0007f40000000800 */
[----:B------:R-:W-:Y:S01]  /*c9f0*/  MUFU.EX2 R186, R104 ;  /* 0x0000006800ba7308 */ /* 0x000fe20000000800 */
[----:B-1----:R-:W-:Y:S09]  /*ca00*/  F2FP.BF16.PACK_AB R76, R222, R249 ;  /* 0x000000f9de4c723e */ /* 0x002ff200000010ff */
[----:B------:R-:W-:Y:S01]  /*ca10*/  MUFU.EX2 R109, R109 ;  /* 0x0000006d006d7308 */ /* 0x000fe20000000800 */
[-C--:B---3--:R-:W-:Y:S03]  /*ca20*/  HMMA.16816.F32.BF16 R4, R76, R84.reuse, R4 ;  /* 0x000000544c04723c */ /* 0x088fe60000041804 */
[----:B------:R-:W-:Y:S06]  /*ca30*/  FFMA.FTZ R100, R176, c[0x0][0x23c], -R96 ;  /* 0x00008f00b0647a23 */ /* 0x000fec0000010860 */
[----:B------:R1:W-:Y:S10]  /*ca40*/  MUFU.EX2 R176, R103 ;  /* 0x0000006700b07308 */ /* 0x0003f40000000800 */
[----:B------:R-:W-:Y:S10]  /*ca50*/  MUFU.EX2 R104, R215 ;  /* 0x000000d700687308 */ /* 0x000ff40000000800 */
[----:B------:R-:W-:Y:S01]  /*ca60*/  MUFU.EX2 R115, R115 ;  /* 0x0000007300737308 */ /* 0x000fe20000000800 */
[----:B--2---:R-:W-:Y:S01]  /*ca70*/  FFMA.FTZ R69, R69, R81, R207 ;  /* 0x0000005145457223 */ /* 0x004fe200000100cf */
[----:B------:R-:W-:Y:S08]  /*ca80*/  F2FP.BF16.PACK_AB R81, R141, R136 ;  /* 0x000000888d51723e */ /* 0x000ff000000010ff */
[----:B------:R-:W-:Y:S01]  /*ca90*/  MUFU.EX2 R207, R94 ;  /* 0x0000005e00cf7308 */ /* 0x000fe20000000800 */
[----:B-1----:R-:W-:Y:S01]  /*caa0*/  FADD.FTZ R103, R243, R69 ;  /* 0x00000045f3677221 */ /* 0x002fe20000010000 */
[----:B------:R-:W-:Y:S01]  /*cab0*/  F2FP.BF16.PACK_AB R69, R150, R146 ;  /* 0x000000929645723e */ /* 0x000fe200000010ff */
[----:B------:R-:W-:Y:S01]  /*cac0*/  FFMA.FTZ R102, R68, R80, R102 ;  /* 0x0000005044667223 */ /* 0x000fe20000010066 */
[----:B------:R-:W-:Y:S01]  /*cad0*/  F2FP.BF16.PACK_AB R80, R137, R140 ;  /* 0x0000008c8950723e */ /* 0x000fe200000010ff */
[----:B------:R-:W-:Y:S01]  /*cae0*/  FFMA.FTZ R68, R198, c[0x0][0x23c], -R96 ;  /* 0x00008f00c6447a23 */ /* 0x000fe20000010860 */
[----:B------:R-:W-:Y:S01]  /*caf0*/  MOV R198, R194 ;  /* 0x000000c200c67202 */ /* 0x000fe20000000f00 */
[----:B------:R-:W-:Y:S01]  /*cb00*/  FADD.FTZ R102, R197, R102 ;  /* 0x00000066c5667221 */ /* 0x000fe20000010000 */
[----:B------:R-:W-:Y:S02]  /*cb10*/  F2FP.BF16.PACK_AB R197, R119, R128 ;  /* 0x0000008077c5723e */ /* 0x000fe400000010ff */
[----:B------:R1:W-:Y:S01]  /*cb20*/  MUFU.EX2 R168, R68 ;  /* 0x0000004400a87308 */ /* 0x0003e20000000800 */
[----:B------:R-:W-:Y:S01]  /*cb30*/  MOV R131, R198 ;  /* 0x000000c600837202 */ /* 0x000fe20000000f00 */
[C---:B------:R-:W-:Y:S04]  /*cb40*/  HMMA.16816.F32.BF16 R8, R80.reuse, R84, R8 ;  /* 0x000000545008723c */ /* 0x040fe80000041808 */
[----:B------:R-:W-:Y:S02]  /*cb50*/  MOV R198, R178 ;  /* 0x000000b200c67202 */ /* 0x000fe40000000f00 */
[----:B------:R-:W-:Y:S02]  /*cb60*/  MOV R194, R188 ;  /* 0x000000bc00c27202 */ /* 0x000fe40000000f00 */
[-C--:B------:R-:W-:Y:S01]  /*cb70*/  HMMA.16816.F32.BF16 R12, R80, R86.reuse, R12 ;  /* 0x00000056500c723c */ /* 0x080fe2000004180c */
[----:B------:R2:W-:Y:S03]  /*cb80*/  MUFU.EX2 R188, R98 ;  /* 0x0000006200bc7308 */ /* 0x0005e60000000800 */
[----:B------:R-:W-:Y:S02]  /*cb90*/  IMAD.MOV.U32 R211, RZ, RZ, R194 ;  /* 0x000000ffffd37224 */ /* 0x000fe400078e00c2 */
[--C-:B------:R-:W-:Y:S02]  /*cba0*/  FFMA.FTZ R114, R198, c[0x0][0x23c], -R96.reuse ;  /* 0x00008f00c6727a23 */ /* 0x100fe40000010860 */
[C---:B------:R-:W-:Y:S01]  /*cbb0*/  HMMA.16816.F32.BF16 R16, R76.reuse, R86, R16 ;  /* 0x000000564c10723c */ /* 0x040fe20000041810 */
[----:B------:R-:W3:Y:S03]  /*cbc0*/  LDSM.16.MT88.4 R84, [R217+0x8800] ;  /* 0x00880000d954783b */ /* 0x000ee60000004200 */
[----:B------:R-:W-:Y:S01]  /*cbd0*/  MUFU.EX2 R114, R114 ;  /* 0x0000007200727308 */ /* 0x000fe20000000800 */
[----:B-1----:R-:W-:Y:S01]  /*cbe0*/  FFMA.FTZ R68, R193, c[0x0][0x23c], -R96 ;  /* 0x00008f00c1447a23 */ /* 0x002fe20000010860 */
[----:B------:R-:W-:Y:S02]  /*cbf0*/  MOV R193, R187 ;  /* 0x000000bb00c17202 */ /* 0x000fe40000000f00 */
[-C--:B------:R-:W-:Y:S04]  /*cc00*/  HMMA.16816.F32.BF16 R20, R76, R88.reuse, R20 ;  /* 0x000000584c14723c */ /* 0x080fe80000041814 */
[----:B------:R-:W-:Y:S01]  /*cc10*/  MOV R187, R177 ;  /* 0x000000b100bb7202 */ /* 0x000fe20000000f00 */
[----:B----4-:R-:W-:Y:S01]  /*cc20*/  FFMA.FTZ R2, R2, R92, R214 ;  /* 0x0000005c02027223 */ /* 0x010fe200000100d6 */
[----:B------:R-:W-:Y:S01]  /*cc30*/  MOV R177, R172 ;  /* 0x000000ac00b17202 */ /* 0x000fe20000000f00 */
[----:B------:R-:W-:Y:S01]  /*cc40*/  LDSM.16.MT88.4 R92, [R217+0x9000] ;  /* 0x00900000d95c783b */ /* 0x000fe20000004200 */
[C---:B------:R-:W-:Y:S01]  /*cc50*/  HMMA.16816.F32.BF16 R24, R80.reuse, R88, R24 ;  /* 0x000000585018723c */ /* 0x040fe20000041818 */
[----:B------:R1:W-:Y:S03]  /*cc60*/  MUFU.EX2 R172, R68 ;  /* 0x0000004400ac7308 */ /* 0x0003e60000000800 */
[----:B--2---:R-:W-:Y:S01]  /*cc70*/  FFMA.FTZ R98, R131, c[0x0][0x23c], -R96 ;  /* 0x00008f0083627a23 */ /* 0x004fe20000010860 */
[----:B------:R-:W-:Y:S01]  /*cc80*/  MOV R214, R193 ;  /* 0x000000c100d67202 */ /* 0x000fe20000000f00 */
[----:B------:R-:W-:Y:S01]  /*cc90*/  FADD.FTZ R101, R242, R2 ;  /* 0x00000002f2657221 */ /* 0x000fe20000010000 */
[----:B------:R-:W-:Y:S01]  /*cca0*/  MOV R199, R177 ;  /* 0x000000b100c77202 */ /* 0x000fe20000000f00 */
[-C--:B------:R-:W-:Y:S03]  /*ccb0*/  HMMA.16816.F32.BF16 R28, R80, R90.reuse, R28 ;  /* 0x0000005a501c723c */ /* 0x080fe6000004181c */
[----:B------:R-:W-:Y:S01]  /*ccc0*/  MUFU.EX2 R120, R98 ;  /* 0x0000006200787308 */ /* 0x000fe20000000800 */
[----:B------:R-:W-:Y:S01]  /*ccd0*/  FFMA.FTZ R110, R199, c[0x0][0x23c], -R96 ;  /* 0x00008f00c76e7a23 */ /* 0x000fe20000010860 */
[----:B------:R-:W-:Y:S03]  /*cce0*/  MOV R193, R184 ;  /* 0x000000b800c17202 */ /* 0x000fe60000000f00 */
[C---:B------:R-:W-:Y:S01]  /*ccf0*/  HMMA.16816.F32.BF16 R32, R76.reuse, R90, R32 ;  /* 0x0000005a4c20723c */ /* 0x040fe20000041820 */
[----:B------:R-:W2:Y:S03]  /*cd00*/  LDSM.16.MT88.4 R88, [R218+0x8800] ;  /* 0x00880000da58783b */ /* 0x000ea60000004200 */
[----:B------:R-:W-:Y:S01]  /*cd10*/  FADD.FTZ R2, R193, R103 ;  /* 0x00000067c1027221 */ /* 0x000fe20000010000 */
[----:B------:R-:W-:Y:S03]  /*cd20*/  MUFU.EX2 R177, R122 ;  /* 0x0000007a00b17308 */ /* 0x000fe60000000800 */
[----:B------:R-:W-:Y:S01]  /*cd30*/  FADD.FTZ R2, R180, R2 ;  /* 0x00000002b4027221 */ /* 0x000fe20000010000 */
[-C--:B---3--:R-:W-:Y:S03]  /*cd40*/  HMMA.16816.F32.BF16 R36, R76, R84.reuse, R36 ;  /* 0x000000544c24723c */ /* 0x088fe60000041824 */
[----:B-1----:R-:W-:Y:S01]  /*cd50*/  FFMA.FTZ R68, R179, c[0x0][0x23c], -R96 ;  /* 0x00008f00b3447a23 */ /* 0x002fe20000010860 */
[----:B------:R-:W-:Y:S01]  /*cd60*/  MOV R180, R151 ;  /* 0x0000009700b47202 */ /* 0x000fe20000000f00 */
[----:B------:R-:W-:Y:S01]  /*cd70*/  FADD.FTZ R2, R249, R2 ;  /* 0x00000002f9027221 */ /* 0x000fe20000010000 */
[----:B------:R-:W1:Y:S02]  /*cd80*/  MUFU.EX2 R103, R129 ;  /* 0x0000008100677308 */ /* 0x000e640000000800 */
[C---:B------:R-:W-:Y:S04]  /*cd90*/  HMMA.16816.F32.BF16 R40, R80.reuse, R84, R40 ;  /* 0x000000545028723c */ /* 0x040fe80000041828 */
[----:B------:R-:W-:Y:S01]  /*cda0*/  FADD.FTZ R2, R222, R2 ;  /* 0x00000002de027221 */ /* 0x000fe20000010000 */
[----:B------:R-:W-:Y:S03]  /*cdb0*/  MOV R245, R180 ;  /* 0x000000b400f57202 */ /* 0x000fe60000000f00 */
[-C--:B------:R-:W-:Y:S01]  /*cdc0*/  HMMA.16816.F32.BF16 R44, R80, R86.reuse, R44 ;  /* 0x00000056502c723c */ /* 0x080fe2000004182c */
[----:B------:R3:W-:Y:S03]  /*cdd0*/  MUFU.EX2 R179, R68 ;  /* 0x0000004400b37308 */ /* 0x0007e60000000800 */
[----:B------:R-:W-:Y:S01]  /*cde0*/  FADD.FTZ R2, R220, R2 ;  /* 0x00000002dc027221 */ /* 0x000fe20000010000 */
[----:B------:R-:W-:Y:S03]  /*cdf0*/  IADD3 R245, R245, -0x1, RZ ;  /* 0xfffffffff5f57810 */ /* 0x000fe60007ffe0ff */
[C---:B------:R-:W-:Y:S01]  /*ce00*/  HMMA.16816.F32.BF16 R48, R76.reuse, R86, R48 ;  /* 0x000000564c30723c */ /* 0x040fe20000041830 */
[----:B------:R-:W4:Y:S02]  /*ce10*/  LDSM.16.MT88.4 R84, [R216+0x9000] ;  /* 0x00900000d854783b */ /* 0x000f240000004200 */
[----:B------:R-:W-:Y:S01]  /*ce20*/  MUFU.EX2 R122, R97 ;  /* 0x00000061007a7308 */ /* 0x000fe20000000800 */
[----:B------:R-:W-:Y:S01]  /*ce30*/  FADD.FTZ R2, R165, R2 ;  /* 0x00000002a5027221 */ /* 0x000fe20000010000 */
[----:B-1----:R-:W-:Y:S03]  /*ce40*/  F2FP.BF16.PACK_AB R198, R103, R104 ;  /* 0x0000006867c6723e */ /* 0x002fe600000010ff */
[-C--:B--2---:R-:W-:Y:S04]  /*ce50*/  HMMA.16816.F32.BF16 R52, R76, R88.reuse, R52 ;  /* 0x000000584c34723c */ /* 0x084fe80000041834 */
[----:B------:R-:W-:Y:S01]  /*ce60*/  FADD.FTZ R2, R148, R2 ;  /* 0x0000000294027221 */ /* 0x000fe20000010000 */
[----:B------:R-:W-:Y:S03]  /*ce70*/  MUFU.EX2 R184, R132 ;  /* 0x0000008400b87308 */ /* 0x000fe60000000800 */
[C---:B------:R-:W-:Y:S04]  /*ce80*/  HMMA.16816.F32.BF16 R56, R80.reuse, R88, R56 ;  /* 0x000000585038723c */ /* 0x040fe80000041838 */
[--C-:B---3--:R-:W-:Y:S01]  /*ce90*/  FFMA.FTZ R68, R118, c[0x0][0x23c], -R96.reuse ;  /* 0x00008f0076447a23 */ /* 0x108fe20000010860 */
[----:B------:R-:W-:Y:S02]  /*cea0*/  MOV R118, R187 ;  /* 0x000000bb00767202 */ /* 0x000fe40000000f00 */
[----:B------:R-:W-:Y:S01]  /*ceb0*/  MUFU.EX2 R187, R123 ;  /* 0x0000007b00bb7308 */ /* 0x000fe20000000800 */
[-C--:B------:R-:W-:Y:S01]  /*cec0*/  HMMA.16816.F32.BF16 R60, R80, R90.reuse, R60 ;  /* 0x0000005a503c723c */ /* 0x080fe2000004183c */
[----:B------:R-:W1:Y:S03]  /*ced0*/  LDSM.16.MT88.4 R80, [R219+0x9000] ;  /* 0x00900000db50783b */ /* 0x000e660000004200 */
[--C-:B------:R-:W-:Y:S02]  /*cee0*/  FFMA.FTZ R99, R118, c[0x0][0x23c], -R96.reuse ;  /* 0x00008f0076637a23 */ /* 0x100fe40000010860 */
[--C-:B------:R-:W-:Y:S01]  /*cef0*/  FFMA.FTZ R118, R71, c[0x0][0x23c], -R96.reuse ;  /* 0x00008f0047767a23 */ /* 0x100fe20000010860 */
[----:B------:R-:W-:Y:S01]  /*cf00*/  F2FP.BF16.PACK_AB R71, R163, R182 ;  /* 0x000000b6a347723e */ /* 0x000fe200000010ff */
[----:B------:R-:W-:Y:S01]  /*cf10*/  HMMA.16816.F32.BF16 R64, R76, R90, R64 ;  /* 0x0000005a4c40723c */ /* 0x000fe20000041840 */
[----:B------:R2:W-:Y:S01]  /*cf20*/  MUFU.EX2 R178, R68 ;  /* 0x0000004400b27308 */ /* 0x0005e20000000800 */
[----:B------:R-:W3:Y:S02]  /*cf30*/  LDSM.16.MT88.4 R88, [R218+0x9000] ;  /* 0x00900000da58783b */ /* 0x000ee40000004200 */
[----:B------:R-:W-:Y:S01]  /*cf40*/  FFMA.FTZ R96, R70, c[0x0][0x23c], -R96 ;  /* 0x00008f0046607a23 */ /* 0x000fe20000010860 */
[----:B------:R-:W-:Y:S02]  /*cf50*/  F2FP.BF16.PACK_AB R70, R181, R183 ;  /* 0x000000b7b546723e */ /* 0x000fe400000010ff */
[----:B------:R-:W-:Y:S02]  /*cf60*/  F2FP.BF16.PACK_AB R76, R145, R144 ;  /* 0x00000090914c723e */ /* 0x000fe400000010ff */
[----:B------:R-:W-:Y:S02]  /*cf70*/  F2FP.BF16.PACK_AB R77, R157, R143 ;  /* 0x0000008f9d4d723e */ /* 0x000fe400000010ff */
[----:B------:R-:W-:Y:S01]  /*cf80*/  MUFU.EX2 R96, R96 ;  /* 0x0000006000607308 */ /* 0x000fe20000000800 */
[----:B------:R-:W-:Y:S02]  /*cf90*/  F2FP.BF16.PACK_AB R78, R159, R158 ;  /* 0x0000009e9f4e723e */ /* 0x000fe400000010ff */
[----:B------:R-:W-:Y:S07]  /*cfa0*/  F2FP.BF16.PACK_AB R79, R154, R156 ;  /* 0x0000009c9a4f723e */ /* 0x000fee00000010ff */
[----:B------:R-:W-:Y:S01]  /*cfb0*/  MUFU.EX2 R132, R105 ;  /* 0x0000006900847308 */ /* 0x000fe20000000800 */
[----:B--2---:R-:W2:Y:S04]  /*cfc0*/  LDL.LU R68, [R1+0x3c] ;  /* 0x00003c0001447983 */ /* 0x004ea80000300800 */
[----:B------:R1:W5:Y:S05]  /*cfd0*/  LDL.LU R222, [R1+0x8c] ;  /* 0x00008c0001de7983 */ /* 0x00036a0000300800 */
[----:B------:R-:W-:Y:S10]  /*cfe0*/  MUFU.EX2 R131, R107 ;  /* 0x0000006b00837308 */ /* 0x000ff40000000800 */
[----:B------:R-:W-:Y:S10]  /*cff0*/  MUFU.EX2 R123, R108 ;  /* 0x0000006c007b7308 */ /* 0x000ff40000000800 */
[----:B------:R-:W-:Y:S10]  /*d000*/  MUFU.EX2 R108, R99 ;  /* 0x00000063006c7308 */ /* 0x000ff40000000800 */
[----:B------:R-:W-:Y:S10]  /*d010*/  MUFU.EX2 R107, R100 ;  /* 0x00000064006b7308 */ /* 0x000ff40000000800 */
[----:B------:R-:W-:Y:S10]  /*d020*/  MUFU.EX2 R105, R213 ;  /* 0x000000d500697308 */ /* 0x000ff40000000800 */
[----:B------:R-:W-:Y:S10]  /*d030*/  MUFU.EX2 R110, R110 ;  /* 0x0000006e006e7308 */ /* 0x000ff40000000800 */
[----:B------:R-:W-:Y:S10]  /*d040*/  MUFU.EX2 R100, R200 ;  /* 0x000000c800647308 */ /* 0x000ff40000000800 */
[----:B------:R-:W-:Y:S01]  /*d050*/  MUFU.EX2 R99, R121 ;  /* 0x0000007900637308 */ /* 0x000fe20000000800 */
[----:B--2---:R-:W-:Y:S01]  /*d060*/  FFMA.FTZ R0, R0, R68, R237 ;  /* 0x0000004400007223 */ /* 0x004fe200000100ed */
[----:B------:R-:W-:Y:S02]  /*d070*/  F2FP.BF16.PACK_AB R68, R149, R148 ;  /* 0x000000949544723e */ /* 0x000fe400000010ff */
[----:B------:R-:W-:Y:S01]  /*d080*/  MOV R237, R192 ;  /* 0x000000c000ed7202 */ /* 0x000fe20000000f00 */
[----:B------:R-:W-:Y:S01]  /*d090*/  FADD.FTZ R0, R246, R0 ;  /* 0x00000000f6007221 */ /* 0x000fe20000010000 */
[----:B------:R-:W-:Y:S04]  /*d0a0*/  MOV R192, R185 ;  /* 0x000000b900c07202 */ /* 0x000fe80000000f00 */
[----:B------:R-:W-:Y:S01]  /*d0b0*/  MUFU.EX2 R185, R126 ;  /* 0x0000007e00b97308 */ /* 0x000fe20000000800 */
[-C--:B----4-:R-:W-:Y:S05]  /*d0c0*/  HMMA.16816.F32.BF16 R4, R68, R84.reuse, R4 ;  /* 0x000000544404723c */ /* 0x090fea0000041804 */
[----:B------:R-:W-:Y:S03]  /*d0d0*/  FADD.FTZ R0, R241, R0 ;  /* 0x00000000f1007221 */ /* 0x000fe60000010000 */
[C---:B------:R-:W-:Y:S01]  /*d0e0*/  HMMA.16816.F32.BF16 R8, R76.reuse, R84, R8 ;  /* 0x000000544c08723c */ /* 0x040fe20000041808 */
[----:B------:R-:W-:Y:S03]  /*d0f0*/  MUFU.EX2 R126, R106 ;  /* 0x0000006a007e7308 */ /* 0x000fe60000000800 */
[----:B------:R-:W-:Y:S04]  /*d100*/  FADD.FTZ R0, R252, R0 ;  /* 0x00000000fc007221 */ /* 0x000fe80000010000 */
[-C--:B------:R-:W-:Y:S03]  /*d110*/  HMMA.16816.F32.BF16 R12, R76, R86.reuse, R12 ;  /* 0x000000564c0c723c */ /* 0x080fe6000004180c */
[----:B------:R-:W2:Y:S01]  /*d120*/  MUFU.EX2 R106, R212 ;  /* 0x000000d4006a7308 */ /* 0x000ea20000000800 */
[----:B------:R-:W-:Y:S04]  /*d130*/  FADD.FTZ R0, R136, R0 ;  /* 0x0000000088007221 */ /* 0x000fe80000010000 */
[C---:B------:R-:W-:Y:S01]  /*d140*/  HMMA.16816.F32.BF16 R16, R68.reuse, R86, R16 ;  /* 0x000000564410723c */ /* 0x040fe20000041810 */
[----:B------:R-:W-:Y:S03]  /*d150*/  LDSM.16.MT88.4 R84, [R219+0x9800] ;  /* 0x00980000db54783b */ /* 0x000fe60000004200 */
[----:B------:R-:W-:Y:S04]  /*d160*/  FADD.FTZ R0, R141, R0 ;  /* 0x000000008d007221 */ /* 0x000fe80000010000 */
[-C--:B-1----:R-:W-:Y:S04]  /*d170*/  HMMA.16816.F32.BF16 R20, R68, R80.reuse, R20 ;  /* 0x000000504414723c */ /* 0x082fe80000041814 */
[----:B------:R-:W-:Y:S04]  /*d180*/  FADD.FTZ R0, R138, R0 ;  /* 0x000000008a007221 */ /* 0x000fe80000010000 */
[C---:B------:R-:W-:Y:S04]  /*d190*/  HMMA.16816.F32.BF16 R24, R76.reuse, R80, R24 ;  /* 0x000000504c18723c */ /* 0x040fe80000041818 */
[----:B--2---:R-:W-:Y:S01]  /*d1a0*/  F2FP.BF16.PACK_AB R196, R105, R106 ;  /* 0x0000006a69c4723e */ /* 0x004fe200000010ff */
[----:B------:R-:W-:Y:S03]  /*d1b0*/  FADD.FTZ R0, R147, R0 ;  /* 0x0000000093007221 */ /* 0x000fe60000010000 */
[-C--:B------:R-:W-:Y:S04]  /*d1c0*/  HMMA.16816.F32.BF16 R28, R76, R82.reuse, R28 ;  /* 0x000000524c1c723c */ /* 0x080fe8000004181c */
[----:B------:R-:W-:Y:S04]  /*d1d0*/  FADD.FTZ R0, R143, R0 ;  /* 0x000000008f007221 */ /* 0x000fe80000010000 */
[C---:B------:R-:W-:Y:S01]  /*d1e0*/  HMMA.16816.F32.BF16 R32, R68.reuse, R82, R32 ;  /* 0x000000524420723c */ /* 0x040fe20000041820 */
[----:B------:R-:W1:Y:S03]  /*d1f0*/  LDSM.16.MT88.4 R80, [R216+0x9800] ;  /* 0x00980000d850783b */ /* 0x000e660000004200 */
[----:B------:R-:W-:Y:S04]  /*d200*/  FADD.FTZ R0, R157, R0 ;  /* 0x000000009d007221 */ /* 0x000fe80000010000 */
[-C--:B------:R-:W-:Y:S04]  /*d210*/  HMMA.16816.F32.BF16 R36, R68, R92.reuse, R36 ;  /* 0x0000005c4424723c */ /* 0x080fe80000041824 */
[----:B------:R-:W-:Y:S04]  /*d220*/  FADD.FTZ R0, R156, R0 ;  /* 0x000000009c007221 */ /* 0x000fe80000010000 */
[C---:B------:R-:W-:Y:S04]  /*d230*/  HMMA.16816.F32.BF16 R40, R76.reuse, R92, R40 ;  /* 0x0000005c4c28723c */ /* 0x040fe80000041828 */
[----:B------:R-:W-:Y:S04]  /*d240*/  FADD.FTZ R0, R154, R0 ;  /* 0x000000009a007221 */ /* 0x000fe80000010000 */
[-C--:B------:R-:W-:Y:S04]  /*d250*/  HMMA.16816.F32.BF16 R44, R76, R94.reuse, R44 ;  /* 0x0000005e4c2c723c */ /* 0x080fe8000004182c */
[----:B------:R-:W-:Y:S04]  /*d260*/  FADD.FTZ R0, R160, R0 ;  /* 0x00000000a0007221 */ /* 0x000fe80000010000 */
[C---:B------:R-:W-:Y:S01]  /*d270*/  HMMA.16816.F32.BF16 R48, R68.reuse, R94, R48 ;  /* 0x0000005e4430723c */ /* 0x040fe20000041830 */
[----:B------:R-:W2:Y:S03]  /*d280*/  LDSM.16.MT88.4 R92, [R217+0x9800] ;  /* 0x00980000d95c783b */ /* 0x000ea60000004200 */
[----:B------:R-:W-:Y:S04]  /*d290*/  FADD.FTZ R0, R247, R0 ;  /* 0x00000000f7007221 */ /* 0x000fe80000010000 */
[-C--:B---3--:R-:W-:Y:S04]  /*d2a0*/  HMMA.16816.F32.BF16 R52, R68, R88.reuse, R52 ;  /* 0x000000584434723c */ /* 0x088fe80000041834 */
[----:B------:R-:W-:Y:S04]  /*d2b0*/  FADD.FTZ R0, R238, R0 ;  /* 0x00000000ee007221 */ /* 0x000fe80000010000 */
[C---:B------:R-:W-:Y:S04]  /*d2c0*/  HMMA.16816.F32.BF16 R56, R76.reuse, R88, R56 ;  /* 0x000000584c38723c */ /* 0x040fe80000041838 */
[----:B------:R-:W-:Y:S04]  /*d2d0*/  FADD.FTZ R0, R210, R0 ;  /* 0x00000000d2007221 */ /* 0x000fe80000010000 */
[-C--:B------:R-:W-:Y:S07]  /*d2e0*/  HMMA.16816.F32.BF16 R60, R76, R90.reuse, R60 ;  /* 0x0000005a4c3c723c */ /* 0x080fee000004183c */
[----:B------:R-:W-:Y:S01]  /*d2f0*/  FADD.FTZ R77, R192, R102 ;  /* 0x00000066c04d7221 */ /* 0x000fe20000010000 */
[----:B------:R-:W-:Y:S01]  /*d300*/  HMMA.16816.F32.BF16 R64, R68, R90, R64 ;  /* 0x0000005a4440723c */ /* 0x000fe20000041840 */
[----:B------:R-:W3:Y:S01]  /*d310*/  LDSM.16.MT88.4 R88, [R218+0x9800] ;  /* 0x00980000da58783b */ /* 0x000ee20000004200 */
[----:B------:R-:W-:Y:S02]  /*d320*/  MUFU.EX2 R102, R130 ;  /* 0x0000008200667308 */ /* 0x000fe40000000800 */
[----:B------:R-:W-:Y:S01]  /*d330*/  FADD.FTZ R76, R251, R101 ;  /* 0x00000065fb4c7221 */ /* 0x000fe20000010000 */
[----:B------:R-:W-:Y:S01]  /*d340*/  F2FP.BF16.PACK_AB R78, R239, R244 ;  /* 0x000000f4ef4e723e */ /* 0x000fe200000010ff */
[----:B------:R-:W-:Y:S01]  /*d350*/  FADD.FTZ R98, R167, R77 ;  /* 0x0000004da7627221 */ /* 0x000fe20000010000 */
[----:B------:R-:W-:Y:S01]  /*d360*/  F2FP.BF16.PACK_AB R68, R162, R155 ;  /* 0x0000009ba244723e */ /* 0x000fe200000010ff */
[----:B------:R-:W-:Y:S01]  /*d370*/  FADD.FTZ R97, R250, R76 ;  /* 0x0000004cfa617221 */ /* 0x000fe20000010000 */
[----:B------:R-:W-:Y:S03]  /*d380*/  F2FP.BF16.PACK_AB R69, R161, R153 ;  /* 0x00000099a145723e */ /* 0x000fe600000010ff */
[----:B------:R-:W-:Y:S01]  /*d390*/  F2FP.BF16.PACK_AB R70, R236, R214 ;  /* 0x000000d6ec46723e */ /* 0x000fe200000010ff */
[----:B------:R-:W4:Y:S01]  /*d3a0*/  MUFU.EX2 R101, R75 ;  /* 0x0000004b00657308 */ /* 0x000f220000000800 */
[----:B------:R-:W-:Y:S02]  /*d3b0*/  F2FP.BF16.PACK_AB R71, R240, R211 ;  /* 0x000000d3f047723e */ /* 0x000fe400000010ff */
[----:B------:R-:W-:Y:S02]  /*d3c0*/  F2FP.BF16.PACK_AB R76, R237, R152 ;  /* 0x00000098ed4c723e */ /* 0x000fe400000010ff */
[----:B------:R-:W-:Y:S02]  /*d3d0*/  F2FP.BF16.PACK_AB R77, R247, R160 ;  /* 0x000000a0f74d723e */ /* 0x000fe400000010ff */
[----:B------:R-:W-:Y:S01]  /*d3e0*/  F2FP.BF16.PACK_AB R79, R210, R238 ;  /* 0x000000eed24f723e */ /* 0x000fe200000010ff */
[-C--:B-1----:R-:W-:Y:S03]  /*d3f0*/  HMMA.16816.F32.BF16 R4, R68, R80.reuse, R4 ;  /* 0x000000504404723c */ /* 0x082fe60000041804 */
[----:B------:R-:W-:Y:S05]  /*d400*/  F2FP.BF16.PACK_AB R192, R99, R100 ;  /* 0x0000006463c0723e */ /* 0x000fea00000010ff */
[C---:B------:R-:W-:Y:S08]  /*d410*/  HMMA.16816.F32.BF16 R8, R76.reuse, R80, R8 ;  /* 0x000000504c08723c */ /* 0x040ff00000041808 */
[-C--:B------:R-:W-:Y:S04]  /*d420*/  HMMA.16816.F32.BF16 R12, R76, R82.reuse, R12 ;  /* 0x000000524c0c723c */ /* 0x080fe8000004180c */
[----:B----4-:R-:W-:Y:S04]  /*d430*/  F2FP.BF16.PACK_AB R199, R101, R102 ;  /* 0x0000006665c7723e */ /* 0x010fe800000010ff */
[C---:B------:R-:W-:Y:S01]  /*d440*/  HMMA.16816.F32.BF16 R16, R68.reuse, R82, R16 ;  /* 0x000000524410723c */ /* 0x040fe20000041810 */
[----:B------:R-:W1:Y:S07]  /*d450*/  LDSM.16.MT88.4 R80, [R216+0xa000] ;  /* 0x00a00000d850783b */ /* 0x000e6e0000004200 */
[-C--:B------:R-:W-:Y:S08]  /*d460*/  HMMA.16816.F32.BF16 R20, R68, R84.reuse, R20 ;  /* 0x000000544414723c */ /* 0x080ff00000041814 */
[C---:B------:R-:W-:Y:S08]  /*d470*/  HMMA.16816.F32.BF16 R24, R76.reuse, R84, R24 ;  /* 0x000000544c18723c */ /* 0x040ff00000041818 */
[-C--:B------:R-:W-:Y:S08]  /*d480*/  HMMA.16816.F32.BF16 R28, R76, R86.reuse, R28 ;  /* 0x000000564c1c723c */ /* 0x080ff0000004181c */
[C---:B------:R-:W-:Y:S01]  /*d490*/  HMMA.16816.F32.BF16 R32, R68.reuse, R86, R32 ;  /* 0x000000564420723c */ /* 0x040fe20000041820 */
[----:B------:R-:W4:Y:S07]  /*d4a0*/  LDSM.16.MT88.4 R84, [R219+0xa000] ;  /* 0x00a00000db54783b */ /* 0x000f2e0000004200 */
[-C--:B--2---:R-:W-:Y:S08]  /*d4b0*/  HMMA.16816.F32.BF16 R36, R68, R92.reuse, R36 ;  /* 0x0000005c4424723c */ /* 0x084ff00000041824 */
[C---:B------:R-:W-:Y:S08]  /*d4c0*/  HMMA.16816.F32.BF16 R40, R76.reuse, R92, R40 ;  /* 0x0000005c4c28723c */ /* 0x040ff00000041828 */
[-C--:B------:R-:W-:Y:S08]  /*d4d0*/  HMMA.16816.F32.BF16 R44, R76, R94.reuse, R44 ;  /* 0x0000005e4c2c723c */ /* 0x080ff0000004182c */
[C---:B------:R-:W-:Y:S01]  /*d4e0*/  HMMA.16816.F32.BF16 R48, R68.reuse, R94, R48 ;  /* 0x0000005e4430723c */ /* 0x040fe20000041830 */
[----:B------:R-:W2:Y:S07]  /*d4f0*/  LDSM.16.MT88.4 R92, [R217+0xa000] ;  /* 0x00a00000d95c783b */ /* 0x000eae0000004200 */
[-C--:B---3--:R-:W-:Y:S08]  /*d500*/  HMMA.16816.F32.BF16 R52, R68, R88.reuse, R52 ;  /* 0x000000584434723c */ /* 0x088ff00000041834 */
[C---:B------:R-:W-:Y:S08]  /*d510*/  HMMA.16816.F32.BF16 R56, R76.reuse, R88, R56 ;  /* 0x000000584c38723c */ /* 0x040ff00000041838 */
[-C--:B------:R-:W-:Y:S07]  /*d520*/  HMMA.16816.F32.BF16 R60, R76, R90.reuse, R60 ;  /* 0x0000005a4c3c723c */ /* 0x080fee000004183c */
[----:B------:R-:W-:Y:S01]  /*d530*/  FADD.FTZ R77, R248, R98 ;  /* 0x00000062f84d7221 */ /* 0x000fe20000010000 */
[----:B------:R-:W-:Y:S01]  /*d540*/  HMMA.16816.F32.BF16 R64, R68, R90, R64 ;  /* 0x0000005a4440723c */ /* 0x000fe20000041840 */
[----:B------:R-:W3:Y:S03]  /*d550*/  LDSM.16.MT88.4 R88, [R218+0xa000] ;  /* 0x00a00000da58783b */ /* 0x000ee60000004200 */
[----:B------:R-:W-:Y:S01]  /*d560*/  FADD.FTZ R76, R140, R97 ;  /* 0x000000618c4c7221 */ /* 0x000fe20000010000 */
[----:B------:R-:W-:Y:S01]  /*d570*/  F2FP.BF16.PACK_AB R78, R188, R173 ;  /* 0x000000adbc4e723e */ /* 0x000fe200000010ff */
[----:B------:R-:W-:Y:S01]  /*d580*/  FADD.FTZ R98, R221, R77 ;  /* 0x0000004ddd627221 */ /* 0x000fe20000010000 */
[----:B------:R-:W-:Y:S01]  /*d590*/  F2FP.BF16.PACK_AB R68, R209, R171 ;  /* 0x000000abd144723e */ /* 0x000fe200000010ff */
[----:B------:R-:W-:Y:S01]  /*d5a0*/  FADD.FTZ R97, R137, R76 ;  /* 0x0000004c89617221 */ /* 0x000fe20000010000 */
[----:B------:R-:W-:Y:S01]  /*d5b0*/  F2FP.BF16.PACK_AB R69, R207, R170 ;  /* 0x000000aacf45723e */ /* 0x000fe200000010ff */
[----:B------:R2:W5:Y:S02]  /*d5c0*/  LDL.LU R221, [R1+0x88] ;  /* 0x0000880001dd7983 */ /* 0x0005640000300800 */
[----:B------:R-:W-:Y:S02]  /*d5d0*/  F2FP.BF16.PACK_AB R70, R190, R191 ;  /* 0x000000bfbe46723e */ /* 0x000fe400000010ff */
[----:B------:R-:W-:Y:S01]  /*d5e0*/  F2FP.BF16.PACK_AB R71, R189, R175 ;  /* 0x000000afbd47723e */ /* 0x000fe200000010ff */
[----:B------:R2:W5:Y:S01]  /*d5f0*/  LDL.LU R220, [R1+0x84] ;  /* 0x0000840001dc7983 */ /* 0x0005620000300800 */
[----:B------:R-:W-:Y:S02]  /*d600*/  F2FP.BF16.PACK_AB R76, R174, R169 ;  /* 0x000000a9ae4c723e */ /* 0x000fe400000010ff */
[----:B------:R-:W-:Y:S02]  /*d610*/  F2FP.BF16.PACK_AB R77, R172, R168 ;  /* 0x000000a8ac4d723e */ /* 0x000fe400000010ff */
[----:B------:R-:W-:Y:S01]  /*d620*/  F2FP.BF16.PACK_AB R79, R178, R179 ;  /* 0x000000b3b24f723e */ /* 0x000fe200000010ff */
[-C--:B-1----:R-:W-:Y:S08]  /*d630*/  HMMA.16816.F32.BF16 R4, R68, R80.reuse, R4 ;  /* 0x000000504404723c */ /* 0x082ff00000041804 */
[C---:B------:R-:W-:Y:S08]  /*d640*/  HMMA.16816.F32.BF16 R8, R76.reuse, R80, R8 ;  /* 0x000000504c08723c */ /* 0x040ff00000041808 */
[-C--:B------:R-:W-:Y:S08]  /*d650*/  HMMA.16816.F32.BF16 R12, R76, R82.reuse, R12 ;  /* 0x000000524c0c723c */ /* 0x080ff0000004180c */
[C---:B------:R-:W-:Y:S01]  /*d660*/  HMMA.16816.F32.BF16 R16, R68.reuse, R82, R16 ;  /* 0x000000524410723c */ /* 0x040fe20000041810 */
[----:B------:R-:W1:Y:S07]  /*d670*/  LDSM.16.MT88.4 R80, [R216+0xa800] ;  /* 0x00a80000d850783b */ /* 0x000e6e0000004200 */
[-C--:B----4-:R-:W-:Y:S08]  /*d680*/  HMMA.16816.F32.BF16 R20, R68, R84.reuse, R20 ;  /* 0x000000544414723c */ /* 0x090ff00000041814 */
        /* <DEDUP_REMOVED lines=21> */
[----:B------:R-:W-:Y:S02]  /*d7e0*/  LDSM.16.MT88.4 R164, [R219+0xb800] ;  /* 0x00b80000dba4783b */ /* 0x000fe40000004200 */
[----:B------:R-:W-:Y:S02]  /*d7f0*/  F2FP.BF16.PACK_AB R70, R184, R185 ;  /* 0x000000b9b846723e */ /* 0x000fe400000010ff */
[----:B------:R-:W-:Y:S02]  /*d800*/  F2FP.BF16.PACK_AB R71, R131, R132 ;  /* 0x000000848347723e */ /* 0x000fe400000010ff */
        /* <DEDUP_REMOVED lines=30> */
[----:B------:R-:W-:Y:S01]  /*d9f0*/  F2FP.BF16.PACK_AB R69, R116, R113 ;  /* 0x000000717445723e */ /* 0x000fe200000010ff */
[----:B------:R-:W2:Y:S02]  /*da00*/  LDSM.16.MT88.4 R148, [R216+0xb800] ;  /* 0x00b80000d894783b */ /* 0x000ea40000004200 */
[----:B------:R-:W-:Y:S01]  /*da10*/  F2FP.BF16.PACK_AB R70, R206, R135 ;  /* 0x00000087ce46723e */ /* 0x000fe200000010ff */
[----:B------:R-:W-:Y:S01]  /*da20*/  FADD.FTZ R2, R145, R76 ;  /* 0x0000004c91027221 */ /* 0x000fe20000010000 */
[----:B------:R-:W-:Y:S01]  /*da30*/  F2FP.BF16.PACK_AB R71, R127, R117 ;  /* 0x000000757f47723e */ /* 0x000fe200000010ff */
[----:B------:R-:W-:Y:S01]  /*da40*/  FADD.FTZ R75, R182, R75 ;  /* 0x0000004bb64b7221 */ /* 0x000fe20000010000 */
[----:B------:R-:W-:Y:S01]  /*da50*/  F2FP.BF16.PACK_AB R76, R203, R208 ;  /* 0x000000d0cb4c723e */ /* 0x000fe200000010ff */
[----:B------:R-:W-:Y:S01]  /*da60*/  FADD.FTZ R2, R158, R2 ;  /* 0x000000029e027221 */ /* 0x000fe20000010000 */
[----:B------:R-:W-:Y:S01]  /*da70*/  F2FP.BF16.PACK_AB R77, R112, R110 ;  /* 0x0000006e704d723e */ /* 0x000fe200000010ff */
[----:B------:R-:W-:Y:S01]  /*da80*/  FADD.FTZ R75, R163, R75 ;  /* 0x0000004ba34b7221 */ /* 0x000fe20000010000 */
[----:B------:R-:W-:Y:S01]  /*da90*/  F2FP.BF16.PACK_AB R79, R115, R114 ;  /* 0x00000072734f723e */ /* 0x000fe200000010ff */
[-C--:B-1----:R-:W-:Y:S03]  /*daa0*/  HMMA.16816.F32.BF16 R4, R68, R80.reuse, R4 ;  /* 0x000000504404723c */ /* 0x082fe60000041804 */
[----:B------:R-:W-:Y:S02]  /*dab0*/  FADD.FTZ R75, R153, R75 ;  /* 0x0000004b994b7221 */ /* 0x000fe40000010000 */
[----:B------:R-:W-:Y:S03]  /*dac0*/  FADD.FTZ R2, R159, R2 ;  /* 0x000000029f027221 */ /* 0x000fe60000010000 */
[C---:B------:R-:W-:Y:S01]  /*dad0*/  HMMA.16816.F32.BF16 R8, R76.reuse, R80, R8 ;  /* 0x000000504c08723c */ /* 0x040fe20000041808 */
[----:B------:R-:W1:Y:S03]  /*dae0*/  MUFU.EX2 R81, R118 ;  /* 0x0000007600517308 */ /* 0x000e660000000800 */
[----:B------:R-:W-:Y:S03]  /*daf0*/  FADD.FTZ R2, R152, R2 ;  /* 0x0000000298027221 */ /* 0x000fe60000010000 */
[----:B------:R-:W-:Y:S01]  /*db00*/  FADD.FTZ R80, R183, R97 ;  /* 0x00000061b7507221 */ /* 0x000fe20000010000 */
[-C--:B------:R-:W-:Y:S04]  /*db10*/  HMMA.16816.F32.BF16 R12, R76, R82.reuse, R12 ;  /* 0x000000524c0c723c */ /* 0x080fe8000004180c */
[----:B------:R-:W-:Y:S02]  /*db20*/  FADD.FTZ R80, R181, R80 ;  /* 0x00000050b5507221 */ /* 0x000fe40000010000 */
[----:B------:R-:W2:Y:S01]  /*db30*/  LDSM.16.MT88.4 R180, [R217+0xb800] ;  /* 0x00b80000d9b4783b */ /* 0x000ea20000004200 */
[----:B------:R-:W-:Y:S01]  /*db40*/  FADD.FTZ R2, R237, R2 ;  /* 0x00000002ed027221 */ /* 0x000fe20000010000 */
[C---:B------:R-:W-:Y:S01]  /*db50*/  HMMA.16816.F32.BF16 R16, R68.reuse, R82, R16 ;  /* 0x000000524410723c */ /* 0x040fe20000041810 */
[----:B------:R-:W-:Y:S03]  /*db60*/  MUFU.EX2 R82, R125 ;  /* 0x0000007d00527308 */ /* 0x000fe60000000800 */
[----:B------:R-:W-:Y:S02]  /*db70*/  FADD.FTZ R80, R155, R80 ;  /* 0x000000509b507221 */ /* 0x000fe40000010000 */
[----:B------:R-:W-:Y:S02]  /*db80*/  FADD.FTZ R2, R244, R2 ;  /* 0x00000002f4027221 */ /* 0x000fe40000010000 */
[-C--:B----4-:R-:W-:Y:S03]  /*db90*/  HMMA.16816.F32.BF16 R20, R68, R84.reuse, R20 ;  /* 0x000000544414723c */ /* 0x090fe60000041814 */
[----:B------:R-:W4:Y:S01]  /*dba0*/  MUFU.EX2 R83, R124 ;  /* 0x0000007c00537308 */ /* 0x000f220000000800 */
[----:B-1----:R-:W-:Y:S01]  /*dbb0*/  F2FP.BF16.PACK_AB R195, R96, R81 ;  /* 0x0000005160c3723e */ /* 0x002fe200000010ff */
[----:B------:R-:W-:Y:S03]  /*dbc0*/  FADD.FTZ R2, R239, R2 ;  /* 0x00000002ef027221 */ /* 0x000fe60000010000 */
[C---:B------:R-:W-:Y:S05]  /*dbd0*/  HMMA.16816.F32.BF16 R24, R76.reuse, R84, R24 ;  /* 0x000000544c18723c */ /* 0x040fea0000041818 */
[----:B------:R-:W1:Y:S03]  /*dbe0*/  MUFU.EX2 R84, R204 ;  /* 0x000000cc00547308 */ /* 0x000e660000000800 */
[-C--:B------:R-:W-:Y:S08]  /*dbf0*/  HMMA.16816.F32.BF16 R28, R76, R86.reuse, R28 ;  /* 0x000000564c1c723c */ /* 0x080ff0000004181c */
[C---:B------:R-:W-:Y:S04]  /*dc00*/  HMMA.16816.F32.BF16 R32, R68.reuse, R86, R32 ;  /* 0x000000564420723c */ /* 0x040fe80000041820 */
[----:B----4-:R-:W-:Y:S04]  /*dc10*/  F2FP.BF16.PACK_AB R194, R82, R83 ;  /* 0x0000005352c2723e */ /* 0x010fe800000010ff */
[-C--:B--2---:R-:W-:Y:S04]  /*dc20*/  HMMA.16816.F32.BF16 R36, R68, R92.reuse, R36 ;  /* 0x0000005c4424723c */ /* 0x084fe80000041824 */
[----:B-1----:R-:W-:Y:S04]  /*dc30*/  F2FP.BF16.PACK_AB R193, R84, R98 ;  /* 0x0000006254c1723e */ /* 0x002fe800000010ff */
[C---:B------:R-:W-:Y:S08]  /*dc40*/  HMMA.16816.F32.BF16 R40, R76.reuse, R92, R40 ;  /* 0x0000005c4c28723c */ /* 0x040ff00000041828 */
[-C--:B------:R-:W-:Y:S08]  /*dc50*/  HMMA.16816.F32.BF16 R44, R76, R94.reuse, R44 ;  /* 0x0000005e4c2c723c */ /* 0x080ff0000004182c */
[C---:B------:R-:W-:Y:S08]  /*dc60*/  HMMA.16816.F32.BF16 R48, R68.reuse, R94, R48 ;  /* 0x0000005e4430723c */ /* 0x040ff00000041830 */
[-C--:B---3--:R-:W-:Y:S08]  /*dc70*/  HMMA.16816.F32.BF16 R52, R68, R88.reuse, R52 ;  /* 0x000000584434723c */ /* 0x088ff00000041834 */
        /* <DEDUP_REMOVED lines=48> */
[----:B------:R-:W-:Y:S01]  /*df80*/  FADD.FTZ R8, R132, R9 ;  /* 0x0000000984087221 */ /* 0x000fe20000010000 */
[----:B------:R-:W-:Y:S01]  /*df90*/  MOV R132, R74 ;  /* 0x0000004a00847202 */ /* 0x000fe20000000f00 */
[----:B------:R-:W-:Y:S01]  /*dfa0*/  FADD.FTZ R2, R109, R2 ;  /* 0x000000026d027221 */ /* 0x000fe20000010000 */
[-C--:B-1----:R-:W-:Y:S03]  /*dfb0*/  HMMA.16816.F32.BF16 R184, R196, R4.reuse, R52 ;  /* 0x00000004c4b8723c */ /* 0x082fe60000041834 */
[----:B------:R-:W-:Y:S02]  /*dfc0*/  FADD.FTZ R0, R108, R0 ;  /* 0x000000006c007221 */ /* 0x000fe40000010000 */
[----:B------:R-:W-:Y:S02]  /*dfd0*/  FADD.FTZ R11, R131, R8 ;  /* 0x00000008830b7221 */ /* 0x000fe40000010000 */
[----:B------:R-:W-:Y:S01]  /*dfe0*/  FADD.FTZ R10, R111, R2 ;  /* 0x000000026f0a7221 */ /* 0x000fe20000010000 */
[C---:B------:R-:W-:Y:S04]  /*dff0*/  HMMA.16816.F32.BF16 R188, R192.reuse, R4, R56 ;  /* 0x00000004c0bc723c */ /* 0x040fe80000041838 */
[----:B------:R-:W-:Y:S01]  /*e000*/  FADD.FTZ R8, R133, R12 ;  /* 0x0000000c85087221 */ /* 0x000fe20000010000 */
[----:B------:R-:W-:Y:S01]  /*e010*/  MOV R133, R73 ;  /* 0x0000004900857202 */ /* 0x000fe20000000f00 */
[----:B------:R-:W-:Y:S02]  /*e020*/  FADD.FTZ R9, R107, R0 ;  /* 0x000000006b097221 */ /* 0x000fe40000010000 */
[----:B------:R-:W-:Y:S01]  /*e030*/  FADD.FTZ R2, R113, R11 ;  /* 0x0000000b71027221 */ /* 0x000fe20000010000 */
[-C--:B------:R-:W-:Y:S03]  /*e040*/  HMMA.16816.F32.BF16 R192, R192, R6.reuse, R60 ;  /* 0x00000006c0c0723c */ /* 0x080fe6000004183c */
[----:B------:R-:W-:Y:S02]  /*e050*/  FADD.FTZ R0, R208, R10 ;  /* 0x0000000ad0007221 */ /* 0x000fe40000010000 */
[----:B------:R-:W-:Y:S01]  /*e060*/  FADD.FTZ R10, R134, R8 ;  /* 0x00000008860a7221 */ /* 0x000fe20000010000 */
[----:B------:R-:W-:Y:S01]  /*e070*/  MOV R134, R72 ;  /* 0x0000004800867202 */ /* 0x000fe20000000f00 */
[----:B------:R-:W-:Y:S01]  /*e080*/  FADD.FTZ R9, R110, R9 ;  /* 0x000000096e097221 */ /* 0x000fe20000010000 */
[----:B------:R-:W-:Y:S04]  /*e090*/  HMMA.16816.F32.BF16 R196, R196, R6, R64 ;  /* 0x00000006c4c4723c */ /* 0x000fe80000041840 */
[----:B------:R-:W-:Y:S02]  /*e0a0*/  FADD.FTZ R2, R116, R2 ;  /* 0x0000000274027221 */ /* 0x000fe40000010000 */
[----:B------:R-:W-:Y:S01]  /*e0b0*/  FADD.FTZ R4, R135, R10 ;  /* 0x0000000a87047221 */ /* 0x000fe20000010000 */
[----:B------:R-:W-:Y:S01]  /*e0c0*/  MOV R135, R3 ;  /* 0x0000000300877202 */ /* 0x000fe20000000f00 */
        /* <DEDUP_REMOVED lines=20> */
[----:B------:R1:W-:Y:S03]  /*e210*/  STL [R1+0x30], R6 ;  /* 0x0000300601007387 */ /* 0x0003e60000100800 */
        /* <DEDUP_REMOVED lines=8> */
[----:B------:R1:W-:Y:S02]  /*e2a0*/  STL [R1+0x2c], R245 ;  /* 0x00002cf501007387 */ /* 0x0003e40000100800 */
[----:B-1---5:R-:W-:-:S05]  /*e2b0*/  @P0 BRA `(.L_x_12) ;  /* 0xffffa26000000947 */ /* 0x022fca000383ffff */
.L_x_11:
[----:B---3--:R-:W2:Y:S04]  /*e2c0*/  LDL.LU R9, [R1+0x30] ;  /* 0x0000300001097983 */ /* 0x008ea80000300800 */
        /* <DEDUP_REMOVED lines=223> */
[----:B-----5:R-:W-:Y:S01]  /*f0c0*/  @P4 FFMA.FTZ R13, R72, c[0x0][0x238], R9 ;  /* 0x00008e00480d4a23 */ /* 0x020fe20000010009 */
        /* <DEDUP_REMOVED lines=8> */
[----:B------:R1:W2:Y:S01]  /*f150*/  LDS.128 R24, [R235] ;  /* 0x00000000eb187984 */ /* 0x0002a20000000c00 */
        /* <DEDUP_REMOVED lines=56> */
.L_x_16:
[----:B------:R-:W-:Y:S05]  /*f4e0*/  BSYNC B0 ;  /* 0x0000000000007941 */ /* 0x000fea0003800000 */
.L_x_15:
        /* <DEDUP_REMOVED lines=47> */
.L_x_9:
[----:B-12---:R-:W-:Y:S01]  /*f7e0*/  SHF.R.S32.HI R10, RZ, 0x1f, R204 ;  /* 0x0000001fff0a7819 */ /* 0x006fe200000114cc */
[----:B------:R-:W1:Y:S01]  /*f7f0*/  LDC.U8 R13, c[0x0][0x329] ;  /* 0x0000ca40ff0d7b82 */ /* 0x000e620000000000 */
[----:B------:R-:W-:Y:S01]  /*f800*/  SHF.R.S32.HI R0, RZ, 0x1f, R22 ;  /* 0x0000001fff007819 */ /* 0x000fe20000011416 */
[----:B------:R-:W-:Y:S01]  /*f810*/  ULDC.64 UR4, c[0x0][0x1e8] ;  /* 0x00007a0000047ab9 */ /* 0x000fe20000000a00 */
[----:B------:R-:W-:Y:S01]  /*f820*/  LEA.HI R10, R10, R204, RZ, 0x3 ;  /* 0x000000cc0a0a7211 */ /* 0x000fe200078f18ff */
[----:B------:R-:W-:Y:S01]  /*f830*/  USHF.L.U32 UR6, UR4, 0x5, URZ ;  /* 0x0000000504067899 */ /* 0x000fe2000800063f */
[----:B------:R-:W-:Y:S01]  /*f840*/  SHF.R.S32.HI R4, RZ, 0x1f, R23 ;  /* 0x0000001fff047819 */ /* 0x000fe20000011417 */
[----:B------:R-:W-:Y:S01]  /*f850*/  IMAD R0, R0, c[0x0][0x1e0], RZ ;  /* 0x0000780000007a24 */ /* 0x000fe200078e02ff */
[----:B------:R-:W-:Y:S01]  /*f860*/  LOP3.LUT R2, R10, 0x1ffffff8, RZ, 0xc0, !PT ;  /* 0x1ffffff80a027812 */ /* 0x000fe200078ec0ff */
[----:B------:R-:W2:Y:S01]  /*f870*/  LDC.U8 R12, c[0x0][0x328] ;  /* 0x0000ca00ff0c7b82 */ /* 0x000ea20000000000 */
[----:B------:R-:W-:Y:S01]  /*f880*/  SHF.R.S32.HI R10, RZ, 0x3, R10 ;  /* 0x00000003ff0a7819 */ /* 0x000fe2000001140a */
[----:B------:R-:W-:Y:S01]  /*f890*/  IMAD R0, R22, c[0x0][0x1e4], R0 ;  /* 0x0000790016007a24 */ /* 0x000fe200078e0200 */
[----:B------:R-:W-:Y:S01]  /*f8a0*/  UMOV UR7, 0x5 ;  /* 0x0000000500077882 */ /* 0x000fe20000000000 */
[C---:B------:R-:W-:Y:S01]  /*f8b0*/  IMAD.IADD R2, R204.reuse, 0x1, -R2 ;  /* 0x00000001cc027824 */ /* 0x040fe200078e0a02 */
[----:B------:R-:W-:Y:S01]  /*f8c0*/  SHF.R.S32.HI R11, RZ, 0x1f, R10 ;  /* 0x0000001fff0b7819 */ /* 0x000fe2000001140a */
[----:B------:R-:W-:Y:S01]  /*f8d0*/  USHF.L.U64.HI UR5, UR4, UR7, UR5 ;  /* 0x0000000704057299 */ /* 0x000fe20008010205 */
[----:B------:R-:W-:Y:S01]  /*f8e0*/  LOP3.LUT P6, RZ, R204, 0x7, RZ, 0xc0, !PT ;  /* 0x00000007ccff7812 */ /* 0x000fe200078cc0ff */
[----:B------:R-:W-:Y:S01]  /*f8f0*/  IMAD.SHL.U32 R2, R2, 0x8, RZ ;  /* 0x0000000802027824 */ /* 0x000fe200078e00ff */
[----:B------:R-:W-:-:S04]  /*f900*/  IADD3 R18, -R238, c[0x0][0x214], RZ ;  /* 0x00008500ee127a10 */ /* 0x000fc80007ffe1ff */
[----:B------:R-:W-:Y:S02]  /*f910*/  SHF.R.S32.HI R3, RZ, 0x1f, R2 ;  /* 0x0000001fff037819 */ /* 0x000fe40000011402 */
[----:B-1----:R-:W-:-:S03]  /*f920*/  ISETP.NE.AND P0, PT, R13, RZ, PT ;  /* 0x000000ff0d00720c */ /* 0x002fc60003f05270 */
        /* <DEDUP_REMOVED lines=19> */
[----:B--2---:R-:W-:Y:S01]  /*fa60*/  @!P0 ISETP.NE.AND P1, PT, R12, RZ, PT ;  /* 0x000000ff0c00820c */ /* 0x004fe20003f25270 */
        /* <DEDUP_REMOVED lines=23> */
[----:B---3--:R-:W-:Y:S01]  /*fbe0*/  IADD3 R4, P2, R2, UR6, RZ ;  /* 0x0000000602047c10 */ /* 0x008fe2000ff5e0ff */
        /* <DEDUP_REMOVED lines=87> */
.L_x_17:
        /* <DEDUP_REMOVED lines=10> */
.L_x_1131:


//--------------------- .text._ZN5flash16flash_fwd_kernelI23Flash_fwd_kernel_traitsILi64ELi128ELi128ELi4ELb0ELb0EN7cutlass10bfloat16_tE19Flash_kernel_traitsILi64ELi128ELi128ELi4ES3_EELb0ELb1ELb0ELb0ELb0ELb1ELb0ELb0EEEvNS_16Flash_fwd_paramsE --------------------------
	.section	.text._ZN5flash16flash_fwd_kernelI23Flash_fwd_kernel_traitsILi64ELi128ELi128ELi4ELb0ELb0EN7cutlass10bfloat16_tE19Flash_kernel_traitsILi64ELi128ELi128ELi4ES3_EELb0ELb1ELb0ELb0ELb0ELb1ELb0ELb0EEEvNS_16Flash_fwd_paramsE,"ax",@progbits
	.sectioninfo	@"SHI_REGISTERS=255"
	.align	128
        .global         _ZN5flash16flash_fwd_kernelI23Flash_fwd_kernel_traitsILi64ELi128ELi128ELi4ELb0ELb0EN7cutlass10bfloat16_tE19Flash_kernel_traitsILi64ELi128ELi128ELi4ES3_EELb0ELb1ELb0ELb0ELb0ELb1ELb0ELb0EEEvNS_16Flash_fwd_paramsE
        .type           _ZN5flash16flash_fwd_kernelI23Flash_fwd_kernel_traitsILi64ELi128ELi128ELi4ELb0ELb0EN7cutlass10bfloat16_tE19Flash_kernel_traitsILi64ELi128ELi128ELi4ES3_EELb0ELb1ELb0ELb0ELb0ELb1ELb0ELb0EEEvNS_16Flash_fwd_paramsE,@function
        .size           _ZN5flash16flash_fwd_kernelI23Flash_fwd_kernel_traitsILi64ELi128ELi128ELi4ELb0ELb0EN7cutlass10bfloat16_tE19Flash_kernel_traitsILi64ELi128ELi128ELi4ES3_EELb0ELb1ELb0ELb0ELb0ELb1ELb0ELb0EEEvNS_16Flash_fwd_paramsE,(.L_x_1132 - _ZN5flash16flash_fwd_kernelI23Flash_fwd_kernel_traitsILi64ELi128ELi128ELi4ELb0ELb0EN7cutlass10bfloat16_tE19Flash_kernel_traitsILi64ELi128ELi128ELi4ES3_EELb0ELb1ELb0ELb0ELb0ELb1ELb0ELb0EEEvNS_16Flash_fwd_paramsE)
        .other          _ZN5flash16flash_fwd_kernelI23Flash_fwd_kernel_traitsILi64ELi128ELi128ELi4ELb0ELb0EN7cutlass10bfloat16_tE19Flash_kernel_traitsILi64ELi128ELi128ELi4ES3_EELb0ELb1ELb0ELb0ELb0ELb1ELb0ELb0EEEvNS_16Flash_fwd_paramsE,@"STO_CUDA_ENTRY STV_DEFAULT"
_ZN5flash16flash_fwd_kernelI23Flash_fwd_kernel_traitsILi64ELi128ELi128ELi4ELb0ELb0EN7cutlass10bfloat16_tE19Flash_kernel_traitsILi64ELi128ELi128ELi4ES3_EELb0ELb1ELb0ELb0ELb0ELb1ELb0ELb0EEEvNS_16Flash_fwd_paramsE:
.text._ZN5flash16flash_fwd_kernelI23Flash_fwd_kernel_traitsILi64ELi128ELi128ELi4ELb0ELb0EN7cutlass10bfloat16_tE19Flash_kernel_traitsILi64ELi128ELi128ELi4ES3_EELb0ELb1ELb0ELb0ELb0ELb1ELb0ELb0EEEvNS_16Flash_fwd_paramsE:
[----:B------:R-:W-:Y:S02]  /*0000*/  MOV R1, c[0x0][0x28] ;  /* 0x00000a0000017a02 */ /* 0x000fe40000000f00 */
[----:B------:R-:W1:Y:S01]  /*0010*/  S2UR UR10, SR_CTAID.Y ;  /* 0x00000000000a79c3 */ /* 0x000e620000002600 */
[----:B------:R-:W-:Y:S01]  /*0020*/  ULDC.64 UR4, c[0x0][0x240] ;  /* 0x0000900000047ab9 */ /* 0x000fe20000000a00 */
[----:B------:R-:W-:Y:S01]  /*0030*/  IADD3 R1, R1, -0x128, RZ ;  /* 0xfffffed801017810 */ /* 0x000fe20007ffe0ff */
[----:B------:R-:W-:Y:S02]  /*0040*/  UISETP.NE.U32.AND UP2, UPT, URZ, UR4, UPT ;  /* 0x000000043f00728c */ /* 0x000fe4000bf45070 */
[----:B------:R-:W-:Y:S02]  /*0050*/  UMOV UR7, 0x4 ;  /* 0x0000000400077882 */ /* 0x000fe40000000000 */
[----:B------:R-:W-:Y:S02]  /*0060*/  UISETP.NE.AND.EX UP2, UPT, URZ, UR5, UPT, UP2 ;  /* 0x000000053f00728c */ /* 0x000fe4000bf45320 */
[----:B------:R-:W-:Y:S02]  /*0070*/  ULDC.64 UR12, c[0x0][0x240] ;  /* 0x00009000000c7ab9 */ /* 0x000fe40000000a00 */
[----:B------:R-:W-:-:S02]  /*0080*/  ULDC.64 UR4, c[0x0][0x250] ;  /* 0x0000940000047ab9 */ /* 0x000fc40000000a00 */
[----:B------:R-:W-:Y:S01]  /*0090*/  PLOP3.LUT P2, PT, PT, PT, UP2, 0x80, 0x0 ;  /* 0x000000000000781c */ /* 0x000fe20003f4f028 */
[----:B------:R-:W-:Y:S02]  /*00a0*/  UISETP.NE.U32.AND UP0, UPT, URZ, UR4, UPT ;  /* 0x000000043f00728c */ /* 0x000fe4000bf05070 */
[----:B------:R-:W-:Y:S02]  /*00b0*/  ULDC.64 UR16, c[0x0][0x118] ;  /* 0x0000460000107ab9 */ /* 0x000fe40000000a00 */
[----:B------:R-:W-:Y:S02]  /*00c0*/  UISETP.NE.AND.EX UP0, UPT, URZ, UR5, UPT, UP0 ;  /* 0x000000053f00728c */ /* 0x000fe4000bf05300 */
[----:B------:R-:W-:Y:S02]  /*00d0*/  ULDC.U8 UR6, c[0x0][0x312] ;  /* 0x0000c48000067ab9 */ /* 0x000fe40000000000 */
[----:B------:R-:W-:Y:S02]  /*00e0*/  ULDC.64 UR8, c[0x0][0x248] ;  /* 0x0000920000087ab9 */ /* 0x000fe40000000a00 */
[----:B-1----:R-:W-:Y:S01]  /*00f0*/  UIMAD.WIDE UR12, UR10, UR7, UR12 ;  /* 0x000000070a0c72a5 */ /* 0x002fe2000f8e020c */
[----:B------:R-:W-:Y:S01]  /*0100*/  PLOP3.LUT P0, PT, PT, PT, UP0, 0x80, 0x0 ;  /* 0x000000000000781c */ /* 0x000fe20003f0f008 */
[----:B------:R-:W-:-:S02]  /*0110*/  ULDC.64 UR4, c[0x0][0x250] ;  /* 0x0000940000047ab9 */ /* 0x000fc40000000a00 */
[----:B------:R-:W-:Y:S02]  /*0120*/  UISETP.NE.AND UP3, UPT, UR6, URZ, UPT ;  /* 0x0000003f0600728c */ /* 0x000fe4000bf65270 */
[----:B------:R-:W-:Y:S01]  /*0130*/  IMAD.U32 R2, RZ, RZ, UR12 ;  /* 0x0000000cff027e24 */ /* 0x000fe2000f8e00ff */
[----:B------:R-:W-:Y:S01]  /*0140*/  UISETP.EQ.U32.AND UP1, UPT, URZ, UR8, UPT ;  /* 0x000000083f00728c */ /* 0x000fe2000bf22070 */
[----:B------:R-:W-:Y:S01]  /*0150*/  IMAD.U32 R3, RZ, RZ, UR13 ;  /* 0x0000000dff037e24 */ /* 0x000fe2000f8e00ff */
[----:B------:R-:W-:Y:S02]  /*0160*/  @UP0 UIMAD.WIDE UR4, UR10, UR7, UR4 ;  /* 0x000000070a0402a5 */ /* 0x000fe4000f8e0204 */
[----:B------:R-:W-:Y:S02]  /*0170*/  UISETP.EQ.OR.EX UP1, UPT, URZ, UR9, !UP3, UP1 ;  /* 0x000000093f00728c */ /* 0x000fe4000df22710 */
[----:B------:R1:W2:Y:S01]  /*0180*/  @P2 LDG.E R7, [R2.64] ;  /* 0x0000001002072981 */ /* 0x0002a2000c1e1900 */
[----:B------:R-:W-:-:S03]  /*0190*/  ULDC.64 UR8, c[0x0][0x248] ;  /* 0x0000920000087ab9 */ /* 0x000fc60000000a00 */
[----:B------:R1:W3:Y:S01]  /*01a0*/  @P2 LDG.E R6, [R2.64+0x4] ;  /* 0x0000041002062981 */ /* 0x0002e2000c1e1900 */
[----:B------:R-:W-:Y:S02]  /*01b0*/  IMAD.U32 R4, RZ, RZ, UR4 ;  /* 0x00000004ff047e24 */ /* 0x000fe4000f8e00ff */
[----:B------:R-:W-:Y:S01]  /*01c0*/  IMAD.U32 R5, RZ, RZ, UR5 ;  /* 0x00000005ff057e24 */ /* 0x000fe2000f8e00ff */
[----:B------:R-:W-:-:S04]  /*01d0*/  PLOP3.LUT P1, PT, PT, PT, UP1, 0x80, 0x0 ;  /* 0x000000000000781c */ /* 0x000fc80003f2f018 */
[----:B------:R-:W4:Y:S01]  /*01e0*/  @P0 LDG.E R4, [R4.64] ;  /* 0x0000001004040981 */ /* 0x000f22000c1e1900 */
[----:B------:R-:W-:-:S06]  /*01f0*/  UIMAD.WIDE UR8, UR10, UR7, UR8 ;  /* 0x000000070a0872a5 */ /* 0x000fcc000f8e0208 */
[----:B-1----:R-:W-:Y:S02]  /*0200*/  IMAD.U32 R2, RZ, RZ, UR8 ;  /* 0x00000008ff027e24 */ /* 0x002fe4000f8e00ff */
[----:B------:R-:W-:-:S05]  /*0210*/  IMAD.U32 R3, RZ, RZ, UR9 ;  /* 0x00000009ff037e24 */ /* 0x000fca000f8e00ff */
[----:B------:R-:W5:Y:S01]  /*0220*/  @!P1 LDG.E R0, [R2.64] ;  /* 0x0000001002009981 */ /* 0x000f62000c1e1900 */
[----:B------:R-:W-:Y:S02]  /*0230*/  UMOV UR9, 0xffffffff ;  /* 0xffffffff00097882 */ /* 0x000fe40000000000 */
[----:B------:R-:W-:Y:S02]  /*0240*/  UMOV UR14, URZ ;  /* 0x0000003f000e7c82 */ /* 0x000fe40008000000 */
[----:B------:R-:W-:Y:S01]  /*0250*/  UMOV UR19, 0xffffffff ;  /* 0xffffffff00137882 */ /* 0x000fe20000000000 */
[----:B------:R-:W1:Y:S08]  /*0260*/  S2UR UR12, SR_CTAID.X ;  /* 0x00000000000c79c3 */ /* 0x000e700000002500 */
[----:B------:R-:W1:Y:S08]  /*0270*/  S2UR UR11, SR_CTAID.Z ;  /* 0x00000000000b79c3 */ /* 0x000e700000002700 */
[----:B--2---:R-:W2:Y:S08]  /*0280*/  @P2 R2UR UR9, R7 ;  /* 0x00000000070923c2 */ /* 0x004eb000000e0000 */
[----:B---3--:R-:W2:Y:S08]  /*0290*/  @P2 R2UR UR15, R6 ;  /* 0x00000000060f23c2 */ /* 0x008eb000000e0000 */
[----:B----4-:R3:W4:Y:S01]  /*02a0*/  @P0 R2UR UR14, R4 ;  /* 0x00000000040e03c2 */ /* 0x01072200000e0000 */
[----:B------:R-:W-:-:S04]  /*02b0*/  ISETP.NE.U32.AND P0, PT, RZ, c[0x0][0x248], PT ;  /* 0x00009200ff007a0c */ /* 0x000fc80003f05070 */
[----:B------:R-:W-:Y:S01]  /*02c0*/  ISETP.NE.AND.EX P0, PT, RZ, c[0x0][0x24c], PT, P0 ;  /* 0x00009300ff007a0c */ /* 0x000fe20003f05300 */
[----:B--2---:R-:W-:Y:S02]  /*02d0*/  @UP2 UIADD3 UR15, UR15, -UR9, URZ ;  /* 0x800000090f0f2290 */ /* 0x004fe4000fffe03f */
[----:B-----5:R3:W2:Y:S05]  /*02e0*/  @!P1 R2UR UR19, R0 ;  /* 0x00000000001393c2 */ /* 0x0206aa00000e0000 */
[----:B------:R-:W-:-:S05]  /*02f0*/  @!UP2 ULDC UR15, c[0x0][0x214] ;  /* 0x00008500000faab9 */ /* 0x000fca0000000800 */
[----:B-1234-:R-:W-:Y:S05]  /*0300*/  @!P0 BRA `(.L_x_18) ;  /* 0x0000007000008947 */ /* 0x01efea0003800000 */
[----:B------:R-:W-:-:S13]  /*0310*/  PLOP3.LUT P0, PT, PT, PT, UP3, 0x80, 0x0 ;  /* 0x000000000000781c */ /* 0x000fda0003f0f038 */
[----:B------:R-:W2:Y:S04]  /*0320*/  @P0 LDG.E R0, [R2.64+0x4] ;  /* 0x0000041002000981 */ /* 0x000ea8000c1e1900 */
[----:B------:R-:W3:Y:S01]  /*0330*/  @!P0 LDG.E R2, [R2.64] ;  /* 0x0000001002028981 */ /* 0x000ee2000c1e1900 */
[----:B--2---:R-:W1:Y:S02]  /*0340*/  @P0 R2UR UR6, R0 ;  /* 0x00000000000603c2 */ /* 0x004e6400000e0000 */
[----:B-1----:R-:W-:-:S11]  /*0350*/  @UP3 UIADD3 UR6, UR6, -UR19, URZ ;  /* 0x8000001306063290 */ /* 0x002fd6000fffe03f */
[----:B---3--:R1:W2:Y:S02]  /*0360*/  @!P0 R2UR UR6, R2 ;  /* 0x00000000020683c2 */ /* 0x0082a400000e0000 */
[----:B-12---:R-:W-:Y:S05]  /*0370*/  BRA `(.L_x_19) ;  /* 0x0000001000007947 */ /* 0x006fea0003800000 */
.L_x_18:
[----:B------:R-:W-:Y:S02]  /*0380*/  ULDC UR6, c[0x0][0x218] ;  /* 0x0000860000067ab9 */ /* 0x000fe40000000800 */
.L_x_19:
[----:B------:R-:W-:Y:S02]  /*0390*/  ULDC.64 UR4, c[0x0][0x258] ;  /* 0x0000960000047ab9 */ /* 0x000fe40000000a00 */
[----:B------:R-:W-:-:S04]  /*03a0*/  UISETP.NE.U32.AND UP2, UPT, URZ, UR4, UPT ;  /* 0x000000043f00728c */ /* 0x000fc8000bf45070 */
[----:B------:R-:W-:-:S03]  /*03b0*/  UISETP.NE.AND.EX UP2, UPT, URZ, UR5, UPT, UP2 ;  /* 0x000000053f00728c */ /* 0x000fc6000bf45320 */
[----:B------:R-:W-:-:S03]  /*03c0*/  ULDC.64 UR4, c[0x0][0x258] ;  /* 0x0000960000047ab9 */ /* 0x000fc60000000a00 */
[----:B------:R-:W-:-:S05]  /*03d0*/  PLOP3.LUT P0, PT, PT, PT, UP2, 0x80, 0x0 ;  /* 0x000000000000781c */ /* 0x000fca0003f0f028 */
[----:B------:R-:W-:-:S06]  /*03e0*/  @UP2 UIMAD.WIDE UR4, UR10, UR7, UR4 ;  /* 0x000000070a0422a5 */ /* 0x000fcc000f8e0204 */
[----:B------:R-:W-:Y:S02]  /*03f0*/  IMAD.U32 R2, RZ, RZ, UR4 ;  /* 0x00000004ff027e24 */ /* 0x000fe4000f8e00ff */
[----:B------:R-:W-:Y:S01]  /*0400*/  IMAD.U32 R3, RZ, RZ, UR5 ;  /* 0x00000005ff037e24 */ /* 0x000fe2000f8e00ff */
[----:B------:R-:W-:Y:S02]  /*0410*/  USHF.L.U32 UR12, UR12, 0x7, URZ ;  /* 0x000000070c0c7899 */ /* 0x000fe4000800063f */
[----:B------:R-:W-:Y:S02]  /*0420*/  ULDC.64 UR4, c[0x0][0x268] ;  /* 0x00009a0000047ab9 */ /* 0x000fe40000000a00 */
[----:B------:R-:W2:Y:S01]  /*0430*/  @P0 LDG.E R0, [R2.64] ;  /* 0x0000001002000981 */ /* 0x000ea2000c1e1900 */
[----:B------:R-:W-:Y:S02]  /*0440*/  UISETP.GT.AND UP0, UPT, UR15, UR12, UPT ;  /* 0x0000000c0f00728c */ /* 0x000fe4000bf04270 */
[----:B------:R-:W-:-:S03]  /*0450*/  @!UP2 UISETP.NE.U32.AND UP1, UPT, URZ, UR4, UPT ;  /* 0x000000043f00a28c */ /* 0x000fc6000bf25070 */
[----:B------:R-:W-:Y:S02]  /*0460*/  ULDC UR4, c[0x0][0x21c] ;  /* 0x0000870000047ab9 */ /* 0x000fe40000000800 */
[----:B------:R-:W-:-:S04]  /*0470*/  @!UP2 UISETP.NE.AND.EX UP1, UPT, URZ, UR5, UPT, UP1 ;  /* 0x000000053f00a28c */ /* 0x000fc8000bf25310 */
[----:B------:R-:W-:Y:S01]  /*0480*/  @!UP2 USEL UR4, URZ, UR4, !UP1 ;  /* 0x000000043f04a287 */ /* 0x000fe2000c800000 */
[----:B--2---:R-:W1:Y:S01]  /*0490*/  @P0 R2UR UR13, R0 ;  /* 0x00000000000d03c2 */ /* 0x004e6200000e0000 */
[----:B------:R-:W-:Y:S01]  /*04a0*/  PLOP3.LUT P0, PT, PT, PT, UP0, 0x80, 0x0 ;  /* 0x000000000000781c */ /* 0x000fe20003f0f008 */
[----:B-1----:R-:W-:Y:S02]  /*04b0*/  @UP2 UIADD3 UR13, UR13, -UR14, URZ ;  /* 0x8000000e0d0d2290 */ /* 0x002fe4000fffe03f */
[----:B------:R-:W-:-:S10]  /*04c0*/  @!UP2 UIADD3 UR13, UR4, UR6, -UR14 ;  /* 0x00000006040da290 */ /* 0x000fd4000fffe80e */
[----:B------:R-:W-:Y:S05]  /*04d0*/  @!P0 EXIT ;  /* 0x000000000000894d */ /* 0x000fea0003800000 */
[----:B------:R-:W-:Y:S01]  /*04e0*/  UIADD3 UR4, -UR15, 0xff, UR12 ;  /* 0x000000ff0f047890 */ /* 0x000fe2000fffe10c */
[----:B------:R-:W1:Y:S01]  /*04f0*/  S2R R232, SR_TID.X ;  /* 0x0000000000e87919 */ /* 0x000e620000002100 */
[----:B------:R-:W-:Y:S02]  /*0500*/  ULDC UR5, c[0x0][0x2e8] ;  /* 0x0000ba0000057ab9 */ /* 0x000fe40000000800 */
[----:B------:R-:W-:Y:S02]  /*0510*/  UIADD3 UR7, UR13, 0x7f, URZ ;  /* 0x0000007f0d077890 */ /* 0x000fe4000fffe03f */
[----:B------:R-:W-:Y:S02]  /*0520*/  UIADD3 UR5, UR4, UR5, UR13 ;  /* 0x0000000504057290 */ /* 0x000fe4000fffe00d */
[----:B------:R-:W-:Y:S02]  /*0530*/  USHF.R.S32.HI UR6, URZ, 0x1f, UR7 ;  /* 0x0000001f3f067899 */ /* 0x000fe40008011407 */
[----:B------:R-:W-:-:S02]  /*0540*/  USHF.R.S32.HI UR4, URZ, 0x1f, UR5 ;  /* 0x0000001f3f047899 */ /* 0x000fc40008011405 */
[----:B------:R-:W-:Y:S02]  /*0550*/  ULEA.HI UR6, UR6, UR7, URZ, 0x7 ;  /* 0x0000000706067291 */ /* 0x000fe4000f8f383f */
[----:B------:R-:W-:Y:S02]  /*0560*/  ULEA.HI UR4, UR4, UR5, URZ, 0x7 ;  /* 0x0000000504047291 */ /* 0x000fe4000f8f383f */
[----:B------:R-:W-:Y:S02]  /*0570*/  USHF.R.S32.HI UR6, URZ, 0x7, UR6 ;  /* 0x000000073f067899 */ /* 0x000fe40008011406 */
[----:B------:R-:W-:-:S04]  /*0580*/  USHF.R.S32.HI UR4, URZ, 0x7, UR4 ;  /* 0x000000073f047899 */ /* 0x000fc80008011404 */
[----:B------:R-:W-:-:S04]  /*0590*/  UISETP.LT.AND UP0, UPT, UR6, UR4, UPT ;  /* 0x000000040600728c */ /* 0x000fc8000bf01270 */
[----:B------:R-:W-:-:S04]  /*05a0*/  USEL UR8, UR6, UR4, UP0 ;  /* 0x0000000406087287 */ /* 0x000fc80008000000 */
[----:B------:R-:W-:-:S06]  /*05b0*/  UISETP.GE.AND UP0, UPT, UR8, 0x1, UPT ;  /* 0x000000010800788c */ /* 0x000fcc000bf06270 */
[----:B------:R-:W-:-:S13]  /*05c0*/  PLOP3.LUT P0, PT, PT, PT, UP0, 0x80, 0x0 ;  /* 0x000000000000781c */ /* 0x000fda0003f0f008 */
[----:B------:R-:W-:Y:S05]  /*05d0*/  @!P0 BRA `(.L_x_20) ;  /* 0x0001660000008947 */ /* 0x000fea0003800000 */
[----:B-1----:R-:W-:Y:S02]  /*05e0*/  UISETP.NE.AND UP1, UPT, UR9, -0x1, UPT ;  /* 0xffffffff0900788c */ /* 0x002fe4000bf25270 */
[----:B------:R-:W-:Y:S02]  /*05f0*/  UISETP.NE.AND UP0, UPT, UR19, -0x1, UPT ;  /* 0xffffffff1300788c */ /* 0x000fe4000bf05270 */
[----:B------:R-:W-:Y:S02]  /*0600*/  ULDC.64 UR4, c[0x0][0x190] ;  /* 0x0000640000047ab9 */ /* 0x000fe40000000a00 */
[----:B------:R-:W-:Y:S02]  /*0610*/  ULDC.64 UR6, c[0x0][0x178] ;  /* 0x00005e0000067ab9 */ /* 0x000fe40000000a00 */
[----:B------:R-:W-:-:S03]  /*0620*/  PLOP3.LUT P0, PT, PT, PT, UP0, 0x80, 0x0 ;  /* 0x000000000000781c */ /* 0x000fc60003f0f008 */
[----:B------:R-:W-:Y:S02]  /*0630*/  @UP1 UIMAD.WIDE.U32 UR24, UR9, UR4, URZ ;  /* 0x00000004091812a5 */ /* 0x000fe4000f8e003f */
[----:B------:R-:W-:Y:S02]  /*0640*/  @!UP1 USHF.R.S32.HI UR22, URZ, 0x1f, UR10 ;  /* 0x0000001f3f169899 */ /* 0x000fe4000801140a */
[----:B------:R-:W-:Y:S02]  /*0650*/  @UP0 UIADD3 UR23, UR14, UR19, URZ ;  /* 0x000000130e170290 */ /* 0x000fe4000fffe03f */
[----:B------:R-:W-:Y:S02]  /*0660*/  @UP1 UIMAD UR18, UR9, UR5, UR25 ;  /* 0x00000005091212a4 */ /* 0x000fe4000f8e0219 */
[----:B------:R-:W-:Y:S02]  /*0670*/  @!UP1 UIMAD.WIDE.U32 UR20, UR10, UR6, URZ ;  /* 0x000000060a1492a5 */ /* 0x000fe4000f8e003f */
[----:B------:R-:W-:-:S02]  /*0680*/  ULDC.64 UR4, c[0x0][0x198] ;  /* 0x0000660000047ab9 */ /* 0x000fc40000000a00 */
[----:B------:R-:W-:Y:S02]  /*0690*/  @!UP1 UIMAD UR22, UR22, UR6, URZ ;  /* 0x00000006161692a4 */ /* 0x000fe4000f8e023f */
[----:B------:R-:W-:Y:S02]  /*06a0*/  @UP0 UIMAD.WIDE.U32 UR26, UR23, UR4, URZ ;  /* 0x00000004171a02a5 */ /* 0x000fe4000f8e003f */
[----:B------:R-:W-:Y:S02]  /*06b0*/  @!UP1 UIMAD UR22, UR10, UR7, UR22 ;  /* 0x000000070a1692a4 */ /* 0x000fe4000f8e0216 */
[----:B------:R-:W-:Y:S02]  /*06c0*/  @UP1 UMOV UR6, UR24 ;  /* 0x0000001800061c82 */ /* 0x000fe40008000000 */
[----:B------:R-:W-:Y:S02]  /*06d0*/  @!UP1 UMOV UR6, UR20 ;  /* 0x0000001400069c82 */ /* 0x000fe40008000000 */
[----:B------:R-:W-:-:S02]  /*06e0*/  @UP0 UIMAD UR7, UR23, UR5, UR27 ;  /* 0x00000005170702a4 */ /* 0x000fc4000f8e021b */
[----:B------:R-:W-:Y:S02]  /*06f0*/  @!UP1 UIADD3 UR18, UR21, UR22, URZ ;  /* 0x0000001615129290 */ /* 0x000fe4000fffe03f */
[----:B------:R-:W-:Y:S01]  /*0700*/  @UP0 UMOV UR20, UR26 ;  /* 0x0000001a00140c82 */ /* 0x000fe20008000000 */
[----:B------:R-:W-:Y:S05]  /*0710*/  @P0 BRA `(.L_x_21) ;  /* 0x000000d000000947 */ /* 0x000fea0003800000 */
[----:B------:R-:W-:Y:S02]  /*0720*/  USHF.R.S32.HI UR20, URZ, 0x1f, UR14 ;  /* 0x0000001f3f147899 */ /* 0x000fe4000801140e */
[----:B------:R-:W-:Y:S02]  /*0730*/  ULDC.64 UR4, c[0x0][0x198] ;  /* 0x0000660000047ab9 */ /* 0x000fe40000000a00 */
[----:B------:R-:W-:Y:S02]  /*0740*/  UIMAD UR20, UR20, UR4, URZ ;  /* 0x00000004141472a4 */ /* 0x000fe4000f8e023f */
[----:B------:R-:W-:Y:S02]  /*0750*/  UIMAD.WIDE.U32 UR22, UR14, UR4, URZ ;  /* 0x000000040e1672a5 */ /* 0x000fe4000f8e003f */
[----:B------:R-:W-:-:S02]  /*0760*/  UIMAD UR20, UR14, UR5, UR20 ;  /* 0x000000050e1472a4 */ /* 0x000fc4000f8e0214 */
[----:B------:R-:W-:Y:S02]  /*0770*/  USHF.R.S32.HI UR7, URZ, 0x1f, UR10 ;  /* 0x0000001f3f077899 */ /* 0x000fe4000801140a */
[----:B------:R-:W-:Y:S02]  /*0780*/  ULDC.64 UR4, c[0x0][0x180] ;  /* 0x0000600000047ab9 */ /* 0x000fe40000000a00 */
[----:B------:R-:W-:Y:S02]  /*0790*/  UIADD3 UR21, UR23, UR20, URZ ;  /* 0x0000001417157290 */ /* 0x000fe4000fffe03f */
[----:B------:R-:W-:Y:S02]  /*07a0*/  UIMAD UR7, UR7, UR4, URZ ;  /* 0x00000004070772a4 */ /* 0x000fe4000f8e023f */
[----:B------:R-:W-:Y:S02]  /*07b0*/  UMOV UR20, UR22 ;  /* 0x0000001600147c82 */ /* 0x000fe40008000000 */
[----:B------:R-:W-:-:S02]  /*07c0*/  UIMAD UR7, UR10, UR5, UR7 ;  /* 0x000000050a0772a4 */ /* 0x000fc4000f8e0207 */
[----:B------:R-:W-:-:S04]  /*07d0*/  UIMAD.WIDE.U32 UR20, UR10, UR4, UR20 ;  /* 0x000000040a1472a5 */ /* 0x000fc8000f8e0014 */
[----:B------:R-:W-:Y:S02]  /*07e0*/  UIADD3 UR7, UR21, UR7, URZ ;  /* 0x0000000715077290 */ /* 0x000fe4000fffe03f */
.L_x_21:
[----:B------:R-:W-:Y:S01]  /*07f0*/  IABS R0, c[0x0][0x1c8] ;  /* 0x0000720000007a13 */ /* 0x000fe20000000000 */
[----:B------:R-:W1:Y:S01]  /*0800*/  S2R R5, SR_CTAID.Z ;  /* 0x0000000000057919 */ /* 0x000e620000002700 */
[----:B------:R-:W-:Y:S02]  /*0810*/  ULDC UR4, c[0x0][0x1c8] ;  /* 0x0000720000047ab9 */ /* 0x000fe40000000800 */
[----:B------:R-:W-:Y:S01]  /*0820*/  ULOP3.LUT UR4, UR11, UR4, URZ, 0x3c, !UPT ;  /* 0x000000040b047292 */ /* 0x000fe2000f8e3c3f */
[----:B------:R-:W-:Y:S01]  /*0830*/  IMAD.MOV.U32 R4, RZ, RZ, R0 ;  /* 0x000000ffff047224 */ /* 0x000fe200078e0000 */
[----:B------:R-:W-:-:S03]  /*0840*/  @UP0 UIADD3 UR19, UR14, UR19, URZ ;  /* 0x000000130e130290 */ /* 0x000fc6000fffe03f */
[----:B------:R-:W2:Y:S01]  /*0850*/  I2F.RP R2, R4 ;  /* 0x0000000400027306 */ /* 0x000ea20000209400 */
[----:B------:R-:W-:Y:S01]  /*0860*/  ISETP.LE.AND P1, PT, RZ, UR4, PT ;  /* 0x00000004ff007c0c */ /* 0x000fe2000bf23270 */
[----:B------:R-:W-:Y:S02]  /*0870*/  ULDC.64 UR4, c[0x0][0x1a0] ;  /* 0x0000680000047ab9 */ /* 0x000fe40000000a00 */
[----:B------:R-:W-:-:S04]  /*0880*/  @UP0 UIMAD.WIDE.U32 UR22, UR19, UR4, URZ ;  /* 0x00000004131602a5 */ /* 0x000fc8000f8e003f */
[----:B------:R-:W-:Y:S02]  /*0890*/  @UP0 UIMAD UR21, UR19, UR5, UR23 ;  /* 0x00000005131502a4 */ /* 0x000fe4000f8e0217 */
[----:B------:R-:W-:Y:S01]  /*08a0*/  USHF.R.S32.HI UR19, URZ, 0x1f, UR11 ;  /* 0x0000001f3f137899 */ /* 0x000fe2000801140b */
[----:B--2---:R-:W2:Y:S01]  /*08b0*/  MUFU.RCP R2, R2 ;  /* 0x0000000200027308 */ /* 0x004ea20000001000 */
[----:B-1----:R-:W-:Y:S02]  /*08c0*/  IABS R5, R5 ;  /* 0x0000000500057213 */ /* 0x002fe40000000000 */
[----:B--2---:R-:W-:-:S05]  /*08d0*/  IADD3 R2, R2, 0xffffffe, RZ ;  /* 0x0ffffffe02027810 */ /* 0x004fca0007ffe0ff */
[----:B------:R-:W1:Y:S02]  /*08e0*/  F2I.FTZ.U32.TRUNC.NTZ R3, R2 ;  /* 0x0000000200037305 */ /* 0x000e64000021f000 */
[----:B-1----:R-:W-:Y:S02]  /*08f0*/  IMAD.MOV R0, RZ, RZ, -R3 ;  /* 0x000000ffff007224 */ /* 0x002fe400078e0a03 */
[----:B------:R-:W-:Y:S02]  /*0900*/  IMAD.MOV.U32 R2, RZ, RZ, RZ ;  /* 0x000000ffff027224 */ /* 0x000fe400078e00ff */
[----:B------:R-:W-:-:S04]  /*0910*/  IMAD R0, R0, R4, RZ ;  /* 0x0000000400007224 */ /* 0x000fc800078e02ff */
[----:B------:R-:W-:-:S04]  /*0920*/  IMAD.HI.U32 R0, R3, R0, R2 ;  /* 0x0000000003007227 */ /* 0x000fc800078e0002 */
[----:B------:R-:W-:-:S04]  /*0930*/  IMAD.MOV.U32 R3, RZ, RZ, R5 ;  /* 0x000000ffff037224 */ /* 0x000fc800078e0005 */
[----:B------:R-:W-:-:S05]  /*0940*/  IMAD.HI.U32 R0, R0, R3, RZ ;  /* 0x0000000300007227 */ /* 0x000fca00078e00ff */
[----:B------:R-:W-:-:S05]  /*0950*/  IADD3 R2, -R0, RZ, RZ ;  /* 0x000000ff00027210 */ /* 0x000fca0007ffe1ff */
[----:B------:R-:W-:-:S05]  /*0960*/  IMAD R2, R4, R2, R3 ;  /* 0x0000000204027224 */ /* 0x000fca00078e0203 */
[----:B------:R-:W-:-:S13]  /*0970*/  ISETP.GT.U32.AND P2, PT, R4, R2, PT ;  /* 0x000000020400720c */ /* 0x000fda0003f44070 */
[----:B------:R-:W-:Y:S01]  /*0980*/  @!P2 IMAD.IADD R2, R2, 0x1, -R4 ;  /* 0x000000010202a824 */ /* 0x000fe200078e0a04 */
[----:B------:R-:W-:Y:S02]  /*0990*/  @!P2 IADD3 R0, R0, 0x1, RZ ;  /* 0x000000010000a810 */ /* 0x000fe40007ffe0ff */
[----:B------:R-:W-:Y:S02]  /*09a0*/  ISETP.NE.AND P2, PT, RZ, c[0x0][0x1c8], PT ;  /* 0x00007200ff007a0c */ /* 0x000fe40003f45270 */
[----:B------:R-:W-:-:S13]  /*09b0*/  ISETP.GE.U32.AND P3, PT, R2, R4, PT ;  /* 0x000000040200720c */ /* 0x000fda0003f66070 */
[----:B------:R-:W-:-:S05]  /*09c0*/  @P3 IADD3 R0, R0, 0x1, RZ ;  /* 0x0000000100003810 */ /* 0x000fca0007ffe0ff */
[----:B------:R-:W-:-:S05]  /*09d0*/  IMAD.MOV.U32 R26, RZ, RZ, R0 ;  /* 0x000000ffff1a7224 */ /* 0x000fca00078e0000 */
[----:B------:R-:W-:Y:S02]  /*09e0*/  @!P1 IADD3 R26, -R26, RZ, RZ ;  /* 0x000000ff1a1a9210 */ /* 0x000fe40007ffe1ff */
[----:B------:R-:W-:Y:S01]  /*09f0*/  @!P2 LOP3.LUT R26, RZ, c[0x0][0x1c8], RZ, 0x33, !PT ;  /* 0x00007200ff1aaa12 */ /* 0x000fe200078e33ff */
        /* <DEDUP_REMOVED lines=10> */
[----:B------:R-:W-:Y:S02]  /*0aa0*/  UIMAD.WIDE.U32 UR22, UR10, UR4, UR22 ;  /* 0x000000040a1672a5 */ /* 0x000fe4000f8e0016 */
[----:B------:R-:W-:-:S04]  /*0ab0*/  UIMAD UR5, UR10, UR5, UR14 ;  /* 0x000000050a0572a4 */ /* 0x000fc8000f8e020e */
[----:B------:R-:W-:Y:S02]  /*0ac0*/  UIADD3 UR21, UR23, UR5, URZ ;  /* 0x0000000517157290 */ /* 0x000fe4000fffe03f */
.L_x_22:
[----:B------:R-:W-:Y:S01]  /*0ad0*/  SHF.R.S32.HI R29, RZ, 0x1f, R232 ;  /* 0x0000001fff1d7819 */ /* 0x000fe200000114e8 */
[----:B------:R-:W1:Y:S01]  /*0ae0*/  S2R R3, SR_CTAID.X ;  /* 0x0000000000037919 */ /* 0x000e620000002500 */
[----:B------:R-:W-:Y:S01]  /*0af0*/  UIADD3 UR10, -UR12, UR15, URZ ;  /* 0x0000000f0c0a7290 */ /* 0x000fe2000fffe13f */
[----:B------:R-:W-:Y:S01]  /*0b00*/  SHF.R.S32.HI R27, RZ, 0x1f, R26 ;  /* 0x0000001fff1b7819 */ /* 0x000fe2000001141a */
[----:B------:R-:W-:Y:S01]  /*0b10*/  ULDC.64 UR4, c[0x0][0x1a8] ;  /* 0x00006a0000047ab9 */ /* 0x000fe20000000a00 */
[CC--:B------:R-:W-:Y:S01]  /*0b20*/  LEA.HI R2, R29.reuse, R232.reuse, RZ, 0x3 ;  /* 0x000000e81d027211 */ /* 0x0c0fe200078f18ff */
[----:B------:R-:W2:Y:S01]  /*0b30*/  S2R R6, SR_CTAID.Z ;  /* 0x0000000000067919 */ /* 0x000ea20000002700 */
[----:B------:R-:W-:Y:S01]  /*0b40*/  UIMAD UR4, UR19, UR4, URZ ;  /* 0x00000004130472a4 */ /* 0x000fe2000f8e023f */
[----:B------:R-:W-:Y:S01]  /*0b50*/  LEA.HI R5, R29, R232, RZ, 0x6 ;  /* 0x000000e81d057211 */ /* 0x000fe200078f30ff */
[----:B------:R-:W-:Y:S01]  /*0b60*/  UISETP.GE.AND UP0, UPT, UR8, 0x2, UPT ;  /* 0x000000020800788c */ /* 0x000fe2000bf06270 */
[----:B------:R-:W-:Y:S01]  /*0b70*/  SHF.R.S32.HI R10, RZ, 0x3, R2 ;  /* 0x00000003ff0a7819 */ /* 0x000fe20000011402 */
[----:B------:R-:W-:Y:S01]  /*0b80*/  UIMAD UR4, UR11, UR5, UR4 ;  /* 0x000000050b0472a4 */ /* 0x000fe2000f8e0204 */
[----:B------:R-:W-:Y:S01]  /*0b90*/  LOP3.LUT R2, R2, 0xfffffff8, RZ, 0xc0, !PT ;  /* 0xfffffff802027812 */ /* 0x000fe200078ec0ff */
[----:B------:R-:W-:Y:S01]  /*0ba0*/  IMAD.SHL.U32 R5, R5, 0x8, RZ ;  /* 0x0000000805057824 */ /* 0x000fe200078e00ff */
[C---:B------:R-:W-:Y:S01]  /*0bb0*/  IADD3 R28, R10.reuse, 0x10, RZ ;  /* 0x000000100a1c7810 */ /* 0x040fe20007ffe0ff */
[----:B------:R-:W-:Y:S01]  /*0bc0*/  IMAD.SHL.U32 R0, R10, 0x40, RZ ;  /* 0x000000400a007824 */ /* 0x000fe200078e00ff */
[----:B------:R-:W-:Y:S01]  /*0bd0*/  SHF.R.S32.HI R11, RZ, 0x1f, R10 ;  /* 0x0000001fff0b7819 */ /* 0x000fe2000001140a */
[----:B------:R-:W-:Y:S01]  /*0be0*/  IMAD.IADD R132, R232, 0x1, -R2 ;  /* 0x00000001e8847824 */ /* 0x000fe200078e0a02 */
[----:B------:R-:W-:Y:S01]  /*0bf0*/  ISETP.GE.AND P2, PT, R28, UR10, PT ;  /* 0x0000000a1c007c0c */ /* 0x000fe2000bf46270 */
[----:B------:R-:W-:Y:S01]  /*0c00*/  UMOV UR11, 0x7 ;  /* 0x00000007000b7882 */ /* 0x000fe20000000000 */
[----:B------:R-:W-:Y:S01]  /*0c10*/  LOP3.LUT R0, R0, 0x1c0, RZ, 0xc0, !PT ;  /* 0x000001c000007812 */ /* 0x000fe200078ec0ff */
[----:B------:R-:W-:Y:S01]  /*0c20*/  IMAD.SHL.U32 R22, R132, 0x8, RZ ;  /* 0x0000000884167824 */ /* 0x000fe200078e00ff */
[----:B------:R-:W-:-:S02]  /*0c30*/  IADD3 R35, R10, 0x20, RZ ;  /* 0x000000200a237810 */ /* 0x000fc40007ffe0ff */
[----:B------:R-:W-:Y:S01]  /*0c40*/  SHF.R.U32.HI R2, RZ, 0x3, R0 ;  /* 0x00000003ff027819 */ /* 0x000fe20000011600 */
[----:B-1----:R-:W-:Y:S01]  /*0c50*/  IMAD.WIDE R36, R3, 0x80, R10 ;  /* 0x0000008003247825 */ /* 0x002fe200078e020a */
[--C-:B------:R-:W-:Y:S02]  /*0c60*/  LOP3.LUT R0, R0, 0x38, R22.reuse, 0xf8, !PT ;  /* 0x0000003800007812 */ /* 0x100fe400078ef816 */
[----:B------:R-:W-:Y:S02]  /*0c70*/  IADD3 R34, R10, 0x30, RZ ;  /* 0x000000300a227810 */ /* 0x000fe40007ffe0ff */
[----:B------:R-:W-:Y:S01]  /*0c80*/  LOP3.LUT R4, R0, R2, RZ, 0x3c, !PT ;  /* 0x0000000200047212 */ /* 0x000fe200078e3cff */
[----:B------:R-:W-:Y:S01]  /*0c90*/  STL.64 [R1+0x58], R36 ;  /* 0x0000582401007387 */ /* 0x000fe20000100a00 */
[----:B------:R-:W-:Y:S02]  /*0ca0*/  SHF.R.S32.HI R23, RZ, 0x1f, R22 ;  /* 0x0000001fff177819 */ /* 0x000fe40000011416 */
[----:B------:R-:W-:-:S02]  /*0cb0*/  IADD3 R2, P0, R22, UR6, RZ ;  /* 0x0000000616027c10 */ /* 0x000fc4000ff1e0ff */
[----:B------:R-:W-:Y:S01]  /*0cc0*/  ISETP.GE.AND P5, PT, R35, UR10, PT ;  /* 0x0000000a23007c0c */ /* 0x000fe2000bfa6270 */
[----:B------:R1:W-:Y:S01]  /*0cd0*/  STL.64 [R1+0x98], R22 ;  /* 0x0000981601007387 */ /* 0x0003e20000100a00 */
[----:B------:R-:W-:Y:S02]  /*0ce0*/  ISETP.GE.AND P4, PT, R34, UR10, PT ;  /* 0x0000000a22007c0c */ /* 0x000fe4000bf86270 */
[----:B------:R-:W-:Y:S01]  /*0cf0*/  ISETP.GE.AND P1, PT, R10, UR10, PT ;  /* 0x0000000a0a007c0c */ /* 0x000fe2000bf26270 */
[----:B------:R-:W-:Y:S01]  /*0d00*/  STL [R1+0xc4], R35 ;  /* 0x0000c42301007387 */ /* 0x000fe20000100800 */
[----:B------:R-:W-:Y:S01]  /*0d10*/  IADD3.X R3, R23, UR18, RZ, P0, !PT ;  /* 0x0000001217037c10 */ /* 0x000fe200087fe4ff */
[----:B------:R-:W-:Y:S01]  /*0d20*/  UIADD3 UR18, UR8, -0x1, URZ ;  /* 0xffffffff08127890 */ /* 0x000fe2000fffe03f */
[----:B------:R-:W-:Y:S01]  /*0d30*/  @!P2 IADD3 R12, P0, R36, 0x10, RZ ;  /* 0x00000010240ca810 */ /* 0x000fe20007f1e0ff */
[----:B------:R-:W-:Y:S01]  /*0d40*/  STL [R1+0xb8], R34 ;  /* 0x0000b82201007387 */ /* 0x000fe20000100800 */
[----:B------:R-:W-:Y:S01]  /*0d50*/  LOP3.LUT R234, R4, 0xfffffe00, R5, 0xf8, !PT ;  /* 0xfffffe0004ea7812 */ /* 0x000fe200078ef805 */
[----:B--2---:R-:W-:Y:S01]  /*0d60*/  IMAD.WIDE.U32 R2, R6, c[0x0][0x1a8], R2 ;  /* 0x00006a0006027a25 */ /* 0x004fe200078e0002 */
[----:B------:R-:W-:Y:S01]  /*0d70*/  IADD3 R33, R10, 0x40, RZ ;  /* 0x000000400a217810 */ /* 0x000fe20007ffe0ff */
[----:B------:R-:W-:Y:S01]  /*0d80*/  USHF.R.S32.HI UR19, URZ, 0x1f, UR18 ;  /* 0x0000001f3f137899 */ /* 0x000fe20008011412 */
[C---:B------:R-:W-:Y:S01]  /*0d90*/  @!P5 IADD3 R6, P3, R36.reuse, 0x20, RZ ;  /* 0x000000202406d810 */ /* 0x040fe20007f7e0ff */
[--C-:B------:R-:W-:Y:S01]  /*0da0*/  @!P2 IMAD.X R0, RZ, RZ, R37.reuse, P0 ;  /* 0x000000ffff00a224 */ /* 0x100fe200000e0625 */
[----:B------:R-:W-:Y:S01]  /*0db0*/  @!P4 IADD3 R15, P0, R36, 0x30, RZ ;  /* 0x00000030240fc810 */ /* 0x000fe20007f1e0ff */
[----:B------:R-:W-:Y:S01]  /*0dc0*/  @!P1 IMAD R4, R37, c[0x0][0x190], RZ ;  /* 0x0000640025049a24 */ /* 0x000fe200078e02ff */
[----:B------:R-:W-:Y:S01]  /*0dd0*/  IADD3 R3, R3, UR4, RZ ;  /* 0x0000000403037c10 */ /* 0x000fe2000fffe0ff */
[----:B------:R-:W-:Y:S01]  /*0de0*/  @!P2 IMAD R0, R0, c[0x0][0x190], RZ ;  /* 0x000064000000aa24 */ /* 0x000fe200078e02ff */
[C---:B------:R-:W-:Y:S01]  /*0df0*/  IADD3 R32, R10.reuse, 0x50, RZ ;  /* 0x000000500a207810 */ /* 0x040fe20007ffe0ff */
[--C-:B------:R-:W-:Y:S01]  /*0e00*/  @!P5 IMAD.X R5, RZ, RZ, R37.reuse, P3 ;  /* 0x000000ffff05d224 */ /* 0x100fe200018e0625 */
[----:B------:R-:W-:Y:S01]  /*0e10*/  IADD3 R31, R10, 0x60, RZ ;  /* 0x000000600a1f7810 */ /* 0x000fe20007ffe0ff */
[----:B------:R-:W-:Y:S01]  /*0e20*/  @!P2 IMAD R17, R12, c[0x0][0x194], R0 ;  /* 0x000065000c11aa24 */ /* 0x000fe200078e0200 */
[----:B------:R-:W-:Y:S01]  /*0e30*/  IADD3 R30, R10, 0x70, RZ ;  /* 0x000000700a1e7810 */ /* 0x000fe20007ffe0ff */
[----:B------:R-:W-:Y:S01]  /*0e40*/  @!P4 IMAD.X R0, RZ, RZ, R37, P0 ;  /* 0x000000ffff00c224 */ /* 0x000fe200000e0625 */
[----:B------:R-:W-:Y:S01]  /*0e50*/  STL [R1+0xc0], R33 ;  /* 0x0000c02101007387 */ /* 0x000fe20000100800 */
[C---:B------:R-:W-:Y:S01]  /*0e60*/  @!P1 IMAD R4, R36.reuse, c[0x0][0x194], R4 ;  /* 0x0000650024049a24 */ /* 0x040fe200078e0204 */
[----:B------:R-:W-:Y:S01]  /*0e70*/  LEA.HI R227, R29, R232, RZ, 0x5 ;  /* 0x000000e81de37211 */ /* 0x000fe200078f28ff */
[----:B------:R-:W-:Y:S01]  /*0e80*/  @!P1 IMAD.WIDE.U32 R8, R36, c[0x0][0x190], R2 ;  /* 0x0000640024089a25 */ /* 0x000fe200078e0002 */
[----:B------:R-:W-:Y:S02]  /*0e90*/  STL [R1+0xb0], R32 ;  /* 0x0000b02001007387 */ /* 0x000fe40000100800 */
[----:B------:R-:W-:Y:S01]  /*0ea0*/  SHF.R.S32.HI R138, RZ, 0x5, R227 ;  /* 0x00000005ff8a7819 */ /* 0x000fe200000114e3 */
[----:B------:R-:W-:Y:S01]  /*0eb0*/  @!P5 IMAD R5, R5, c[0x0][0x190], RZ ;  /* 0x000064000505da24 */ /* 0x000fe200078e02ff */
[----:B------:R-:W-:Y:S01]  /*0ec0*/  @!P1 LEA R14, P0, R8, c[0x0][0x160], 0x1 ;  /* 0x00005800080e9a11 */ /* 0x000fe200078008ff */
[----:B------:R-:W-:Y:S01]  /*0ed0*/  @!P4 IMAD R16, R0, c[0x0][0x190], RZ ;  /* 0x000064000010ca24 */ /* 0x000fe200078e02ff */
[----:B------:R-:W-:Y:S01]  /*0ee0*/  STL [R1+0xb4], R31 ;  /* 0x0000b41f01007387 */ /* 0x000fe20000100800 */
[----:B------:R-:W-:-:S02]  /*0ef0*/  @!P1 IMAD.IADD R0, R9, 0x1, R4 ;  /* 0x0000000109009824 */ /* 0x000fc400078e0204 */
[----:B------:R-:W-:Y:S01]  /*0f00*/  @!P2 IMAD.WIDE.U32 R12, R12, c[0x0][0x190], R2 ;  /* 0x000064000c0caa25 */ /* 0x000fe200078e0002 */
[----:B------:R-:W-:Y:S03]  /*0f10*/  STL [R1+0xbc], R30 ;  /* 0x0000bc1e01007387 */ /* 0x000fe60000100800 */
[----:B------:R-:W-:Y:S02]  /*0f20*/  @!P5 IMAD R18, R6, c[0x0][0x194], R5 ;  /* 0x000065000612da24 */ /* 0x000fe400078e0205 */
[C---:B------:R-:W-:Y:S02]  /*0f30*/  @!P4 IMAD R16, R15.reuse, c[0x0][0x194], R16 ;  /* 0x000065000f10ca24 */ /* 0x040fe400078e0210 */
[----:B------:R-:W-:Y:S01]  /*0f40*/  @!P4 IMAD.WIDE.U32 R4, R15, c[0x0][0x190], R2 ;  /* 0x000064000f04ca25 */ /* 0x000fe200078e0002 */
[----:B------:R-:W-:Y:S02]  /*0f50*/  @!P1 LEA.HI.X R15, R8, c[0x0][0x164], R0, 0x1, P0 ;  /* 0x00005900080f9a11 */ /* 0x000fe400000f0c00 */
[----:B------:R-:W-:Y:S01]  /*0f60*/  @!P2 LEA R8, P0, R12, c[0x0][0x160], 0x1 ;  /* 0x000058000c08aa11 */ /* 0x000fe200078008ff */
[----:B------:R-:W-:Y:S01]  /*0f70*/  @!P2 IMAD.IADD R0, R13, 0x1, R17 ;  /* 0x000000010d00a824 */ /* 0x000fe200078e0211 */
[----:B------:R-:W-:Y:S01]  /*0f80*/  @!P4 LEA R20, P6, R4, c[0x0][0x160], 0x1 ;  /* 0x000058000414ca11 */ /* 0x000fe200078c08ff */
[----:B------:R-:W-:-:S02]  /*0f90*/  IMAD.SHL.U32 R234, R234, 0x2, RZ ;  /* 0x00000002eaea7824 */ /* 0x000fc400078e00ff */
[----:B------:R-:W-:Y:S01]  /*0fa0*/  @!P5 IMAD.WIDE.U32 R6, R6, c[0x0][0x190], R2 ;  /* 0x000064000606da25 */ /* 0x000fe200078e0002 */
[----:B------:R-:W-:Y:S02]  /*0fb0*/  @!P2 LEA.HI.X R9, R12, c[0x0][0x164], R0, 0x1, P0 ;  /* 0x000059000c09aa11 */ /* 0x000fe400000f0c00 */
[----:B------:R-:W-:Y:S01]  /*0fc0*/  ISETP.GE.AND P0, PT, R33, UR10, PT ;  /* 0x0000000a21007c0c */ /* 0x000fe2000bf06270 */
[----:B------:R-:W-:Y:S01]  /*0fd0*/  @!PT LDS RZ, [RZ] ;  /* 0x00000000fffff984 */ /* 0x000fe20000000800 */
[----:B------:R-:W-:Y:S01]  /*0fe0*/  @!PT LDS RZ, [RZ] ;  /* 0x00000000fffff984 */ /* 0x000fe20000000800 */
[----:B------:R-:W-:Y:S01]  /*0ff0*/  @!PT LDS RZ, [RZ] ;  /* 0x00000000fffff984 */ /* 0x000fe20000000800 */
[----:B------:R2:W-:Y:S01]  /*1000*/  @!P1 LDGSTS.E.BYPASS.LTC128B.128 [R234], [R14.64] ;  /* 0x000000000eea9fae */ /* 0x0005e2000b901d50 */
[----:B------:R-:W-:Y:S01]  /*1010*/  ISETP.GE.AND P1, PT, R32, UR10, PT ;  /* 0x0000000a20007c0c */ /* 0x000fe2000bf26270 */
[----:B------:R-:W-:Y:S01]  /*1020*/  @!P5 IMAD.IADD R7, R7, 0x1, R18 ;  /* 0x000000010707d824 */ /* 0x000fe200078e0212 */
[C---:B------:R-:W-:Y:S01]  /*1030*/  @!P5 LEA R24, P3, R6.reuse, c[0x0][0x160], 0x1 ;  /* 0x000058000618da11 */ /* 0x040fe200078608ff */
[----:B------:R-:W-:Y:S01]  /*1040*/  @!P4 IMAD.IADD R0, R5, 0x1, R16 ;  /* 0x000000010500c824 */ /* 0x000fe200078e0210 */
[----:B------:R3:W-:Y:S02]  /*1050*/  @!P2 LDGSTS.E.BYPASS.LTC128B.128 [R234+0x800], [R8.64] ;  /* 0x0080000008eaafae */ /* 0x0007e4000b901d50 */
[----:B------:R-:W-:-:S02]  /*1060*/  @!P5 LEA.HI.X R25, R6, c[0x0][0x164], R7, 0x1, P3 ;  /* 0x000059000619da11 */ /* 0x000fc400018f0c07 */
[----:B------:R-:W-:Y:S02]  /*1070*/  @!P4 LEA.HI.X R21, R4, c[0x0][0x164], R0, 0x1, P6 ;  /* 0x000059000415ca11 */ /* 0x000fe400030f0c00 */
[----:B------:R-:W-:Y:S01]  /*1080*/  ISETP.GE.AND P3, PT, R31, UR10, PT ;  /* 0x0000000a1f007c0c */ /* 0x000fe2000bf66270 */
[----:B------:R4:W-:Y:S01]  /*1090*/  @!P5 LDGSTS.E.BYPASS.LTC128B.128 [R234+0x1000], [R24.64] ;  /* 0x0100000018eadfae */ /* 0x0009e2000b901d50 */
[C---:B------:R-:W-:Y:S02]  /*10a0*/  @!P0 IADD3 R4, P6, R36.reuse, 0x40, RZ ;  /* 0x0000004024048810 */ /* 0x040fe40007fde0ff */
[----:B------:R-:W-:Y:S01]  /*10b0*/  @!P1 IADD3 R6, P2, R36, 0x50, RZ ;  /* 0x0000005024069810 */ /* 0x000fe20007f5e0ff */
[----:B------:R5:W-:Y:S02]  /*10c0*/  @!P4 LDGSTS.E.BYPASS.LTC128B.128 [R234+0x1800], [R20.64] ;  /* 0x0180000014eacfae */ /* 0x000be4000b901d50 */
[----:B------:R-:W-:-:S04]  /*10d0*/  @!P0 IMAD.X R0, RZ, RZ, R37, P6 ;  /* 0x000000ffff008224 */ /* 0x000fc800030e0625 */
[----:B------:R-:W-:Y:S02]  /*10e0*/  @!P0 IMAD R5, R0, c[0x0][0x190], RZ ;  /* 0x0000640000058a24 */ /* 0x000fe400078e02ff */
[----:B------:R-:W-:Y:S01]  /*10f0*/  @!P1 IMAD.X R0, RZ, RZ, R37, P2 ;  /* 0x000000ffff009224 */ /* 0x000fe200010e0625 */
[----:B------:R-:W-:-:S03]  /*1100*/  ISETP.GE.AND P2, PT, R30, UR10, PT ;  /* 0x0000000a1e007c0c */ /* 0x000fc6000bf46270 */
[----:B------:R-:W-:Y:S01]  /*1110*/  @!P1 IMAD R12, R0, c[0x0][0x190], RZ ;  /* 0x00006400000c9a24 */ /* 0x000fe200078e02ff */
[----:B---3--:R-:W-:Y:S01]  /*1120*/  @!P3 IADD3 R9, P6, R36, 0x60, RZ ;  /* 0x000000602409b810 */ /* 0x008fe20007fde0ff */
[C---:B------:R-:W-:Y:S02]  /*1130*/  @!P0 IMAD R8, R4.reuse, c[0x0][0x194], R5 ;  /* 0x0000650004088a24 */ /* 0x040fe400078e0205 */
[----:B------:R-:W-:-:S04]  /*1140*/  @!P0 IMAD.WIDE.U32 R4, R4, c[0x0][0x190], R2 ;  /* 0x0000640004048a25 */ /* 0x000fc800078e0002 */
[----:B------:R-:W-:Y:S01]  /*1150*/  @!P3 IMAD.X R7, RZ, RZ, R37, P6 ;  /* 0x000000ffff07b224 */ /* 0x000fe200030e0625 */
[----:B------:R-:W-:Y:S01]  /*1160*/  @!P0 LEA R16, P6, R4, c[0x0][0x160], 0x1 ;  /* 0x0000580004108a11 */ /* 0x000fe200078c08ff */
[----:B------:R-:W-:Y:S02]  /*1170*/  @!P0 IMAD.IADD R0, R5, 0x1, R8 ;  /* 0x0000000105008824 */ /* 0x000fe400078e0208 */
[----:B--2---:R-:W-:Y:S02]  /*1180*/  @!P3 IMAD R14, R7, c[0x0][0x190], RZ ;  /* 0x00006400070eba24 */ /* 0x004fe400078e02ff */
[----:B------:R-:W-:Y:S01]  /*1190*/  @!P1 IMAD R12, R6, c[0x0][0x194], R12 ;  /* 0x00006500060c9a24 */ /* 0x000fe200078e020c */
[----:B------:R-:W-:Y:S01]  /*11a0*/  @!P0 LEA.HI.X R17, R4, c[0x0][0x164], R0, 0x1, P6 ;  /* 0x0000590004118a11 */ /* 0x000fe200030f0c00 */
[----:B------:R-:W-:Y:S01]  /*11b0*/  @!P1 IMAD.WIDE.U32 R6, R6, c[0x0][0x190], R2 ;  /* 0x0000640006069a25 */ /* 0x000fe200078e0002 */
[----:B------:R-:W-:-:S03]  /*11c0*/  @!P2 IADD3 R8, P6, R36, 0x70, RZ ;  /* 0x000000702408a810 */ /* 0x000fc60007fde0ff */
[C---:B------:R-:W-:Y:S01]  /*11d0*/  @!P3 IMAD R14, R9.reuse, c[0x0][0x194], R14 ;  /* 0x00006500090eba24 */ /* 0x040fe200078e020e */
[----:B------:R2:W-:Y:S01]  /*11e0*/  @!P0 LDGSTS.E.BYPASS.LTC128B.128 [R234+0x2000], [R16.64] ;  /* 0x0200000010ea8fae */ /* 0x0005e2000b901d50 */
[----:B------:R-:W-:-:S04]  /*11f0*/  @!P3 IMAD.WIDE.U32 R4, R9, c[0x0][0x190], R2 ;  /* 0x000064000904ba25 */ /* 0x000fc800078e0002 */
[----:B------:R-:W-:Y:S02]  /*1200*/  @!P2 IMAD.X R9, RZ, RZ, R37, P6 ;  /* 0x000000ffff09a224 */ /* 0x000fe400030e0625 */
[----:B------:R-:W-:Y:S01]  /*1210*/  @!P1 IMAD.IADD R0, R7, 0x1, R12 ;  /* 0x0000000107009824 */ /* 0x000fe200078e020c */
[----:B------:R-:W-:Y:S01]  /*1220*/  @!P1 LEA R12, P6, R6, c[0x0][0x160], 0x1 ;  /* 0x00005800060c9a11 */ /* 0x000fe200078c08ff */
[----:B------:R-:W-:Y:S02]  /*1230*/  @!P2 IMAD R9, R9, c[0x0][0x190], RZ ;  /* 0x000064000909aa24 */ /* 0x000fe400078e02ff */
[----:B------:R-:W-:Y:S01]  /*1240*/  @!P2 IMAD.WIDE.U32 R2, R8, c[0x0][0x190], R2 ;  /* 0x000064000802aa25 */ /* 0x000fe200078e0002 */
[----:B------:R-:W-:Y:S02]  /*1250*/  @!P1 LEA.HI.X R13, R6, c[0x0][0x164], R0, 0x1, P6 ;  /* 0x00005900060d9a11 */ /* 0x000fe400030f0c00 */
[----:B------:R-:W-:Y:S01]  /*1260*/  @!P3 LEA R18, P6, R4, c[0x0][0x160], 0x1 ;  /* 0x000058000412ba11 */ /* 0x000fe200078c08ff */
[----:B------:R-:W-:-:S02]  /*1270*/  @!P3 IMAD.IADD R0, R5, 0x1, R14 ;  /* 0x000000010500b824 */ /* 0x000fc400078e020e */
[----:B------:R-:W-:Y:S01]  /*1280*/  @!P2 IMAD R5, R8, c[0x0][0x194], R9 ;  /* 0x000065000805aa24 */ /* 0x000fe200078e0209 */
[----:B------:R3:W-:Y:S01]  /*1290*/  @!P1 LDGSTS.E.BYPASS.LTC128B.128 [R234+0x2800], [R12.64] ;  /* 0x028000000cea9fae */ /* 0x0007e2000b901d50 */
[----:B-----5:R-:W-:Y:S01]  /*12a0*/  IMAD.MOV.U32 R20, RZ, RZ, c[0x0][0x19c] ;  /* 0x00006700ff147624 */ /* 0x020fe200078e00ff */
[----:B------:R-:W-:Y:S01]  /*12b0*/  @!P3 LEA.HI.X R19, R4, c[0x0][0x164], R0, 0x1, P6 ;  /* 0x000059000413ba11 */ /* 0x000fe200030f0c00 */
[----:B------:R-:W-:Y:S01]  /*12c0*/  @!P2 IMAD.IADD R3, R3, 0x1, R5 ;  /* 0x000000010303a824 */ /* 0x000fe200078e0205 */
[----:B------:R-:W-:Y:S01]  /*12d0*/  @!P2 LEA R14, P6, R2, c[0x0][0x160], 0x1 ;  /* 0x00005800020eaa11 */ /* 0x000fe200078c08ff */
[C---:B------:R-:W-:Y:S02]  /*12e0*/  IMAD R0, R11.reuse, c[0x0][0x198], RZ ;  /* 0x000066000b007a24 */ /* 0x040fe400078e02ff */
[----:B------:R-:W-:Y:S01]  /*12f0*/  IMAD.WIDE.U32 R4, R10, c[0x0][0x198], R22 ;  /* 0x000066000a047a25 */ /* 0x000fe200078e0016 */
[----:B------:R-:W-:Y:S01]  /*1300*/  @!P2 LEA.HI.X R15, R2, c[0x0][0x164], R3, 0x1, P6 ;  /* 0x00005900020faa11 */ /* 0x000fe200030f0c03 */
[----:B------:R5:W-:Y:S02]  /*1310*/  @!P3 LDGSTS.E.BYPASS.LTC128B.128 [R234+0x3000], [R18.64] ;  /* 0x0300000012eabfae */ /* 0x000be4000b901d50 */
[----:B------:R-:W-:Y:S01]  /*1320*/  IMAD R6, R10, c[0x0][0x19c], R0 ;  /* 0x000067000a067a24 */ /* 0x000fe200078e0200 */
[----:B------:R-:W-:Y:S01]  /*1330*/  IADD3 R4, P6, R4, UR20, RZ ;  /* 0x0000001404047c10 */ /* 0x000fe2000ffde0ff */
[----:B------:R-:W-:Y:S01]  /*1340*/  IMAD R0, R11, c[0x0][0x1a0], RZ ;  /* 0x000068000b007a24 */ /* 0x000fe200078e02ff */
[----:B------:R2:W-:Y:S01]  /*1350*/  @!P2 LDGSTS.E.BYPASS.LTC128B.128 [R234+0x3800], [R14.64] ;  /* 0x038000000eeaafae */ /* 0x0005e2000b901d50 */
[----:B------:R-:W-:Y:S01]  /*1360*/  IMAD.WIDE.U32 R2, R10, c[0x0][0x1a0], R22 ;  /* 0x000068000a027a25 */ /* 0x000fe200078e0016 */
[----:B------:R-:W-:Y:S01]  /*1370*/  IADD3.X R5, R5, UR7, R6, P6, !PT ;  /* 0x0000000705057c10 */ /* 0x000fe2000b7fe406 */
[----:B------:R-:W-:-:S02]  /*1380*/  ULDC.64 UR6, c[0x0][0x198] ;  /* 0x0000660000067ab9 */ /* 0x000fc40000000a00 */
[----:B------:R-:W-:Y:S01]  /*1390*/  IMAD R0, R10, c[0x0][0x1a4], R0 ;  /* 0x000069000a007a24 */ /* 0x000fe200078e0200 */
[----:B-1----:R-:W-:Y:S01]  /*13a0*/  IADD3 R22, P6, R2, UR22, RZ ;  /* 0x0000001602167c10 */ /* 0x002fe2000ffde0ff */
[----:B------:R-:W-:Y:S01]  /*13b0*/  USHF.L.U64.HI UR20, UR6, UR11, UR7 ;  /* 0x0000000b06147299 */ /* 0x000fe20008010207 */
[----:B------:R-:W-:Y:S01]  /*13c0*/  IMAD.WIDE.U32 R36, R26, c[0x0][0x1b0], R4 ;  /* 0x00006c001a247a25 */ /* 0x000fe200078e0004 */
[----:B------:R-:W-:Y:S01]  /*13d0*/  UIMAD UR7, UR18, -0x80, UR13 ;  /* 0xffffff80120778a4 */ /* 0x000fe2000f8e020d */
[----:B------:R-:W-:Y:S01]  /*13e0*/  IADD3.X R23, R3, UR21, R0, P6, !PT ;  /* 0x0000001503177c10 */ /* 0x000fe2000b7fe400 */
[----:B------:R-:W-:Y:S01]  /*13f0*/  USHF.L.U32 UR21, UR6, 0x7, URZ ;  /* 0x0000000706157899 */ /* 0x000fe2000800063f */
[----:B------:R-:W-:Y:S01]  /*1400*/  IMAD R0, R27, c[0x0][0x1b0], RZ ;  /* 0x00006c001b007a24 */ /* 0x000fe200078e02ff */
[----:B------:R-:W-:Y:S01]  /*1410*/  UIMAD UR4, UR20, UR18, URZ ;  /* 0x00000012140472a4 */ /* 0x000fe2000f8e023f */
[----:B------:R-:W-:Y:S01]  /*1420*/  IMAD.U32 R2, RZ, RZ, UR18 ;  /* 0x00000012ff027e24 */ /* 0x000fe2000f8e00ff */
[----:B------:R-:W-:Y:S01]  /*1430*/  ISETP.GE.AND P0, PT, R28, UR7, PT ;  /* 0x000000071c007c0c */ /* 0x000fe2000bf06270 */
[----:B------:R-:W-:Y:S01]  /*1440*/  IMAD R0, R26, c[0x0][0x1b4], R0 ;  /* 0x00006d001a007a24 */ /* 0x000fe200078e0200 */
[----:B------:R-:W-:Y:S01]  /*1450*/  ISETP.GE.AND P5, PT, R10, UR7, PT ;  /* 0x000000070a007c0c */ /* 0x000fe2000bfa6270 */
[----:B------:R-:W-:Y:S01]  /*1460*/  IMAD.MOV.U32 R8, RZ, RZ, R36 ;  /* 0x000000ffff087224 */ /* 0x000fe200078e0024 */
[----:B------:R-:W-:Y:S01]  /*1470*/  UIMAD UR4, UR19, UR21, UR4 ;  /* 0x00000015130472a4 */ /* 0x000fe2000f8e0204 */
[----:B------:R-:W-:Y:S01]  /*1480*/  IMAD.IADD R9, R37, 0x1, R0 ;  /* 0x0000000125097824 */ /* 0x000fe200078e0200 */
[----:B------:R-:W-:Y:S01]  /*1490*/  ISETP.GE.AND P1, PT, R35, UR7, PT ;  /* 0x0000000723007c0c */ /* 0x000fe2000bf26270 */
[----:B------:R-:W-:Y:S01]  /*14a0*/  IMAD.U32 R0, RZ, RZ, UR6 ;  /* 0x00000006ff007e24 */ /* 0x000fe2000f8e00ff */
[----:B------:R-:W-:Y:S01]  /*14b0*/  STL.64 [R1+0x90], R36 ;  /* 0x0000902401007387 */ /* 0x000fe20000100a00 */
[----:B------:R-:W-:Y:S01]  /*14c0*/  IMAD.WIDE.U32 R2, R2, UR21, R8 ;  /* 0x0000001502027c25 */ /* 0x000fe2000f8e0008 */
[----:B------:R-:W-:-:S02]  /*14d0*/  ISETP.GE.AND P3, PT, R31, UR7, PT ;  /* 0x000000071f007c0c */ /* 0x000fc4000bf66270 */
[----:B------:R1:W-:Y:S01]  /*14e0*/  STL.64 [R1+0x88], R8 ;  /* 0x0000880801007387 */ /* 0x0003e20000100a00 */
[----:B------:R-:W-:Y:S01]  /*14f0*/  IMAD.U32 R4, RZ, RZ, UR6 ;  /* 0x00000006ff047e24 */ /* 0x000fe2000f8e00ff */
[----:B------:R-:W-:Y:S01]  /*1500*/  @!P0 LEA R0, P4, R0, R2, 0x4 ;  /* 0x0000000200008211 */ /* 0x000fe200078820ff */
[----:B------:R-:W-:Y:S01]  /*1510*/  IMAD.U32 R5, RZ, RZ, UR6 ;  /* 0x00000006ff057e24 */ /* 0x000fe2000f8e00ff */
[----:B------:R-:W-:Y:S01]  /*1520*/  IADD3 R3, R3, UR4, RZ ;  /* 0x0000000403037c10 */ /* 0x000fe2000fffe0ff */
[----:B------:R-:W-:Y:S01]  /*1530*/  UIMAD.WIDE.U32 UR4, UR6, 0x20, URZ ;  /* 0x00000020060478a5 */ /* 0x000fe2000f8e003f */
[----:B------:R-:W-:Y:S01]  /*1540*/  ISETP.GE.AND P2, PT, R30, UR7, PT ;  /* 0x000000071e007c0c */ /* 0x000fe2000bf46270 */
[----:B-----5:R-:W-:Y:S01]  /*1550*/  IMAD.U32 R18, RZ, RZ, UR6 ;  /* 0x00000006ff127e24 */ /* 0x020fe2000f8e00ff */
[----:B------:R-:W-:Y:S01]  /*1560*/  @!P0 LEA.HI.X R4, R4, R3, R20, 0x4, P4 ;  /* 0x0000000304048211 */ /* 0x000fe200020f2414 */
[----:B------:R-:W-:Y:S01]  /*1570*/  IMAD.U32 R11, RZ, RZ, UR6 ;  /* 0x00000006ff0b7e24 */ /* 0x000fe2000f8e00ff */
[----:B------:R-:W-:Y:S01]  /*1580*/  @!P0 LEA R6, P4, R0, c[0x0][0x168], 0x1 ;  /* 0x00005a0000068a11 */ /* 0x000fe200078808ff */
[----:B----4-:R-:W-:-:S03]  /*1590*/  IMAD.MOV.U32 R24, RZ, RZ, c[0x0][0x1a4] ;  /* 0x00006900ff187624 */ /* 0x010fc600078e00ff */
[----:B------:R-:W-:Y:S01]  /*15a0*/  @!P0 LEA.HI.X R7, R0, c[0x0][0x16c], R4, 0x1, P4 ;  /* 0x00005b0000078a11 */ /* 0x000fe200020f0c04 */
[----:B------:R-:W-:Y:S01]  /*15b0*/  IMAD.SHL.U32 R4, R20, 0x20, RZ ;  /* 0x0000002014047824 */ /* 0x000fe200078e00ff */
[----:B------:R-:W-:-:S04]  /*15c0*/  @!P1 IADD3 R0, P4, R2, UR4, RZ ;  /* 0x0000000402009c10 */ /* 0x000fc8000ff9e0ff */
[----:B------:R-:W-:Y:S01]  /*15d0*/  @!P1 IADD3.X R4, R3, UR5, R4, P4, !PT ;  /* 0x0000000503049c10 */ /* 0x000fe2000a7fe404 */
[----:B------:R-:W-:Y:S01]  /*15e0*/  ULDC.64 UR4, c[0x0][0x1a0] ;  /* 0x0000680000047ab9 */ /* 0x000fe20000000a00 */
[C---:B---3--:R-:W-:Y:S01]  /*15f0*/  @!P1 LEA R12, P4, R0.reuse, c[0x0][0x168], 0x1 ;  /* 0x00005a00000c9a11 */ /* 0x048fe200078808ff */
[----:B------:R-:W-:Y:S02]  /*1600*/  USHF.L.U64.HI UR11, UR4, UR11, UR5 ;  /* 0x0000000b040b7299 */ /* 0x000fe40008010205 */
[----:B------:R-:W-:Y:S01]  /*1610*/  USHF.L.U32 UR14, UR4, 0x7, URZ ;  /* 0x00000007040e7899 */ /* 0x000fe2000800063f */
[----:B------:R-:W-:Y:S01]  /*1620*/  @!P1 LEA.HI.X R13, R0, c[0x0][0x16c], R4, 0x1, P4 ;  /* 0x00005b00000d9a11 */ /* 0x000fe200020f0c04 */
[----:B------:R-:W-:Y:S01]  /*1630*/  UIMAD UR5, UR11, UR18, URZ ;  /* 0x000000120b0572a4 */ /* 0x000fe2000f8e023f */
[----:B-1----:R-:W-:Y:S01]  /*1640*/  @!P5 LEA R8, P6, R2, c[0x0][0x168], 0x1 ;  /* 0x00005a000208da11 */ /* 0x002fe200078c08ff */
[----:B------:R-:W-:Y:S01]  /*1650*/  UIMAD.WIDE.U32 UR22, UR4, 0x20, URZ ;  /* 0x00000020041678a5 */ /* 0x000fe2000f8e003f */
[----:B------:R-:W-:Y:S01]  /*1660*/  ISETP.GE.AND P4, PT, R32, UR7, PT ;  /* 0x0000000720007c0c */ /* 0x000fe2000bf86270 */
[----:B------:R-:W-:Y:S01]  /*1670*/  UIMAD UR5, UR19, UR14, UR5 ;  /* 0x0000000e130572a4 */ /* 0x000fe2000f8e0205 */
[----:B------:R-:W-:-:S02]  /*1680*/  @!P5 LEA.HI.X R9, R2, c[0x0][0x16c], R3, 0x1, P6 ;  /* 0x00005b000209da11 */ /* 0x000fc400030f0c03 */
[----:B------:R-:W-:-:S03]  /*1690*/  ISETP.GE.AND P6, PT, R34, UR7, PT ;  /* 0x0000000722007c0c */ /* 0x000fc6000bfc6270 */
[----:B------:R1:W-:Y:S01]  /*16a0*/  @!P5 LDGSTS.E.BYPASS.LTC128B.128 [R234+0x4000], [R8.64] ;  /* 0x0400000008eadfae */ /* 0x0003e2000b901d50 */
[----:B------:R-:W-:-:S03]  /*16b0*/  ISETP.GE.AND P5, PT, R33, UR7, PT ;  /* 0x0000000721007c0c */ /* 0x000fc6000bfa6270 */
[----:B------:R3:W-:Y:S04]  /*16c0*/  @!P0 LDGSTS.E.BYPASS.LTC128B.128 [R234+0x4800], [R6.64] ;  /* 0x0480000006ea8fae */ /* 0x0007e8000b901d50 */
[----:B------:R4:W-:Y:S02]  /*16d0*/  @!P1 LDGSTS.E.BYPASS.LTC128B.128 [R234+0x5000], [R12.64] ;  /* 0x050000000cea9fae */ /* 0x0009e4000b901d50 */
[----:B------:R-:W-:-:S04]  /*16e0*/  @!P6 IMAD.WIDE.U32 R4, R5, 0x30, R2 ;  /* 0x000000300504e825 */ /* 0x000fc800078e0002 */
[----:B------:R-:W-:Y:S01]  /*16f0*/  @!P6 IMAD R0, R20, 0x30, RZ ;  /* 0x000000301400e824 */ /* 0x000fe200078e02ff */
[----:B--2---:R-:W-:-:S03]  /*1700*/  @!P6 LEA R16, P0, R4, c[0x0][0x168], 0x1 ;  /* 0x00005a000410ea11 */ /* 0x004fc600078008ff */
[----:B------:R-:W-:Y:S02]  /*1710*/  @!P6 IMAD.IADD R0, R5, 0x1, R0 ;  /* 0x000000010500e824 */ /* 0x000fe400078e0200 */
[----:B------:R-:W-:-:S03]  /*1720*/  IMAD.U32 R5, RZ, RZ, UR6 ;  /* 0x00000006ff057e24 */ /* 0x000fc6000f8e00ff */
[----:B------:R-:W-:Y:S01]  /*1730*/  @!P6 LEA.HI.X R17, R4, c[0x0][0x16c], R0, 0x1, P0 ;  /* 0x00005b000411ea11 */ /* 0x000fe200000f0c00 */
[----:B------:R-:W-:Y:S02]  /*1740*/  IMAD.U32 R4, RZ, RZ, UR6 ;  /* 0x00000006ff047e24 */ /* 0x000fe4000f8e00ff */
[----:B-1----:R-:W-:Y:S02]  /*1750*/  @!P2 IMAD.MOV.U32 R8, RZ, RZ, R2 ;  /* 0x000000ffff08a224 */ /* 0x002fe400078e0002 */
[----:B------:R1:W-:Y:S01]  /*1760*/  @!P6 LDGSTS.E.BYPASS.LTC128B.128 [R234+0x5800], [R16.64] ;  /* 0x0580000010eaefae */ /* 0x0003e2000b901d50 */
[--C-:B------:R-:W-:Y:S01]  /*1770*/  @!P2 IMAD.MOV.U32 R9, RZ, RZ, R3.reuse ;  /* 0x000000ffff09a224 */ /* 0x100fe200078e0003 */
[----:B------:R-:W-:Y:S01]  /*1780*/  ISETP.GE.AND P6, PT, R35, UR7, PT ;  /* 0x0000000723007c0c */ /* 0x000fe2000bfc6270 */
[----:B---3--:R-:W-:Y:S02]  /*1790*/  IMAD.U32 R6, RZ, RZ, UR6 ;  /* 0x00000006ff067e24 */ /* 0x008fe4000f8e00ff */
[----:B------:R-:W-:-:S03]  /*17a0*/  @!P3 IMAD.MOV.U32 R7, RZ, RZ, R3 ;  /* 0x000000ffff07b224 */ /* 0x000fc600078e0003 */
[----:B------:R-:W-:Y:S01]  /*17b0*/  @!P5 LEA R0, P0, R6, R2, 0x6 ;  /* 0x000000020600d211 */ /* 0x000fe200078030ff */
[----:B------:R-:W-:-:S03]  /*17c0*/  @!P3 IMAD.MOV.U32 R6, RZ, RZ, R2 ;  /* 0x000000ffff06b224 */ /* 0x000fc600078e0002 */
[----:B------:R-:W-:Y:S02]  /*17d0*/  @!P5 LEA.HI.X R5, R5, R3, R20, 0x6, P0 ;  /* 0x000000030505d211 */ /* 0x000fe400000f3414 */
[----:B------:R-:W-:-:S04]  /*17e0*/  @!P5 LEA R14, P0, R0, c[0x0][0x168], 0x1 ;  /* 0x00005a00000eda11 */ /* 0x000fc800078008ff */
[----:B------:R-:W-:Y:S01]  /*17f0*/  @!P5 LEA.HI.X R15, R0, c[0x0][0x16c], R5, 0x1, P0 ;  /* 0x00005b00000fda11 */ /* 0x000fe200000f0c05 */
[----:B------:R-:W-:-:S04]  /*1800*/  @!P4 IMAD.WIDE.U32 R4, R4, 0x50, R2 ;  /* 0x000000500404c825 */ /* 0x000fc800078e0002 */
[----:B------:R-:W-:Y:S01]  /*1810*/  @!P3 IMAD.WIDE.U32 R2, R18, 0x60, R6 ;  /* 0x000000601202b825 */ /* 0x000fe200078e0006 */
[----:B----4-:R-:W-:Y:S01]  /*1820*/  @!P4 LEA R12, P0, R4, c[0x0][0x168], 0x1 ;  /* 0x00005a00040cca11 */ /* 0x010fe200078008ff */
[----:B------:R2:W-:Y:S01]  /*1830*/  @!P5 LDGSTS.E.BYPASS.LTC128B.128 [R234+0x6000], [R14.64] ;  /* 0x060000000eeadfae */ /* 0x0005e2000b901d50 */
[----:B------:R-:W-:Y:S01]  /*1840*/  ISETP.GE.AND P5, PT, R34, UR7, PT ;  /* 0x0000000722007c0c */ /* 0x000fe2000bfa6270 */
[----:B------:R-:W-:Y:S01]  /*1850*/  @!P2 IMAD.WIDE.U32 R6, R11, 0x70, R8 ;  /* 0x000000700b06a825 */ /* 0x000fe200078e0008 */
[----:B------:R-:W-:-:S03]  /*1860*/  LEA.HI R11, R29, R232, RZ, 0x4 ;  /* 0x000000e81d0b7211 */ /* 0x000fc600078f20ff */
[C---:B------:R-:W-:Y:S02]  /*1870*/  @!P3 IMAD R8, R20.reuse, 0x60, RZ ;  /* 0x000000601408b824 */ /* 0x040fe400078e02ff */
[----:B------:R-:W-:Y:S02]  /*1880*/  @!P4 IMAD R0, R20, 0x50, RZ ;  /* 0x000000501400c824 */ /* 0x000fe400078e02ff */
[----:B------:R-:W-:Y:S01]  /*1890*/  @!P3 IMAD.IADD R3, R3, 0x1, R8 ;  /* 0x000000010303b824 */ /* 0x000fe200078e0208 */
[----:B------:R-:W-:Y:S01]  /*18a0*/  @!P3 LEA R8, P1, R2, c[0x0][0x168], 0x1 ;  /* 0x00005a000208ba11 */ /* 0x000fe200078208ff */
[----:B------:R-:W-:Y:S02]  /*18b0*/  @!P4 IMAD.IADD R0, R5, 0x1, R0 ;  /* 0x000000010500c824 */ /* 0x000fe400078e0200 */
[----:B------:R-:W-:Y:S01]  /*18c0*/  @!P2 IMAD R5, R20, 0x70, RZ ;  /* 0x000000701405a824 */ /* 0x000fe200078e02ff */
[----:B------:R-:W-:Y:S01]  /*18d0*/  @!P3 LEA.HI.X R9, R2, c[0x0][0x16c], R3, 0x1, P1 ;  /* 0x00005b000209ba11 */ /* 0x000fe200008f0c03 */
[----:B------:R-:W-:Y:S01]  /*18e0*/  IMAD.WIDE.U32 R20, R26, c[0x0][0x1b8], R22 ;  /* 0x00006e001a147a25 */ /* 0x000fe200078e0016 */
[----:B------:R-:W-:-:S02]  /*18f0*/  @!P2 LEA R2, P1, R6, c[0x0][0x168], 0x1 ;  /* 0x00005a000602aa11 */ /* 0x000fc400078208ff */
[----:B------:R-:W-:Y:S01]  /*1900*/  @!P4 LEA.HI.X R13, R4, c[0x0][0x16c], R0, 0x1, P0 ;  /* 0x00005b00040dca11 */ /* 0x000fe200000f0c00 */
[----:B------:R-:W-:Y:S01]  /*1910*/  @!P2 IMAD.IADD R3, R7, 0x1, R5 ;  /* 0x000000010703a824 */ /* 0x000fe200078e0205 */
[----:B------:R-:W-:Y:S01]  /*1920*/  ISETP.GE.AND P0, PT, R28, UR7, PT ;  /* 0x000000071c007c0c */ /* 0x000fe2000bf06270 */
[----:B------:R-:W-:Y:S01]  /*1930*/  IMAD R0, R27, c[0x0][0x1b8], RZ ;  /* 0x00006e001b007a24 */ /* 0x000fe200078e02ff */
[----:B------:R3:W-:Y:S01]  /*1940*/  STL.64 [R1+0xa8], R20 ;  /* 0x0000a81401007387 */ /* 0x0007e20000100a00 */
[----:B------:R-:W-:Y:S01]  /*1950*/  IMAD.MOV.U32 R18, RZ, RZ, R20 ;  /* 0x000000ffff127224 */ /* 0x000fe200078e0014 */
[----:B------:R-:W-:Y:S01]  /*1960*/  @!P2 LEA.HI.X R3, R6, c[0x0][0x16c], R3, 0x1, P1 ;  /* 0x00005b000603aa11 */ /* 0x000fe200008f0c03 */
[----:B------:R-:W-:Y:S01]  /*1970*/  IMAD R0, R26, c[0x0][0x1bc], R0 ;  /* 0x00006f001a007a24 */ /* 0x000fe200078e0200 */
[----:B------:R4:W-:Y:S01]  /*1980*/  @!P4 LDGSTS.E.BYPASS.LTC128B.128 [R234+0x6800], [R12.64] ;  /* 0x068000000ceacfae */ /* 0x0009e2000b901d50 */
[----:B------:R-:W-:Y:S01]  /*1990*/  IMAD.U32 R5, RZ, RZ, UR4 ;  /* 0x00000004ff057e24 */ /* 0x000fe2000f8e00ff */
[----:B------:R-:W-:Y:S01]  /*19a0*/  ISETP.GE.AND P4, PT, R33, UR7, PT ;  /* 0x0000000721007c0c */ /* 0x000fe2000bf86270 */
[----:B------:R-:W-:Y:S01]  /*19b0*/  IMAD.IADD R19, R21, 0x1, R0 ;  /* 0x0000000115137824 */ /* 0x000fe200078e0200 */
[----:B------:R5:W-:Y:S01]  /*19c0*/  @!P3 LDGSTS.E.BYPASS.LTC128B.128 [R234+0x7000], [R8.64] ;  /* 0x0700000008eabfae */ /* 0x000be2000b901d50 */
[----:B------:R-:W-:Y:S01]  /*19d0*/  IMAD.U32 R0, RZ, RZ, UR4 ;  /* 0x00000004ff007e24 */ /* 0x000fe2000f8e00ff */
[C---:B------:R-:W-:Y:S01]  /*19e0*/  ISETP.GE.AND P3, PT, R10.reuse, UR7, PT ;  /* 0x000000070a007c0c */ /* 0x040fe2000bf66270 */
[----:B------:R-:W-:Y:S01]  /*19f0*/  IMAD.SHL.U32 R10, R10, 0x8, RZ ;  /* 0x000000080a0a7824 */ /* 0x000fe200078e00ff */
[----:B------:R1:W-:Y:S04]  /*1a00*/  @!P2 LDGSTS.E.BYPASS.LTC128B.128 [R234+0x7800], [R2.64] ;  /* 0x0780000002eaafae */ /* 0x0003e8000b901d50 */
[----:B------:R-:W0:Y:S04]  /*1a10*/  LDGDEPBAR ;  /* 0x00000000000079af */ /* 0x000e280000000000 */
[----:B------:R2:W-:Y:S01]  /*1a20*/  STL.64 [R1+0xa0], R18 ;  /* 0x0000a01201007387 */ /* 0x0005e20000100a00 */
[----:B----4-:R-:W-:-:S02]  /*1a30*/  IMAD.U32 R12, RZ, RZ, UR4 ;  /* 0x00000004ff0c7e24 */ /* 0x010fc4000f8e00ff */
[----:B------:R-:W-:Y:S01]  /*1a40*/  IMAD.U32 R13, RZ, RZ, UR4 ;  /* 0x00000004ff0d7e24 */ /* 0x000fe2000f8e00ff */
[----:B-----5:R-:W-:Y:S01]  /*1a50*/  SHF.R.S32.HI R8, RZ, 0x4, R11 ;  /* 0x00000004ff087819 */ /* 0x020fe2000001140b */
[----:B------:R-:W-:Y:S02]  /*1a60*/  IMAD.SHL.U32 R9, R24, 0x20, RZ ;  /* 0x0000002018097824 */ /* 0x000fe400078e00ff */
[----:B-1----:R-:W-:Y:S01]  /*1a70*/  IMAD.U32 R2, RZ, RZ, UR18 ;  /* 0x00000012ff027e24 */ /* 0x002fe2000f8e00ff */
[----:B------:R-:W-:-:S04]  /*1a80*/  DEPBAR.LE SB0, 0x0 ;  /* 0x000080000000791a */ /* 0x000fc80000000000 */
[----:B------:R-:W-:Y:S01]  /*1a90*/  BAR.SYNC.DEFER_BLOCKING 0x0 ;  /* 0x0000000000007b1d */ /* 0x000fe20000010000 */
[----:B------:R-:W-:Y:S01]  /*1aa0*/  IMAD.WIDE.U32 R2, R2, UR14, R18 ;  /* 0x0000000e02027c25 */ /* 0x000fe2000f8e0012 */
[C---:B------:R-:W-:Y:S02]  /*1ab0*/  LEA.HI R7, R11.reuse, R8, RZ, 0x1 ;  /* 0x000000080b077211 */ /* 0x040fe400078f08ff */
[----:B------:R-:W-:Y:S02]  /*1ac0*/  LOP3.LUT R11, R11, 0xfffffff0, RZ, 0xc0, !PT ;  /* 0xfffffff00b0b7812 */ /* 0x000fe400078ec0ff */
[----:B------:R-:W-:Y:S02]  /*1ad0*/  @!P0 LEA R0, P1, R0, R2, 0x4 ;  /* 0x0000000200008211 */ /* 0x000fe400078220ff */
[----:B------:R-:W-:Y:S02]  /*1ae0*/  IADD3 R3, R3, UR5, RZ ;  /* 0x0000000503037c10 */ /* 0x000fe4000fffe0ff */
[----:B------:R-:W-:-:S02]  /*1af0*/  LOP3.LUT R7, R7, 0xfffffffe, RZ, 0xc0, !PT ;  /* 0xfffffffe07077812 */ /* 0x000fc400078ec0ff */
[----:B------:R-:W-:Y:S02]  /*1b00*/  @!P0 LEA.HI.X R5, R5, R3, R24, 0x4, P1 ;  /* 0x0000000305058211 */ /* 0x000fe400008f2418 */
[----:B------:R-:W-:Y:S01]  /*1b10*/  @!P0 LEA R6, P2, R0, c[0x0][0x170], 0x1 ;  /* 0x00005c0000068a11 */ /* 0x000fe200078408ff */
[----:B---3--:R-:W-:Y:S01]  /*1b20*/  IMAD.IADD R21, R8, 0x1, -R7 ;  /* 0x0000000108157824 */ /* 0x008fe200078e0a07 */
[----:B------:R-:W-:Y:S02]  /*1b30*/  @!P6 IADD3 R4, P1, R2, UR22, RZ ;  /* 0x000000160204ec10 */ /* 0x000fe4000ff3e0ff */
[----:B------:R-:W-:Y:S01]  /*1b40*/  @!P0 LEA.HI.X R7, R0, c[0x0][0x174], R5, 0x1, P2 ;  /* 0x00005d0000078a11 */ /* 0x000fe200010f0c05 */
[----:B------:R-:W-:Y:S01]  /*1b50*/  IMAD.U32 R5, RZ, RZ, UR4 ;  /* 0x00000004ff057e24 */ /* 0x000fe2000f8e00ff */
[----:B------:R-:W-:Y:S02]  /*1b60*/  @!P6 IADD3.X R0, R3, UR23, R9, P1, !PT ;  /* 0x000000170300ec10 */ /* 0x000fe40008ffe409 */
[----:B------:R-:W-:-:S02]  /*1b70*/  @!P3 LEA R8, P2, R2, c[0x0][0x170], 0x1 ;  /* 0x00005c000208ba11 */ /* 0x000fc400078408ff */
[----:B--2---:R-:W-:Y:S01]  /*1b80*/  @!P6 LEA R18, P1, R4, c[0x0][0x170], 0x1 ;  /* 0x00005c000412ea11 */ /* 0x004fe200078208ff */
[----:B------:R-:W-:Y:S01]  /*1b90*/  @P3 STS.128 [R234+0x8000], RZ ;  /* 0x008000ffea003388 */ /* 0x000fe20000000c00 */
[----:B------:R-:W-:Y:S02]  /*1ba0*/  @!P3 LEA.HI.X R9, R2, c[0x0][0x174], R3, 0x1, P2 ;  /* 0x00005d000209ba11 */ /* 0x000fe400010f0c03 */
[----:B------:R-:W-:Y:S01]  /*1bb0*/  @!P6 LEA.HI.X R19, R4, c[0x0][0x174], R0, 0x1, P1 ;  /* 0x00005d000413ea11 */ /* 0x000fe200008f0c00 */
[----:B------:R-:W-:Y:S01]  /*1bc0*/  IMAD.IADD R0, R232, 0x1, -R11 ;  /* 0x00000001e8007824 */ /* 0x000fe200078e0a0b */
[----:B------:R-:W-:Y:S01]  /*1bd0*/  ISETP.GE.AND P2, PT, R31, UR7, PT ;  /* 0x000000071f007c0c */ /* 0x000fe2000bf46270 */
[----:B------:R-:W-:Y:S01]  /*1be0*/  @!PT LDS RZ, [RZ] ;  /* 0x00000000fffff984 */ /* 0x000fe20000000800 */
[----:B------:R-:W-:Y:S01]  /*1bf0*/  @!PT LDS RZ, [RZ] ;  /* 0x00000000fffff984 */ /* 0x000fe20000000800 */
[----:B------:R-:W-:Y:S01]  /*1c00*/  @!PT LDS RZ, [RZ] ;  /* 0x00000000fffff984 */ /* 0x000fe20000000800 */
[----:B------:R1:W-:Y:S01]  /*1c10*/  @!P3 LDGSTS.E.BYPASS.LTC128B.128 [R234+0x8000], [R8.64] ;  /* 0x0800000008eabfae */ /* 0x0003e2000b901d50 */
[----:B------:R-:W-:Y:S01]  /*1c20*/  @!P5 IMAD.WIDE.U32 R4, R5, 0x30, R2 ;  /* 0x000000300504d825 */ /* 0x000fe200078e0002 */
[----:B------:R-:W-:Y:S02]  /*1c30*/  ISETP.GE.AND P3, PT, R32, UR7, PT ;  /* 0x0000000720007c0c */ /* 0x000fe4000bf66270 */
[----:B------:R-:W-:Y:S01]  /*1c40*/  ISETP.GE.AND P1, PT, R30, UR7, PT ;  /* 0x000000071e007c0c */ /* 0x000fe2000bf26270 */
[----:B------:R-:W-:Y:S01]  /*1c50*/  @P0 STS.128 [R234+0x8800], RZ ;  /* 0x008800ffea000388 */ /* 0x000fe20000000c00 */
[----:B------:R-:W-:-:S03]  /*1c60*/  IMAD.U32 R11, RZ, RZ, UR4 ;  /* 0x00000004ff0b7e24 */ /* 0x000fc6000f8e00ff */
[----:B------:R-:W-:Y:S01]  /*1c70*/  @!PT LDS RZ, [RZ] ;  /* 0x00000000fffff984 */ /* 0x000fe20000000800 */
[----:B------:R-:W-:Y:S01]  /*1c80*/  @!PT LDS RZ, [RZ] ;  /* 0x00000000fffff984 */ /* 0x000fe20000000800 */
[----:B------:R-:W-:Y:S01]  /*1c90*/  @!PT LDS RZ, [RZ] ;  /* 0x00000000fffff984 */ /* 0x000fe20000000800 */
[----:B------:R2:W-:Y:S01]  /*1ca0*/  @!P0 LDGSTS.E.BYPASS.LTC128B.128 [R234+0x8800], [R6.64] ;  /* 0x0880000006ea8fae */ /* 0x0005e2000b901d50 */
[----:B------:R-:W-:-:S03]  /*1cb0*/  @!P5 LEA R16, P0, R4, c[0x0][0x170], 0x1 ;  /* 0x00005c000410da11 */ /* 0x000fc600078008ff */
[----:B------:R-:W-:Y:S04]  /*1cc0*/  @P6 STS.128 [R234+0x9000], RZ ;  /* 0x009000ffea006388 */ /* 0x000fe80000000c00 */
[----:B------:R-:W-:Y:S01]  /*1cd0*/  @!PT LDS RZ, [RZ] ;  /* 0x00000000fffff984 */ /* 0x000fe20000000800 */
[----:B------:R-:W-:Y:S01]  /*1ce0*/  @!PT LDS RZ, [RZ] ;  /* 0x00000000fffff984 */ /* 0x000fe20000000800 */
[----:B------:R-:W-:Y:S01]  /*1cf0*/  @!PT LDS RZ, [RZ] ;  /* 0x00000000fffff984 */ /* 0x000fe20000000800 */
[----:B------:R3:W-:Y:S04]  /*1d00*/  @!P6 LDGSTS.E.BYPASS.LTC128B.128 [R234+0x9000], [R18.64] ;  /* 0x0900000012eaefae */ /* 0x0007e8000b901d50 */
[----:B------:R-:W-:Y:S01]  /*1d10*/  @P5 STS.128 [R234+0x9800], RZ ;  /* 0x009800ffea005388 */ /* 0x000fe20000000c00 */
[----:B-1----:R-:W-:Y:S01]  /*1d20*/  SHF.R.S32.HI R9, RZ, 0x1f, R0 ;  /* 0x0000001fff097819 */ /* 0x002fe20000011400 */
[----:B------:R-:W-:-:S03]  /*1d30*/  @!P5 IMAD R8, R24, 0x30, RZ ;  /* 0x000000301808d824 */ /* 0x000fc600078e02ff */
[----:B------:R-:W-:Y:S01]  /*1d40*/  LEA.HI R20, R9, R0, RZ, 0x3 ;  /* 0x0000000009147211 */ /* 0x000fe200078f18ff */
[----:B------:R-:W-:Y:S02]  /*1d50*/  @!P5 IMAD.IADD R5, R5, 0x1, R8 ;  /* 0x000000010505d824 */ /* 0x000fe400078e0208 */
[----:B------:R-:W-:Y:S01]  /*1d60*/  @!P1 IMAD.MOV.U32 R8, RZ, RZ, R2 ;  /* 0x000000ffff089224 */ /* 0x000fe200078e0002 */
[----:B--2---:R-:W-:Y:S01]  /*1d70*/  LOP3.LUT R6, R20, 0xfffffff8, RZ, 0xc0, !PT ;  /* 0xfffffff814067812 */ /* 0x004fe200078ec0ff */
[----:B------:R-:W-:Y:S01]  /*1d80*/  @!P2 IMAD.MOV.U32 R7, RZ, RZ, R3 ;  /* 0x000000ffff07a224 */ /* 0x000fe200078e0003 */
[----:B------:R-:W-:Y:S01]  /*1d90*/  @!P5 LEA.HI.X R17, R4, c[0x0][0x174], R5, 0x1, P0 ;  /* 0x00005d000411da11 */ /* 0x000fe200000f0c05 */
[----:B------:R-:W-:Y:S01]  /*1da0*/  IMAD.U32 R4, RZ, RZ, UR4 ;  /* 0x00000004ff047e24 */ /* 0x000fe2000f8e00ff */
[----:B------:R-:W-:Y:S01]  /*1db0*/  @!P4 LEA R11, P0, R11, R2, 0x6 ;  /* 0x000000020b0bc211 */ /* 0x000fe200078030ff */
[----:B------:R-:W-:Y:S02]  /*1dc0*/  IMAD.IADD R44, R0, 0x1, -R6 ;  /* 0x00000001002c7824 */ /* 0x000fe400078e0a06 */
[----:B------:R-:W-:Y:S01]  /*1dd0*/  @!P2 IMAD.MOV.U32 R6, RZ, RZ, R2 ;  /* 0x000000ffff06a224 */ /* 0x000fe200078e0002 */
[----:B------:R-:W-:Y:S01]  /*1de0*/  @!P4 LEA.HI.X R12, R12, R3, R24, 0x6, P0 ;  /* 0x000000030c0cc211 */ /* 0x000fe200000f3418 */
[--C-:B------:R-:W-:Y:S01]  /*1df0*/  @!P1 IMAD.MOV.U32 R9, RZ, RZ, R3.reuse ;  /* 0x000000ffff099224 */ /* 0x100fe200078e0003 */
[C---:B------:R-:W-:Y:S01]  /*1e00*/  @!P4 LEA R14, P0, R11.reuse, c[0x0][0x170], 0x1 ;  /* 0x00005c000b0eca11 */ /* 0x040fe200078008ff */
[----:B------:R-:W-:Y:S01]  /*1e10*/  @!P3 IMAD.WIDE.U32 R4, R4, 0x50, R2 ;  /* 0x000000500404b825 */ /* 0x000fe200078e0002 */
[----:B------:R-:W-:Y:S01]  /*1e20*/  @!PT LDS RZ, [RZ] ;  /* 0x00000000fffff984 */ /* 0x000fe20000000800 */
[----:B------:R-:W-:Y:S01]  /*1e30*/  @!PT LDS RZ, [RZ] ;  /* 0x00000000fffff984 */ /* 0x000fe20000000800 */
[----:B------:R-:W-:Y:S01]  /*1e40*/  @!PT LDS RZ, [RZ] ;  /* 0x00000000fffff984 */ /* 0x000fe20000000800 */
[----:B------:R3:W-:Y:S02]  /*1e50*/  @!P5 LDGSTS.E.BYPASS.LTC128B.128 [R234+0x9800], [R16.64] ;  /* 0x0980000010eadfae */ /* 0x0007e4000b901d50 */
[----:B------:R-:W-:Y:S01]  /*1e60*/  @!P4 LEA.HI.X R15, R11, c[0x0][0x174], R12, 0x1, P0 ;  /* 0x00005d000b0fca11 */ /* 0x000fe200000f0c0c */
[----:B------:R-:W-:Y:S01]  /*1e70*/  @!P3 IMAD R0, R24, 0x50, RZ ;  /* 0x000000501800b824 */ /* 0x000fe200078e02ff */
[----:B------:R-:W-:Y:S01]  /*1e80*/  @!P3 LEA R12, P0, R4, c[0x0][0x170], 0x1 ;  /* 0x00005c00040cba11 */ /* 0x000fe200078008ff */
[----:B------:R-:W-:Y:S01]  /*1e90*/  @!P2 IMAD.WIDE.U32 R2, R13, 0x60, R6 ;  /* 0x000000600d02a825 */ /* 0x000fe200078e0006 */
[----:B------:R-:W-:Y:S03]  /*1ea0*/  @P4 STS.128 [R234+0xa000], RZ ;  /* 0x00a000ffea004388 */ /* 0x000fe60000000c00 */
[----:B------:R-:W-:Y:S01]  /*1eb0*/  IMAD.SHL.U32 R7, R132, 0x40, RZ ;  /* 0x0000004084077824 */ /* 0x000fe200078e00ff */
[----:B------:R-:W-:Y:S01]  /*1ec0*/  @!PT LDS RZ, [RZ] ;  /* 0x00000000fffff984 */ /* 0x000fe20000000800 */
[----:B------:R-:W-:Y:S01]  /*1ed0*/  @!PT LDS RZ, [RZ] ;  /* 0x00000000fffff984 */ /* 0x000fe20000000800 */
[----:B------:R-:W-:Y:S01]  /*1ee0*/  @!PT LDS RZ, [RZ] ;  /* 0x00000000fffff984 */ /* 0x000fe20000000800 */
[----:B------:R1:W-:Y:S01]  /*1ef0*/  @!P4 LDGSTS.E.BYPASS.LTC128B.128 [R234+0xa000], [R14.64] ;  /* 0x0a0000000eeacfae */ /* 0x0003e2000b901d50 */
[----:B------:R-:W-:-:S02]  /*1f00*/  @!P3 IMAD.IADD R5, R5, 0x1, R0 ;  /* 0x000000010505b824 */ /* 0x000fc400078e0200 */
[----:B------:R-:W-:Y:S01]  /*1f10*/  IMAD.U32 R6, RZ, RZ, UR4 ;  /* 0x00000004ff067e24 */ /* 0x000fe2000f8e00ff */
[----:B------:R-:W-:Y:S01]  /*1f20*/  LOP3.LUT R0, R7, 0x1c0, RZ, 0xc0, !PT ;  /* 0x000001c007007812 */ /* 0x000fe200078ec0ff */
[----:B------:R-:W-:Y:S01]  /*1f30*/  @P3 STS.128 [R234+0xa800], RZ ;  /* 0x00a800ffea003388 */ /* 0x000fe20000000c00 */
[----:B------:R-:W-:Y:S01]  /*1f40*/  @!P3 LEA.HI.X R13, R4, c[0x0][0x174], R5, 0x1, P0 ;  /* 0x00005d00040dba11 */ /* 0x000fe200000f0c05 */
[----:B------:R-:W-:Y:S01]  /*1f50*/  @!P2 IMAD R4, R24, 0x60, RZ ;  /* 0x000000601804a824 */ /* 0x000fe200078e02ff */
[----:B------:R-:W-:Y:S01]  /*1f60*/  LOP3.LUT R10, R0, 0x8, R10, 0xf8, !PT ;  /* 0x00000008000a7812 */ /* 0x000fe200078ef80a */
[----:B------:R-:W-:Y:S01]  /*1f70*/  @!P1 IMAD.WIDE.U32 R6, R6, 0x70, R8 ;  /* 0x0000007006069825 */ /* 0x000fe200078e0008 */
[----:B------:R-:W-:Y:S01]  /*1f80*/  SHF.R.U32.HI R5, RZ, 0x3, R0 ;  /* 0x00000003ff057819 */ /* 0x000fe20000011600 */
[----:B------:R-:W-:Y:S01]  /*1f90*/  @!PT LDS RZ, [RZ] ;  /* 0x00000000fffff984 */ /* 0x000fe20000000800 */
[----:B------:R-:W-:Y:S01]  /*1fa0*/  @!PT LDS RZ, [RZ] ;  /* 0x00000000fffff984 */ /* 0x000fe20000000800 */
[----:B------:R-:W-:Y:S01]  /*1fb0*/  @!PT LDS RZ, [RZ] ;  /* 0x00000000fffff984 */ /* 0x000fe20000000800 */
[----:B------:R1:W-:Y:S02]  /*1fc0*/  @!P3 LDGSTS.E.BYPASS.LTC128B.128 [R234+0xa800], [R12.64] ;  /* 0x0a8000000ceabfae */ /* 0x0003e4000b901d50 */
[----:B------:R-:W-:Y:S01]  /*1fd0*/  IMAD.SHL.U32 R0, R44, 0x40, RZ ;  /* 0x000000402c007824 */ /* 0x000fe200078e00ff */
[----:B------:R-:W-:Y:S01]  /*1fe0*/  LOP3.LUT R10, R10, R5, RZ, 0x3c, !PT ;  /* 0x000000050a0a7212 */ /* 0x000fe200078e3cff */
[----:B------:R-:W-:Y:S01]  /*1ff0*/  @!P2 IMAD.IADD R3, R3, 0x1, R4 ;  /* 0x000000010303a824 */ /* 0x000fe200078e0204 */
[----:B------:R-:W-:Y:S01]  /*2000*/  @!P2 LEA R4, P0, R2, c[0x0][0x170], 0x1 ;  /* 0x00005c000204aa11 */ /* 0x000fe200078008ff */
[----:B------:R-:W-:Y:S01]  /*2010*/  IMAD.SHL.U32 R9, R21, 0x8, RZ ;  /* 0x0000000815097824 */ /* 0x000fe200078e00ff */
[----:B------:R-:W-:Y:S01]  /*2020*/  LOP3.LUT R0, R0, 0x1c0, RZ, 0xc0, !PT ;  /* 0x000001c000007812 */ /* 0x000fe200078ec0ff */
[----:B------:R-:W-:Y:S01]  /*2030*/  @!P1 IMAD R8, R24, 0x70, RZ ;  /* 0x0000007018089824 */ /* 0x000fe200078e02ff */
[----:B------:R-:W-:Y:S01]  /*2040*/  @!P2 LEA.HI.X R5, R2, c[0x0][0x174], R3, 0x1, P0 ;  /* 0x00005d000205aa11 */ /* 0x000fe200000f0c03 */
[----:B------:R-:W-:Y:S01]  /*2050*/  @P2 STS.128 [R234+0xb000], RZ ;  /* 0x00b000ffea002388 */ /* 0x000fe20000000c00 */
[----:B------:R-:W-:Y:S01]  /*2060*/  LOP3.LUT R9, R0, 0x8, R9, 0xf8, !PT ;  /* 0x0000000800097812 */ /* 0x000fe200078ef809 */
[----:B------:R-:W-:Y:S01]  /*2070*/  @!P1 IMAD.IADD R2, R7, 0x1, R8 ;  /* 0x0000000107029824 */ /* 0x000fe200078e0208 */
[----:B------:R-:W-:Y:S01]  /*2080*/  SHF.R.U32.HI R3, RZ, 0x3, R0 ;  /* 0x00000003ff037819 */ /* 0x000fe20000011600 */
[----:B------:R-:W-:Y:S01]  /*2090*/  IMAD R0, R21, 0x200, R10 ;  /* 0x0000020015007824 */ /* 0x000fe200078e020a */
[----:B------:R-:W-:Y:S01]  /*20a0*/  @!P1 LEA R8, P0, R6, c[0x0][0x170], 0x1 ;  /* 0x00005c0006089a11 */ /* 0x000fe200078008ff */
[----:B------:R-:W-:Y:S01]  /*20b0*/  @!PT LDS RZ, [RZ] ;  /* 0x00000000fffff984 */ /* 0x000fe20000000800 */
[----:B------:R-:W-:Y:S01]  /*20c0*/  @!PT LDS RZ, [RZ] ;  /* 0x00000000fffff984 */ /* 0x000fe20000000800 */
[----:B------:R-:W-:Y:S01]  /*20d0*/  @!PT LDS RZ, [RZ] ;  /* 0x00000000fffff984 */ /* 0x000fe20000000800 */
[----:B------:R2:W-:Y:S01]  /*20e0*/  @!P2 LDGSTS.E.BYPASS.LTC128B.128 [R234+0xb000], [R4.64] ;  /* 0x0b00000004eaafae */ /* 0x0005e2000b901d50 */
[----:B------:R-:W-:Y:S01]  /*20f0*/  LOP3.LUT R137, R9, R3, RZ, 0x3c, !PT ;  /* 0x0000000309897212 */ /* 0x000fe200078e3cff */
[----:B------:R-:W-:Y:S01]  /*2100*/  IMAD.SHL.U32 R139, R0, 0x2, RZ ;  /* 0x00000002008b7824 */ /* 0x000fe200078e00ff */
[----:B------:R-:W-:Y:S01]  /*2110*/  @!P1 LEA.HI.X R9, R6, c[0x0][0x174], R2, 0x1, P0 ;  /* 0x00005d0006099a11 */ /* 0x000fe200000f0c02 */
[----:B------:R-:W-:Y:S01]  /*2120*/  IMAD.SHL.U32 R2, R20, 0x40, RZ ;  /* 0x0000004014027824 */ /* 0x000fe200078e00ff */
[----:B------:R-:W-:Y:S01]  /*2130*/  @P1 STS.128 [R234+0xb800], RZ ;  /* 0x00b800ffea001388 */ /* 0x000fe20000000c00 */
[----:B------:R-:W-:Y:S01]  /*2140*/  LOP3.LUT P0, RZ, R132, 0x2, RZ, 0xc0, !PT ;  /* 0x0000000284ff7812 */ /* 0x000fe2000780c0ff */
[----:B------:R-:W-:Y:S01]  /*2150*/  IMAD.MOV.U32 R3, RZ, RZ, 0x20 ;  /* 0x00000020ff037424 */ /* 0x000fe200078e00ff */
[----:B------:R-:W-:Y:S01]  /*2160*/  IADD3 R226, R139, 0x4040, RZ ;  /* 0x000040408be27810 */ /* 0x000fe20007ffe0ff */
[----:B------:R-:W-:Y:S01]  /*2170*/  @!PT LDS RZ, [RZ] ;  /* 0x00000000fffff984 */ /* 0x000fe20000000800 */
[----:B------:R-:W-:Y:S01]  /*2180*/  @!PT LDS RZ, [RZ] ;  /* 0x00000000fffff984 */ /* 0x000fe20000000800 */
[----:B------:R-:W-:Y:S01]  /*2190*/  @!PT LDS RZ, [RZ] ;  /* 0x00000000fffff984 */ /* 0x000fe20000000800 */
[----:B------:R4:W-:Y:S01]  /*21a0*/  @!P1 LDGSTS.E.BYPASS.LTC128B.128 [R234+0xb800], [R8.64] ;  /* 0x0b80000008ea9fae */ /* 0x0009e2000b901d50 */
[----:B------:R-:W-:-:S02]  /*21b0*/  LOP3.LUT R136, R2, 0xfffffe00, RZ, 0xc0, !PT ;  /* 0xfffffe0002887812 */ /* 0x000fc400078ec0ff */
[----:B------:R-:W-:Y:S01]  /*21c0*/  R2P PR, R44, 0x6 ;  /* 0x000000062c007804 */ /* 0x000fe20000000000 */
[----:B---3--:R-:W-:Y:S02]  /*21d0*/  LDSM.16.M88.4 R16, [R139+0x7000] ;  /* 0x007000008b10783b */ /* 0x008fe40000000200 */
[----:B------:R-:W-:Y:S02]  /*21e0*/  IMAD R2, R138, 0x400, R136 ;  /* 0x000004008a027824 */ /* 0x000fe400078e0288 */
[----:B------:R-:W-:Y:S02]  /*21f0*/  LDSM.16.M88.4 R36, [R139+0x4800] ;  /* 0x004800008b24783b */ /* 0x000fe40000000200 */
[----:B------:R-:W-:Y:S02]  /*2200*/  IMAD.IADD R2, R137, 0x1, R2 ;  /* 0x0000000189027824 */ /* 0x000fe400078e0202 */
[----:B------:R-:W-:Y:S02]  /*2210*/  LDSM.16.M88.4 R32, [R139+0x5000] ;  /* 0x005000008b20783b */ /* 0x000fe40000000200 */
[----:B------:R-:W-:-:S02]  /*2220*/  IMAD.SHL.U32 R222, R2, 0x2, RZ ;  /* 0x0000000202de7824 */ /* 0x000fc400078e00ff */
[----:B------:R-:W-:Y:S01]  /*2230*/  IMAD.MOV.U32 R2, RZ, RZ, 0x10 ;  /* 0x00000010ff027424 */ /* 0x000fe200078e00ff */
[----:B------:R-:W-:Y:S04]  /*2240*/  LDSM.16.M88.4 R28, [R139+0x5800] ;  /* 0x005800008b1c783b */ /* 0x000fe80000000200 */
[----:B-1----:R-:W1:Y:S01]  /*2250*/  LDSM.16.M88.4 R12, [R222] ;  /* 0x00000000de0c783b */ /* 0x002e620000000200 */
[C---:B------:R-:W-:Y:S02]  /*2260*/  SEL R0, R2.reuse, 0xfffffff0, !P0 ;  /* 0xfffffff002007807 */ /* 0x040fe40004000000 */
[----:B------:R-:W-:Y:S01]  /*2270*/  SEL R2, R2, 0xfffffff0, !P1 ;  /* 0xfffffff002027807 */ /* 0x000fe20004800000 */
[----:B--2---:R-:W2:Y:S01]  /*2280*/  LDSM.16.M88.4 R4, [R139+0x4000] ;  /* 0x004000008b04783b */ /* 0x004ea20000000200 */
[----:B------:R-:W-:Y:S01]  /*2290*/  LOP3.LUT P0, RZ, R132, 0x4, RZ, 0xc0, !PT ;  /* 0x0000000484ff7812 */ /* 0x000fe2000780c0ff */
[----:B------:R-:W-:-:S02]  /*22a0*/  IMAD R221, R0, 0x2, R139 ;  /* 0x0000000200dd7824 */ /* 0x000fc400078e028b */
[----:B----4-:R-:W3:Y:S01]  /*22b0*/  LDSM.16.M88.4 R8, [R222+0x2000] ;  /* 0x00200000de08783b */ /* 0x010ee20000000200 */
[----:B------:R-:W-:-:S03]  /*22c0*/  IMAD R225, R2, 0x2, R222 ;  /* 0x0000000202e17824 */ /* 0x000fc600078e02de */
[----:B------:R-:W4:Y:S04]  /*22d0*/  LDSM.16.M88.4 R24, [R139+0x6000] ;  /* 0x006000008b18783b */ /* 0x000f280000000200 */
[----:B------:R-:W5:Y:S04]  /*22e0*/  LDSM.16.M88.4 R20, [R139+0x6800] ;  /* 0x006800008b14783b */ /* 0x000f680000000200 */
[----:B------:R-:W4:Y:S04]  /*22f0*/  LDSM.16.M88.4 R40, [R139+0x7800] ;  /* 0x007800008b28783b */ /* 0x000f280000000200 */
        /* <DEDUP_REMOVED lines=10> */
[----:B------:R-:W0:Y:S01]  /*23a0*/  LDGDEPBAR ;  /* 0x00000000000079af */ /* 0x000e220000000000 */
[C---:B---3--:R-:W-:Y:S08]  /*23b0*/  HMMA.16816.F32.BF16 R140, R8.reuse, R4, RZ ;  /* 0x00000004088c723c */ /* 0x048ff000000418ff */
[-C--:B------:R-:W-:Y:S08]  /*23c0*/  HMMA.16816.F32.BF16 R128, R8, R6.reuse, RZ ;  /* 0x000000060880723c */ /* 0x080ff000000418ff */
[----:B------:R-:W-:Y:S01]  /*23d0*/  HMMA.16816.F32.BF16 R148, R12, R6, RZ ;  /* 0x000000060c94723c */ /* 0x000fe200000418ff */
[----:B------:R-:W1:Y:S07]  /*23e0*/  LDSM.16.M88.4 R4, [R225+0x2000] ;  /* 0x00200000e104783b */ /* 0x000e6e0000000200 */
[C---:B------:R-:W-:Y:S08]  /*23f0*/  HMMA.16816.F32.BF16 R56, R8.reuse, R16, RZ ;  /* 0x000000100838723c */ /* 0x040ff000000418ff */
[-C--:B------:R-:W-:Y:S08]  /*2400*/  HMMA.16816.F32.BF16 R52, R8, R18.reuse, RZ ;  /* 0x000000120834723c */ /* 0x080ff000000418ff */
[----:B------:R-:W-:Y:S01]  /*2410*/  HMMA.16816.F32.BF16 R152, R12, R18, RZ ;  /* 0x000000120c98723c */ /* 0x000fe200000418ff */
[----:B------:R-:W2:Y:S07]  /*2420*/  LDSM.16.M88.4 R16, [R225] ;  /* 0x00000000e110783b */ /* 0x000eae0000000200 */
[C---:B------:R-:W-:Y:S08]  /*2430*/  HMMA.16816.F32.BF16 R124, R8.reuse, R36, RZ ;  /* 0x00000024087c723c */ /* 0x040ff000000418ff */
[C---:B------:R-:W-:Y:S08]  /*2440*/  HMMA.16816.F32.BF16 R112, R8.reuse, R38, RZ ;  /* 0x000000260870723c */ /* 0x040ff000000418ff */
[----:B------:R-:W-:Y:S01]  /*2450*/  HMMA.16816.F32.BF16 R108, R8, R32, RZ ;  /* 0x00000020086c723c */ /* 0x000fe200000418ff */
[----:B------:R-:W-:-:S02]  /*2460*/  IMAD.MOV.U32 R220, RZ, RZ, R152 ;  /* 0x000000ffffdc7224 */ /* 0x000fc400078e0098 */
[----:B------:R-:W-:Y:S02]  /*2470*/  IMAD.MOV.U32 R135, RZ, RZ, R153 ;  /* 0x000000ffff877224 */ /* 0x000fe400078e0099 */
[----:B------:R-:W-:Y:S02]  /*2480*/  IMAD.MOV.U32 R134, RZ, RZ, R154 ;  /* 0x000000ffff867224 */ /* 0x000fe400078e009a */
[----:B------:R-:W-:Y:S01]  /*2490*/  IMAD.MOV.U32 R133, RZ, RZ, R155 ;  /* 0x000000ffff857224 */ /* 0x000fe200078e009b */
[C---:B------:R-:W-:Y:S08]  /*24a0*/  HMMA.16816.F32.BF16 R104, R8.reuse, R34, RZ ;  /* 0x000000220868723c */ /* 0x040ff000000418ff */
[C---:B------:R-:W-:Y:S08]  /*24b0*/  HMMA.16816.F32.BF16 R100, R8.reuse, R28, RZ ;  /* 0x0000001c0864723c */ /* 0x040ff000000418ff */
[C---:B------:R-:W-:Y:S08]  /*24c0*/  HMMA.16816.F32.BF16 R96, R8.reuse, R30, RZ ;  /* 0x0000001e0860723c */ /* 0x040ff000000418ff */
[C---:B----4-:R-:W-:Y:S08]  /*24d0*/  HMMA.16816.F32.BF16 R92, R8.reuse, R24, RZ ;  /* 0x00000018085c723c */ /* 0x050ff000000418ff */
[C---:B------:R-:W-:Y:S08]  /*24e0*/  HMMA.16816.F32.BF16 R88, R8.reuse, R26, RZ ;  /* 0x0000001a0858723c */ /* 0x040ff000000418ff */
[C---:B-----5:R-:W-:Y:S08]  /*24f0*/  HMMA.16816.F32.BF16 R84, R8.reuse, R20, RZ ;  /* 0x000000140854723c */ /* 0x060ff000000418ff */
[C---:B------:R-:W-:Y:S08]  /*2500*/  HMMA.16816.F32.BF16 R80, R8.reuse, R22, RZ ;  /* 0x000000160850723c */ /* 0x040ff000000418ff */
[C---:B------:R-:W-:Y:S08]  /*2510*/  HMMA.16816.F32.BF16 R48, R8.reuse, R40, RZ ;  /* 0x000000280830723c */ /* 0x040ff000000418ff */
[----:B------:R-:W-:Y:S08]  /*2520*/  HMMA.16816.F32.BF16 R8, R8, R42, RZ ;  /* 0x0000002a0808723c */ /* 0x000ff000000418ff */
[C---:B------:R-:W-:Y:S08]  /*2530*/  HMMA.16816.F32.BF16 R196, R12.reuse, R24, RZ ;  /* 0x000000180cc4723c */ /* 0x040ff000000418ff */
        /* <DEDUP_REMOVED lines=8> */
[C---:B------:R-:W-:Y:S07]  /*25c0*/  HMMA.16816.F32.BF16 R208, R12.reuse, R20, RZ ;  /* 0x000000140cd0723c */ /* 0x040fee00000418ff */
[----:B------:R-:W-:Y:S01]  /*25d0*/  IMAD.MOV.U32 R21, RZ, RZ, R26 ;  /* 0x000000ffff157224 */ /* 0x000fe200078e001a */
[----:B------:R-:W-:Y:S01]  /*25e0*/  HMMA.16816.F32.BF16 R240, R12, R22, RZ ;  /* 0x000000160cf0723c */ /* 0x000fe200000418ff */
[----:B------:R-:W-:-:S06]  /*25f0*/  IMAD.MOV.U32 R20, RZ, RZ, R27 ;  /* 0x000000ffff147224 */ /* 0x000fcc00078e001b */
[----:B------:R-:W-:Y:S01]  /*2600*/  IMAD.MOV.U32 R23, RZ, RZ, R24 ;  /* 0x000000ffff177224 */ /* 0x000fe200078e0018 */
[----:B------:R-:W-:Y:S01]  /*2610*/  HMMA.16816.F32.BF16 R244, R12, R40, RZ ;  /* 0x000000280cf4723c */ /* 0x000fe200000418ff */
[----:B------:R-:W-:-:S07]  /*2620*/  IMAD.MOV.U32 R22, RZ, RZ, R25 ;  /* 0x000000ffff167224 */ /* 0x000fce00078e0019 */
[C---:B-1----:R-:W-:Y:S08]  /*2630*/  HMMA.16816.F32.BF16 R12, R4.reuse, R44, R140 ;  /* 0x0000002c040c723c */ /* 0x042ff0000004188c */
[C---:B------:R-:W-:Y:S08]  /*2640*/  HMMA.16816.F32.BF16 R228, R4.reuse, R72, R124 ;  /* 0x0000004804e4723c */ /* 0x040ff0000004187c */
[C---:B------:R-:W-:Y:S08]  /*2650*/  HMMA.16816.F32.BF16 R180, R4.reuse, R68, R100 ;  /* 0x0000004404b4723c */ /* 0x040ff00000041864 */
[----:B------:R-:W-:Y:S01]  /*2660*/  HMMA.16816.F32.BF16 R160, R4, R64, R92 ;  /* 0x0000004004a0723c */ /* 0x000fe2000004185c */
[----:B------:R-:W-:-:S02]  /*2670*/  IMAD.MOV.U32 R35, RZ, RZ, R12 ;  /* 0x000000ffff237224 */ /* 0x000fc400078e000c */
[----:B------:R-:W-:Y:S02]  /*2680*/  IMAD.MOV.U32 R34, RZ, RZ, R13 ;  /* 0x000000ffff227224 */ /* 0x000fe400078e000d */
[----:B------:R-:W-:Y:S02]  /*2690*/  IMAD.MOV.U32 R33, RZ, RZ, R14 ;  /* 0x000000ffff217224 */ /* 0x000fe400078e000e */
[----:B------:R-:W-:Y:S01]  /*26a0*/  IMAD.MOV.U32 R32, RZ, RZ, R15 ;  /* 0x000000ffff207224 */ /* 0x000fe200078e000f */
        /* <DEDUP_REMOVED lines=11> */
[----:B------:R-:W-:Y:S07]  /*2760*/  HMMA.16816.F32.BF16 R88, R4, R122, R8 ;  /* 0x0000007a0458723c */ /* 0x000fee0000041808 */
[----:B------:R-:W-:Y:S01]  /*2770*/  SEL R4, R3, 0xffffffe0, !P2 ;  /* 0xffffffe003047807 */ /* 0x000fe20005000000 */
[----:B--2---:R-:W-:Y:S01]  /*2780*/  HMMA.16816.F32.BF16 R84, R16, R72, R164 ;  /* 0x000000481054723c */ /* 0x004fe200000418a4 */
[----:B------:R-:W-:Y:S01]  /*2790*/  IADD3 R3, R139, 0x4000, RZ ;  /* 0x000040008b037810 */ /* 0x000fe20007ffe0ff */
[----:B------:R-:W-:-:S02]  /*27a0*/  IMAD.SHL.U32 R7, R232, 0x2, RZ ;  /* 0x00000002e8077824 */ /* 0x000fc400078e00ff */
[----:B------:R-:W-:Y:S01]  /*27b0*/  IMAD R223, R4, 0x2, R222 ;  /* 0x0000000204df7824 */ /* 0x000fe200078e02de */
[----:B------:R-:W-:Y:S01]  /*27c0*/  @P0 IADD3 R226, R3, -0x40, RZ ;  /* 0xffffffc003e20810 */ /* 0x000fe20007ffe0ff */
[----:B------:R-:W-:Y:S01]  /*27d0*/  IMAD.U32 R6, RZ, RZ, UR18 ;  /* 0x00000012ff067e24 */ /* 0x000fe2000f8e00ff */
[----:B------:R-:W-:Y:S01]  /*27e0*/  LOP3.LUT R7, R7, 0x6, RZ, 0xc0, !PT ;  /* 0x0000000607077812 */ /* 0x000fe200078ec0ff */
[----:B------:R-:W-:Y:S01]  /*27f0*/  IMAD.MOV.U32 R164, RZ, RZ, R23 ;  /* 0x000000ffffa47224 */ /* 0x000fe200078e0017 */
[----:B------:R-:W-:Y:S01]  /*2800*/  LDSM.16.M88.4 R8, [R223+0x2000] ;  /* 0x00200000df08783b */ /* 0x000fe20000000200 */
[----:B------:R-:W-:Y:S01]  /*2810*/  IMAD.MOV.U32 R165, RZ, RZ, R22 ;  /* 0x000000ffffa57224 */ /* 0x000fe200078e0016 */
[C---:B------:R-:W-:Y:S01]  /*2820*/  HMMA.16816.F32.BF16 R52, R16.reuse, R46, R148 ;  /* 0x0000002e1034723c */ /* 0x040fe20000041894 */
[----:B------:R-:W-:Y:S01]  /*2830*/  IMAD.MOV.U32 R166, RZ, RZ, R21 ;  /* 0x000000ffffa67224 */ /* 0x000fe200078e0015 */
[----:B------:R-:W-:Y:S01]  /*2840*/  LDSM.16.M88.4 R12, [R226] ;  /* 0x00000000e20c783b */ /* 0x000fe20000000200 */
[----:B------:R-:W-:Y:S01]  /*2850*/  IMAD.MOV.U32 R167, RZ, RZ, R20 ;  /* 0x000000ffffa77224 */ /* 0x000fe200078e0014 */
[----:B------:R-:W-:Y:S01]  /*2860*/  IADD3 R233, R226, 0x800, RZ ;  /* 0x00000800e2e97810 */ /* 0x000fe20007ffe0ff */
[----:B------:R-:W-:Y:S01]  /*2870*/  IMAD R224, R2, 0x2, R223 ;  /* 0x0000000202e07824 */ /* 0x000fe200078e02df */
[----:B------:R-:W1:Y:S01]  /*2880*/  LDSM.16.M88.4 R20, [R223] ;  /* 0x00000000df14783b */ /* 0x000e620000000200 */
[----:B------:R-:W-:Y:S01]  /*2890*/  IMAD.MOV.U32 R148, RZ, RZ, R35 ;  /* 0x000000ffff947224 */ /* 0x000fe200078e0023 */
[----:B------:R-:W-:Y:S01]  /*28a0*/  HMMA.16816.F32.BF16 R56, R16, R44, R144 ;  /* 0x0000002c1038723c */ /* 0x000fe20000041890 */
[----:B------:R-:W-:Y:S01]  /*28b0*/  IMAD.MOV.U32 R149, RZ, RZ, R34 ;  /* 0x000000ffff957224 */ /* 0x000fe200078e0022 */
[----:B------:R-:W2:Y:S01]  /*28c0*/  LDSM.16.M88.4 R24, [R226+0x800] ;  /* 0x00080000e218783b */ /* 0x000ea20000000200 */
[----:B------:R-:W-:-:S02]  /*28d0*/  IMAD.MOV.U32 R150, RZ, RZ, R33 ;  /* 0x000000ffff967224 */ /* 0x000fc400078e0021 */
[----:B------:R-:W-:Y:S01]  /*28e0*/  IMAD.MOV.U32 R151, RZ, RZ, R32 ;  /* 0x000000ffff977224 */ /* 0x000fe200078e0020 */
[----:B------:R-:W3:Y:S02]  /*28f0*/  LDSM.16.M88.4 R28, [R226+0x1000] ;  /* 0x00100000e21c783b */ /* 0x000ee40000000200 */
[C---:B------:R-:W-:Y:S02]  /*2900*/  HMMA.16816.F32.BF16 R96, R16.reuse, R74, R172 ;  /* 0x0000004a1060723c */ /* 0x040fe400000418ac */
[----:B------:R-:W4:Y:S04]  /*2910*/  LDSM.16.M88.4 R48, [R226+0x1800] ;  /* 0x00180000e230783b */ /* 0x000f280000000200 */
[----:B------:R-:W5:Y:S01]  /*2920*/  LDSM.16.M88.4 R44, [R226+0x2000] ;  /* 0x00200000e22c783b */ /* 0x000f620000000200 */
[----:B------:R-:W-:Y:S01]  /*2930*/  IMAD.MOV.U32 R172, RZ, RZ, R220 ;  /* 0x000000ffffac7224 */ /* 0x000fe200078e00dc */
[----:B------:R-:W-:Y:S01]  /*2940*/  HMMA.16816.F32.BF16 R112, R16, R76, R176 ;  /* 0x0000004c1070723c */ /* 0x000fe200000418b0 */
[----:B------:R-:W-:Y:S01]  /*2950*/  IMAD.MOV.U32 R173, RZ, RZ, R135 ;  /* 0x000000ffffad7224 */ /* 0x000fe200078e0087 */
[----:B------:R-:W2:Y:S01]  /*2960*/  LDSM.16.M88.4 R40, [R226+0x2800] ;  /* 0x00280000e228783b */ /* 0x000ea20000000200 */
[----:B------:R-:W-:-:S02]  /*2970*/  IMAD.MOV.U32 R174, RZ, RZ, R134 ;  /* 0x000000ffffae7224 */ /* 0x000fc400078e0086 */
[----:B------:R-:W-:Y:S01]  /*2980*/  IMAD.MOV.U32 R175, RZ, RZ, R133 ;  /* 0x000000ffffaf7224 */ /* 0x000fe200078e0085 */
[----:B------:R-:W2:Y:S01]  /*2990*/  LDSM.16.M88.4 R36, [R226+0x3000] ;  /* 0x00300000e224783b */ /* 0x000ea20000000200 */
[----:B------:R-:W-:Y:S01]  /*29a0*/  IMAD R220, R0, 0x2, R226 ;  /* 0x0000000200dc7824 */ /* 0x000fe200078e02e2 */
[----:B------:R-:W-:Y:S01]  /*29b0*/  HMMA.16816.F32.BF16 R128, R16, R78, R184 ;  /* 0x0000004e1080723c */ /* 0x000fe200000418b8 */
[----:B------:R-:W-:Y:S01]  /*29c0*/  LOP3.LUT R0, R227, 0xffffffe0, RZ, 0xc0, !PT ;  /* 0xffffffe0e3007812 */ /* 0x000fe200078ec0ff */
[----:B------:R-:W2:Y:S01]  /*29d0*/  LDSM.16.M88.4 R32, [R226+0x3800] ;  /* 0x00380000e220783b */ /* 0x000ea20000000200 */
[----:B------:R-:W-:-:S03]  /*29e0*/  IADD3 R227, R226, 0x3800, RZ ;  /* 0x00003800e2e37810 */ /* 0x000fc60007ffe0ff */
[----:B------:R-:W-:Y:S01]  /*29f0*/  IMAD.IADD R0, R232, 0x1, -R0 ;  /* 0x00000001e8007824 */ /* 0x000fe200078e0a00 */
[----:B------:R-:W-:Y:S01]  /*2a00*/  IADD3 R232, R226, 0x1000, RZ ;  /* 0x00001000e2e87810 */ /* 0x000fe20007ffe0ff */
[----:B------:R-:W-:Y:S03]  /*2a10*/  HMMA.16816.F32.BF16 R132, R16, R68, R188 ;  /* 0x000000441084723c */ /* 0x000fe600000418bc */
[----:B------:R-:W-:-:S04]  /*2a20*/  SHF.R.S32.HI R3, RZ, 0x1f, R0 ;  /* 0x0000001fff037819 */ /* 0x000fc80000011400 */
[----:B------:R-:W-:Y:S01]  /*2a30*/  LEA.HI R0, R3, R0, RZ, 0x2 ;  /* 0x0000000003007211 */ /* 0x000fe200078f10ff */
[----:B------:R-:W-:Y:S01]  /*2a40*/  HMMA.16816.F32.BF16 R80, R16, R60, R208 ;  /* 0x0000003c1050723c */ /* 0x000fe200000418d0 */
[----:B------:R-:W-:Y:S02]  /*2a50*/  LEA R3, R138, UR12, 0x4 ;  /* 0x0000000c8a037c11 */ /* 0x000fe4000f8e20ff */
[----:B------:R-:W-:Y:S01]  /*2a60*/  SHF.R.S32.HI R5, RZ, 0x2, R0 ;  /* 0x00000002ff057819 */ /* 0x000fe20000011400 */
[----:B------:R-:W-:-:S03]  /*2a70*/  IMAD.U32 R0, RZ, RZ, UR15 ;  /* 0x0000000fff007e24 */ /* 0x000fc6000f8e00ff */
[----:B------:R-:W-:Y:S01]  /*2a80*/  IADD3 R3, R3, 0x1, R5 ;  /* 0x0000000103037810 */ /* 0x000fe20007ffe005 */
[----:B------:R-:W-:Y:S01]  /*2a90*/  HMMA.16816.F32.BF16 R76, R16, R62, R240 ;  /* 0x0000003e104c723c */ /* 0x000fe200000418f0 */
[----:B------:R2:W-:Y:S07]  /*2aa0*/  STL [R1+0xc8], R5 ;  /* 0x0000c80501007387 */ /* 0x0005ee0000100800 */
[-C--:B-1----:R-:W-:Y:S08]  /*2ab0*/  HMMA.16816.F32.BF16 R188, R20, R12.reuse, R56 ;  /* 0x0000000c14bc723c */ /* 0x082ff00000041838 */
[C---:B------:R-:W-:Y:S08]  /*2ac0*/  HMMA.16816.F32.BF16 R240, R8.reuse, R12, R148 ;  /* 0x0000000c08f0723c */ /* 0x040ff00000041894 */
[----:B------:R-:W-:Y:S01]  /*2ad0*/  HMMA.16816.F32.BF16 R60, R8, R14, R236 ;  /* 0x0000000e083c723c */ /* 0x000fe200000418ec */
[----:B--2---:R-:W-:Y:S01]  /*2ae0*/  IADD3 R5, R3, UR13, -R0 ;  /* 0x0000000d03057c10 */ /* 0x004fe2000fffe800 */
[----:B------:R-:W-:-:S02]  /*2af0*/  IMAD R3, R6, 0x80, R7 ;  /* 0x0000008006037824 */ /* 0x000fc400078e0207 */
[----:B------:R-:W-:Y:S01]  /*2b00*/  IMAD.IADD R0, R136, 0x1, R137 ;  /* 0x0000000188007824 */ /* 0x000fe200078e0289 */
[----:B------:R-:W-:-:S03]  /*2b10*/  IADD3 R5, R5, c[0x0][0x2e8], RZ ;  /* 0x0000ba0005057a10 */ /* 0x000fc60007ffe0ff */
[----:B------:R-:W-:Y:S01]  /*2b20*/  HMMA.16816.F32.BF16 R52, R20, R14, R52 ;  /* 0x0000000e1434723c */ /* 0x000fe20000041834 */
[----:B------:R-:W-:Y:S01]  /*2b30*/  LDSM.16.M88.4 R12, [R224] ;  /* 0x00000000e00c783b */ /* 0x000fe20000000200 */
[C---:B------:R-:W-:Y:S02]  /*2b40*/  IADD3 R7, R3.reuse, 0x8, RZ ;  /* 0x0000000803077810 */ /* 0x040fe40007ffe0ff */
[----:B------:R-:W-:-:S04]  /*2b50*/  IADD3 R6, R3, 0x1, RZ ;  /* 0x0000000103067810 */ /* 0x000fc80007ffe0ff */
[----:B------:R-:W-:Y:S01]  /*2b60*/  HMMA.16816.F32.BF16 R56, R20, R24, R84 ;  /* 0x000000181438723c */ /* 0x000fe20000041854 */
[----:B------:R-:W1:Y:S07]  /*2b70*/  LDSM.16.M88.4 R84, [R220] ;  /* 0x00000000dc54783b */ /* 0x000e6e0000000200 */
[C---:B------:R-:W-:Y:S08]  /*2b80*/  HMMA.16816.F32.BF16 R144, R16.reuse, R70, R192 ;  /* 0x000000461090723c */ /* 0x040ff000000418c0 */
[C---:B------:R-:W-:Y:S08]  /*2b90*/  HMMA.16816.F32.BF16 R108, R16.reuse, R64, R196 ;  /* 0x00000040106c723c */ /* 0x040ff000000418c4 */
[C---:B------:R-:W-:Y:S08]  /*2ba0*/  HMMA.16816.F32.BF16 R104, R16.reuse, R66, R204 ;  /* 0x000000421068723c */ /* 0x040ff000000418cc */
[C---:B------:R-:W-:Y:S08]  /*2bb0*/  HMMA.16816.F32.BF16 R72, R16.reuse, R116, R248 ;  /* 0x000000741048723c */ /* 0x040ff000000418f8 */
[C---:B------:R-:W-:Y:S08]  /*2bc0*/  HMMA.16816.F32.BF16 R64, R16.reuse, R120, R244 ;  /* 0x000000781040723c */ /* 0x040ff000000418f4 */
[C---:B------:R-:W-:Y:S08]  /*2bd0*/  HMMA.16816.F32.BF16 R68, R16.reuse, R118, R172 ;  /* 0x000000761044723c */ /* 0x040ff000000418ac */
[----:B------:R-:W-:Y:S08]  /*2be0*/  HMMA.16816.F32.BF16 R16, R16, R122, R164 ;  /* 0x0000007a1010723c */ /* 0x000ff000000418a4 */
[C---:B------:R-:W-:Y:S07]  /*2bf0*/  HMMA.16816.F32.BF16 R116, R8.reuse, R24, R228 ;  /* 0x000000180874723c */ /* 0x040fee00000418e4 */
[C---:B------:R-:W-:Y:S01]  /*2c00*/  IADD3 R231, R226.reuse, 0x1800, RZ ;  /* 0x00001800e2e77810 */ /* 0x040fe20007ffe0ff */
[----:B------:R-:W-:Y:S01]  /*2c10*/  HMMA.16816.F32.BF16 R120, R8, R26, R216 ;  /* 0x0000001a0878723c */ /* 0x000fe200000418d8 */
[----:B------:R-:W-:-:S02]  /*2c20*/  IADD3 R230, R226, 0x2000, RZ ;  /* 0x00002000e2e67810 */ /* 0x000fc40007ffe0ff */
[C---:B------:R-:W-:Y:S02]  /*2c30*/  IADD3 R229, R226.reuse, 0x2800, RZ ;  /* 0x00002800e2e57810 */ /* 0x040fe40007ffe0ff */
[----:B------:R-:W-:-:S03]  /*2c40*/  IADD3 R228, R226, 0x3000, RZ ;  /* 0x00003000e2e47810 */ /* 0x000fc60007ffe0ff */
[C---:B---3--:R-:W-:Y:S08]  /*2c50*/  HMMA.16816.F32.BF16 R212, R8.reuse, R28, R212 ;  /* 0x0000001c08d4723c */ /* 0x048ff000000418d4 */
[C---:B------:R-:W-:Y:S08]  /*2c60*/  HMMA.16816.F32.BF16 R200, R8.reuse, R30, R200 ;  /* 0x0000001e08c8723c */ /* 0x040ff000000418c8 */
[C---:B----4-:R-:W-:Y:S08]  /*2c70*/  HMMA.16816.F32.BF16 R180, R8.reuse, R48, R180 ;  /* 0x0000003008b4723c */ /* 0x050ff000000418b4 */
[C---:B------:R-:W-:Y:S08]  /*2c80*/  HMMA.16816.F32.BF16 R168, R8.reuse, R50, R168 ;  /* 0x0000003208a8723c */ /* 0x040ff000000418a8 */
[C---:B-----5:R-:W-:Y:S08]  /*2c90*/  HMMA.16816.F32.BF16 R160, R8.reuse, R44, R160 ;  /* 0x0000002c08a0723c */ /* 0x060ff000000418a0 */
[C---:B------:R-:W-:Y:S08]  /*2ca0*/  HMMA.16816.F32.BF16 R156, R8.reuse, R46, R156 ;  /* 0x0000002e089c723c */ /* 0x040ff0000004189c */
[C---:B------:R-:W-:Y:S08]  /*2cb0*/  HMMA.16816.F32.BF16 R152, R8.reuse, R40, R152 ;  /* 0x000000280898723c */ /* 0x040ff00000041898 */
[C---:B------:R-:W-:Y:S08]  /*2cc0*/  HMMA.16816.F32.BF16 R140, R8.reuse, R42, R140 ;  /* 0x0000002a088c723c */ /* 0x040ff0000004188c */
[C---:B------:R-:W-:Y:S08]  /*2cd0*/  HMMA.16816.F32.BF16 R172, R8.reuse, R36, R124 ;  /* 0x0000002408ac723c */ /* 0x040ff0000004187c */
[C---:B------:R-:W-:Y:S08]  /*2ce0*/  HMMA.16816.F32.BF16 R176, R8.reuse, R32, R100 ;  /* 0x0000002008b0723c */ /* 0x040ff00000041864 */
[C---:B------:R-:W-:Y:S08]  /*2cf0*/  HMMA.16816.F32.BF16 R184, R8.reuse, R38, R92 ;  /* 0x0000002608b8723c */ /* 0x040ff0000004185c */
[----:B------:R-:W-:Y:S01]  /*2d00*/  HMMA.16816.F32.BF16 R192, R8, R34, R88 ;  /* 0x0000002208c0723c */ /* 0x000fe20000041858 */
[----:B------:R-:W2:Y:S07]  /*2d10*/  LDSM.16.M88.4 R8, [R224+0x2000] ;  /* 0x00200000e008783b */ /* 0x000eae0000000200 */
[C---:B------:R-:W-:Y:S01]  /*2d20*/  HMMA.16816.F32.BF16 R88, R20.reuse, R26, R96 ;  /* 0x0000001a1458723c */ /* 0x040fe20000041860 */
[----:B------:R-:W3:Y:S07]  /*2d30*/  LDSM.16.M88.4 R24, [R220+0x800] ;  /* 0x00080000dc18783b */ /* 0x000eee0000000200 */
[C---:B------:R-:W-:Y:S08]  /*2d40*/  HMMA.16816.F32.BF16 R92, R20.reuse, R28, R112 ;  /* 0x0000001c145c723c */ /* 0x040ff00000041870 */
[C---:B------:R-:W-:Y:S08]  /*2d50*/  HMMA.16816.F32.BF16 R112, R20.reuse, R32, R64 ;  /* 0x000000201470723c */ /* 0x040ff00000041840 */
[----:B------:R-:W-:Y:S07]  /*2d60*/  HMMA.16816.F32.BF16 R124, R20, R34, R16 ;  /* 0x00000022147c723c */ /* 0x000fee0000041810 */
[C---:B------:R-:W-:Y:S01]  /*2d70*/  IADD3 R17, R5.reuse, 0x8, RZ ;  /* 0x0000000805117810 */ /* 0x040fe20007ffe0ff */
[----:B-1----:R-:W-:Y:S01]  /*2d80*/  HMMA.16816.F32.BF16 R32, R12, R86, R52 ;  /* 0x000000560c20723c */ /* 0x002fe20000041834 */
[----:B------:R-:W-:-:S02]  /*2d90*/  IADD3 R18, R5, 0x40, RZ ;  /* 0x0000004005127810 */ /* 0x000fc40007ffe0ff */
[C---:B------:R-:W-:Y:S02]  /*2da0*/  IMNMX R16, R5.reuse, UR13, PT ;  /* 0x0000000d05107c17 */ /* 0x040fe4000b800200 */
[----:B------:R-:W-:Y:S02]  /*2db0*/  IADD3 R5, R5, 0x48, RZ ;  /* 0x0000004805057810 */ /* 0x000fe40007ffe0ff */
[----:B------:R-:W-:Y:S01]  /*2dc0*/  ISETP.GE.AND P3, PT, R7, R16, PT ;  /* 0x000000100700720c */ /* 0x000fe20003f66270 */
[----:B------:R-:W-:Y:S01]  /*2dd0*/  HMMA.16816.F32.BF16 R96, R20, R30, R128 ;  /* 0x0000001e1460723c */ /* 0x000fe20000041880 */
[----:B------:R-:W1:Y:S01]  /*2de0*/  LDSM.16.M88.4 R28, [R220+0x1000] ;  /* 0x00100000dc1c783b */ /* 0x000e620000000200 */
[----:B------:R-:W-:Y:S02]  /*2df0*/  IMNMX R17, R17, UR13, PT ;  /* 0x0000000d11117c17 */ /* 0x000fe4000b800200 */
[----:B------:R-:W-:Y:S02]  /*2e00*/  IMNMX R18, R18, UR13, PT ;  /* 0x0000000d12127c17 */ /* 0x000fe4000b800200 */
[----:B------:R-:W-:-:S02]  /*2e10*/  IMNMX R19, R5, UR13, PT ;  /* 0x0000000d05137c17 */ /* 0x000fc4000b800200 */
[C---:B------:R-:W-:Y:S01]  /*2e20*/  HMMA.16816.F32.BF16 R100, R20.reuse, R48, R132 ;  /* 0x000000301464723c */ /* 0x040fe20000041884 */
[C---:B------:R-:W-:Y:S02]  /*2e30*/  ISETP.GE.AND P6, PT, R7.reuse, R17, PT ;  /* 0x000000110700720c */ /* 0x040fe40003fc6270 */
[----:B------:R-:W-:Y:S02]  /*2e40*/  ISETP.GE.AND P2, PT, R7, R18, PT ;  /* 0x000000120700720c */ /* 0x000fe40003f46270 */
[----:B------:R-:W-:Y:S02]  /*2e50*/  IADD3 R5, R3, 0x9, RZ ;  /* 0x0000000903057810 */ /* 0x000fe40007ffe0ff */
[----:B------:R-:W-:Y:S01]  /*2e60*/  ISETP.GE.AND P4, PT, R6, R16, PT ;  /* 0x000000100600720c */ /* 0x000fe20003f86270 */
[----:B------:R-:W-:Y:S01]  /*2e70*/  HMMA.16816.F32.BF16 R144, R20, R50, R144 ;  /* 0x000000321490723c */ /* 0x000fe20000041890 */
[----:B------:R-:W-:Y:S02]  /*2e80*/  FSEL R67, R32, -INF , !P3 ;  /* 0xff80000020437808 */ /* 0x000fe40005800000 */
[----:B------:R-:W-:-:S02]  /*2e90*/  ISETP.GE.AND P3, PT, R7, R19, PT ;  /* 0x000000130700720c */ /* 0x000fc40003f66270 */
[C---:B------:R-:W-:Y:S02]  /*2ea0*/  ISETP.GE.AND P1, PT, R6.reuse, R17, PT ;  /* 0x000000110600720c */ /* 0x040fe40003f26270 */
[C---:B------:R-:W-:Y:S01]  /*2eb0*/  ISETP.GE.AND P5, PT, R6.reuse, R18, PT ;  /* 0x000000120600720c */ /* 0x040fe20003fa6270 */
[----:B------:R-:W-:Y:S01]  /*2ec0*/  HMMA.16816.F32.BF16 R108, R20, R44, R108 ;  /* 0x0000002c146c723c */ /* 0x000fe2000004186c */
[----:B------:R-:W-:Y:S02]  /*2ed0*/  ISETP.GE.AND P0, PT, R6, R19, PT ;  /* 0x000000130600720c */ /* 0x000fe40003f06270 */
[C---:B------:R-:W-:Y:S02]  /*2ee0*/  IADD3 R6, R3.reuse, 0x10, RZ ;  /* 0x0000001003067810 */ /* 0x040fe40007ffe0ff */
[----:B------:R-:W-:-:S03]  /*2ef0*/  IADD3 R7, R3, 0x69, RZ ;  /* 0x0000006903077810 */ /* 0x000fc60007ffe0ff */
[C---:B------:R-:W-:Y:S08]  /*2f00*/  HMMA.16816.F32.BF16 R104, R20.reuse, R46, R104 ;  /* 0x0000002e1468723c */ /* 0x040ff00000041868 */
[C---:B------:R-:W-:Y:S08]  /*2f10*/  HMMA.16816.F32.BF16 R80, R20.reuse, R40, R80 ;  /* 0x000000281450723c */ /* 0x040ff00000041850 */
[C---:B------:R-:W-:Y:S08]  /*2f20*/  HMMA.16816.F32.BF16 R76, R20.reuse, R42, R76 ;  /* 0x0000002a144c723c */ /* 0x040ff0000004184c */
[C---:B------:R-:W-:Y:S08]  /*2f30*/  HMMA.16816.F32.BF16 R72, R20.reuse, R36, R72 ;  /* 0x000000241448723c */ /* 0x040ff00000041848 */
[----:B------:R-:W-:Y:S08]  /*2f40*/  HMMA.16816.F32.BF16 R128, R20, R38, R68 ;  /* 0x000000261480723c */ /* 0x000ff00000041844 */
[----:B--2---:R-:W-:Y:S08]  /*2f50*/  HMMA.16816.F32.BF16 R20, R8, R86, R60 ;  /* 0x000000560814723c */ /* 0x004ff0000004183c */
[-C--:B---3--:R-:W-:Y:S08]  /*2f60*/  HMMA.16816.F32.BF16 R36, R12, R24.reuse, R56 ;  /* 0x000000180c24723c */ /* 0x088ff00000041838 */
[----:B------:R-:W-:Y:S08]  /*2f70*/  HMMA.16816.F32.BF16 R44, R8, R24, R116 ;  /* 0x00000018082c723c */ /* 0x000ff00000041874 */
[----:B------:R-:W-:Y:S01]  /*2f80*/  HMMA.16816.F32.BF16 R40, R12, R26, R88 ;  /* 0x0000001a0c28723c */ /* 0x000fe20000041858 */
[----:B------:R-:W-:-:S02]  /*2f90*/  FSEL R116, R22, -INF , !P3 ;  /* 0xff80000016747808 */ /* 0x000fc40005800000 */
[----:B------:R-:W-:-:S04]  /*2fa0*/  ISETP.GE.AND P3, PT, R5, R16, PT ;  /* 0x000000100500720c */ /* 0x000fc80003f66270 */
[----:B------:R-:W-:Y:S01]  /*2fb0*/  FSEL R89, R34, -INF , !P6 ;  /* 0xff80000022597808 */ /* 0x000fe20007000000 */
[----:B------:R-:W-:Y:S01]  /*2fc0*/  HMMA.16816.F32.BF16 R48, R8, R26, R120 ;  /* 0x0000001a0830723c */ /* 0x000fe20000041878 */
[----:B------:R-:W-:Y:S01]  /*2fd0*/  FSEL R91, R20, -INF , !P2 ;  /* 0xff800000145b7808 */ /* 0x000fe20005000000 */
[----:B------:R-:W-:Y:S01]  /*2fe0*/  LDSM.16.M88.4 R24, [R220+0x2000] ;  /* 0x00200000dc18783b */ /* 0x000fe20000000200 */
[C---:B------:R-:W-:Y:S02]  /*2ff0*/  ISETP.GE.AND P6, PT, R5.reuse, R18, PT ;  /* 0x000000120500720c */ /* 0x040fe40003fc6270 */
[----:B------:R-:W-:Y:S02]  /*3000*/  ISETP.GE.AND P2, PT, R5, R19, PT ;  /* 0x000000130500720c */ /* 0x000fe40003f46270 */
[----:B------:R-:W-:Y:S01]  /*3010*/  FSEL R90, R21, -INF , !P6 ;  /* 0xff800000155a7808 */ /* 0x000fe20007000000 */
[----:B-1----:R-:W-:Y:S01]  /*3020*/  HMMA.16816.F32.BF16 R56, R12, R28, R92 ;  /* 0x0000001c0c38723c */ /* 0x002fe2000004185c */
[----:B------:R-:W-:-:S02]  /*3030*/  FSEL R117, R23, -INF , !P2 ;  /* 0xff80000017757808 */ /* 0x000fc40005000000 */
[----:B------:R-:W-:Y:S01]  /*3040*/  FSEL R63, R33, -INF , !P3 ;  /* 0xff800000213f7808 */ /* 0x000fe20005800000 */
[----:B------:R-:W1:Y:S01]  /*3050*/  LDSM.16.M88.4 R20, [R220+0x1800] ;  /* 0x00180000dc14783b */ /* 0x000e620000000200 */
[----:B------:R-:W-:Y:S02]  /*3060*/  ISETP.GE.AND P3, PT, R6, R16, PT ;  /* 0x000000100600720c */ /* 0x000fe40003f66270 */
[----:B------:R-:W-:Y:S02]  /*3070*/  ISETP.GE.AND P6, PT, R5, R17, PT ;  /* 0x000000110500720c */ /* 0x000fe40003fc6270 */
[----:B------:R-:W-:Y:S02]  /*3080*/  FSEL R65, R36, -INF , !P3 ;  /* 0xff80000024417808 */ /* 0x000fe40005800000 */
[----:B------:R-:W-:Y:S02]  /*3090*/  ISETP.GE.AND P3, PT, R6, R19, PT ;  /* 0x000000130600720c */ /* 0x000fe40003f66270 */
[----:B------:R-:W-:-:S02]  /*30a0*/  IADD3 R5, R3, 0x11, RZ ;  /* 0x0000001103057810 */ /* 0x000fc40007ffe0ff */
[----:B------:R-:W-:Y:S02]  /*30b0*/  FSEL R71, R35, -INF , !P6 ;  /* 0xff80000023477808 */ /* 0x000fe40007000000 */
[----:B------:R-:W-:Y:S01]  /*30c0*/  FSEL R92, R46, -INF , !P3 ;  /* 0xff8000002e5c7808 */ /* 0x000fe20005800000 */
[----:B------:R-:W-:Y:S01]  /*30d0*/  HMMA.16816.F32.BF16 R32, R8, R28, R212 ;  /* 0x0000001c0820723c */ /* 0x000fe200000418d4 */
[C---:B------:R-:W-:Y:S02]  /*30e0*/  ISETP.GE.AND P2, PT, R6.reuse, R17, PT ;  /* 0x000000110600720c */ /* 0x040fe40003f46270 */
[-C--:B------:R-:W-:Y:S02]  /*30f0*/  ISETP.GE.AND P6, PT, R6, R18.reuse, PT ;  /* 0x000000120600720c */ /* 0x080fe40003fc6270 */
[----:B------:R-:W-:Y:S02]  /*3100*/  ISETP.GE.AND P3, PT, R5, R18, PT ;  /* 0x000000120500720c */ /* 0x000fe40003f66270 */
[----:B------:R-:W-:-:S02]  /*3110*/  IADD3 R6, R3, 0x18, RZ ;  /* 0x0000001803067810 */ /* 0x000fc40007ffe0ff */
[----:B------:R-:W-:Y:S02]  /*3120*/  FSEL R69, R38, -INF , !P2 ;  /* 0xff80000026457808 */ /* 0x000fe40005000000 */
[----:B------:R-:W-:Y:S02]  /*3130*/  FSEL R86, R45, -INF , !P3 ;  /* 0xff8000002d567808 */ /* 0x000fe40005800000 */
[CC--:B------:R-:W-:Y:S02]  /*3140*/  ISETP.GE.AND P2, PT, R5.reuse, R16.reuse, PT ;  /* 0x000000100500720c */ /* 0x0c0fe40003f46270 */
[----:B------:R-:W-:Y:S02]  /*3150*/  ISETP.GE.AND P3, PT, R6, R16, PT ;  /* 0x000000100600720c */ /* 0x000fe40003f66270 */
[----:B------:R-:W-:Y:S02]  /*3160*/  FSEL R87, R44, -INF , !P6 ;  /* 0xff8000002c577808 */ /* 0x000fe40007000000 */
[----:B------:R-:W-:-:S02]  /*3170*/  ISETP.GE.AND P6, PT, R5, R17, PT ;  /* 0x000000110500720c */ /* 0x000fc40003fc6270 */
[----:B------:R-:W-:Y:S02]  /*3180*/  FSEL R62, R37, -INF , !P2 ;  /* 0xff800000253e7808 */ /* 0x000fe40005000000 */
[----:B------:R-:W-:Y:S02]  /*3190*/  FSEL R61, R40, -INF , !P3 ;  /* 0xff800000283d7808 */ /* 0x000fe40005800000 */
[-C--:B------:R-:W-:Y:S01]  /*31a0*/  ISETP.GE.AND P2, PT, R5, R19.reuse, PT ;  /* 0x000000130500720c */ /* 0x080fe20003f46270 */
[----:B-1----:R-:W-:Y:S01]  /*31b0*/  HMMA.16816.F32.BF16 R52, R12, R20, R100 ;  /* 0x000000140c34723c */ /* 0x002fe20000041864 */
[----:B------:R-:W-:Y:S02]  /*31c0*/  ISETP.GE.AND P3, PT, R6, R19, PT ;  /* 0x000000130600720c */ /* 0x000fe40003f66270 */
[----:B------:R-:W-:Y:S02]  /*31d0*/  IADD3 R5, R3, 0x19, RZ ;  /* 0x0000001903057810 */ /* 0x000fe40007ffe0ff */
[----:B------:R-:W-:-:S02]  /*31e0*/  FSEL R68, R39, -INF , !P6 ;  /* 0xff80000027447808 */ /* 0x000fc40007000000 */
[----:B------:R-:W-:Y:S01]  /*31f0*/  FSEL R94, R47, -INF , !P2 ;  /* 0xff8000002f5e7808 */ /* 0x000fe20005000000 */
[-C--:B------:R-:W-:Y:S01]  /*3200*/  HMMA.16816.F32.BF16 R36, R8, R30.reuse, R200 ;  /* 0x0000001e0824723c */ /* 0x080fe200000418c8 */
[----:B------:R-:W-:Y:S02]  /*3210*/  FSEL R93, R50, -INF , !P3 ;  /* 0xff800000325d7808 */ /* 0x000fe40005800000 */
[C---:B------:R-:W-:Y:S02]  /*3220*/  ISETP.GE.AND P6, PT, R6.reuse, R17, PT ;  /* 0x000000110600720c */ /* 0x040fe40003fc6270 */
[----:B------:R-:W-:Y:S02]  /*3230*/  ISETP.GE.AND P2, PT, R6, R18, PT ;  /* 0x000000120600720c */ /* 0x000fe40003f46270 */
[----:B------:R-:W-:Y:S01]  /*3240*/  ISETP.GE.AND P3, PT, R5, R16, PT ;  /* 0x000000100500720c */ /* 0x000fe20003f66270 */
[----:B------:R-:W-:Y:S01]  /*3250*/  HMMA.16816.F32.BF16 R28, R12, R30, R96 ;  /* 0x0000001e0c1c723c */ /* 0x000fe20000041860 */
[----:B------:R-:W-:-:S02]  /*3260*/  IADD3 R6, R3, 0x20, RZ ;  /* 0x0000002003067810 */ /* 0x000fc40007ffe0ff */
[----:B------:R-:W-:Y:S02]  /*3270*/  FSEL R66, R42, -INF , !P6 ;  /* 0xff8000002a427808 */ /* 0x000fe40007000000 */
[----:B------:R-:W-:Y:S02]  /*3280*/  FSEL R60, R41, -INF , !P3 ;  /* 0xff800000293c7808 */ /* 0x000fe40005800000 */
[----:B------:R-:W-:Y:S01]  /*3290*/  ISETP.GE.AND P6, PT, R5, R18, PT ;  /* 0x000000120500720c */ /* 0x000fe20003fc6270 */
[----:B------:R-:W-:Y:S01]  /*32a0*/  HMMA.16816.F32.BF16 R44, R8, R20, R180 ;  /* 0x00000014082c723c */ /* 0x000fe200000418b4 */
[----:B------:R-:W-:Y:S02]  /*32b0*/  ISETP.GE.AND P3, PT, R6, R16, PT ;  /* 0x000000100600720c */ /* 0x000fe40003f66270 */
[----:B------:R-:W-:Y:S02]  /*32c0*/  FSEL R70, R48, -INF , !P2 ;  /* 0xff80000030467808 */ /* 0x000fe40005000000 */
[----:B------:R-:W-:-:S02]  /*32d0*/  FSEL R88, R49, -INF , !P6 ;  /* 0xff80000031587808 */ /* 0x000fc40007000000 */
[----:B------:R-:W-:Y:S02]  /*32e0*/  FSEL R166, R56, -INF , !P3 ;  /* 0xff80000038a67808 */ /* 0x000fe40005800000 */
[C---:B------:R-:W-:Y:S02]  /*32f0*/  ISETP.GE.AND P2, PT, R5.reuse, R19, PT ;  /* 0x000000130500720c */ /* 0x040fe40003f46270 */
[----:B------:R-:W-:Y:S02]  /*3300*/  ISETP.GE.AND P6, PT, R5, R17, PT ;  /* 0x000000110500720c */ /* 0x000fe40003fc6270 */
[----:B------:R-:W-:Y:S02]  /*3310*/  ISETP.GE.AND P3, PT, R6, R19, PT ;  /* 0x000000130600720c */ /* 0x000fe40003f66270 */
[----:B------:R-:W-:Y:S02]  /*3320*/  IADD3 R5, R3, 0x21, RZ ;  /* 0x0000002103057810 */ /* 0x000fe40007ffe0ff */
[----:B------:R-:W-:-:S02]  /*3330*/  FSEL R95, R51, -INF , !P2 ;  /* 0xff800000335f7808 */ /* 0x000fc40005000000 */
[----:B------:R-:W-:Y:S01]  /*3340*/  FSEL R64, R43, -INF , !P6 ;  /* 0xff8000002b407808 */ /* 0x000fe20007000000 */
[-C--:B------:R-:W-:Y:S01]  /*3350*/  HMMA.16816.F32.BF16 R48, R8, R22.reuse, R168 ;  /* 0x000000160830723c */ /* 0x080fe200000418a8 */
[----:B------:R-:W-:Y:S02]  /*3360*/  FSEL R167, R34, -INF , !P3 ;  /* 0xff80000022a77808 */ /* 0x000fe40005800000 */
[C---:B------:R-:W-:Y:S02]  /*3370*/  ISETP.GE.AND P2, PT, R6.reuse, R17, PT ;  /* 0x000000110600720c */ /* 0x040fe40003f46270 */
[-C--:B------:R-:W-:Y:S02]  /*3380*/  ISETP.GE.AND P6, PT, R6, R18.reuse, PT ;  /* 0x000000120600720c */ /* 0x080fe40003fc6270 */
[----:B------:R-:W-:Y:S01]  /*3390*/  ISETP.GE.AND P3, PT, R5, R18, PT ;  /* 0x000000120500720c */ /* 0x000fe20003f66270 */
[----:B------:R-:W-:Y:S01]  /*33a0*/  HMMA.16816.F32.BF16 R40, R12, R22, R144 ;  /* 0x000000160c28723c */ /* 0x000fe20000041890 */
[----:B------:R-:W-:Y:S01]  /*33b0*/  IADD3 R6, R3, 0x28, RZ ;  /* 0x0000002803067810 */ /* 0x000fe20007ffe0ff */
[----:B------:R-:W1:Y:S01]  /*33c0*/  LDSM.16.M88.4 R20, [R220+0x2800] ;  /* 0x00280000dc14783b */ /* 0x000e620000000200 */
[----:B------:R-:W-:-:S02]  /*33d0*/  FSEL R151, R58, -INF , !P2 ;  /* 0xff8000003a977808 */ /* 0x000fc40005000000 */
[----:B------:R-:W-:Y:S02]  /*33e0*/  FSEL R149, R33, -INF , !P3 ;  /* 0xff80000021957808 */ /* 0x000fe40005800000 */
[-C--:B------:R-:W-:Y:S02]  /*33f0*/  ISETP.GE.AND P2, PT, R5, R16.reuse, PT ;  /* 0x000000100500720c */ /* 0x080fe40003f46270 */
[----:B------:R-:W-:Y:S02]  /*3400*/  ISETP.GE.AND P3, PT, R6, R16, PT ;  /* 0x000000100600720c */ /* 0x000fe40003f66270 */
[----:B------:R-:W-:Y:S02]  /*3410*/  FSEL R165, R32, -INF , !P6 ;  /* 0xff80000020a57808 */ /* 0x000fe40007000000 */
[----:B------:R-:W-:Y:S02]  /*3420*/  FSEL R148, R57, -INF , !P2 ;  /* 0xff80000039947808 */ /* 0x000fe40005000000 */
[----:B------:R-:W-:-:S02]  /*3430*/  FSEL R133, R28, -INF , !P3 ;  /* 0xff8000001c857808 */ /* 0x000fc40005800000 */
[C---:B------:R-:W-:Y:S02]  /*3440*/  ISETP.GE.AND P6, PT, R5.reuse, R17, PT ;  /* 0x000000110500720c */ /* 0x040fe40003fc6270 */
[-C--:B------:R-:W-:Y:S02]  /*3450*/  ISETP.GE.AND P2, PT, R5, R19.reuse, PT ;  /* 0x000000130500720c */ /* 0x080fe40003f46270 */
[----:B------:R-:W-:Y:S02]  /*3460*/  ISETP.GE.AND P3, PT, R6, R19, PT ;  /* 0x000000130600720c */ /* 0x000fe40003f66270 */
[----:B------:R-:W-:Y:S02]  /*3470*/  IADD3 R5, R3, 0x29, RZ ;  /* 0x0000002903057810 */ /* 0x000fe40007ffe0ff */
[----:B------:R-:W-:Y:S02]  /*3480*/  FSEL R150, R59, -INF , !P6 ;  /* 0xff8000003b967808 */ /* 0x000fe40007000000 */
[----:B------:R-:W-:Y:S01]  /*3490*/  FSEL R164, R35, -INF , !P2 ;  /* 0xff80000023a47808 */ /* 0x000fe20005000000 */
[----:B------:R-:W-:Y:S01]  /*34a0*/  HMMA.16816.F32.BF16 R56, R8, R26, R156 ;  /* 0x0000001a0838723c */ /* 0x000fe2000004189c */
[----:B------:R-:W-:-:S02]  /*34b0*/  FSEL R138, R38, -INF , !P3 ;  /* 0xff800000268a7808 */ /* 0x000fc40005800000 */
[C---:B------:R-:W-:Y:S02]  /*34c0*/  ISETP.GE.AND P6, PT, R6.reuse, R17, PT ;  /* 0x000000110600720c */ /* 0x040fe40003fc6270 */
[----:B------:R-:W-:Y:S02]  /*34d0*/  ISETP.GE.AND P2, PT, R6, R18, PT ;  /* 0x000000120600720c */ /* 0x000fe40003f46270 */
[----:B------:R-:W-:Y:S01]  /*34e0*/  ISETP.GE.AND P3, PT, R5, R16, PT ;  /* 0x000000100500720c */ /* 0x000fe20003f66270 */
[----:B------:R-:W-:Y:S01]  /*34f0*/  HMMA.16816.F32.BF16 R32, R12, R24, R108 ;  /* 0x000000180c20723c */ /* 0x000fe2000004186c */
[----:B------:R-:W-:Y:S02]  /*3500*/  IADD3 R6, R3, 0x30, RZ ;  /* 0x0000003003067810 */ /* 0x000fe40007ffe0ff */
[----:B------:R-:W-:Y:S02]  /*3510*/  FSEL R122, R30, -INF , !P6 ;  /* 0xff8000001e7a7808 */ /* 0x000fe40007000000 */
[----:B------:R-:W-:-:S02]  /*3520*/  FSEL R120, R29, -INF , !P3 ;  /* 0xff8000001d787808 */ /* 0x000fc40005800000 */
[----:B------:R-:W-:Y:S02]  /*3530*/  ISETP.GE.AND P6, PT, R5, R18, PT ;  /* 0x000000120500720c */ /* 0x000fe40003fc6270 */
[----:B------:R-:W-:Y:S02]  /*3540*/  ISETP.GE.AND P3, PT, R6, R16, PT ;  /* 0x000000100600720c */ /* 0x000fe40003f66270 */
[----:B------:R-:W-:Y:S02]  /*3550*/  FSEL R132, R36, -INF , !P2 ;  /* 0xff80000024847808 */ /* 0x000fe40005000000 */
[----:B------:R-:W-:Y:S02]  /*3560*/  FSEL R123, R37, -INF , !P6 ;  /* 0xff800000257b7808 */ /* 0x000fe40007000000 */
[----:B------:R-:W-:Y:S02]  /*3570*/  FSEL R198, R52, -INF , !P3 ;  /* 0xff80000034c67808 */ /* 0x000fe40005800000 */
[----:B------:R-:W-:-:S02]  /*3580*/  ISETP.GE.AND P2, PT, R5, R19, PT ;  /* 0x000000130500720c */ /* 0x000fc40003f46270 */
[----:B------:R-:W-:Y:S02]  /*3590*/  ISETP.GE.AND P6, PT, R5, R17, PT ;  /* 0x000000110500720c */ /* 0x000fe40003fc6270 */
[----:B------:R-:W-:Y:S02]  /*35a0*/  ISETP.GE.AND P3, PT, R6, R19, PT ;  /* 0x000000130600720c */ /* 0x000fe40003f66270 */
[----:B------:R-:W-:Y:S02]  /*35b0*/  IADD3 R5, R3, 0x31, RZ ;  /* 0x0000003103057810 */ /* 0x000fe40007ffe0ff */
[----:B------:R-:W-:Y:S02]  /*35c0*/  FSEL R137, R39, -INF , !P2 ;  /* 0xff80000027897808 */ /* 0x000fe40005000000 */
[----:B------:R-:W-:Y:S01]  /*35d0*/  FSEL R121, R31, -INF , !P6 ;  /* 0xff8000001f797808 */ /* 0x000fe20007000000 */
[----:B------:R-:W-:Y:S01]  /*35e0*/  HMMA.16816.F32.BF16 R36, R8, R24, R160 ;  /* 0x000000180824723c */ /* 0x000fe200000418a0 */
[----:B------:R-:W-:Y:S01]  /*35f0*/  FSEL R199, R46, -INF , !P3 ;  /* 0xff8000002ec77808 */ /* 0x000fe20005800000 */
[----:B------:R-:W2:Y:S01]  /*3600*/  LDSM.16.M88.4 R28, [R220+0x3000] ;  /* 0x00300000dc1c783b */ /* 0x000ea20000000200 */
[----:B------:R-:W-:-:S02]  /*3610*/  ISETP.GE.AND P2, PT, R6, R17, PT ;  /* 0x000000110600720c */ /* 0x000fc40003f46270 */
[-C--:B------:R-:W-:Y:S02]  /*3620*/  ISETP.GE.AND P6, PT, R6, R18.reuse, PT ;  /* 0x000000120600720c */ /* 0x080fe40003fc6270 */
[----:B------:R-:W-:Y:S02]  /*3630*/  ISETP.GE.AND P3, PT, R5, R18, PT ;  /* 0x000000120500720c */ /* 0x000fe40003f66270 */
[----:B------:R-:W-:Y:S02]  /*3640*/  IADD3 R6, R3, 0x38, RZ ;  /* 0x0000003803067810 */ /* 0x000fe40007ffe0ff */
[----:B------:R-:W-:Y:S02]  /*3650*/  FSEL R183, R54, -INF , !P2 ;  /* 0xff80000036b77808 */ /* 0x000fe40005000000 */
[----:B------:R-:W-:Y:S02]  /*3660*/  FSEL R181, R45, -INF , !P3 ;  /* 0xff8000002db57808 */ /* 0x000fe40005800000 */
[----:B------:R-:W-:-:S02]  /*3670*/  ISETP.GE.AND P2, PT, R5, R16, PT ;  /* 0x000000100500720c */ /* 0x000fc40003f46270 */
[----:B------:R-:W-:Y:S02]  /*3680*/  ISETP.GE.AND P3, PT, R6, R16, PT ;  /* 0x000000100600720c */ /* 0x000fe40003f66270 */
[----:B------:R-:W-:Y:S02]  /*3690*/  FSEL R197, R44, -INF , !P6 ;  /* 0xff8000002cc57808 */ /* 0x000fe40007000000 */
[----:B------:R-:W-:Y:S02]  /*36a0*/  FSEL R180, R53, -INF , !P2 ;  /* 0xff80000035b47808 */ /* 0x000fe40005000000 */
[----:B------:R-:W-:Y:S02]  /*36b0*/  FSEL R161, R40, -INF , !P3 ;  /* 0xff80000028a17808 */ /* 0x000fe40005800000 */
[C---:B------:R-:W-:Y:S02]  /*36c0*/  ISETP.GE.AND P6, PT, R5.reuse, R17, PT ;  /* 0x000000110500720c */ /* 0x040fe40003fc6270 */
[----:B------:R-:W-:-:S02]  /*36d0*/  ISETP.GE.AND P2, PT, R5, R19, PT ;  /* 0x000000130500720c */ /* 0x000fc40003f46270 */
[----:B------:R-:W-:Y:S02]  /*36e0*/  ISETP.GE.AND P3, PT, R6, R19, PT ;  /* 0x000000130600720c */ /* 0x000fe40003f66270 */
[----:B------:R-:W-:Y:S02]  /*36f0*/  IADD3 R5, R3, 0x39, RZ ;  /* 0x0000003903057810 */ /* 0x000fe40007ffe0ff */
[----:B------:R-:W-:Y:S02]  /*3700*/  FSEL R182, R55, -INF , !P6 ;  /* 0xff80000037b67808 */ /* 0x000fe40007000000 */
[----:B------:R-:W-:Y:S01]  /*3710*/  FSEL R196, R47, -INF , !P2 ;  /* 0xff8000002fc47808 */ /* 0x000fe20005000000 */
[----:B-1----:R-:W-:Y:S01]  /*3720*/  HMMA.16816.F32.BF16 R52, R12, R20, R80 ;  /* 0x000000140c34723c */ /* 0x002fe20000041850 */
[----:B------:R-:W-:Y:S02]  /*3730*/  FSEL R170, R50, -INF , !P3 ;  /* 0xff80000032aa7808 */ /* 0x000fe40005800000 */
[----:B------:R-:W-:-:S02]  /*3740*/  ISETP.GE.AND P6, PT, R6, R17, PT ;  /* 0x000000110600720c */ /* 0x000fc40003fc6270 */
[----:B------:R-:W-:Y:S02]  /*3750*/  ISETP.GE.AND P2, PT, R6, R18, PT ;  /* 0x000000120600720c */ /* 0x000fe40003f46270 */
[----:B------:R-:W-:Y:S01]  /*3760*/  ISETP.GE.AND P3, PT, R5, R16, PT ;  /* 0x000000100500720c */ /* 0x000fe20003f66270 */
[----:B------:R-:W-:Y:S01]  /*3770*/  HMMA.16816.F32.BF16 R44, R12, R26, R104 ;  /* 0x0000001a0c2c723c */ /* 0x000fe20000041868 */
[----:B------:R-:W-:Y:S01]  /*3780*/  IADD3 R6, R3, 0x40, RZ ;  /* 0x0000004003067810 */ /* 0x000fe20007ffe0ff */
[----:B------:R-:W1:Y:S01]  /*3790*/  LDSM.16.M88.4 R24, [R220+0x3800] ;  /* 0x00380000dc18783b */ /* 0x000e620000000200 */
[----:B------:R-:W-:Y:S01]  /*37a0*/  FSEL R147, R42, -INF , !P6 ;  /* 0xff8000002a937808 */ /* 0x000fe20007000000 */
[----:B------:R-:W-:-:S04]  /*37b0*/  DEPBAR.LE SB0, 0x0 ;  /* 0x000080000000791a */ /* 0x000fc80000000000 */
[----:B------:R-:W-:Y:S01]  /*37c0*/  FSEL R144, R41, -INF , !P3 ;  /* 0xff80000029907808 */ /* 0x000fe20005800000 */
[----:B------:R-:W-:Y:S01]  /*37d0*/  BAR.SYNC.DEFER_BLOCKING 0x0 ;  /* 0x0000000000007b1d */ /* 0x000fe20000010000 */
[----:B------:R-:W-:Y:S02]  /*37e0*/  ISETP.GE.AND P6, PT, R5, R18, PT ;  /* 0x000000120500720c */ /* 0x000fe40003fc6270 */
[----:B------:R-:W-:Y:S02]  /*37f0*/  ISETP.GE.AND P3, PT, R6, R16, PT ;  /* 0x000000100600720c */ /* 0x000fe40003f66270 */
[----:B------:R-:W-:Y:S02]  /*3800*/  FSEL R157, R48, -INF , !P2 ;  /* 0xff800000309d7808 */ /* 0x000fe40005000000 */
[----:B------:R-:W-:Y:S02]  /*3810*/  FSEL R156, R49, -INF , !P6 ;  /* 0xff800000319c7808 */ /* 0x000fe40007000000 */
[----:B------:R-:W-:-:S02]  /*3820*/  FSEL R244, R32, -INF , !P3 ;  /* 0xff80000020f47808 */ /* 0x000fc40005800000 */
[C---:B------:R-:W-:Y:S02]  /*3830*/  ISETP.GE.AND P2, PT, R5.reuse, R19, PT ;  /* 0x000000130500720c */ /* 0x040fe40003f46270 */
[----:B------:R-:W-:Y:S02]  /*3840*/  ISETP.GE.AND P6, PT, R5, R17, PT ;  /* 0x000000110500720c */ /* 0x000fe40003fc6270 */
[----:B------:R-:W-:Y:S02]  /*3850*/  ISETP.GE.AND P3, PT, R6, R19, PT ;  /* 0x000000130600720c */ /* 0x000fe40003f66270 */
[----:B------:R-:W-:Y:S02]  /*3860*/  IADD3 R5, R3, 0x41, RZ ;  /* 0x0000004103057810 */ /* 0x000fe40007ffe0ff */
[----:B------:R-:W-:Y:S02]  /*3870*/  FSEL R168, R51, -INF , !P2 ;  /* 0xff80000033a87808 */ /* 0x000fe40005000000 */
[----:B------:R-:W-:Y:S01]  /*3880*/  FSEL R145, R43, -INF , !P6 ;  /* 0xff8000002b917808 */ /* 0x000fe20007000000 */
[----:B------:R-:W-:Y:S01]  /*3890*/  HMMA.16816.F32.BF16 R48, R8, R20, R152 ;  /* 0x000000140830723c */ /* 0x000fe20000041898 */
[----:B------:R-:W-:-:S02]  /*38a0*/  FSEL R134, R38, -INF , !P3 ;  /* 0xff80000026867808 */ /* 0x000fc40005800000 */
[C---:B------:R-:W-:Y:S02]  /*38b0*/  ISETP.GE.AND P2, PT, R6.reuse, R17, PT ;  /* 0x000000110600720c */ /* 0x040fe40003f46270 */
[-C--:B------:R-:W-:Y:S02]  /*38c0*/  ISETP.GE.AND P6, PT, R6, R18.reuse, PT ;  /* 0x000000120600720c */ /* 0x080fe40003fc6270 */
[----:B------:R-:W-:Y:S01]  /*38d0*/  ISETP.GE.AND P3, PT, R5, R18, PT ;  /* 0x000000120500720c */ /* 0x000fe20003f66270 */
[----:B--2---:R-:W-:Y:S01]  /*38e0*/  HMMA.16816.F32.BF16 R40, R12, R28, R72 ;  /* 0x0000001c0c28723c */ /* 0x004fe20000041848 */
[----:B------:R-:W-:Y:S02]  /*38f0*/  IADD3 R6, R3, 0x48, RZ ;  /* 0x0000004803067810 */ /* 0x000fe40007ffe0ff */
[----:B------:R-:W-:Y:S02]  /*3900*/  FSEL R238, R34, -INF , !P2 ;  /* 0xff80000022ee7808 */ /* 0x000fe40005000000 */
[----:B------:R-:W-:-:S02]  /*3910*/  FSEL R248, R37, -INF , !P3 ;  /* 0xff80000025f87808 */ /* 0x000fc40005800000 */
[CC--:B------:R-:W-:Y:S02]  /*3920*/  ISETP.GE.AND P2, PT, R5.reuse, R16.reuse, PT ;  /* 0x000000100500720c */ /* 0x0c0fe40003f46270 */
[----:B------:R-:W-:Y:S02]  /*3930*/  ISETP.GE.AND P3, PT, R6, R16, PT ;  /* 0x000000100600720c */ /* 0x000fe40003f66270 */
[----:B------:R-:W-:Y:S02]  /*3940*/  FSEL R249, R36, -INF , !P6 ;  /* 0xff80000024f97808 */ /* 0x000fe40007000000 */
[----:B------:R-:W-:Y:S02]  /*3950*/  ISETP.GE.AND P6, PT, R5, R17, PT ;  /* 0x000000110500720c */ /* 0x000fe40003fc6270 */
[----:B------:R-:W-:Y:S02]  /*3960*/  FSEL R236, R33, -INF , !P2 ;  /* 0xff80000021ec7808 */ /* 0x000fe40005000000 */
[----:B------:R-:W-:-:S02]  /*3970*/  FSEL R213, R44, -INF , !P3 ;  /* 0xff8000002cd57808 */ /* 0x000fc40005800000 */
[-C--:B------:R-:W-:Y:S02]  /*3980*/  ISETP.GE.AND P2, PT, R5, R19.reuse, PT ;  /* 0x000000130500720c */ /* 0x080fe40003f46270 */
[----:B------:R-:W-:Y:S02]  /*3990*/  ISETP.GE.AND P3, PT, R6, R19, PT ;  /* 0x000000130600720c */ /* 0x000fe40003f66270 */
[----:B------:R-:W-:Y:S02]  /*39a0*/  IADD3 R5, R3, 0x49, RZ ;  /* 0x0000004903057810 */ /* 0x000fe40007ffe0ff */
[----:B------:R-:W-:Y:S02]  /*39b0*/  FSEL R237, R35, -INF , !P6 ;  /* 0xff80000023ed7808 */ /* 0x000fe40007000000 */
[----:B------:R-:W-:Y:S01]  /*39c0*/  HMMA.16816.F32.BF16 R32, R8, R22, R140 ;  /* 0x000000160820723c */ /* 0x000fe2000004188c */
[----:B------:R-:W-:Y:S02]  /*39d0*/  FSEL R252, R39, -INF , !P2 ;  /* 0xff80000027fc7808 */ /* 0x000fe40005000000 */
[----:B------:R-:W-:-:S02]  /*39e0*/  FSEL R251, R58, -INF , !P3 ;  /* 0xff8000003afb7808 */ /* 0x000fc40005800000 */
[C---:B------:R-:W-:Y:S02]  /*39f0*/  ISETP.GE.AND P6, PT, R6.reuse, R17, PT ;  /* 0x000000110600720c */ /* 0x040fe40003fc6270 */
[----:B------:R-:W-:Y:S01]  /*3a00*/  ISETP.GE.AND P2, PT, R6, R18, PT ;  /* 0x000000120600720c */ /* 0x000fe20003f46270 */
[----:B------:R-:W-:Y:S01]  /*3a10*/  HMMA.16816.F32.BF16 R20, R12, R22, R76 ;  /* 0x000000160c14723c */ /* 0x000fe2000004184c */
        /* <DEDUP_REMOVED lines=8> */
[----:B------:R-:W-:Y:S02]  /*3aa0*/  ISETP.GE.AND P3, PT, R6, R16, PT ;  /* 0x000000100600720c */ /* 0x000fe40003f66270 */
[----:B------:R-:W-:Y:S02]  /*3ab0*/  FSEL R246, R57, -INF , !P6 ;  /* 0xff80000039f67808 */ /* 0x000fe40007000000 */
[----:B------:R-:W-:Y:S02]  /*3ac0*/  FSEL R250, R59, -INF , !P2 ;  /* 0xff8000003bfa7808 */ /* 0x000fe40005000000 */
[----:B------:R-:W-:-:S02]  /*3ad0*/  FSEL R204, R52, -INF , !P3 ;  /* 0xff80000034cc7808 */ /* 0x000fc40005800000 */
[-C--:B------:R-:W-:Y:S02]  /*3ae0*/  ISETP.GE.AND P6, PT, R5, R17.reuse, PT ;  /* 0x000000110500720c */ /* 0x080fe40003fc6270 */
[C---:B------:R-:W-:Y:S02]  /*3af0*/  ISETP.GE.AND P2, PT, R6.reuse, R17, PT ;  /* 0x000000110600720c */ /* 0x040fe40003f46270 */
[----:B------:R-:W-:Y:S02]  /*3b00*/  ISETP.GE.AND P3, PT, R6, R19, PT ;  /* 0x000000130600720c */ /* 0x000fe40003f66270 */
[----:B------:R-:W-:Y:S02]  /*3b10*/  IADD3 R5, R3, 0x51, RZ ;  /* 0x0000005103057810 */ /* 0x000fe40007ffe0ff */
[----:B------:R-:W-:Y:S02]  /*3b20*/  FSEL R208, R47, -INF , !P6 ;  /* 0xff8000002fd07808 */ /* 0x000fe40007000000 */
[----:B------:R-:W-:Y:S01]  /*3b30*/  FSEL R210, R54, -INF , !P2 ;  /* 0xff80000036d27808 */ /* 0x000fe20005000000 */
[----:B------:R-:W-:Y:S01]  /*3b40*/  HMMA.16816.F32.BF16 R44, R8, R28, R172 ;  /* 0x0000001c082c723c */ /* 0x000fe200000418ac */
[----:B------:R-:W-:-:S02]  /*3b50*/  FSEL R247, R50, -INF , !P3 ;  /* 0xff80000032f77808 */ /* 0x000fc40005800000 */
[----:B------:R-:W-:Y:S02]  /*3b60*/  ISETP.GE.AND P6, PT, R6, R18, PT ;  /* 0x000000120600720c */ /* 0x000fe40003fc6270 */
[C---:B------:R-:W-:Y:S02]  /*3b70*/  ISETP.GE.AND P2, PT, R5.reuse, R16, PT ;  /* 0x000000100500720c */ /* 0x040fe40003f46270 */
[----:B------:R-:W-:Y:S02]  /*3b80*/  ISETP.GE.AND P3, PT, R5, R18, PT ;  /* 0x000000120500720c */ /* 0x000fe40003f66270 */
[----:B------:R-:W-:Y:S02]  /*3b90*/  IADD3 R6, R3, 0x58, RZ ;  /* 0x0000005803067810 */ /* 0x000fe40007ffe0ff */
        /* <DEDUP_REMOVED lines=9> */
[-C--:B-1----:R-:W-:Y:S01]  /*3c30*/  HMMA.16816.F32.BF16 R52, R12, R24.reuse, R112 ;  /* 0x000000180c34723c */ /* 0x082fe20000041870 */
[----:B------:R-:W-:Y:S02]  /*3c40*/  FSEL R201, R22, -INF , !P3 ;  /* 0xff80000016c97808 */ /* 0x000fe40005800000 */
[C---:B------:R-:W-:Y:S02]  /*3c50*/  ISETP.GE.AND P2, PT, R6.reuse, R16, PT ;  /* 0x000000100600720c */ /* 0x040fe40003f46270 */
[-C--:B------:R-:W-:Y:S02]  /*3c60*/  ISETP.GE.AND P6, PT, R6, R18.reuse, PT ;  /* 0x000000120600720c */ /* 0x080fe40003fc6270 */
[----:B------:R-:W-:Y:S01]  /*3c70*/  ISETP.GE.AND P3, PT, R5, R18, PT ;  /* 0x000000120500720c */ /* 0x000fe20003f66270 */
[----:B------:R-:W-:Y:S01]  /*3c80*/  HMMA.16816.F32.BF16 R48, R8, R24, R176 ;  /* 0x000000180830723c */ /* 0x000fe200000418b0 */
[----:B------:R-:W-:-:S02]  /*3c90*/  FSEL R200, R20, -INF , !P2 ;  /* 0xff80000014c87808 */ /* 0x000fc40005000000 */
[----:B------:R-:W-:Y:S02]  /*3ca0*/  FSEL R206, R32, -INF , !P6 ;  /* 0xff80000020ce7808 */ /* 0x000fe40007000000 */
[----:B------:R-:W-:Y:S02]  /*3cb0*/  FSEL R205, R33, -INF , !P3 ;  /* 0xff80000021cd7808 */ /* 0x000fe40005800000 */
[----:B------:R-:W-:Y:S02]  /*3cc0*/  ISETP.GE.AND P2, PT, R6, R19, PT ;  /* 0x000000130600720c */ /* 0x000fe40003f46270 */
[C---:B------:R-:W-:Y:S02]  /*3cd0*/  ISETP.GE.AND P6, PT, R5.reuse, R16, PT ;  /* 0x000000100500720c */ /* 0x040fe40003fc6270 */
[----:B------:R-:W-:Y:S02]  /*3ce0*/  ISETP.GE.AND P3, PT, R5, R17, PT ;  /* 0x000000110500720c */ /* 0x000fe40003f66270 */
[----:B------:R-:W-:-:S02]  /*3cf0*/  FSEL R235, R34, -INF , !P2 ;  /* 0xff80000022eb7808 */ /* 0x000fc40005000000 */
[----:B------:R-:W-:Y:S02]  /*3d00*/  FSEL R173, R21, -INF , !P6 ;  /* 0xff80000015ad7808 */ /* 0x000fe40007000000 */
[----:B------:R-:W-:Y:S02]  /*3d10*/  FSEL R179, R23, -INF , !P3 ;  /* 0xff80000017b37808 */ /* 0x000fe40005800000 */
[----:B------:R-:W-:Y:S01]  /*3d20*/  ISETP.GE.AND P2, PT, R5, R19, PT ;  /* 0x000000130500720c */ /* 0x000fe20003f46270 */
[----:B------:R-:W-:Y:S01]  /*3d30*/  HMMA.16816.F32.BF16 R20, R8, R30, R184 ;  /* 0x0000001e0814723c */ /* 0x000fe200000418b8 */
[----:B------:R-:W-:Y:S02]  /*3d40*/  IADD3 R6, R3, 0x60, RZ ;  /* 0x0000006003067810 */ /* 0x000fe40007ffe0ff */
[----:B------:R-:W-:Y:S02]  /*3d50*/  FSEL R214, R35, -INF , !P2 ;  /* 0xff80000023d67808 */ /* 0x000fe40005000000 */
[----:B------:R-:W-:-:S02]  /*3d60*/  ISETP.GE.AND P3, PT, R6, R16, PT ;  /* 0x000000100600720c */ /* 0x000fc40003f66270 */
[----:B------:R-:W-:Y:S01]  /*3d70*/  ISETP.GE.AND P2, PT, R6, R17, PT ;  /* 0x000000110600720c */ /* 0x000fe20003f46270 */
[----:B------:R-:W-:Y:S01]  /*3d80*/  HMMA.16816.F32.BF16 R32, R8, R26, R192 ;  /* 0x0000001a0820723c */ /* 0x000fe200000418c0 */
[----:B------:R-:W-:Y:S02]  /*3d90*/  IADD3 R5, R3, 0x61, RZ ;  /* 0x0000006103057810 */ /* 0x000fe40007ffe0ff */
[----:B------:R-:W-:Y:S02]  /*3da0*/  FSEL R172, R40, -INF , !P3 ;  /* 0xff80000028ac7808 */ /* 0x000fe40005800000 */
[----:B------:R-:W-:Y:S02]  /*3db0*/  FSEL R177, R42, -INF , !P2 ;  /* 0xff8000002ab17808 */ /* 0x000fe40005000000 */
[C---:B------:R-:W-:Y:S01]  /*3dc0*/  ISETP.GE.AND P6, PT, R6.reuse, R18, PT ;  /* 0x000000120600720c */ /* 0x040fe20003fc6270 */
[----:B------:R-:W-:Y:S01]  /*3dd0*/  HMMA.16816.F32.BF16 R8, R12, R84, R188 ;  /* 0x000000540c08723c */ /* 0x000fe200000418bc */
[----:B------:R-:W-:-:S02]  /*3de0*/  ISETP.GE.AND P3, PT, R6, R19, PT ;  /* 0x000000130600720c */ /* 0x000fc40003f66270 */
[----:B------:R-:W-:Y:S02]  /*3df0*/  ISETP.GE.AND P2, PT, R5, R16, PT ;  /* 0x000000100500720c */ /* 0x000fe40003f46270 */
[----:B------:R-:W-:Y:S02]  /*3e00*/  FSEL R185, R44, -INF , !P6 ;  /* 0xff8000002cb97808 */ /* 0x000fe40007000000 */
[----:B------:R-:W-:Y:S01]  /*3e10*/  FSEL R209, R46, -INF , !P3 ;  /* 0xff8000002ed17808 */ /* 0x000fe20005800000 */
[----:B------:R-:W-:Y:S01]  /*3e20*/  HMMA.16816.F32.BF16 R28, R12, R30, R128 ;  /* 0x0000001e0c1c723c */ /* 0x000fe20000041880 */
[----:B------:R-:W-:Y:S02]  /*3e30*/  FSEL R152, R41, -INF , !P2 ;  /* 0xff80000029987808 */ /* 0x000fe40005000000 */
[C---:B------:R-:W-:Y:S02]  /*3e40*/  ISETP.GE.AND P6, PT, R5.reuse, R17, PT ;  /* 0x000000110500720c */ /* 0x040fe40003fc6270 */
[----:B------:R-:W-:-:S02]  /*3e50*/  ISETP.GE.AND P3, PT, R5, R18, PT ;  /* 0x000000120500720c */ /* 0x000fc40003f66270 */
[----:B------:R-:W-:Y:S01]  /*3e60*/  ISETP.GE.AND P2, PT, R5, R19, PT ;  /* 0x000000130500720c */ /* 0x000fe20003f46270 */
[----:B------:R-:W-:Y:S01]  /*3e70*/  HMMA.16816.F32.BF16 R12, R12, R26, R124 ;  /* 0x0000001a0c0c723c */ /* 0x000fe2000004187c */
[----:B------:R-:W-:Y:S02]  /*3e80*/  IADD3 R5, R3, 0x68, RZ ;  /* 0x0000006803057810 */ /* 0x000fe40007ffe0ff */
        /* <DEDUP_REMOVED lines=8> */
[----:B------:R-:W-:Y:S02]  /*3f10*/  FSEL R186, R22, -INF , !P2 ;  /* 0xff80000016ba7808 */ /* 0x000fe40005000000 */
[----:B------:R-:W-:-:S02]  /*3f20*/  FSEL R175, R21, -INF , !P3 ;  /* 0xff80000015af7808 */ /* 0x000fc40005800000 */
[----:B------:R-:W-:Y:S02]  /*3f30*/  FSEL R39, R39, -INF , !P0 ;  /* 0xff80000027277808 */ /* 0x000fe40004000000 */
[----:B------:R-:W-:Y:S02]  /*3f40*/  ISETP.GE.AND P6, PT, R5, R16, PT ;  /* 0x000000100500720c */ /* 0x000fe40003fc6270 */
[----:B------:R-:W-:Y:S02]  /*3f50*/  ISETP.GE.AND P2, PT, R7, R19, PT ;  /* 0x000000130700720c */ /* 0x000fe40003f46270 */
[-C--:B------:R-:W-:Y:S02]  /*3f60*/  ISETP.GE.AND P3, PT, R5, R17.reuse, PT ;  /* 0x000000110500720c */ /* 0x080fe40003f66270 */
[----:B------:R-:W-:Y:S02]  /*3f70*/  ISETP.GE.AND P0, PT, R6, R17, PT ;  /* 0x000000110600720c */ /* 0x000fe40003f06270 */
[----:B------:R-:W-:-:S02]  /*3f80*/  IADD3 R5, R3, 0x71, RZ ;  /* 0x0000007103057810 */ /* 0x000fc40007ffe0ff */
[----:B------:R-:W-:Y:S02]  /*3f90*/  FSEL R184, R23, -INF , !P2 ;  /* 0xff80000017b87808 */ /* 0x000fe40005000000 */
[----:B------:R-:W-:Y:S02]  /*3fa0*/  FSEL R146, R54, -INF , !P0 ;  /* 0xff80000036927808 */ /* 0x000fe40004000000 */
[-C--:B------:R-:W-:Y:S02]  /*3fb0*/  ISETP.GE.AND P2, PT, R6, R16.reuse, PT ;  /* 0x000000100600720c */ /* 0x080fe40003f46270 */
[----:B------:R-:W-:Y:S02]  /*3fc0*/  ISETP.GE.AND P0, PT, R5, R16, PT ;  /* 0x000000100500720c */ /* 0x000fe40003f06270 */
[----:B------:R-:W-:Y:S02]  /*3fd0*/  FSEL R37, R37, -INF , !P5 ;  /* 0xff80000025257808 */ /* 0x000fe40006800000 */
[----:B------:R-:W-:-:S02]  /*3fe0*/  FSEL R143, R52, -INF , !P2 ;  /* 0xff800000348f7808 */ /* 0x000fc40005000000 */
[----:B------:R-:W-:Y:S02]  /*3ff0*/  FSEL R128, R53, -INF , !P0 ;  /* 0xff80000035807808 */ /* 0x000fe40004000000 */
[C---:B------:R-:W-:Y:S02]  /*4000*/  ISETP.GE.AND P5, PT, R6.reuse, R18, PT ;  /* 0x000000120600720c */ /* 0x040fe40003fa6270 */
[-C--:B------:R-:W-:Y:S02]  /*4010*/  ISETP.GE.AND P2, PT, R6, R19.reuse, PT ;  /* 0x000000130600720c */ /* 0x080fe40003f46270 */
[----:B------:R-:W-:Y:S02]  /*4020*/  ISETP.GE.AND P0, PT, R5, R19, PT ;  /* 0x000000130500720c */ /* 0x000fe40003f06270 */
[----:B------:R-:W-:Y:S02]  /*4030*/  FSEL R169, R48, -INF , !P5 ;  /* 0xff80000030a97808 */ /* 0x000fe40006800000 */
[----:B------:R-:W-:-:S02]  /*4040*/  FSEL R174, R50, -INF , !P2 ;  /* 0xff80000032ae7808 */ /* 0x000fc40005000000 */
[----:B------:R-:W-:Y:S02]  /*4050*/  FSEL R171, R51, -INF , !P0 ;  /* 0xff80000033ab7808 */ /* 0x000fe40004000000 */
[C---:B------:R-:W-:Y:S02]  /*4060*/  ISETP.GE.AND P5, PT, R5.reuse, R17, PT ;  /* 0x000000110500720c */ /* 0x040fe40003fa6270 */
[----:B------:R-:W-:Y:S02]  /*4070*/  ISETP.GE.AND P2, PT, R5, R18, PT ;  /* 0x000000120500720c */ /* 0x000fe40003f46270 */
[C---:B------:R-:W-:Y:S02]  /*4080*/  ISETP.GE.AND P0, PT, R3.reuse, R16, PT ;  /* 0x000000100300720c */ /* 0x040fe40003f06270 */
[----:B------:R-:W-:Y:S02]  /*4090*/  IADD3 R5, R3, 0x78, RZ ;  /* 0x0000007803057810 */ /* 0x000fe40007ffe0ff */
[----:B------:R-:W-:-:S02]  /*40a0*/  FSEL R25, R11, -INF , !P1 ;  /* 0xff8000000b197808 */ /* 0x000fc40004800000 */
[----:B------:R-:W-:Y:S02]  /*40b0*/  FSEL R22, R8, -INF , !P0 ;  /* 0xff80000008167808 */ /* 0x000fe40004000000 */
[C---:B------:R-:W-:Y:S02]  /*40c0*/  ISETP.GE.AND P1, PT, R5.reuse, R18, PT ;  /* 0x000000120500720c */ /* 0x040fe40003f26270 */
[----:B------:R-:W-:Y:S02]  /*40d0*/  ISETP.GE.AND P0, PT, R5, R19, PT ;  /* 0x000000130500720c */ /* 0x000fe40003f06270 */
[----:B------:R-:W-:Y:S02]  /*40e0*/  FSEL R23, R9, -INF , !P4 ;  /* 0xff80000009177808 */ /* 0x000fe40006000000 */
[----:B------:R-:W-:Y:S02]  /*40f0*/  FSEL R158, R32, -INF , !P1 ;  /* 0xff800000209e7808 */ /* 0x000fe40004800000 */
[----:B------:R-:W-:-:S02]  /*4100*/  FSEL R162, R34, -INF , !P0 ;  /* 0xff80000022a27808 */ /* 0x000fc40004000000 */
[C---:B------:R-:W-:Y:S02]  /*4110*/  ISETP.GE.AND P4, PT, R3.reuse, R17, PT ;  /* 0x000000110300720c */ /* 0x040fe40003f86270 */
[C---:B------:R-:W-:Y:S02]  /*4120*/  ISETP.GE.AND P1, PT, R3.reuse, R18, PT ;  /* 0x000000120300720c */ /* 0x040fe40003f26270 */
[C---:B------:R-:W-:Y:S02]  /*4130*/  ISETP.GE.AND P0, PT, R3.reuse, R19, PT ;  /* 0x000000130300720c */ /* 0x040fe40003f06270 */
[----:B------:R-:W-:Y:S02]  /*4140*/  IADD3 R3, R3, 0x79, RZ ;  /* 0x0000007903037810 */ /* 0x000fe40007ffe0ff */
[----:B------:R-:W-:Y:S02]  /*4150*/  FSEL R38, R38, -INF , !P0 ;  /* 0xff80000026267808 */ /* 0x000fe40004000000 */
[----:B------:R-:W-:-:S02]  /*4160*/  ISETP.GE.AND P0, PT, R3, R16, PT ;  /* 0x000000100300720c */ /* 0x000fc40003f06270 */
[----:B------:R-:W-:Y:S02]  /*4170*/  FSEL R127, R28, -INF , !P6 ;  /* 0xff8000001c7f7808 */ /* 0x000fe40007000000 */
[----:B------:R-:W-:Y:S02]  /*4180*/  FSEL R124, R13, -INF , !P0 ;  /* 0xff8000000d7c7808 */ /* 0x000fe40004000000 */
[----:B------:R-:W-:Y:S02]  /*4190*/  PLOP3.LUT P0, PT, PT, PT, UP0, 0x80, 0x0 ;  /* 0x000000000000781c */ /* 0x000fe40003f0f008 */
[----:B------:R-:W-:Y:S02]  /*41a0*/  ISETP.GE.AND P6, PT, R3, R18, PT ;  /* 0x000000120300720c */ /* 0x000fe40003fc6270 */
[----:B------:R-:W-:Y:S02]  /*41b0*/  FSEL R142, R55, -INF , !P5 ;  /* 0xff800000378e7808 */ /* 0x000fe40006800000 */
[----:B------:R-:W-:-:S02]  /*41c0*/  FSEL R160, R49, -INF , !P2 ;  /* 0xff80000031a07808 */ /* 0x000fc40005000000 */
[----:B------:R-:W-:Y:S02]  /*41d0*/  FSEL R24, R10, -INF , !P4 ;  /* 0xff8000000a187808 */ /* 0x000fe40006000000 */
[----:B------:R-:W-:Y:S02]  /*41e0*/  FSEL R36, R36, -INF , !P1 ;  /* 0xff80000024247808 */ /* 0x000fe40004800000 */
[----:B------:R-:W-:Y:S02]  /*41f0*/  FSEL R154, R30, -INF , !P3 ;  /* 0xff8000001e9a7808 */ /* 0x000fe40005800000 */
[----:B------:R-:W-:Y:S02]  /*4200*/  FSEL R159, R33, -INF , !P6 ;  /* 0xff800000219f7808 */ /* 0x000fe40007000000 */
[C---:B------:R-:W-:Y:S02]  /*4210*/  ISETP.GE.AND P5, PT, R7.reuse, R16, PT ;  /* 0x000000100700720c */ /* 0x040fe40003fa6270 */
[----:B------:R-:W-:-:S02]  /*4220*/  ISETP.GE.AND P2, PT, R7, R17, PT ;  /* 0x000000110700720c */ /* 0x000fc40003f46270 */
[C---:B------:R-:W-:Y:S02]  /*4230*/  ISETP.GE.AND P4, PT, R5.reuse, R16, PT ;  /* 0x000000100500720c */ /* 0x040fe40003f86270 */
[----:B------:R-:W-:Y:S02]  /*4240*/  ISETP.GE.AND P1, PT, R5, R17, PT ;  /* 0x000000110500720c */ /* 0x000fe40003f26270 */
[C---:B------:R-:W-:Y:S02]  /*4250*/  ISETP.GE.AND P3, PT, R3.reuse, R19, PT ;  /* 0x000000130300720c */ /* 0x040fe40003f66270 */
[----:B------:R-:W-:Y:S02]  /*4260*/  ISETP.GE.AND P6, PT, R3, R17, PT ;  /* 0x000000110300720c */ /* 0x000fe40003fc6270 */
[----:B------:R-:W-:Y:S02]  /*4270*/  FSEL R163, R35, -INF , !P3 ;  /* 0xff80000023a37808 */ /* 0x000fe40005800000 */
[----:B------:R-:W-:-:S02]  /*4280*/  FSEL R126, R29, -INF , !P5 ;  /* 0xff8000001d7e7808 */ /* 0x000fc40006800000 */
[----:B------:R-:W-:Y:S02]  /*4290*/  FSEL R155, R31, -INF , !P2 ;  /* 0xff8000001f9b7808 */ /* 0x000fe40005000000 */
[----:B------:R-:W-:Y:S02]  /*42a0*/  FSEL R125, R12, -INF , !P4 ;  /* 0xff8000000c7d7808 */ /* 0x000fe40006000000 */
[----:B------:R-:W-:Y:S02]  /*42b0*/  FSEL R141, R14, -INF , !P1 ;  /* 0xff8000000e8d7808 */ /* 0x000fe40004800000 */
[----:B------:R-:W-:Y:S01]  /*42c0*/  FSEL R140, R15, -INF , !P6 ;  /* 0xff8000000f8c7808 */ /* 0x000fe20007000000 */
[----:B------:R-:W-:Y:S05]  /*42d0*/  @!P0 BRA `(.L_x_23) ;  /* 0x0000028000008947 */ /* 0x000fea0003800000 */
[----:B------:R-:W2:Y:S01]  /*42e0*/  LDL.64 R218, [R1+0x88] ;  /* 0x0000880001da7983 */ /* 0x000ea20000100a00 */
[----:B------:R-:W-:Y:S01]  /*42f0*/  UIADD3 UR7, UR8, -0x2, URZ ;  /* 0xfffffffe08077890 */ /* 0x000fe2000fffe03f */
[----:B------:R-:W-:-:S03]  /*4300*/  IMAD.U32 R3, RZ, RZ, UR6 ;  /* 0x00000006ff037e24 */ /* 0x000fc6000f8e00ff */
[----:B------:R-:W-:Y:S02]  /*4310*/  USHF.R.S32.HI UR5, URZ, 0x1f, UR7 ;  /* 0x0000001f3f057899 */ /* 0x000fe40008011407 */
[----:B------:R-:W-:Y:S01]  /*4320*/  UIMAD UR20, UR20, UR7, URZ ;  /* 0x00000007141472a4 */ /* 0x000fe2000f8e023f */
[----:B------:R-:W-:Y:S01]  /*4330*/  IMAD.U32 R6, RZ, RZ, UR7 ;  /* 0x00000007ff067e24 */ /* 0x000fe2000f8e00ff */
[----:B------:R-:W-:Y:S02]  /*4340*/  USHF.L.U32 UR7, UR6, 0x5, URZ ;  /* 0x0000000506077899 */ /* 0x000fe4000800063f */
[----:B------:R-:W-:Y:S01]  /*4350*/  UIMAD UR5, UR5, UR21, UR20 ;  /* 0x00000015050572a4 */ /* 0x000fe2000f8e0214 */
[----:B--2---:R-:W-:-:S04]  /*4360*/  IMAD.WIDE.U32 R6, R6, UR21, R218 ;  /* 0x0000001506067c25 */ /* 0x004fc8000f8e00da */
[----:B------:R-:W-:Y:S01]  /*4370*/  IMAD.MOV.U32 R219, RZ, RZ, c[0x0][0x19c] ;  /* 0x00006700ffdb7624 */ /* 0x000fe200078e00ff */
[----:B------:R-:W-:Y:S02]  /*4380*/  IADD3 R5, R7, UR5, RZ ;  /* 0x0000000507057c10 */ /* 0x000fe4000fffe0ff */
[C---:B------:R-:W-:Y:S02]  /*4390*/  LEA R8, P1, R6.reuse, c[0x0][0x168], 0x1 ;  /* 0x00005a0006087a11 */ /* 0x040fe400078208ff */
[----:B------:R-:W-:Y:S02]  /*43a0*/  SHF.L.U64.HI R3, R3, 0x5, R219 ;  /* 0x0000000503037819 */ /* 0x000fe400000102db */
[----:B------:R-:W-:Y:S02]  /*43b0*/  LEA.HI.X R9, R6, c[0x0][0x16c], R5, 0x1, P1 ;  /* 0x00005b0006097a11 */ /* 0x000fe400008f0c05 */
[----:B------:R-:W-:-:S03]  /*43c0*/  IADD3 R6, P1, R8, UR7, RZ ;  /* 0x0000000708067c10 */ /* 0x000fc6000ff3e0ff */
[----:B------:R-:W-:Y:S01]  /*43d0*/  @!PT LDS RZ, [RZ] ;  /* 0x00000000fffff984 */ /* 0x000fe20000000800 */
[----:B------:R-:W-:Y:S01]  /*43e0*/  @!PT LDS RZ, [RZ] ;  /* 0x00000000fffff984 */ /* 0x000fe20000000800 */
[----:B------:R-:W-:Y:S01]  /*43f0*/  @!PT LDS RZ, [RZ] ;  /* 0x00000000fffff984 */ /* 0x000fe20000000800 */
[----:B------:R1:W-:Y:S02]  /*4400*/  LDGSTS.E.BYPASS.LTC128B.128 [R234+0x4000], [R8.64] ;  /* 0x0400000008ea7fae */ /* 0x0003e4000b901d50 */
[----:B------:R-:W-:Y:S01]  /*4410*/  IMAD.X R7, R3, 0x1, R9, P1 ;  /* 0x0000000103077824 */ /* 0x000fe200008e0609 */
[----:B------:R-:W-:-:S04]  /*4420*/  IADD3 R20, P1, R6, UR7, RZ ;  /* 0x0000000706147c10 */ /* 0x000fc8000ff3e0ff */
[----:B------:R2:W-:Y:S01]  /*4430*/  LDGSTS.E.BYPASS.LTC128B.128 [R234+0x4800], [R6.64] ;  /* 0x0480000006ea7fae */ /* 0x0005e2000b901d50 */
        /* <DEDUP_REMOVED lines=9> */
[----:B------:R-:W-:-:S05]  /*44d0*/  IMAD.X R11, R13, 0x1, R3, P1 ;  /* 0x000000010d0b7824 */ /* 0x000fca00008e0603 */
[----:B------:R3:W-:Y:S01]  /*44e0*/  LDGSTS.E.BYPASS.LTC128B.128 [R234+0x6800], [R10.64] ;  /* 0x068000000aea7fae */ /* 0x0007e2000b901d50 */
[----:B--2---:R-:W-:-:S05]  /*44f0*/  IADD3 R6, P1, R10, UR7, RZ ;  /* 0x000000070a067c10 */ /* 0x004fca000ff3e0ff */
[----:B------:R-:W-:Y:S01]  /*4500*/  IMAD.X R7, R11, 0x1, R3, P1 ;  /* 0x000000010b077824 */ /* 0x000fe200008e0603 */
[----:B-1----:R-:W-:-:S04]  /*4510*/  IADD3 R8, P1, R6, UR7, RZ ;  /* 0x0000000706087c10 */ /* 0x002fc8000ff3e0ff */
[----:B------:R3:W-:Y:S01]  /*4520*/  LDGSTS.E.BYPASS.LTC128B.128 [R234+0x7000], [R6.64] ;  /* 0x0700000006ea7fae */ /* 0x0007e2000b901d50 */
[----:B------:R-:W-:-:S05]  /*4530*/  IMAD.X R9, R7, 0x1, R3, P1 ;  /* 0x0000000107097824 */ /* 0x000fca00008e0603 */
[----:B------:R3:W-:Y:S04]  /*4540*/  LDGSTS.E.BYPASS.LTC128B.128 [R234+0x7800], [R8.64] ;  /* 0x0780000008ea7fae */ /* 0x0007e8000b901d50 */
[----:B------:R-:W0:Y:S02]  /*4550*/  LDGDEPBAR ;  /* 0x00000000000079af */ /* 0x000e240000000000 */
.L_x_23:
[----:B------:R-:W-:Y:S01]  /*4560*/  FMNMX.FTZ R3, R22, R23, !PT ;  /* 0x0000001716037209 */ /* 0x000fe20007810000 */
[----:B------:R-:W-:Y:S01]  /*4570*/  STL [R1+0x110], R232 ;  /* 0x000110e801007387 */ /* 0x000fe20000100800 */
[----:B------:R-:W-:Y:S01]  /*4580*/  MOV R129, R134 ;  /* 0x0000008600817202 */ /* 0x000fe20000000f00 */
[----:B------:R-:W-:Y:S01]  /*4590*/  IMAD.SHL.U32 R216, R0, 0x2, RZ ;  /* 0x0000000200d87824 */ /* 0x000fe200078e00ff */
[----:B------:R-:W-:Y:S01]  /*45a0*/  FMNMX.FTZ R3, R67, R3, !PT ;  /* 0x0000000343037209 */ /* 0x000fe20007810000 */
[----:B------:R-:W-:Y:S02]  /*45b0*/  STL [R1+0x10c], R231 ;  /* 0x00010ce701007387 */ /* 0x000fe40000100800 */
[----:B------:R-:W-:Y:S01]  /*45c0*/  IMAD R217, R4, 0x2, R216 ;  /* 0x0000000204d97824 */ /* 0x000fe200078e02d8 */
[----:B------:R-:W-:Y:S01]  /*45d0*/  FMNMX.FTZ R3, R63, R3, !PT ;  /* 0x000000033f037209 */ /* 0x000fe20007810000 */
[----:B------:R-:W-:Y:S01]  /*45e0*/  STL [R1+0x108], R230 ;  /* 0x000108e601007387 */ /* 0x000fe20000100800 */
[----:B------:R-:W-:-:S02]  /*45f0*/  LEA R219, R2, R216, 0x1 ;  /* 0x000000d802db7211 */ /* 0x000fc400078e08ff */
[----:B------:R-:W-:Y:S01]  /*4600*/  FMNMX.FTZ R3, R65, R3, !PT ;  /* 0x0000000341037209 */ /* 0x000fe20007810000 */
[----:B------:R-:W-:Y:S01]  /*4610*/  STL [R1+0x104], R229 ;  /* 0x000104e501007387 */ /* 0x000fe20000100800 */
[----:B------:R-:W-:Y:S02]  /*4620*/  LEA R218, R2, R217, 0x1 ;  /* 0x000000d902da7211 */ /* 0x000fe400078e08ff */
[----:B------:R-:W-:Y:S01]  /*4630*/  FMNMX.FTZ R3, R62, R3, !PT ;  /* 0x000000033e037209 */ /* 0x000fe20007810000 */
[----:B------:R-:W-:Y:S03]  /*4640*/  STL [R1+0x100], R228 ;  /* 0x000100e401007387 */ /* 0x000fe60000100800 */
        /* <DEDUP_REMOVED lines=24> */
[----:B---3--:R-:W-:Y:S01]  /*47d0*/  FMNMX.FTZ R6, R236, R5, !PT ;  /* 0x00000005ec067209 */ /* 0x008fe20007810000 */
[----:B------:R-:W-:Y:S01]  /*47e0*/  STL [R1+0xd0], R17 ;  /* 0x0000d01101007387 */ /* 0x000fe20000100800 */
[----:B------:R-:W-:Y:S02]  /*47f0*/  FMNMX.FTZ R3, R71, R3, !PT ;  /* 0x0000000347037209 */ /* 0x000fe40007810000 */
[----:B------:R-:W-:Y:S01]  /*4800*/  FMNMX.FTZ R6, R213, R6, !PT ;  /* 0x00000006d5067209 */ /* 0x000fe20007810000 */
[----:B------:R-:W-:Y:S01]  /*4810*/  STL [R1+0xcc], R16 ;  /* 0x0000cc1001007387 */ /* 0x000fe20000100800 */
        /* <DEDUP_REMOVED lines=34> */
[----:B------:R-:W-:Y:S01]  /*4a40*/  FMNMX.FTZ R5, R86, R5, !PT ;  /* 0x0000000556057209 */ /* 0x000fe20007810000 */
[----:B------:R-:W1:Y:S01]  /*4a50*/  SHFL.BFLY PT, R136, R3, 0x2, 0x1f ;  /* 0x0c401f0003887f89 */ /* 0x000e6200000e0000 */
        /* <DEDUP_REMOVED lines=14> */
[----:B-1----:R-:W-:Y:S02]  /*4b40*/  FMNMX.FTZ R136, R3, R136, !PT ;  /* 0x0000008803887209 */ /* 0x002fe40007810000 */
[----:B------:R-:W-:Y:S02]  /*4b50*/  FMNMX.FTZ R3, R117, R5, !PT ;  /* 0x0000000575037209 */ /* 0x000fe40007810000 */
[----:B------:R-:W-:Y:S02]  /*4b60*/  FMNMX.FTZ R7, R201, R7, !PT ;  /* 0x00000007c9077209 */ /* 0x000fe40007810000 */
[----:B------:R-:W-:Y:S02]  /*4b70*/  FMNMX.FTZ R5, R197, R6, !PT ;  /* 0x00000006c5057209 */ /* 0x000fe40007810000 */
[----:B------:R-:W-:-:S02]  /*4b80*/  FMNMX.FTZ R3, R92, R3, !PT ;  /* 0x000000035c037209 */ /* 0x000fc40007810000 */
[----:B------:R-:W-:Y:S02]  /*4b90*/  FMNMX.FTZ R135, R179, R7, !PT ;  /* 0x00000007b3877209 */ /* 0x000fe40007810000 */
[----:B------:R-:W-:Y:S01]  /*4ba0*/  FMNMX.FTZ R5, R181, R5, !PT ;  /* 0x00000005b5057209 */ /* 0x000fe20007810000 */
[----:B------:R-:W1:Y:S01]  /*4bb0*/  SHFL.BFLY PT, R7, R136, 0x1, 0x1f ;  /* 0x0c201f0088077f89 */ /* 0x000e6200000e0000 */
        /* <DEDUP_REMOVED lines=24> */
[----:B------:R-:W-:Y:S01]  /*4d40*/  FMNMX.FTZ R3, R196, R3, !PT ;  /* 0x00000003c4037209 */ /* 0x000fe20007810000 */
[----:B------:R-:W2:Y:S01]  /*4d50*/  SHFL.BFLY PT, R8, R135, 0x2, 0x1f ;  /* 0x0c401f0087087f89 */ /* 0x000ea200000e0000 */
[----:B------:R-:W-:Y:S02]  /*4d60*/  FMNMX.FTZ R5, R206, R5, !PT ;  /* 0x00000005ce057209 */ /* 0x000fe40007810000 */
[----:B------:R-:W-:Y:S02]  /*4d70*/  FMNMX.FTZ R3, R170, R3, !PT ;  /* 0x00000003aa037209 */ /* 0x000fe40007810000 */
[----:B-1----:R-:W-:-:S02]  /*4d80*/  FMNMX.FTZ R136, R136, R7, !PT ;  /* 0x0000000788887209 */ /* 0x002fc40007810000 */
[----:B------:R-:W-:Y:S02]  /*4d90*/  FMNMX.FTZ R5, R205, R5, !PT ;  /* 0x00000005cd057209 */ /* 0x000fe40007810000 */
[----:B------:R-:W-:Y:S01]  /*4da0*/  FMNMX.FTZ R3, R168, R3, !PT ;  /* 0x00000003a8037209 */ /* 0x000fe20007810000 */
[C---:B------:R-:W-:Y:S01]  /*4db0*/  FMUL.FTZ R7, R136.reuse, c[0x0][0x23c] ;  /* 0x00008f0088077a20 */ /* 0x040fe20000410000 */
[----:B------:R-:W-:Y:S02]  /*4dc0*/  FMNMX.FTZ R5, R185, R5, !PT ;  /* 0x00000005b9057209 */ /* 0x000fe40007810000 */
[----:B------:R-:W-:Y:S02]  /*4dd0*/  FSETP.NEU.FTZ.AND P1, PT, R136, -INF , PT ;  /* 0xff8000008800780b */ /* 0x000fe40003f3d000 */
[----:B------:R-:W-:Y:S02]  /*4de0*/  FMNMX.FTZ R3, R129, R3, !PT ;  /* 0x0000000381037209 */ /* 0x000fe40007810000 */
[----:B------:R-:W-:-:S02]  /*4df0*/  FMNMX.FTZ R5, R178, R5, !PT ;  /* 0x00000005b2057209 */ /* 0x000fc40007810000 */
[----:B------:R-:W-:Y:S02]  /*4e00*/  FSEL R7, R7, RZ, P1 ;  /* 0x000000ff07077208 */ /* 0x000fe40000800000 */
[----:B------:R-:W-:Y:S02]  /*4e10*/  FMNMX.FTZ R3, R252, R3, !PT ;  /* 0x00000003fc037209 */ /* 0x000fe40007810000 */
[----:B------:R-:W-:Y:S01]  /*4e20*/  FMNMX.FTZ R5, R176, R5, !PT ;  /* 0x00000005b0057209 */ /* 0x000fe20007810000 */
[--C-:B------:R-:W-:Y:S01]  /*4e30*/  FFMA.FTZ R6, R22, c[0x0][0x23c], -R7.reuse ;  /* 0x00008f0016067a23 */ /* 0x100fe20000010807 */
[----:B------:R-:W-:Y:S01]  /*4e40*/  FMNMX.FTZ R3, R251, R3, !PT ;  /* 0x00000003fb037209 */ /* 0x000fe20007810000 */
[--C-:B------:R-:W-:Y:S01]  /*4e50*/  FFMA.FTZ R2, R166, c[0x0][0x23c], -R7.reuse ;  /* 0x00008f00a6027a23 */ /* 0x100fe20000010807 */
[----:B------:R-:W-:Y:S01]  /*4e60*/  FMNMX.FTZ R134, R175, R5, !PT ;  /* 0x00000005af867209 */ /* 0x000fe20007810000 */
[----:B------:R1:W-:Y:S01]  /*4e70*/  MUFU.EX2 R193, R6 ;  /* 0x0000000600c17308 */ /* 0x0003e20000000800 */
[----:B------:R-:W-:Y:S01]  /*4e80*/  FMNMX.FTZ R3, R250, R3, !PT ;  /* 0x00000003fa037209 */ /* 0x000fe20007810000 */
[----:B------:R-:W-:Y:S01]  /*4e90*/  FFMA.FTZ R5, R67, c[0x0][0x23c], -R7 ;  /* 0x00008f0043057a23 */ /* 0x000fe20000010807 */
[----:B------:R-:W-:-:S02]  /*4ea0*/  FMNMX.FTZ R134, R169, R134, !PT ;  /* 0x00000086a9867209 */ /* 0x000fc40007810000 */
[----:B--2---:R-:W-:Y:S02]  /*4eb0*/  FMNMX.FTZ R135, R135, R8, !PT ;  /* 0x0000000887877209 */ /* 0x004fe40007810000 */
[----:B------:R-:W-:Y:S01]  /*4ec0*/  FMNMX.FTZ R3, R247, R3, !PT ;  /* 0x00000003f7037209 */ /* 0x000fe20007810000 */
[----:B------:R2:W-:Y:S01]  /*4ed0*/  MUFU.EX2 R82, R5 ;  /* 0x0000000500527308 */ /* 0x0005e20000000800 */
[----:B------:R-:W-:Y:S02]  /*4ee0*/  FMNMX.FTZ R134, R160, R134, !PT ;  /* 0x00000086a0867209 */ /* 0x000fe40007810000 */
[----:B------:R-:W-:Y:S02]  /*4ef0*/  FMNMX.FTZ R3, R239, R3, !PT ;  /* 0x00000003ef037209 */ /* 0x000fe40007810000 */
[----:B------:R-:W-:Y:S01]  /*4f00*/  FMNMX.FTZ R134, R158, R134, !PT ;  /* 0x000000869e867209 */ /* 0x000fe20007810000 */
[----:B-1----:R-:W-:-:S03]  /*4f10*/  FFMA.FTZ R6, R23, c[0x0][0x23c], -R7 ;  /* 0x00008f0017067a23 */ /* 0x002fc60000010807 */
[----:B------:R-:W-:Y:S01]  /*4f20*/  FMNMX.FTZ R134, R159, R134, !PT ;  /* 0x000000869f867209 */ /* 0x000fe20007810000 */
[----:B------:R1:W-:Y:S04]  /*4f30*/  MUFU.EX2 R226, R2 ;  /* 0x0000000200e27308 */ /* 0x0003e80000000800 */
[----:B------:R-:W3:Y:S01]  /*4f40*/  SHFL.BFLY PT, R8, R134, 0x2, 0x1f ;  /* 0x0c401f0086087f89 */ /* 0x000ee200000e0000 */
[----:B--2---:R-:W-:-:S03]  /*4f50*/  FFMA.FTZ R5, R63, c[0x0][0x23c], -R7 ;  /* 0x00008f003f057a23 */ /* 0x004fc60000010807 */
[----:B------:R2:W-:Y:S08]  /*4f60*/  MUFU.EX2 R192, R6 ;  /* 0x0000000600c07308 */ /* 0x0005f00000000800 */
[----:B------:R4:W4:Y:S01]  /*4f70*/  MUFU.EX2 R229, R5 ;  /* 0x0000000500e57308 */ /* 0x0009220000000800 */
[----:B-1----:R-:W-:Y:S01]  /*4f80*/  FFMA.FTZ R2, R148, c[0x0][0x23c], -R7 ;  /* 0x00008f0094027a23 */ /* 0x002fe20000010807 */
[----:B--2---:R-:W1:Y:S01]  /*4f90*/  SHFL.BFLY PT, R6, R135, 0x1, 0x1f ;  /* 0x0c201f0087067f89 */ /* 0x004e6200000e0000 */
[----:B---3--:R-:W-:-:S02]  /*4fa0*/  FMNMX.FTZ R134, R134, R8, !PT ;  /* 0x0000000886867209 */ /* 0x008fc40007810000 */
[----:B----4-:R-:W-:Y:S01]  /*4fb0*/  FMNMX.FTZ R5, R235, R3, !PT ;  /* 0x00000003eb057209 */ /* 0x010fe20007810000 */
[----:B------:R-:W-:Y:S02]  /*4fc0*/  FFMA.FTZ R3, R65, c[0x0][0x23c], -R7 ;  /* 0x00008f0041037a23 */ /* 0x000fe40000010807 */
[----:B------:R-:W2:Y:S01]  /*4fd0*/  SHFL.BFLY PT, R8, R134, 0x1, 0x1f ;  /* 0x0c201f0086087f89 */ /* 0x000ea200000e0000 */
[----:B------:R-:W-:Y:S02]  /*4fe0*/  F2FP.BF16.PACK_AB R26, R229, R82 ;  /* 0x00000052e51a723e */ /* 0x000fe400000010ff */
[----:B------:R-:W-:Y:S01]  /*4ff0*/  FMNMX.FTZ R5, R214, R5, !PT ;  /* 0x00000005d6057209 */ /* 0x000fe20007810000 */
[----:B------:R3:W-:Y:S03]  /*5000*/  MUFU.EX2 R225, R3 ;  /* 0x0000000300e17308 */ /* 0x0007e60000000800 */
[----:B------:R-:W-:-:S04]  /*5010*/  FMNMX.FTZ R5, R209, R5, !PT ;  /* 0x00000005d1057209 */ /* 0x000fc80007810000 */
[----:B------:R-:W-:Y:S02]  /*5020*/  FMNMX.FTZ R5, R187, R5, !PT ;  /* 0x00000005bb057209 */ /* 0x000fe40007810000 */
[----:B-1----:R-:W-:Y:S02]  /*5030*/  FMNMX.FTZ R135, R135, R6, !PT ;  /* 0x0000000687877209 */ /* 0x002fe40007810000 */
[----:B------:R-:W-:Y:S02]  /*5040*/  FMNMX.FTZ R5, R186, R5, !PT ;  /* 0x00000005ba057209 */ /* 0x000fe40007810000 */
[C---:B------:R-:W-:Y:S01]  /*5050*/  FSETP.NEU.FTZ.AND P1, PT, R135.reuse, -INF , PT ;  /* 0xff8000008700780b */ /* 0x040fe20003f3d000 */
[----:B------:R-:W-:Y:S01]  /*5060*/  FMUL.FTZ R6, R135, c[0x0][0x23c] ;  /* 0x00008f0087067a20 */ /* 0x000fe20000410000 */
[----:B------:R-:W-:Y:S01]  /*5070*/  FMNMX.FTZ R5, R184, R5, !PT ;  /* 0x00000005b8057209 */ /* 0x000fe20007810000 */
[----:B---3--:R-:W-:-:S03]  /*5080*/  FFMA.FTZ R3, R62, c[0x0][0x23c], -R7 ;  /* 0x00008f003e037a23 */ /* 0x008fc60000010807 */
[----:B------:R-:W-:Y:S01]  /*5090*/  FMNMX.FTZ R5, R174, R5, !PT ;  /* 0x00000005ae057209 */ /* 0x000fe20007810000 */
[----:B------:R1:W3:Y:S01]  /*50a0*/  MUFU.EX2 R221, R3 ;  /* 0x0000000300dd7308 */ /* 0x0002e20000000800 */
[----:B------:R-:W-:Y:S02]  /*50b0*/  FSEL R6, R6, RZ, P1 ;  /* 0x000000ff06067208 */ /* 0x000fe40000800000 */
[----:B--2---:R-:W-:-:S03]  /*50c0*/  FMNMX.FTZ R134, R134, R8, !PT ;  /* 0x0000000886867209 */ /* 0x004fc60007810000 */
[--C-:B------:R-:W-:Y:S01]  /*50d0*/  FFMA.FTZ R8, R66, c[0x0][0x23c], -R6.reuse ;  /* 0x00008f0042087a23 */ /* 0x100fe20000010806 */
[----:B------:R-:W-:Y:S01]  /*50e0*/  FSETP.NEU.FTZ.AND P1, PT, R134, -INF , PT ;  /* 0xff8000008600780b */ /* 0x000fe20003f3d000 */
[--C-:B------:R-:W-:Y:S02]  /*50f0*/  FFMA.FTZ R153, R153, c[0x0][0x23c], -R6.reuse ;  /* 0x00008f0099997a23 */ /* 0x100fe40000010806 */
[----:B------:R2:W-:Y:S01]  /*5100*/  MUFU.EX2 R17, R8 ;  /* 0x0000000800117308 */ /* 0x0005e20000000800 */
[--C-:B------:R-:W-:Y:S02]  /*5110*/  FFMA.FTZ R154, R154, c[0x0][0x23c], -R6.reuse ;  /* 0x00008f009a9a7a23 */ /* 0x100fe40000010806 */
[----:B------:R-:W-:Y:S02]  /*5120*/  FFMA.FTZ R155, R155, c[0x0][0x23c], -R6 ;  /* 0x00008f009b9b7a23 */ /* 0x000fe40000010806 */
[----:B-1----:R-:W-:Y:S01]  /*5130*/  FFMA.FTZ R3, R61, c[0x0][0x23c], -R7 ;  /* 0x00008f003d037a23 */ /* 0x002fe20000010807 */
[----:B---3--:R-:W-:-:S03]  /*5140*/  F2FP.BF16.PACK_AB R12, R221, R225 ;  /* 0x000000e1dd0c723e */ /* 0x008fc600000010ff */
[----:B------:R1:W-:Y:S01]  /*5150*/  MUFU.EX2 R18, R3 ;  /* 0x0000000300127308 */ /* 0x0003e20000000800 */
[----:B--2---:R-:W-:-:S07]  /*5160*/  FFMA.FTZ R8, R64, c[0x0][0x23c], -R6 ;  /* 0x00008f0040087a23 */ /* 0x004fce0000010806 */
[----:B------:R-:W2:Y:S01]  /*5170*/  MUFU.EX2 R84, R8 ;  /* 0x0000000800547308 */ /* 0x000ea20000000800 */
[----:B-1----:R-:W-:-:S07]  /*5180*/  FFMA.FTZ R3, R60, c[0x0][0x23c], -R7 ;  /* 0x00008f003c037a23 */ /* 0x002fce0000010807 */
[----:B------:R1:W3:Y:S01]  /*5190*/  MUFU.EX2 R83, R3 ;  /* 0x0000000300537308 */ /* 0x0002e20000000800 */
[----:B--2---:R-:W-:Y:S02]  /*51a0*/  F2FP.BF16.PACK_AB R15, R84, R17 ;  /* 0x00000011540f723e */ /* 0x004fe400000010ff */
[----:B-1----:R-:W-:Y:S01]  /*51b0*/  FMNMX.FTZ R3, R171, R5, !PT ;  /* 0x00000005ab037209 */ /* 0x002fe20007810000 */
[----:B------:R-:W-:Y:S01]  /*51c0*/  FFMA.FTZ R5, R24, c[0x0][0x23c], -R6 ;  /* 0x00008f0018057a23 */ /* 0x000fe20000010806 */
[----:B------:R-:W-:Y:S02]  /*51d0*/  F2FP.BF16.PACK_AB R24, R192, R193 ;  /* 0x000000c1c018723e */ /* 0x000fe400000010ff */
[----:B------:R-:W-:Y:S01]  /*51e0*/  FMNMX.FTZ R3, R162, R3, !PT ;  /* 0x00000003a2037209 */ /* 0x000fe20007810000 */
[----:B------:R1:W-:Y:S01]  /*51f0*/  MUFU.EX2 R191, R5 ;  /* 0x0000000500bf7308 */ /* 0x0003e20000000800 */
[----:B---3--:R-:W-:Y:S02]  /*5200*/  F2FP.BF16.PACK_AB R14, R83, R18 ;  /* 0x00000012530e723e */ /* 0x008fe400000010ff */
[----:B------:R-:W-:-:S05]  /*5210*/  FMNMX.FTZ R3, R163, R3, !PT ;  /* 0x00000003a3037209 */ /* 0x000fca0007810000 */
[----:B------:R-:W2:Y:S01]  /*5220*/  SHFL.BFLY PT, R9, R3, 0x2, 0x1f ;  /* 0x0c401f0003097f89 */ /* 0x000ea200000e0000 */
[----:B-1----:R-:W-:-:S04]  /*5230*/  FFMA.FTZ R5, R25, c[0x0][0x23c], -R6 ;  /* 0x00008f0019057a23 */ /* 0x002fc80000010806 */
[----:B------:R1:W3:Y:S01]  /*5240*/  MUFU.EX2 R190, R5 ;  /* 0x0000000500be7308 */ /* 0x0002e20000000800 */
[----:B--2---:R-:W-:Y:S01]  /*5250*/  FMNMX.FTZ R3, R3, R9, !PT ;  /* 0x0000000903037209 */ /* 0x004fe20007810000 */
[----:B-1----:R-:W-:-:S04]  /*5260*/  FFMA.FTZ R5, R89, c[0x0][0x23c], -R6 ;  /* 0x00008f0059057a23 */ /* 0x002fc80000010806 */
[----:B------:R-:W1:Y:S01]  /*5270*/  SHFL.BFLY PT, R9, R3, 0x1, 0x1f ;  /* 0x0c201f0003097f89 */ /* 0x000e6200000e0000 */
[----:B---3--:R-:W-:Y:S01]  /*5280*/  F2FP.BF16.PACK_AB R25, R190, R191 ;  /* 0x000000bfbe19723e */ /* 0x008fe200000010ff */
[----:B------:R2:W-:Y:S02]  /*5290*/  MUFU.EX2 R232, R5 ;  /* 0x0000000500e87308 */ /* 0x0005e40000000800 */
[----:B--2---:R-:W-:-:S06]  /*52a0*/  FFMA.FTZ R5, R71, c[0x0][0x23c], -R6 ;  /* 0x00008f0047057a23 */ /* 0x004fcc0000010806 */
[----:B------:R2:W3:Y:S01]  /*52b0*/  MUFU.EX2 R228, R5 ;  /* 0x0000000500e47308 */ /* 0x0004e20000000800 */
[----:B-1----:R-:W-:Y:S01]  /*52c0*/  FMNMX.FTZ R3, R3, R9, !PT ;  /* 0x0000000903037209 */ /* 0x002fe20007810000 */
[----:B--2---:R-:W-:Y:S01]  /*52d0*/  FFMA.FTZ R5, R69, c[0x0][0x23c], -R6 ;  /* 0x00008f0045057a23 */ /* 0x004fe20000010806 */
[----:B---3--:R-:W-:-:S05]  /*52e0*/  F2FP.BF16.PACK_AB R27, R228, R232 ;  /* 0x000000e8e41b723e */ /* 0x008fca00000010ff */
[----:B------:R1:W-:Y:S02]  /*52f0*/  MUFU.EX2 R224, R5 ;  /* 0x0000000500e07308 */ /* 0x0003e40000000800 */
[C---:B------:R-:W-:Y:S08]  /*5300*/  HMMA.16816.F32.BF16 R64, R24.reuse, R40, RZ ;  /* 0x000000281840723c */ /* 0x040ff000000418ff */
[----:B------:R-:W-:Y:S01]  /*5310*/  HMMA.16816.F32.BF16 R44, R24, R28, RZ ;  /* 0x0000001c182c723c */ /* 0x000fe200000418ff */
[----:B-1----:R-:W-:-:S04]  /*5320*/  FFMA.FTZ R5, R68, c[0x0][0x23c], -R6 ;  /* 0x00008f0044057a23 */ /* 0x002fc80000010806 */
[----:B------:R1:W2:Y:S03]  /*5330*/  MUFU.EX2 R220, R5 ;  /* 0x0000000500dc7308 */ /* 0x0002a60000000800 */
[----:B------:R-:W-:Y:S01]  /*5340*/  HMMA.16816.F32.BF16 R72, R24, R48, RZ ;  /* 0x000000301848723c */ /* 0x000fe200000418ff */
[----:B-1----:R-:W-:Y:S01]  /*5350*/  FMUL.FTZ R5, R134, c[0x0][0x23c] ;  /* 0x00008f0086057a20 */ /* 0x002fe20000410000 */
[----:B--2---:R-:W-:-:S04]  /*5360*/  F2FP.BF16.PACK_AB R13, R220, R224 ;  /* 0x000000e0dc0d723e */ /* 0x004fc800000010ff */
[----:B------:R-:W-:Y:S02]  /*5370*/  FSEL R5, R5, RZ, P1 ;  /* 0x000000ff05057208 */ /* 0x000fe40000800000 */
[----:B------:R-:W-:Y:S01]  /*5380*/  FSETP.NEU.FTZ.AND P1, PT, R3, -INF , PT ;  /* 0xff8000000300780b */ /* 0x000fe20003f3d000 */
[C---:B------:R-:W-:Y:S02]  /*5390*/  HMMA.16816.F32.BF16 R76, R12.reuse, R52, R64 ;  /* 0x000000340c4c723c */ /* 0x040fe40000041840 */
[--C-:B------:R-:W-:Y:S02]  /*53a0*/  FFMA.FTZ R8, R36, c[0x0][0x23c], -R5.reuse ;  /* 0x00008f0024087a23 */ /* 0x100fe40000010805 */
[--C-:B------:R-:W-:Y:S02]  /*53b0*/  FFMA.FTZ R9, R86, c[0x0][0x23c], -R5.reuse ;  /* 0x00008f0056097a23 */ /* 0x100fe40000010805 */
[----:B------:R1:W-:Y:S01]  /*53c0*/  MUFU.EX2 R189, R8 ;  /* 0x0000000800bd7308 */ /* 0x0003e20000000800 */
[--C-:B------:R-:W-:Y:S01]  /*53d0*/  FFMA.FTZ R158, R158, c[0x0][0x23c], -R5.reuse ;  /* 0x00008f009e9e7a23 */ /* 0x100fe20000010805 */
[----:B------:R-:W-:Y:S01]  /*53e0*/  HMMA.16816.F32.BF16 R100, R12, R56, R44 ;  /* 0x000000380c64723c */ /* 0x000fe2000004182c */
[----:B------:R-:W2:Y:S01]  /*53f0*/  LDSM.16.MT88.4 R44, [R217+0x8800] ;  /* 0x00880000d92c783b */ /* 0x000ea20000004200 */
[----:B------:R-:W-:-:S04]  /*5400*/  FFMA.FTZ R159, R159, c[0x0][0x23c], -R5 ;  /* 0x00008f009f9f7a23 */ /* 0x000fc80000010805 */
[----:B------:R-:W-:Y:S01]  /*5410*/  MUFU.EX2 R139, R9 ;  /* 0x00000009008b7308 */ /* 0x000fe20000000800 */
[----:B-1----:R-:W-:-:S07]  /*5420*/  FFMA.FTZ R8, R37, c[0x0][0x23c], -R5 ;  /* 0x00008f0025087a23 */ /* 0x002fce0000010805 */
[----:B------:R1:W3:Y:S02]  /*5430*/  MUFU.EX2 R188, R8 ;  /* 0x0000000800bc7308 */ /* 0x0002e40000000800 */
[----:B-1----:R-:W-:Y:S01]  /*5440*/  FFMA.FTZ R8, R91, c[0x0][0x23c], -R5 ;  /* 0x00008f005b087a23 */ /* 0x002fe20000010805 */
[----:B---3--:R-:W-:-:S05]  /*5450*/  F2FP.BF16.PACK_AB R20, R188, R189 ;  /* 0x000000bdbc14723e */ /* 0x008fca00000010ff */
[----:B------:R1:W-:Y:S01]  /*5460*/  MUFU.EX2 R231, R8 ;  /* 0x0000000800e77308 */ /* 0x0003e20000000800 */
[----:B--2---:R-:W-:Y:S01]  /*5470*/  HMMA.16816.F32.BF16 R108, R12, R44, R72 ;  /* 0x0000002c0c6c723c */ /* 0x004fe20000041848 */
[----:B-1----:R-:W-:-:S06]  /*5480*/  FFMA.FTZ R8, R90, c[0x0][0x23c], -R5 ;  /* 0x00008f005a087a23 */ /* 0x002fcc0000010805 */
[----:B------:R1:W2:Y:S02]  /*5490*/  MUFU.EX2 R227, R8 ;  /* 0x0000000800e37308 */ /* 0x0002a40000000800 */
[----:B-1----:R-:W-:Y:S01]  /*54a0*/  FFMA.FTZ R8, R87, c[0x0][0x23c], -R5 ;  /* 0x00008f0057087a23 */ /* 0x002fe20000010805 */
[----:B--2---:R-:W-:-:S05]  /*54b0*/  F2FP.BF16.PACK_AB R22, R227, R231 ;  /* 0x000000e7e316723e */ /* 0x004fca00000010ff */
[----:B------:R1:W-:Y:S02]  /*54c0*/  MUFU.EX2 R223, R8 ;  /* 0x0000000800df7308 */ /* 0x0003e40000000800 */
[----:B-1----:R-:W-:-:S05]  /*54d0*/  FMUL.FTZ R8, R3, c[0x0][0x23c] ;  /* 0x00008f0003087a20 */ /* 0x002fca0000410000 */
[----:B------:R-:W-:Y:S01]  /*54e0*/  FSEL R0, R8, RZ, P1 ;  /* 0x000000ff08007208 */ /* 0x000fe20000800000 */
[----:B------:R-:W-:-:S04]  /*54f0*/  FFMA.FTZ R8, R70, c[0x0][0x23c], -R5 ;  /* 0x00008f0046087a23 */ /* 0x000fc80000010805 */
[----:B------:R1:W-:Y:S01]  /*5500*/  MUFU.EX2 R16, R8 ;  /* 0x0000000800107308 */ /* 0x0003e20000000800 */
[--C-:B------:R-:W-:Y:S02]  /*5510*/  FFMA.FTZ R4, R95, c[0x0][0x23c], -R0.reuse ;  /* 0x00008f005f047a23 */ /* 0x100fe40000010800 */
[--C-:B------:R-:W-:Y:S02]  /*5520*/  FFMA.FTZ R162, R162, c[0x0][0x23c], -R0.reuse ;  /* 0x00008f00a2a27a23 */ /* 0x100fe40000010800 */
[----:B------:R-:W-:-:S03]  /*5530*/  FFMA.FTZ R163, R163, c[0x0][0x23c], -R0 ;  /* 0x00008f00a3a37a23 */ /* 0x000fc60000010800 */
[----:B------:R-:W-:Y:S01]  /*5540*/  MUFU.EX2 R130, R4 ;  /* 0x0000000400827308 */ /* 0x000fe20000000800 */
[----:B-1----:R-:W-:-:S07]  /*5550*/  FFMA.FTZ R8, R38, c[0x0][0x23c], -R0 ;  /* 0x00008f0026087a23 */ /* 0x002fce0000010800 */
[----:B------:R1:W-:Y:S08]  /*5560*/  MUFU.EX2 R4, R2 ;  /* 0x0000000200047308 */ /* 0x0003f00000000800 */
[----:B------:R2:W-:Y:S01]  /*5570*/  MUFU.EX2 R195, R8 ;  /* 0x0000000800c37308 */ /* 0x0005e20000000800 */
[----:B-1----:R-:W-:-:S07]  /*5580*/  FFMA.FTZ R2, R133, c[0x0][0x23c], -R7 ;  /* 0x00008f0085027a23 */ /* 0x002fce0000010807 */
[----:B------:R1:W-:Y:S01]  /*5590*/  MUFU.EX2 R241, R2 ;  /* 0x0000000200f17308 */ /* 0x0003e20000000800 */
[----:B--2---:R-:W-:Y:S02]  /*55a0*/  FFMA.FTZ R8, R39, c[0x0][0x23c], -R0 ;  /* 0x00008f0027087a23 */ /* 0x004fe40000010800 */
[----:B------:R-:W2:Y:S05]  /*55b0*/  LDSM.16.MT88.4 R36, [R218+0x8000] ;  /* 0x00800000da24783b */ /* 0x000eaa0000004200 */
[----:B------:R3:W4:Y:S01]  /*55c0*/  MUFU.EX2 R194, R8 ;  /* 0x0000000800c27308 */ /* 0x0007220000000800 */
[----:B-1----:R-:W-:-:S07]  /*55d0*/  FFMA.FTZ R2, R120, c[0x0][0x23c], -R7 ;  /* 0x00008f0078027a23 */ /* 0x002fce0000010807 */
[----:B------:R1:W-:Y:S01]  /*55e0*/  MUFU.EX2 R19, R2 ;  /* 0x0000000200137308 */ /* 0x0003e20000000800 */
[----:B---3--:R-:W-:Y:S01]  /*55f0*/  FFMA.FTZ R8, R116, c[0x0][0x23c], -R0 ;  /* 0x00008f0074087a23 */ /* 0x008fe20000010800 */
[----:B----4-:R-:W-:-:S06]  /*5600*/  F2FP.BF16.PACK_AB R21, R194, R195 ;  /* 0x000000c3c215723e */ /* 0x010fcc00000010ff */
[----:B------:R3:W-:Y:S01]  /*5610*/  MUFU.EX2 R80, R8 ;  /* 0x0000000800507308 */ /* 0x0007e20000000800 */
[----:B-1----:R-:W-:Y:S02]  /*5620*/  FFMA.FTZ R2, R151, c[0x0][0x23c], -R6 ;  /* 0x00008f0097027a23 */ /* 0x002fe40000010806 */
[----:B---3--:R-:W-:Y:S01]  /*5630*/  FFMA.FTZ R8, R117, c[0x0][0x23c], -R0 ;  /* 0x00008f0075087a23 */ /* 0x008fe20000010800 */
[----:B--2---:R-:W-:Y:S04]  /*5640*/  HMMA.16816.F32.BF16 R64, R24, R36, RZ ;  /* 0x000000241840723c */ /* 0x004fe800000418ff */
[----:B------:R1:W2:Y:S02]  /*5650*/  MUFU.EX2 R243, R8 ;  /* 0x0000000800f37308 */ /* 0x0002a40000000800 */
[----:B-1----:R-:W-:Y:S01]  /*5660*/  FFMA.FTZ R8, R88, c[0x0][0x23c], -R5 ;  /* 0x00008f0058087a23 */ /* 0x002fe20000010805 */
[----:B--2---:R-:W-:-:S05]  /*5670*/  F2FP.BF16.PACK_AB R23, R243, R80 ;  /* 0x00000050f317723e */ /* 0x004fca00000010ff */
[----:B------:R1:W2:Y:S02]  /*5680*/  MUFU.EX2 R230, R8 ;  /* 0x0000000800e67308 */ /* 0x0002a40000000800 */
[C---:B------:R-:W-:Y:S08]  /*5690*/  HMMA.16816.F32.BF16 R32, R20.reuse, R28, RZ ;  /* 0x0000001c1420723c */ /* 0x040ff000000418ff */
[----:B------:R-:W-:Y:S01]  /*56a0*/  HMMA.16816.F32.BF16 R60, R20, R40, RZ ;  /* 0x00000028143c723c */ /* 0x000fe200000418ff */
[----:B-1----:R-:W-:Y:S01]  /*56b0*/  FFMA.FTZ R8, R92, c[0x0][0x23c], -R0 ;  /* 0x00008f005c087a23 */ /* 0x002fe20000010800 */
[----:B--2---:R-:W-:-:S03]  /*56c0*/  F2FP.BF16.PACK_AB R10, R230, R16 ;  /* 0x00000010e60a723e */ /* 0x004fc600000010ff */
[----:B------:R1:W-:Y:S03]  /*56d0*/  MUFU.EX2 R222, R8 ;  /* 0x0000000800de7308 */ /* 0x0003e60000000800 */
[----:B------:R-:W-:Y:S01]  /*56e0*/  HMMA.16816.F32.BF16 R68, R20, R48, RZ ;  /* 0x000000301444723c */ /* 0x000fe200000418ff */
[----:B-1----:R-:W-:-:S04]  /*56f0*/  FFMA.FTZ R8, R94, c[0x0][0x23c], -R0 ;  /* 0x00008f005e087a23 */ /* 0x002fc80000010800 */
[----:B------:R1:W2:Y:S02]  /*5700*/  MUFU.EX2 R242, R8 ;  /* 0x0000000800f27308 */ /* 0x0002a40000000800 */
[----:B-1----:R-:W-:Y:S01]  /*5710*/  FFMA.FTZ R8, R93, c[0x0][0x23c], -R0 ;  /* 0x00008f005d087a23 */ /* 0x002fe20000010800 */
[----:B--2---:R-:W-:-:S05]  /*5720*/  F2FP.BF16.PACK_AB R9, R242, R222 ;  /* 0x000000def209723e */ /* 0x004fca00000010ff */
[----:B------:R1:W2:Y:S02]  /*5730*/  MUFU.EX2 R81, R8 ;  /* 0x0000000800517308 */ /* 0x0002a40000000800 */
[----:B-1----:R-:W-:Y:S02]  /*5740*/  F2FP.BF16.PACK_AB R8, R139, R223 ;  /* 0x000000df8b08723e */ /* 0x002fe400000010ff */
[----:B--2---:R-:W-:-:S07]  /*5750*/  F2FP.BF16.PACK_AB R11, R130, R81 ;  /* 0x00000051820b723e */ /* 0x004fce00000010ff */
[C---:B------:R-:W-:Y:S01]  /*5760*/  HMMA.16816.F32.BF16 R96, R8.reuse, R56, R32 ;  /* 0x000000380860723c */ /* 0x040fe20000041820 */
[----:B------:R-:W1:Y:S06]  /*5770*/  LDSM.16.MT88.4 R32, [R218+0x8800] ;  /* 0x00880000da20783b */ /* 0x000e6c0000004200 */
[----:B------:R-:W-:Y:S01]  /*5780*/  MOV R57, R81 ;  /* 0x0000005100397202 */ /* 0x000fe20000000f00 */
[----:B------:R-:W-:Y:S01]  /*5790*/  HMMA.16816.F32.BF16 R88, R8, R52, R60 ;  /* 0x000000340858723c */ /* 0x000fe2000004183c */
[----:B------:R-:W-:-:S06]  /*57a0*/  IMAD.MOV.U32 R56, RZ, RZ, R80 ;  /* 0x000000ffff387224 */ /* 0x000fcc00078e0050 */
[----:B------:R-:W-:Y:S01]  /*57b0*/  MOV R53, R83 ;  /* 0x0000005300357202 */ /* 0x000fe20000000f00 */
[----:B------:R-:W-:Y:S01]  /*57c0*/  HMMA.16816.F32.BF16 R60, R20, R36, RZ ;  /* 0x00000024143c723c */ /* 0x000fe200000418ff */
[----:B------:R-:W-:Y:S01]  /*57d0*/  IMAD.MOV.U32 R52, RZ, RZ, R82 ;  /* 0x000000ffff347224 */ /* 0x000fe200078e0052 */
[----:B------:R2:W3:Y:S05]  /*57e0*/  MUFU.EX2 R37, R2 ;  /* 0x0000000200257308 */ /* 0x0004ea0000000800 */
[----:B------:R-:W-:Y:S01]  /*57f0*/  IMAD.MOV.U32 R36, RZ, RZ, R84 ;  /* 0x000000ffff247224 */ /* 0x000fe200078e0054 */
[----:B------:R-:W-:Y:S01]  /*5800*/  HMMA.16816.F32.BF16 R104, R8, R44, R68 ;  /* 0x0000002c0868723c */ /* 0x000fe20000041844 */
[----:B--2---:R-:W-:-:S04]  /*5810*/  FFMA.FTZ R2, R150, c[0x0][0x23c], -R6 ;  /* 0x00008f0096027a23 */ /* 0x004fc80000010806 */
[----:B------:R2:W-:Y:S11]  /*5820*/  MUFU.EX2 R240, R2 ;  /* 0x0000000200f07308 */ /* 0x0005f60000000800 */
[----:B-1----:R-:W-:Y:S08]  /*5830*/  HMMA.16816.F32.BF16 R112, R8, R32, R60 ;  /* 0x000000200870723c */ /* 0x002ff0000004183c */
[----:B------:R-:W-:Y:S01]  /*5840*/  HMMA.16816.F32.BF16 R60, R20, R30, RZ ;  /* 0x0000001e143c723c */ /* 0x000fe200000418ff */
[----:B--2---:R-:W-:Y:S01]  /*5850*/  FFMA.FTZ R2, R122, c[0x0][0x23c], -R6 ;  /* 0x00008f007a027a23 */ /* 0x004fe20000010806 */
[----:B---3--:R-:W-:-:S06]  /*5860*/  MOV R122, R37 ;  /* 0x00000025007a7202 */ /* 0x008fcc0000000f00 */
[----:B------:R-:W-:Y:S01]  /*5870*/  HMMA.16816.F32.BF16 R116, R12, R32, R64 ;  /* 0x000000200c74723c */ /* 0x000fe20000041840 */
[----:B------:R1:W-:Y:S01]  /*5880*/  MUFU.EX2 R131, R2 ;  /* 0x0000000200837308 */ /* 0x0003e20000000800 */
[----:B------:R-:W-:Y:S01]  /*5890*/  MOV R37, R56 ;  /* 0x0000003800257202 */ /* 0x000fe20000000f00 */
[----:B------:R-:W-:Y:S01]  /*58a0*/  IMAD.MOV.U32 R56, RZ, RZ, R57 ;  /* 0x000000ffff387224 */ /* 0x000fe200078e0039 */
[----:B------:R-:W-:Y:S01]  /*58b0*/  MOV R57, R52 ;  /* 0x0000003400397202 */ /* 0x000fe20000000f00 */
[----:B------:R-:W-:Y:S01]  /*58c0*/  IMAD.MOV.U32 R52, RZ, RZ, R53 ;  /* 0x000000ffff347224 */ /* 0x000fe200078e0035 */
[----:B------:R-:W-:Y:S02]  /*58d0*/  MOV R53, R130 ;  /* 0x0000008200357202 */ /* 0x000fe40000000f00 */
[----:B------:R-:W-:Y:S01]  /*58e0*/  HMMA.16816.F32.BF16 R64, R20, R42, RZ ;  /* 0x0000002a1440723c */ /* 0x000fe200000418ff */
[----:B------:R-:W-:Y:S01]  /*58f0*/  MOV R151, R56 ;  /* 0x0000003800977202 */ /* 0x000fe20000000f00 */
[----:B------:R-:W-:Y:S01]  /*5900*/  IMAD.MOV.U32 R120, RZ, RZ, R57 ;  /* 0x000000ffff787224 */ /* 0x000fe200078e0039 */
[----:B------:R-:W-:Y:S01]  /*5910*/  MOV R133, R52 ;  /* 0x0000003400857202 */ /* 0x000fe20000000f00 */
[----:B------:R-:W-:-:S04]  /*5920*/  IMAD.MOV.U32 R148, RZ, RZ, R53 ;  /* 0x000000ffff947224 */ /* 0x000fc800078e0035 */
[----:B------:R-:W-:Y:S01]  /*5930*/  HMMA.16816.F32.BF16 R80, R8, R58, R60 ;  /* 0x0000003a0850723c */ /* 0x000fe2000004183c */
[----:B-1----:R-:W-:-:S07]  /*5940*/  FFMA.FTZ R2, R121, c[0x0][0x23c], -R6 ;  /* 0x00008f0079027a23 */ /* 0x002fce0000010806 */
[C---:B------:R-:W-:Y:S08]  /*5950*/  HMMA.16816.F32.BF16 R60, R20.reuse, R50, RZ ;  /* 0x00000032143c723c */ /* 0x040ff000000418ff */
[----:B------:R-:W-:Y:S08]  /*5960*/  HMMA.16816.F32.BF16 R20, R20, R38, RZ ;  /* 0x000000261414723c */ /* 0x000ff000000418ff */
[C---:B------:R-:W-:Y:S08]  /*5970*/  HMMA.16816.F32.BF16 R64, R8.reuse, R54, R64 ;  /* 0x000000360840723c */ /* 0x040ff00000041840 */
[C---:B------:R-:W-:Y:S08]  /*5980*/  HMMA.16816.F32.BF16 R84, R8.reuse, R46, R60 ;  /* 0x0000002e0854723c */ /* 0x040ff0000004183c */
[----:B------:R-:W-:Y:S01]  /*5990*/  HMMA.16816.F32.BF16 R92, R8, R34, R20 ;  /* 0x00000022085c723c */ /* 0x000fe20000041814 */
[----:B------:R1:W2:Y:S01]  /*59a0*/  MUFU.EX2 R8, R2 ;  /* 0x0000000200087308 */ /* 0x0002a20000000800 */
[----:B------:R-:W3:Y:S06]  /*59b0*/  LDSM.16.MT88.4 R20, [R216+0x9000] ;  /* 0x00900000d814783b */ /* 0x000eec0000004200 */
[C---:B------:R-:W-:Y:S08]  /*59c0*/  HMMA.16816.F32.BF16 R40, R24.reuse, R42, RZ ;  /* 0x0000002a1828723c */ /* 0x040ff000000418ff */
[----:B------:R-:W-:Y:S01]  /*59d0*/  HMMA.16816.F32.BF16 R28, R24, R30, RZ ;  /* 0x0000001e181c723c */ /* 0x000fe200000418ff */
[----:B-1----:R-:W-:-:S04]  /*59e0*/  FFMA.FTZ R2, R165, c[0x0][0x23c], -R5 ;  /* 0x00008f00a5027a23 */ /* 0x002fc80000010805 */
[----:B------:R1:W-:Y:S03]  /*59f0*/  MUFU.EX2 R121, R2 ;  /* 0x0000000200797308 */ /* 0x0003e60000000800 */
[C---:B------:R-:W-:Y:S08]  /*5a00*/  HMMA.16816.F32.BF16 R48, R24.reuse, R50, RZ ;  /* 0x000000321830723c */ /* 0x040ff000000418ff */
[----:B------:R-:W-:Y:S01]  /*5a10*/  HMMA.16816.F32.BF16 R24, R24, R38, RZ ;  /* 0x000000261818723c */ /* 0x000fe200000418ff */
[----:B-1----:R-:W-:-:S07]  /*5a20*/  FFMA.FTZ R2, R149, c[0x0][0x23c], -R5 ;  /* 0x00008f0095027a23 */ /* 0x002fce0000010805 */
[C---:B------:R-:W-:Y:S01]  /*5a30*/  HMMA.16816.F32.BF16 R40, R12.reuse, R54, R40 ;  /* 0x000000360c28723c */ /* 0x040fe20000041828 */
[----:B------:R1:W4:Y:S07]  /*5a40*/  MUFU.EX2 R32, R2 ;  /* 0x0000000200207308 */ /* 0x00032e0000000800 */
[C---:B------:R-:W-:Y:S08]  /*5a50*/  HMMA.16816.F32.BF16 R28, R12.reuse, R58, R28 ;  /* 0x0000003a0c1c723c */ /* 0x040ff0000004181c */
[----:B------:R-:W-:Y:S01]  /*5a60*/  HMMA.16816.F32.BF16 R48, R12, R46, R48 ;  /* 0x0000002e0c30723c */ /* 0x000fe20000041830 */
[----:B-1----:R-:W-:-:S02]  /*5a70*/  FFMA.FTZ R2, R132, c[0x0][0x23c], -R5 ;  /* 0x00008f0084027a23 */ /* 0x002fc40000010805 */
[----:B--2---:R-:W-:Y:S01]  /*5a80*/  IMAD.MOV.U32 R132, RZ, RZ, R8 ;  /* 0x000000ffff847224 */ /* 0x004fe200078e0008 */
[----:B----4-:R-:W-:Y:S01]  /*5a90*/  F2FP.BF16.PACK_AB R8, R32, R121 ;  /* 0x000000792008723e */ /* 0x010fe200000010ff */
[----:B------:R1:W-:Y:S03]  /*5aa0*/  MUFU.EX2 R130, R2 ;  /* 0x0000000200827308 */ /* 0x0003e60000000800 */
[----:B------:R-:W-:Y:S07]  /*5ab0*/  HMMA.16816.F32.BF16 R24, R12, R34, R24 ;  /* 0x000000220c18723c */ /* 0x000fee0000041818 */
[----:B------:R-:W-:-:S02]  /*5ac0*/  F2FP.BF16.PACK_AB R12, R4, R226 ;  /* 0x000000e2040c723e */ /* 0x000fc400000010ff */
[----:B------:R-:W-:Y:S02]  /*5ad0*/  F2FP.BF16.PACK_AB R14, R19, R241 ;  /* 0x000000f1130e723e */ /* 0x000fe400000010ff */
[----:B------:R-:W-:Y:S01]  /*5ae0*/  F2FP.BF16.PACK_AB R15, R132, R131 ;  /* 0x00000083840f723e */ /* 0x000fe200000010ff */
[----:B-1----:R-:W-:-:S04]  /*5af0*/  FFMA.FTZ R2, R123, c[0x0][0x23c], -R5 ;  /* 0x00008f007b027a23 */ /* 0x002fc80000010805 */
[----:B------:R1:W2:Y:S02]  /*5b00*/  MUFU.EX2 R149, R2 ;  /* 0x0000000200957308 */ /* 0x0002a40000000800 */
[----:B-1----:R-:W-:Y:S01]  /*5b10*/  FFMA.FTZ R2, R167, c[0x0][0x23c], -R0 ;  /* 0x00008f00a7027a23 */ /* 0x002fe20000010800 */
[----:B--2---:R-:W-:Y:S02]  /*5b20*/  F2FP.BF16.PACK_AB R10, R149, R130 ;  /* 0x00000082950a723e */ /* 0x004fe400000010ff */
[----:B------:R-:W-:-:S03]  /*5b30*/  MOV R167, R230 ;  /* 0x000000e600a77202 */ /* 0x000fc60000000f00 */
[----:B------:R1:W-:Y:S02]  /*5b40*/  MUFU.EX2 R123, R2 ;  /* 0x00000002007b7308 */ /* 0x0003e40000000800 */
[----:B-1----:R-:W-:Y:S02]  /*5b50*/  FFMA.FTZ R2, R164, c[0x0][0x23c], -R0 ;  /* 0x00008f00a4027a23 */ /* 0x002fe40000010800 */
[----:B------:R-:W-:-:S04]  /*5b60*/  IMAD.MOV.U32 R164, RZ, RZ, R36 ;  /* 0x000000ffffa47224 */ /* 0x000fc800078e0024 */
[----:B------:R1:W2:Y:S02]  /*5b70*/  MUFU.EX2 R150, R2 ;  /* 0x0000000200967308 */ /* 0x0002a40000000800 */
[----:B-1----:R-:W-:Y:S01]  /*5b80*/  FFMA.FTZ R2, R138, c[0x0][0x23c], -R0 ;  /* 0x00008f008a027a23 */ /* 0x002fe20000010800 */
[----:B------:R-:W-:Y:S02]  /*5b90*/  MOV R138, R129 ;  /* 0x00000081008a7202 */ /* 0x000fe40000000f00 */
[----:B--2---:R-:W-:-:S03]  /*5ba0*/  F2FP.BF16.PACK_AB R9, R150, R123 ;  /* 0x0000007b9609723e */ /* 0x004fc600000010ff */
[----:B------:R1:W-:Y:S02]  /*5bb0*/  MUFU.EX2 R129, R2 ;  /* 0x0000000200817308 */ /* 0x0003e40000000800 */
[----:B-1----:R-:W-:Y:S02]  /*5bc0*/  FFMA.FTZ R2, R137, c[0x0][0x23c], -R0 ;  /* 0x00008f0089027a23 */ /* 0x002fe40000010800 */
[----:B------:R-:W-:-:S04]  /*5bd0*/  IMAD.MOV.U32 R137, RZ, RZ, R240 ;  /* 0x000000ffff897224 */ /* 0x000fc800078e00f0 */
[----:B------:R-:W1:Y:S01]  /*5be0*/  MUFU.EX2 R240, R2 ;  /* 0x0000000200f07308 */ /* 0x000e620000000800 */
[----:B------:R-:W-:-:S07]  /*5bf0*/  F2FP.BF16.PACK_AB R13, R137, R122 ;  /* 0x0000007a890d723e */ /* 0x000fce00000010ff */
[----:B---3--:R-:W-:Y:S01]  /*5c00*/  HMMA.16816.F32.BF16 R72, R12, R20, R76 ;  /* 0x000000140c48723c */ /* 0x008fe2000004184c */
[----:B-1----:R-:W-:Y:S01]  /*5c10*/  F2FP.BF16.PACK_AB R11, R240, R129 ;  /* 0x00000081f00b723e */ /* 0x002fe200000010ff */
[----:B------:R-:W-:-:S06]  /*5c20*/  FFMA.FTZ R2, R198, c[0x0][0x23c], -R7 ;  /* 0x00008f00c6027a23 */ /* 0x000fcc0000010807 */
[----:B------:R-:W-:Y:S01]  /*5c30*/  HMMA.16816.F32.BF16 R52, R12, R22, R40 ;  /* 0x000000160c34723c */ /* 0x000fe20000041828 */
[----:B------:R1:W-:Y:S07]  /*5c40*/  MUFU.EX2 R166, R2 ;  /* 0x0000000200a67308 */ /* 0x0003ee0000000800 */
[C---:B------:R-:W-:Y:S07]  /*5c50*/  HMMA.16816.F32.BF16 R76, R8.reuse, R20, R88 ;  /* 0x00000014084c723c */ /* 0x040fee0000041858 */
[----:B------:R-:W-:Y:S01]  /*5c60*/  MOV R91, R32 ;  /* 0x00000020005b7202 */ /* 0x000fe20000000f00 */
[----:B------:R-:W-:Y:S01]  /*5c70*/  HMMA.16816.F32.BF16 R68, R8, R22, R64 ;  /* 0x000000160844723c */ /* 0x000fe20000041840 */
[----:B------:R-:W2:Y:S01]  /*5c80*/  LDSM.16.MT88.4 R20, [R219+0x9000] ;  /* 0x00900000db14783b */ /* 0x000ea20000004200 */
[----:B------:R-:W-:-:S02]  /*5c90*/  IMAD.MOV.U32 R90, RZ, RZ, R37 ;  /* 0x000000ffff5a7224 */ /* 0x000fc400078e0025 */
[----:B-1----:R-:W-:-:S04]  /*5ca0*/  FFMA.FTZ R2, R180, c[0x0][0x23c], -R7 ;  /* 0x00008f00b4027a23 */ /* 0x002fc80000010807 */
[-C--:B--2---:R-:W-:Y:S01]  /*5cb0*/  HMMA.16816.F32.BF16 R64, R12, R20.reuse, R100 ;  /* 0x000000140c40723c */ /* 0x084fe20000041864 */
[----:B------:R1:W-:Y:S07]  /*5cc0*/  MUFU.EX2 R103, R2 ;  /* 0x0000000200677308 */ /* 0x0003ee0000000800 */
[C---:B------:R-:W-:Y:S08]  /*5cd0*/  HMMA.16816.F32.BF16 R60, R8.reuse, R20, R96 ;  /* 0x00000014083c723c */ /* 0x040ff00000041860 */
[----:B------:R-:W-:Y:S01]  /*5ce0*/  HMMA.16816.F32.BF16 R56, R8, R22, R80 ;  /* 0x000000160838723c */ /* 0x000fe20000041850 */
[--C-:B-1----:R-:W-:Y:S01]  /*5cf0*/  FFMA.FTZ R2, R161, c[0x0][0x23c], -R7.reuse ;  /* 0x00008f00a1027a23 */ /* 0x102fe20000010807 */
[----:B------:R-:W-:Y:S01]  /*5d00*/  MOV R161, R133 ;  /* 0x0000008500a17202 */ /* 0x000fe20000000f00 */
[----:B------:R-:W-:-:S02]  /*5d10*/  FFMA.FTZ R133, R200, c[0x0][0x23c], -R7 ;  /* 0x00008f00c8857a23 */ /* 0x000fc40000010807 */
[----:B------:R1:W-:Y:S03]  /*5d20*/  MUFU.EX2 R180, R2 ;  /* 0x0000000200b47308 */ /* 0x0003e60000000800 */
[----:B------:R-:W-:Y:S01]  /*5d30*/  HMMA.16816.F32.BF16 R32, R12, R22, R28 ;  /* 0x000000160c20723c */ /* 0x000fe2000004181c */
[----:B------:R-:W2:Y:S01]  /*5d40*/  LDSM.16.MT88.4 R20, [R217+0x9000] ;  /* 0x00900000d914783b */ /* 0x000ea20000004200 */
[----:B-1----:R-:W-:Y:S02]  /*5d50*/  FFMA.FTZ R2, R144, c[0x0][0x23c], -R7 ;  /* 0x00008f0090027a23 */ /* 0x002fe40000010807 */
[----:B------:R-:W-:Y:S02]  /*5d60*/  IMAD.MOV.U32 R144, RZ, RZ, R243 ;  /* 0x000000ffff907224 */ /* 0x000fe400078e00f3 */
[----:B------:R1:W-:Y:S02]  /*5d70*/  MUFU.EX2 R88, R2 ;  /* 0x0000000200587308 */ /* 0x0003e40000000800 */
[----:B-1----:R-:W-:-:S06]  /*5d80*/  FFMA.FTZ R2, R183, c[0x0][0x23c], -R6 ;  /* 0x00008f00b7027a23 */ /* 0x002fcc0000010806 */
[----:B------:R1:W-:Y:S01]  /*5d90*/  MUFU.EX2 R165, R2 ;  /* 0x0000000200a57308 */ /* 0x0003e20000000800 */
[-C--:B--2---:R-:W-:Y:S08]  /*5da0*/  HMMA.16816.F32.BF16 R44, R12, R20.reuse, R108 ;  /* 0x000000140c2c723c */ /* 0x084ff0000004186c */
[----:B------:R-:W-:Y:S01]  /*5db0*/  HMMA.16816.F32.BF16 R40, R8, R20, R104 ;  /* 0x000000140828723c */ /* 0x000fe20000041868 */
[----:B-1----:R-:W-:-:S07]  /*5dc0*/  FFMA.FTZ R2, R182, c[0x0][0x23c], -R6 ;  /* 0x00008f00b6027a23 */ /* 0x002fce0000010806 */
[-C--:B------:R-:W-:Y:S01]  /*5dd0*/  HMMA.16816.F32.BF16 R36, R8, R22.reuse, R84 ;  /* 0x000000160824723c */ /* 0x080fe20000041854 */
[----:B------:R1:W2:Y:S07]  /*5de0*/  MUFU.EX2 R230, R2 ;  /* 0x0000000200e67308 */ /* 0x0002ae0000000800 */
[----:B------:R-:W-:Y:S01]  /*5df0*/  HMMA.16816.F32.BF16 R48, R12, R22, R48 ;  /* 0x000000160c30723c */ /* 0x000fe20000041830 */
[----:B------:R-:W3:Y:S01]  /*5e00*/  LDSM.16.MT88.4 R20, [R218+0x9000] ;  /* 0x00900000da14783b */ /* 0x000ee20000004200 */
[----:B-1----:R-:W-:Y:S01]  /*5e10*/  FFMA.FTZ R2, R147, c[0x0][0x23c], -R6 ;  /* 0x00008f0093027a23 */ /* 0x002fe20000010806 */
[----:B------:R-:W-:Y:S01]  /*5e20*/  MOV R147, R138 ;  /* 0x0000008a00937202 */ /* 0x000fe20000000f00 */
[----:B------:R-:W-:-:S02]  /*5e30*/  FFMA.FTZ R138, R204, c[0x0][0x23c], -R7 ;  /* 0x00008f00cc8a7a23 */ /* 0x000fc40000010807 */
[----:B------:R1:W-:Y:S01]  /*5e40*/  MUFU.EX2 R183, R2 ;  /* 0x0000000200b77308 */ /* 0x0003e20000000800 */
[--C-:B------:R-:W-:Y:S02]  /*5e50*/  FFMA.FTZ R204, R140, c[0x0][0x23c], -R6.reuse ;  /* 0x00008f008ccc7a23 */ /* 0x100fe40000010806 */
[----:B------:R-:W-:Y:S02]  /*5e60*/  FFMA.FTZ R140, R176, c[0x0][0x23c], -R5 ;  /* 0x00008f00b08c7a23 */ /* 0x000fe40000010805 */
[----:B-1----:R-:W-:-:S04]  /*5e70*/  FFMA.FTZ R2, R145, c[0x0][0x23c], -R6 ;  /* 0x00008f0091027a23 */ /* 0x002fc80000010806 */
[----:B------:R1:W-:Y:S01]  /*5e80*/  MUFU.EX2 R89, R2 ;  /* 0x0000000200597308 */ /* 0x0003e20000000800 */
[----:B---3--:R-:W-:Y:S01]  /*5e90*/  HMMA.16816.F32.BF16 R80, R8, R22, R92 ;  /* 0x000000160850723c */ /* 0x008fe2000004185c */
[----:B-1----:R-:W-:-:S07]  /*5ea0*/  FFMA.FTZ R2, R197, c[0x0][0x23c], -R5 ;  /* 0x00008f00c5027a23 */ /* 0x002fce0000010805 */
[-C--:B------:R-:W-:Y:S01]  /*5eb0*/  HMMA.16816.F32.BF16 R28, R12, R20.reuse, R116 ;  /* 0x000000140c1c723c */ /* 0x080fe20000041874 */
[----:B--2---:R-:W-:Y:S02]  /*5ec0*/  IMAD.MOV.U32 R197, RZ, RZ, R230 ;  /* 0x000000ffffc57224 */ /* 0x004fe400078e00e6 */
[----:B------:R1:W-:Y:S04]  /*5ed0*/  MUFU.EX2 R230, R2 ;  /* 0x0000000200e67308 */ /* 0x0003e80000000800 */
[----:B------:R-:W-:Y:S01]  /*5ee0*/  IMAD.MOV.U32 R117, RZ, RZ, R90 ;  /* 0x000000ffff757224 */ /* 0x000fe200078e005a */
[----:B------:R-:W-:Y:S01]  /*5ef0*/  HMMA.16816.F32.BF16 R84, R8, R20, R112 ;  /* 0x000000140854723c */ /* 0x000fe20000041870 */
[----:B------:R-:W-:Y:S01]  /*5f00*/  MOV R118, R91 ;  /* 0x0000005b00767202 */ /* 0x000fe20000000f00 */
[----:B------:R-:W-:-:S02]  /*5f10*/  IMAD.MOV.U32 R116, RZ, RZ, R150 ;  /* 0x000000ffff747224 */ /* 0x000fc400078e0096 */
[----:B------:R-:W-:Y:S02]  /*5f20*/  IMAD.MOV.U32 R119, RZ, RZ, R137 ;  /* 0x000000ffff777224 */ /* 0x000fe400078e0089 */
[----:B------:R-:W-:Y:S01]  /*5f30*/  FFMA.FTZ R137, R202, c[0x0][0x23c], -R7 ;  /* 0x00008f00ca897a23 */ /* 0x000fe20000010807 */
[----:B------:R-:W-:Y:S01]  /*5f40*/  MOV R176, R116 ;  /* 0x0000007400b07202 */ /* 0x000fe20000000f00 */
[----:B------:R-:W-:Y:S01]  /*5f50*/  HMMA.16816.F32.BF16 R24, R12, R22, R24 ;  /* 0x000000160c18723c */ /* 0x000fe20000041818 */
[----:B------:R-:W2:Y:S01]  /*5f60*/  LDSM.16.MT88.4 R20, [R216+0x9800] ;  /* 0x00980000d814783b */ /* 0x000ea20000004200 */
[----:B------:R-:W-:Y:S01]  /*5f70*/  IMAD.MOV.U32 R116, RZ, RZ, R117 ;  /* 0x000000ffff747224 */ /* 0x000fe200078e0075 */
[----:B------:R-:W-:Y:S01]  /*5f80*/  MOV R117, R118 ;  /* 0x0000007600757202 */ /* 0x000fe20000000f00 */
[----:B-1----:R-:W-:Y:S01]  /*5f90*/  FFMA.FTZ R2, R181, c[0x0][0x23c], -R5 ;  /* 0x00008f00b5027a23 */ /* 0x002fe20000010805 */
[----:B------:R-:W-:Y:S01]  /*5fa0*/  MOV R181, R103 ;  /* 0x0000006700b57202 */ /* 0x000fe20000000f00 */
[----:B------:R-:W-:Y:S01]  /*5fb0*/  FFMA.FTZ R150, R127, c[0x0][0x23c], -R7 ;  /* 0x00008f007f967a23 */ /* 0x000fe20000010807 */
[----:B------:R-:W-:Y:S01]  /*5fc0*/  F2FP.BF16.PACK_AB R13, R197, R165 ;  /* 0x000000a5c50d723e */ /* 0x000fe200000010ff */
[----:B------:R1:W3:Y:S01]  /*5fd0*/  MUFU.EX2 R182, R2 ;  /* 0x0000000200b67308 */ /* 0x0002e20000000800 */
[----:B------:R-:W-:-:S02]  /*5fe0*/  F2FP.BF16.PACK_AB R12, R181, R166 ;  /* 0x000000a6b50c723e */ /* 0x000fc400000010ff */
[----:B------:R-:W-:Y:S01]  /*5ff0*/  MOV R118, R119 ;  /* 0x0000007700767202 */ /* 0x000fe20000000f00 */
[----:B------:R-:W-:Y:S02]  /*6000*/  IMAD.MOV.U32 R119, RZ, RZ, R4 ;  /* 0x000000ffff777224 */ /* 0x000fe400078e0004 */
[----:B------:R-:W-:Y:S02]  /*6010*/  FFMA.FTZ R4, R251, c[0x0][0x23c], -R0 ;  /* 0x00008f00fb047a23 */ /* 0x000fe40000010800 */
[----:B-1----:R-:W-:Y:S01]  /*6020*/  FFMA.FTZ R2, R157, c[0x0][0x23c], -R5 ;  /* 0x00008f009d027a23 */ /* 0x002fe20000010805 */
[----:B---3--:R-:W-:Y:S02]  /*6030*/  F2FP.BF16.PACK_AB R8, R182, R230 ;  /* 0x000000e6b608723e */ /* 0x008fe400000010ff */
[----:B------:R-:W-:Y:S01]  /*6040*/  MOV R157, R149 ;  /* 0x00000095009d7202 */ /* 0x000fe20000000f00 */
[----:B------:R1:W-:Y:S01]  /*6050*/  MUFU.EX2 R93, R2 ;  /* 0x00000002005d7308 */ /* 0x0003e20000000800 */
[----:B------:R-:W-:-:S02]  /*6060*/  FFMA.FTZ R149, R152, c[0x0][0x23c], -R7 ;  /* 0x00008f0098957a23 */ /* 0x000fc40000010807 */
[----:B------:R-:W-:Y:S02]  /*6070*/  FFMA.FTZ R152, R177, c[0x0][0x23c], -R6 ;  /* 0x00008f00b1987a23 */ /* 0x000fe40000010806 */
[----:B-1----:R-:W-:-:S04]  /*6080*/  FFMA.FTZ R2, R156, c[0x0][0x23c], -R5 ;  /* 0x00008f009c027a23 */ /* 0x002fc80000010805 */
[----:B------:R1:W3:Y:S02]  /*6090*/  MUFU.EX2 R156, R2 ;  /* 0x00000002009c7308 */ /* 0x0002e40000000800 */
[----:B-1----:R-:W-:Y:S01]  /*60a0*/  FFMA.FTZ R2, R199, c[0x0][0x23c], -R0 ;  /* 0x00008f00c7027a23 */ /* 0x002fe20000010800 */
[----:B---3--:R-:W-:-:S05]  /*60b0*/  F2FP.BF16.PACK_AB R10, R156, R93 ;  /* 0x0000005d9c0a723e */ /* 0x008fca00000010ff */
[----:B------:R1:W-:Y:S02]  /*60c0*/  MUFU.EX2 R199, R2 ;  /* 0x0000000200c77308 */ /* 0x0003e40000000800 */
[----:B-1----:R-:W-:Y:S02]  /*60d0*/  FFMA.FTZ R2, R196, c[0x0][0x23c], -R0 ;  /* 0x00008f00c4027a23 */ /* 0x002fe40000010800 */
[----:B------:R-:W-:-:S04]  /*60e0*/  IMAD.MOV.U32 R196, RZ, RZ, R89 ;  /* 0x000000ffffc47224 */ /* 0x000fc800078e0059 */
[----:B------:R1:W3:Y:S01]  /*60f0*/  MUFU.EX2 R198, R2 ;  /* 0x0000000200c67308 */ /* 0x0002e20000000800 */
[----:B------:R-:W-:Y:S01]  /*6100*/  F2FP.BF16.PACK_AB R15, R196, R183 ;  /* 0x000000b7c40f723e */ /* 0x000fe200000010ff */
[----:B-1----:R-:W-:Y:S01]  /*6110*/  FFMA.FTZ R2, R170, c[0x0][0x23c], -R0 ;  /* 0x00008f00aa027a23 */ /* 0x002fe20000010800 */
[----:B------:R-:W-:Y:S02]  /*6120*/  MOV R170, R88 ;  /* 0x0000005800aa7202 */ /* 0x000fe40000000f00 */
[----:B---3--:R-:W-:-:S03]  /*6130*/  F2FP.BF16.PACK_AB R9, R198, R199 ;  /* 0x000000c7c609723e */ /* 0x008fc600000010ff */
[----:B------:R1:W-:Y:S01]  /*6140*/  MUFU.EX2 R92, R2 ;  /* 0x00000002005c7308 */ /* 0x0003e20000000800 */
[----:B------:R-:W-:-:S07]  /*6150*/  F2FP.BF16.PACK_AB R14, R170, R180 ;  /* 0x000000b4aa0e723e */ /* 0x000fce00000010ff */
[----:B--2---:R-:W-:Y:S01]  /*6160*/  HMMA.16816.F32.BF16 R108, R12, R20, R72 ;  /* 0x000000140c6c723c */ /* 0x004fe20000041848 */
[----:B-1----:R-:W-:-:S07]  /*6170*/  FFMA.FTZ R2, R168, c[0x0][0x23c], -R0 ;  /* 0x00008f00a8027a23 */ /* 0x002fce0000010800 */
[----:B------:R-:W-:Y:S01]  /*6180*/  HMMA.16816.F32.BF16 R96, R12, R22, R52 ;  /* 0x000000160c60723c */ /* 0x000fe20000041834 */
[----:B------:R-:W-:Y:S01]  /*6190*/  MOV R168, R164 ;  /* 0x000000a400a87202 */ /* 0x000fe20000000f00 */
[----:B------:R-:W-:Y:S01]  /*61a0*/  FFMA.FTZ R164, R143, c[0x0][0x23c], -R7 ;  /* 0x00008f008fa47a23 */ /* 0x000fe20000010807 */
[----:B------:R-:W1:Y:S01]  /*61b0*/  MUFU.EX2 R145, R2 ;  /* 0x0000000200917308 */ /* 0x000e620000000800 */
[----:B------:R-:W-:Y:S01]  /*61c0*/  FFMA.FTZ R143, R175, c[0x0][0x23c], -R5 ;  /* 0x00008f00af8f7a23 */ /* 0x000fe20000010805 */
[----:B-1----:R-:W-:Y:S01]  /*61d0*/  F2FP.BF16.PACK_AB R11, R145, R92 ;  /* 0x0000005c910b723e */ /* 0x002fe200000010ff */
[----:B------:R-:W-:-:S06]  /*61e0*/  FFMA.FTZ R2, R244, c[0x0][0x23c], -R7 ;  /* 0x00008f00f4027a23 */ /* 0x000fcc0000010807 */
[C---:B------:R-:W-:Y:S08]  /*61f0*/  HMMA.16816.F32.BF16 R104, R8.reuse, R20, R76 ;  /* 0x000000140868723c */ /* 0x040ff0000004184c */
[----:B------:R-:W-:Y:S01]  /*6200*/  HMMA.16816.F32.BF16 R100, R8, R22, R68 ;  /* 0x000000160864723c */ /* 0x000fe20000041844 */
[----:B------:R-:W1:Y:S07]  /*6210*/  LDSM.16.MT88.4 R20, [R219+0x9800] ;  /* 0x00980000db14783b */ /* 0x000e6e0000004200 */
[-C--:B-1----:R-:W-:Y:S07]  /*6220*/  HMMA.16816.F32.BF16 R88, R12, R20.reuse, R64 ;  /* 0x000000140c58723c */ /* 0x082fee0000041840 */
[----:B------:R-:W-:Y:S01]  /*6230*/  IMAD.MOV.U32 R66, RZ, RZ, R167 ;  /* 0x000000ffff427224 */ /* 0x000fe200078e00a7 */
[C---:B------:R-:W-:Y:S01]  /*6240*/  HMMA.16816.F32.BF16 R76, R8.reuse, R20, R60 ;  /* 0x00000014084c723c */ /* 0x040fe2000004183c */
[----:B------:R-:W-:Y:S01]  /*6250*/  MOV R167, R242 ;  /* 0x000000f200a77202 */ /* 0x000fe20000000f00 */
[----:B------:R-:W-:Y:S01]  /*6260*/  IMAD.MOV.U32 R64, RZ, RZ, R148 ;  /* 0x000000ffff407224 */ /* 0x000fe200078e0094 */
[----:B------:R-:W-:Y:S01]  /*6270*/  MOV R65, R151 ;  /* 0x0000009700417202 */ /* 0x000fe20000000f00 */
[--C-:B------:R-:W-:Y:S01]  /*6280*/  FFMA.FTZ R148, R172, c[0x0][0x23c], -R7.reuse ;  /* 0x00008f00ac947a23 */ /* 0x100fe20000010807 */
[----:B------:R-:W-:Y:S01]  /*6290*/  MOV R67, R132 ;  /* 0x0000008400437202 */ /* 0x000fe20000000f00 */
[--C-:B------:R-:W-:Y:S01]  /*62a0*/  FFMA.FTZ R132, R173, c[0x0][0x23c], -R7.reuse ;  /* 0x00008f00ad847a23 */ /* 0x100fe20000010807 */
[----:B------:R-:W-:Y:S01]  /*62b0*/  MOV R63, R93 ;  /* 0x0000005d003f7202 */ /* 0x000fe20000000f00 */
[----:B------:R-:W-:Y:S01]  /*62c0*/  HMMA.16816.F32.BF16 R52, R8, R22, R56 ;  /* 0x000000160834723c */ /* 0x000fe20000041838 */
[----:B------:R-:W-:Y:S01]  /*62d0*/  MOV R62, R92 ;  /* 0x0000005c003e7202 */ /* 0x000fe20000000f00 */
[----:B------:R-:W-:Y:S01]  /*62e0*/  FFMA.FTZ R151, R126, c[0x0][0x23c], -R7 ;  /* 0x00008f007e977a23 */ /* 0x000fe20000010807 */
[----:B------:R-:W-:-:S02]  /*62f0*/  MOV R61, R145 ;  /* 0x00000091003d7202 */ /* 0x000fc40000000f00 */
[----:B------:R-:W-:Y:S01]  /*6300*/  MOV R145, R130 ;  /* 0x0000008200917202 */ /* 0x000fe20000000f00 */
[--C-:B------:R-:W-:Y:S01]  /*6310*/  FFMA.FTZ R130, R207, c[0x0][0x23c], -R6.reuse ;  /* 0x00008f00cf827a23 */ /* 0x100fe20000010806 */
[----:B------:R-:W-:Y:S01]  /*6320*/  MOV R57, R166 ;  /* 0x000000a600397202 */ /* 0x000fe20000000f00 */
[C---:B------:R-:W-:Y:S01]  /*6330*/  HMMA.16816.F32.BF16 R72, R12.reuse, R22, R32 ;  /* 0x000000160c48723c */ /* 0x040fe20000041820 */
[----:B------:R-:W1:Y:S01]  /*6340*/  LDSM.16.MT88.4 R20, [R217+0x9800] ;  /* 0x00980000d914783b */ /* 0x000e620000004200 */
[----:B------:R-:W-:Y:S01]  /*6350*/  MOV R56, R165 ;  /* 0x000000a500387202 */ /* 0x000fe20000000f00 */
[--C-:B------:R-:W-:Y:S01]  /*6360*/  FFMA.FTZ R165, R128, c[0x0][0x23c], -R7.reuse ;  /* 0x00008f0080a57a23 */ /* 0x100fe20000010807 */
[----:B------:R-:W-:Y:S01]  /*6370*/  MOV R59, R63 ;  /* 0x0000003f003b7202 */ /* 0x000fe20000000f00 */
[----:B------:R-:W-:Y:S01]  /*6380*/  FFMA.FTZ R166, R125, c[0x0][0x23c], -R7 ;  /* 0x00008f007da67a23 */ /* 0x000fe20000010807 */
[----:B------:R-:W-:Y:S01]  /*6390*/  MOV R58, R64 ;  /* 0x00000040003a7202 */ /* 0x000fe20000000f00 */
[----:B------:R-:W-:Y:S01]  /*63a0*/  IMAD.MOV.U32 R64, RZ, RZ, R65 ;  /* 0x000000ffff407224 */ /* 0x000fe200078e0041 */
[----:B------:R-:W-:Y:S01]  /*63b0*/  MOV R65, R168 ;  /* 0x000000a800417202 */ /* 0x000fe20000000f00 */
[----:B------:R-:W-:Y:S01]  /*63c0*/  FFMA.FTZ R168, R124, c[0x0][0x23c], -R7 ;  /* 0x00008f007ca87a23 */ /* 0x000fe20000010807 */
[----:B------:R-:W-:Y:S01]  /*63d0*/  MOV R63, R131 ;  /* 0x00000083003f7202 */ /* 0x000fe20000000f00 */
[--C-:B------:R-:W-:Y:S01]  /*63e0*/  FFMA.FTZ R131, R210, c[0x0][0x23c], -R6.reuse ;  /* 0x00008f00d2837a23 */ /* 0x100fe20000010806 */
[----:B------:R-:W-:Y:S01]  /*63f0*/  MOV R175, R67 ;  /* 0x0000004300af7202 */ /* 0x000fe20000000f00 */
[----:B------:R-:W-:Y:S01]  /*6400*/  FFMA.FTZ R128, R179, c[0x0][0x23c], -R6 ;  /* 0x00008f00b3807a23 */ /* 0x000fe20000010806 */
[-C--:B-1----:R-:W-:Y:S08]  /*6410*/  HMMA.16816.F32.BF16 R112, R12, R20.reuse, R44 ;  /* 0x000000140c70723c */ /* 0x082ff0000004182c */
[C---:B------:R-:W-:Y:S08]  /*6420*/  HMMA.16816.F32.BF16 R44, R8.reuse, R20, R40 ;  /* 0x00000014082c723c */ /* 0x040ff00000041828 */
[-C--:B------:R-:W-:Y:S08]  /*6430*/  HMMA.16816.F32.BF16 R40, R8, R22.reuse, R36 ;  /* 0x000000160828723c */ /* 0x080ff00000041824 */
[C---:B------:R-:W-:Y:S01]  /*6440*/  HMMA.16816.F32.BF16 R92, R12.reuse, R22, R48 ;  /* 0x000000160c5c723c */ /* 0x040fe20000041830 */
[----:B------:R-:W1:Y:S07]  /*6450*/  LDSM.16.MT88.4 R20, [R218+0x9800] ;  /* 0x00980000da14783b */ /* 0x000e6e0000004200 */
[-C--:B-1----:R-:W-:Y:S07]  /*6460*/  HMMA.16816.F32.BF16 R68, R12, R20.reuse, R28 ;  /* 0x000000140c44723c */ /* 0x082fee000004181c */
[----:B------:R-:W-:Y:S01]  /*6470*/  IMAD.MOV.U32 R31, RZ, RZ, R147 ;  /* 0x000000ffff1f7224 */ /* 0x000fe200078e0093 */
[----:B------:R-:W-:Y:S01]  /*6480*/  HMMA.16816.F32.BF16 R36, R8, R20, R84 ;  /* 0x000000140824723c */ /* 0x000fe20000041854 */
[----:B------:R1:W-:Y:S01]  /*6490*/  MUFU.EX2 R20, R2 ;  /* 0x0000000200147308 */ /* 0x0003e20000000800 */
[----:B------:R-:W-:-:S02]  /*64a0*/  IMAD.MOV.U32 R147, RZ, RZ, R129 ;  /* 0x000000ffff937224 */ /* 0x000fc400078e0081 */
[----:B------:R-:W-:Y:S01]  /*64b0*/  MOV R29, R31 ;  /* 0x0000001f001d7202 */ /* 0x000fe20000000f00 */
[----:B------:R-:W-:Y:S01]  /*64c0*/  FFMA.FTZ R129, R201, c[0x0][0x23c], -R6 ;  /* 0x00008f00c9817a23 */ /* 0x000fe20000010806 */
[----:B------:R-:W-:Y:S02]  /*64d0*/  MOV R31, R57 ;  /* 0x00000039001f7202 */ /* 0x000fe40000000f00 */
[----:B------:R-:W-:Y:S01]  /*64e0*/  MOV R57, R240 ;  /* 0x000000f000397202 */ /* 0x000fe20000000f00 */
[----:B------:R-:W-:Y:S01]  /*64f0*/  IMAD.MOV.U32 R87, RZ, RZ, R29 ;  /* 0x000000ffff577224 */ /* 0x000fe200078e001d */
[----:B------:R-:W-:Y:S01]  /*6500*/  HMMA.16816.F32.BF16 R48, R12, R22, R24 ;  /* 0x000000160c30723c */ /* 0x000fe20000041818 */
[----:B------:R-:W2:Y:S01]  /*6510*/  LDSM.16.MT88.4 R12, [R216+0xa000] ;  /* 0x00a00000d80c783b */ /* 0x000ea20000004200 */
[----:B------:R-:W-:Y:S02]  /*6520*/  MOV R29, R31 ;  /* 0x0000001f001d7202 */ /* 0x000fe40000000f00 */
[----:B------:R-:W-:-:S02]  /*6530*/  MOV R21, R87 ;  /* 0x0000005700157202 */ /* 0x000fc40000000f00 */
[----:B------:R-:W-:Y:S01]  /*6540*/  MOV R31, R57 ;  /* 0x00000039001f7202 */ /* 0x000fe20000000f00 */
[----:B-1----:R-:W-:Y:S01]  /*6550*/  FFMA.FTZ R2, R236, c[0x0][0x23c], -R7 ;  /* 0x00008f00ec027a23 */ /* 0x002fe20000010807 */
[----:B------:R-:W-:Y:S01]  /*6560*/  MOV R85, R29 ;  /* 0x0000001d00557202 */ /* 0x000fe20000000f00 */
[----:B------:R-:W-:Y:S01]  /*6570*/  IMAD.MOV.U32 R57, RZ, RZ, R59 ;  /* 0x000000ffff397224 */ /* 0x000fe200078e003b */
[----:B------:R-:W-:Y:S01]  /*6580*/  MOV R59, R170 ;  /* 0x000000aa003b7202 */ /* 0x000fe20000000f00 */
[----:B------:R1:W-:Y:S01]  /*6590*/  MUFU.EX2 R86, R2 ;  /* 0x0000000200567308 */ /* 0x0003e20000000800 */
[----:B------:R-:W-:Y:S01]  /*65a0*/  FFMA.FTZ R29, R212, c[0x0][0x23c], -R5 ;  /* 0x00008f00d41d7a23 */ /* 0x000fe20000010805 */
[----:B------:R-:W-:Y:S01]  /*65b0*/  HMMA.16816.F32.BF16 R32, R8, R22, R80 ;  /* 0x000000160820723c */ /* 0x000fe20000041850 */
[----:B------:R-:W-:Y:S01]  /*65c0*/  IMAD.MOV.U32 R87, RZ, RZ, R31 ;  /* 0x000000ffff577224 */ /* 0x000fe200078e001f */
[----:B------:R-:W-:Y:S01]  /*65d0*/  MOV R251, R147 ;  /* 0x0000009300fb7202 */ /* 0x000fe20000000f00 */
[----:B------:R-:W-:-:S02]  /*65e0*/  FFMA.FTZ R170, R142, c[0x0][0x23c], -R6 ;  /* 0x00008f008eaa7a23 */ /* 0x000fc40000010806 */
[--C-:B------:R-:W-:Y:S02]  /*65f0*/  FFMA.FTZ R27, R205, c[0x0][0x23c], -R5.reuse ;  /* 0x00008f00cd1b7a23 */ /* 0x100fe40000010805 */
[----:B------:R-:W-:Y:S01]  /*6600*/  FFMA.FTZ R142, R185, c[0x0][0x23c], -R5 ;  /* 0x00008f00b98e7a23 */ /* 0x000fe20000010805 */
[----:B------:R-:W-:Y:S01]  /*6610*/  MOV R82, R121 ;  /* 0x0000007900527202 */ /* 0x000fe20000000f00 */
[--C-:B------:R-:W-:Y:S01]  /*6620*/  FFMA.FTZ R24, R235, c[0x0][0x23c], -R0.reuse ;  /* 0x00008f00eb187a23 */ /* 0x100fe20000010800 */
[----:B------:R-:W-:Y:S01]  /*6630*/  MOV R83, R122 ;  /* 0x0000007a00537202 */ /* 0x000fe20000000f00 */
[--C-:B------:R-:W-:Y:S01]  /*6640*/  FFMA.FTZ R26, R247, c[0x0][0x23c], -R0.reuse ;  /* 0x00008f00f71a7a23 */ /* 0x100fe20000010800 */
[----:B------:R-:W-:Y:S01]  /*6650*/  MOV R247, R63 ;  /* 0x0000003f00f77202 */ /* 0x000fe20000000f00 */
[----:B------:R-:W-:Y:S02]  /*6660*/  FFMA.FTZ R25, R239, c[0x0][0x23c], -R0 ;  /* 0x00008f00ef197a23 */ /* 0x000fe40000010800 */
[----:B-1----:R-:W-:-:S02]  /*6670*/  FFMA.FTZ R2, R213, c[0x0][0x23c], -R7 ;  /* 0x00008f00d5027a23 */ /* 0x002fc40000010807 */
[----:B------:R-:W-:Y:S01]  /*6680*/  MUFU.EX2 R213, R4 ;  /* 0x0000000400d57308 */ /* 0x000fe20000000800 */
[----:B------:R-:W-:Y:S02]  /*6690*/  FFMA.FTZ R147, R184, c[0x0][0x23c], -R0 ;  /* 0x00008f00b8937a23 */ /* 0x000fe40000010800 */
[----:B------:R-:W-:Y:S02]  /*66a0*/  IMAD.MOV.U32 R184, RZ, RZ, R64 ;  /* 0x000000ffffb87224 */ /* 0x000fe400078e0040 */
[----:B------:R-:W-:Y:S02]  /*66b0*/  IMAD.MOV.U32 R81, RZ, RZ, R123 ;  /* 0x000000ffff517224 */ /* 0x000fe400078e007b */
[----:B------:R-:W-:Y:S01]  /*66c0*/  FADD.FTZ R80, R189, R188 ;  /* 0x000000bcbd507221 */ /* 0x000fe20000010000 */
[----:B------:R1:W-:Y:S02]  /*66d0*/  MUFU.EX2 R28, R2 ;  /* 0x00000002001c7308 */ /* 0x0003e40000000800 */
[----:B-1----:R-:W-:-:S06]  /*66e0*/  FFMA.FTZ R2, R203, c[0x0][0x23c], -R7 ;  /* 0x00008f00cb027a23 */ /* 0x002fcc0000010807 */
[----:B------:R1:W-:Y:S02]  /*66f0*/  MUFU.EX2 R60, R2 ;  /* 0x00000002003c7308 */ /* 0x0003e40000000800 */
[----:B-1----:R-:W-:-:S06]  /*6700*/  FFMA.FTZ R2, R238, c[0x0][0x23c], -R6 ;  /* 0x00008f00ee027a23 */ /* 0x002fcc0000010806 */
[----:B------:R1:W-:Y:S02]  /*6710*/  MUFU.EX2 R243, R2 ;  /* 0x0000000200f37308 */ /* 0x0003e40000000800 */
[----:B-1----:R-:W-:-:S06]  /*6720*/  FFMA.FTZ R2, R237, c[0x0][0x23c], -R6 ;  /* 0x00008f00ed027a23 */ /* 0x002fcc0000010806 */
[----:B------:R1:W3:Y:S02]  /*6730*/  MUFU.EX2 R244, R2 ;  /* 0x0000000200f47308 */ /* 0x0002e40000000800 */
[----:B-1----:R-:W-:Y:S01]  /*6740*/  FFMA.FTZ R2, R211, c[0x0][0x23c], -R6 ;  /* 0x00008f00d3027a23 */ /* 0x002fe20000010806 */
[----:B---3--:R-:W-:-:S05]  /*6750*/  F2FP.BF16.PACK_AB R9, R244, R243 ;  /* 0x000000f3f409723e */ /* 0x008fca00000010ff */
[----:B------:R-:W-:Y:S08]  /*6760*/  MUFU.EX2 R211, R27 ;  /* 0x0000001b00d37308 */ /* 0x000ff00000000800 */
[----:B------:R1:W3:Y:S02]  /*6770*/  MUFU.EX2 R30, R2 ;  /* 0x00000002001e7308 */ /* 0x0002e40000000800 */
[----:B-1----:R-:W-:-:S06]  /*6780*/  FFMA.FTZ R2, R208, c[0x0][0x23c], -R6 ;  /* 0x00008f00d0027a23 */ /* 0x002fcc0000010806 */
[----:B------:R1:W4:Y:S02]  /*6790*/  MUFU.EX2 R242, R2 ;  /* 0x0000000200f27308 */ /* 0x0003240000000800 */
[----:B-1----:R-:W-:Y:S01]  /*67a0*/  FFMA.FTZ R2, R249, c[0x0][0x23c], -R5 ;  /* 0x00008f00f9027a23 */ /* 0x002fe20000010805 */
[----:B------:R-:W-:Y:S01]  /*67b0*/  MOV R249, R60 ;  /* 0x0000003c00f97202 */ /* 0x000fe20000000f00 */
[----:B------:R-:W-:Y:S02]  /*67c0*/  IMAD.MOV.U32 R60, RZ, RZ, R62 ;  /* 0x000000ffff3c7224 */ /* 0x000fe400078e003e */
[----:B------:R-:W-:Y:S02]  /*67d0*/  IMAD.MOV.U32 R62, RZ, RZ, R241 ;  /* 0x000000ffff3e7224 */ /* 0x000fe400078e00f1 */
[----:B------:R1:W-:Y:S03]  /*67e0*/  MUFU.EX2 R241, R2 ;  /* 0x0000000200f17308 */ /* 0x0003e60000000800 */
[----:B------:R-:W-:Y:S01]  /*67f0*/  MOV R239, R62 ;  /* 0x0000003e00ef7202 */ /* 0x000fe20000000f00 */
[----:B-1----:R-:W-:Y:S01]  /*6800*/  FFMA.FTZ R2, R248, c[0x0][0x23c], -R5 ;  /* 0x00008f00f8027a23 */ /* 0x002fe20000010805 */
[----:B---3--:R-:W-:Y:S01]  /*6810*/  MOV R248, R30 ;  /* 0x0000001e00f87202 */ /* 0x008fe20000000f00 */
[----:B------:R-:W-:Y:S01]  /*6820*/  IMAD.MOV.U32 R30, RZ, RZ, R56 ;  /* 0x000000ffff1e7224 */ /* 0x000fe200078e0038 */
[----:B------:R-:W-:Y:S01]  /*6830*/  MOV R56, R144 ;  /* 0x0000009000387202 */ /* 0x000fe20000000f00 */
[----:B------:R1:W3:Y:S01]  /*6840*/  MUFU.EX2 R240, R2 ;  /* 0x0000000200f07308 */ /* 0x0002e20000000800 */
[----:B------:R-:W-:Y:S01]  /*6850*/  IMAD.MOV.U32 R144, RZ, RZ, R167 ;  /* 0x000000ffff907224 */ /* 0x000fe200078e00a7 */
[----:B----4-:R-:W-:Y:S01]  /*6860*/  F2FP.BF16.PACK_AB R11, R242, R248 ;  /* 0x000000f8f20b723e */ /* 0x010fe200000010ff */
[----:B------:R-:W-:-:S02]  /*6870*/  FFMA.FTZ R167, R146, c[0x0][0x23c], -R6 ;  /* 0x00008f0092a77a23 */ /* 0x000fc40000010806 */
[--C-:B------:R-:W-:Y:S01]  /*6880*/  FFMA.FTZ R146, R186, c[0x0][0x23c], -R0.reuse ;  /* 0x00008f00ba927a23 */ /* 0x100fe20000010800 */
[----:B------:R-:W-:Y:S01]  /*6890*/  MOV R235, R144 ;  /* 0x0000009000eb7202 */ /* 0x000fe20000000f00 */
[----:B------:R-:W-:Y:S01]  /*68a0*/  FFMA.FTZ R144, R209, c[0x0][0x23c], -R0 ;  /* 0x00008f00d1907a23 */ /* 0x000fe20000010800 */
[----:B------:R-:W-:Y:S01]  /*68b0*/  MOV R186, R119 ;  /* 0x0000007700ba7202 */ /* 0x000fe20000000f00 */
[----:B------:R-:W-:Y:S01]  /*68c0*/  MUFU.EX2 R209, R29 ;  /* 0x0000001d00d17308 */ /* 0x000fe20000000800 */
[----:B-1----:R-:W-:Y:S01]  /*68d0*/  FFMA.FTZ R2, R245, c[0x0][0x23c], -R5 ;  /* 0x00008f00f5027a23 */ /* 0x002fe20000010805 */
[----:B------:R-:W-:Y:S02]  /*68e0*/  MOV R245, R28 ;  /* 0x0000001c00f57202 */ /* 0x000fe40000000f00 */
[----:B------:R-:W-:-:S04]  /*68f0*/  MOV R28, R30 ;  /* 0x0000001e001c7202 */ /* 0x000fc80000000f00 */
[----:B------:R1:W-:Y:S01]  /*6900*/  MUFU.EX2 R238, R2 ;  /* 0x0000000200ee7308 */ /* 0x0003e20000000800 */
[----:B------:R-:W-:Y:S01]  /*6910*/  IMAD.MOV.U32 R30, RZ, RZ, R56 ;  /* 0x000000ffff1e7224 */ /* 0x000fe200078e0038 */
[----:B------:R-:W-:Y:S01]  /*6920*/  MOV R56, R58 ;  /* 0x0000003a00387202 */ /* 0x000fe20000000f00 */
[----:B------:R-:W-:Y:S01]  /*6930*/  IMAD.MOV.U32 R84, RZ, RZ, R28 ;  /* 0x000000ffff547224 */ /* 0x000fe200078e001c */
[----:B------:R-:W-:Y:S01]  /*6940*/  MOV R58, R60 ;  /* 0x0000003c003a7202 */ /* 0x000fe20000000f00 */
[----:B------:R-:W-:Y:S01]  /*6950*/  IMAD.MOV.U32 R60, RZ, RZ, R196 ;  /* 0x000000ffff3c7224 */ /* 0x000fe200078e00c4 */
[----:B------:R-:W-:Y:S01]  /*6960*/  MOV R31, R56 ;  /* 0x00000038001f7202 */ /* 0x000fe20000000f00 */
[----:B------:R-:W-:Y:S01]  /*6970*/  FFMA.FTZ R196, R141, c[0x0][0x23c], -R6 ;  /* 0x00008f008dc47a23 */ /* 0x000fe20000010806 */
[----:B------:R-:W-:Y:S01]  /*6980*/  MOV R56, R57 ;  /* 0x0000003900387202 */ /* 0x000fe20000000f00 */
[----:B------:R-:W-:Y:S01]  /*6990*/  IMAD.MOV.U32 R57, RZ, RZ, R58 ;  /* 0x000000ffff397224 */ /* 0x000fe200078e003a */
[----:B------:R-:W-:Y:S01]  /*69a0*/  MOV R58, R59 ;  /* 0x0000003b003a7202 */ /* 0x000fe20000000f00 */
[--C-:B------:R-:W-:Y:S01]  /*69b0*/  FFMA.FTZ R28, R206, c[0x0][0x23c], -R5.reuse ;  /* 0x00008f00ce1c7a23 */ /* 0x100fe20000010805 */
[----:B------:R-:W-:Y:S01]  /*69c0*/  MOV R59, R60 ;  /* 0x0000003c003b7202 */ /* 0x000fe20000000f00 */
[----:B------:R-:W-:Y:S01]  /*69d0*/  IMAD.MOV.U32 R60, RZ, RZ, R156 ;  /* 0x000000ffff3c7224 */ /* 0x000fe200078e009c */
[----:B------:R-:W-:Y:S01]  /*69e0*/  F2FP.BF16.PACK_AB R10, R249, R245 ;  /* 0x000000f5f90a723e */ /* 0x000fe200000010ff */
[--C-:B-1----:R-:W-:Y:S01]  /*69f0*/  FFMA.FTZ R2, R246, c[0x0][0x23c], -R5.reuse ;  /* 0x00008f00f6027a23 */ /* 0x102fe20000010805 */
[----:B------:R-:W-:Y:S01]  /*6a00*/  MOV R246, R86 ;  /* 0x0000005600f67202 */ /* 0x000fe20000000f00 */
[--C-:B------:R-:W-:Y:S01]  /*6a10*/  FFMA.FTZ R141, R178, c[0x0][0x23c], -R5.reuse ;  /* 0x00008f00b28d7a23 */ /* 0x100fe20000010805 */
[----:B------:R-:W-:Y:S01]  /*6a20*/  MOV R86, R30 ;  /* 0x0000001e00567202 */ /* 0x000fe20000000f00 */
[----:B------:R1:W4:Y:S01]  /*6a30*/  MUFU.EX2 R237, R2 ;  /* 0x0000000200ed7308 */ /* 0x0003220000000800 */
[--C-:B------:R-:W-:Y:S01]  /*6a40*/  FFMA.FTZ R30, R215, c[0x0][0x23c], -R5.reuse ;  /* 0x00008f00d71e7a23 */ /* 0x100fe20000010805 */
[----:B---3--:R-:W-:Y:S01]  /*6a50*/  F2FP.BF16.PACK_AB R4, R240, R241 ;  /* 0x000000f1f004723e */ /* 0x008fe200000010ff */
[----:B------:R-:W-:-:S02]  /*6a60*/  FFMA.FTZ R156, R169, c[0x0][0x23c], -R5 ;  /* 0x00008f00a99c7a23 */ /* 0x000fc40000010805 */
[----:B------:R-:W-:-:S03]  /*6a70*/  IMAD.MOV.U32 R169, RZ, RZ, R66 ;  /* 0x000000ffffa97224 */ /* 0x000fc600078e0042 */
[----:B------:R-:W-:Y:S01]  /*6a80*/  MUFU.EX2 R206, R25 ;  /* 0x0000001900ce7308 */ /* 0x000fe20000000800 */
[----:B-1----:R-:W-:Y:S01]  /*6a90*/  FFMA.FTZ R2, R21, c[0x0][0x23c], -R0 ;  /* 0x00008f0015027a23 */ /* 0x002fe20000010800 */
[----:B------:R-:W-:-:S06]  /*6aa0*/  MOV R21, R84 ;  /* 0x0000005400157202 */ /* 0x000fcc0000000f00 */
[----:B------:R-:W-:Y:S01]  /*6ab0*/  MUFU.EX2 R207, R30 ;  /* 0x0000001e00cf7308 */ /* 0x000fe20000000800 */
[----:B------:R-:W-:Y:S01]  /*6ac0*/  MOV R84, R85 ;  /* 0x0000005500547202 */ /* 0x000fe20000000f00 */
[----:B------:R-:W-:Y:S01]  /*6ad0*/  IMAD.MOV.U32 R85, RZ, RZ, R86 ;  /* 0x000000ffff557224 */ /* 0x000fe200078e0056 */
[----:B------:R-:W-:Y:S02]  /*6ae0*/  MOV R86, R87 ;  /* 0x0000005700567202 */ /* 0x000fe40000000f00 */
[----:B------:R-:W-:Y:S01]  /*6af0*/  MOV R87, R31 ;  /* 0x0000001f00577202 */ /* 0x000fe20000000f00 */
[----:B------:R-:W-:Y:S01]  /*6b00*/  IMAD.MOV.U32 R31, RZ, RZ, R56 ;  /* 0x000000ffff1f7224 */ /* 0x000fe200078e0038 */
[----:B------:R-:W-:Y:S01]  /*6b10*/  MOV R56, R57 ;  /* 0x0000003900387202 */ /* 0x000fe20000000f00 */
[----:B------:R1:W-:Y:S01]  /*6b20*/  MUFU.EX2 R215, R2 ;  /* 0x0000000200d77308 */ /* 0x0003e20000000800 */
[----:B------:R-:W-:Y:S01]  /*6b30*/  MOV R57, R58 ;  /* 0x0000003a00397202 */ /* 0x000fe20000000f00 */
[----:B------:R-:W-:Y:S01]  /*6b40*/  IMAD.MOV.U32 R58, RZ, RZ, R59 ;  /* 0x000000ffff3a7224 */ /* 0x000fe200078e003b */
[----:B------:R-:W-:Y:S01]  /*6b50*/  MOV R59, R60 ;  /* 0x0000003c003b7202 */ /* 0x000fe20000000f00 */
[----:B------:R-:W-:Y:S01]  /*6b60*/  IMAD.MOV.U32 R202, RZ, RZ, R84 ;  /* 0x000000ffffca7224 */ /* 0x000fe200078e0054 */
[----:B------:R-:W-:Y:S01]  /*6b70*/  MOV R60, R61 ;  /* 0x0000003d003c7202 */ /* 0x000fe20000000f00 */
[----:B------:R-:W-:Y:S01]  /*6b80*/  IMAD.MOV.U32 R61, RZ, RZ, R157 ;  /* 0x000000ffff3d7224 */ /* 0x000fe200078e009d */
[----:B----4-:R-:W-:Y:S01]  /*6b90*/  F2FP.BF16.PACK_AB R6, R237, R238 ;  /* 0x000000eeed06723e */ /* 0x010fe200000010ff */
[----:B------:R-:W-:Y:S01]  /*6ba0*/  FFMA.FTZ R157, R160, c[0x0][0x23c], -R5 ;  /* 0x00008f00a09d7a23 */ /* 0x000fe20000010805 */
[----:B------:R-:W-:Y:S01]  /*6bb0*/  MOV R172, R31 ;  /* 0x0000001f00ac7202 */ /* 0x000fe20000000f00 */
[--C-:B------:R-:W-:Y:S01]  /*6bc0*/  FFMA.FTZ R160, R174, c[0x0][0x23c], -R0.reuse ;  /* 0x00008f00aea07a23 */ /* 0x100fe20000010800 */
[----:B------:R-:W-:Y:S01]  /*6bd0*/  MOV R174, R161 ;  /* 0x000000a100ae7202 */ /* 0x000fe20000000f00 */
[--C-:B------:R-:W-:Y:S01]  /*6be0*/  FFMA.FTZ R31, R214, c[0x0][0x23c], -R0.reuse ;  /* 0x00008f00d61f7a23 */ /* 0x100fe20000010800 */
[----:B------:R-:W-:Y:S01]  /*6bf0*/  MOV R178, R61 ;  /* 0x0000003d00b27202 */ /* 0x000fe20000000f00 */
[--C-:B------:R-:W-:Y:S01]  /*6c00*/  FFMA.FTZ R161, R171, c[0x0][0x23c], -R0.reuse ;  /* 0x00008f00aba17a23 */ /* 0x100fe20000010800 */
[----:B------:R-:W-:Y:S01]  /*6c10*/  MOV R171, R65 ;  /* 0x0000004100ab7202 */ /* 0x000fe20000000f00 */
[----:B-1----:R-:W-:Y:S01]  /*6c20*/  FFMA.FTZ R2, R252, c[0x0][0x23c], -R0 ;  /* 0x00008f00fc027a23 */ /* 0x002fe20000010800 */
[----:B------:R-:W-:Y:S01]  /*6c30*/  MOV R252, R20 ;  /* 0x0000001400fc7202 */ /* 0x000fe20000000f00 */
[----:B------:R-:W-:Y:S01]  /*6c40*/  IMAD.MOV.U32 R185, RZ, RZ, R60 ;  /* 0x000000ffffb97224 */ /* 0x000fe200078e003c */
[----:B------:R-:W-:Y:S01]  /*6c50*/  MOV R203, R21 ;  /* 0x0000001500cb7202 */ /* 0x000fe20000000f00 */
[----:B------:R1:W3:Y:S01]  /*6c60*/  MUFU.EX2 R236, R2 ;  /* 0x0000000200ec7308 */ /* 0x0002e20000000800 */
[----:B------:R-:W-:Y:S01]  /*6c70*/  F2FP.BF16.PACK_AB R8, R246, R252 ;  /* 0x000000fcf608723e */ /* 0x000fe200000010ff */
[----:B------:R-:W-:Y:S01]  /*6c80*/  IMAD.MOV.U32 R179, RZ, RZ, R57 ;  /* 0x000000ffffb37224 */ /* 0x000fe200078e0039 */
[----:B------:R-:W-:Y:S01]  /*6c90*/  MOV R201, R56 ;  /* 0x0000003800c97202 */ /* 0x000fe20000000f00 */
[----:B------:R-:W-:Y:S01]  /*6ca0*/  IMAD.MOV.U32 R214, RZ, RZ, R117 ;  /* 0x000000ffffd67224 */ /* 0x000fe200078e0075 */
[----:B------:R-:W-:Y:S01]  /*6cb0*/  MOV R177, R58 ;  /* 0x0000003a00b17202 */ /* 0x000fe20000000f00 */
[----:B------:R-:W4:Y:S01]  /*6cc0*/  LDSM.16.MT88.4 R20, [R217+0xa000] ;  /* 0x00a00000d914783b */ /* 0x000f220000004200 */
[----:B------:R-:W-:Y:S01]  /*6cd0*/  MOV R205, R59 ;  /* 0x0000003b00cd7202 */ /* 0x000fe20000000f00 */
[----:B--2---:R-:W-:Y:S01]  /*6ce0*/  HMMA.16816.F32.BF16 R124, R8, R12, R108 ;  /* 0x0000000c087c723c */ /* 0x004fe2000004186c */
[----:B------:R-:W-:Y:S01]  /*6cf0*/  MOV R200, R85 ;  /* 0x0000005500c87202 */ /* 0x000fe20000000f00 */
[----:B------:R-:W-:Y:S01]  /*6d00*/  IMAD.MOV.U32 R173, RZ, RZ, R87 ;  /* 0x000000ffffad7224 */ /* 0x000fe200078e0057 */
[----:B------:R-:W-:Y:S01]  /*6d10*/  MOV R208, R86 ;  /* 0x0000005600d07202 */ /* 0x000fe20000000f00 */
[----:B------:R-:W-:Y:S01]  /*6d20*/  MUFU.EX2 R210, R28 ;  /* 0x0000001c00d27308 */ /* 0x000fe20000000800 */
[----:B-1----:R-:W-:Y:S01]  /*6d30*/  FFMA.FTZ R2, R250, c[0x0][0x23c], -R0 ;  /* 0x00008f00fa027a23 */ /* 0x002fe20000010800 */
[----:B---3--:R-:W-:Y:S01]  /*6d40*/  F2FP.BF16.PACK_AB R5, R236, R215 ;  /* 0x000000d7ec05723e */ /* 0x008fe200000010ff */
[----:B------:R-:W-:-:S05]  /*6d50*/  IMAD.MOV.U32 R250, RZ, RZ, R145 ;  /* 0x000000fffffa7224 */ /* 0x000fca00078e0091 */
[----:B------:R-:W1:Y:S01]  /*6d60*/  MUFU.EX2 R212, R2 ;  /* 0x0000000200d47308 */ /* 0x000e620000000800 */
[----:B------:R-:W-:Y:S01]  /*6d70*/  FFMA.FTZ R145, R187, c[0x0][0x23c], -R0 ;  /* 0x00008f00bb917a23 */ /* 0x000fe20000010800 */
[----:B------:R-:W-:Y:S01]  /*6d80*/  MOV R187, R118 ;  /* 0x0000007600bb7202 */ /* 0x000fe20000000f00 */
[----:B------:R-:W-:Y:S01]  /*6d90*/  FADD.FTZ R0, R193, R192 ;  /* 0x000000c0c1007221 */ /* 0x000fe20000010000 */
[----:B------:R-:W-:Y:S01]  /*6da0*/  MOV R192, R116 ;  /* 0x0000007400c07202 */ /* 0x000fe20000000f00 */
[----:B------:R-:W-:Y:S02]  /*6db0*/  IMAD.MOV.U32 R193, RZ, RZ, R120 ;  /* 0x000000ffffc17224 */ /* 0x000fe400078e0078 */
[----:B------:R-:W-:Y:S02]  /*6dc0*/  HMMA.16816.F32.BF16 R120, R8, R14, R96 ;  /* 0x0000000e0878723c */ /* 0x000fe40000041860 */
[----:B------:R-:W-:Y:S01]  /*6dd0*/  FADD.FTZ R0, R193, R0 ;  /* 0x00000000c1007221 */ /* 0x000fe20000010000 */
[----:B-1----:R-:W-:Y:S01]  /*6de0*/  F2FP.BF16.PACK_AB R7, R212, R213 ;  /* 0x000000d5d407723e */ /* 0x002fe200000010ff */
[----:B------:R-:W-:-:S06]  /*6df0*/  FADD.FTZ R2, R191, R190 ;  /* 0x000000bebf027221 */ /* 0x000fcc0000010000 */
[C---:B------:R-:W-:Y:S08]  /*6e00*/  HMMA.16816.F32.BF16 R64, R4.reuse, R12, R104 ;  /* 0x0000000c0440723c */ /* 0x040ff00000041868 */
[----:B------:R-:W-:Y:S01]  /*6e10*/  HMMA.16816.F32.BF16 R60, R4, R14, R100 ;  /* 0x0000000e043c723c */ /* 0x000fe20000041864 */
[----:B------:R-:W1:Y:S01]  /*6e20*/  LDSM.16.MT88.4 R12, [R219+0xa000] ;  /* 0x00a00000db0c783b */ /* 0x000e620000004200 */
[----:B------:R-:W-:-:S06]  /*6e30*/  MOV R190, R171 ;  /* 0x000000ab00be7202 */ /* 0x000fcc0000000f00 */
[-C--:B----4-:R-:W-:Y:S08]  /*6e40*/  HMMA.16816.F32.BF16 R96, R8, R20.reuse, R112 ;  /* 0x000000140860723c */ /* 0x090ff00000041870 */
[C---:B------:R-:W-:Y:S08]  /*6e50*/  HMMA.16816.F32.BF16 R44, R4.reuse, R20, R44 ;  /* 0x00000014042c723c */ /* 0x040ff0000004182c */
[-C--:B------:R-:W-:Y:S08]  /*6e60*/  HMMA.16816.F32.BF16 R40, R4, R22.reuse, R40 ;  /* 0x000000160428723c */ /* 0x080ff00000041828 */
[----:B------:R-:W-:Y:S01]  /*6e70*/  HMMA.16816.F32.BF16 R92, R8, R22, R92 ;  /* 0x00000016085c723c */ /* 0x000fe2000004185c */
[----:B------:R-:W-:Y:S01]  /*6e80*/  IMAD.MOV.U32 R193, RZ, RZ, R174 ;  /* 0x000000ffffc17224 */ /* 0x000fe200078e00ae */
[----:B------:R-:W-:Y:S01]  /*6e90*/  MOV R191, R192 ;  /* 0x000000c000bf7202 */ /* 0x000fe20000000f00 */
[----:B------:R-:W2:Y:S01]  /*6ea0*/  MUFU.EX2 R115, R26 ;  /* 0x0000001a00737308 */ /* 0x000ea20000000800 */
[----:B------:R-:W-:-:S02]  /*6eb0*/  FADD.FTZ R0, R229, R0 ;  /* 0x00000000e5007221 */ /* 0x000fc40000010000 */
[----:B------:R-:W-:Y:S02]  /*6ec0*/  FADD.FTZ R2, R232, R2 ;  /* 0x00000002e8027221 */ /* 0x000fe40000010000 */
[-C--:B-1----:R-:W-:Y:S08]  /*6ed0*/  HMMA.16816.F32.BF16 R116, R8, R12.reuse, R88 ;  /* 0x0000000c0874723c */ /* 0x082ff00000041858 */
[C---:B------:R-:W-:Y:S08]  /*6ee0*/  HMMA.16816.F32.BF16 R56, R4.reuse, R12, R76 ;  /* 0x0000000c0438723c */ /* 0x040ff0000004184c */
[-C--:B------:R-:W-:Y:S08]  /*6ef0*/  HMMA.16816.F32.BF16 R52, R4, R14.reuse, R52 ;  /* 0x0000000e0434723c */ /* 0x080ff00000041834 */
[----:B------:R-:W-:Y:S01]  /*6f00*/  HMMA.16816.F32.BF16 R108, R8, R14, R72 ;  /* 0x0000000e086c723c */ /* 0x000fe20000041848 */
[----:B------:R-:W1:Y:S01]  /*6f10*/  LDSM.16.MT88.4 R12, [R218+0xa000] ;  /* 0x00a00000da0c783b */ /* 0x000e620000004200 */
[----:B------:R-:W-:Y:S01]  /*6f20*/  MOV R171, R235 ;  /* 0x000000eb00ab7202 */ /* 0x000fe20000000f00 */
[----:B------:R-:W-:Y:S01]  /*6f30*/  IMAD.MOV.U32 R235, RZ, RZ, R176 ;  /* 0x000000ffffeb7224 */ /* 0x000fe200078e00b0 */
[----:B------:R-:W-:Y:S01]  /*6f40*/  MOV R176, R178 ;  /* 0x000000b200b07202 */ /* 0x000fe20000000f00 */
[----:B------:R-:W3:Y:S01]  /*6f50*/  LDSM.16.MT88.4 R20, [R219+0xa800] ;  /* 0x00a80000db14783b */ /* 0x000ee20000004200 */
[----:B------:R-:W-:Y:S01]  /*6f60*/  MOV R178, R185 ;  /* 0x000000b900b27202 */ /* 0x000fe20000000f00 */
[----:B------:R-:W-:-:S02]  /*6f70*/  IMAD.MOV.U32 R185, RZ, RZ, R205 ;  /* 0x000000ffffb97224 */ /* 0x000fc400078e00cd */
[----:B------:R4:W-:Y:S01]  /*6f80*/  MUFU.EX2 R205, R24 ;  /* 0x0000001800cd7308 */ /* 0x0009e20000000800 */
[----:B------:R-:W-:Y:S01]  /*6f90*/  MOV R174, R173 ;  /* 0x000000ad00ae7202 */ /* 0x000fe20000000f00 */
[----:B------:R1:W5:Y:S04]  /*6fa0*/  LDL.LU R232, [R1+0x110] ;  /* 0x0001100001e87983 */ /* 0x0003680000300800 */
[----:B----4-:R-:W4:Y:S01]  /*6fb0*/  LDSM.16.MT88.4 R24, [R216+0xa800] ;  /* 0x00a80000d818783b */ /* 0x010f220000004200 */
[C---:B-1----:R-:W-:Y:S08]  /*6fc0*/  HMMA.16816.F32.BF16 R36, R4.reuse, R12, R36 ;  /* 0x0000000c0424723c */ /* 0x042ff00000041824 */
[----:B------:R-:W-:Y:S08]  /*6fd0*/  HMMA.16816.F32.BF16 R32, R4, R14, R32 ;  /* 0x0000000e0420723c */ /* 0x000ff00000041820 */
[C---:B------:R-:W-:Y:S08]  /*6fe0*/  HMMA.16816.F32.BF16 R84, R8.reuse, R12, R68 ;  /* 0x0000000c0854723c */ /* 0x040ff00000041844 */
[----:B------:R-:W-:Y:S01]  /*6ff0*/  HMMA.16816.F32.BF16 R48, R8, R14, R48 ;  /* 0x0000000e0830723c */ /* 0x000fe20000041830 */
[----:B------:R-:W1:Y:S01]  /*7000*/  LDSM.16.MT88.4 R12, [R217+0xa800] ;  /* 0x00a80000d90c783b */ /* 0x000e620000004200 */
[----:B------:R-:W-:Y:S01]  /*7010*/  MOV R173, R208 ;  /* 0x000000d000ad7202 */ /* 0x000fe20000000f00 */
[----:B------:R-:W-:-:S02]  /*7020*/  FADD.FTZ R5, R195, R194 ;  /* 0x000000c2c3057221 */ /* 0x000fc40000010000 */
[----:B------:R-:W1:Y:S01]  /*7030*/  LDSM.16.MT88.4 R8, [R218+0xa800] ;  /* 0x00a80000da08783b */ /* 0x000e620000004200 */
[----:B------:R-:W3:Y:S01]  /*7040*/  MUFU.EX2 R208, R31 ;  /* 0x0000001f00d07308 */ /* 0x000ee20000000800 */
[----:B------:R-:W-:Y:S01]  /*7050*/  FADD.FTZ R4, R231, R80 ;  /* 0x00000050e7047221 */ /* 0x000fe20000010000 */
[----:B------:R-:W-:Y:S01]  /*7060*/  MOV R192, R184 ;  /* 0x000000b800c07202 */ /* 0x000fe20000000f00 */
[----:B------:R-:W-:Y:S01]  /*7070*/  IMAD.MOV.U32 R184, RZ, RZ, R200 ;  /* 0x000000ffffb87224 */ /* 0x000fe200078e00c8 */
[----:B------:R-:W-:Y:S01]  /*7080*/  F2FP.BF16.PACK_AB R6, R211, R210 ;  /* 0x000000d2d306723e */ /* 0x000fe200000010ff */
[----:B------:R-:W-:Y:S01]  /*7090*/  FADD.FTZ R29, R191, R5 ;  /* 0x00000005bf1d7221 */ /* 0x000fe20000010000 */
[----:B--2---:R-:W-:Y:S01]  /*70a0*/  F2FP.BF16.PACK_AB R5, R206, R115 ;  /* 0x00000073ce05723e */ /* 0x004fe200000010ff */
[----:B------:R-:W-:Y:S01]  /*70b0*/  FADD.FTZ R28, R227, R4 ;  /* 0x00000004e31c7221 */ /* 0x000fe20000010000 */
[----:B------:R-:W-:Y:S01]  /*70c0*/  MUFU.EX2 R138, R138 ;  /* 0x0000008a008a7308 */ /* 0x000fe20000000800 */
[----:B------:R-:W-:-:S07]  /*70d0*/  F2FP.BF16.PACK_AB R4, R209, R207 ;  /* 0x000000cfd104723e */ /* 0x000fce00000010ff */
[----:B------:R-:W-:Y:S01]  /*70e0*/  MUFU.EX2 R137, R137 ;  /* 0x0000008900897308 */ /* 0x000fe20000000800 */
[----:B---3--:R-:W-:-:S07]  /*70f0*/  F2FP.BF16.PACK_AB R7, R208, R205 ;  /* 0x000000cdd007723e */ /* 0x008fce00000010ff */
[----:B------:R-:W-:Y:S01]  /*7100*/  MUFU.EX2 R133, R133 ;  /* 0x0000008500857308 */ /* 0x000fe20000000800 */
[----:B------:R-:W-:-:S07]  /*7110*/  MOV R114, R184 ;  /* 0x000000b800727202 */ /* 0x000fce0000000f00 */
[----:B------:R-:W2:Y:S01]  /*7120*/  MUFU.EX2 R132, R132 ;  /* 0x0000008400847308 */ /* 0x000ea20000000800 */
[----:B------:R-:W-:-:S07]  /*7130*/  MOV R191, R193 ;  /* 0x000000c100bf7202 */ /* 0x000fce0000000f00 */
[----:B------:R-:W-:Y:S08]  /*7140*/  MUFU.EX2 R131, R131 ;  /* 0x0000008300837308 */ /* 0x000ff00000000800 */
[----:B------:R-:W3:Y:S08]  /*7150*/  MUFU.EX2 R130, R130 ;  /* 0x0000008200827308 */ /* 0x000ef00000000800 */
[----:B------:R-:W-:Y:S08]  /*7160*/  MUFU.EX2 R129, R129 ;  /* 0x0000008100817308 */ /* 0x000ff00000000800 */
[----:B------:R-:W1:Y:S01]  /*7170*/  MUFU.EX2 R128, R128 ;  /* 0x0000008000807308 */ /* 0x000e620000000800 */
[----:B------:R-:W-:Y:S01]  /*7180*/  IMAD.MOV.U32 R189, RZ, RZ, R171 ;  /* 0x000000ffffbd7224 */ /* 0x000fe200078e00ab */
[----:B------:R-:W-:Y:S01]  /*7190*/  MOV R193, R174 ;  /* 0x000000ae00c17202 */ /* 0x000fe20000000f00 */
[----:B------:R-:W-:Y:S01]  /*71a0*/  IMAD.MOV.U32 R184, RZ, RZ, R81 ;  /* 0x000000ffffb87224 */ /* 0x000fe200078e0051 */
[----:B------:R-:W-:Y:S01]  /*71b0*/  MOV R174, R82 ;  /* 0x0000005200ae7202 */ /* 0x000fe20000000f00 */
[C---:B------:R-:W-:Y:S01]  /*71c0*/  HMMA.16816.F32.BF16 R88, R4.reuse, R20, R56 ;  /* 0x000000140458723c */ /* 0x040fe20000041838 */
[----:B------:R-:W-:Y:S01]  /*71d0*/  MOV R171, R83 ;  /* 0x0000005300ab7202 */ /* 0x000fe20000000f00 */
[----:B------:R-:W-:Y:S01]  /*71e0*/  FADD.FTZ R2, R228, R2 ;  /* 0x00000002e4027221 */ /* 0x000fe20000010000 */
[----:B------:R-:W-:Y:S01]  /*71f0*/  MUFU.EX2 R113, R141 ;  /* 0x0000008d00717308 */ /* 0x000fe20000000800 */
[----:B------:R1:W5:Y:S04]  /*7200*/  LDL.LU R231, [R1+0x10c] ;  /* 0x00010c0001e77983 */ /* 0x0003680000300800 */
[C---:B----4-:R-:W-:Y:S08]  /*7210*/  HMMA.16816.F32.BF16 R104, R4.reuse, R24, R64 ;  /* 0x000000180468723c */ /* 0x050ff00000041840 */
[C---:B------:R-:W-:Y:S08]  /*7220*/  HMMA.16816.F32.BF16 R100, R4.reuse, R26, R60 ;  /* 0x0000001a0464723c */ /* 0x040ff0000004183c */
[C---:B------:R-:W-:Y:S08]  /*7230*/  HMMA.16816.F32.BF16 R80, R4.reuse, R22, R52 ;  /* 0x000000160450723c */ /* 0x040ff00000041834 */
[C---:B-1----:R-:W-:Y:S08]  /*7240*/  HMMA.16816.F32.BF16 R76, R4.reuse, R12, R44 ;  /* 0x0000000c044c723c */ /* 0x042ff0000004182c */
[C---:B------:R-:W-:Y:S08]  /*7250*/  HMMA.16816.F32.BF16 R72, R4.reuse, R14, R40 ;  /* 0x0000000e0448723c */ /* 0x040ff00000041828 */
[C---:B------:R-:W-:Y:S08]  /*7260*/  HMMA.16816.F32.BF16 R68, R4.reuse, R8, R36 ;  /* 0x000000080444723c */ /* 0x040ff00000041824 */
[----:B------:R-:W-:Y:S07]  /*7270*/  HMMA.16816.F32.BF16 R56, R4, R10, R32 ;  /* 0x0000000a0438723c */ /* 0x000fee0000041820 */
[----:B------:R-:W-:-:S02]  /*7280*/  FADD.FTZ R5, R114, R29 ;  /* 0x0000001d72057221 */ /* 0x000fc40000010000 */
[----:B------:R-:W-:Y:S01]  /*7290*/  FADD.FTZ R4, R225, R0 ;  /* 0x00000000e1047221 */ /* 0x000fe20000010000 */
[----:B--2---:R-:W-:Y:S01]  /*72a0*/  F2FP.BF16.PACK_AB R6, R132, R133 ;  /* 0x000000858406723e */ /* 0x004fe200000010ff */
[----:B------:R-:W-:Y:S01]  /*72b0*/  FADD.FTZ R30, R222, R5 ;  /* 0x00000005de1e7221 */ /* 0x000fe20000010000 */
[----:B---3--:R-:W-:Y:S01]  /*72c0*/  F2FP.BF16.PACK_AB R5, R130, R131 ;  /* 0x000000838205723e */ /* 0x008fe200000010ff */
[----:B------:R-:W-:Y:S01]  /*72d0*/  FADD.FTZ R29, R221, R4 ;  /* 0x00000004dd1d7221 */ /* 0x000fe20000010000 */
[----:B------:R-:W-:Y:S02]  /*72e0*/  F2FP.BF16.PACK_AB R4, R137, R138 ;  /* 0x0000008a8904723e */ /* 0x000fe400000010ff */
[----:B------:R-:W-:-:S07]  /*72f0*/  F2FP.BF16.PACK_AB R7, R128, R129 ;  /* 0x000000818007723e */ /* 0x000fce00000010ff */
[C---:B------:R-:W-:Y:S08]  /*7300*/  HMMA.16816.F32.BF16 R64, R4.reuse, R24, R124 ;  /* 0x000000180440723c */ /* 0x040ff0000004187c */
[C---:B------:R-:W-:Y:S01]  /*7310*/  HMMA.16816.F32.BF16 R52, R4.reuse, R26, R120 ;  /* 0x0000001a0434723c */ /* 0x040fe20000041878 */
[----:B------:R-:W1:Y:S07]  /*7320*/  LDSM.16.MT88.4 R24, [R216+0xb000] ;  /* 0x00b00000d818783b */ /* 0x000e6e0000004200 */
[C---:B------:R-:W-:Y:S08]  /*7330*/  HMMA.16816.F32.BF16 R44, R4.reuse, R20, R116 ;  /* 0x00000014042c723c */ /* 0x040ff00000041874 */
[C---:B------:R-:W-:Y:S01]  /*7340*/  HMMA.16816.F32.BF16 R40, R4.reuse, R22, R108 ;  /* 0x000000160428723c */ /* 0x040fe2000004186c */
[----:B------:R-:W2:Y:S07]  /*7350*/  LDSM.16.MT88.4 R20, [R219+0xb000] ;  /* 0x00b00000db14783b */ /* 0x000eae0000004200 */
[C---:B------:R-:W-:Y:S08]  /*7360*/  HMMA.16816.F32.BF16 R32, R4.reuse, R12, R96 ;  /* 0x0000000c0420723c */ /* 0x040ff00000041860 */
[C---:B------:R-:W-:Y:S01]  /*7370*/  HMMA.16816.F32.BF16 R36, R4.reuse, R14, R92 ;  /* 0x0000000e0424723c */ /* 0x040fe2000004185c */
[----:B------:R-:W3:Y:S07]  /*7380*/  LDSM.16.MT88.4 R12, [R217+0xb000] ;  /* 0x00b00000d90c783b */ /* 0x000eee0000004200 */
[C---:B------:R-:W-:Y:S08]  /*7390*/  HMMA.16816.F32.BF16 R60, R4.reuse, R8, R84 ;  /* 0x00000008043c723c */ /* 0x040ff00000041854 */
[----:B------:R-:W-:Y:S01]  /*73a0*/  HMMA.16816.F32.BF16 R48, R4, R10, R48 ;  /* 0x0000000a0430723c */ /* 0x000fe20000041830 */
[----:B------:R-:W4:Y:S01]  /*73b0*/  LDSM.16.MT88.4 R8, [R218+0xb000] ;  /* 0x00b00000da08783b */ /* 0x000f220000004200 */
[----:B------:R-:W-:Y:S01]  /*73c0*/  MUFU.EX2 R111, R142 ;  /* 0x0000008e006f7308 */ /* 0x000fe20000000800 */
[----:B------:R-:W-:Y:S01]  /*73d0*/  FADD.FTZ R2, R224, R2 ;  /* 0x00000002e0027221 */ /* 0x000fe20000010000 */
[----:B------:R-:W-:-:S06]  /*73e0*/  MOV R188, R192 ;  /* 0x000000c000bc7202 */ /* 0x000fcc0000000f00 */
[----:B------:R-:W-:Y:S01]  /*73f0*/  MUFU.EX2 R114, R140 ;  /* 0x0000008c00727308 */ /* 0x000fe20000000800 */
[----:B------:R-:W-:-:S07]  /*7400*/  FADD.FTZ R0, R223, R28 ;  /* 0x0000001cdf007221 */ /* 0x000fce0000010000 */
[----:B------:R-:W1:Y:S01]  /*7410*/  MUFU.EX2 R112, R143 ;  /* 0x0000008f00707308 */ /* 0x000e620000000800 */
[----:B------:R-:W-:-:S07]  /*7420*/  FADD.FTZ R28, R220, R2 ;  /* 0x00000002dc1c7221 */ /* 0x000fce0000010000 */
[----:B------:R-:W-:Y:S01]  /*7430*/  MUFU.EX2 R110, R144 ;  /* 0x00000090006e7308 */ /* 0x000fe20000000800 */
[----:B------:R-:W-:-:S07]  /*7440*/  MOV R194, R189 ;  /* 0x000000bd00c27202 */ /* 0x000fce0000000f00 */
[----:B------:R-:W1:Y:S08]  /*7450*/  MUFU.EX2 R109, R145 ;  /* 0x00000091006d7308 */ /* 0x000e700000000800 */
[----:B------:R-:W-:Y:S08]  /*7460*/  MUFU.EX2 R99, R146 ;  /* 0x0000009200637308 */ /* 0x000ff00000000800 */
[----:B------:R-:W2:Y:S01]  /*7470*/  MUFU.EX2 R108, R147 ;  /* 0x00000093006c7308 */ /* 0x000ea20000000800 */
        /* <DEDUP_REMOVED lines=8> */
[----:B------:R-:W-:Y:S01]  /*7500*/  MUFU.EX2 R98, R148 ;  /* 0x0000009400627308 */ /* 0x000fe20000000800 */
[----:B------:R-:W-:Y:S01]  /*7510*/  FADD.FTZ R0, R194, R30 ;  /* 0x0000001ec2007221 */ /* 0x000fe20000010000 */
[----:B-1----:R-:W-:Y:S01]  /*7520*/  F2FP.BF16.PACK_AB R6, R112, R114 ;  /* 0x000000727006723e */ /* 0x002fe200000010ff */
[----:B------:R-:W-:Y:S01]  /*7530*/  FADD.FTZ R31, R188, R5 ;  /* 0x00000005bc1f7221 */ /* 0x000fe20000010000 */
[----:B------:R-:W-:Y:S01]  /*7540*/  F2FP.BF16.PACK_AB R5, R109, R110 ;  /* 0x0000006e6d05723e */ /* 0x000fe200000010ff */
[----:B------:R-:W-:-:S03]  /*7550*/  FADD.FTZ R30, R191, R4 ;  /* 0x00000004bf1e7221 */ /* 0x000fc60000010000 */
[----:B------:R-:W-:Y:S01]  /*7560*/  MUFU.EX2 R97, R149 ;  /* 0x0000009500617308 */ /* 0x000fe20000000800 */
[----:B------:R-:W-:-:S07]  /*7570*/  F2FP.BF16.PACK_AB R4, R113, R111 ;  /* 0x0000006f7104723e */ /* 0x000fce00000010ff */
[----:B------:R-:W-:Y:S01]  /*7580*/  MUFU.EX2 R96, R150 ;  /* 0x0000009600607308 */ /* 0x000fe20000000800 */
[----:B--2---:R-:W-:-:S07]  /*7590*/  F2FP.BF16.PACK_AB R7, R108, R99 ;  /* 0x000000636c07723e */ /* 0x004fce00000010ff */
[----:B------:R1:W-:Y:S01]  /*75a0*/  MUFU.EX2 R95, R151 ;  /* 0x00000097005f7308 */ /* 0x0003e20000000800 */
[----:B------:R-:W-:-:S07]  /*75b0*/  IMAD.MOV.U32 R192, RZ, RZ, R226 ;  /* 0x000000ffffc07224 */ /* 0x000fce00078e00e2 */
[----:B------:R-:W-:Y:S08]  /*75c0*/  MUFU.EX2 R94, R152 ;  /* 0x00000098005e7308 */ /* 0x000ff00000000800 */
[----:B------:R-:W2:Y:S08]  /*75d0*/  MUFU.EX2 R93, R153 ;  /* 0x00000099005d7308 */ /* 0x000eb00000000800 */
[----:B------:R-:W-:Y:S08]  /*75e0*/  MUFU.EX2 R92, R154 ;  /* 0x0000009a005c7308 */ /* 0x000ff00000000800 */
[----:B------:R-:W1:Y:S01]  /*75f0*/  MUFU.EX2 R87, R155 ;  /* 0x0000009b00577308 */ /* 0x000e620000000800 */
[----:B------:R-:W-:Y:S01]  /*7600*/  MOV R190, R169 ;  /* 0x000000a900be7202 */ /* 0x000fe20000000f00 */
[----:B------:R-:W-:Y:S01]  /*7610*/  FADD.FTZ R2, R16, R2 ;  /* 0x0000000210027221 */ /* 0x000fe20000010000 */
[----:B------:R-:W-:Y:S01]  /*7620*/  HMMA.16816.F32.BF16 R104, R4, R24, R104 ;  /* 0x000000180468723c */ /* 0x000fe20000041868 */
[----:B------:R-:W-:Y:S01]  /*7630*/  FADD.FTZ R0, R189, R0 ;  /* 0x00000000bd007221 */ /* 0x000fe20000010000 */
[----:B------:R-:W-:Y:S01]  /*7640*/  MOV R202, R203 ;  /* 0x000000cb00ca7202 */ /* 0x000fe20000000f00 */
[----:B------:R-:W-:Y:S01]  /*7650*/  FADD.FTZ R29, R190, R2 ;  /* 0x00000002be1d7221 */ /* 0x000fe20000010000 */
[----:B------:R-:W-:-:S02]  /*7660*/  MOV R120, R200 ;  /* 0x000000c800787202 */ /* 0x000fc40000000f00 */
[----:B------:R-:W-:Y:S01]  /*7670*/  MOV R123, R199 ;  /* 0x000000c7007b7202 */ /* 0x000fe20000000f00 */
[----:B------:R-:W-:Y:S01]  /*7680*/  IMAD.MOV.U32 R124, RZ, RZ, R181 ;  /* 0x000000ffff7c7224 */ /* 0x000fe200078e00b5 */
[C---:B------:R-:W-:Y:S01]  /*7690*/  HMMA.16816.F32.BF16 R100, R4.reuse, R26, R100 ;  /* 0x0000001a0464723c */ /* 0x040fe20000041864 */
[----:B------:R-:W-:Y:S01]  /*76a0*/  FADD.FTZ R2, R171, R30 ;  /* 0x0000001eab027221 */ /* 0x000fe20000010000 */
[----:B------:R-:W-:Y:S01]  /*76b0*/  MOV R125, R198 ;  /* 0x000000c6007d7202 */ /* 0x000fe20000000f00 */
[----:B------:R-:W-:Y:S01]  /*76c0*/  FADD.FTZ R28, R193, R0 ;  /* 0x00000000c11c7221 */ /* 0x000fe20000010000 */
[----:B------:R-:W-:Y:S01]  /*76d0*/  MOV R126, R180 ;  /* 0x000000b4007e7202 */ /* 0x000fe20000000f00 */
[----:B------:R-:W-:Y:S01]  /*76e0*/  IMAD.MOV.U32 R127, RZ, RZ, R183 ;  /* 0x000000ffff7f7224 */ /* 0x000fe200078e00b7 */
[----:B------:R-:W-:Y:S01]  /*76f0*/  MUFU.EX2 R86, R156 ;  /* 0x0000009c00567308 */ /* 0x000fe20000000800 */
[----:B------:R-:W-:Y:S01]  /*7700*/  LDSM.16.MT88.4 R144, [R219+0xb800] ;  /* 0x00b80000db90783b */ /* 0x000fe20000004200 */
[C---:B------:R-:W-:Y:S03]  /*7710*/  HMMA.16816.F32.BF16 R88, R4.reuse, R20, R88 ;  /* 0x000000140458723c */ /* 0x040fe60000041858 */
[----:B------:R-:W-:Y:S05]  /*7720*/  LDSM.16.MT88.4 R140, [R217+0xb800] ;  /* 0x00b80000d98c783b */ /* 0x000fea0000004200 */
[C---:B------:R-:W-:Y:S08]  /*7730*/  HMMA.16816.F32.BF16 R80, R4.reuse, R22, R80 ;  /* 0x000000160450723c */ /* 0x040ff00000041850 */
[C---:B---3--:R-:W-:Y:S08]  /*7740*/  HMMA.16816.F32.BF16 R76, R4.reuse, R12, R76 ;  /* 0x0000000c044c723c */ /* 0x048ff0000004184c */
[C---:B------:R-:W-:Y:S08]  /*7750*/  HMMA.16816.F32.BF16 R72, R4.reuse, R14, R72 ;  /* 0x0000000e0448723c */ /* 0x040ff00000041848 */
[C---:B----4-:R-:W-:Y:S08]  /*7760*/  HMMA.16816.F32.BF16 R68, R4.reuse, R8, R68 ;  /* 0x000000080444723c */ /* 0x050ff00000041844 */
[----:B------:R-:W-:Y:S01]  /*7770*/  HMMA.16816.F32.BF16 R56, R4, R10, R56 ;  /* 0x0000000a0438723c */ /* 0x000fe20000041838 */
[----:B------:R-:W-:Y:S01]  /*7780*/  MUFU.EX2 R85, R157 ;  /* 0x0000009d00557308 */ /* 0x000fe20000000800 */
[----:B-1----:R-:W1:Y:S05]  /*7790*/  LDSM.16.MT88.4 R148, [R216+0xb800] ;  /* 0x00b80000d894783b */ /* 0x002e6a0000004200 */
[----:B------:R-:W-:Y:S01]  /*77a0*/  FADD.FTZ R4, R192, R31 ;  /* 0x0000001fc0047221 */ /* 0x000fe20000010000 */
[----:B--2---:R-:W-:-:S02]  /*77b0*/  F2FP.BF16.PACK_AB R5, R93, R94 ;  /* 0x0000005e5d05723e */ /* 0x004fc400000010ff */
[----:B------:R-:W-:Y:S01]  /*77c0*/  F2FP.BF16.PACK_AB R6, R95, R96 ;  /* 0x000000605f06723e */ /* 0x000fe200000010ff */
[----:B------:R-:W-:Y:S01]  /*77d0*/  FADD.FTZ R30, R186, R4 ;  /* 0x00000004ba1e7221 */ /* 0x000fe20000010000 */
[----:B------:R-:W-:Y:S02]  /*77e0*/  F2FP.BF16.PACK_AB R4, R97, R98 ;  /* 0x000000626104723e */ /* 0x000fe400000010ff */
[----:B------:R-:W-:Y:S01]  /*77f0*/  F2FP.BF16.PACK_AB R7, R87, R92 ;  /* 0x0000005c5707723e */ /* 0x000fe200000010ff */
[----:B------:R-:W-:Y:S02]  /*7800*/  FADD.FTZ R0, R174, R29 ;  /* 0x0000001dae007221 */ /* 0x000fe40000010000 */
[----:B------:R-:W-:Y:S02]  /*7810*/  FADD.FTZ R28, R184, R28 ;  /* 0x0000001cb81c7221 */ /* 0x000fe40000010000 */
[----:B------:R-:W-:Y:S02]  /*7820*/  FADD.FTZ R29, R187, R2 ;  /* 0x00000002bb1d7221 */ /* 0x000fe40000010000 */
[----:B------:R-:W-:Y:S01]  /*7830*/  FADD.FTZ R2, R214, R0 ;  /* 0x00000000d6027221 */ /* 0x000fe20000010000 */
[----:B------:R-:W-:Y:S01]  /*7840*/  HMMA.16816.F32.BF16 R64, R4, R24, R64 ;  /* 0x000000180440723c */ /* 0x000fe20000041840 */
[----:B------:R-:W-:-:S02]  /*7850*/  FADD.FTZ R0, R235, R28 ;  /* 0x0000001ceb007221 */ /* 0x000fc40000010000 */
[----:B------:R-:W-:Y:S02]  /*7860*/  IMAD.MOV.U32 R203, RZ, RZ, R230 ;  /* 0x000000ffffcb7224 */ /* 0x000fe400078e00e6 */
[----:B------:R-:W-:-:S03]  /*7870*/  IMAD.MOV.U32 R169, RZ, RZ, R19 ;  /* 0x000000ffffa97224 */ /* 0x000fc600078e0013 */
[----:B------:R-:W-:Y:S01]  /*7880*/  HMMA.16816.F32.BF16 R52, R4, R26, R52 ;  /* 0x0000001a0434723c */ /* 0x000fe20000041834 */
[----:B------:R-:W-:Y:S02]  /*7890*/  FADD.FTZ R2, R250, R2 ;  /* 0x00000002fa027221 */ /* 0x000fe40000010000 */
[----:B------:R-:W-:-:S05]  /*78a0*/  FADD.FTZ R0, R251, R0 ;  /* 0x00000000fb007221 */ /* 0x000fca0000010000 */
[----:B------:R-:W-:Y:S01]  /*78b0*/  HMMA.16816.F32.BF16 R44, R4, R20, R44 ;  /* 0x00000014042c723c */ /* 0x000fe2000004182c */
[----:B------:R-:W-:Y:S01]  /*78c0*/  IMAD.MOV.U32 R121, RZ, RZ, R202 ;  /* 0x000000ffff797224 */ /* 0x000fe200078e00ca */
[----:B------:R-:W-:-:S06]  /*78d0*/  MOV R122, R203 ;  /* 0x000000cb007a7202 */ /* 0x000fcc0000000f00 */
[----:B------:R-:W-:Y:S01]  /*78e0*/  HMMA.16816.F32.BF16 R40, R4, R22, R40 ;  /* 0x000000160428723c */ /* 0x000fe20000041828 */
[----:B------:R-:W-:-:S07]  /*78f0*/  FADD.FTZ R2, R176, R2 ;  /* 0x00000002b0027221 */ /* 0x000fce0000010000 */
[C---:B------:R-:W-:Y:S08]  /*7900*/  HMMA.16816.F32.BF16 R32, R4.reuse, R12, R32 ;  /* 0x0000000c0420723c */ /* 0x040ff00000041820 */
[C---:B------:R-:W-:Y:S08]  /*7910*/  HMMA.16816.F32.BF16 R36, R4.reuse, R14, R36 ;  /* 0x0000000e0424723c */ /* 0x040ff00000041824 */
[C---:B------:R-:W-:Y:S08]  /*7920*/  HMMA.16816.F32.BF16 R60, R4.reuse, R8, R60 ;  /* 0x00000008043c723c */ /* 0x040ff0000004183c */
[----:B------:R-:W-:Y:S01]  /*7930*/  HMMA.16816.F32.BF16 R48, R4, R10, R48 ;  /* 0x0000000a0430723c */ /* 0x000fe20000041830 */
[----:B------:R-:W-:Y:S01]  /*7940*/  FADD.FTZ R0, R119, R0 ;  /* 0x0000000077007221 */ /* 0x000fe20000010000 */
[----:B------:R-:W-:Y:S01]  /*7950*/  MOV R171, R197 ;  /* 0x000000c500ab7202 */ /* 0x000fe20000000f00 */
[----:B------:R-:W-:Y:S01]  /*7960*/  FADD.FTZ R2, R122, R2 ;  /* 0x000000027a027221 */ /* 0x000fe20000010000 */
[----:B------:R-:W-:Y:S01]  /*7970*/  MOV R235, R201 ;  /* 0x000000c900eb7202 */ /* 0x000fe20000000f00 */
[----:B------:R-:W-:Y:S01]  /*7980*/  IMAD.MOV.U32 R214, RZ, RZ, R172 ;  /* 0x000000ffffd67224 */ /* 0x000fe200078e00ac */
[----:B------:R-:W-:Y:S01]  /*7990*/  MOV R250, R185 ;  /* 0x000000b900fa7202 */ /* 0x000fe20000000f00 */
[----:B------:R-:W-:Y:S01]  /*79a0*/  FADD.FTZ R5, R239, R30 ;  /* 0x0000001eef057221 */ /* 0x000fe20000010000 */
[----:B------:R-:W-:Y:S01]  /*79b0*/  MOV R251, R178 ;  /* 0x000000b200fb7202 */ /* 0x000fe20000000f00 */
[----:B------:R-:W-:Y:S01]  /*79c0*/  FADD.FTZ R4, R247, R29 ;  /* 0x0000001df7047221 */ /* 0x000fe20000010000 */
[----:B------:R-:W2:Y:S01]  /*79d0*/  MUFU.EX2 R23, R164 ;  /* 0x000000a400177308 */ /* 0x000ea20000000800 */
[----:B------:R-:W-:Y:S01]  /*79e0*/  FADD.FTZ R5, R169, R5 ;  /* 0x00000005a9057221 */ /* 0x000fe20000010000 */
[----:B------:R-:W3:Y:S01]  /*79f0*/  LDSM.16.MT88.4 R12, [R218+0xb800] ;  /* 0x00b80000da0c783b */ /* 0x000ee20000004200 */
[----:B------:R-:W-:Y:S01]  /*7a00*/  FADD.FTZ R4, R175, R4 ;  /* 0x00000004af047221 */ /* 0x000fe20000010000 */
[----:B------:R-:W-:Y:S01]  /*7a10*/  MOV R169, R182 ;  /* 0x000000b600a97202 */ /* 0x000fe20000000f00 */
[----:B------:R-:W-:Y:S01]  /*7a20*/  FADD.FTZ R5, R120, R5 ;  /* 0x0000000578057221 */ /* 0x000fe20000010000 */
[----:B------:R4:W5:Y:S01]  /*7a30*/  LDL.LU R230, [R1+0x108] ;  /* 0x0001080001e67983 */ /* 0x0009620000300800 */
[----:B------:R-:W-:-:S02]  /*7a40*/  FADD.FTZ R4, R121, R4 ;  /* 0x0000000479047221 */ /* 0x000fc40000010000 */
[----:B------:R-:W-:Y:S01]  /*7a50*/  FADD.FTZ R0, R123, R0 ;  /* 0x000000007b007221 */ /* 0x000fe20000010000 */
        /* <DEDUP_REMOVED lines=8> */
[----:B------:R-:W-:-:S02]  /*7ae0*/  IMAD.MOV.U32 R247, RZ, RZ, R177 ;  /* 0x000000fffff77224 */ /* 0x000fc400078e00b1 */
        /* <DEDUP_REMOVED lines=69> */
[----:B------:R-:W-:Y:S01]  /*7f40*/  FADD.FTZ R4, R92, R4 ;  /* 0x000000045c047221 */ /* 0x000fe20000010000 */
[----:B------:R-:W1:Y:S01]  /*7f50*/  MUFU.EX2 R84, R158 ;  /* 0x0000009e00547308 */ /* 0x000e620000000800 */
[----:B------:R-:W-:Y:S02]  /*7f60*/  FADD.FTZ R0, R99, R0 ;  /* 0x0000000063007221 */ /* 0x000fe40000010000 */
[----:B------:R-:W-:Y:S02]  /*7f70*/  FADD.FTZ R2, R114, R2 ;  /* 0x0000000272027221 */ /* 0x000fe40000010000 */
[----:B------:R-:W-:Y:S02]  /*7f80*/  FADD.FTZ R5, R95, R5 ;  /* 0x000000055f057221 */ /* 0x000fe40000010000 */
[----:B------:R-:W-:Y:S01]  /*7f90*/  FADD.FTZ R4, R87, R4 ;  /* 0x0000000457047221 */ /* 0x000fe20000010000 */
[----:B------:R-:W3:Y:S01]  /*7fa0*/  MUFU.EX2 R20, R168 ;  /* 0x000000a800147308 */ /* 0x000ee20000000800 */
[----:B------:R-:W-:-:S02]  /*7fb0*/  FADD.FTZ R0, R108, R0 ;  /* 0x000000006c007221 */ /* 0x000fc40000010000 */
[----:B------:R-:W-:Y:S02]  /*7fc0*/  FADD.FTZ R2, R112, R2 ;  /* 0x0000000270027221 */ /* 0x000fe40000010000 */
[----:B--2---:R-:W-:-:S03]  /*7fd0*/  FADD.FTZ R5, R23, R5 ;  /* 0x0000000517057221 */ /* 0x004fc60000010000 */
[----:B------:R-:W2:Y:S01]  /*7fe0*/  MUFU.EX2 R8, R204 ;  /* 0x000000cc00087308 */ /* 0x000ea20000000800 */
[----:B-1----:R-:W-:Y:S02]  /*7ff0*/  FADD.FTZ R4, R11, R4 ;  /* 0x000000040b047221 */ /* 0x002fe40000010000 */
[----:B------:R-:W-:-:S05]  /*8000*/  FADD.FTZ R0, R27, R0 ;  /* 0x000000001b007221 */ /* 0x000fca0000010000 */
[----:B------:R-:W1:Y:S01]  /*8010*/  MUFU.EX2 R24, R163 ;  /* 0x000000a300187308 */ /* 0x000e620000000800 */
[----:B------:R-:W-:Y:S02]  /*8020*/  FADD.FTZ R2, R86, R2 ;  /* 0x0000000256027221 */ /* 0x000fe40000010000 */
[----:B------:R-:W-:-:S05]  /*8030*/  FADD.FTZ R5, R22, R5 ;  /* 0x0000000516057221 */ /* 0x000fca0000010000 */
[----:B------:R-:W1:Y:S01]  /*8040*/  MUFU.EX2 R31, R159 ;  /* 0x0000009f001f7308 */ /* 0x000e620000000800 */
[----:B------:R-:W-:Y:S02]  /*8050*/  FADD.FTZ R4, R10, R4 ;  /* 0x000000040a047221 */ /* 0x000fe40000010000 */
[----:B------:R-:W-:Y:S02]  /*8060*/  FADD.FTZ R0, R26, R0 ;  /* 0x000000001a007221 */ /* 0x000fe40000010000 */
[----:B------:R-:W-:Y:S02]  /*8070*/  FADD.FTZ R2, R85, R2 ;  /* 0x0000000255027221 */ /* 0x000fe40000010000 */
[----:B------:R-:W-:Y:S02]  /*8080*/  FADD.FTZ R5, R21, R5 ;  /* 0x0000000515057221 */ /* 0x000fe40000010000 */
[----:B------:R-:W-:Y:S02]  /*8090*/  FADD.FTZ R4, R9, R4 ;  /* 0x0000000409047221 */ /* 0x000fe40000010000 */
[----:B------:R-:W-:-:S02]  /*80a0*/  FADD.FTZ R0, R25, R0 ;  /* 0x0000000019007221 */ /* 0x000fc40000010000 */
[----:B------:R-:W-:Y:S02]  /*80b0*/  FADD.FTZ R2, R84, R2 ;  /* 0x0000000254027221 */ /* 0x000fe40000010000 */
[----:B---3--:R-:W-:Y:S02]  /*80c0*/  FADD.FTZ R5, R20, R5 ;  /* 0x0000000514057221 */ /* 0x008fe40000010000 */
[----:B--2---:R-:W-:Y:S02]  /*80d0*/  FADD.FTZ R4, R8, R4 ;  /* 0x0000000408047221 */ /* 0x004fe40000010000 */
[----:B-1----:R-:W-:Y:S02]  /*80e0*/  FADD.FTZ R0, R24, R0 ;  /* 0x0000000018007221 */ /* 0x002fe40000010000 */
        /* <DEDUP_REMOVED lines=29> */
[----:B------:R-:W-:Y:S11]  /*82c0*/  @!P0 BRA `(.L_x_24) ;  /* 0x0000819000008947 */ /* 0x000ff60003800000 */
[----:B----4-:R-:W2:Y:S01]  /*82d0*/  LDL.64 R248, [R1+0xa0] ;  /* 0x0000a00001f87983 */ /* 0x010ea20000100a00 */
[----:B------:R-:W-:Y:S01]  /*82e0*/  UIADD3 UR6, UR8, -0x2, URZ ;  /* 0xfffffffe08067890 */ /* 0x000fe2000fffe03f */
[----:B------:R-:W-:Y:S01]  /*82f0*/  IMAD.U32 R0, RZ, RZ, UR4 ;  /* 0x00000004ff007e24 */ /* 0x000fe2000f8e00ff */
[----:B------:R-:W-:-:S04]  /*8300*/  DEPBAR.LE SB0, 0x0 ;  /* 0x000080000000791a */ /* 0x000fc80000000000 */
[----:B------:R-:W-:Y:S01]  /*8310*/  USHF.R.S32.HI UR5, URZ, 0x1f, UR6 ;  /* 0x0000001f3f057899 */ /* 0x000fe20008011406 */
[----:B------:R-:W-:Y:S01]  /*8320*/  IMAD.U32 R4, RZ, RZ, UR6 ;  /* 0x00000006ff047e24 */ /* 0x000fe2000f8e00ff */
[----:B------:R-:W-:Y:S01]  /*8330*/  UIMAD UR7, UR11, UR6, URZ ;  /* 0x000000060b0772a4 */ /* 0x000fe2000f8e023f */
[----:B------:R-:W-:Y:S01]  /*8340*/  STL [R1+0x124], R158 ;  /* 0x0001249e01007387 */ /* 0x000fe20000100800 */
[----:B------:R-:W-:Y:S02]  /*8350*/  USHF.L.U32 UR6, UR4, 0x5, URZ ;  /* 0x0000000504067899 */ /* 0x000fe4000800063f */
[----:B------:R-:W-:Y:S01]  /*8360*/  UIMAD UR5, UR5, UR14, UR7 ;  /* 0x0000000e050572a4 */ /* 0x000fe2000f8e0207 */
[----:B------:R-:W-:Y:S04]  /*8370*/  STL [R1+0x120], R157 ;  /* 0x0001209d01007387 */ /* 0x000fe80000100800 */
        /* <DEDUP_REMOVED lines=20> */
[----:B------:R-:W-:Y:S01]  /*84c0*/  STL [R1+0xcc], R3 ;  /* 0x0000cc0301007387 */ /* 0x000fe20000100800 */
[----:B--2---:R-:W-:-:S04]  /*84d0*/  IMAD.WIDE.U32 R4, R4, UR14, R248 ;  /* 0x0000000e04047c25 */ /* 0x004fc8000f8e00f8 */
[----:B------:R-:W-:Y:S01]  /*84e0*/  IMAD.MOV.U32 R249, RZ, RZ, c[0x0][0x1a4] ;  /* 0x00006900fff97624 */ /* 0x000fe200078e00ff */
[----:B------:R-:W-:Y:S01]  /*84f0*/  IADD3 R2, R5, UR5, RZ ;  /* 0x0000000505027c10 */ /* 0x000fe2000fffe0ff */
[----:B------:R-:W-:Y:S01]  /*8500*/  BAR.SYNC.DEFER_BLOCKING 0x0 ;  /* 0x0000000000007b1d */ /* 0x000fe20000010000 */
[----:B------:R-:W-:Y:S02]  /*8510*/  LEA R6, P0, R4, c[0x0][0x170], 0x1 ;  /* 0x00005c0004067a11 */ /* 0x000fe400078008ff */
[----:B------:R-:W-:Y:S02]  /*8520*/  SHF.L.U64.HI R0, R0, 0x5, R249 ;  /* 0x0000000500007819 */ /* 0x000fe400000102f9 */
[----:B------:R-:W-:Y:S02]  /*8530*/  LEA.HI.X R7, R4, c[0x0][0x174], R2, 0x1, P0 ;  /* 0x00005d0004077a11 */ /* 0x000fe400000f0c02 */
[----:B------:R-:W-:-:S05]  /*8540*/  IADD3 R4, P0, R6, UR6, RZ ;  /* 0x0000000606047c10 */ /* 0x000fca000ff1e0ff */
[----:B------:R-:W-:Y:S01]  /*8550*/  IMAD.X R5, R0, 0x1, R7, P0 ;  /* 0x0000000100057824 */ /* 0x000fe200000e0607 */
[----:B------:R-:W-:-:S05]  /*8560*/  IADD3 R14, P0, R4, UR6, RZ ;  /* 0x00000006040e7c10 */ /* 0x000fca000ff1e0ff */
[----:B------:R-:W-:Y:S01]  /*8570*/  IMAD.X R15, R5, 0x1, R0, P0 ;  /* 0x00000001050f7824 */ /* 0x000fe200000e0600 */
[----:B------:R-:W-:-:S05]  /*8580*/  IADD3 R12, P0, R14, UR6, RZ ;  /* 0x000000060e0c7c10 */ /* 0x000fca000ff1e0ff */
[--C-:B------:R-:W-:Y:S01]  /*8590*/  IMAD.X R13, R15, 0x1, R0.reuse, P0 ;  /* 0x000000010f0d7824 */ /* 0x100fe200000e0600 */
[----:B------:R-:W-:Y:S01]  /*85a0*/  IADD3 R10, P0, R12, UR6, RZ ;  /* 0x000000060c0a7c10 */ /* 0x000fe2000ff1e0ff */
[----:B------:R-:W-:Y:S01]  /*85b0*/  @!PT LDS RZ, [RZ] ;  /* 0x00000000fffff984 */ /* 0x000fe20000000800 */
[----:B------:R-:W-:Y:S01]  /*85c0*/  @!PT LDS RZ, [RZ] ;  /* 0x00000000fffff984 */ /* 0x000fe20000000800 */
[----:B------:R-:W-:Y:S01]  /*85d0*/  @!PT LDS RZ, [RZ] ;  /* 0x00000000fffff984 */ /* 0x000fe20000000800 */
[----:B------:R1:W-:Y:S04]  /*85e0*/  LDGSTS.E.BYPASS.LTC128B.128 [R234+0x8000], [R6.64] ;  /* 0x0800000006ea7fae */ /* 0x0003e8000b901d50 */
[--C-:B------:R-:W-:Y:S01]  /*85f0*/  IMAD.X R11, R13, 0x1, R0.reuse, P0 ;  /* 0x000000010d0b7824 */ /* 0x100fe200000e0600 */
[----:B------:R-:W-:Y:S01]  /*8600*/  IADD3 R8, P0, R10, UR6, RZ ;  /* 0x000000060a087c10 */ /* 0x000fe2000ff1e0ff */
[----:B------:R2:W-:Y:S04]  /*8610*/  LDGSTS.E.BYPASS.LTC128B.128 [R234+0x8800], [R4.64] ;  /* 0x0880000004ea7fae */ /* 0x0005e8000b901d50 */
[----:B------:R-:W-:Y:S01]  /*8620*/  IMAD.X R9, R11, 0x1, R0, P0 ;  /* 0x000000010b097824 */ /* 0x000fe200000e0600 */
[----:B------:R3:W-:Y:S04]  /*8630*/  LDGSTS.E.BYPASS.LTC128B.128 [R234+0x9000], [R14.64] ;  /* 0x090000000eea7fae */ /* 0x0007e8000b901d50 */
[----:B------:R3:W-:Y:S04]  /*8640*/  LDGSTS.E.BYPASS.LTC128B.128 [R234+0x9800], [R12.64] ;  /* 0x098000000cea7fae */ /* 0x0007e8000b901d50 */
[----:B------:R4:W-:Y:S04]  /*8650*/  LDGSTS.E.BYPASS.LTC128B.128 [R234+0xa000], [R10.64] ;  /* 0x0a0000000aea7fae */ /* 0x0009e8000b901d50 */
[----:B------:R4:W-:Y:S01]  /*8660*/  LDGSTS.E.BYPASS.LTC128B.128 [R234+0xa800], [R8.64] ;  /* 0x0a80000008ea7fae */ /* 0x0009e2000b901d50 */
[----:B--2---:R-:W-:-:S05]  /*8670*/  IADD3 R4, P0, R8, UR6, RZ ;  /* 0x0000000608047c10 */ /* 0x004fca000ff1e0ff */
[----:B------:R-:W-:Y:S01]  /*8680*/  IMAD.X R5, R9, 0x1, R0, P0 ;  /* 0x0000000109057824 */ /* 0x000fe200000e0600 */
[----:B-1----:R-:W-:-:S04]  /*8690*/  IADD3 R6, P0, R4, UR6, RZ ;  /* 0x0000000604067c10 */ /* 0x002fc8000ff1e0ff */
[----:B------:R1:W-:Y:S01]  /*86a0*/  LDGSTS.E.BYPASS.LTC128B.128 [R234+0xb000], [R4.64] ;  /* 0x0b00000004ea7fae */ /* 0x0003e2000b901d50 */
[----:B------:R-:W-:-:S05]  /*86b0*/  IMAD.X R7, R5, 0x1, R0, P0 ;  /* 0x0000000105077824 */ /* 0x000fca00000e0600 */
[----:B------:R1:W-:Y:S04]  /*86c0*/  LDGSTS.E.BYPASS.LTC128B.128 [R234+0xb800], [R6.64] ;  /* 0x0b80000006ea7fae */ /* 0x0003e8000b901d50 */
[----:B----45:R-:W-:Y:S04]  /*86d0*/  LDSM.16.M88.4 R8, [R222+0x2000] ;  /* 0x00200000de08783b */ /* 0x030fe80000000200 */
[----:B------:R-:W2:Y:S04]  /*86e0*/  LDSM.16.M88.4 R64, [R139+0x5000] ;  /* 0x005000008b40783b */ /* 0x000ea80000000200 */
[----:B------:R-:W4:Y:S04]  /*86f0*/  LDSM.16.M88.4 R72, [R139+0x4000] ;  /* 0x004000008b48783b */ /* 0x000f280000000200 */
[----:B------:R-:W3:Y:S04]  /*8700*/  LDSM.16.M88.4 R68, [R139+0x4800] ;  /* 0x004800008b44783b */ /* 0x000ee80000000200 */
[----:B------:R-:W3:Y:S04]  /*8710*/  LDSM.16.M88.4 R60, [R139+0x5800] ;  /* 0x005800008b3c783b */ /* 0x000ee80000000200 */
[----:B------:R-:W3:Y:S04]  /*8720*/  LDSM.16.M88.4 R56, [R139+0x6000] ;  /* 0x006000008b38783b */ /* 0x000ee80000000200 */
[----:B------:R-:W3:Y:S04]  /*8730*/  LDSM.16.M88.4 R52, [R139+0x6800] ;  /* 0x006800008b34783b */ /* 0x000ee80000000200 */
[----:B------:R-:W3:Y:S04]  /*8740*/  LDSM.16.M88.4 R48, [R139+0x7000] ;  /* 0x007000008b30783b */ /* 0x000ee80000000200 */
[----:B------:R-:W3:Y:S04]  /*8750*/  LDSM.16.M88.4 R44, [R139+0x7800] ;  /* 0x007800008b2c783b */ /* 0x000ee80000000200 */
[----:B-1----:R-:W-:Y:S04]  /*8760*/  LDSM.16.M88.4 R4, [R225+0x2000] ;  /* 0x00200000e104783b */ /* 0x002fe80000000200 */
[----:B------:R-:W1:Y:S01]  /*8770*/  LDSM.16.M88.4 R32, [R221+0x5000] ;  /* 0x00500000dd20783b */ /* 0x000e620000000200 */
[C---:B--2---:R-:W-:Y:S03]  /*8780*/  HMMA.16816.F32.BF16 R108, R8.reuse, R64, RZ ;  /* 0x00000040086c723c */ /* 0x044fe600000418ff */
[----:B------:R-:W-:Y:S04]  /*8790*/  LDSM.16.M88.4 R28, [R221+0x5800] ;  /* 0x00580000dd1c783b */ /* 0x000fe80000000200 */
[----:B------:R-:W-:Y:S01]  /*87a0*/  LDSM.16.M88.4 R24, [R221+0x6000] ;  /* 0x00600000dd18783b */ /* 0x000fe20000000200 */
[C---:B----4-:R-:W-:Y:S03]  /*87b0*/  HMMA.16816.F32.BF16 R116, R8.reuse, R72, RZ ;  /* 0x000000480874723c */ /* 0x050fe600000418ff */
[----:B------:R-:W-:Y:S04]  /*87c0*/  LDSM.16.M88.4 R20, [R221+0x6800] ;  /* 0x00680000dd14783b */ /* 0x000fe80000000200 */
[----:B------:R-:W-:Y:S01]  /*87d0*/  LDSM.16.M88.4 R80, [R221+0x7000] ;  /* 0x00700000dd50783b */ /* 0x000fe20000000200 */
[C---:B---3--:R-:W-:Y:S03]  /*87e0*/  HMMA.16816.F32.BF16 R112, R8.reuse, R68, RZ ;  /* 0x000000440870723c */ /* 0x048fe600000418ff */
[----:B------:R-:W2:Y:S04]  /*87f0*/  LDSM.16.M88.4 R36, [R221+0x4800] ;  /* 0x00480000dd24783b */ /* 0x000ea80000000200 */
[----:B------:R-:W3:Y:S01]  /*8800*/  LDSM.16.M88.4 R40, [R221+0x4000] ;  /* 0x00400000dd28783b */ /* 0x000ee20000000200 */
[C---:B------:R-:W-:Y:S03]  /*8810*/  HMMA.16816.F32.BF16 R104, R8.reuse, R60, RZ ;  /* 0x0000003c0868723c */ /* 0x040fe600000418ff */
[----:B------:R-:W4:Y:S04]  /*8820*/  LDSM.16.M88.4 R76, [R221+0x7800] ;  /* 0x00780000dd4c783b */ /* 0x000f280000000200 */
[----:B------:R-:W1:Y:S01]  /*8830*/  LDSM.16.M88.4 R12, [R222] ;  /* 0x00000000de0c783b */ /* 0x000e620000000200 */
[----:B------:R-:W-:Y:S01]  /*8840*/  HMMA.16816.F32.BF16 R100, R8, R56, RZ ;  /* 0x000000380864723c */ /* 0x000fe200000418ff */
[----:B------:R-:W-:-:S02]  /*8850*/  UIADD3 UR18, UR8, -0x2, URZ ;  /* 0xfffffffe08127890 */ /* 0x000fc4000fffe03f */
[----:B------:R-:W0:Y:S05]  /*8860*/  LDGDEPBAR ;  /* 0x00000000000079af */ /* 0x000e2a0000000000 */
        /* <DEDUP_REMOVED lines=12> */
[C---:B--2---:R-:W-:Y:S08]  /*8930*/  HMMA.16816.F32.BF16 R132, R4.reuse, R36, R112 ;  /* 0x000000240484723c */ /* 0x044ff00000041870 */
[C---:B---3--:R-:W-:Y:S08]  /*8940*/  HMMA.16816.F32.BF16 R240, R4.reuse, R40, R116 ;  /* 0x0000002804f0723c */ /* 0x048ff00000041874 */
[----:B------:R-:W-:Y:S01]  /*8950*/  IMAD.MOV.U32 R111, RZ, RZ, R9 ;  /* 0x000000ffff6f7224 */ /* 0x000fe200078e0009 */
[----:B----4-:R-:W-:Y:S01]  /*8960*/  HMMA.16816.F32.BF16 R152, R4, R76, R88 ;  /* 0x0000004c0498723c */ /* 0x010fe20000041858 */
[----:B------:R-:W-:-:S02]  /*8970*/  IMAD.MOV.U32 R110, RZ, RZ, R10 ;  /* 0x000000ffff6e7224 */ /* 0x000fc400078e000a */
[----:B------:R-:W-:Y:S02]  /*8980*/  IMAD.MOV.U32 R109, RZ, RZ, R11 ;  /* 0x000000ffff6d7224 */ /* 0x000fe400078e000b */
[----:B------:R-:W-:Y:S02]  /*8990*/  IMAD.MOV.U32 R108, RZ, RZ, R8 ;  /* 0x000000ffff6c7224 */ /* 0x000fe400078e0008 */
[----:B------:R-:W-:Y:S01]  /*89a0*/  IMAD.MOV.U32 R116, RZ, RZ, R133 ;  /* 0x000000ffff747224 */ /* 0x000fe200078e0085 */
[----:B------:R-:W-:Y:S01]  /*89b0*/  HMMA.16816.F32.BF16 R8, R4, R28, R104 ;  /* 0x0000001c0408723c */ /* 0x000fe20000041868 */
[----:B------:R-:W-:Y:S02]  /*89c0*/  IMAD.MOV.U32 R115, RZ, RZ, R134 ;  /* 0x000000ffff737224 */ /* 0x000fe400078e0086 */
[----:B------:R-:W-:Y:S02]  /*89d0*/  IMAD.MOV.U32 R114, RZ, RZ, R135 ;  /* 0x000000ffff727224 */ /* 0x000fe400078e0087 */
[----:B------:R-:W-:-:S03]  /*89e0*/  IMAD.MOV.U32 R113, RZ, RZ, R132 ;  /* 0x000000ffff717224 */ /* 0x000fc600078e0084 */
[----:B------:R-:W-:Y:S08]  /*89f0*/  HMMA.16816.F32.BF16 R88, R12, R64, RZ ;  /* 0x000000400c58723c */ /* 0x000ff000000418ff */
[----:B------:R-:W-:Y:S08]  /*8a00*/  HMMA.16816.F32.BF16 R132, R4, R78, R84 ;  /* 0x0000004e0484723c */ /* 0x000ff00000041854 */
[----:B------:R-:W-:Y:S01]  /*8a10*/  IMAD.MOV.U32 R157, RZ, RZ, R8 ;  /* 0x000000ffff9d7224 */ /* 0x000fe200078e0008 */
[----:B------:R-:W-:Y:S01]  /*8a20*/  HMMA.16816.F32.BF16 R84, R12, R60, RZ ;  /* 0x0000003c0c54723c */ /* 0x000fe200000418ff */
[----:B------:R-:W-:-:S02]  /*8a30*/  IMAD.MOV.U32 R156, RZ, RZ, R9 ;  /* 0x000000ffff9c7224 */ /* 0x000fc400078e0009 */
[----:B------:R-:W-:Y:S02]  /*8a40*/  IMAD.MOV.U32 R138, RZ, RZ, R10 ;  /* 0x000000ffff8a7224 */ /* 0x000fe400078e000a */
[----:B------:R-:W-:-:S03]  /*8a50*/  IMAD.MOV.U32 R137, RZ, RZ, R11 ;  /* 0x000000ffff897224 */ /* 0x000fc600078e000b */
[C---:B------:R-:W-:Y:S07]  /*8a60*/  HMMA.16816.F32.BF16 R8, R4.reuse, R24, R100 ;  /* 0x000000180408723c */ /* 0x040fee0000041864 */
[----:B------:R-:W-:Y:S01]  /*8a70*/  IMAD.MOV.U32 R103, RZ, RZ, R109 ;  /* 0x000000ffff677224 */ /* 0x000fe200078e006d */
[----:B------:R-:W-:Y:S01]  /*8a80*/  HMMA.16816.F32.BF16 R236, R4, R42, R236 ;  /* 0x0000002a04ec723c */ /* 0x000fe200000418ec */
[----:B------:R-:W-:Y:S02]  /*8a90*/  IMAD.MOV.U32 R109, RZ, RZ, R116 ;  /* 0x000000ffff6d7224 */ /* 0x000fe400078e0074 */
[----:B------:R-:W-:-:S02]  /*8aa0*/  IMAD.MOV.U32 R101, RZ, RZ, R111 ;  /* 0x000000ffff657224 */ /* 0x000fc400078e006f */
[----:B------:R-:W-:Y:S02]  /*8ab0*/  IMAD.MOV.U32 R102, RZ, RZ, R110 ;  /* 0x000000ffff667224 */ /* 0x000fe400078e006e */
[----:B------:R-:W-:Y:S01]  /*8ac0*/  IMAD.MOV.U32 R100, RZ, RZ, R108 ;  /* 0x000000ffff647224 */ /* 0x000fe200078e006c */
[----:B------:R-:W-:Y:S01]  /*8ad0*/  HMMA.16816.F32.BF16 R212, R4, R38, R212 ;  /* 0x0000002604d4723c */ /* 0x000fe200000418d4 */
[----:B------:R-:W-:Y:S02]  /*8ae0*/  IMAD.MOV.U32 R110, RZ, RZ, R115 ;  /* 0x000000ffff6e7224 */ /* 0x000fe400078e0073 */
[----:B------:R-:W-:Y:S02]  /*8af0*/  IMAD.MOV.U32 R111, RZ, RZ, R114 ;  /* 0x000000ffff6f7224 */ /* 0x000fe400078e0072 */
[----:B------:R-:W-:-:S03]  /*8b00*/  IMAD.MOV.U32 R108, RZ, RZ, R113 ;  /* 0x000000ffff6c7224 */ /* 0x000fc600078e0071 */
[----:B------:R-:W-:Y:S01]  /*8b10*/  IMAD.MOV.U32 R107, RZ, RZ, R8 ;  /* 0x000000ffff6b7224 */ /* 0x000fe200078e0008 */
[----:B------:R-:W-:Y:S01]  /*8b20*/  HMMA.16816.F32.BF16 R208, R4, R34, R208 ;  /* 0x0000002204d0723c */ /* 0x000fe200000418d0 */
[----:B------:R-:W-:Y:S02]  /*8b30*/  IMAD.MOV.U32 R106, RZ, RZ, R9 ;  /* 0x000000ffff6a7224 */ /* 0x000fe400078e0009 */
[----:B------:R-:W-:Y:S02]  /*8b40*/  IMAD.MOV.U32 R105, RZ, RZ, R10 ;  /* 0x000000ffff697224 */ /* 0x000fe400078e000a */
[----:B------:R-:W-:-:S03]  /*8b50*/  IMAD.MOV.U32 R104, RZ, RZ, R11 ;  /* 0x000000ffff687224 */ /* 0x000fc600078e000b */
[C---:B------:R-:W-:Y:S08]  /*8b60*/  HMMA.16816.F32.BF16 R8, R4.reuse, R20, R96 ;  /* 0x000000140408723c */ /* 0x040ff00000041860 */
[C---:B------:R-:W-:Y:S08]  /*8b70*/  HMMA.16816.F32.BF16 R148, R4.reuse, R26, R128 ;  /* 0x0000001a0494723c */ /* 0x040ff00000041880 */
[C---:B------:R-:W-:Y:S08]  /*8b80*/  HMMA.16816.F32.BF16 R144, R4.reuse, R22, R124 ;  /* 0x000000160490723c */ /* 0x040ff0000004187c */
[----:B------:R-:W-:Y:S01]  /*8b90*/  IMAD.MOV.U32 R99, RZ, RZ, R8 ;  /* 0x000000ffff637224 */ /* 0x000fe200078e0008 */
[----:B------:R-:W-:Y:S01]  /*8ba0*/  HMMA.16816.F32.BF16 R140, R4, R82, R120 ;  /* 0x00000052048c723c */ /* 0x000fe20000041878 */
        /* <DEDUP_REMOVED lines=8> */
[----:B------:R-:W-:Y:S08]  /*8c30*/  HMMA.16816.F32.BF16 R92, R4, R30, R204 ;  /* 0x0000001e045c723c */ /* 0x000ff000000418cc */
[C---:B------:R-:W-:Y:S08]  /*8c40*/  HMMA.16816.F32.BF16 R4, R12.reuse, R56, RZ ;  /* 0x000000380c04723c */ /* 0x040ff000000418ff */
[----:B------:R-:W-:Y:S01]  /*8c50*/  IMAD.MOV.U32 R136, RZ, RZ, R8 ;  /* 0x000000ffff887224 */ /* 0x000fe200078e0008 */
[----:B------:R-:W-:Y:S01]  /*8c60*/  HMMA.16816.F32.BF16 R96, R12, R72, RZ ;  /* 0x000000480c60723c */ /* 0x000fe200000418ff */
[----:B------:R-:W-:-:S02]  /*8c70*/  IMAD.MOV.U32 R3, RZ, RZ, R9 ;  /* 0x000000ffff037224 */ /* 0x000fc400078e0009 */
[----:B------:R-:W-:Y:S02]  /*8c80*/  IMAD.MOV.U32 R2, RZ, RZ, R10 ;  /* 0x000000ffff027224 */ /* 0x000fe400078e000a */
[----:B------:R-:W-:Y:S02]  /*8c90*/  IMAD.MOV.U32 R0, RZ, RZ, R11 ;  /* 0x000000ffff007224 */ /* 0x000fe400078e000b */
[----:B------:R-:W1:Y:S01]  /*8ca0*/  LDSM.16.M88.4 R8, [R225] ;  /* 0x00000000e108783b */ /* 0x000e620000000200 */
[----:B------:R-:W-:Y:S01]  /*8cb0*/  HMMA.16816.F32.BF16 R72, R12, R74, RZ ;  /* 0x0000004a0c48723c */ /* 0x000fe200000418ff */
[----:B------:R-:W-:Y:S02]  /*8cc0*/  IMAD.MOV.U32 R112, RZ, RZ, R92 ;  /* 0x000000ffff707224 */ /* 0x000fe400078e005c */
[----:B------:R-:W-:Y:S02]  /*8cd0*/  IMAD.MOV.U32 R252, RZ, RZ, R93 ;  /* 0x000000fffffc7224 */ /* 0x000fe400078e005d */
[----:B------:R-:W-:-:S02]  /*8ce0*/  IMAD.MOV.U32 R235, RZ, RZ, R94 ;  /* 0x000000ffffeb7224 */ /* 0x000fc400078e005e */
[----:B------:R-:W-:Y:S02]  /*8cf0*/  IMAD.MOV.U32 R158, RZ, RZ, R95 ;  /* 0x000000ffff9e7224 */ /* 0x000fe400078e005f */
[C---:B------:R-:W-:Y:S08]  /*8d00*/  HMMA.16816.F32.BF16 R92, R12.reuse, R68, RZ ;  /* 0x000000440c5c723c */ /* 0x040ff000000418ff */
[----:B------:R-:W-:Y:S08]  /*8d10*/  HMMA.16816.F32.BF16 R68, R12, R70, RZ ;  /* 0x000000460c44723c */ /* 0x000ff000000418ff */
[----:B-1----:R-:W-:Y:S08]  /*8d20*/  HMMA.16816.F32.BF16 R116, R8, R32, R88 ;  /* 0x000000200874723c */ /* 0x002ff00000041858 */
[----:B------:R-:W-:Y:S08]  /*8d30*/  HMMA.16816.F32.BF16 R88, R12, R62, RZ ;  /* 0x0000003e0c58723c */ /* 0x000ff000000418ff */
[----:B------:R-:W-:Y:S08]  /*8d40*/  HMMA.16816.F32.BF16 R204, R8, R28, R84 ;  /* 0x0000001c08cc723c */ /* 0x000ff00000041854 */
[C---:B------:R-:W-:Y:S08]  /*8d50*/  HMMA.16816.F32.BF16 R60, R12.reuse, R52, RZ ;  /* 0x000000340c3c723c */ /* 0x040ff000000418ff */
[C---:B------:R-:W-:Y:S08]  /*8d60*/  HMMA.16816.F32.BF16 R84, R12.reuse, R66, RZ ;  /* 0x000000420c54723c */ /* 0x040ff000000418ff */
[C---:B------:R-:W-:Y:S08]  /*8d70*/  HMMA.16816.F32.BF16 R64, R12.reuse, R58, RZ ;  /* 0x0000003a0c40723c */ /* 0x040ff000000418ff */
[----:B------:R-:W-:Y:S08]  /*8d80*/  HMMA.16816.F32.BF16 R52, R12, R54, RZ ;  /* 0x000000360c34723c */ /* 0x000ff000000418ff */
[----:B------:R-:W-:Y:S08]  /*8d90*/  HMMA.16816.F32.BF16 R248, R8, R24, R4 ;  /* 0x0000001808f8723c */ /* 0x000ff00000041804 */
[----:B------:R-:W-:Y:S08]  /*8da0*/  HMMA.16816.F32.BF16 R56, R12, R48, RZ ;  /* 0x000000300c38723c */ /* 0x000ff000000418ff */
[C---:B------:R-:W-:Y:S07]  /*8db0*/  HMMA.16816.F32.BF16 R128, R8.reuse, R20, R60 ;  /* 0x000000140880723c */ /* 0x040fee000004183c */
[----:B------:R-:W-:Y:S01]  /*8dc0*/  IMAD.MOV.U32 R60, RZ, RZ, R108 ;  /* 0x000000ffff3c7224 */ /* 0x000fe200078e006c */
[----:B------:R-:W-:Y:S01]  /*8dd0*/  HMMA.16816.F32.BF16 R96, R8, R40, R96 ;  /* 0x000000280860723c */ /* 0x000fe20000041860 */
[----:B------:R-:W-:-:S02]  /*8de0*/  IMAD.MOV.U32 R61, RZ, RZ, R109 ;  /* 0x000000ffff3d7224 */ /* 0x000fc400078e006d */
[----:B------:R-:W-:Y:S02]  /*8df0*/  IMAD.MOV.U32 R62, RZ, RZ, R110 ;  /* 0x000000ffff3e7224 */ /* 0x000fe400078e006e */
[----:B------:R-:W-:-:S03]  /*8e00*/  IMAD.MOV.U32 R63, RZ, RZ, R111 ;  /* 0x000000ffff3f7224 */ /* 0x000fc600078e006f */
[C---:B------:R-:W-:Y:S08]  /*8e10*/  HMMA.16816.F32.BF16 R4, R12.reuse, R44, RZ ;  /* 0x0000002c0c04723c */ /* 0x040ff000000418ff */
[C---:B------:R-:W-:Y:S08]  /*8e20*/  HMMA.16816.F32.BF16 R48, R12.reuse, R50, RZ ;  /* 0x000000320c30723c */ /* 0x040ff000000418ff */
[----:B------:R-:W-:Y:S01]  /*8e30*/  HMMA.16816.F32.BF16 R44, R12, R46, RZ ;  /* 0x0000002e0c2c723c */ /* 0x000fe200000418ff */
[----:B------:R-:W-:Y:S07]  /*8e40*/  LDSM.16.M88.4 R12, [R223] ;  /* 0x00000000df0c783b */ /* 0x000fee0000000200 */
[C---:B------:R-:W-:Y:S08]  /*8e50*/  HMMA.16816.F32.BF16 R40, R8.reuse, R42, R72 ;  /* 0x0000002a0828723c */ /* 0x040ff00000041848 */
[C---:B------:R-:W-:Y:S01]  /*8e60*/  HMMA.16816.F32.BF16 R108, R8.reuse, R26, R64 ;  /* 0x0000001a086c723c */ /* 0x040fe20000041840 */
[----:B------:R-:W1:Y:S07]  /*8e70*/  LDSM.16.M88.4 R24, [R233] ;  /* 0x00000000e918783b */ /* 0x000e6e0000000200 */
[C---:B------:R-:W-:Y:S01]  /*8e80*/  HMMA.16816.F32.BF16 R72, R8.reuse, R22, R52 ;  /* 0x000000160848723c */ /* 0x040fe20000041834 */
[----:B------:R-:W2:Y:S07]  /*8e90*/  LDSM.16.M88.4 R20, [R232] ;  /* 0x00000000e814783b */ /* 0x000eae0000000200 */
[C---:B------:R-:W-:Y:S08]  /*8ea0*/  HMMA.16816.F32.BF16 R92, R8.reuse, R36, R92 ;  /* 0x00000024085c723c */ /* 0x040ff0000004185c */
[C---:B------:R-:W-:Y:S08]  /*8eb0*/  HMMA.16816.F32.BF16 R36, R8.reuse, R38, R68 ;  /* 0x000000260824723c */ /* 0x040ff00000041844 */
[C---:B------:R-:W-:Y:S08]  /*8ec0*/  HMMA.16816.F32.BF16 R32, R8.reuse, R34, R84 ;  /* 0x000000220820723c */ /* 0x040ff00000041854 */
[C---:B------:R-:W-:Y:S07]  /*8ed0*/  HMMA.16816.F32.BF16 R120, R8.reuse, R80, R56 ;  /* 0x000000500878723c */ /* 0x040fee0000041838 */
[----:B------:R-:W-:Y:S01]  /*8ee0*/  IMAD.MOV.U32 R59, RZ, RZ, R112 ;  /* 0x000000ffff3b7224 */ /* 0x000fe200078e0070 */
[C---:B------:R-:W-:Y:S01]  /*8ef0*/  HMMA.16816.F32.BF16 R244, R8.reuse, R76, R4 ;  /* 0x0000004c08f4723c */ /* 0x040fe20000041804 */
[----:B------:R-:W-:Y:S07]  /*8f00*/  LDSM.16.M88.4 R4, [R223+0x2000] ;  /* 0x00200000df04783b */ /* 0x000fee0000000200 */
[----:B------:R-:W-:Y:S01]  /*8f10*/  HMMA.16816.F32.BF16 R112, R8, R30, R88 ;  /* 0x0000001e0870723c */ /* 0x000fe20000041858 */
[----:B------:R-:W3:Y:S06]  /*8f20*/  LDSM.16.M88.4 R28, [R226] ;  /* 0x00000000e21c783b */ /* 0x000eec0000000200 */
[----:B------:R-:W-:Y:S01]  /*8f30*/  IMAD.MOV.U32 R88, RZ, RZ, R107 ;  /* 0x000000ffff587224 */ /* 0x000fe200078e006b */
[----:B-1----:R-:W-:Y:S01]  /*8f40*/  HMMA.16816.F32.BF16 R52, R12, R26, R36 ;  /* 0x0000001a0c34723c */ /* 0x002fe20000041824 */
[----:B------:R-:W-:-:S02]  /*8f50*/  IMAD.MOV.U32 R89, RZ, RZ, R106 ;  /* 0x000000ffff597224 */ /* 0x000fc400078e006a */
[----:B------:R-:W-:Y:S02]  /*8f60*/  IMAD.MOV.U32 R90, RZ, RZ, R105 ;  /* 0x000000ffff5a7224 */ /* 0x000fe400078e0069 */
[----:B------:R-:W-:-:S03]  /*8f70*/  IMAD.MOV.U32 R91, RZ, RZ, R104 ;  /* 0x000000ffff5b7224 */ /* 0x000fc600078e0068 */
[----:B--2---:R-:W-:Y:S01]  /*8f80*/  HMMA.16816.F32.BF16 R36, R12, R22, R32 ;  /* 0x000000160c24723c */ /* 0x004fe20000041820 */
[----:B------:R-:W1:Y:S07]  /*8f90*/  LDSM.16.M88.4 R32, [R227] ;  /* 0x00000000e320783b */ /* 0x000e6e0000000200 */
[C---:B------:R-:W-:Y:S07]  /*8fa0*/  HMMA.16816.F32.BF16 R104, R8.reuse, R78, R44 ;  /* 0x0000004e0868723c */ /* 0x040fee000004182c */
[----:B------:R-:W-:Y:S01]  /*8fb0*/  IMAD.MOV.U32 R44, RZ, RZ, R100 ;  /* 0x000000ffff2c7224 */ /* 0x000fe200078e0064 */
[----:B------:R-:W-:Y:S01]  /*8fc0*/  HMMA.16816.F32.BF16 R80, R8, R82, R48 ;  /* 0x000000520850723c */ /* 0x000fe20000041830 */
[----:B------:R-:W-:Y:S01]  /*8fd0*/  IMAD.MOV.U32 R45, RZ, RZ, R101 ;  /* 0x000000ffff2d7224 */ /* 0x000fe200078e0065 */
[----:B------:R-:W-:Y:S01]  /*8fe0*/  LDSM.16.M88.4 R8, [R228] ;  /* 0x00000000e408783b */ /* 0x000fe20000000200 */
[----:B------:R-:W-:-:S02]  /*8ff0*/  IMAD.MOV.U32 R46, RZ, RZ, R102 ;  /* 0x000000ffff2e7224 */ /* 0x000fc400078e0066 */
[----:B------:R-:W-:-:S03]  /*9000*/  IMAD.MOV.U32 R47, RZ, RZ, R103 ;  /* 0x000000ffff2f7224 */ /* 0x000fc600078e0067 */
[----:B------:R-:W-:Y:S08]  /*9010*/  HMMA.16816.F32.BF16 R64, R12, R24, R92 ;  /* 0x000000180c40723c */ /* 0x000ff0000004185c */
[----:B---3--:R-:W-:Y:S07]  /*9020*/  HMMA.16816.F32.BF16 R100, R4, R28, R240 ;  /* 0x0000001c0464723c */ /* 0x008fee00000418f0 */
[----:B------:R-:W-:Y:S01]  /*9030*/  IMAD.MOV.U32 R240, RZ, RZ, R59 ;  /* 0x000000fffff07224 */ /* 0x000fe200078e003b */
[----:B------:R-:W-:Y:S01]  /*9040*/  HMMA.16816.F32.BF16 R68, R12, R30, R40 ;  /* 0x0000001e0c44723c */ /* 0x000fe20000041828 */
[----:B------:R-:W-:-:S02]  /*9050*/  IMAD.MOV.U32 R241, RZ, RZ, R252 ;  /* 0x000000fffff17224 */ /* 0x000fc400078e00fc */
[----:B------:R-:W-:Y:S02]  /*9060*/  IMAD.MOV.U32 R242, RZ, RZ, R235 ;  /* 0x000000fffff27224 */ /* 0x000fe400078e00eb */
[----:B------:R-:W-:-:S03]  /*9070*/  IMAD.MOV.U32 R243, RZ, RZ, R158 ;  /* 0x000000fffff37224 */ /* 0x000fc600078e009e */
[----:B------:R-:W-:Y:S07]  /*9080*/  HMMA.16816.F32.BF16 R84, R12, R28, R96 ;  /* 0x0000001c0c54723c */ /* 0x000fee0000041860 */
[----:B------:R-:W-:Y:S01]  /*9090*/  IMAD.MOV.U32 R96, RZ, RZ, R157 ;  /* 0x000000ffff607224 */ /* 0x000fe200078e009d */
[----:B------:R-:W-:Y:S01]  /*90a0*/  HMMA.16816.F32.BF16 R76, R4, R30, R236 ;  /* 0x0000001e044c723c */ /* 0x000fe200000418ec */
[----:B------:R-:W2:Y:S01]  /*90b0*/  LDSM.16.M88.4 R28, [R231] ;  /* 0x00000000e71c783b */ /* 0x000ea20000000200 */
[----:B------:R-:W-:-:S02]  /*90c0*/  IMAD.MOV.U32 R97, RZ, RZ, R156 ;  /* 0x000000ffff617224 */ /* 0x000fc400078e009c */
[----:B------:R-:W-:Y:S02]  /*90d0*/  IMAD.MOV.U32 R98, RZ, RZ, R138 ;  /* 0x000000ffff627224 */ /* 0x000fe400078e008a */
[----:B------:R-:W-:Y:S02]  /*90e0*/  IMAD.MOV.U32 R99, RZ, RZ, R137 ;  /* 0x000000ffff637224 */ /* 0x000fe400078e0089 */
[C---:B------:R-:W-:Y:S01]  /*90f0*/  HMMA.16816.F32.BF16 R60, R4.reuse, R24, R60 ;  /* 0x00000018043c723c */ /* 0x040fe2000004183c */
[----:B------:R-:W-:Y:S02]  /*9100*/  IMAD.MOV.U32 R236, RZ, RZ, R136 ;  /* 0x000000ffffec7224 */ /* 0x000fe400078e0088 */
[----:B------:R-:W-:Y:S02]  /*9110*/  IMAD.MOV.U32 R237, RZ, RZ, R3 ;  /* 0x000000ffffed7224 */ /* 0x000fe400078e0003 */
[----:B------:R-:W-:Y:S02]  /*9120*/  IMAD.MOV.U32 R238, RZ, RZ, R2 ;  /* 0x000000ffffee7224 */ /* 0x000fe400078e0002 */
[----:B------:R-:W-:Y:S01]  /*9130*/  IMAD.MOV.U32 R239, RZ, RZ, R0 ;  /* 0x000000ffffef7224 */ /* 0x000fe200078e0000 */
[----:B------:R-:W-:Y:S01]  /*9140*/  HMMA.16816.F32.BF16 R56, R4, R26, R212 ;  /* 0x0000001a0438723c */ /* 0x000fe200000418d4 */
[----:B------:R-:W3:Y:S07]  /*9150*/  LDSM.16.M88.4 R24, [R230] ;  /* 0x00000000e618783b */ /* 0x000eee0000000200 */
[-C--:B------:R-:W-:Y:S08]  /*9160*/  HMMA.16816.F32.BF16 R48, R12, R20.reuse, R116 ;  /* 0x000000140c30723c */ /* 0x080ff00000041874 */
[C---:B------:R-:W-:Y:S08]  /*9170*/  HMMA.16816.F32.BF16 R44, R4.reuse, R20, R44 ;  /* 0x00000014042c723c */ /* 0x040ff0000004182c */
[C---:B------:R-:W-:Y:S01]  /*9180*/  HMMA.16816.F32.BF16 R40, R4.reuse, R22, R208 ;  /* 0x000000160428723c */ /* 0x040fe200000418d0 */
[----:B------:R-:W4:Y:S07]  /*9190*/  LDSM.16.M88.4 R20, [R229] ;  /* 0x00000000e514783b */ /* 0x000f2e0000000200 */
[C---:B-1----:R-:W-:Y:S08]  /*91a0*/  HMMA.16816.F32.BF16 R92, R4.reuse, R32, R152 ;  /* 0x00000020045c723c */ /* 0x042ff00000041898 */
[C---:B--2---:R-:W-:Y:S08]  /*91b0*/  HMMA.16816.F32.BF16 R96, R4.reuse, R28, R96 ;  /* 0x0000001c0460723c */ /* 0x044ff00000041860 */
[C---:B---3--:R-:W-:Y:S08]  /*91c0*/  HMMA.16816.F32.BF16 R88, R4.reuse, R24, R88 ;  /* 0x000000180458723c */ /* 0x048ff00000041858 */
[----:B------:R-:W-:Y:S01]  /*91d0*/  IMAD.MOV.U32 R156, RZ, RZ, R93 ;  /* 0x000000ffff9c7224 */ /* 0x000fe200078e005d */
[----:B------:R-:W-:Y:S01]  /*91e0*/  HMMA.16816.F32.BF16 R236, R4, R8, R236 ;  /* 0x0000000804ec723c */ /* 0x000fe200000418ec */
[----:B------:R-:W-:-:S02]  /*91f0*/  IMAD.MOV.U32 R155, RZ, RZ, R94 ;  /* 0x000000ffff9b7224 */ /* 0x000fc400078e005e */
[----:B------:R-:W-:Y:S02]  /*9200*/  IMAD.MOV.U32 R154, RZ, RZ, R92 ;  /* 0x000000ffff9a7224 */ /* 0x000fe400078e005c */
[----:B------:R-:W-:-:S03]  /*9210*/  IMAD.MOV.U32 R2, RZ, RZ, R95 ;  /* 0x000000ffff027224 */ /* 0x000fc600078e005f */
[C---:B----4-:R-:W-:Y:S08]  /*9220*/  HMMA.16816.F32.BF16 R124, R4.reuse, R20, R124 ;  /* 0x00000014047c723c */ /* 0x050ff0000004187c */
[C---:B------:R-:W-:Y:S08]  /*9230*/  HMMA.16816.F32.BF16 R92, R4.reuse, R30, R240 ;  /* 0x0000001e045c723c */ /* 0x040ff000000418f0 */
[C---:B------:R-:W-:Y:S08]  /*9240*/  HMMA.16816.F32.BF16 R116, R4.reuse, R26, R148 ;  /* 0x0000001a0474723c */ /* 0x040ff00000041894 */
[C---:B------:R-:W-:Y:S08]  /*9250*/  HMMA.16816.F32.BF16 R208, R4.reuse, R22, R144 ;  /* 0x0000001604d0723c */ /* 0x040ff00000041890 */
[C---:B------:R-:W-:Y:S08]  /*9260*/  HMMA.16816.F32.BF16 R140, R4.reuse, R10, R140 ;  /* 0x0000000a048c723c */ /* 0x040ff0000004188c */
[----:B------:R-:W-:Y:S08]  /*9270*/  HMMA.16816.F32.BF16 R4, R4, R34, R132 ;  /* 0x000000220404723c */ /* 0x000ff00000041884 */
[C---:B------:R-:W-:Y:S08]  /*9280*/  HMMA.16816.F32.BF16 R132, R12.reuse, R32, R244 ;  /* 0x000000200c84723c */ /* 0x040ff000000418f4 */
[----:B------:R-:W-:Y:S01]  /*9290*/  HMMA.16816.F32.BF16 R244, R12, R34, R104 ;  /* 0x000000220cf4723c */ /* 0x000fe20000041868 */
[----:B------:R-:W-:-:S02]  /*92a0*/  IMAD.MOV.U32 R0, RZ, RZ, R141 ;  /* 0x000000ffff007224 */ /* 0x000fc400078e008d */
[----:B------:R-:W-:Y:S02]  /*92b0*/  IMAD.MOV.U32 R3, RZ, RZ, R140 ;  /* 0x000000ffff037224 */ /* 0x000fe400078e008c */
[----:B------:R-:W-:Y:S02]  /*92c0*/  IMAD.MOV.U32 R158, RZ, RZ, R142 ;  /* 0x000000ffff9e7224 */ /* 0x000fe400078e008e */
[----:B------:R-:W-:Y:S02]  /*92d0*/  IMAD.MOV.U32 R157, RZ, RZ, R143 ;  /* 0x000000ffff9d7224 */ /* 0x000fe400078e008f */
[----:B------:R-:W-:Y:S02]  /*92e0*/  IMAD.MOV.U32 R215, RZ, RZ, R5 ;  /* 0x000000ffffd77224 */ /* 0x000fe400078e0005 */
[----:B------:R-:W-:Y:S02]  /*92f0*/  IMAD.MOV.U32 R214, RZ, RZ, R6 ;  /* 0x000000ffffd67224 */ /* 0x000fe400078e0006 */
[----:B------:R-:W-:-:S02]  /*9300*/  IMAD.MOV.U32 R213, RZ, RZ, R7 ;  /* 0x000000ffffd57224 */ /* 0x000fc400078e0007 */
[----:B------:R-:W-:Y:S02]  /*9310*/  IMAD.MOV.U32 R212, RZ, RZ, R4 ;  /* 0x000000ffffd47224 */ /* 0x000fe400078e0004 */
[C---:B------:R-:W-:Y:S01]  /*9320*/  HMMA.16816.F32.BF16 R4, R12.reuse, R28, R204 ;  /* 0x0000001c0c04723c */ /* 0x040fe200000418cc */
[----:B------:R-:W-:Y:S02]  /*9330*/  IMAD.MOV.U32 R33, RZ, RZ, R134 ;  /* 0x000000ffff217224 */ /* 0x000fe400078e0086 */
[----:B------:R-:W-:Y:S11]  /*9340*/  IMAD.MOV.U32 R32, RZ, RZ, R135 ;  /* 0x000000ffff207224 */ /* 0x000ff600078e0087 */
[----:B------:R-:W-:Y:S10]  /*9350*/  @!UPT UIADD3 URZ, URZ, URZ, URZ ;  /* 0x0000003f3f3ff290 */ /* 0x000ff4000fffe03f */
[----:B------:R-:W-:Y:S02]  /*9360*/  IMAD.MOV.U32 R207, RZ, RZ, R5 ;  /* 0x000000ffffcf7224 */ /* 0x000fe400078e0005 */
[----:B------:R-:W-:Y:S02]  /*9370*/  IMAD.MOV.U32 R206, RZ, RZ, R6 ;  /* 0x000000ffffce7224 */ /* 0x000fe400078e0006 */
[----:B------:R-:W-:Y:S02]  /*9380*/  IMAD.MOV.U32 R205, RZ, RZ, R7 ;  /* 0x000000ffffcd7224 */ /* 0x000fe400078e0007 */
[----:B------:R-:W-:Y:S02]  /*9390*/  IMAD.MOV.U32 R204, RZ, RZ, R4 ;  /* 0x000000ffffcc7224 */ /* 0x000fe400078e0004 */
[----:B------:R-:W-:Y:S01]  /*93a0*/  HMMA.16816.F32.BF16 R4, R12, R30, R112 ;  /* 0x0000001e0c04723c */ /* 0x000fe20000041870 */
[----:B------:R-:W-:Y:S06]  /*93b0*/  LDSM.16.M88.4 R28, [R220] ;  /* 0x00000000dc1c783b */ /* 0x000fec0000000200 */
[----:B------:R-:W-:-:S02]  /*93c0*/  IMAD.MOV.U32 R115, RZ, RZ, R0 ;  /* 0x000000ffff737224 */ /* 0x000fc400078e0000 */
[----:B------:R-:W-:Y:S11]  /*93d0*/  IMAD.MOV.U32 R114, RZ, RZ, R3 ;  /* 0x000000ffff727224 */ /* 0x000ff600078e0003 */
[----:B------:R-:W-:Y:S04]  /*93e0*/  @!UPT UIADD3 URZ, URZ, URZ, URZ ;  /* 0x0000003f3f3ff290 */ /* 0x000fe8000fffe03f */
[----:B------:R-:W-:Y:S02]  /*93f0*/  IMAD.MOV.U32 R153, RZ, RZ, R4 ;  /* 0x000000ffff997224 */ /* 0x000fe400078e0004 */
[----:B------:R-:W-:Y:S02]  /*9400*/  IMAD.MOV.U32 R152, RZ, RZ, R5 ;  /* 0x000000ffff987224 */ /* 0x000fe400078e0005 */
[----:B------:R-:W-:Y:S02]  /*9410*/  IMAD.MOV.U32 R151, RZ, RZ, R6 ;  /* 0x000000ffff977224 */ /* 0x000fe400078e0006 */
[----:B------:R-:W-:Y:S02]  /*9420*/  IMAD.MOV.U32 R150, RZ, RZ, R7 ;  /* 0x000000ffff967224 */ /* 0x000fe400078e0007 */
[C---:B------:R-:W-:Y:S11]  /*9430*/  HMMA.16816.F32.BF16 R4, R12.reuse, R24, R248 ;  /* 0x000000180c04723c */ /* 0x040ff600000418f8 */
[----:B------:R-:W-:Y:S11]  /*9440*/  @!UPT UIADD3 URZ, URZ, URZ, URZ ;  /* 0x0000003f3f3ff290 */ /* 0x000ff6000fffe03f */
[----:B------:R-:W-:Y:S02]  /*9450*/  @!UPT UIADD3 URZ, URZ, URZ, URZ ;  /* 0x0000003f3f3ff290 */ /* 0x000fe4000fffe03f */
[----:B------:R-:W-:Y:S02]  /*9460*/  IMAD.MOV.U32 R241, RZ, RZ, R5 ;  /* 0x000000fffff17224 */ /* 0x000fe400078e0005 */
[----:B------:R-:W-:Y:S02]  /*9470*/  IMAD.MOV.U32 R240, RZ, RZ, R6 ;  /* 0x000000fffff07224 */ /* 0x000fe400078e0006 */
[----:B------:R-:W-:Y:S02]  /*9480*/  IMAD.MOV.U32 R113, RZ, RZ, R7 ;  /* 0x000000ffff717224 */ /* 0x000fe400078e0007 */
[----:B------:R-:W-:Y:S02]  /*9490*/  IMAD.MOV.U32 R112, RZ, RZ, R4 ;  /* 0x000000ffff707224 */ /* 0x000fe400078e0004 */
[C---:B------:R-:W-:Y:S01]  /*94a0*/  HMMA.16816.F32.BF16 R4, R12.reuse, R26, R108 ;  /* 0x0000001a0c04723c */ /* 0x040fe2000004186c */
[----:B------:R-:W-:Y:S11]  /*94b0*/  LDSM.16.M88.4 R24, [R220+0x800] ;  /* 0x00080000dc18783b */ /* 0x000ff60000000200 */
[----:B------:R-:W-:Y:S11]  /*94c0*/  @!UPT UIADD3 URZ, URZ, URZ, URZ ;  /* 0x0000003f3f3ff290 */ /* 0x000ff6000fffe03f */
[----:B------:R-:W-:Y:S01]  /*94d0*/  @!UPT UIADD3 URZ, URZ, URZ, URZ ;  /* 0x0000003f3f3ff290 */ /* 0x000fe2000fffe03f */
        /* <DEDUP_REMOVED lines=19> */
[----:B------:R-:W-:Y:S01]  /*9610*/  HMMA.16816.F32.BF16 R4, R12, R8, R120 ;  /* 0x000000080c04723c */ /* 0x000fe20000041878 */
[----:B------:R-:W-:Y:S02]  /*9620*/  IMAD.MOV.U32 R107, RZ, RZ, R73 ;  /* 0x000000ffff6b7224 */ /* 0x000fe400078e0049 */
[----:B------:R-:W-:-:S02]  /*9630*/  IMAD.MOV.U32 R104, RZ, RZ, R72 ;  /* 0x000000ffff687224 */ /* 0x000fc400078e0048 */
[----:B------:R-:W-:Y:S02]  /*9640*/  IMAD.MOV.U32 R72, RZ, RZ, R240 ;  /* 0x000000ffff487224 */ /* 0x000fe400078e00f0 */
[----:B------:R-:W-:Y:S02]  /*9650*/  IMAD.MOV.U32 R73, RZ, RZ, R113 ;  /* 0x000000ffff497224 */ /* 0x000fe400078e0071 */
[----:B------:R-:W-:Y:S02]  /*9660*/  IMAD.MOV.U32 R113, RZ, RZ, R213 ;  /* 0x000000ffff717224 */ /* 0x000fe400078e00d5 */
[----:B------:R-:W-:Y:S02]  /*9670*/  IMAD.MOV.U32 R105, RZ, RZ, R75 ;  /* 0x000000ffff697224 */ /* 0x000fe400078e004b */
[----:B------:R-:W-:Y:S02]  /*9680*/  IMAD.MOV.U32 R106, RZ, RZ, R74 ;  /* 0x000000ffff6a7224 */ /* 0x000fe400078e004a */
[----:B------:R-:W-:-:S02]  /*9690*/  IMAD.MOV.U32 R75, RZ, RZ, R207 ;  /* 0x000000ffff4b7224 */ /* 0x000fc400078e00cf */
[----:B------:R-:W-:-:S07]  /*96a0*/  IMAD.MOV.U32 R74, RZ, RZ, R204 ;  /* 0x000000ffff4a7224 */ /* 0x000fce00078e00cc */
[----:B------:R-:W-:Y:S02]  /*96b0*/  IMAD.MOV.U32 R123, RZ, RZ, R5 ;  /* 0x000000ffff7b7224 */ /* 0x000fe400078e0005 */
[----:B------:R-:W-:Y:S02]  /*96c0*/  IMAD.MOV.U32 R122, RZ, RZ, R6 ;  /* 0x000000ffff7a7224 */ /* 0x000fe400078e0006 */
[----:B------:R-:W-:Y:S02]  /*96d0*/  IMAD.MOV.U32 R121, RZ, RZ, R7 ;  /* 0x000000ffff797224 */ /* 0x000fe400078e0007 */
[----:B------:R-:W-:Y:S02]  /*96e0*/  IMAD.MOV.U32 R120, RZ, RZ, R4 ;  /* 0x000000ffff787224 */ /* 0x000fe400078e0004 */
[----:B------:R-:W-:Y:S01]  /*96f0*/  HMMA.16816.F32.BF16 R4, R12, R10, R80 ;  /* 0x0000000a0c04723c */ /* 0x000fe20000041850 */
[----:B------:R-:W1:Y:S01]  /*9700*/  LDSM.16.M88.4 R8, [R224] ;  /* 0x00000000e008783b */ /* 0x000e620000000200 */
[----:B------:R-:W-:-:S02]  /*9710*/  IMAD.MOV.U32 R34, RZ, RZ, R122 ;  /* 0x000000ffff227224 */ /* 0x000fc400078e007a */
[----:B------:R-:W-:Y:S02]  /*9720*/  IMAD.MOV.U32 R35, RZ, RZ, R121 ;  /* 0x000000ffff237224 */ /* 0x000fe400078e0079 */
[----:B------:R-:W-:Y:S02]  /*9730*/  IMAD.MOV.U32 R121, RZ, RZ, R110 ;  /* 0x000000ffff797224 */ /* 0x000fe400078e006e */
[----:B------:R-:W-:Y:S02]  /*9740*/  IMAD.MOV.U32 R122, RZ, RZ, R112 ;  /* 0x000000ffff7a7224 */ /* 0x000fe400078e0070 */
[----:B------:R-:W-:Y:S02]  /*9750*/  IMAD.MOV.U32 R112, RZ, RZ, R214 ;  /* 0x000000ffff707224 */ /* 0x000fe400078e00d6 */
[----:B------:R-:W-:Y:S02]  /*9760*/  IMAD.MOV.U32 R110, RZ, RZ, R212 ;  /* 0x000000ffff6e7224 */ /* 0x000fe400078e00d4 */
[----:B------:R-:W-:-:S02]  /*9770*/  IMAD.MOV.U32 R80, RZ, RZ, R133 ;  /* 0x000000ffff507224 */ /* 0x000fc400078e0085 */
[----:B------:R-:W-:-:S08]  /*9780*/  IMAD.MOV.U32 R81, RZ, RZ, R132 ;  /* 0x000000ffff517224 */ /* 0x000fd000078e0084 */
[----:B------:R-:W-:Y:S02]  /*9790*/  IMAD.MOV.U32 R243, RZ, RZ, R5 ;  /* 0x000000fffff37224 */ /* 0x000fe400078e0005 */
[----:B------:R-:W-:Y:S02]  /*97a0*/  IMAD.MOV.U32 R131, RZ, RZ, R6 ;  /* 0x000000ffff837224 */ /* 0x000fe400078e0006 */
[----:B------:R-:W-:Y:S02]  /*97b0*/  IMAD.MOV.U32 R83, RZ, RZ, R7 ;  /* 0x000000ffff537224 */ /* 0x000fe400078e0007 */
[----:B------:R-:W-:Y:S02]  /*97c0*/  IMAD.MOV.U32 R82, RZ, RZ, R4 ;  /* 0x000000ffff527224 */ /* 0x000fe400078e0004 */
[----:B------:R-:W2:Y:S01]  /*97d0*/  LDSM.16.M88.4 R4, [R224+0x2000] ;  /* 0x00200000e004783b */ /* 0x000ea20000000200 */
[C---:B-1----:R-:W-:Y:S08]  /*97e0*/  HMMA.16816.F32.BF16 R68, R8.reuse, R30, R68 ;  /* 0x0000001e0844723c */ /* 0x042ff00000041844 */
[C---:B------:R-:W-:Y:S08]  /*97f0*/  HMMA.16816.F32.BF16 R64, R8.reuse, R24, R64 ;  /* 0x000000180840723c */ /* 0x040ff00000041840 */
[----:B------:R-:W-:Y:S08]  /*9800*/  HMMA.16816.F32.BF16 R84, R8, R28, R84 ;  /* 0x0000001c0854723c */ /* 0x000ff00000041854 */
[----:B------:R-:W-:-:S02]  /*9810*/  IMAD.MOV.U32 R12, RZ, RZ, R68 ;  /* 0x000000ffff0c7224 */ /* 0x000fc400078e0044 */
[----:B------:R-:W-:Y:S02]  /*9820*/  IMAD.MOV.U32 R68, RZ, RZ, R122 ;  /* 0x000000ffff447224 */ /* 0x000fe400078e007a */
[----:B------:R-:W-:Y:S02]  /*9830*/  IMAD.MOV.U32 R252, RZ, RZ, R70 ;  /* 0x000000fffffc7224 */ /* 0x000fe400078e0046 */
[----:B------:R-:W-:Y:S01]  /*9840*/  IMAD.MOV.U32 R235, RZ, RZ, R71 ;  /* 0x000000ffffeb7224 */ /* 0x000fe200078e0047 */
[----:B--2---:R-:W-:Y:S01]  /*9850*/  HMMA.16816.F32.BF16 R100, R4, R28, R100 ;  /* 0x0000001c0464723c */ /* 0x004fe20000041864 */
[----:B------:R-:W-:Y:S02]  /*9860*/  IMAD.MOV.U32 R138, RZ, RZ, R66 ;  /* 0x000000ffff8a7224 */ /* 0x000fe400078e0042 */
[----:B------:R-:W-:Y:S02]  /*9870*/  IMAD.MOV.U32 R137, RZ, RZ, R67 ;  /* 0x000000ffff897224 */ /* 0x000fe400078e0043 */
[----:B------:R-:W-:-:S02]  /*9880*/  IMAD.MOV.U32 R67, RZ, RZ, R121 ;  /* 0x000000ffff437224 */ /* 0x000fc400078e0079 */
[----:B------:R-:W-:Y:S01]  /*9890*/  IMAD.MOV.U32 R28, RZ, RZ, R69 ;  /* 0x000000ffff1c7224 */ /* 0x000fe200078e0045 */
[C---:B------:R-:W-:Y:S01]  /*98a0*/  HMMA.16816.F32.BF16 R76, R4.reuse, R30, R76 ;  /* 0x0000001e044c723c */ /* 0x040fe2000004184c */
[----:B------:R-:W-:Y:S02]  /*98b0*/  IMAD.MOV.U32 R29, RZ, RZ, R65 ;  /* 0x000000ffff1d7224 */ /* 0x000fe400078e0041 */
[----:B------:R-:W-:Y:S02]  /*98c0*/  IMAD.MOV.U32 R15, RZ, RZ, R87 ;  /* 0x000000ffff0f7224 */ /* 0x000fe400078e0057 */
[----:B------:R-:W-:Y:S02]  /*98d0*/  IMAD.MOV.U32 R87, RZ, RZ, R243 ;  /* 0x000000ffff577224 */ /* 0x000fe400078e00f3 */
        /* <DEDUP_REMOVED lines=22> */
[----:B------:R-:W-:Y:S01]  /*9a40*/  IMAD.MOV.U32 R40, RZ, RZ, R29 ;  /* 0x000000ffff287224 */ /* 0x000fe200078e001d */
[----:B------:R-:W-:Y:S01]  /*9a50*/  LDSM.16.M88.4 R24, [R220+0x2000] ;  /* 0x00200000dc18783b */ /* 0x000fe20000000200 */
[----:B------:R-:W-:Y:S02]  /*9a60*/  IMAD.MOV.U32 R42, RZ, RZ, R28 ;  /* 0x000000ffff2a7224 */ /* 0x000fe400078e001c */
[----:B------:R-:W-:Y:S01]  /*9a70*/  IMAD.MOV.U32 R100, RZ, RZ, R131 ;  /* 0x000000ffff647224 */ /* 0x000fe200078e0083 */
[----:B------:R-:W1:Y:S01]  /*9a80*/  LDSM.16.M88.4 R28, [R220+0x1800] ;  /* 0x00180000dc1c783b */ /* 0x000e620000000200 */
[----:B------:R-:W-:-:S02]  /*9a90*/  IMAD.MOV.U32 R131, RZ, RZ, R206 ;  /* 0x000000ffff837224 */ /* 0x000fc400078e00ce */
[----:B------:R-:W-:Y:S01]  /*9aa0*/  HMMA.16816.F32.BF16 R204, R8, R20, R48 ;  /* 0x0000001408cc723c */ /* 0x000fe20000041830 */
[----:B------:R-:W-:Y:S02]  /*9ab0*/  IMAD.MOV.U32 R64, RZ, RZ, R82 ;  /* 0x000000ffff407224 */ /* 0x000fe400078e0052 */
[----:B------:R-:W-:Y:S02]  /*9ac0*/  IMAD.MOV.U32 R65, RZ, RZ, R83 ;  /* 0x000000ffff417224 */ /* 0x000fe400078e0053 */
[----:B------:R-:W-:Y:S02]  /*9ad0*/  IMAD.MOV.U32 R44, RZ, RZ, R81 ;  /* 0x000000ffff2c7224 */ /* 0x000fe400078e0051 */
[----:B------:R-:W-:Y:S02]  /*9ae0*/  IMAD.MOV.U32 R48, RZ, RZ, R86 ;  /* 0x000000ffff307224 */ /* 0x000fe400078e0056 */
[----:B------:R-:W-:Y:S02]  /*9af0*/  IMAD.MOV.U32 R49, RZ, RZ, R87 ;  /* 0x000000ffff317224 */ /* 0x000fe400078e0057 */
[----:B------:R-:W-:-:S02]  /*9b00*/  IMAD.MOV.U32 R86, RZ, RZ, R112 ;  /* 0x000000ffff567224 */ /* 0x000fc400078e0070 */
[----:B------:R-:W-:Y:S02]  /*9b10*/  IMAD.MOV.U32 R87, RZ, RZ, R113 ;  /* 0x000000ffff577224 */ /* 0x000fe400078e0071 */
[----:B------:R-:W-:Y:S02]  /*9b20*/  IMAD.MOV.U32 R112, RZ, RZ, R114 ;  /* 0x000000ffff707224 */ /* 0x000fe400078e0072 */
[----:B------:R-:W-:Y:S02]  /*9b30*/  IMAD.MOV.U32 R113, RZ, RZ, R115 ;  /* 0x000000ffff717224 */ /* 0x000fe400078e0073 */
[----:B------:R-:W-:Y:S02]  /*9b40*/  IMAD.MOV.U32 R114, RZ, RZ, R158 ;  /* 0x000000ffff727224 */ /* 0x000fe400078e009e */
[----:B------:R-:W-:Y:S01]  /*9b50*/  IMAD.MOV.U32 R115, RZ, RZ, R157 ;  /* 0x000000ffff737224 */ /* 0x000fe200078e009d */
[----:B------:R2:W5:Y:S01]  /*9b60*/  LDL.LU R158, [R1+0x124] ;  /* 0x00012400019e7983 */ /* 0x0005620000300800 */
[----:B------:R-:W-:-:S02]  /*9b70*/  IMAD.MOV.U32 R45, RZ, RZ, R80 ;  /* 0x000000ffff2d7224 */ /* 0x000fc400078e0050 */
[----:B------:R-:W-:Y:S01]  /*9b80*/  IMAD.MOV.U32 R66, RZ, RZ, R120 ;  /* 0x000000ffff427224 */ /* 0x000fe200078e0078 */
[----:B------:R-:W-:Y:S01]  /*9b90*/  HMMA.16816.F32.BF16 R80, R8, R22, R36 ;  /* 0x000000160850723c */ /* 0x000fe20000041824 */
[----:B------:R-:W-:Y:S01]  /*9ba0*/  IMAD.MOV.U32 R69, RZ, RZ, R123 ;  /* 0x000000ffff457224 */ /* 0x000fe200078e007b */
[----:B------:R-:W-:Y:S01]  /*9bb0*/  LDSM.16.M88.4 R20, [R220+0x2800] ;  /* 0x00280000dc14783b */ /* 0x000fe20000000200 */
[----:B------:R-:W-:Y:S02]  /*9bc0*/  IMAD.MOV.U32 R54, RZ, RZ, R34 ;  /* 0x000000ffff367224 */ /* 0x000fe400078e0022 */
[----:B------:R-:W-:Y:S01]  /*9bd0*/  IMAD.MOV.U32 R55, RZ, RZ, R35 ;  /* 0x000000ffff377224 */ /* 0x000fe200078e0023 */
[----:B------:R2:W5:Y:S01]  /*9be0*/  LDL.LU R157, [R1+0x120] ;  /* 0x00012000019d7983 */ /* 0x0005620000300800 */
[----:B------:R-:W-:Y:S02]  /*9bf0*/  IMAD.MOV.U32 R46, RZ, RZ, R33 ;  /* 0x000000ffff2e7224 */ /* 0x000fe400078e0021 */
[----:B------:R-:W-:Y:S01]  /*9c00*/  IMAD.MOV.U32 R47, RZ, RZ, R32 ;  /* 0x000000ffff2f7224 */ /* 0x000fe200078e0020 */
[----:B-1----:R-:W-:Y:S01]  /*9c10*/  HMMA.16816.F32.BF16 R120, R4, R30, R92 ;  /* 0x0000001e0478723c */ /* 0x002fe2000004185c */
[----:B------:R-:W1:Y:S01]  /*9c20*/  LDSM.16.M88.4 R32, [R220+0x3800] ;  /* 0x00380000dc20783b */ /* 0x000e620000000200 */
[----:B------:R-:W-:-:S02]  /*9c30*/  IMAD.MOV.U32 R14, RZ, RZ, R84 ;  /* 0x000000ffff0e7224 */ /* 0x000fc400078e0054 */
[----:B------:R-:W-:Y:S02]  /*9c40*/  IMAD.MOV.U32 R13, RZ, RZ, R85 ;  /* 0x000000ffff0d7224 */ /* 0x000fe400078e0055 */
[----:B------:R-:W-:Y:S02]  /*9c50*/  IMAD.MOV.U32 R43, RZ, RZ, R15 ;  /* 0x000000ffff2b7224 */ /* 0x000fe400078e000f */
[----:B------:R-:W-:Y:S02]  /*9c60*/  IMAD.MOV.U32 R92, RZ, RZ, R112 ;  /* 0x000000ffff5c7224 */ /* 0x000fe400078e0070 */
[----:B------:R-:W-:Y:S02]  /*9c70*/  IMAD.MOV.U32 R93, RZ, RZ, R113 ;  /* 0x000000ffff5d7224 */ /* 0x000fe400078e0071 */
[----:B------:R-:W-:Y:S02]  /*9c80*/  IMAD.MOV.U32 R94, RZ, RZ, R114 ;  /* 0x000000ffff5e7224 */ /* 0x000fe400078e0072 */
[----:B------:R-:W-:-:S02]  /*9c90*/  IMAD.MOV.U32 R95, RZ, RZ, R115 ;  /* 0x000000ffff5f7224 */ /* 0x000fc400078e0073 */
[----:B------:R-:W-:Y:S01]  /*9ca0*/  HMMA.16816.F32.BF16 R112, R4, R24, R88 ;  /* 0x000000180470723c */ /* 0x000fe20000041858 */
[----:B------:R-:W-:Y:S02]  /*9cb0*/  IMAD.MOV.U32 R39, RZ, RZ, R14 ;  /* 0x000000ffff277224 */ /* 0x000fe400078e000e */
[----:B------:R-:W-:Y:S02]  /*9cc0*/  IMAD.MOV.U32 R38, RZ, RZ, R12 ;  /* 0x000000ffff267224 */ /* 0x000fe400078e000c */
[----:B------:R-:W-:Y:S02]  /*9cd0*/  IMAD.MOV.U32 R143, RZ, RZ, R79 ;  /* 0x000000ffff8f7224 */ /* 0x000fe400078e004f */
[----:B------:R-:W-:Y:S02]  /*9ce0*/  IMAD.MOV.U32 R91, RZ, RZ, R2 ;  /* 0x000000ffff5b7224 */ /* 0x000fe400078e0002 */
[----:B------:R-:W3:Y:S01]  /*9cf0*/  S2R R2, SR_TID.X ;  /* 0x0000000000027919 */ /* 0x000ee20000002100 */
[----:B------:R-:W-:-:S02]  /*9d00*/  IMAD.MOV.U32 R37, RZ, RZ, R13 ;  /* 0x000000ffff257224 */ /* 0x000fc400078e000d */
[----:B------:R-:W-:Y:S01]  /*9d10*/  IMAD.MOV.U32 R79, RZ, RZ, R109 ;  /* 0x000000ffff4f7224 */ /* 0x000fe200078e006d */
[----:B------:R-:W4:Y:S01]  /*9d20*/  LDSM.16.M88.4 R12, [R220+0x3000] ;  /* 0x00300000dc0c783b */ /* 0x000f220000000200 */
        /* <DEDUP_REMOVED lines=10> */
[----:B-1----:R-:W-:Y:S01]  /*9dd0*/  HMMA.16816.F32.BF16 R44, R8, R32, R44 ;  /* 0x00000020082c723c */ /* 0x002fe2000004182c */
[----:B------:R-:W-:Y:S01]  /*9de0*/  IMAD.MOV.U32 R85, RZ, RZ, R111 ;  /* 0x000000ffff557224 */ /* 0x000fe200078e006f */
[----:B------:R-:W-:Y:S01]  /*9df0*/  UISETP.NE.AND UP0, UPT, UR8, 0x2, UPT ;  /* 0x000000020800788c */ /* 0x000fe2000bf05270 */
[----:B------:R-:W-:Y:S01]  /*9e00*/  IMAD.MOV.U32 R110, RZ, RZ, R156 ;  /* 0x000000ffff6e7224 */ /* 0x000fe200078e009c */
[----:B------:R-:W-:-:S04]  /*9e10*/  DEPBAR.LE SB0, 0x0 ;  /* 0x000080000000791a */ /* 0x000fc80000000000 */
[----:B------:R-:W-:Y:S02]  /*9e20*/  IMAD.MOV.U32 R111, RZ, RZ, R155 ;  /* 0x000000ffff6f7224 */ /* 0x000fe400078e009b */
[----:B------:R-:W-:Y:S02]  /*9e30*/  IMAD.MOV.U32 R109, RZ, RZ, R154 ;  /* 0x000000ffff6d7224 */ /* 0x000fe400078e009a */
[----:B---3--:R-:W-:Y:S02]  /*9e40*/  IMAD.SHL.U32 R2, R2, 0x2, RZ ;  /* 0x0000000202027824 */ /* 0x008fe400078e00ff */
[----:B------:R-:W-:Y:S02]  /*9e50*/  IMAD.MOV.U32 R63, RZ, RZ, R108 ;  /* 0x000000ffff3f7224 */ /* 0x000fe400078e006c */
[----:B------:R-:W-:Y:S02]  /*9e60*/  IMAD.MOV.U32 R56, RZ, RZ, R104 ;  /* 0x000000ffff387224 */ /* 0x000fe400078e0068 */
[----:B------:R-:W-:-:S02]  /*9e70*/  IMAD.MOV.U32 R57, RZ, RZ, R105 ;  /* 0x000000ffff397224 */ /* 0x000fc400078e0069 */
[----:B------:R-:W-:Y:S02]  /*9e80*/  IMAD.MOV.U32 R58, RZ, RZ, R106 ;  /* 0x000000ffff3a7224 */ /* 0x000fe400078e006a */
[----:B------:R-:W-:Y:S01]  /*9e90*/  IMAD.MOV.U32 R59, RZ, RZ, R107 ;  /* 0x000000ffff3b7224 */ /* 0x000fe200078e006b */
[C---:B------:R-:W-:Y:S01]  /*9ea0*/  HMMA.16816.F32.BF16 R84, R4.reuse, R34, R84 ;  /* 0x000000220454723c */ /* 0x040fe20000041854 */
[----:B------:R-:W-:Y:S01]  /*9eb0*/  IMAD.MOV.U32 R88, RZ, RZ, R109 ;  /* 0x000000ffff587224 */ /* 0x000fe200078e006d */
[----:B------:R2:W5:Y:S01]  /*9ec0*/  LDL.LU R156, [R1+0x11c] ;  /* 0x00011c00019c7983 */ /* 0x0005620000300800 */
[----:B------:R-:W-:Y:S02]  /*9ed0*/  IMAD.MOV.U32 R89, RZ, RZ, R110 ;  /* 0x000000ffff597224 */ /* 0x000fe400078e006e */
[----:B------:R-:W-:Y:S01]  /*9ee0*/  IMAD.MOV.U32 R90, RZ, RZ, R111 ;  /* 0x000000ffff5a7224 */ /* 0x000fe200078e006f */
[----:B------:R-:W-:Y:S01]  /*9ef0*/  LOP3.LUT R2, R2, 0x6, RZ, 0xc0, !PT ;  /* 0x0000000602027812 */ /* 0x000fe200078ec0ff */
[----:B------:R-:W-:Y:S01]  /*9f00*/  IMAD.MOV.U32 R76, RZ, RZ, R74 ;  /* 0x000000ffff4c7224 */ /* 0x000fe200078e004a */
[----:B------:R-:W-:Y:S01]  /*9f10*/  HMMA.16816.F32.BF16 R108, R4, R26, R116 ;  /* 0x0000001a046c723c */ /* 0x000fe20000041874 */
[----:B------:R-:W-:Y:S01]  /*9f20*/  IMAD.MOV.U32 R77, RZ, RZ, R75 ;  /* 0x000000ffff4d7224 */ /* 0x000fe200078e004b */
[----:B------:R2:W5:Y:S01]  /*9f30*/  LDL.LU R155, [R1+0x118] ;  /* 0x00011800019b7983 */ /* 0x0005620000300800 */
[----:B------:R-:W-:-:S02]  /*9f40*/  IMAD.MOV.U32 R145, RZ, RZ, R78 ;  /* 0x000000ffff917224 */ /* 0x000fc400078e004e */
[----:B------:R-:W-:Y:S01]  /*9f50*/  IMAD.MOV.U32 R142, RZ, RZ, R60 ;  /* 0x000000ffff8e7224 */ /* 0x000fe200078e003c */
[----:B------:R2:W5:Y:S01]  /*9f60*/  LDL.LU R154, [R1+0x114] ;  /* 0x00011400019a7983 */ /* 0x0005620000300800 */
[----:B------:R-:W-:Y:S02]  /*9f70*/  IMAD.MOV.U32 R117, RZ, RZ, R38 ;  /* 0x000000ffff757224 */ /* 0x000fe400078e0026 */
[----:B------:R-:W-:Y:S02]  /*9f80*/  IMAD.MOV.U32 R38, RZ, RZ, R0 ;  /* 0x000000ffff267224 */ /* 0x000fe400078e0000 */
[----:B------:R-:W-:Y:S01]  /*9f90*/  IMAD.U32 R0, RZ, RZ, UR18 ;  /* 0x00000012ff007e24 */ /* 0x000fe2000f8e00ff */
[----:B------:R-:W-:Y:S01]  /*9fa0*/  HMMA.16816.F32.BF16 R104, R4, R20, R124 ;  /* 0x000000140468723c */ /* 0x000fe2000004187c */
[----:B------:R-:W-:Y:S02]  /*9fb0*/  IMAD.MOV.U32 R118, RZ, RZ, R42 ;  /* 0x000000ffff767224 */ /* 0x000fe400078e002a */
[----:B------:R-:W-:-:S02]  /*9fc0*/  IMAD R0, R0, 0x80, R2 ;  /* 0x0000008000007824 */ /* 0x000fc400078e0202 */
        /* <DEDUP_REMOVED lines=9> */
[C---:B------:R-:W-:Y:S01]  /*a060*/  IADD3 R33, R0.reuse, 0x11, RZ ;  /* 0x0000001100217810 */ /* 0x040fe20007ffe0ff */
[----:B------:R-:W-:Y:S02]  /*a070*/  IMAD.MOV.U32 R78, RZ, RZ, R131 ;  /* 0x000000ffff4e7224 */ /* 0x000fe400078e0083 */
[----:B------:R-:W-:Y:S02]  /*a080*/  IMAD.MOV.U32 R141, RZ, RZ, R62 ;  /* 0x000000ffff8d7224 */ /* 0x000fe400078e003e */
[----:B------:R-:W-:Y:S01]  /*a090*/  IMAD.MOV.U32 R140, RZ, RZ, R61 ;  /* 0x000000ffff8c7224 */ /* 0x000fe200078e003d */
[----:B------:R-:W-:Y:S01]  /*a0a0*/  IADD3 R34, R0, 0x10, RZ ;  /* 0x0000001000227810 */ /* 0x000fe20007ffe0ff */
[----:B------:R-:W-:Y:S01]  /*a0b0*/  IMAD.MOV.U32 R60, RZ, RZ, R130 ;  /* 0x000000ffff3c7224 */ /* 0x000fe200078e0082 */
[-C--:B------:R-:W-:Y:S01]  /*a0c0*/  ISETP.GE.AND P4, PT, R33, R16.reuse, PT ;  /* 0x000000102100720c */ /* 0x080fe20003f86270 */
[----:B------:R-:W-:Y:S01]  /*a0d0*/  IMAD.MOV.U32 R61, RZ, RZ, R129 ;  /* 0x000000ffff3d7224 */ /* 0x000fe200078e0081 */
[-C--:B------:R-:W-:Y:S01]  /*a0e0*/  ISETP.GE.AND P3, PT, R34, R16.reuse, PT ;  /* 0x000000102200720c */ /* 0x080fe20003f66270 */
[----:B------:R-:W-:Y:S01]  /*a0f0*/  IMAD.MOV.U32 R62, RZ, RZ, R128 ;  /* 0x000000ffff3e7224 */ /* 0x000fe200078e0080 */
[----:B------:R-:W-:Y:S01]  /*a100*/  HMMA.16816.F32.BF16 R72, R8, R30, R72 ;  /* 0x0000001e0848723c */ /* 0x000fe20000041848 */
[----:B------:R-:W-:Y:S01]  /*a110*/  IMAD.MOV.U32 R50, RZ, RZ, R100 ;  /* 0x000000ffff327224 */ /* 0x000fe200078e0064 */
[C---:B------:R-:W-:Y:S01]  /*a120*/  ISETP.GE.AND P1, PT, R0.reuse, R16, PT ;  /* 0x000000100000720c */ /* 0x040fe20003f26270 */
[----:B------:R-:W-:Y:S01]  /*a130*/  IMAD.MOV.U32 R51, RZ, RZ, R101 ;  /* 0x000000ffff337224 */ /* 0x000fe200078e0065 */
[----:B------:R-:W-:Y:S01]  /*a140*/  IADD3 R32, R0, 0x18, RZ ;  /* 0x0000001800207810 */ /* 0x000fe20007ffe0ff */
[----:B------:R-:W-:-:S02]  /*a150*/  IMAD.MOV.U32 R52, RZ, RZ, R102 ;  /* 0x000000ffff347224 */ /* 0x000fc400078e0066 */
[----:B------:R-:W-:Y:S01]  /*a160*/  IMAD.MOV.U32 R53, RZ, RZ, R103 ;  /* 0x000000ffff357224 */ /* 0x000fe200078e0067 */
[C---:B------:R-:W-:Y:S01]  /*a170*/  HMMA.16816.F32.BF16 R128, R4.reuse, R28, R96 ;  /* 0x0000001c0480723c */ /* 0x040fe20000041860 */
[----:B------:R-:W-:Y:S01]  /*a180*/  IMAD.MOV.U32 R116, RZ, RZ, R37 ;  /* 0x000000ffff747224 */ /* 0x000fe200078e0025 */
[C---:B------:R-:W-:Y:S01]  /*a190*/  IADD3 R37, R0.reuse, 0x1, RZ ;  /* 0x0000000100257810 */ /* 0x040fe20007ffe0ff */
[----:B------:R2:W5:Y:S01]  /*a1a0*/  LDL.LU R153, [R1+0x110] ;  /* 0x0001100001997983 */ /* 0x0005620000300800 */
[C---:B------:R-:W-:Y:S02]  /*a1b0*/  IADD3 R31, R0.reuse, 0x19, RZ ;  /* 0x00000019001f7810 */ /* 0x040fe40007ffe0ff */
[----:B------:R-:W-:Y:S01]  /*a1c0*/  IADD3 R36, R0, 0x8, RZ ;  /* 0x0000000800247810 */ /* 0x000fe20007ffe0ff */
[----:B------:R2:W5:Y:S01]  /*a1d0*/  LDL.LU R152, [R1+0x10c] ;  /* 0x00010c0001987983 */ /* 0x0005620000300800 */
[----:B------:R-:W-:Y:S01]  /*a1e0*/  HMMA.16816.F32.BF16 R100, R4, R22, R208 ;  /* 0x000000160464723c */ /* 0x000fe200000418d0 */
[----:B------:R-:W-:-:S02]  /*a1f0*/  FSEL R2, R127, -INF , !P4 ;  /* 0xff8000007f027808 */ /* 0x000fc40006000000 */
[----:B------:R-:W-:Y:S01]  /*a200*/  ISETP.GE.AND P2, PT, R32, R16, PT ;  /* 0x000000102000720c */ /* 0x000fe20003f46270 */
[----:B------:R2:W5:Y:S01]  /*a210*/  LDL.LU R151, [R1+0x108] ;  /* 0x0001080001977983 */ /* 0x0005620000300800 */
[----:B------:R-:W-:-:S03]  /*a220*/  FSEL R39, R39, -INF , !P1 ;  /* 0xff80000027277808 */ /* 0x000fc60004800000 */
[----:B----4-:R-:W-:Y:S01]  /*a230*/  HMMA.16816.F32.BF16 R96, R4, R12, R236 ;  /* 0x0000000c0460723c */ /* 0x010fe200000418ec */
[-C--:B------:R-:W-:Y:S01]  /*a240*/  ISETP.GE.AND P0, PT, R37, R16.reuse, PT ;  /* 0x000000102500720c */ /* 0x080fe20003f06270 */
[----:B------:R2:W5:Y:S01]  /*a250*/  LDL.LU R150, [R1+0x104] ;  /* 0x0001040001967983 */ /* 0x0005620000300800 */
[----:B------:R-:W-:-:S05]  /*a260*/  ISETP.GE.AND P1, PT, R31, R16, PT ;  /* 0x000000101f00720c */ /* 0x000fca0003f26270 */
[----:B------:R-:W-:Y:S01]  /*a270*/  HMMA.16816.F32.BF16 R92, R4, R14, R92 ;  /* 0x0000000e045c723c */ /* 0x000fe2000004185c */
[----:B------:R-:W-:Y:S02]  /*a280*/  IADD3 R30, R0, 0x20, RZ ;  /* 0x00000020001e7810 */ /* 0x000fe40007ffe0ff */
[----:B------:R-:W-:-:S04]  /*a290*/  ISETP.GE.AND P6, PT, R36, R16, PT ;  /* 0x000000102400720c */ /* 0x000fc80003fc6270 */
[----:B------:R-:W-:Y:S01]  /*a2a0*/  FSEL R4, R126, -INF , !P3 ;  /* 0xff8000007e047808 */ /* 0x000fe20005800000 */
[----:B------:R-:W-:Y:S01]  /*a2b0*/  HMMA.16816.F32.BF16 R76, R8, R28, R76 ;  /* 0x0000001c084c723c */ /* 0x000fe2000004184c */
[----:B------:R-:W-:-:S03]  /*a2c0*/  IADD3 R35, R0, 0x9, RZ ;  /* 0x0000000900237810 */ /* 0x000fc60007ffe0ff */
[----:B------:R1:W-:Y:S01]  /*a2d0*/  STL [R1+0x80], R4 ;  /* 0x0000800401007387 */ /* 0x0003e20000100800 */
[----:B------:R-:W-:Y:S02]  /*a2e0*/  FSEL R116, R116, -INF , !P0 ;  /* 0xff80000074747808 */ /* 0x000fe40004000000 */
[----:B------:R-:W-:Y:S01]  /*a2f0*/  IADD3 R29, R0, 0x21, RZ ;  /* 0x00000021001d7810 */ /* 0x000fe20007ffe0ff */
[----:B------:R3:W-:Y:S01]  /*a300*/  STL [R1+0x7c], R2 ;  /* 0x00007c0201007387 */ /* 0x0007e20000100800 */
[-C--:B------:R-:W-:Y:S02]  /*a310*/  ISETP.GE.AND P0, PT, R30, R16.reuse, PT ;  /* 0x000000101e00720c */ /* 0x080fe40003f06270 */
[----:B------:R-:W-:Y:S02]  /*a320*/  FSEL R117, R117, -INF , !P6 ;  /* 0xff80000075757808 */ /* 0x000fe40007000000 */
[-C--:B------:R-:W-:Y:S02]  /*a330*/  ISETP.GE.AND P6, PT, R29, R16.reuse, PT ;  /* 0x000000101d00720c */ /* 0x080fe40003fc6270 */
[----:B------:R-:W-:-:S02]  /*a340*/  ISETP.GE.AND P5, PT, R35, R16, PT ;  /* 0x000000102300720c */ /* 0x000fc40003fa6270 */
[----:B------:R-:W-:Y:S01]  /*a350*/  IADD3 R28, R0, 0x28, RZ ;  /* 0x00000028001c7810 */ /* 0x000fe20007ffe0ff */
[----:B------:R-:W-:Y:S01]  /*a360*/  HMMA.16816.F32.BF16 R68, R8, R24, R68 ;  /* 0x000000180844723c */ /* 0x000fe20000041844 */
[----:B------:R-:W-:Y:S02]  /*a370*/  FSEL R118, R118, -INF , !P5 ;  /* 0xff80000076767808 */ /* 0x000fe40006800000 */
[----:B-1----:R-:W-:Y:S02]  /*a380*/  FSEL R4, R212, -INF , !P2 ;  /* 0xff800000d4047808 */ /* 0x002fe40005000000 */
[----:B---3--:R-:W-:-:S03]  /*a390*/  FSEL R2, R213, -INF , !P1 ;  /* 0xff800000d5027808 */ /* 0x008fc60004800000 */
[----:B------:R1:W-:Y:S01]  /*a3a0*/  STL [R1+0x78], R4 ;  /* 0x0000780401007387 */ /* 0x0003e20000100800 */
[----:B------:R-:W-:-:S03]  /*a3b0*/  ISETP.GE.AND P5, PT, R28, R16, PT ;  /* 0x000000101c00720c */ /* 0x000fc60003fa6270 */
[----:B------:R3:W-:Y:S01]  /*a3c0*/  STL [R1+0x74], R2 ;  /* 0x0000740201007387 */ /* 0x0007e20000100800 */
[----:B------:R-:W-:Y:S01]  /*a3d0*/  IADD3 R25, R0, 0x31, RZ ;  /* 0x0000003100197810 */ /* 0x000fe20007ffe0ff */
[----:B------:R-:W-:Y:S03]  /*a3e0*/  HMMA.16816.F32.BF16 R56, R8, R22, R56 ;  /* 0x000000160838723c */ /* 0x000fe60000041838 */
[----:B------:R-:W-:-:S04]  /*a3f0*/  ISETP.GE.AND P2, PT, R25, R16, PT ;  /* 0x000000101900720c */ /* 0x000fc80003f46270 */
[----:B------:R-:W-:Y:S02]  /*a400*/  IADD3 R23, R0, 0x39, RZ ;  /* 0x0000003900177810 */ /* 0x000fe40007ffe0ff */
[----:B-1----:R-:W-:Y:S02]  /*a410*/  FSEL R4, R204, -INF , !P0 ;  /* 0xff800000cc047808 */ /* 0x002fe40004000000 */
[----:B---3--:R-:W-:-:S03]  /*a420*/  FSEL R2, R205, -INF , !P6 ;  /* 0xff800000cd027808 */ /* 0x008fc60007000000 */
[----:B------:R-:W-:Y:S04]  /*a430*/  STL [R1+0x70], R4 ;  /* 0x0000700401007387 */ /* 0x000fe80000100800 */
[----:B------:R1:W-:Y:S01]  /*a440*/  STL [R1+0x6c], R2 ;  /* 0x00006c0201007387 */ /* 0x0003e20000100800 */
[----:B------:R-:W-:Y:S01]  /*a450*/  HMMA.16816.F32.BF16 R64, R8, R26, R64 ;  /* 0x0000001a0840723c */ /* 0x000fe20000041840 */
[----:B------:R-:W-:Y:S02]  /*a460*/  ISETP.GE.AND P0, PT, R23, R16, PT ;  /* 0x000000101700720c */ /* 0x000fe40003f06270 */
[----:B------:R-:W-:-:S05]  /*a470*/  IADD3 R22, R0, 0x40, RZ ;  /* 0x0000004000167810 */ /* 0x000fca0007ffe0ff */
[----:B------:R-:W-:Y:S01]  /*a480*/  HMMA.16816.F32.BF16 R60, R8, R20, R60 ;  /* 0x00000014083c723c */ /* 0x000fe2000004183c */
[----:B------:R-:W-:Y:S02]  /*a490*/  ISETP.GE.AND P6, PT, R22, R16, PT ;  /* 0x000000101600720c */ /* 0x000fe40003fc6270 */
[----:B-1----:R-:W-:-:S05]  /*a4a0*/  FSEL R2, R80, -INF , !P5 ;  /* 0xff80000050027808 */ /* 0x002fca0006800000 */
[----:B------:R1:W-:Y:S01]  /*a4b0*/  STL [R1+0x68], R2 ;  /* 0x0000680201007387 */ /* 0x0003e20000100800 */
[C---:B------:R-:W-:Y:S02]  /*a4c0*/  IADD3 R27, R0.reuse, 0x29, RZ ;  /* 0x00000029001b7810 */ /* 0x040fe40007ffe0ff */
[C---:B------:R-:W-:Y:S02]  /*a4d0*/  IADD3 R21, R0.reuse, 0x41, RZ ;  /* 0x0000004100157810 */ /* 0x040fe40007ffe0ff */
[----:B------:R-:W-:Y:S01]  /*a4e0*/  IADD3 R26, R0, 0x30, RZ ;  /* 0x00000030001a7810 */ /* 0x000fe20007ffe0ff */
[----:B------:R-:W-:Y:S01]  /*a4f0*/  HMMA.16816.F32.BF16 R52, R8, R12, R52 ;  /* 0x0000000c0834723c */ /* 0x000fe20000041834 */
[-C--:B------:R-:W-:Y:S02]  /*a500*/  ISETP.GE.AND P3, PT, R27, R16.reuse, PT ;  /* 0x000000101b00720c */ /* 0x080fe40003f66270 */
[----:B------:R-:W-:Y:S02]  /*a510*/  ISETP.GE.AND P5, PT, R21, R16, PT ;  /* 0x000000101500720c */ /* 0x000fe40003fa6270 */
[----:B-1----:R-:W-:-:S05]  /*a520*/  FSEL R2, R77, -INF , !P2 ;  /* 0xff8000004d027808 */ /* 0x002fca0005000000 */
[----:B------:R1:W-:Y:S01]  /*a530*/  STL [R1+0x64], R2 ;  /* 0x0000640201007387 */ /* 0x0003e20000100800 */
[----:B------:R-:W-:Y:S01]  /*a540*/  HMMA.16816.F32.BF16 R48, R8, R14, R48 ;  /* 0x0000000e0830723c */ /* 0x000fe20000041830 */
[----:B------:R-:W-:Y:S02]  /*a550*/  ISETP.GE.AND P4, PT, R26, R16, PT ;  /* 0x000000101a00720c */ /* 0x000fe40003f86270 */
[C---:B------:R-:W-:Y:S01]  /*a560*/  IADD3 R20, R0.reuse, 0x48, RZ ;  /* 0x0000004800147810 */ /* 0x040fe20007ffe0ff */
[----:B------:R-:W-:Y:S01]  /*a570*/  IMAD.MOV.U32 R127, RZ, RZ, R119 ;  /* 0x000000ffff7f7224 */ /* 0x000fe200078e0077 */
[C---:B------:R-:W-:Y:S02]  /*a580*/  IADD3 R24, R0.reuse, 0x38, RZ ;  /* 0x0000003800187810 */ /* 0x040fe40007ffe0ff */
[----:B------:R-:W-:Y:S02]  /*a590*/  IADD3 R15, R0, 0x49, RZ ;  /* 0x00000049000f7810 */ /* 0x000fe40007ffe0ff */
[----:B------:R-:W-:-:S02]  /*a5a0*/  FSEL R119, R81, -INF , !P3 ;  /* 0xff80000051777808 */ /* 0x000fc40005800000 */
[----:B------:R-:W-:Y:S02]  /*a5b0*/  ISETP.GE.AND P3, PT, R20, R16, PT ;  /* 0x000000101400720c */ /* 0x000fe40003f66270 */
[----:B-1----:R-:W-:-:S05]  /*a5c0*/  FSEL R2, R73, -INF , !P0 ;  /* 0xff80000049027808 */ /* 0x002fca0004000000 */
[----:B------:R1:W-:Y:S01]  /*a5d0*/  STL [R1+0x60], R2 ;  /* 0x0000600201007387 */ /* 0x0003e20000100800 */
[----:B------:R-:W-:Y:S02]  /*a5e0*/  FSEL R81, R76, -INF , !P4 ;  /* 0xff8000004c517808 */ /* 0x000fe40006000000 */
[-C--:B------:R-:W-:Y:S02]  /*a5f0*/  ISETP.GE.AND P4, PT, R15, R16.reuse, PT ;  /* 0x000000100f00720c */ /* 0x080fe40003f86270 */
[----:B------:R-:W-:Y:S02]  /*a600*/  ISETP.GE.AND P1, PT, R24, R16, PT ;  /* 0x000000101800720c */ /* 0x000fe40003f26270 */
[C---:B------:R-:W-:Y:S02]  /*a610*/  IADD3 R14, R0.reuse, 0x50, RZ ;  /* 0x00000050000e7810 */ /* 0x040fe40007ffe0ff */
[----:B------:R-:W-:Y:S02]  /*a620*/  IADD3 R13, R0, 0x51, RZ ;  /* 0x00000051000d7810 */ /* 0x000fe40007ffe0ff */
[----:B------:R-:W-:-:S02]  /*a630*/  FSEL R4, R64, -INF , !P3 ;  /* 0xff80000040047808 */ /* 0x000fc40005800000 */
[----:B-1----:R-:W-:-:S05]  /*a640*/  FSEL R2, R68, -INF , !P6 ;  /* 0xff80000044027808 */ /* 0x002fca0007000000 */
[----:B------:R1:W-:Y:S01]  /*a650*/  STL [R1+0x54], R2 ;  /* 0x0000540201007387 */ /* 0x0003e20000100800 */
[-C--:B------:R-:W-:Y:S02]  /*a660*/  ISETP.GE.AND P2, PT, R14, R16.reuse, PT ;  /* 0x000000100e00720c */ /* 0x080fe40003f46270 */
[----:B------:R-:W-:Y:S02]  /*a670*/  FSEL R80, R72, -INF , !P1 ;  /* 0xff80000048507808 */ /* 0x000fe40004800000 */
[----:B------:R-:W-:Y:S02]  /*a680*/  ISETP.GE.AND P1, PT, R13, R16, PT ;  /* 0x000000100d00720c */ /* 0x000fe40003f26270 */
[C---:B------:R-:W-:Y:S02]  /*a690*/  IADD3 R12, R0.reuse, 0x58, RZ ;  /* 0x00000058000c7810 */ /* 0x040fe40007ffe0ff */
[C---:B------:R-:W-:Y:S02]  /*a6a0*/  IADD3 R11, R0.reuse, 0x59, RZ ;  /* 0x00000059000b7810 */ /* 0x040fe40007ffe0ff */
[----:B------:R-:W-:-:S02]  /*a6b0*/  IADD3 R10, R0, 0x60, RZ ;  /* 0x00000060000a7810 */ /* 0x000fc40007ffe0ff */
[----:B-1----:R-:W-:-:S05]  /*a6c0*/  FSEL R2, R69, -INF , !P5 ;  /* 0xff80000045027808 */ /* 0x002fca0006800000 */
[----:B------:R1:W-:Y:S04]  /*a6d0*/  STL [R1+0x50], R2 ;  /* 0x0000500201007387 */ /* 0x0003e80000100800 */
[----:B------:R3:W-:Y:S01]  /*a6e0*/  STL [R1+0x4c], R4 ;  /* 0x00004c0401007387 */ /* 0x0007e20000100800 */
[----:B------:R-:W-:Y:S02]  /*a6f0*/  IADD3 R9, R0, 0x61, RZ ;  /* 0x0000006100097810 */ /* 0x000fe40007ffe0ff */
[-C--:B------:R-:W-:Y:S02]  /*a700*/  ISETP.GE.AND P0, PT, R12, R16.reuse, PT ;  /* 0x000000100c00720c */ /* 0x080fe40003f06270 */
[-C--:B------:R-:W-:Y:S02]  /*a710*/  ISETP.GE.AND P6, PT, R11, R16.reuse, PT ;  /* 0x000000100b00720c */ /* 0x080fe40003fc6270 */
[----:B------:R-:W-:-:S02]  /*a720*/  ISETP.GE.AND P5, PT, R10, R16, PT ;  /* 0x000000100a00720c */ /* 0x000fc40003fa6270 */
[----:B------:R-:W-:Y:S02]  /*a730*/  IADD3 R8, R0, 0x68, RZ ;  /* 0x0000006800087810 */ /* 0x000fe40007ffe0ff */
[----:B-1----:R-:W-:Y:S02]  /*a740*/  FSEL R2, R65, -INF , !P4 ;  /* 0xff80000041027808 */ /* 0x002fe40006000000 */
[----:B---3--:R-:W-:-:S03]  /*a750*/  FSEL R4, R60, -INF , !P2 ;  /* 0xff8000003c047808 */ /* 0x008fc60005000000 */
[----:B------:R1:W-:Y:S01]  /*a760*/  STL [R1+0x3c], R2 ;  /* 0x00003c0201007387 */ /* 0x0003e20000100800 */
[----:B------:R-:W-:-:S03]  /*a770*/  IADD3 R7, R0, 0x69, RZ ;  /* 0x0000006900077810 */ /* 0x000fc60007ffe0ff */
[----:B------:R3:W-:Y:S01]  /*a780*/  STL [R1+0x38], R4 ;  /* 0x0000380401007387 */ /* 0x0007e20000100800 */
[C---:B------:R-:W-:Y:S02]  /*a790*/  IADD3 R6, R0.reuse, 0x70, RZ ;  /* 0x0000007000067810 */ /* 0x040fe40007ffe0ff */
[----:B------:R-:W-:Y:S02]  /*a7a0*/  IADD3 R5, R0, 0x71, RZ ;  /* 0x0000007100057810 */ /* 0x000fe40007ffe0ff */
[----:B------:R-:W-:Y:S02]  /*a7b0*/  ISETP.GE.AND P3, PT, R9, R16, PT ;  /* 0x000000100900720c */ /* 0x000fe40003f66270 */
[----:B------:R-:W-:Y:S02]  /*a7c0*/  FSEL R124, R56, -INF , !P0 ;  /* 0xff800000387c7808 */ /* 0x000fe40004000000 */
[----:B------:R-:W-:Y:S02]  /*a7d0*/  FSEL R57, R57, -INF , !P6 ;  /* 0xff80000039397808 */ /* 0x000fe40007000000 */
[----:B------:R-:W-:-:S02]  /*a7e0*/  FSEL R52, R52, -INF , !P5 ;  /* 0xff80000034347808 */ /* 0x000fc40006800000 */
[----:B-1----:R-:W-:Y:S02]  /*a7f0*/  FSEL R2, R61, -INF , !P1 ;  /* 0xff8000003d027808 */ /* 0x002fe40004800000 */
[----:B---3--:R-:W-:-:S03]  /*a800*/  IADD3 R4, R0, 0x78, RZ ;  /* 0x0000007800047810 */ /* 0x008fc60007ffe0ff */
[----:B------:R1:W-:Y:S04]  /*a810*/  STL [R1+0x30], R2 ;  /* 0x0000300201007387 */ /* 0x0003e80000100800 */
[----:B------:R-:W-:Y:S01]  /*a820*/  BAR.SYNC.DEFER_BLOCKING 0x0 ;  /* 0x0000000000007b1d */ /* 0x000fe20000010000 */
[-C--:B------:R-:W-:Y:S02]  /*a830*/  ISETP.GE.AND P4, PT, R8, R16.reuse, PT ;  /* 0x000000100800720c */ /* 0x080fe40003f86270 */
[-C--:B------:R-:W-:Y:S02]  /*a840*/  ISETP.GE.AND P2, PT, R7, R16.reuse, PT ;  /* 0x000000100700720c */ /* 0x080fe40003f46270 */
[-C--:B------:R-:W-:Y:S02]  /*a850*/  ISETP.GE.AND P1, PT, R6, R16.reuse, PT ;  /* 0x000000100600720c */ /* 0x080fe40003f26270 */
[----:B------:R-:W-:-:S02]  /*a860*/  ISETP.GE.AND P0, PT, R5, R16, PT ;  /* 0x000000100500720c */ /* 0x000fc40003f06270 */
[----:B------:R-:W-:Y:S02]  /*a870*/  ISETP.GE.AND P6, PT, R4, R16, PT ;  /* 0x000000100400720c */ /* 0x000fe40003fc6270 */
[----:B-1----:R-:W-:-:S04]  /*a880*/  IADD3 R2, R0, 0x79, RZ ;  /* 0x0000007900027810 */ /* 0x002fc80007ffe0ff */
[----:B------:R-:W-:Y:S02]  /*a890*/  ISETP.GE.AND P5, PT, R2, R16, PT ;  /* 0x000000100200720c */ /* 0x000fe40003fa6270 */
[----:B------:R-:W-:Y:S02]  /*a8a0*/  FSEL R16, R53, -INF , !P3 ;  /* 0xff80000035107808 */ /* 0x000fe40005800000 */
[----:B------:R-:W-:-:S04]  /*a8b0*/  ISETP.GE.AND P3, PT, R0, R17, PT ;  /* 0x000000110000720c */ /* 0x000fc80003f66270 */
[----:B------:R-:W-:Y:S02]  /*a8c0*/  FSEL R38, R38, -INF , !P3 ;  /* 0xff80000026267808 */ /* 0x000fe40005800000 */
[-C--:B------:R-:W-:Y:S01]  /*a8d0*/  ISETP.GE.AND P3, PT, R37, R17.reuse, PT ;  /* 0x000000112500720c */ /* 0x080fe20003f66270 */
[----:B------:R1:W-:Y:S03]  /*a8e0*/  STL [R1+0x2c], R52 ;  /* 0x00002c3401007387 */ /* 0x0003e60000100800 */
[----:B-1----:R-:W-:Y:S02]  /*a8f0*/  FSEL R52, R127, -INF , !P3 ;  /* 0xff8000007f347808 */ /* 0x002fe40005800000 */
[----:B------:R-:W-:-:S04]  /*a900*/  ISETP.GE.AND P3, PT, R36, R17, PT ;  /* 0x000000112400720c */ /* 0x000fc80003f66270 */
[----:B------:R-:W-:Y:S02]  /*a910*/  FSEL R53, R252, -INF , !P3 ;  /* 0xff800000fc357808 */ /* 0x000fe40005800000 */
[----:B------:R-:W-:-:S04]  /*a920*/  ISETP.GE.AND P3, PT, R35, R17, PT ;  /* 0x000000112300720c */ /* 0x000fc80003f66270 */
[----:B------:R-:W-:Y:S02]  /*a930*/  FSEL R56, R235, -INF , !P3 ;  /* 0xff800000eb387808 */ /* 0x000fe40005800000 */
[----:B------:R-:W-:-:S04]  /*a940*/  ISETP.GE.AND P3, PT, R34, R17, PT ;  /* 0x000000112200720c */ /* 0x000fc80003f66270 */
[----:B------:R-:W-:Y:S02]  /*a950*/  FSEL R60, R138, -INF , !P3 ;  /* 0xff8000008a3c7808 */ /* 0x000fe40005800000 */
[----:B------:R-:W-:-:S04]  /*a960*/  ISETP.GE.AND P3, PT, R33, R17, PT ;  /* 0x000000112100720c */ /* 0x000fc80003f66270 */
[----:B------:R-:W-:Y:S02]  /*a970*/  FSEL R61, R137, -INF , !P3 ;  /* 0xff800000893d7808 */ /* 0x000fe40005800000 */
[-C--:B------:R-:W-:Y:S01]  /*a980*/  ISETP.GE.AND P3, PT, R32, R17.reuse, PT ;  /* 0x000000112000720c */ /* 0x080fe20003f66270 */
[----:B------:R1:W-:Y:S03]  /*a990*/  STL [R1+0x28], R16 ;  /* 0x0000281001007387 */ /* 0x0003e60000100800 */
[----:B-1----:R-:W-:Y:S02]  /*a9a0*/  FSEL R16, R214, -INF , !P3 ;  /* 0xff800000d6107808 */ /* 0x002fe40005800000 */
[----:B------:R-:W-:-:S03]  /*a9b0*/  ISETP.GE.AND P3, PT, R31, R17, PT ;  /* 0x000000111f00720c */ /* 0x000fc60003f66270 */
[----:B------:R1:W-:Y:S02]  /*a9c0*/  STL [R1+0x24], R16 ;  /* 0x0000241001007387 */ /* 0x0003e40000100800 */
[----:B-1----:R-:W-:Y:S02]  /*a9d0*/  FSEL R16, R215, -INF , !P3 ;  /* 0xff800000d7107808 */ /* 0x002fe40005800000 */
[----:B------:R-:W-:-:S04]  /*a9e0*/  ISETP.GE.AND P3, PT, R30, R17, PT ;  /* 0x000000111e00720c */ /* 0x000fc80003f66270 */
[----:B------:R-:W-:Y:S02]  /*a9f0*/  FSEL R64, R206, -INF , !P3 ;  /* 0xff800000ce407808 */ /* 0x000fe40005800000 */
[-C--:B------:R-:W-:Y:S01]  /*aa00*/  ISETP.GE.AND P3, PT, R29, R17.reuse, PT ;  /* 0x000000111d00720c */ /* 0x080fe20003f66270 */
[----:B------:R1:W-:Y:S04]  /*aa10*/  STL [R1+0x20], R16 ;  /* 0x0000201001007387 */ /* 0x0003e80000100800 */
[----:B------:R3:W-:Y:S01]  /*aa20*/  STL [R1+0x1c], R64 ;  /* 0x00001c4001007387 */ /* 0x0007e20000100800 */
[----:B-1----:R-:W-:Y:S02]  /*aa30*/  FSEL R16, R207, -INF , !P3 ;  /* 0xff800000cf107808 */ /* 0x002fe40005800000 */
[----:B------:R-:W-:-:S04]  /*aa40*/  ISETP.GE.AND P3, PT, R28, R17, PT ;  /* 0x000000111c00720c */ /* 0x000fc80003f66270 */
[----:B---3--:R-:W-:Y:S02]  /*aa50*/  FSEL R64, R82, -INF , !P3 ;  /* 0xff80000052407808 */ /* 0x008fe40005800000 */
[-C--:B------:R-:W-:Y:S01]  /*aa60*/  ISETP.GE.AND P3, PT, R27, R17.reuse, PT ;  /* 0x000000111b00720c */ /* 0x080fe20003f66270 */
[----:B------:R1:W-:Y:S01]  /*aa70*/  STL [R1+0x18], R16 ;  /* 0x0000181001007387 */ /* 0x0003e20000100800 */
[----:B------:R-:W-:Y:S02]  /*aa80*/  IMAD.MOV.U32 R127, RZ, RZ, R133 ;  /* 0x000000ffff7f7224 */ /* 0x000fe400078e0085 */
        /* <DEDUP_REMOVED lines=16> */
[----:B------:R1:W-:Y:S04]  /*ab90*/  STL [R1+0x14], R64 ;  /* 0x0000144001007387 */ /* 0x0003e80000100800 */
[----:B------:R3:W-:Y:S01]  /*aba0*/  STL [R1+0x10], R16 ;  /* 0x0000101001007387 */ /* 0x0007e20000100800 */
[----:B-1----:R-:W-:Y:S02]  /*abb0*/  FSEL R64, R67, -INF , !P3 ;  /* 0xff80000043407808 */ /* 0x002fe40005800000 */
[----:B------:R-:W-:-:S04]  /*abc0*/  ISETP.GE.AND P3, PT, R14, R17, PT ;  /* 0x000000110e00720c */ /* 0x000fc80003f66270 */
[----:B------:R-:W-:Y:S02]  /*abd0*/  FSEL R82, R62, -INF , !P3 ;  /* 0xff8000003e527808 */ /* 0x000fe40005800000 */
[----:B------:R-:W-:-:S04]  /*abe0*/  ISETP.GE.AND P3, PT, R13, R17, PT ;  /* 0x000000110d00720c */ /* 0x000fc80003f66270 */
[----:B------:R-:W-:Y:S02]  /*abf0*/  FSEL R137, R63, -INF , !P3 ;  /* 0xff8000003f897808 */ /* 0x000fe40005800000 */
[----:B------:R-:W-:-:S04]  /*ac00*/  ISETP.GE.AND P3, PT, R12, R17, PT ;  /* 0x000000110c00720c */ /* 0x000fc80003f66270 */
[----:B---3--:R-:W-:Y:S02]  /*ac10*/  FSEL R16, R58, -INF , !P3 ;  /* 0xff8000003a107808 */ /* 0x008fe40005800000 */
[----:B------:R-:W-:-:S03]  /*ac20*/  ISETP.GE.AND P3, PT, R11, R17, PT ;  /* 0x000000110b00720c */ /* 0x000fc60003f66270 */
[----:B------:R1:W-:Y:S01]  /*ac30*/  STL [R1+0xc], R16 ;  /* 0x00000c1001007387 */ /* 0x0003e20000100800 */
[----:B------:R-:W-:Y:S02]  /*ac40*/  FSEL R235, R49, -INF , !P2 ;  /* 0xff80000031eb7808 */ /* 0x000fe40005000000 */
[-C--:B------:R-:W-:Y:S02]  /*ac50*/  ISETP.GE.AND P2, PT, R7, R17.reuse, PT ;  /* 0x000000110700720c */ /* 0x080fe40003f46270 */
[----:B------:R-:W-:Y:S02]  /*ac60*/  FSEL R215, R44, -INF , !P1 ;  /* 0xff8000002cd77808 */ /* 0x000fe40004800000 */
[-C--:B------:R-:W-:Y:S02]  /*ac70*/  ISETP.GE.AND P1, PT, R6, R17.reuse, PT ;  /* 0x000000110600720c */ /* 0x080fe40003f26270 */
[----:B------:R-:W-:Y:S02]  /*ac80*/  FSEL R214, R45, -INF , !P0 ;  /* 0xff8000002dd67808 */ /* 0x000fe40004000000 */
[----:B------:R-:W-:-:S02]  /*ac90*/  ISETP.GE.AND P0, PT, R5, R17, PT ;  /* 0x000000110500720c */ /* 0x000fc40003f06270 */
[----:B------:R-:W-:Y:S02]  /*aca0*/  FSEL R247, R51, -INF , !P2 ;  /* 0xff80000033f77808 */ /* 0x000fe40005000000 */
[----:B-1----:R-:W-:Y:S02]  /*acb0*/  FSEL R16, R59, -INF , !P3 ;  /* 0xff8000003b107808 */ /* 0x002fe40005800000 */
[----:B------:R-:W-:-:S04]  /*acc0*/  ISETP.GE.AND P3, PT, R10, R17, PT ;  /* 0x000000110a00720c */ /* 0x000fc80003f66270 */
[----:B------:R-:W-:Y:S02]  /*acd0*/  FSEL R54, R54, -INF , !P3 ;  /* 0xff80000036367808 */ /* 0x000fe40005800000 */
[----:B------:R-:W-:Y:S01]  /*ace0*/  ISETP.GE.AND P3, PT, R9, R17, PT ;  /* 0x000000110900720c */ /* 0x000fe20003f66270 */
[----:B------:R1:W-:Y:S01]  /*acf0*/  STL [R1+0x8], R16 ;  /* 0x0000081001007387 */ /* 0x0003e20000100800 */
[----:B------:R-:W-:Y:S02]  /*ad00*/  ISETP.GE.AND P2, PT, R0, R18, PT ;  /* 0x000000120000720c */ /* 0x000fe40003f46270 */
[----:B------:R-:W-:Y:S01]  /*ad10*/  FSEL R246, R46, -INF , !P1 ;  /* 0xff8000002ef67808 */ /* 0x000fe20004800000 */
[----:B------:R-:W-:Y:S01]  /*ad20*/  STL [R1+0x4], R54 ;  /* 0x0000043601007387 */ /* 0x000fe20000100800 */
[----:B------:R-:W-:Y:S02]  /*ad30*/  ISETP.GE.AND P1, PT, R0, R19, PT ;  /* 0x000000130000720c */ /* 0x000fe40003f26270 */
[----:B------:R-:W-:-:S02]  /*ad40*/  FSEL R245, R47, -INF , !P0 ;  /* 0xff8000002ff57808 */ /* 0x000fc40004000000 */
[----:B------:R-:W-:Y:S02]  /*ad50*/  ISETP.GE.AND P0, PT, R37, R18, PT ;  /* 0x000000122500720c */ /* 0x000fe40003f06270 */
[----:B------:R-:W-:Y:S02]  /*ad60*/  FSEL R237, R48, -INF , !P4 ;  /* 0xff80000030ed7808 */ /* 0x000fe40006000000 */
[-C--:B------:R-:W-:Y:S02]  /*ad70*/  ISETP.GE.AND P4, PT, R4, R17.reuse, PT ;  /* 0x000000110400720c */ /* 0x080fe40003f86270 */
[----:B-1----:R-:W-:Y:S02]  /*ad80*/  FSEL R16, R55, -INF , !P3 ;  /* 0xff80000037107808 */ /* 0x002fe40005800000 */
[----:B------:R-:W-:-:S03]  /*ad90*/  ISETP.GE.AND P3, PT, R8, R17, PT ;  /* 0x000000110800720c */ /* 0x000fc60003f66270 */
[----:B------:R1:W-:Y:S01]  /*ada0*/  STL [R1], R16 ;  /* 0x0000001001007387 */ /* 0x0003e20000100800 */
[----:B------:R-:W-:Y:S02]  /*adb0*/  FSEL R252, R50, -INF , !P3 ;  /* 0xff80000032fc7808 */ /* 0x000fe40005800000 */
[----:B------:R-:W-:Y:S02]  /*adc0*/  ISETP.GE.AND P3, PT, R2, R17, PT ;  /* 0x000000110200720c */ /* 0x000fe40003f66270 */
[----:B------:R-:W-:Y:S02]  /*add0*/  FSEL R17, R148, -INF , !P0 ;  /* 0xff80000094117808 */ /* 0x000fe40004000000 */
[----:B------:R-:W-:-:S04]  /*ade0*/  ISETP.GE.AND P0, PT, R36, R19, PT ;  /* 0x000000132400720c */ /* 0x000fc80003f06270 */
[----:B------:R-:W-:Y:S02]  /*adf0*/  FSEL R45, R145, -INF , !P0 ;  /* 0xff800000912d7808 */ /* 0x000fe40004000000 */
[-C--:B------:R-:W-:Y:S02]  /*ae00*/  ISETP.GE.AND P0, PT, R34, R18.reuse, PT ;  /* 0x000000122200720c */ /* 0x080fe40003f06270 */
[----:B-1----:R-:W-:Y:S02]  /*ae10*/  FSEL R16, R127, -INF , !P2 ;  /* 0xff8000007f107808 */ /* 0x002fe40005000000 */
[----:B------:R-:W-:Y:S02]  /*ae20*/  ISETP.GE.AND P2, PT, R37, R19, PT ;  /* 0x000000132500720c */ /* 0x000fe40003f46270 */
[----:B------:R-:W-:Y:S02]  /*ae30*/  FSEL R37, R149, -INF , !P1 ;  /* 0xff80000095257808 */ /* 0x000fe40004800000 */
[----:B------:R-:W-:Y:S01]  /*ae40*/  ISETP.GE.AND P1, PT, R36, R18, PT ;  /* 0x000000122400720c */ /* 0x000fe20003f26270 */
[----:B------:R2:W5:Y:S01]  /*ae50*/  LDL.LU R149, [R1+0x100] ;  /* 0x0001000001957983 */ /* 0x0005620000300800 */
[----:B------:R-:W-:-:S02]  /*ae60*/  FSEL R44, R147, -INF , !P2 ;  /* 0xff800000932c7808 */ /* 0x000fc40005000000 */
[C---:B------:R-:W-:Y:S01]  /*ae70*/  ISETP.GE.AND P2, PT, R35.reuse, R18, PT ;  /* 0x000000122300720c */ /* 0x040fe20003f46270 */
[----:B------:R2:W5:Y:S01]  /*ae80*/  LDL.LU R148, [R1+0xfc] ;  /* 0x0000fc0001947983 */ /* 0x0005620000300800 */
[----:B------:R-:W-:Y:S02]  /*ae90*/  FSEL R36, R146, -INF , !P1 ;  /* 0xff80000092247808 */ /* 0x000fe40004800000 */
[-C--:B------:R-:W-:Y:S01]  /*aea0*/  ISETP.GE.AND P1, PT, R35, R19.reuse, PT ;  /* 0x000000132300720c */ /* 0x080fe20003f26270 */
[----:B------:R2:W5:Y:S01]  /*aeb0*/  LDL.LU R147, [R1+0xf8] ;  /* 0x0000f80001937983 */ /* 0x0005620000300800 */
[----:B------:R-:W-:Y:S02]  /*aec0*/  FSEL R35, R144, -INF , !P2 ;  /* 0xff80000090237808 */ /* 0x000fe40005000000 */
[----:B------:R-:W-:Y:S01]  /*aed0*/  ISETP.GE.AND P2, PT, R34, R19, PT ;  /* 0x000000132200720c */ /* 0x000fe20003f46270 */
[----:B------:R2:W5:Y:S01]  /*aee0*/  LDL.LU R146, [R1+0xf4] ;  /* 0x0000f40001927983 */ /* 0x0005620000300800 */
[----:B------:R-:W-:-:S02]  /*aef0*/  FSEL R34, R143, -INF , !P1 ;  /* 0xff8000008f227808 */ /* 0x000fc40004800000 */
[CC--:B------:R-:W-:Y:S01]  /*af00*/  ISETP.GE.AND P1, PT, R33.reuse, R18.reuse, PT ;  /* 0x000000122100720c */ /* 0x0c0fe20003f26270 */
[----:B------:R2:W5:Y:S01]  /*af10*/  LDL.LU R145, [R1+0xf0] ;  /* 0x0000f00001917983 */ /* 0x0005620000300800 */
[----:B------:R-:W-:Y:S02]  /*af20*/  FSEL R213, R142, -INF , !P0 ;  /* 0xff8000008ed57808 */ /* 0x000fe40004000000 */
[----:B------:R-:W-:Y:S01]  /*af30*/  ISETP.GE.AND P0, PT, R33, R19, PT ;  /* 0x000000132100720c */ /* 0x000fe20003f06270 */
[----:B------:R2:W5:Y:S01]  /*af40*/  LDL.LU R144, [R1+0xec] ;  /* 0x0000ec0001907983 */ /* 0x0005620000300800 */
[----:B------:R-:W-:Y:S02]  /*af50*/  FSEL R244, R141, -INF , !P2 ;  /* 0xff8000008df47808 */ /* 0x000fe40005000000 */
[----:B------:R-:W-:Y:S01]  /*af60*/  ISETP.GE.AND P2, PT, R32, R18, PT ;  /* 0x000000122000720c */ /* 0x000fe20003f46270 */
[----:B------:R2:W5:Y:S01]  /*af70*/  LDL.LU R143, [R1+0xe8] ;  /* 0x0000e800018f7983 */ /* 0x0005620000300800 */
[----:B------:R-:W-:-:S02]  /*af80*/  FSEL R212, R140, -INF , !P1 ;  /* 0xff8000008cd47808 */ /* 0x000fc40004800000 */
[----:B------:R-:W-:Y:S01]  /*af90*/  ISETP.GE.AND P1, PT, R32, R19, PT ;  /* 0x000000132000720c */ /* 0x000fe20003f26270 */
[----:B------:R2:W5:Y:S01]  /*afa0*/  LDL.LU R142, [R1+0xe4] ;  /* 0x0000e400018e7983 */ /* 0x0005620000300800 */
[----:B------:R-:W-:Y:S02]  /*afb0*/  FSEL R239, R136, -INF , !P0 ;  /* 0xff80000088ef7808 */ /* 0x000fe40004000000 */
[----:B------:R-:W-:Y:S01]  /*afc0*/  ISETP.GE.AND P0, PT, R31, R18, PT ;  /* 0x000000121f00720c */ /* 0x000fe20003f06270 */
[----:B------:R2:W5:Y:S01]  /*afd0*/  LDL.LU R141, [R1+0xe0] ;  /* 0x0000e000018d7983 */ /* 0x0005620000300800 */
[----:B------:R-:W-:-:S03]  /*afe0*/  FSEL R210, R135, -INF , !P2 ;  /* 0xff80000087d27808 */ /* 0x000fc60005000000 */
[----:B------:R2:W5:Y:S01]  /*aff0*/  LDL.LU R140, [R1+0xdc] ;  /* 0x0000dc00018c7983 */ /* 0x0005620000300800 */
[----:B------:R-:W-:-:S03]  /*b000*/  FSEL R238, R134, -INF , !P1 ;  /* 0xff80000086ee7808 */ /* 0x000fc60004800000 */
[----:B------:R2:W5:Y:S01]  /*b010*/  LDL.LU R136, [R1+0xd8] ;  /* 0x0000d80001887983 */ /* 0x0005620000300800 */
[----:B------:R-:W-:-:S03]  /*b020*/  FSEL R127, R3, -INF , !P0 ;  /* 0xff800000037f7808 */ /* 0x000fc60004000000 */
[----:B------:R2:W5:Y:S04]  /*b030*/  LDL.LU R135, [R1+0xd4] ;  /* 0x0000d40001877983 */ /* 0x0005680000300800 */
[----:B------:R2:W5:Y:S04]  /*b040*/  LDL.LU R134, [R1+0xd0] ;  /* 0x0000d00001867983 */ /* 0x0005680000300800 */
[----:B------:R2:W5:Y:S01]  /*b050*/  LDL.LU R3, [R1+0xcc] ;  /* 0x0000cc0001037983 */ /* 0x0005620000300800 */
[----:B------:R-:W-:Y:S02]  /*b060*/  ISETP.GE.AND P2, PT, R31, R19, PT ;  /* 0x000000131f00720c */ /* 0x000fe40003f46270 */
[----:B------:R-:W-:-:S02]  /*b070*/  ISETP.GE.AND P1, PT, R30, R18, PT ;  /* 0x000000121e00720c */ /* 0x000fc40003f26270 */
[-C--:B------:R-:W-:Y:S02]  /*b080*/  ISETP.GE.AND P0, PT, R30, R19.reuse, PT ;  /* 0x000000131e00720c */ /* 0x080fe40003f06270 */
[----:B------:R-:W-:Y:S02]  /*b090*/  FSEL R236, R132, -INF , !P2 ;  /* 0xff80000084ec7808 */ /* 0x000fe40005000000 */
[----:B------:R-:W-:Y:S02]  /*b0a0*/  FSEL R248, R248, -INF , !P1 ;  /* 0xff800000f8f87808 */ /* 0x000fe40004800000 */
[C---:B------:R-:W-:Y:S02]  /*b0b0*/  ISETP.GE.AND P2, PT, R29.reuse, R18, PT ;  /* 0x000000121d00720c */ /* 0x040fe40003f46270 */
[----:B------:R-:W-:Y:S02]  /*b0c0*/  ISETP.GE.AND P1, PT, R29, R19, PT ;  /* 0x000000131d00720c */ /* 0x000fe40003f26270 */
[----:B------:R-:W-:-:S02]  /*b0d0*/  FSEL R250, R250, -INF , !P0 ;  /* 0xff800000fafa7808 */ /* 0x000fc40004000000 */
[CC--:B------:R-:W-:Y:S02]  /*b0e0*/  ISETP.GE.AND P0, PT, R28.reuse, R18.reuse, PT ;  /* 0x000000121c00720c */ /* 0x0c0fe40003f06270 */
[----:B------:R-:W-:Y:S02]  /*b0f0*/  FSEL R249, R249, -INF , !P2 ;  /* 0xff800000f9f97808 */ /* 0x000fe40005000000 */
[----:B------:R-:W-:Y:S02]  /*b100*/  FSEL R251, R251, -INF , !P1 ;  /* 0xff800000fbfb7808 */ /* 0x000fe40004800000 */
[----:B------:R-:W-:Y:S02]  /*b110*/  ISETP.GE.AND P2, PT, R28, R19, PT ;  /* 0x000000131c00720c */ /* 0x000fe40003f46270 */
[----:B------:R-:W-:Y:S02]  /*b120*/  ISETP.GE.AND P1, PT, R27, R18, PT ;  /* 0x000000121b00720c */ /* 0x000fe40003f26270 */
[----:B------:R-:W-:-:S02]  /*b130*/  FSEL R240, R240, -INF , !P0 ;  /* 0xff800000f0f07808 */ /* 0x000fc40004000000 */
[-C--:B------:R-:W-:Y:S02]  /*b140*/  ISETP.GE.AND P0, PT, R27, R19.reuse, PT ;  /* 0x000000131b00720c */ /* 0x080fe40003f06270 */
[----:B------:R-:W-:Y:S02]  /*b150*/  FSEL R242, R242, -INF , !P2 ;  /* 0xff800000f2f27808 */ /* 0x000fe40005000000 */
[----:B------:R-:W-:Y:S02]  /*b160*/  FSEL R241, R241, -INF , !P1 ;  /* 0xff800000f1f17808 */ /* 0x000fe40004800000 */
[C---:B------:R-:W-:Y:S02]  /*b170*/  ISETP.GE.AND P2, PT, R26.reuse, R18, PT ;  /* 0x000000121a00720c */ /* 0x040fe40003f46270 */
[----:B------:R-:W-:Y:S02]  /*b180*/  ISETP.GE.AND P1, PT, R26, R19, PT ;  /* 0x000000131a00720c */ /* 0x000fe40003f26270 */
[----:B------:R-:W-:-:S02]  /*b190*/  FSEL R243, R243, -INF , !P0 ;  /* 0xff800000f3f37808 */ /* 0x000fc40004000000 */
[C---:B------:R-:W-:Y:S02]  /*b1a0*/  ISETP.GE.AND P0, PT, R25.reuse, R18, PT ;  /* 0x000000121900720c */ /* 0x040fe40003f06270 */
[----:B------:R-:W-:Y:S02]  /*b1b0*/  FSEL R126, R128, -INF , !P2 ;  /* 0xff800000807e7808 */ /* 0x000fe40005000000 */
[----:B------:R-:W-:Y:S02]  /*b1c0*/  FSEL R211, R130, -INF , !P1 ;  /* 0xff80000082d37808 */ /* 0x000fe40004800000 */
[-C--:B------:R-:W-:Y:S02]  /*b1d0*/  ISETP.GE.AND P2, PT, R25, R19.reuse, PT ;  /* 0x000000131900720c */ /* 0x080fe40003f46270 */
[----:B------:R-:W-:Y:S02]  /*b1e0*/  FSEL R130, R129, -INF , !P0 ;  /* 0xff80000081827808 */ /* 0x000fe40004000000 */
[----:B------:R-:W-:-:S02]  /*b1f0*/  ISETP.GE.AND P0, PT, R24, R19, PT ;  /* 0x000000131800720c */ /* 0x000fc40003f06270 */
[----:B------:R-:W-:Y:S02]  /*b200*/  FSEL R209, R131, -INF , !P2 ;  /* 0xff80000083d17808 */ /* 0x000fe40005000000 */
[-C--:B------:R-:W-:Y:S02]  /*b210*/  ISETP.GE.AND P2, PT, R23, R18.reuse, PT ;  /* 0x000000121700720c */ /* 0x080fe40003f46270 */
[----:B------:R-:W-:Y:S02]  /*b220*/  FSEL R131, R122, -INF , !P0 ;  /* 0xff8000007a837808 */ /* 0x000fe40004000000 */
[-C--:B------:R-:W-:Y:S02]  /*b230*/  ISETP.GE.AND P0, PT, R22, R18.reuse, PT ;  /* 0x000000121600720c */ /* 0x080fe40003f06270 */
[----:B------:R-:W-:Y:S02]  /*b240*/  ISETP.GE.AND P1, PT, R24, R18, PT ;  /* 0x000000121800720c */ /* 0x000fe40003f26270 */
[----:B------:R-:W-:-:S02]  /*b250*/  FSEL R128, R121, -INF , !P2 ;  /* 0xff80000079807808 */ /* 0x000fc40005000000 */
[-C--:B------:R-:W-:Y:S02]  /*b260*/  ISETP.GE.AND P2, PT, R22, R19.reuse, PT ;  /* 0x000000131600720c */ /* 0x080fe40003f46270 */
[----:B------:R-:W-:Y:S02]  /*b270*/  FSEL R125, R112, -INF , !P0 ;  /* 0xff800000707d7808 */ /* 0x000fe40004000000 */
        /* <DEDUP_REMOVED lines=16> */
[----:B------:R-:W-:Y:S02]  /*b380*/  FSEL R111, R106, -INF , !P0 ;  /* 0xff8000006a6f7808 */ /* 0x000fe40004000000 */
[----:B------:R-:W-:Y:S02]  /*b390*/  FSEL R206, R110, -INF , !P1 ;  /* 0xff8000006ece7808 */ /* 0x000fe40004800000 */
[-C--:B------:R-:W-:Y:S02]  /*b3a0*/  ISETP.GE.AND P0, PT, R12, R18.reuse, PT ;  /* 0x000000120c00720c */ /* 0x080fe40003f06270 */
[----:B------:R-:W-:Y:S02]  /*b3b0*/  ISETP.GE.AND P1, PT, R14, R18, PT ;  /* 0x000000120e00720c */ /* 0x000fe40003f26270 */
[----:B------:R-:W-:Y:S02]  /*b3c0*/  FSEL R100, R100, -INF , !P0 ;  /* 0xff80000064647808 */ /* 0x000fe40004000000 */
[----:B------:R-:W-:-:S02]  /*b3d0*/  FSEL R77, R104, -INF , !P1 ;  /* 0xff800000684d7808 */ /* 0x000fc40004800000 */
[-C--:B------:R-:W-:Y:S02]  /*b3e0*/  ISETP.GE.AND P0, PT, R11, R19.reuse, PT ;  /* 0x000000130b00720c */ /* 0x080fe40003f06270 */
[C---:B------:R-:W-:Y:S02]  /*b3f0*/  ISETP.GE.AND P2, PT, R13.reuse, R18, PT ;  /* 0x000000120d00720c */ /* 0x040fe40003f46270 */
[----:B------:R-:W-:Y:S02]  /*b400*/  ISETP.GE.AND P1, PT, R13, R19, PT ;  /* 0x000000130d00720c */ /* 0x000fe40003f26270 */
[----:B------:R-:W-:Y:S02]  /*b410*/  FSEL R103, R103, -INF , !P0 ;  /* 0xff80000067677808 */ /* 0x000fe40004000000 */
[----:B------:R-:W-:Y:S02]  /*b420*/  FSEL R75, R105, -INF , !P2 ;  /* 0xff800000694b7808 */ /* 0x000fe40005000000 */
[----:B------:R-:W-:-:S02]  /*b430*/  FSEL R110, R107, -INF , !P1 ;  /* 0xff8000006b6e7808 */ /* 0x000fc40004800000 */
[-C--:B------:R-:W-:Y:S02]  /*b440*/  ISETP.GE.AND P0, PT, R9, R18.reuse, PT ;  /* 0x000000120900720c */ /* 0x080fe40003f06270 */
        /* <DEDUP_REMOVED lines=23> */
[----:B------:R-:W-:Y:S02]  /*b5c0*/  PLOP3.LUT P0, PT, PT, PT, UP0, 0x80, 0x0 ;  /* 0x000000000000781c */ /* 0x000fe40003f0f008 */
[----:B------:R-:W-:Y:S02]  /*b5d0*/  ISETP.GE.AND P2, PT, R6, R19, PT ;  /* 0x000000130600720c */ /* 0x000fe40003f46270 */
[-C--:B------:R-:W-:Y:S02]  /*b5e0*/  ISETP.GE.AND P1, PT, R5, R18.reuse, PT ;  /* 0x000000120500720c */ /* 0x080fe40003f26270 */
[----:B------:R-:W-:Y:S02]  /*b5f0*/  FSEL R74, R90, -INF , !P2 ;  /* 0xff8000005a4a7808 */ /* 0x000fe40005000000 */
[----:B------:R-:W-:Y:S02]  /*b600*/  FSEL R24, R89, -INF , !P1 ;  /* 0xff80000059187808 */ /* 0x000fe40004800000 */
[----:B------:R-:W-:-:S02]  /*b610*/  ISETP.GE.AND P2, PT, R4, R18, PT ;  /* 0x000000120400720c */ /* 0x000fc40003f46270 */
[----:B------:R-:W-:Y:S02]  /*b620*/  ISETP.GE.AND P1, PT, R2, R18, PT ;  /* 0x000000120200720c */ /* 0x000fe40003f26270 */
[----:B------:R-:W-:Y:S02]  /*b630*/  FSEL R84, R84, -INF , !P2 ;  /* 0xff80000054547808 */ /* 0x000fe40005000000 */
[----:B------:R-:W-:Y:S02]  /*b640*/  FSEL R85, R85, -INF , !P1 ;  /* 0xff80000055557808 */ /* 0x000fe40004800000 */
[-C--:B------:R-:W-:Y:S02]  /*b650*/  ISETP.GE.AND P2, PT, R4, R19.reuse, PT ;  /* 0x000000130400720c */ /* 0x080fe40003f46270 */
[----:B------:R-:W-:Y:S02]  /*b660*/  ISETP.GE.AND P1, PT, R2, R19, PT ;  /* 0x000000130200720c */ /* 0x000fe40003f26270 */
[----:B------:R-:W-:-:S02]  /*b670*/  FSEL R86, R86, -INF , !P2 ;  /* 0xff80000056567808 */ /* 0x000fc40005000000 */
[----:B------:R-:W-:Y:S02]  /*b680*/  FSEL R87, R87, -INF , !P1 ;  /* 0xff80000057577808 */ /* 0x000fe40004800000 */
[----:B------:R-:W-:Y:S02]  /*b690*/  FSEL R21, R40, -INF , !P6 ;  /* 0xff80000028157808 */ /* 0x000fe40007000000 */
[----:B------:R-:W-:Y:S02]  /*b6a0*/  FSEL R20, R41, -INF , !P5 ;  /* 0xff80000029147808 */ /* 0x000fe40006800000 */
[----:B------:R-:W-:Y:S02]  /*b6b0*/  FSEL R23, R42, -INF , !P4 ;  /* 0xff8000002a177808 */ /* 0x000fe40006000000 */
[----:B------:R-:W-:Y:S01]  /*b6c0*/  FSEL R22, R43, -INF , !P3 ;  /* 0xff8000002b167808 */ /* 0x000fe20005800000 */
[----:B------:R-:W-:Y:S05]  /*b6d0*/  @!P0 BRA `(.L_x_25) ;  /* 0x000002c000008947 */ /* 0x000fea0003800000 */
[----:B--2---:R-:W2:Y:S04]  /*b6e0*/  LDL.64 R66, [R1+0x90] ;  /* 0x0000900001427983 */ /* 0x004ea80000100a00 */
[----:B------:R-:W3:Y:S01]  /*b6f0*/  LDL.64 R70, [R1+0x88] ;  /* 0x0000880001467983 */ /* 0x000ee20000100a00 */
[----:B------:R-:W-:-:S02]  /*b700*/  UIADD3 UR7, UR8, -0x3, URZ ;  /* 0xfffffffd08077890 */ /* 0x000fc4000fffe03f */
[----:B------:R-:W-:Y:S02]  /*b710*/  ULDC.64 UR4, c[0x0][0x198] ;  /* 0x0000660000047ab9 */ /* 0x000fe40000000a00 */
[----:B------:R-:W-:Y:S02]  /*b720*/  USHF.R.S32.HI UR6, URZ, 0x1f, UR7 ;  /* 0x0000001f3f067899 */ /* 0x000fe40008011407 */
[----:B------:R-:W-:Y:S02]  /*b730*/  UIMAD.WIDE.U32 UR12, UR7, UR4, URZ ;  /* 0x00000004070c72a5 */ /* 0x000fe4000f8e003f */
[----:B------:R-:W-:-:S04]  /*b740*/  UIMAD UR6, UR6, UR4, URZ ;  /* 0x00000004060672a4 */ /* 0x000fc8000f8e023f */
[----:B------:R-:W-:Y:S01]  /*b750*/  UIMAD UR6, UR7, UR5, UR6 ;  /* 0x00000005070672a4 */ /* 0x000fe2000f8e0206 */
[----:B------:R-:W-:Y:S02]  /*b760*/  IMAD.U32 R0, RZ, RZ, UR12 ;  /* 0x0000000cff007e24 */ /* 0x000fe4000f8e00ff */
[----:B------:R-:W-:Y:S01]  /*b770*/  IMAD.U32 R4, RZ, RZ, UR12 ;  /* 0x0000000cff047e24 */ /* 0x000fe2000f8e00ff */
[----:B------:R-:W-:-:S06]  /*b780*/  UIADD3 UR6, UR13, UR6, URZ ;  /* 0x000000060d067290 */ /* 0x000fcc000fffe03f */
[----:B------:R-:W-:Y:S01]  /*b790*/  IMAD.U32 R2, RZ, RZ, UR6 ;  /* 0x00000006ff027e24 */ /* 0x000fe2000f8e00ff */
[----:B------:R-:W-:Y:S02]  /*b7a0*/  USHF.L.U32 UR6, UR4, 0x5, URZ ;  /* 0x0000000504067899 */ /* 0x000fe4000800063f */
[----:B------:R-:W-:Y:S01]  /*b7b0*/  USHF.L.U64.HI UR4, UR4, 0x5, UR5 ;  /* 0x0000000504047899 */ /* 0x000fe20008010205 */
[----:B--2---:R-:W-:-:S04]  /*b7c0*/  LEA R0, P0, R0, R66, 0x7 ;  /* 0x0000004200007211 */ /* 0x004fc800078038ff */
[----:B---3--:R-:W-:Y:S02]  /*b7d0*/  LEA.HI.X R2, R4, R71, R2, 0x7, P0 ;  /* 0x0000004704027211 */ /* 0x008fe400000f3c02 */
[----:B------:R-:W-:-:S04]  /*b7e0*/  LEA R4, P0, R0, c[0x0][0x168], 0x1 ;  /* 0x00005a0000047a11 */ /* 0x000fc800078008ff */
[----:B------:R-:W-:-:S05]  /*b7f0*/  LEA.HI.X R5, R0, c[0x0][0x16c], R2, 0x1, P0 ;  /* 0x00005b0000057a11 */ /* 0x000fca00000f0c02 */
[----:B------:R-:W-:Y:S01]  /*b800*/  @!PT LDS RZ, [RZ] ;  /* 0x00000000fffff984 */ /* 0x000fe20000000800 */
[----:B------:R-:W-:Y:S01]  /*b810*/  @!PT LDS RZ, [RZ] ;  /* 0x00000000fffff984 */ /* 0x000fe20000000800 */
[----:B------:R-:W-:Y:S01]  /*b820*/  @!PT LDS RZ, [RZ] ;  /* 0x00000000fffff984 */ /* 0x000fe20000000800 */
[----:B------:R1:W-:Y:S02]  /*b830*/  LDGSTS.E.BYPASS.LTC128B.128 [R234+0x4000], [R4.64] ;  /* 0x0400000004ea7fae */ /* 0x0003e4000b901d50 */
[----:B-1----:R-:W-:-:S04]  /*b840*/  IADD3 R4, P0, R4, UR6, RZ ;  /* 0x0000000604047c10 */ /* 0x002fc8000ff1e0ff */
[----:B------:R-:W-:-:S05]  /*b850*/  IADD3.X R5, R5, UR4, RZ, P0, !PT ;  /* 0x0000000405057c10 */ /* 0x000fca00087fe4ff */
        /* <DEDUP_REMOVED lines=18> */
[----:B------:R1:W-:Y:S04]  /*b980*/  LDGSTS.E.BYPASS.LTC128B.128 [R234+0x7800], [R4.64] ;  /* 0x0780000004ea7fae */ /* 0x0003e8000b901d50 */
[----:B------:R-:W0:Y:S02]  /*b990*/  LDGDEPBAR ;  /* 0x00000000000079af */ /* 0x000e240000000000 */
.L_x_25:
[----:B--2---:R-:W2:Y:S04]  /*b9a0*/  LDL.LU R9, [R1+0x18] ;  /* 0x0000180001097983 */ /* 0x004ea80000300800 */
[----:B------:R-:W3:Y:S04]  /*b9b0*/  LDL.LU R0, [R1+0x50] ;  /* 0x0000500001007983 */ /* 0x000ee80000300800 */
[----:B------:R-:W4:Y:S04]  /*b9c0*/  LDL.LU R32, [R1+0x74] ;  /* 0x0000740001207983 */ /* 0x000f280000300800 */
[----:B------:R-:W4:Y:S04]  /*b9d0*/  LDL.LU R33, [R1+0x60] ;  /* 0x0000600001217983 */ /* 0x000f280000300800 */
[----:B------:R-:W4:Y:S04]  /*b9e0*/  LDL.LU R40, [R1+0x54] ;  /* 0x0000540001287983 */ /* 0x000f280000300800 */
[----:B------:R-:W4:Y:S04]  /*b9f0*/  LDL.LU R46, [R1+0x24] ;  /* 0x00002400012e7983 */ /* 0x000f280000300800 */
[----:B------:R-:W4:Y:S04]  /*ba00*/  LDL.LU R47, [R1+0x20] ;  /* 0x00002000012f7983 */ /* 0x000f280000300800 */
[----:B------:R-:W4:Y:S04]  /*ba10*/  LDL.LU R63, [R1+0x1c] ;  /* 0x00001c00013f7983 */ /* 0x000f280000300800 */
[----:B------:R-:W4:Y:S04]  /*ba20*/  LDL.LU R2, [R1+0x30] ;  /* 0x0000300001027983 */ /* 0x000f280000300800 */
[----:B-1----:R-:W4:Y:S04]  /*ba30*/  LDL.LU R4, [R1+0x38] ;  /* 0x0000380001047983 */ /* 0x002f280000300800 */
[----:B------:R-:W4:Y:S04]  /*ba40*/  LDL.LU R5, [R1+0x14] ;  /* 0x0000140001057983 */ /* 0x000f280000300800 */
[----:B------:R-:W4:Y:S04]  /*ba50*/  LDL.LU R6, [R1+0x64] ;  /* 0x0000640001067983 */ /* 0x000f280000300800 */
[----:B------:R-:W4:Y:S04]  /*ba60*/  LDL.LU R7, [R1+0x3c] ;  /* 0x00003c0001077983 */ /* 0x000f280000300800 */
[----:B------:R-:W4:Y:S04]  /*ba70*/  LDL.LU R8, [R1+0x4c] ;  /* 0x00004c0001087983 */ /* 0x000f280000300800 */
[----:B------:R-:W4:Y:S04]  /*ba80*/  LDL R11, [R1+0x80] ;  /* 0x00008000010b7983 */ /* 0x000f280000100800 */
[----:B------:R1:W-:Y:S04]  /*ba90*/  STL [R1+0xf8], R230 ;  /* 0x0000f8e601007387 */ /* 0x0003e80000100800 */
[----:B-1----:R-:W4:Y:S04]  /*baa0*/  LDL.LU R230, [R1+0x7c] ;  /* 0x00007c0001e67983 */ /* 0x002f280000300800 */
[----:B------:R1:W-:Y:S04]  /*bab0*/  STL [R1+0xf4], R229 ;  /* 0x0000f4e501007387 */ /* 0x0003e80000100800 */
[----:B-1----:R-:W4:Y:S04]  /*bac0*/  LDL.LU R229, [R1+0x78] ;  /* 0x0000780001e57983 */ /* 0x002f280000300800 */
[----:B------:R-:W4:Y:S04]  /*bad0*/  LDL.LU R122, [R1+0x70] ;  /* 0x00007000017a7983 */ /* 0x000f280000300800 */
[----:B------:R-:W4:Y:S04]  /*bae0*/  LDL.LU R121, [R1+0x6c] ;  /* 0x00006c0001797983 */ /* 0x000f280000300800 */
[----:B------:R-:W4:Y:S04]  /*baf0*/  LDL.LU R120, [R1+0x68] ;  /* 0x0000680001787983 */ /* 0x000f280000300800 */
[----:B------:R-:W4:Y:S04]  /*bb00*/  LDL.LU R31, [R1+0x10] ;  /* 0x00001000011f7983 */ /* 0x000f280000300800 */
[----:B------:R-:W4:Y:S04]  /*bb10*/  LDL.LU R29, [R1+0x8] ;  /* 0x00000800011d7983 */ /* 0x000f280000300800 */
[----:B------:R-:W4:Y:S04]  /*bb20*/  LDL.LU R28, [R1+0x4] ;  /* 0x00000400011c7983 */ /* 0x000f280000300800 */
[----:B------:R-:W4:Y:S04]  /*bb30*/  LDL.LU R27, [R1] ;  /* 0x00000000011b7983 */ /* 0x000f280000300800 */
[----:B------:R-:W-:Y:S04]  /*bb40*/  STL [R1+0xf0], R228 ;  /* 0x0000f0e401007387 */ /* 0x000fe80000100800 */
[----:B------:R-:W-:Y:S04]  /*bb50*/  STL [R1+0xec], R227 ;  /* 0x0000ece301007387 */ /* 0x000fe80000100800 */
[----:B------:R-:W-:Y:S04]  /*bb60*/  STL [R1+0xe8], R226 ;  /* 0x0000e8e201007387 */ /* 0x000fe80000100800 */
[----:B------:R-:W-:Y:S04]  /*bb70*/  STL [R1+0xe4], R225 ;  /* 0x0000e4e101007387 */ /* 0x000fe80000100800 */
[----:B------:R-:W-:Y:S04]  /*bb80*/  STL [R1+0xe0], R224 ;  /* 0x0000e0e001007387 */ /* 0x000fe80000100800 */
[----:B------:R1:W-:Y:S04]  /*bb90*/  STL [R1+0xdc], R223 ;  /* 0x0000dcdf01007387 */ /* 0x0003e80000100800 */
[----:B-1----:R-:W4:Y:S04]  /*bba0*/  LDL.LU R223, [R1+0x28] ;  /* 0x0000280001df7983 */ /* 0x002f280000300800 */
[----:B------:R-:W-:Y:S04]  /*bbb0*/  STL [R1+0xd8], R222 ;  /* 0x0000d8de01007387 */ /* 0x000fe80000100800 */
[----:B------:R1:W-:Y:S04]  /*bbc0*/  STL [R1+0xd4], R221 ;  /* 0x0000d4dd01007387 */ /* 0x0003e80000100800 */
[----:B-1----:R-:W4:Y:S04]  /*bbd0*/  LDL.LU R221, [R1+0x2c] ;  /* 0x00002c0001dd7983 */ /* 0x002f280000300800 */
[----:B------:R1:W-:Y:S04]  /*bbe0*/  STL [R1+0xd0], R220 ;  /* 0x0000d0dc01007387 */ /* 0x0003e80000100800 */
[----:B-1----:R-:W4:Y:S04]  /*bbf0*/  LDL.LU R220, [R1+0xc] ;  /* 0x00000c0001dc7983 */ /* 0x002f280000300800 */
[----:B------:R-:W-:Y:S01]  /*bc00*/  STL [R1+0xcc], R139 ;  /* 0x0000cc8b01007387 */ /* 0x000fe20000100800 */
[----:B--2---:R-:W-:-:S02]  /*bc10*/  MOV R10, R9 ;  /* 0x00000009000a7202 */ /* 0x004fc40000000f00 */
[----:B---3--:R-:W-:-:S04]  /*bc20*/  MOV R9, R0 ;  /* 0x0000000000097202 */ /* 0x008fc80000000f00 */
[----:B------:R-:W-:Y:S02]  /*bc30*/  MOV R41, R9 ;  /* 0x0000000900297202 */ /* 0x000fe40000000f00 */
[----:B------:R-:W2:Y:S01]  /*bc40*/  LDL.LU R9, [R1+0x34] ;  /* 0x0000340001097983 */ /* 0x000ea20000300800 */
[----:B-----5:R-:W-:-:S03]  /*bc50*/  FMNMX.FTZ R0, R136, R39, !PT ;  /* 0x0000002788007209 */ /* 0x020fc60007810000 */
[----:B------:R-:W3:Y:S01]  /*bc60*/  LDL.LU R14, [R1+0x40] ;  /* 0x00004000010e7983 */ /* 0x000ee20000300800 */
[----:B------:R-:W-:-:S04]  /*bc70*/  FMNMX.FTZ R0, R116, R0, !PT ;  /* 0x0000000074007209 */ /* 0x000fc80007810000 */
[----:B------:R-:W-:-:S04]  /*bc80*/  FMNMX.FTZ R0, R117, R0, !PT ;  /* 0x0000000075007209 */ /* 0x000fc80007810000 */
[----:B------:R-:W-:Y:S02]  /*bc90*/  FMNMX.FTZ R0, R118, R0, !PT ;  /* 0x0000000076007209 */ /* 0x000fe40007810000 */
[----:B----4-:R-:W-:Y:S02]  /*bca0*/  MOV R90, R2 ;  /* 0x00000002005a7202 */ /* 0x010fe40000000f00 */
[----:B------:R-:W-:Y:S01]  /*bcb0*/  FMNMX.FTZ R0, R11, R0, !PT ;  /* 0x000000000b007209 */ /* 0x000fe20007810000 */
[----:B------:R-:W-:-:S03]  /*bcc0*/  IMAD.MOV.U32 R62, RZ, RZ, R4 ;  /* 0x000000ffff3e7224 */ /* 0x000fc600078e0004 */
[----:B------:R-:W-:Y:S01]  /*bcd0*/  FMNMX.FTZ R0, R230, R0, !PT ;  /* 0x00000000e6007209 */ /* 0x000fe20007810000 */
[----:B------:R-:W-:Y:S01]  /*bce0*/  IMAD.MOV.U32 R88, RZ, RZ, R10 ;  /* 0x000000ffff587224 */ /* 0x000fe200078e000a */
[----:B------:R-:W-:Y:S02]  /*bcf0*/  MOV R10, R6 ;  /* 0x00000006000a7202 */ /* 0x000fe40000000f00 */
        /* <DEDUP_REMOVED lines=24> */
[----:B------:R-:W-:Y:S02]  /*be80*/  MOV R89, R5 ;  /* 0x0000000500597202 */ /* 0x000fe40000000f00 */
[----:B------:R-:W-:Y:S02]  /*be90*/  FMNMX.FTZ R2, R88, R2, !PT ;  /* 0x0000000258027209 */ /* 0x000fe40007810000 */
[----:B------:R-:W-:Y:S02]  /*bea0*/  FMNMX.FTZ R0, R212, R0, !PT ;  /* 0x00000000d4007209 */ /* 0x000fe40007810000 */
[----:B------:R-:W-:-:S02]  /*beb0*/  FMNMX.FTZ R4, R40, R4, !PT ;  /* 0x0000000428047209 */ /* 0x000fc40007810000 */
[----:B------:R-:W-:Y:S02]  /*bec0*/  FMNMX.FTZ R2, R89, R2, !PT ;  /* 0x0000000259027209 */ /* 0x000fe40007810000 */
[----:B------:R-:W-:Y:S02]  /*bed0*/  FMNMX.FTZ R0, R210, R0, !PT ;  /* 0x00000000d2007209 */ /* 0x000fe40007810000 */
[----:B------:R-:W-:Y:S02]  /*bee0*/  MOV R42, R8 ;  /* 0x00000008002a7202 */ /* 0x000fe40000000f00 */
[----:B------:R-:W-:Y:S01]  /*bef0*/  FMNMX.FTZ R4, R41, R4, !PT ;  /* 0x0000000429047209 */ /* 0x000fe20007810000 */
[----:B------:R-:W-:Y:S01]  /*bf00*/  IMAD.MOV.U32 R43, RZ, RZ, R7 ;  /* 0x000000ffff2b7224 */ /* 0x000fe200078e0007 */
[----:B------:R-:W-:Y:S02]  /*bf10*/  MOV R91, R83 ;  /* 0x00000053005b7202 */ /* 0x000fe40000000f00 */
[----:B------:R-:W-:-:S02]  /*bf20*/  FMNMX.FTZ R2, R31, R2, !PT ;  /* 0x000000021f027209 */ /* 0x000fc40007810000 */
[----:B------:R-:W-:Y:S01]  /*bf30*/  FMNMX.FTZ R0, R127, R0, !PT ;  /* 0x000000007f007209 */ /* 0x000fe20007810000 */
[----:B------:R-:W-:Y:S01]  /*bf40*/  IMAD.MOV.U32 R96, RZ, RZ, R204 ;  /* 0x000000ffff607224 */ /* 0x000fe200078e00cc */
[----:B------:R-:W-:Y:S02]  /*bf50*/  FMNMX.FTZ R4, R42, R4, !PT ;  /* 0x000000042a047209 */ /* 0x000fe40007810000 */
[----:B------:R-:W-:Y:S02]  /*bf60*/  FMNMX.FTZ R2, R91, R2, !PT ;  /* 0x000000025b027209 */ /* 0x000fe40007810000 */
[----:B------:R-:W-:Y:S02]  /*bf70*/  FMNMX.FTZ R0, R248, R0, !PT ;  /* 0x00000000f8007209 */ /* 0x000fe40007810000 */
[----:B------:R-:W-:Y:S02]  /*bf80*/  FMNMX.FTZ R4, R43, R4, !PT ;  /* 0x000000042b047209 */ /* 0x000fe40007810000 */
[----:B------:R-:W-:-:S02]  /*bf90*/  MOV R97, R138 ;  /* 0x0000008a00617202 */ /* 0x000fc40000000f00 */
[----:B------:R-:W-:Y:S02]  /*bfa0*/  FMNMX.FTZ R2, R96, R2, !PT ;  /* 0x0000000260027209 */ /* 0x000fe40007810000 */
[----:B------:R-:W-:Y:S01]  /*bfb0*/  FMNMX.FTZ R6, R249, R0, !PT ;  /* 0x00000000f9067209 */ /* 0x000fe20007810000 */
[----:B------:R-:W-:Y:S01]  /*bfc0*/  IMAD.MOV.U32 R99, RZ, RZ, R133 ;  /* 0x000000ffff637224 */ /* 0x000fe200078e0085 */
[----:B------:R-:W-:Y:S02]  /*bfd0*/  FMNMX.FTZ R4, R62, R4, !PT ;  /* 0x000000043e047209 */ /* 0x000fe40007810000 */
[----:B------:R-:W-:Y:S02]  /*bfe0*/  FMNMX.FTZ R0, R3, R37, !PT ;  /* 0x0000002503007209 */ /* 0x000fe40007810000 */
[----:B------:R-:W-:Y:S02]  /*bff0*/  FMNMX.FTZ R5, R97, R2, !PT ;  /* 0x0000000261057209 */ /* 0x000fe40007810000 */
[----:B------:R-:W-:-:S02]  /*c000*/  MOV R11, R124 ;  /* 0x0000007c000b7202 */ /* 0x000fc40000000f00 */
[----:B------:R-:W-:Y:S02]  /*c010*/  FMNMX.FTZ R4, R90, R4, !PT ;  /* 0x000000045a047209 */ /* 0x000fe40007810000 */
[----:B------:R-:W-:Y:S02]  /*c020*/  FMNMX.FTZ R0, R44, R0, !PT ;  /* 0x000000002c007209 */ /* 0x000fe40007810000 */
[----:B------:R-:W-:Y:S02]  /*c030*/  FMNMX.FTZ R2, R240, R6, !PT ;  /* 0x00000006f0027209 */ /* 0x000fe40007810000 */
[----:B------:R-:W-:Y:S02]  /*c040*/  MOV R104, R69 ;  /* 0x0000004500687202 */ /* 0x000fe40000000f00 */
[----:B------:R-:W-:Y:S02]  /*c050*/  FMNMX.FTZ R5, R99, R5, !PT ;  /* 0x0000000563057209 */ /* 0x000fe40007810000 */
[----:B------:R-:W-:-:S02]  /*c060*/  FMNMX.FTZ R4, R11, R4, !PT ;  /* 0x000000040b047209 */ /* 0x000fc40007810000 */
[----:B------:R-:W-:Y:S02]  /*c070*/  FMNMX.FTZ R0, R45, R0, !PT ;  /* 0x000000002d007209 */ /* 0x000fe40007810000 */
[----:B------:R-:W-:Y:S02]  /*c080*/  FMNMX.FTZ R2, R241, R2, !PT ;  /* 0x00000002f1027209 */ /* 0x000fe40007810000 */
[----:B------:R-:W-:Y:S02]  /*c090*/  MOV R105, R68 ;  /* 0x0000004400697202 */ /* 0x000fe40000000f00 */
[----:B------:R-:W-:Y:S01]  /*c0a0*/  FMNMX.FTZ R5, R104, R5, !PT ;  /* 0x0000000568057209 */ /* 0x000fe20007810000 */
[----:B------:R-:W-:Y:S01]  /*c0b0*/  IMAD.MOV.U32 R106, RZ, RZ, R65 ;  /* 0x000000ffff6a7224 */ /* 0x000fe200078e0041 */
[----:B------:R-:W-:Y:S02]  /*c0c0*/  FMNMX.FTZ R6, R57, R4, !PT ;  /* 0x0000000439067209 */ /* 0x000fe40007810000 */
[----:B------:R-:W-:-:S02]  /*c0d0*/  FMNMX.FTZ R0, R34, R0, !PT ;  /* 0x0000000022007209 */ /* 0x000fc40007810000 */
[----:B------:R-:W-:Y:S02]  /*c0e0*/  FMNMX.FTZ R2, R126, R2, !PT ;  /* 0x000000027e027209 */ /* 0x000fe40007810000 */
[----:B------:R-:W-:Y:S02]  /*c0f0*/  FMNMX.FTZ R5, R105, R5, !PT ;  /* 0x0000000569057209 */ /* 0x000fe40007810000 */
[----:B------:R-:W-:Y:S02]  /*c100*/  FMNMX.FTZ R6, R221, R6, !PT ;  /* 0x00000006dd067209 */ /* 0x000fe40007810000 */
[----:B------:R-:W-:Y:S02]  /*c110*/  FMNMX.FTZ R0, R244, R0, !PT ;  /* 0x00000000f4007209 */ /* 0x000fe40007810000 */
[----:B------:R-:W-:Y:S02]  /*c120*/  FMNMX.FTZ R2, R130, R2, !PT ;  /* 0x0000000282027209 */ /* 0x000fe40007810000 */
[----:B------:R-:W-:-:S02]  /*c130*/  MOV R107, R64 ;  /* 0x00000040006b7202 */ /* 0x000fc40000000f00 */
        /* <DEDUP_REMOVED lines=48> */
[----:B-1----:R-:W-:-:S02]  /*c440*/  FMNMX.FTZ R0, R0, R7, !PT ;  /* 0x0000000700007209 */ /* 0x002fc40007810000 */
[----:B------:R-:W-:Y:S02]  /*c450*/  FMNMX.FTZ R4, R206, R4, !PT ;  /* 0x00000004ce047209 */ /* 0x000fe40007810000 */
[----:B------:R-:W-:Y:S01]  /*c460*/  FMNMX.FTZ R5, R92, R6, !PT ;  /* 0x000000065c057209 */ /* 0x000fe20007810000 */
[----:B------:R-:W1:Y:S01]  /*c470*/  SHFL.BFLY PT, R7, R0, 0x1, 0x1f ;  /* 0x0c201f0000077f89 */ /* 0x000e6200000e0000 */
[----:B------:R-:W-:-:S03]  /*c480*/  FMNMX.FTZ R4, R205, R4, !PT ;  /* 0x00000004cd047209 */ /* 0x000fc60007810000 */
[----:B------:R-:W4:Y:S01]  /*c490*/  SHFL.BFLY PT, R6, R2, 0x2, 0x1f ;  /* 0x0c401f0002067f89 */ /* 0x000f2200000e0000 */
        /* <DEDUP_REMOVED lines=10> */
[----:B-1----:R-:W-:Y:S02]  /*c540*/  FMNMX.FTZ R204, R0, R7, !PT ;  /* 0x0000000700cc7209 */ /* 0x002fe40007810000 */
[----:B----4-:R-:W-:-:S02]  /*c550*/  FMNMX.FTZ R2, R2, R6, !PT ;  /* 0x0000000602027209 */ /* 0x010fc40007810000 */
[----:B------:R-:W-:Y:S01]  /*c560*/  FMNMX.FTZ R0, R76, R4, !PT ;  /* 0x000000044c007209 */ /* 0x000fe20007810000 */
[----:B------:R-:W1:Y:S03]  /*c570*/  SHFL.BFLY PT, R6, R5, 0x2, 0x1f ;  /* 0x0c401f0005067f89 */ /* 0x000e6600000e0000 */
[----:B------:R-:W-:Y:S01]  /*c580*/  FMNMX.FTZ R0, R94, R0, !PT ;  /* 0x000000005e007209 */ /* 0x000fe20007810000 */
[----:B------:R-:W4:Y:S03]  /*c590*/  SHFL.BFLY PT, R7, R2, 0x1, 0x1f ;  /* 0x0c201f0002077f89 */ /* 0x000f2600000e0000 */
[----:B------:R-:W-:-:S04]  /*c5a0*/  FMNMX.FTZ R0, R95, R0, !PT ;  /* 0x000000005f007209 */ /* 0x000fc80007810000 */
[----:B------:R-:W-:Y:S01]  /*c5b0*/  FMNMX.FTZ R0, R74, R0, !PT ;  /* 0x000000004a007209 */ /* 0x000fe20007810000 */
[----:B------:R-:W-:-:S03]  /*c5c0*/  FMUL.FTZ R4, R204, c[0x0][0x23c] ;  /* 0x00008f00cc047a20 */ /* 0x000fc60000410000 */
[----:B------:R-:W-:Y:S02]  /*c5d0*/  FMNMX.FTZ R0, R72, R0, !PT ;  /* 0x0000000048007209 */ /* 0x000fe40007810000 */
[----:B------:R-:W-:Y:S02]  /*c5e0*/  FSETP.NEU.FTZ.AND P0, PT, R204, -INF , PT ;  /* 0xff800000cc00780b */ /* 0x000fe40003f1d000 */
[----:B------:R-:W-:Y:S02]  /*c5f0*/  FMNMX.FTZ R0, R86, R0, !PT ;  /* 0x0000000056007209 */ /* 0x000fe40007810000 */
[----:B------:R-:W-:Y:S02]  /*c600*/  FSEL R4, R4, RZ, P0 ;  /* 0x000000ff04047208 */ /* 0x000fe40000000000 */
[----:B------:R-:W-:Y:S02]  /*c610*/  FMNMX.FTZ R0, R87, R0, !PT ;  /* 0x0000000057007209 */ /* 0x000fe40007810000 */
[----:B-1----:R-:W-:Y:S01]  /*c620*/  FMNMX.FTZ R6, R5, R6, !PT ;  /* 0x0000000605067209 */ /* 0x002fe20007810000 */
[--C-:B------:R-:W-:Y:S01]  /*c630*/  FFMA.FTZ R5, R39, c[0x0][0x23c], -R4.reuse ;  /* 0x00008f0027057a23 */ /* 0x100fe20000010804 */
[----:B----4-:R-:W-:Y:S01]  /*c640*/  FMNMX.FTZ R138, R2, R7, !PT ;  /* 0x00000007028a7209 */ /* 0x010fe20007810000 */
[----:B------:R-:W-:Y:S01]  /*c650*/  FFMA.FTZ R2, R116, c[0x0][0x23c], -R4 ;  /* 0x00008f0074027a23 */ /* 0x000fe20000010804 */
[----:B------:R-:W-:Y:S01]  /*c660*/  SHFL.BFLY PT, R7, R0, 0x2, 0x1f ;  /* 0x0c401f0000077f89 */ /* 0x000fe200000e0000 */
[----:B------:R1:W-:Y:S01]  /*c670*/  MUFU.EX2 R12, R5 ;  /* 0x00000005000c7308 */ /* 0x0003e20000000800 */
[----:B------:R-:W-:-:S02]  /*c680*/  FSETP.NEU.FTZ.AND P2, PT, R138, -INF , PT ;  /* 0xff8000008a00780b */ /* 0x000fc40003f5d000 */
[----:B------:R-:W4:Y:S05]  /*c690*/  SHFL.BFLY PT, R8, R6, 0x1, 0x1f ;  /* 0x0c201f0006087f89 */ /* 0x000f2a00000e0000 */
[----:B------:R2:W-:Y:S01]  /*c6a0*/  MUFU.EX2 R225, R2 ;  /* 0x0000000200e17308 */ /* 0x0005e20000000800 */
[----:B-1----:R-:W-:-:S07]  /*c6b0*/  FFMA.FTZ R5, R117, c[0x0][0x23c], -R4 ;  /* 0x00008f0075057a23 */ /* 0x002fce0000010804 */
[----:B------:R1:W-:Y:S01]  /*c6c0*/  MUFU.EX2 R15, R5 ;  /* 0x00000005000f7308 */ /* 0x0003e20000000800 */
[----:B--2---:R-:W-:-:S05]  /*c6d0*/  FMUL.FTZ R2, R138, c[0x0][0x23c] ;  /* 0x00008f008a027a20 */ /* 0x004fca0000410000 */
[----:B------:R-:W-:Y:S01]  /*c6e0*/  FSEL R2, R2, RZ, P2 ;  /* 0x000000ff02027208 */ /* 0x000fe20001000000 */
[----:B-1----:R-:W-:-:S04]  /*c6f0*/  FFMA.FTZ R5, R118, c[0x0][0x23c], -R4 ;  /* 0x00008f0076057a23 */ /* 0x002fc80000010804 */
[----:B------:R1:W-:Y:S01]  /*c700*/  MUFU.EX2 R224, R5 ;  /* 0x0000000500e07308 */ /* 0x0003e20000000800 */
[----:B----4-:R-:W-:Y:S01]  /*c710*/  FMNMX.FTZ R137, R6, R8, !PT ;  /* 0x0000000806897209 */ /* 0x010fe20007810000 */
[----:B-1----:R-:W-:-:S06]  /*c720*/  FFMA.FTZ R5, R38, c[0x0][0x23c], -R2 ;  /* 0x00008f0026057a23 */ /* 0x002fcc0000010802 */
[----:B------:R1:W-:Y:S02]  /*c730*/  MUFU.EX2 R13, R5 ;  /* 0x00000005000d7308 */ /* 0x0003e40000000800 */
[----:B-1----:R-:W-:-:S06]  /*c740*/  FFMA.FTZ R5, R52, c[0x0][0x23c], -R2 ;  /* 0x00008f0034057a23 */ /* 0x002fcc0000010802 */
[----:B------:R1:W-:Y:S01]  /*c750*/  MUFU.EX2 R19, R5 ;  /* 0x0000000500137308 */ /* 0x0003e20000000800 */
[----:B------:R-:W-:Y:S02]  /*c760*/  FSETP.NEU.FTZ.AND P1, PT, R137, -INF , PT ;  /* 0xff8000008900780b */ /* 0x000fe40003f3d000 */
[----:B-1----:R-:W-:Y:S01]  /*c770*/  FMNMX.FTZ R5, R0, R7, !PT ;  /* 0x0000000700057209 */ /* 0x002fe20007810000 */
[----:B------:R-:W-:-:S04]  /*c780*/  FFMA.FTZ R0, R53, c[0x0][0x23c], -R2 ;  /* 0x00008f0035007a23 */ /* 0x000fc80000010802 */
[----:B------:R-:W1:Y:S01]  /*c790*/  SHFL.BFLY PT, R8, R5, 0x1, 0x1f ;  /* 0x0c201f0005087f89 */ /* 0x000e6200000e0000 */
[----:B------:R2:W-:Y:S01]  /*c7a0*/  MUFU.EX2 R18, R0 ;  /* 0x0000000000127308 */ /* 0x0005e20000000800 */
[----:B------:R-:W-:Y:S01]  /*c7b0*/  FFMA.FTZ R6, R56, c[0x0][0x23c], -R2 ;  /* 0x00008f0038067a23 */ /* 0x000fe20000010802 */
[----:B------:R-:W-:Y:S01]  /*c7c0*/  FSEL R7, R204, RZ, P0 ;  /* 0x000000ffcc077208 */ /* 0x000fe20000000000 */
[----:B--2---:R-:W-:-:S05]  /*c7d0*/  FMUL.FTZ R0, R137, c[0x0][0x23c] ;  /* 0x00008f0089007a20 */ /* 0x004fca0000410000 */
[----:B------:R2:W-:Y:S01]  /*c7e0*/  MUFU.EX2 R26, R6 ;  /* 0x00000006001a7308 */ /* 0x0005e20000000800 */
[----:B------:R-:W-:Y:S01]  /*c7f0*/  FSEL R0, R0, RZ, P1 ;  /* 0x000000ff00007208 */ /* 0x000fe20000800000 */
[----:B------:R-:W-:Y:S01]  /*c800*/  FADD.FTZ R7, R136, -R7 ;  /* 0x8000000788077221 */ /* 0x000fe20000010000 */
[----:B-1----:R-:W-:-:S03]  /*c810*/  FMNMX.FTZ R133, R5, R8, !PT ;  /* 0x0000000805857209 */ /* 0x002fc60007810000 */
[----:B--2---:R-:W-:-:S04]  /*c820*/  FFMA.FTZ R6, R16, c[0x0][0x23c], -R0 ;  /* 0x00008f0010067a23 */ /* 0x004fc80000010800 */
[----:B------:R1:W-:Y:S01]  /*c830*/  MUFU.EX2 R124, R6 ;  /* 0x00000006007c7308 */ /* 0x0003e20000000800 */
[C---:B------:R-:W-:Y:S01]  /*c840*/  FMUL.FTZ R5, R133.reuse, c[0x0][0x23c] ;  /* 0x00008f0085057a20 */ /* 0x040fe20000410000 */
[----:B------:R-:W-:Y:S01]  /*c850*/  FSETP.NEU.FTZ.AND P0, PT, R133, -INF , PT ;  /* 0xff8000008500780b */ /* 0x000fe20003f1d000 */
[----:B-1----:R-:W-:-:S05]  /*c860*/  FFMA.FTZ R6, R17, c[0x0][0x23c], -R0 ;  /* 0x00008f0011067a23 */ /* 0x002fca0000010800 */
[----:B------:R1:W-:Y:S01]  /*c870*/  MUFU.EX2 R48, R6 ;  /* 0x0000000600307308 */ /* 0x0003e20000000800 */
[----:B------:R-:W-:Y:S01]  /*c880*/  FSEL R5, R5, RZ, P0 ;  /* 0x000000ff05057208 */ /* 0x000fe20000000000 */
[----:B-1----:R-:W-:Y:S02]  /*c890*/  FMUL.FTZ R6, R7, c[0x0][0x23c] ;  /* 0x00008f0007067a20 */ /* 0x002fe40000410000 */
[----:B------:R-:W-:-:S04]  /*c8a0*/  FFMA.FTZ R7, R36, c[0x0][0x23c], -R0 ;  /* 0x00008f0024077a23 */ /* 0x000fc80000010800 */
[----:B------:R-:W1:Y:S08]  /*c8b0*/  MUFU.EX2 R6, R6 ;  /* 0x0000000600067308 */ /* 0x000e700000000800 */
[----:B------:R2:W-:Y:S01]  /*c8c0*/  MUFU.EX2 R139, R7 ;  /* 0x00000007008b7308 */ /* 0x0005e20000000800 */
[----:B------:R-:W-:Y:S02]  /*c8d0*/  FFMA.FTZ R8, R35, c[0x0][0x23c], -R0 ;  /* 0x00008f0023087a23 */ /* 0x000fe40000010800 */
[----:B-1----:R-:W-:-:S02]  /*c8e0*/  FFMA.FTZ R222, R9, R6, R12 ;  /* 0x0000000609de7223 */ /* 0x002fc4000001000c */
[----:B--2---:R-:W-:-:S04]  /*c8f0*/  FFMA.FTZ R7, R37, c[0x0][0x23c], -R5 ;  /* 0x00008f0025077a23 */ /* 0x004fc80000010805 */
[----:B------:R1:W-:Y:S01]  /*c900*/  MUFU.EX2 R123, R7 ;  /* 0x00000007007b7308 */ /* 0x0003e20000000800 */
[-C--:B------:R-:W-:Y:S02]  /*c910*/  FMUL.FTZ R168, R168, R6.reuse ;  /* 0x00000006a8a87220 */ /* 0x080fe40000410000 */
[-C--:B------:R-:W-:Y:S02]  /*c920*/  FMUL.FTZ R169, R169, R6.reuse ;  /* 0x00000006a9a97220 */ /* 0x080fe40000410000 */
[-C--:B------:R-:W-:Y:S02]  /*c930*/  FMUL.FTZ R148, R148, R6.reuse ;  /* 0x0000000694947220 */ /* 0x080fe40000410000 */
[-C--:B------:R-:W-:Y:S02]  /*c940*/  FMUL.FTZ R149, R149, R6.reuse ;  /* 0x0000000695957220 */ /* 0x080fe40000410000 */
[-C--:B------:R-:W-:Y:S02]  /*c950*/  FMUL.FTZ R164, R164, R6.reuse ;  /* 0x00000006a4a47220 */ /* 0x080fe40000410000 */
[----:B------:R-:W-:-:S02]  /*c960*/  FMUL.FTZ R165, R165, R6 ;  /* 0x00000006a5a57220 */ /* 0x000fc40000410000 */
[-C--:B------:R-:W-:Y:S01]  /*c970*/  FMUL.FTZ R144, R144, R6.reuse ;  /* 0x0000000690907220 */ /* 0x080fe20000410000 */
[----:B-1----:R-:W-:Y:S01]  /*c980*/  FSEL R7, R138, RZ, P2 ;  /* 0x000000ff8a077208 */ /* 0x002fe20001000000 */
[-C--:B------:R-:W-:Y:S02]  /*c990*/  FMUL.FTZ R145, R145, R6.reuse ;  /* 0x0000000691917220 */ /* 0x080fe40000410000 */
[-C--:B------:R-:W-:Y:S02]  /*c9a0*/  FMUL.FTZ R160, R160, R6.reuse ;  /* 0x00000006a0a07220 */ /* 0x080fe40000410000 */
[-C--:B------:R-:W-:Y:S02]  /*c9b0*/  FMUL.FTZ R161, R161, R6.reuse ;  /* 0x00000006a1a17220 */ /* 0x080fe40000410000 */
[-C--:B------:R-:W-:Y:S02]  /*c9c0*/  FMUL.FTZ R140, R140, R6.reuse ;  /* 0x000000068c8c7220 */ /* 0x080fe40000410000 */
[----:B------:R-:W-:-:S02]  /*c9d0*/  FMUL.FTZ R141, R141, R6 ;  /* 0x000000068d8d7220 */ /* 0x000fc40000410000 */
[-C--:B------:R-:W-:Y:S02]  /*c9e0*/  FMUL.FTZ R68, R156, R6.reuse ;  /* 0x000000069c447220 */ /* 0x080fe40000410000 */
[-C--:B------:R-:W-:Y:S02]  /*c9f0*/  FMUL.FTZ R69, R157, R6.reuse ;  /* 0x000000069d457220 */ /* 0x080fe40000410000 */
[-C--:B------:R-:W-:Y:S02]  /*ca00*/  FMUL.FTZ R64, R152, R6.reuse ;  /* 0x0000000698407220 */ /* 0x080fe40000410000 */
[----:B------:R-:W-:Y:S02]  /*ca10*/  FMUL.FTZ R65, R153, R6 ;  /* 0x0000000699417220 */ /* 0x000fe40000410000 */
[----:B------:R-:W-:Y:S02]  /*ca20*/  FFMA.FTZ R6, R44, c[0x0][0x23c], -R5 ;  /* 0x00008f002c067a23 */ /* 0x000fe40000010805 */
[----:B------:R-:W-:Y:S01]  /*ca30*/  FADD.FTZ R9, R135, -R7 ;  /* 0x8000000787097221 */ /* 0x000fe20000010000 */
[----:B------:R-:W-:Y:S01]  /*ca40*/  FSEL R7, R137, RZ, P1 ;  /* 0x000000ff89077208 */ /* 0x000fe20000800000 */
[----:B------:R1:W-:Y:S01]  /*ca50*/  MUFU.EX2 R228, R6 ;  /* 0x0000000600e47308 */ /* 0x0003e20000000800 */
[----:B------:R-:W-:-:S07]  /*ca60*/  MOV R136, R18 ;  /* 0x0000001200887202 */ /* 0x000fce0000000f00 */
[----:B------:R2:W-:Y:S01]  /*ca70*/  MUFU.EX2 R227, R8 ;  /* 0x0000000800e37308 */ /* 0x0005e20000000800 */
[----:B-1----:R-:W-:-:S07]  /*ca80*/  FFMA.FTZ R6, R45, c[0x0][0x23c], -R5 ;  /* 0x00008f002d067a23 */ /* 0x002fce0000010805 */
[----:B------:R1:W-:Y:S01]  /*ca90*/  MUFU.EX2 R226, R6 ;  /* 0x0000000600e27308 */ /* 0x0003e20000000800 */
[----:B--2---:R-:W-:Y:S02]  /*caa0*/  FADD.FTZ R8, R134, -R7 ;  /* 0x8000000786087221 */ /* 0x004fe40000010000 */
[----:B------:R-:W-:Y:S02]  /*cab0*/  IMAD.MOV.U32 R134, RZ, RZ, R19 ;  /* 0x000000ffff867224 */ /* 0x000fe400078e0013 */
[----:B------:R-:W2:Y:S01]  /*cac0*/  LDSM.16.MT88.4 R16, [R216+0x8000] ;  /* 0x00800000d810783b */ /* 0x000ea20000004200 */
[----:B-1----:R-:W-:-:S06]  /*cad0*/  FMUL.FTZ R6, R9, c[0x0][0x23c] ;  /* 0x00008f0009067a20 */ /* 0x002fcc0000410000 */
[----:B------:R-:W1:Y:S01]  /*cae0*/  MUFU.EX2 R6, R6 ;  /* 0x0000000600067308 */ /* 0x000e620000000800 */
[----:B------:R-:W-:-:S05]  /*caf0*/  FSEL R7, R133, RZ, P0 ;  /* 0x000000ff85077208 */ /* 0x000fca0000000000 */
[----:B------:R-:W-:Y:S02]  /*cb00*/  FADD.FTZ R3, R3, -R7 ;  /* 0x8000000703037221 */ /* 0x000fe40000010000 */
[----:B------:R-:W-:Y:S02]  /*cb10*/  FMUL.FTZ R7, R8, c[0x0][0x23c] ;  /* 0x00008f0008077a20 */ /* 0x000fe40000410000 */
[----:B------:R-:W-:Y:S02]  /*cb20*/  FFMA.FTZ R8, R34, c[0x0][0x23c], -R5 ;  /* 0x00008f0022087a23 */ /* 0x000fe40000010805 */
[----:B------:R-:W-:Y:S02]  /*cb30*/  FMUL.FTZ R3, R3, c[0x0][0x23c] ;  /* 0x00008f0003037a20 */ /* 0x000fe40000410000 */
[-C--:B-1----:R-:W-:Y:S02]  /*cb40*/  FMUL.FTZ R66, R154, R6.reuse ;  /* 0x000000069a427220 */ /* 0x082fe40000410000 */
[----:B------:R-:W-:-:S02]  /*cb50*/  FMUL.FTZ R170, R170, R6 ;  /* 0x00000006aaaa7220 */ /* 0x000fc40000410000 */
[-C--:B------:R-:W-:Y:S02]  /*cb60*/  FMUL.FTZ R171, R171, R6.reuse ;  /* 0x00000006abab7220 */ /* 0x080fe40000410000 */
        /* <DEDUP_REMOVED lines=13> */
[----:B---3--:R-:W-:Y:S02]  /*cc40*/  FFMA.FTZ R154, R14, R6, R13 ;  /* 0x000000060e9a7223 */ /* 0x008fe4000001000d */
[----:B------:R-:W1:Y:S01]  /*cc50*/  MUFU.EX2 R6, R8 ;  /* 0x0000000800067308 */ /* 0x000e620000000800 */
[----:B------:R-:W-:Y:S01]  /*cc60*/  IMAD.MOV.U32 R155, RZ, RZ, R15 ;  /* 0x000000ffff9b7224 */ /* 0x000fe200078e000f */
[----:B------:R-:W-:Y:S02]  /*cc70*/  F2FP.BF16.PACK_AB R12, R225, R12 ;  /* 0x0000000ce10c723e */ /* 0x000fe400000010ff */
[----:B------:R-:W-:-:S04]  /*cc80*/  F2FP.BF16.PACK_AB R13, R134, R13 ;  /* 0x0000000d860d723e */ /* 0x000fc800000010ff */
[----:B------:R-:W3:Y:S01]  /*cc90*/  MUFU.EX2 R7, R7 ;  /* 0x0000000700077308 */ /* 0x000ee20000000800 */
[----:B------:R-:W-:Y:S02]  /*cca0*/  F2FP.BF16.PACK_AB R14, R224, R155 ;  /* 0x0000009be00e723e */ /* 0x000fe400000010ff */
[----:B------:R-:W-:-:S05]  /*ccb0*/  F2FP.BF16.PACK_AB R15, R26, R136 ;  /* 0x000000881a0f723e */ /* 0x000fca00000010ff */
[----:B------:R-:W4:Y:S01]  /*ccc0*/  MUFU.EX2 R3, R3 ;  /* 0x0000000300037308 */ /* 0x000f220000000800 */
[----:B------:R-:W-:Y:S01]  /*ccd0*/  MOV R158, R48 ;  /* 0x00000030009e7202 */ /* 0x000fe20000000f00 */
[----:B--2---:R-:W-:Y:S01]  /*cce0*/  HMMA.16816.F32.BF16 R112, R12, R16, R168 ;  /* 0x000000100c70723c */ /* 0x004fe200000418a8 */
[----:B------:R-:W-:Y:S01]  /*ccf0*/  IMAD.MOV.U32 R117, RZ, RZ, R11 ;  /* 0x000000ffff757224 */ /* 0x000fe200078e000b */
[----:B------:R-:W-:-:S05]  /*cd00*/  MOV R152, R10 ;  /* 0x0000000a00987202 */ /* 0x000fca0000000f00 */
[----:B-1----:R-:W-:Y:S01]  /*cd10*/  MOV R170, R6 ;  /* 0x0000000600aa7202 */ /* 0x002fe20000000f00 */
[-C--:B---3--:R-:W-:Y:S01]  /*cd20*/  FMUL.FTZ R172, R172, R7.reuse ;  /* 0x00000007acac7220 */ /* 0x088fe20000410000 */
[----:B------:R-:W-:Y:S01]  /*cd30*/  F2FP.BF16.PACK_AB R8, R158, R124 ;  /* 0x0000007c9e08723e */ /* 0x000fe200000010ff */
[----:B------:R-:W-:Y:S01]  /*cd40*/  FMUL.FTZ R173, R173, R7 ;  /* 0x00000007adad7220 */ /* 0x000fe20000410000 */
[----:B------:R-:W-:Y:S01]  /*cd50*/  F2FP.BF16.PACK_AB R9, R228, R123 ;  /* 0x0000007be409723e */ /* 0x000fe200000010ff */
[----:B------:R-:W-:Y:S01]  /*cd60*/  FMUL.FTZ R176, R176, R7 ;  /* 0x00000007b0b07220 */ /* 0x000fe20000410000 */
[----:B------:R-:W-:Y:S01]  /*cd70*/  F2FP.BF16.PACK_AB R10, R227, R139 ;  /* 0x0000008be30a723e */ /* 0x000fe200000010ff */
[-C--:B----4-:R-:W-:Y:S01]  /*cd80*/  FMUL.FTZ R174, R174, R3.reuse ;  /* 0x00000003aeae7220 */ /* 0x090fe20000410000 */
[----:B------:R-:W-:Y:S01]  /*cd90*/  F2FP.BF16.PACK_AB R11, R170, R226 ;  /* 0x000000e2aa0b723e */ /* 0x000fe200000010ff */
[----:B------:R-:W-:Y:S02]  /*cda0*/  FMUL.FTZ R175, R175, R3 ;  /* 0x00000003afaf7220 */ /* 0x000fe40000410000 */
[----:B------:R-:W-:-:S02]  /*cdb0*/  FMUL.FTZ R177, R177, R7 ;  /* 0x00000007b1b17220 */ /* 0x000fc40000410000 */
[-C--:B------:R-:W-:Y:S02]  /*cdc0*/  FMUL.FTZ R178, R178, R3.reuse ;  /* 0x00000003b2b27220 */ /* 0x080fe40000410000 */
[----:B------:R-:W-:Y:S01]  /*cdd0*/  FMUL.FTZ R179, R179, R3 ;  /* 0x00000003b3b37220 */ /* 0x000fe20000410000 */
[----:B------:R-:W-:Y:S01]  /*cde0*/  MOV R116, R57 ;  /* 0x0000003900747202 */ /* 0x000fe20000000f00 */
[----:B------:R-:W-:Y:S08]  /*cdf0*/  HMMA.16816.F32.BF16 R148, R12, R18, R148 ;  /* 0x000000120c94723c */ /* 0x000ff00000041894 */
[C---:B------:R-:W-:Y:S08]  /*ce00*/  HMMA.16816.F32.BF16 R56, R8.reuse, R16, R172 ;  /* 0x000000100838723c */ /* 0x040ff000000418ac */
[----:B------:R-:W-:Y:S01]  /*ce10*/  HMMA.16816.F32.BF16 R52, R8, R18, R176 ;  /* 0x000000120834723c */ /* 0x000fe200000418b0 */
[----:B------:R-:W1:Y:S01]  /*ce20*/  LDSM.16.MT88.4 R16, [R219+0x8000] ;  /* 0x00800000db10783b */ /* 0x000e620000004200 */
[----:B------:R-:W-:-:S02]  /*ce30*/  FMUL.FTZ R184, R184, R7 ;  /* 0x00000007b8b87220 */ /* 0x000fc40000410000 */
[----:B------:R-:W-:Y:S02]  /*ce40*/  FMUL.FTZ R185, R185, R7 ;  /* 0x00000007b9b97220 */ /* 0x000fe40000410000 */
[-C--:B------:R-:W-:Y:S02]  /*ce50*/  FMUL.FTZ R186, R186, R3.reuse ;  /* 0x00000003baba7220 */ /* 0x080fe40000410000 */
[----:B------:R-:W-:Y:S01]  /*ce60*/  FMUL.FTZ R187, R187, R3 ;  /* 0x00000003bbbb7220 */ /* 0x000fe20000410000 */
[----:B------:R-:W-:Y:S02]  /*ce70*/  MOV R178, R47 ;  /* 0x0000002f00b27202 */ /* 0x000fe40000000f00 */
[----:B------:R-:W-:-:S04]  /*ce80*/  MOV R177, R46 ;  /* 0x0000002e00b17202 */ /* 0x000fc80000000f00 */
[----:B-1----:R-:W-:Y:S01]  /*ce90*/  HMMA.16816.F32.BF16 R44, R8, R18, R184 ;  /* 0x00000012082c723c */ /* 0x002fe200000418b8 */
[----:B------:R-:W2:Y:S02]  /*cea0*/  LDL.LU R186, [R1+0x44] ;  /* 0x0000440001ba7983 */ /* 0x000ea40000300800 */
[-C--:B--2---:R-:W-:Y:S02]  /*ceb0*/  FFMA.FTZ R124, R186, R7.reuse, R124 ;  /* 0x00000007ba7c7223 */ /* 0x084fe4000001007c */
[----:B------:R-:W2:Y:S01]  /*cec0*/  LDL.LU R186, [R1+0x48] ;  /* 0x0000480001ba7983 */ /* 0x000ea20000300800 */
[-C--:B------:R-:W-:Y:S02]  /*ced0*/  FMUL.FTZ R180, R180, R7.reuse ;  /* 0x00000007b4b47220 */ /* 0x080fe40000410000 */
[----:B------:R-:W-:Y:S02]  /*cee0*/  FMUL.FTZ R181, R181, R7 ;  /* 0x00000007b5b57220 */ /* 0x000fe40000410000 */
[----:B------:R-:W-:-:S02]  /*cef0*/  FMUL.FTZ R182, R182, R3 ;  /* 0x00000003b6b67220 */ /* 0x000fc40000410000 */
[----:B------:R-:W-:Y:S01]  /*cf00*/  FMUL.FTZ R183, R183, R3 ;  /* 0x00000003b7b77220 */ /* 0x000fe20000410000 */
[----:B------:R-:W-:Y:S01]  /*cf10*/  MOV R39, R82 ;  /* 0x0000005200277202 */ /* 0x000fe20000000f00 */
[----:B------:R-:W-:Y:S01]  /*cf20*/  IMAD.MOV.U32 R153, RZ, RZ, R81 ;  /* 0x000000ffff997224 */ /* 0x000fe200078e0051 */
[----:B------:R-:W-:Y:S02]  /*cf30*/  MOV R6, R80 ;  /* 0x0000005000067202 */ /* 0x000fe40000000f00 */
[----:B------:R-:W-:Y:S01]  /*cf40*/  HMMA.16816.F32.BF16 R80, R12, R16, R164 ;  /* 0x000000100c50723c */ /* 0x000fe200000418a4 */
[----:B------:R-:W-:-:S06]  /*cf50*/  MOV R179, R91 ;  /* 0x0000005b00b37202 */ /* 0x000fcc0000000f00 */
[----:B------:R-:W-:Y:S01]  /*cf60*/  IMAD.MOV.U32 R164, RZ, RZ, R116 ;  /* 0x000000ffffa47224 */ /* 0x000fe200078e0074 */
[----:B------:R-:W-:Y:S01]  /*cf70*/  HMMA.16816.F32.BF16 R48, R8, R16, R180 ;  /* 0x000000100830723c */ /* 0x000fe200000418b4 */
[----:B------:R-:W-:-:S06]  /*cf80*/  IMAD.MOV.U32 R116, RZ, RZ, R89 ;  /* 0x000000ffff747224 */ /* 0x000fcc00078e0059 */
[----:B------:R-:W-:Y:S02]  /*cf90*/  MOV R181, R117 ;  /* 0x0000007500b57202 */ /* 0x000fe40000000f00 */
[----:B------:R-:W-:Y:S02]  /*cfa0*/  MOV R183, R90 ;  /* 0x0000005a00b77202 */ /* 0x000fe40000000f00 */
[----:B------:R-:W-:Y:S02]  /*cfb0*/  MOV R117, R88 ;  /* 0x0000005800757202 */ /* 0x000fe40000000f00 */
[----:B------:R-:W-:Y:S01]  /*cfc0*/  HMMA.16816.F32.BF16 R88, R12, R18, R144 ;  /* 0x000000120c58723c */ /* 0x000fe20000041890 */
[----:B------:R-:W1:Y:S01]  /*cfd0*/  LDSM.16.MT88.4 R16, [R217+0x8000] ;  /* 0x00800000d910783b */ /* 0x000e620000004200 */
[-C--:B------:R-:W-:Y:S02]  /*cfe0*/  FMUL.FTZ R188, R188, R7.reuse ;  /* 0x00000007bcbc7220 */ /* 0x080fe40000410000 */
[----:B------:R-:W-:-:S02]  /*cff0*/  FMUL.FTZ R189, R189, R7 ;  /* 0x00000007bdbd7220 */ /* 0x000fc40000410000 */
[-C--:B------:R-:W-:Y:S02]  /*d000*/  FMUL.FTZ R190, R190, R3.reuse ;  /* 0x00000003bebe7220 */ /* 0x080fe40000410000 */
[----:B------:R-:W-:Y:S02]  /*d010*/  FMUL.FTZ R191, R191, R3 ;  /* 0x00000003bfbf7220 */ /* 0x000fe40000410000 */
[-C--:B------:R-:W-:Y:S02]  /*d020*/  FMUL.FTZ R192, R192, R7.reuse ;  /* 0x00000007c0c07220 */ /* 0x080fe40000410000 */
[----:B------:R-:W-:Y:S02]  /*d030*/  FMUL.FTZ R193, R193, R7 ;  /* 0x00000007c1c17220 */ /* 0x000fe40000410000 */
[-C--:B------:R-:W-:Y:S02]  /*d040*/  FMUL.FTZ R194, R194, R3.reuse ;  /* 0x00000003c2c27220 */ /* 0x080fe40000410000 */
[----:B--2---:R-:W-:-:S02]  /*d050*/  FFMA.FTZ R123, R186, R3, R123 ;  /* 0x00000003ba7b7223 */ /* 0x004fc4000001007b */
[----:B------:R-:W2:Y:S01]  /*d060*/  LDL.LU R186, [R1+0x80] ;  /* 0x0000800001ba7983 */ /* 0x000ea20000300800 */
[----:B------:R-:W-:Y:S01]  /*d070*/  FMUL.FTZ R195, R195, R3 ;  /* 0x00000003c3c37220 */ /* 0x000fe20000410000 */
        /* <DEDUP_REMOVED lines=9> */
[----:B-1----:R-:W-:Y:S01]  /*d110*/  HMMA.16816.F32.BF16 R36, R8, R18, R192 ;  /* 0x000000120824723c */ /* 0x002fe200000418c0 */
[----:B------:R-:W-:-:S02]  /*d120*/  MOV R173, R97 ;  /* 0x0000006100ad7202 */ /* 0x000fc40000000f00 */
[----:B------:R-:W-:Y:S02]  /*d130*/  MOV R166, R43 ;  /* 0x0000002b00a67202 */ /* 0x000fe40000000f00 */
[----:B------:R-:W-:Y:S02]  /*d140*/  MOV R168, R41 ;  /* 0x0000002900a87202 */ /* 0x000fe40000000f00 */
[----:B------:R-:W-:Y:S01]  /*d150*/  MOV R169, R40 ;  /* 0x0000002800a97202 */ /* 0x000fe20000000f00 */
[-C--:B------:R-:W-:Y:S08]  /*d160*/  HMMA.16816.F32.BF16 R96, R12, R16.reuse, R160 ;  /* 0x000000100c60723c */ /* 0x080ff000000418a0 */
[----:B------:R-:W-:Y:S08]  /*d170*/  HMMA.16816.F32.BF16 R40, R8, R16, R188 ;  /* 0x000000100828723c */ /* 0x000ff000000418bc */
[----:B------:R-:W-:Y:S01]  /*d180*/  HMMA.16816.F32.BF16 R104, R12, R18, R140 ;  /* 0x000000120c68723c */ /* 0x000fe2000004188c */
[----:B------:R-:W1:Y:S01]  /*d190*/  LDSM.16.MT88.4 R16, [R218+0x8000] ;  /* 0x00800000da10783b */ /* 0x000e620000004200 */
[----:B------:R-:W-:-:S02]  /*d1a0*/  FMUL.FTZ R196, R196, R7 ;  /* 0x00000007c4c47220 */ /* 0x000fc40000410000 */
[-C--:B------:R-:W-:Y:S02]  /*d1b0*/  FMUL.FTZ R197, R197, R7.reuse ;  /* 0x00000007c5c57220 */ /* 0x080fe40000410000 */
[-C--:B------:R-:W-:Y:S02]  /*d1c0*/  FMUL.FTZ R200, R200, R7.reuse ;  /* 0x00000007c8c87220 */ /* 0x080fe40000410000 */
[----:B------:R-:W-:Y:S02]  /*d1d0*/  FMUL.FTZ R201, R201, R7 ;  /* 0x00000007c9c97220 */ /* 0x000fe40000410000 */
[-C--:B------:R-:W-:Y:S02]  /*d1e0*/  FMUL.FTZ R198, R198, R3.reuse ;  /* 0x00000003c6c67220 */ /* 0x080fe40000410000 */
[-C--:B------:R-:W-:Y:S02]  /*d1f0*/  FMUL.FTZ R199, R199, R3.reuse ;  /* 0x00000003c7c77220 */ /* 0x080fe40000410000 */
[----:B------:R-:W-:-:S02]  /*d200*/  FMUL.FTZ R202, R202, R3 ;  /* 0x00000003caca7220 */ /* 0x000fc40000410000 */
[----:B------:R-:W-:Y:S01]  /*d210*/  FMUL.FTZ R203, R203, R3 ;  /* 0x00000003cbcb7220 */ /* 0x000fe20000410000 */
[----:B------:R-:W-:Y:S01]  /*d220*/  MOV R187, R32 ;  /* 0x0000002000bb7202 */ /* 0x000fe20000000f00 */
[----:B------:R-:W-:Y:S01]  /*d230*/  IMAD.MOV.U32 R182, RZ, RZ, R62 ;  /* 0x000000ffffb67224 */ /* 0x000fe200078e003e */
[----:B------:R-:W-:Y:S01]  /*d240*/  MOV R118, R63 ;  /* 0x0000003f00767202 */ /* 0x000fe20000000f00 */
[----:B------:R-:W-:Y:S01]  /*d250*/  IMAD.MOV.U32 R176, RZ, RZ, R61 ;  /* 0x000000ffffb07224 */ /* 0x000fe200078e003d */
[----:B------:R-:W-:Y:S01]  /*d260*/  MOV R165, R60 ;  /* 0x0000003c00a57202 */ /* 0x000fe20000000f00 */
[----:B------:R-:W-:Y:S02]  /*d270*/  IMAD.MOV.U32 R180, RZ, RZ, R33 ;  /* 0x000000ffffb47224 */ /* 0x000fe400078e0021 */
[--C-:B------:R-:W-:Y:S02]  /*d280*/  FFMA.FTZ R7, R230, c[0x0][0x23c], -R4.reuse ;  /* 0x00008f00e6077a23 */ /* 0x100fe40000010804 */
[--C-:B------:R-:W-:Y:S01]  /*d290*/  FFMA.FTZ R122, R122, c[0x0][0x23c], -R4.reuse ;  /* 0x00008f007a7a7a23 */ /* 0x100fe20000010804 */
[----:B------:R3:W5:Y:S01]  /*d2a0*/  LDL.LU R230, [R1+0xf8] ;  /* 0x0000f80001e67983 */ /* 0x0007620000300800 */
[C---:B-1----:R-:W-:Y:S08]  /*d2b0*/  HMMA.16816.F32.BF16 R60, R8.reuse, R16, R196 ;  /* 0x00000010083c723c */ /* 0x042ff000000418c4 */
[----:B------:R-:W-:Y:S01]  /*d2c0*/  HMMA.16816.F32.BF16 R32, R8, R18, R200 ;  /* 0x000000120820723c */ /* 0x000fe200000418c8 */
[----:B------:R-:W-:-:S02]  /*d2d0*/  FFMA.FTZ R121, R121, c[0x0][0x23c], -R4 ;  /* 0x00008f0079797a23 */ /* 0x000fc40000010804 */
[--C-:B------:R-:W-:Y:S02]  /*d2e0*/  FFMA.FTZ R120, R120, c[0x0][0x23c], -R4.reuse ;  /* 0x00008f0078787a23 */ /* 0x100fe40000010804 */
[--C-:B------:R-:W-:Y:S02]  /*d2f0*/  FFMA.FTZ R119, R119, c[0x0][0x23c], -R4.reuse ;  /* 0x00008f0077777a23 */ /* 0x100fe40000010804 */
[--C-:B------:R-:W-:Y:S01]  /*d300*/  FFMA.FTZ R200, R221, c[0x0][0x23c], -R4.reuse ;  /* 0x00008f00ddc87a23 */ /* 0x100fe20000010804 */
[----:B------:R-:W-:Y:S01]  /*d310*/  HMMA.16816.F32.BF16 R68, R12, R16, R68 ;  /* 0x000000100c44723c */ /* 0x000fe20000041844 */
[--C-:B------:R-:W-:Y:S02]  /*d320*/  FFMA.FTZ R201, R223, c[0x0][0x23c], -R4.reuse ;  /* 0x00008f00dfc97a23 */ /* 0x100fe40000010804 */
[--C-:B------:R-:W-:Y:S02]  /*d330*/  FFMA.FTZ R153, R153, c[0x0][0x23c], -R4.reuse ;  /* 0x00008f0099997a23 */ /* 0x100fe40000010804 */
[----:B------:R-:W-:-:S02]  /*d340*/  FFMA.FTZ R152, R152, c[0x0][0x23c], -R4 ;  /* 0x00008f0098987a23 */ /* 0x000fc40000010804 */
[--C-:B------:R-:W-:Y:S01]  /*d350*/  FFMA.FTZ R146, R180, c[0x0][0x23c], -R4.reuse ;  /* 0x00008f00b4927a23 */ /* 0x100fe20000010804 */
[----:B------:R-:W-:Y:S01]  /*d360*/  HMMA.16816.F32.BF16 R64, R12, R18, R64 ;  /* 0x000000120c40723c */ /* 0x000fe20000041840 */
        /* <DEDUP_REMOVED lines=9> */
[--C-:B------:R-:W-:Y:S02]  /*d400*/  FFMA.FTZ R235, R235, c[0x0][0x23c], -R4.reuse ;  /* 0x00008f00ebeb7a23 */ /* 0x100fe40000010804 */
[----:B------:R-:W-:-:S02]  /*d410*/  FFMA.FTZ R223, R215, c[0x0][0x23c], -R4 ;  /* 0x00008f00d7df7a23 */ /* 0x000fc40000010804 */
[--C-:B------:R-:W-:Y:S02]  /*d420*/  FFMA.FTZ R9, R21, c[0x0][0x23c], -R4.reuse ;  /* 0x00008f0015097a23 */ /* 0x100fe40000010804 */
[----:B------:R-:W-:Y:S01]  /*d430*/  FFMA.FTZ R221, R20, c[0x0][0x23c], -R4 ;  /* 0x00008f0014dd7a23 */ /* 0x000fe20000010804 */
[----:B------:R1:W4:Y:S01]  /*d440*/  MUFU.EX2 R15, R7 ;  /* 0x00000007000f7308 */ /* 0x0003220000000800 */
[--C-:B------:R-:W-:Y:S01]  /*d450*/  FFMA.FTZ R143, R179, c[0x0][0x23c], -R2.reuse ;  /* 0x00008f00b38f7a23 */ /* 0x100fe20000010802 */
[----:B------:R-:W-:Y:S01]  /*d460*/  LDSM.16.MT88.4 R16, [R217+0x8800] ;  /* 0x00880000d910783b */ /* 0x000fe20000004200 */
[--C-:B------:R-:W-:Y:S02]  /*d470*/  FFMA.FTZ R180, R220, c[0x0][0x23c], -R2.reuse ;  /* 0x00008f00dcb47a23 */ /* 0x100fe40000010802 */
[--C-:B------:R-:W-:Y:S02]  /*d480*/  FFMA.FTZ R118, R118, c[0x0][0x23c], -R2.reuse ;  /* 0x00008f0076767a23 */ /* 0x100fe40000010802 */
[----:B------:R-:W-:-:S02]  /*d490*/  FFMA.FTZ R117, R117, c[0x0][0x23c], -R2 ;  /* 0x00008f0075757a23 */ /* 0x000fc40000010802 */
[--C-:B------:R-:W-:Y:S02]  /*d4a0*/  FFMA.FTZ R116, R116, c[0x0][0x23c], -R2.reuse ;  /* 0x00008f0074747a23 */ /* 0x100fe40000010802 */
[--C-:B------:R-:W-:Y:S02]  /*d4b0*/  FFMA.FTZ R31, R31, c[0x0][0x23c], -R2.reuse ;  /* 0x00008f001f1f7a23 */ /* 0x100fe40000010802 */
[--C-:B-1----:R-:W-:Y:S02]  /*d4c0*/  FFMA.FTZ R7, R165, c[0x0][0x23c], -R2.reuse ;  /* 0x00008f00a5077a23 */ /* 0x102fe40000010802 */
[--C-:B------:R-:W-:Y:S02]  /*d4d0*/  FFMA.FTZ R142, R172, c[0x0][0x23c], -R2.reuse ;  /* 0x00008f00ac8e7a23 */ /* 0x100fe40000010802 */
[----:B------:R1:W-:Y:S01]  /*d4e0*/  MUFU.EX2 R202, R7 ;  /* 0x0000000700ca7308 */ /* 0x0003e20000000800 */
        /* <DEDUP_REMOVED lines=13> */
[----:B-1----:R-:W-:Y:S01]  /*d5c0*/  FFMA.FTZ R7, R23, c[0x0][0x23c], -R2 ;  /* 0x00008f0017077a23 */ /* 0x002fe20000010802 */
[----:B------:R-:W-:Y:S01]  /*d5d0*/  MOV R175, R227 ;  /* 0x000000e300af7202 */ /* 0x000fe20000000f00 */
[----:B------:R-:W-:-:S02]  /*d5e0*/  FFMA.FTZ R28, R249, c[0x0][0x23c], -R0 ;  /* 0x00008f00f91c7a23 */ /* 0x000fc40000010800 */
[--C-:B------:R-:W-:Y:S02]  /*d5f0*/  FFMA.FTZ R27, R240, c[0x0][0x23c], -R0.reuse ;  /* 0x00008f00f01b7a23 */ /* 0x100fe40000010800 */
[----:B----4-:R-:W-:Y:S01]  /*d600*/  IMAD.MOV.U32 R240, RZ, RZ, R15 ;  /* 0x000000fffff07224 */ /* 0x010fe200078e000f */
[----:B------:R-:W-:Y:S01]  /*d610*/  MOV R171, R136 ;  /* 0x0000008800ab7202 */ /* 0x000fe20000000f00 */
        /* <DEDUP_REMOVED lines=18> */
[----:B------:R-:W-:Y:S01]  /*d740*/  FFMA.FTZ R198, R85, c[0x0][0x23c], -R0 ;  /* 0x00008f0055c67a23 */ /* 0x000fe20000010800 */
[----:B------:R-:W-:Y:S01]  /*d750*/  MOV R101, R226 ;  /* 0x000000e200657202 */ /* 0x000fe20000000f00 */
[--C-:B------:R-:W-:Y:S01]  /*d760*/  FFMA.FTZ R125, R211, c[0x0][0x23c], -R5.reuse ;  /* 0x00008f00d37d7a23 */ /* 0x100fe20000010805 */
[----:B------:R-:W-:Y:S01]  /*d770*/  MOV R190, R171 ;  /* 0x000000ab00be7202 */ /* 0x000fe20000000f00 */
[----:B------:R-:W-:Y:S01]  /*d780*/  FFMA.FTZ R30, R243, c[0x0][0x23c], -R5 ;  /* 0x00008f00f31e7a23 */ /* 0x000fe20000010805 */
[----:B------:R-:W-:Y:S01]  /*d790*/  MOV R108, R158 ;  /* 0x0000009e006c7202 */ /* 0x000fe20000000f00 */
[----:B------:R-:W-:-:S02]  /*d7a0*/  IMAD.MOV.U32 R188, RZ, RZ, R155 ;  /* 0x000000ffffbc7224 */ /* 0x000fc400078e009b */
[----:B------:R-:W-:Y:S02]  /*d7b0*/  IMAD.MOV.U32 R109, RZ, RZ, R134 ;  /* 0x000000ffff6d7224 */ /* 0x000fe400078e0086 */
[--C-:B------:R-:W-:Y:S02]  /*d7c0*/  FFMA.FTZ R25, R250, c[0x0][0x23c], -R5.reuse ;  /* 0x00008f00fa197a23 */ /* 0x100fe40000010805 */
[----:B------:R-:W-:Y:S02]  /*d7d0*/  FFMA.FTZ R24, R251, c[0x0][0x23c], -R5 ;  /* 0x00008f00fb187a23 */ /* 0x000fe40000010805 */
[----:B------:R-:W-:Y:S02]  /*d7e0*/  IMAD.MOV.U32 R243, RZ, RZ, R9 ;  /* 0x000000fffff37224 */ /* 0x000fe400078e0009 */
[----:B------:R-:W-:Y:S02]  /*d7f0*/  FFMA.FTZ R131, R131, c[0x0][0x23c], -R5 ;  /* 0x00008f0083837a23 */ /* 0x000fe40000010805 */
[----:B--2---:R-:W-:Y:S01]  /*d800*/  FFMA.FTZ R8, R186, c[0x0][0x23c], -R4 ;  /* 0x00008f00ba087a23 */ /* 0x004fe20000010804 */
[----:B------:R-:W-:Y:S01]  /*d810*/  MOV R186, R187 ;  /* 0x000000bb00ba7202 */ /* 0x000fe20000000f00 */
[----:B------:R-:W-:-:S02]  /*d820*/  IMAD.MOV.U32 R187, RZ, RZ, R6 ;  /* 0x000000ffffbb7224 */ /* 0x000fc400078e0006 */
[--C-:B------:R-:W-:Y:S02]  /*d830*/  FFMA.FTZ R6, R229, c[0x0][0x23c], -R4.reuse ;  /* 0x00008f00e5067a23 */ /* 0x100fe40000010804 */
[--C-:B------:R-:W-:Y:S01]  /*d840*/  FFMA.FTZ R3, R186, c[0x0][0x23c], -R4.reuse ;  /* 0x00008f00ba037a23 */ /* 0x100fe20000010804 */
[----:B------:R1:W-:Y:S01]  /*d850*/  MUFU.EX2 R11, R8 ;  /* 0x00000008000b7308 */ /* 0x0003e20000000800 */
[----:B------:R-:W-:Y:S02]  /*d860*/  FFMA.FTZ R147, R187, c[0x0][0x23c], -R4 ;  /* 0x00008f00bb937a23 */ /* 0x000fe40000010804 */
[--C-:B------:R-:W-:Y:S02]  /*d870*/  FFMA.FTZ R132, R132, c[0x0][0x23c], -R5.reuse ;  /* 0x00008f0084847a23 */ /* 0x100fe40000010805 */
[--C-:B------:R-:W-:Y:S02]  /*d880*/  FFMA.FTZ R207, R207, c[0x0][0x23c], -R5.reuse ;  /* 0x00008f00cfcf7a23 */ /* 0x100fe40000010805 */
[--C-:B------:R-:W-:Y:S01]  /*d890*/  FFMA.FTZ R206, R206, c[0x0][0x23c], -R5.reuse ;  /* 0x00008f00cece7a23 */ /* 0x100fe20000010805 */
[----:B------:R2:W4:Y:S01]  /*d8a0*/  MUFU.EX2 R10, R6 ;  /* 0x00000006000a7308 */ /* 0x0005220000000800 */
[----:B------:R-:W-:-:S02]  /*d8b0*/  FFMA.FTZ R134, R208, c[0x0][0x23c], -R5 ;  /* 0x00008f00d0867a23 */ /* 0x000fc40000010805 */
[--C-:B------:R-:W-:Y:S02]  /*d8c0*/  FFMA.FTZ R205, R205, c[0x0][0x23c], -R5.reuse ;  /* 0x00008f00cdcd7a23 */ /* 0x100fe40000010805 */
[--C-:B------:R-:W-:Y:S02]  /*d8d0*/  FFMA.FTZ R160, R103, c[0x0][0x23c], -R5.reuse ;  /* 0x00008f0067a07a23 */ /* 0x100fe40000010805 */
[--C-:B------:R-:W-:Y:S01]  /*d8e0*/  FFMA.FTZ R189, R74, c[0x0][0x23c], -R5.reuse ;  /* 0x00008f004abd7a23 */ /* 0x100fe20000010805 */
[----:B------:R3:W-:Y:S01]  /*d8f0*/  MUFU.EX2 R14, R3 ;  /* 0x00000003000e7308 */ /* 0x0007e20000000800 */
[----:B-1----:R-:W-:Y:S02]  /*d900*/  FFMA.FTZ R8, R214, c[0x0][0x23c], -R4 ;  /* 0x00008f00d6087a23 */ /* 0x002fe40000010804 */
[--C-:B------:R-:W-:Y:S02]  /*d910*/  FFMA.FTZ R191, R72, c[0x0][0x23c], -R5.reuse ;  /* 0x00008f0048bf7a23 */ /* 0x100fe40000010805 */
[----:B------:R-:W-:-:S02]  /*d920*/  FFMA.FTZ R195, R86, c[0x0][0x23c], -R5 ;  /* 0x00008f0056c37a23 */ /* 0x000fc40000010805 */
[--C-:B------:R-:W-:Y:S02]  /*d930*/  FFMA.FTZ R199, R87, c[0x0][0x23c], -R5.reuse ;  /* 0x00008f0057c77a23 */ /* 0x100fe40000010805 */
[--C-:B------:R-:W-:Y:S02]  /*d940*/  FFMA.FTZ R155, R110, c[0x0][0x23c], -R5.reuse ;  /* 0x00008f006e9b7a23 */ /* 0x100fe40000010805 */
[--C-:B------:R-:W-:Y:S02]  /*d950*/  FFMA.FTZ R158, R102, c[0x0][0x23c], -R5.reuse ;  /* 0x00008f00669e7a23 */ /* 0x100fe40000010805 */
[----:B------:R-:W-:Y:S01]  /*d960*/  FFMA.FTZ R171, R76, c[0x0][0x23c], -R5 ;  /* 0x00008f004cab7a23 */ /* 0x000fe20000010805 */
[----:B------:R-:W-:Y:S01]  /*d970*/  MOV R100, R228 ;  /* 0x000000e400647202 */ /* 0x000fe20000000f00 */
[--C-:B--2---:R-:W-:Y:S01]  /*d980*/  FFMA.FTZ R6, R176, c[0x0][0x23c], -R2.reuse ;  /* 0x00008f00b0067a23 */ /* 0x104fe20000010802 */
[----:B------:R-:W-:Y:S01]  /*d990*/  MUFU.EX2 R215, R29 ;  /* 0x0000001d00d77308 */ /* 0x000fe20000000800 */
[--C-:B------:R-:W-:Y:S01]  /*d9a0*/  FFMA.FTZ R4, R177, c[0x0][0x23c], -R2.reuse ;  /* 0x00008f00b1047a23 */ /* 0x100fe20000010802 */
[----:B------:R1:W5:Y:S01]  /*d9b0*/  LDL.LU R229, [R1+0xf4] ;  /* 0x0000f40001e57983 */ /* 0x0003620000300800 */
[----:B---3--:R-:W-:-:S05]  /*d9c0*/  FFMA.FTZ R3, R178, c[0x0][0x23c], -R2 ;  /* 0x00008f00b2037a23 */ /* 0x008fca0000010802 */
[----:B------:R-:W2:Y:S01]  /*d9d0*/  MUFU.EX2 R6, R6 ;  /* 0x0000000600067308 */ /* 0x000ea20000000800 */
[----:B------:R-:W-:-:S07]  /*d9e0*/  FFMA.FTZ R214, R246, c[0x0][0x23c], -R2 ;  /* 0x00008f00f6d67a23 */ /* 0x000fce0000010802 */
[----:B------:R3:W1:Y:S08]  /*d9f0*/  MUFU.EX2 R13, R4 ;  /* 0x00000004000d7308 */ /* 0x0006700000000800 */
[----:B------:R1:W1:Y:S01]  /*da00*/  MUFU.EX2 R12, R3 ;  /* 0x00000003000c7308 */ /* 0x0002620000000800 */
[----:B----4-:R-:W-:Y:S01]  /*da10*/  MOV R246, R10 ;  /* 0x0000000a00f67202 */ /* 0x010fe20000000f00 */
[----:B------:R-:W-:-:S02]  /*da20*/  FFMA.FTZ R178, R157, c[0x0][0x23c], -R2 ;  /* 0x00008f009db27a23 */ /* 0x000fc40000010802 */
[----:B------:R-:W-:Y:S02]  /*da30*/  FFMA.FTZ R10, R22, c[0x0][0x23c], -R2 ;  /* 0x00008f00160a7a23 */ /* 0x000fe40000010802 */
[--C-:B------:R-:W-:Y:S01]  /*da40*/  FFMA.FTZ R2, R127, c[0x0][0x23c], -R0.reuse ;  /* 0x00008f007f027a23 */ /* 0x100fe20000010800 */
[----:B--2---:R-:W-:Y:S01]  /*da50*/  MOV R245, R6 ;  /* 0x0000000600f57202 */ /* 0x004fe20000000f00 */
[--C-:B---3--:R-:W-:Y:S01]  /*da60*/  FFMA.FTZ R4, R212, c[0x0][0x23c], -R0.reuse ;  /* 0x00008f00d4047a23 */ /* 0x108fe20000010800 */
[----:B-1----:R-:W-:Y:S01]  /*da70*/  MOV R249, R13 ;  /* 0x0000000d00f97202 */ /* 0x002fe20000000f00 */
[----:B------:R-:W-:Y:S01]  /*da80*/  FFMA.FTZ R6, R213, c[0x0][0x23c], -R0 ;  /* 0x00008f00d5067a23 */ /* 0x000fe20000010800 */
[----:B------:R1:W-:Y:S01]  /*da90*/  MUFU.EX2 R227, R2 ;  /* 0x0000000200e37308 */ /* 0x0003e20000000800 */
[----:B------:R-:W-:Y:S01]  /*daa0*/  IMAD.MOV.U32 R177, RZ, RZ, R26 ;  /* 0x000000ffffb17224 */ /* 0x000fe200078e001a */
[----:B------:R-:W-:Y:S01]  /*dab0*/  MOV R211, R11 ;  /* 0x0000000b00d37202 */ /* 0x000fe20000000f00 */
[----:B------:R-:W-:Y:S01]  /*dac0*/  FFMA.FTZ R3, R210, c[0x0][0x23c], -R0 ;  /* 0x00008f00d2037a23 */ /* 0x000fe20000010800 */
[----:B------:R-:W-:Y:S04]  /*dad0*/  LDSM.16.MT88.4 R20, [R219+0x8800] ;  /* 0x00880000db14783b */ /* 0x000fe80000004200 */
[----:B------:R2:W-:Y:S01]  /*dae0*/  MUFU.EX2 R213, R4 ;  /* 0x0000000400d57308 */ /* 0x0005e20000000800 */
[----:B-1----:R-:W-:-:S02]  /*daf0*/  FFMA.FTZ R2, R236, c[0x0][0x23c], -R5 ;  /* 0x00008f00ec027a23 */ /* 0x002fc40000010805 */
[----:B------:R-:W-:Y:S02]  /*db00*/  IMAD.MOV.U32 R236, RZ, RZ, R12 ;  /* 0x000000ffffec7224 */ /* 0x000fe400078e000c */
[----:B--2---:R-:W-:Y:S01]  /*db10*/  FFMA.FTZ R4, R239, c[0x0][0x23c], -R5 ;  /* 0x00008f00ef047a23 */ /* 0x004fe20000010805 */
[----:B------:R-:W-:Y:S02]  /*db20*/  MOV R239, R14 ;  /* 0x0000000e00ef7202 */ /* 0x000fe40000000f00 */
[----:B------:R-:W1:Y:S01]  /*db30*/  LDSM.16.MT88.4 R12, [R216+0x8800] ;  /* 0x00880000d80c783b */ /* 0x000e620000004200 */
[--C-:B------:R-:W-:Y:S01]  /*db40*/  FFMA.FTZ R26, R241, c[0x0][0x23c], -R0.reuse ;  /* 0x00008f00f11a7a23 */ /* 0x100fe20000010800 */
[----:B------:R2:W-:Y:S01]  /*db50*/  MUFU.EX2 R212, R3 ;  /* 0x0000000300d47308 */ /* 0x0005e20000000800 */
[--C-:B------:R-:W-:Y:S02]  /*db60*/  FFMA.FTZ R157, R75, c[0x0][0x23c], -R0.reuse ;  /* 0x00008f004b9d7a23 */ /* 0x100fe40000010800 */
[----:B------:R-:W-:-:S02]  /*db70*/  FFMA.FTZ R176, R93, c[0x0][0x23c], -R0 ;  /* 0x00008f005db07a23 */ /* 0x000fc40000010800 */
[----:B------:R-:W-:-:S03]  /*db80*/  FFMA.FTZ R0, R244, c[0x0][0x23c], -R5 ;  /* 0x00008f00f4007a23 */ /* 0x000fc60000010805 */
[----:B------:R-:W3:Y:S01]  /*db90*/  MUFU.EX2 R187, R6 ;  /* 0x0000000600bb7308 */ /* 0x000ee20000000800 */
[----:B--2---:R-:W-:-:S07]  /*dba0*/  FFMA.FTZ R3, R238, c[0x0][0x23c], -R5 ;  /* 0x00008f00ee037a23 */ /* 0x004fce0000010805 */
[----:B------:R2:W-:Y:S08]  /*dbb0*/  MUFU.EX2 R186, R0 ;  /* 0x0000000000ba7308 */ /* 0x0005f00000000800 */
[----:B------:R3:W4:Y:S08]  /*dbc0*/  MUFU.EX2 R210, R4 ;  /* 0x0000000400d27308 */ /* 0x0007300000000800 */
[----:B------:R-:W-:Y:S08]  /*dbd0*/  MUFU.EX2 R203, R3 ;  /* 0x0000000300cb7308 */ /* 0x000ff00000000800 */
[----:B------:R-:W1:Y:S01]  /*dbe0*/  MUFU.EX2 R226, R2 ;  /* 0x0000000200e27308 */ /* 0x000e620000000800 */
[--C-:B--2---:R-:W-:Y:S01]  /*dbf0*/  FFMA.FTZ R0, R242, c[0x0][0x23c], -R5.reuse ;  /* 0x00008f00f2007a23 */ /* 0x104fe20000010805 */
[----:B------:R-:W-:Y:S01]  /*dc00*/  MOV R248, R177 ;  /* 0x000000b100f87202 */ /* 0x000fe20000000f00 */
[----:B------:R-:W-:Y:S01]  /*dc10*/  IMAD.MOV.U32 R242, RZ, RZ, R170 ;  /* 0x000000fffff27224 */ /* 0x000fe200078e00aa */
[----:B------:R-:W-:Y:S01]  /*dc20*/  MOV R238, R175 ;  /* 0x000000af00ee7202 */ /* 0x000fe20000000f00 */
[--C-:B------:R-:W-:Y:S01]  /*dc30*/  FFMA.FTZ R127, R209, c[0x0][0x23c], -R5.reuse ;  /* 0x00008f00d17f7a23 */ /* 0x100fe20000010805 */
[----:B------:R-:W-:Y:S01]  /*dc40*/  MOV R75, R154 ;  /* 0x0000009a004b7202 */ /* 0x000fe20000000f00 */
[----:B------:R-:W-:Y:S01]  /*dc50*/  IMAD.MOV.U32 R241, RZ, RZ, R8 ;  /* 0x000000fffff17224 */ /* 0x000fe200078e0008 */
[----:B------:R-:W-:Y:S01]  /*dc60*/  MOV R244, R10 ;  /* 0x0000000a00f47202 */ /* 0x000fe20000000f00 */
[--C-:B------:R-:W-:Y:S01]  /*dc70*/  FFMA.FTZ R154, R111, c[0x0][0x23c], -R5.reuse ;  /* 0x00008f006f9a7a23 */ /* 0x100fe20000010805 */
[----:B------:R-:W-:Y:S01]  /*dc80*/  MOV R209, R7 ;  /* 0x0000000700d17202 */ /* 0x000fe20000000f00 */
[--C-:B------:R-:W-:Y:S01]  /*dc90*/  FFMA.FTZ R170, R78, c[0x0][0x23c], -R5.reuse ;  /* 0x00008f004eaa7a23 */ /* 0x100fe20000010805 */
[----:B------:R-:W-:Y:S01]  /*dca0*/  F2FP.BF16.PACK_AB R8, R240, R211 ;  /* 0x000000d3f008723e */ /* 0x000fe200000010ff */
[--C-:B------:R-:W-:Y:S01]  /*dcb0*/  FFMA.FTZ R175, R94, c[0x0][0x23c], -R5.reuse ;  /* 0x00008f005eaf7a23 */ /* 0x100fe20000010805 */
[----:B------:R-:W-:Y:S01]  /*dcc0*/  F2FP.BF16.PACK_AB R9, R245, R202 ;  /* 0x000000caf509723e */ /* 0x000fe200000010ff */
[----:B------:R-:W-:Y:S01]  /*dcd0*/  FFMA.FTZ R177, R95, c[0x0][0x23c], -R5 ;  /* 0x00008f005fb17a23 */ /* 0x000fe20000010805 */
[----:B------:R-:W-:-:S02]  /*dce0*/  F2FP.BF16.PACK_AB R10, R239, R246 ;  /* 0x000000f6ef0a723e */ /* 0x000fc400000010ff */
[----:B------:R-:W-:Y:S02]  /*dcf0*/  F2FP.BF16.PACK_AB R11, R236, R249 ;  /* 0x000000f9ec0b723e */ /* 0x000fe400000010ff */
[----:B---3--:R-:W-:Y:S02]  /*dd00*/  F2FP.BF16.PACK_AB R4, R213, R187 ;  /* 0x000000bbd504723e */ /* 0x008fe400000010ff */
[----:B----4-:R-:W-:Y:S02]  /*dd10*/  F2FP.BF16.PACK_AB R5, R210, R186 ;  /* 0x000000bad205723e */ /* 0x010fe400000010ff */
[----:B------:R-:W-:Y:S02]  /*dd20*/  F2FP.BF16.PACK_AB R6, R227, R212 ;  /* 0x000000d4e306723e */ /* 0x000fe400000010ff */
[----:B-1----:R-:W-:Y:S01]  /*dd30*/  F2FP.BF16.PACK_AB R7, R226, R203 ;  /* 0x000000cbe207723e */ /* 0x002fe200000010ff */
[-C--:B------:R-:W-:Y:S08]  /*dd40*/  HMMA.16816.F32.BF16 R112, R8, R12.reuse, R112 ;  /* 0x0000000c0870723c */ /* 0x080ff00000041870 */
[C---:B------:R-:W-:Y:S08]  /*dd50*/  HMMA.16816.F32.BF16 R56, R4.reuse, R12, R56 ;  /* 0x0000000c0438723c */ /* 0x040ff00000041838 */
[-C--:B------:R-:W-:Y:S08]  /*dd60*/  HMMA.16816.F32.BF16 R52, R4, R14.reuse, R52 ;  /* 0x0000000e0434723c */ /* 0x080ff00000041834 */
[----:B------:R-:W-:Y:S01]  /*dd70*/  HMMA.16816.F32.BF16 R148, R8, R14, R148 ;  /* 0x0000000e0894723c */ /* 0x000fe20000041894 */
[----:B------:R-:W1:Y:S07]  /*dd80*/  LDSM.16.MT88.4 R12, [R218+0x8800] ;  /* 0x00880000da0c783b */ /* 0x000e6e0000004200 */
[C---:B------:R-:W-:Y:S08]  /*dd90*/  HMMA.16816.F32.BF16 R48, R4.reuse, R20, R48 ;  /* 0x000000140430723c */ /* 0x040ff00000041830 */
[----:B------:R-:W-:Y:S08]  /*dda0*/  HMMA.16816.F32.BF16 R44, R4, R22, R44 ;  /* 0x00000016042c723c */ /* 0x000ff0000004182c */
[C---:B------:R-:W-:Y:S08]  /*ddb0*/  HMMA.16816.F32.BF16 R80, R8.reuse, R20, R80 ;  /* 0x000000140850723c */ /* 0x040ff00000041850 */
[----:B------:R-:W-:Y:S01]  /*ddc0*/  HMMA.16816.F32.BF16 R88, R8, R22, R88 ;  /* 0x000000160858723c */ /* 0x000fe20000041858 */
[----:B------:R-:W2:Y:S01]  /*ddd0*/  LDSM.16.MT88.4 R20, [R216+0x9000] ;  /* 0x00900000d814783b */ /* 0x000ea20000004200 */
[----:B------:R3:W-:Y:S06]  /*dde0*/  MUFU.EX2 R228, R28 ;  /* 0x0000001c00e47308 */ /* 0x0007ec0000000800 */
[C---:B------:R-:W-:Y:S02]  /*ddf0*/  HMMA.16816.F32.BF16 R40, R4.reuse, R16, R40 ;  /* 0x000000100428723c */ /* 0x040fe40000041828 */
[----:B------:R4:W1:Y:S06]  /*de00*/  MUFU.EX2 R2, R26 ;  /* 0x0000001a00027308 */ /* 0x00086c0000000800 */
[----:B------:R-:W-:Y:S01]  /*de10*/  HMMA.16816.F32.BF16 R36, R4, R18, R36 ;  /* 0x000000120424723c */ /* 0x000fe20000041824 */
[----:B---3--:R-:W-:-:S07]  /*de20*/  MOV R28, R241 ;  /* 0x000000f1001c7202 */ /* 0x008fce0000000f00 */
[----:B------:R-:W-:Y:S01]  /*de30*/  HMMA.16816.F32.BF16 R96, R8, R16, R96 ;  /* 0x000000100860723c */ /* 0x000fe20000041860 */
[----:B------:R3:W-:Y:S01]  /*de40*/  MUFU.EX2 R241, R27 ;  /* 0x0000001b00f17308 */ /* 0x0007e20000000800 */
[----:B----4-:R-:W-:-:S06]  /*de50*/  IMAD.MOV.U32 R26, RZ, RZ, R223 ;  /* 0x000000ffff1a7224 */ /* 0x010fcc00078e00df */
[----:B------:R-:W-:Y:S01]  /*de60*/  HMMA.16816.F32.BF16 R104, R8, R18, R104 ;  /* 0x000000120868723c */ /* 0x000fe20000041868 */
[----:B------:R-:W4:Y:S01]  /*de70*/  LDSM.16.MT88.4 R16, [R219+0x9000] ;  /* 0x00900000db10783b */ /* 0x000f220000004200 */
[----:B------:R-:W-:Y:S06]  /*de80*/  MUFU.EX2 R223, R24 ;  /* 0x0000001800df7308 */ /* 0x000fec0000000800 */
[C---:B-1----:R-:W-:Y:S01]  /*de90*/  HMMA.16816.F32.BF16 R60, R4.reuse, R12, R60 ;  /* 0x0000000c043c723c */ /* 0x042fe2000004183c */
[----:B---3--:R-:W-:Y:S01]  /*dea0*/  MOV R27, R214 ;  /* 0x000000d6001b7202 */ /* 0x008fe20000000f00 */
[----:B------:R-:W-:Y:S06]  /*deb0*/  MUFU.EX2 R29, R0 ;  /* 0x00000000001d7308 */ /* 0x000fec0000000800 */
[----:B------:R-:W-:Y:S02]  /*dec0*/  HMMA.16816.F32.BF16 R32, R4, R14, R32 ;  /* 0x0000000e0420723c */ /* 0x000fe40000041820 */
[----:B------:R1:W3:Y:S06]  /*ded0*/  MUFU.EX2 R214, R25 ;  /* 0x0000001900d67308 */ /* 0x0002ec0000000800 */
[C---:B------:R-:W-:Y:S02]  /*dee0*/  HMMA.16816.F32.BF16 R92, R8.reuse, R12, R68 ;  /* 0x0000000c085c723c */ /* 0x040fe40000041844 */
[----:B------:R-:W2:Y:S06]  /*def0*/  MUFU.EX2 R30, R30 ;  /* 0x0000001e001e7308 */ /* 0x000eac0000000800 */
[----:B------:R-:W-:Y:S01]  /*df00*/  HMMA.16816.F32.BF16 R76, R8, R14, R64 ;  /* 0x0000000e084c723c */ /* 0x000fe20000041840 */
[----:B------:R-:W4:Y:S04]  /*df10*/  LDSM.16.MT88.4 R12, [R217+0x9000] ;  /* 0x00900000d90c783b */ /* 0x000f280000004200 */
[----:B------:R-:W4:Y:S01]  /*df20*/  LDSM.16.MT88.4 R8, [R218+0x9000] ;  /* 0x00900000da08783b */ /* 0x000f220000004200 */
[----:B-1----:R-:W-:-:S02]  /*df30*/  MOV R25, R2 ;  /* 0x0000000200197202 */ /* 0x002fc40000000f00 */
[----:B------:R-:W-:Y:S02]  /*df40*/  F2FP.BF16.PACK_AB R4, R228, R215 ;  /* 0x000000d7e404723e */ /* 0x000fe400000010ff */
[----:B---3--:R-:W-:Y:S02]  /*df50*/  F2FP.BF16.PACK_AB R5, R223, R214 ;  /* 0x000000d6df05723e */ /* 0x008fe400000010ff */
[----:B------:R-:W-:Y:S02]  /*df60*/  F2FP.BF16.PACK_AB R6, R25, R241 ;  /* 0x000000f11906723e */ /* 0x000fe400000010ff */
[----:B--2---:R-:W-:Y:S01]  /*df70*/  F2FP.BF16.PACK_AB R7, R30, R29 ;  /* 0x0000001d1e07723e */ /* 0x004fe200000010ff */
[----:B------:R-:W-:Y:S01]  /*df80*/  IMAD.MOV.U32 R0, RZ, RZ, R100 ;  /* 0x000000ffff007224 */ /* 0x000fe200078e0064 */
[----:B------:R-:W-:Y:S02]  /*df90*/  MOV R24, R101 ;  /* 0x0000006500187202 */ /* 0x000fe40000000f00 */
[----:B------:R-:W-:-:S02]  /*dfa0*/  MOV R3, R109 ;  /* 0x0000006d00037202 */ /* 0x000fc40000000f00 */
[----:B------:R-:W-:Y:S01]  /*dfb0*/  MOV R2, R108 ;  /* 0x0000006c00027202 */ /* 0x000fe20000000f00 */
[C---:B------:R-:W-:Y:S01]  /*dfc0*/  HMMA.16816.F32.BF16 R100, R4.reuse, R22, R52 ;  /* 0x000000160464723c */ /* 0x040fe20000041834 */
[----:B------:R-:W-:Y:S06]  /*dfd0*/  MUFU.EX2 R208, R119 ;  /* 0x0000007700d07308 */ /* 0x000fec0000000800 */
[----:B------:R-:W-:Y:S01]  /*dfe0*/  MOV R54, R222 ;  /* 0x000000de00367202 */ /* 0x000fe20000000f00 */
[C---:B------:R-:W-:Y:S01]  /*dff0*/  HMMA.16816.F32.BF16 R108, R4.reuse, R20, R56 ;  /* 0x00000014046c723c */ /* 0x040fe20000041838 */
[----:B------:R-:W-:Y:S01]  /*e000*/  MOV R55, R225 ;  /* 0x000000e100377202 */ /* 0x000fe20000000f00 */
[----:B------:R-:W-:Y:S05]  /*e010*/  MUFU.EX2 R222, R120 ;  /* 0x0000007800de7308 */ /* 0x000fea0000000800 */
[----:B------:R-:W-:Y:S01]  /*e020*/  MOV R57, R188 ;  /* 0x000000bc00397202 */ /* 0x000fe20000000f00 */
[----:B------:R-:W-:Y:S01]  /*e030*/  IMAD.MOV.U32 R59, RZ, RZ, R139 ;  /* 0x000000ffff3b7224 */ /* 0x000fe200078e008b */
[----:B------:R-:W-:Y:S01]  /*e040*/  MOV R58, R190 ;  /* 0x000000be003a7202 */ /* 0x000fe20000000f00 */
[----:B------:R-:W-:Y:S08]  /*e050*/  MUFU.EX2 R225, R121 ;  /* 0x0000007900e17308 */ /* 0x000ff00000000800 */
[----:B------:R-:W-:Y:S08]  /*e060*/  MUFU.EX2 R190, R122 ;  /* 0x0000007a00be7308 */ /* 0x000ff00000000800 */
[----:B------:R-:W-:Y:S08]  /*e070*/  MUFU.EX2 R188, R118 ;  /* 0x0000007600bc7308 */ /* 0x000ff00000000800 */
[----:B------:R-:W1:Y:S08]  /*e080*/  MUFU.EX2 R250, R117 ;  /* 0x0000007500fa7308 */ /* 0x000e700000000800 */
[----:B------:R2:W-:Y:S08]  /*e090*/  MUFU.EX2 R251, R116 ;  /* 0x0000007400fb7308 */ /* 0x0005f00000000800 */
[----:B------:R-:W3:Y:S01]  /*e0a0*/  MUFU.EX2 R139, R31 ;  /* 0x0000001f008b7308 */ /* 0x000ee20000000800 */
[----:B------:R-:W-:Y:S01]  /*e0b0*/  IMAD.MOV.U32 R56, RZ, RZ, R75 ;  /* 0x000000ffff387224 */ /* 0x000fe200078e004b */
[C---:B----4-:R-:W-:Y:S08]  /*e0c0*/  HMMA.16816.F32.BF16 R84, R4.reuse, R16, R48 ;  /* 0x000000100454723c */ /* 0x050ff00000041830 */
[C---:B------:R-:W-:Y:S08]  /*e0d0*/  HMMA.16816.F32.BF16 R72, R4.reuse, R18, R44 ;  /* 0x000000120448723c */ /* 0x040ff0000004182c */
[C---:B------:R-:W-:Y:S08]  /*e0e0*/  HMMA.16816.F32.BF16 R68, R4.reuse, R12, R40 ;  /* 0x0000000c0444723c */ /* 0x040ff00000041828 */
[C---:B------:R-:W-:Y:S08]  /*e0f0*/  HMMA.16816.F32.BF16 R64, R4.reuse, R14, R36 ;  /* 0x0000000e0440723c */ /* 0x040ff00000041824 */
[C---:B------:R-:W-:Y:S08]  /*e100*/  HMMA.16816.F32.BF16 R60, R4.reuse, R8, R60 ;  /* 0x00000008043c723c */ /* 0x040ff0000004183c */
[----:B------:R-:W-:Y:S07]  /*e110*/  HMMA.16816.F32.BF16 R48, R4, R10, R32 ;  /* 0x0000000a0430723c */ /* 0x000fee0000041820 */
[----:B------:R-:W-:Y:S01]  /*e120*/  FADD.FTZ R4, R55, R54 ;  /* 0x0000003637047221 */ /* 0x000fe20000010000 */
[----:B-1----:R-:W-:-:S02]  /*e130*/  F2FP.BF16.PACK_AB R5, R250, R188 ;  /* 0x000000bcfa05723e */ /* 0x002fc400000010ff */
[----:B------:R-:W-:Y:S01]  /*e140*/  F2FP.BF16.PACK_AB R6, R208, R222 ;  /* 0x000000ded006723e */ /* 0x000fe200000010ff */
[----:B--2---:R-:W-:Y:S01]  /*e150*/  FADD.FTZ R116, R57, R4 ;  /* 0x0000000439747221 */ /* 0x004fe20000010000 */
[----:B------:R-:W-:Y:S02]  /*e160*/  F2FP.BF16.PACK_AB R4, R225, R190 ;  /* 0x000000bee104723e */ /* 0x000fe400000010ff */
[----:B---3--:R-:W-:Y:S01]  /*e170*/  F2FP.BF16.PACK_AB R7, R139, R251 ;  /* 0x000000fb8b07723e */ /* 0x008fe200000010ff */
[----:B------:R-:W-:Y:S02]  /*e180*/  FADD.FTZ R3, R3, R56 ;  /* 0x0000003803037221 */ /* 0x000fe40000010000 */
[----:B------:R-:W-:Y:S02]  /*e190*/  FADD.FTZ R2, R2, R124 ;  /* 0x0000007c02027221 */ /* 0x000fe40000010000 */
[----:B------:R-:W-:Y:S01]  /*e1a0*/  FADD.FTZ R0, R0, R123 ;  /* 0x0000007b00007221 */ /* 0x000fe20000010000 */
[----:B------:R-:W-:Y:S01]  /*e1b0*/  MOV R118, R30 ;  /* 0x0000001e00767202 */ /* 0x000fe20000000f00 */
[----:B------:R-:W-:Y:S01]  /*e1c0*/  FADD.FTZ R3, R58, R3 ;  /* 0x000000033a037221 */ /* 0x000fe20000010000 */
[----:B------:R-:W-:Y:S01]  /*e1d0*/  HMMA.16816.F32.BF16 R52, R4, R22, R148 ;  /* 0x000000160434723c */ /* 0x000fe20000041894 */
[----:B------:R-:W-:Y:S01]  /*e1e0*/  FADD.FTZ R2, R59, R2 ;  /* 0x000000023b027221 */ /* 0x000fe20000010000 */
[----:B------:R-:W-:Y:S01]  /*e1f0*/  MOV R117, R26 ;  /* 0x0000001a00757202 */ /* 0x000fe20000000f00 */
[----:B------:R-:W-:-:S02]  /*e200*/  FADD.FTZ R0, R24, R0 ;  /* 0x0000000018007221 */ /* 0x000fc40000010000 */
[----:B------:R-:W-:Y:S02]  /*e210*/  IMAD.MOV.U32 R119, RZ, RZ, R25 ;  /* 0x000000ffff777224 */ /* 0x000fe400078e0019 */
[----:B------:R-:W-:Y:S01]  /*e220*/  MOV R151, R28 ;  /* 0x0000001c00977202 */ /* 0x000fe20000000f00 */
[C---:B------:R-:W-:Y:S01]  /*e230*/  HMMA.16816.F32.BF16 R56, R4.reuse, R20, R112 ;  /* 0x000000140438723c */ /* 0x040fe20000041870 */
[----:B------:R-:W-:Y:S01]  /*e240*/  MOV R149, R29 ;  /* 0x0000001d00957202 */ /* 0x000fe20000000f00 */
[----:B------:R-:W-:Y:S02]  /*e250*/  IMAD.MOV.U32 R150, RZ, RZ, R27 ;  /* 0x000000ffff967224 */ /* 0x000fe400078e001b */
[----:B------:R-:W-:Y:S04]  /*e260*/  LDSM.16.MT88.4 R24, [R218+0x9800] ;  /* 0x00980000da18783b */ /* 0x000fe80000004200 */
[C---:B------:R-:W-:Y:S08]  /*e270*/  HMMA.16816.F32.BF16 R40, R4.reuse, R16, R80 ;  /* 0x000000100428723c */ /* 0x040ff00000041850 */
[C---:B------:R-:W-:Y:S01]  /*e280*/  HMMA.16816.F32.BF16 R36, R4.reuse, R18, R88 ;  /* 0x000000120424723c */ /* 0x040fe20000041858 */
[----:B------:R-:W1:Y:S07]  /*e290*/  LDSM.16.MT88.4 R16, [R216+0x9800] ;  /* 0x00980000d810783b */ /* 0x000e6e0000004200 */
[C---:B------:R-:W-:Y:S08]  /*e2a0*/  HMMA.16816.F32.BF16 R32, R4.reuse, R12, R96 ;  /* 0x0000000c0420723c */ /* 0x040ff00000041860 */
[C---:B------:R-:W-:Y:S01]  /*e2b0*/  HMMA.16816.F32.BF16 R20, R4.reuse, R14, R104 ;  /* 0x0000000e0414723c */ /* 0x040fe20000041868 */
[----:B------:R-:W2:Y:S07]  /*e2c0*/  LDSM.16.MT88.4 R12, [R219+0x9800] ;  /* 0x00980000db0c783b */ /* 0x000eae0000004200 */
[C---:B------:R-:W-:Y:S08]  /*e2d0*/  HMMA.16816.F32.BF16 R28, R4.reuse, R8, R92 ;  /* 0x00000008041c723c */ /* 0x040ff0000004185c */
[----:B------:R-:W-:Y:S01]  /*e2e0*/  HMMA.16816.F32.BF16 R44, R4, R10, R76 ;  /* 0x0000000a042c723c */ /* 0x000fe2000004184c */
[----:B------:R-:W3:Y:S01]  /*e2f0*/  LDSM.16.MT88.4 R8, [R217+0x9800] ;  /* 0x00980000d908783b */ /* 0x000ee20000004200 */
[----:B------:R-:W-:Y:S01]  /*e300*/  IMAD.MOV.U32 R90, RZ, RZ, R242 ;  /* 0x000000ffff5a7224 */ /* 0x000fe200078e00f2 */
[----:B------:R-:W-:Y:S01]  /*e310*/  MOV R91, R211 ;  /* 0x000000d3005b7202 */ /* 0x000fe20000000f00 */
[----:B------:R4:W-:Y:S01]  /*e320*/  MUFU.EX2 R242, R130 ;  /* 0x0000008200f27308 */ /* 0x0009e20000000800 */
[----:B------:R-:W-:Y:S01]  /*e330*/  IMAD.MOV.U32 R148, RZ, RZ, R208 ;  /* 0x000000ffff947224 */ /* 0x000fe200078e00d0 */
[----:B------:R-:W-:-:S06]  /*e340*/  MOV R88, R248 ;  /* 0x000000f800587202 */ /* 0x000fcc0000000f00 */
[----:B------:R-:W1:Y:S01]  /*e350*/  MUFU.EX2 R208, R126 ;  /* 0x0000007e00d07308 */ /* 0x000e620000000800 */
[----:B----4-:R-:W-:-:S07]  /*e360*/  IMAD.MOV.U32 R130, RZ, RZ, R224 ;  /* 0x000000ffff827224 */ /* 0x010fce00078e00e0 */
[----:B------:R-:W-:Y:S08]  /*e370*/  MUFU.EX2 R129, R129 ;  /* 0x0000008100817308 */ /* 0x000ff00000000800 */
[----:B------:R-:W-:Y:S08]  /*e380*/  MUFU.EX2 R80, R128 ;  /* 0x0000008000507308 */ /* 0x000ff00000000800 */
[----:B------:R-:W-:Y:S08]  /*e390*/  MUFU.EX2 R224, R125 ;  /* 0x0000007d00e07308 */ /* 0x000ff00000000800 */
[----:B------:R-:W4:Y:S08]  /*e3a0*/  MUFU.EX2 R248, R127 ;  /* 0x0000007f00f87308 */ /* 0x000f300000000800 */
[----:B------:R-:W-:Y:S08]  /*e3b0*/  MUFU.EX2 R131, R131 ;  /* 0x0000008300837308 */ /* 0x000ff00000000800 */
[----:B------:R-:W2:Y:S01]  /*e3c0*/  MUFU.EX2 R211, R132 ;  /* 0x0000008400d37308 */ /* 0x000ea20000000800 */
[----:B------:R-:W-:-:S02]  /*e3d0*/  MOV R83, R209 ;  /* 0x000000d100537202 */ /* 0x000fc40000000f00 */
[----:B------:R-:W-:-:S05]  /*e3e0*/  MOV R89, R238 ;  /* 0x000000ee00597202 */ /* 0x000fca0000000f00 */
[----:B------:R-:W3:Y:S01]  /*e3f0*/  MUFU.EX2 R82, R153 ;  /* 0x0000009900527308 */ /* 0x000ee20000000800 */
[----:B-1----:R-:W-:-:S07]  /*e400*/  F2FP.BF16.PACK_AB R4, R242, R208 ;  /* 0x000000d0f204723e */ /* 0x002fce00000010ff */
[----:B------:R-:W1:Y:S01]  /*e410*/  MUFU.EX2 R81, R140 ;  /* 0x0000008c00517308 */ /* 0x000e620000000800 */
[----:B----4-:R-:W-:Y:S02]  /*e420*/  F2FP.BF16.PACK_AB R5, R248, R224 ;  /* 0x000000e0f805723e */ /* 0x010fe400000010ff */
[----:B------:R-:W-:Y:S02]  /*e430*/  F2FP.BF16.PACK_AB R6, R80, R129 ;  /* 0x000000815006723e */ /* 0x000fe400000010ff */
[----:B--2---:R-:W-:-:S03]  /*e440*/  F2FP.BF16.PACK_AB R7, R211, R131 ;  /* 0x00000083d307723e */ /* 0x004fc600000010ff */
[----:B------:R-:W-:Y:S01]  /*e450*/  MUFU.EX2 R209, R152 ;  /* 0x0000009800d17308 */ /* 0x000fe20000000800 */
[----:B------:R-:W-:-:S07]  /*e460*/  FADD.FTZ R2, R89, R2 ;  /* 0x0000000259027221 */ /* 0x000fce0000010000 */
[----:B------:R-:W-:Y:S01]  /*e470*/  MUFU.EX2 R147, R147 ;  /* 0x0000009300937308 */ /* 0x000fe20000000800 */
[----:B------:R-:W-:-:S07]  /*e480*/  FADD.FTZ R0, R90, R0 ;  /* 0x000000005a007221 */ /* 0x000fce0000010000 */
[----:B------:R-:W-:Y:S08]  /*e490*/  MUFU.EX2 R238, R146 ;  /* 0x0000009200ee7308 */ /* 0x000ff00000000800 */
[----:B------:R-:W-:Y:S08]  /*e4a0*/  MUFU.EX2 R152, R143 ;  /* 0x0000008f00987308 */ /* 0x000ff00000000800 */
[----:B------:R-:W2:Y:S08]  /*e4b0*/  MUFU.EX2 R153, R142 ;  /* 0x0000008e00997308 */ /* 0x000eb00000000800 */
[----:B------:R-:W4:Y:S01]  /*e4c0*/  MUFU.EX2 R141, R141 ;  /* 0x0000008d008d7308 */ /* 0x000f220000000800 */
[----:B------:R-:W-:Y:S01]  /*e4d0*/  HMMA.16816.F32.BF16 R124, R4, R16, R108 ;  /* 0x00000010047c723c */ /* 0x000fe2000004186c */
[----:B------:R-:W-:Y:S01]  /*e4e0*/  FADD.FTZ R2, R187, R2 ;  /* 0x00000002bb027221 */ /* 0x000fe20000010000 */
[----:B---3--:R-:W-:Y:S01]  /*e4f0*/  MOV R187, R82 ;  /* 0x0000005200bb7202 */ /* 0x008fe20000000f00 */
[----:B------:R-:W-:Y:S01]  /*e500*/  FADD.FTZ R0, R186, R0 ;  /* 0x00000000ba007221 */ /* 0x000fe20000010000 */
[----:B-1----:R-:W-:-:S04]  /*e510*/  MOV R186, R81 ;  /* 0x0000005100ba7202 */ /* 0x002fc80000000f00 */
[C---:B------:R-:W-:Y:S08]  /*e520*/  HMMA.16816.F32.BF16 R120, R4.reuse, R18, R100 ;  /* 0x000000120478723c */ /* 0x040ff00000041864 */
[C---:B------:R-:W-:Y:S08]  /*e530*/  HMMA.16816.F32.BF16 R112, R4.reuse, R12, R84 ;  /* 0x0000000c0470723c */ /* 0x040ff00000041854 */
[C---:B------:R-:W-:Y:S08]  /*e540*/  HMMA.16816.F32.BF16 R108, R4.reuse, R14, R72 ;  /* 0x0000000e046c723c */ /* 0x040ff00000041848 */
[C---:B------:R-:W-:Y:S08]  /*e550*/  HMMA.16816.F32.BF16 R104, R4.reuse, R8, R68 ;  /* 0x000000080468723c */ /* 0x040ff00000041844 */
[C---:B------:R-:W-:Y:S08]  /*e560*/  HMMA.16816.F32.BF16 R100, R4.reuse, R10, R64 ;  /* 0x0000000a0464723c */ /* 0x040ff00000041840 */
[C---:B------:R-:W-:Y:S08]  /*e570*/  HMMA.16816.F32.BF16 R96, R4.reuse, R24, R60 ;  /* 0x000000180460723c */ /* 0x040ff0000004183c */
[----:B------:R-:W-:Y:S07]  /*e580*/  HMMA.16816.F32.BF16 R92, R4, R26, R48 ;  /* 0x0000001a045c723c */ /* 0x000fee0000041830 */
[----:B------:R-:W-:Y:S01]  /*e590*/  FADD.FTZ R4, R130, R116 ;  /* 0x0000007482047221 */ /* 0x000fe20000010000 */
[----:B--2---:R-:W-:-:S02]  /*e5a0*/  F2FP.BF16.PACK_AB R5, R153, R152 ;  /* 0x000000989905723e */ /* 0x004fc400000010ff */
[----:B------:R-:W-:Y:S01]  /*e5b0*/  F2FP.BF16.PACK_AB R6, R238, R147 ;  /* 0x00000093ee06723e */ /* 0x000fe200000010ff */
[----:B------:R-:W-:Y:S01]  /*e5c0*/  FADD.FTZ R132, R91, R4 ;  /* 0x000000045b847221 */ /* 0x000fe20000010000 */
[----:B------:R-:W-:Y:S02]  /*e5d0*/  F2FP.BF16.PACK_AB R4, R209, R187 ;  /* 0x000000bbd104723e */ /* 0x000fe400000010ff */
[----:B----4-:R-:W-:Y:S01]  /*e5e0*/  F2FP.BF16.PACK_AB R7, R186, R141 ;  /* 0x0000008dba07723e */ /* 0x010fe200000010ff */
[----:B------:R-:W-:Y:S01]  /*e5f0*/  FADD.FTZ R3, R88, R3 ;  /* 0x0000000358037221 */ /* 0x000fe20000010000 */
        /* <DEDUP_REMOVED lines=9> */
[----:B------:R-:W-:-:S05]  /*e690*/  MOV R72, R119 ;  /* 0x0000007700487202 */ /* 0x000fca0000000f00 */
[C---:B------:R-:W-:Y:S08]  /*e6a0*/  HMMA.16816.F32.BF16 R128, R4.reuse, R16, R56 ;  /* 0x000000100480723c */ /* 0x040ff00000041838 */
[C---:B------:R-:W-:Y:S01]  /*e6b0*/  HMMA.16816.F32.BF16 R116, R4.reuse, R18, R52 ;  /* 0x000000120474723c */ /* 0x040fe20000041834 */
[----:B------:R-:W-:Y:S07]  /*e6c0*/  LDSM.16.MT88.4 R16, [R218+0xa000] ;  /* 0x00a00000da10783b */ /* 0x000fee0000004200 */
[C---:B------:R-:W-:Y:S01]  /*e6d0*/  HMMA.16816.F32.BF16 R80, R4.reuse, R14, R36 ;  /* 0x0000000e0450723c */ /* 0x040fe20000041824 */
[----:B------:R-:W1:Y:S07]  /*e6e0*/  LDSM.16.MT88.4 R12, [R216+0xa000] ;  /* 0x00a00000d80c783b */ /* 0x000e6e0000004200 */
[C---:B------:R-:W-:Y:S08]  /*e6f0*/  HMMA.16816.F32.BF16 R32, R4.reuse, R8, R32 ;  /* 0x000000080420723c */ /* 0x040ff00000041820 */
[C---:B------:R-:W-:Y:S01]  /*e700*/  HMMA.16816.F32.BF16 R84, R4.reuse, R10, R20 ;  /* 0x0000000a0454723c */ /* 0x040fe20000041814 */
[----:B------:R-:W2:Y:S04]  /*e710*/  LDSM.16.MT88.4 R8, [R219+0xa000] ;  /* 0x00a00000db08783b */ /* 0x000ea80000004200 */
[----:B------:R-:W3:Y:S01]  /*e720*/  LDSM.16.MT88.4 R20, [R217+0xa000] ;  /* 0x00a00000d914783b */ /* 0x000ee20000004200 */
[----:B------:R-:W4:Y:S08]  /*e730*/  MUFU.EX2 R50, R144 ;  /* 0x0000009000327308 */ /* 0x000f300000000800 */
[----:B------:R-:W-:Y:S08]  /*e740*/  MUFU.EX2 R48, R135 ;  /* 0x0000008700307308 */ /* 0x000ff00000000800 */
[----:B------:R4:W1:Y:S08]  /*e750*/  MUFU.EX2 R49, R134 ;  /* 0x0000008600317308 */ /* 0x0008700000000800 */
[----:B------:R-:W1:Y:S08]  /*e760*/  MUFU.EX2 R136, R136 ;  /* 0x0000008800887308 */ /* 0x000e700000000800 */
[----:B------:R-:W-:Y:S08]  /*e770*/  MUFU.EX2 R39, R145 ;  /* 0x0000009100277308 */ /* 0x000ff00000000800 */
[----:B------:R-:W1:Y:S08]  /*e780*/  MUFU.EX2 R207, R207 ;  /* 0x000000cf00cf7308 */ /* 0x000e700000000800 */
[----:B------:R-:W-:Y:S08]  /*e790*/  MUFU.EX2 R206, R206 ;  /* 0x000000ce00ce7308 */ /* 0x000ff00000000800 */
[----:B------:R-:W2:Y:S01]  /*e7a0*/  MUFU.EX2 R205, R205 ;  /* 0x000000cd00cd7308 */ /* 0x000ea20000000800 */
[----:B------:R-:W-:Y:S01]  /*e7b0*/  HMMA.16816.F32.BF16 R76, R4, R24, R28 ;  /* 0x00000018044c723c */ /* 0x000fe2000004181c */
[----:B----4-:R-:W-:Y:S01]  /*e7c0*/  IMAD.MOV.U32 R134, RZ, RZ, R50 ;  /* 0x000000ffff867224 */ /* 0x010fe200078e0032 */
[----:B------:R-:W-:Y:S01]  /*e7d0*/  MOV R140, R244 ;  /* 0x000000f4008c7202 */ /* 0x000fe20000000f00 */
[----:B------:R-:W-:Y:S01]  /*e7e0*/  IMAD.MOV.U32 R135, RZ, RZ, R240 ;  /* 0x000000ffff877224 */ /* 0x000fe200078e00f0 */
[----:B------:R-:W-:-:S02]  /*e7f0*/  MOV R38, R241 ;  /* 0x000000f100267202 */ /* 0x000fc40000000f00 */
[----:B------:R-:W-:Y:S01]  /*e800*/  MOV R144, R238 ;  /* 0x000000ee00907202 */ /* 0x000fe20000000f00 */
[----:B------:R-:W-:Y:S01]  /*e810*/  IMAD.MOV.U32 R24, RZ, RZ, R245 ;  /* 0x000000ffff187224 */ /* 0x000fe200078e00f5 */
[----:B------:R-:W-:Y:S01]  /*e820*/  MOV R28, R141 ;  /* 0x0000008d001c7202 */ /* 0x000fe20000000f00 */
[----:B------:R-:W-:Y:S01]  /*e830*/  IMAD.MOV.U32 R141, RZ, RZ, R243 ;  /* 0x000000ffff8d7224 */ /* 0x000fe200078e00f3 */
[----:B-1----:R-:W-:Y:S01]  /*e840*/  MOV R30, R49 ;  /* 0x00000031001e7202 */ /* 0x002fe20000000f00 */
[----:B------:R-:W-:Y:S01]  /*e850*/  MUFU.EX2 R241, R169 ;  /* 0x000000a900f17308 */ /* 0x000fe20000000800 */
[----:B------:R-:W-:Y:S02]  /*e860*/  MOV R31, R48 ;  /* 0x00000030001f7202 */ /* 0x000fe40000000f00 */
[----:B------:R-:W-:Y:S02]  /*e870*/  MOV R25, R249 ;  /* 0x000000f900197202 */ /* 0x000fe40000000f00 */
[----:B------:R-:W-:Y:S01]  /*e880*/  MOV R36, R246 ;  /* 0x000000f600247202 */ /* 0x000fe20000000f00 */
[----:B------:R-:W-:Y:S02]  /*e890*/  HMMA.16816.F32.BF16 R44, R4, R26, R44 ;  /* 0x0000001a042c723c */ /* 0x000fe4000004182c */
[----:B------:R-:W-:Y:S05]  /*e8a0*/  MUFU.EX2 R244, R168 ;  /* 0x000000a800f47308 */ /* 0x000fea0000000800 */
[----:B------:R-:W-:-:S03]  /*e8b0*/  F2FP.BF16.PACK_AB R4, R31, R136 ;  /* 0x000000881f04723e */ /* 0x000fc600000010ff */
[----:B------:R-:W-:Y:S01]  /*e8c0*/  MUFU.EX2 R246, R167 ;  /* 0x000000a700f67308 */ /* 0x000fe20000000800 */
[----:B------:R-:W-:Y:S02]  /*e8d0*/  F2FP.BF16.PACK_AB R5, R207, R30 ;  /* 0x0000001ecf05723e */ /* 0x000fe400000010ff */
[----:B------:R-:W-:Y:S02]  /*e8e0*/  F2FP.BF16.PACK_AB R6, R39, R134 ;  /* 0x000000862706723e */ /* 0x000fe400000010ff */
[----:B--2---:R-:W-:-:S03]  /*e8f0*/  F2FP.BF16.PACK_AB R7, R205, R206 ;  /* 0x000000cecd07723e */ /* 0x004fc600000010ff */
[----:B------:R-:W-:Y:S08]  /*e900*/  MUFU.EX2 R249, R166 ;  /* 0x000000a600f97308 */ /* 0x000ff00000000800 */
[----:B------:R-:W-:Y:S08]  /*e910*/  MUFU.EX2 R238, R165 ;  /* 0x000000a500ee7308 */ /* 0x000ff00000000800 */
[----:B------:R-:W1:Y:S08]  /*e920*/  MUFU.EX2 R240, R164 ;  /* 0x000000a400f07308 */ /* 0x000e700000000800 */
[----:B------:R-:W-:Y:S08]  /*e930*/  MUFU.EX2 R243, R163 ;  /* 0x000000a300f37308 */ /* 0x000ff00000000800 */
[----:B------:R-:W2:Y:S01]  /*e940*/  MUFU.EX2 R245, R162 ;  /* 0x000000a200f57308 */ /* 0x000ea20000000800 */
        /* <DEDUP_REMOVED lines=9> */
[----:B------:R-:W-:-:S07]  /*e9e0*/  MOV R142, R75 ;  /* 0x0000004b008e7202 */ /* 0x000fce0000000f00 */
[C---:B------:R-:W-:Y:S08]  /*e9f0*/  HMMA.16816.F32.BF16 R72, R4.reuse, R12, R124 ;  /* 0x0000000c0448723c */ /* 0x040ff0000004187c */
[C---:B------:R-:W-:Y:S08]  /*ea00*/  HMMA.16816.F32.BF16 R64, R4.reuse, R8, R112 ;  /* 0x000000080440723c */ /* 0x040ff00000041870 */
[C---:B------:R-:W-:Y:S08]  /*ea10*/  HMMA.16816.F32.BF16 R60, R4.reuse, R10, R108 ;  /* 0x0000000a043c723c */ /* 0x040ff0000004186c */
[C---:B---3--:R-:W-:Y:S08]  /*ea20*/  HMMA.16816.F32.BF16 R56, R4.reuse, R20, R104 ;  /* 0x000000140438723c */ /* 0x048ff00000041868 */
[C---:B------:R-:W-:Y:S08]  /*ea30*/  HMMA.16816.F32.BF16 R52, R4.reuse, R22, R100 ;  /* 0x000000160434723c */ /* 0x040ff00000041864 */
[C---:B------:R-:W-:Y:S08]  /*ea40*/  HMMA.16816.F32.BF16 R48, R4.reuse, R16, R96 ;  /* 0x000000100430723c */ /* 0x040ff00000041860 */
[----:B------:R-:W-:Y:S07]  /*ea50*/  HMMA.16816.F32.BF16 R40, R4, R18, R92 ;  /* 0x000000120428723c */ /* 0x000fee000004185c */
[----:B------:R-:W-:Y:S01]  /*ea60*/  FADD.FTZ R4, R135, R132 ;  /* 0x0000008487047221 */ /* 0x000fe20000010000 */
[----:B-1----:R-:W-:-:S02]  /*ea70*/  F2FP.BF16.PACK_AB R5, R240, R238 ;  /* 0x000000eef005723e */ /* 0x002fc400000010ff */
[----:B------:R-:W-:Y:S01]  /*ea80*/  F2FP.BF16.PACK_AB R6, R249, R246 ;  /* 0x000000f6f906723e */ /* 0x000fe200000010ff */
[----:B------:R-:W-:Y:S01]  /*ea90*/  FADD.FTZ R36, R36, R4 ;  /* 0x0000000424247221 */ /* 0x000fe20000010000 */
[----:B------:R-:W-:Y:S02]  /*eaa0*/  F2FP.BF16.PACK_AB R4, R244, R241 ;  /* 0x000000f1f404723e */ /* 0x000fe400000010ff */
[----:B--2---:R-:W-:Y:S01]  /*eab0*/  F2FP.BF16.PACK_AB R7, R245, R243 ;  /* 0x000000f3f507723e */ /* 0x004fe200000010ff */
[----:B------:R-:W-:Y:S01]  /*eac0*/  FADD.FTZ R3, R24, R3 ;  /* 0x0000000318037221 */ /* 0x000fe20000010000 */
[----:B------:R-:W-:Y:S01]  /*ead0*/  MOV R126, R29 ;  /* 0x0000001d007e7202 */ /* 0x000fe20000000f00 */
[----:B------:R-:W-:Y:S01]  /*eae0*/  IMAD.MOV.U32 R127, RZ, RZ, R28 ;  /* 0x000000ffff7f7224 */ /* 0x000fe200078e001c */
[----:B------:R-:W-:-:S03]  /*eaf0*/  MOV R125, R30 ;  /* 0x0000001e007d7202 */ /* 0x000fc60000000f00 */
[C---:B------:R-:W-:Y:S01]  /*eb00*/  HMMA.16816.F32.BF16 R92, R4.reuse, R12, R128 ;  /* 0x0000000c045c723c */ /* 0x040fe20000041880 */
[----:B------:R-:W-:Y:S02]  /*eb10*/  FADD.FTZ R3, R25, R3 ;  /* 0x0000000319037221 */ /* 0x000fe40000010000 */
[----:B------:R-:W-:Y:S01]  /*eb20*/  IMAD.MOV.U32 R124, RZ, RZ, R31 ;  /* 0x000000ffff7c7224 */ /* 0x000fe200078e001f */
[----:B------:R-:W-:Y:S04]  /*eb30*/  LDSM.16.MT88.4 R24, [R219+0xa800] ;  /* 0x00a80000db18783b */ /* 0x000fe80000004200 */
[C---:B------:R-:W-:Y:S01]  /*eb40*/  HMMA.16816.F32.BF16 R12, R4.reuse, R14, R116 ;  /* 0x0000000e040c723c */ /* 0x040fe20000041874 */
[----:B------:R-:W-:Y:S07]  /*eb50*/  LDSM.16.MT88.4 R28, [R218+0xa800] ;  /* 0x00a80000da1c783b */ /* 0x000fee0000004200 */
[C---:B------:R-:W-:Y:S08]  /*eb60*/  HMMA.16816.F32.BF16 R108, R4.reuse, R8, R88 ;  /* 0x00000008046c723c */ /* 0x040ff00000041858 */
[C---:B------:R-:W-:Y:S01]  /*eb70*/  HMMA.16816.F32.BF16 R120, R4.reuse, R10, R80 ;  /* 0x0000000a0478723c */ /* 0x040fe20000041850 */
[----:B------:R-:W1:Y:S07]  /*eb80*/  LDSM.16.MT88.4 R8, [R216+0xa800] ;  /* 0x00a80000d808783b */ /* 0x000e6e0000004200 */
[----:B------:R-:W-:Y:S01]  /*eb90*/  HMMA.16816.F32.BF16 R116, R4, R20, R32 ;  /* 0x000000140474723c */ /* 0x000fe20000041820 */
[----:B------:R-:W2:Y:S01]  /*eba0*/  LDSM.16.MT88.4 R32, [R217+0xa800] ;  /* 0x00a80000d920783b */ /* 0x000ea20000004200 */
[----:B------:R-:W-:Y:S01]  /*ebb0*/  MOV R135, R248 ;  /* 0x000000f800877202 */ /* 0x000fe20000000f00 */
[----:B------:R-:W-:Y:S01]  /*ebc0*/  FADD.FTZ R2, R213, R2 ;  /* 0x00000002d5027221 */ /* 0x000fe20000010000 */
[----:B------:R3:W-:Y:S01]  /*ebd0*/  MUFU.EX2 R248, R156 ;  /* 0x0000009c00f87308 */ /* 0x0007e20000000800 */
[----:B------:R-:W-:Y:S01]  /*ebe0*/  FADD.FTZ R0, R210, R0 ;  /* 0x00000000d2007221 */ /* 0x000fe20000010000 */
[----:B------:R-:W-:Y:S01]  /*ebf0*/  MOV R163, R242 ;  /* 0x000000f200a37202 */ /* 0x000fe20000000f00 */
[----:B------:R-:W-:Y:S01]  /*ec00*/  IMAD.MOV.U32 R164, RZ, RZ, R135 ;  /* 0x000000ffffa47224 */ /* 0x000fe200078e0087 */
[----:B------:R-:W-:Y:S01]  /*ec10*/  MOV R135, R211 ;  /* 0x000000d300877202 */ /* 0x000fe20000000f00 */
[----:B------:R-:W-:-:S02]  /*ec20*/  IMAD.MOV.U32 R162, RZ, RZ, R236 ;  /* 0x000000ffffa27224 */ /* 0x000fc400078e00ec */
[----:B------:R-:W-:Y:S01]  /*ec30*/  FADD.FTZ R2, R212, R2 ;  /* 0x00000002d4027221 */ /* 0x000fe20000010000 */
[----:B------:R-:W4:Y:S01]  /*ec40*/  MUFU.EX2 R242, R157 ;  /* 0x0000009d00f27308 */ /* 0x000f220000000800 */
[----:B---3--:R-:W-:-:S07]  /*ec50*/  MOV R156, R239 ;  /* 0x000000ef009c7202 */ /* 0x008fce0000000f00 */
[----:B------:R-:W-:Y:S08]  /*ec60*/  MUFU.EX2 R236, R161 ;  /* 0x000000a100ec7308 */ /* 0x000ff00000000800 */
[----:B------:R-:W-:Y:S08]  /*ec70*/  MUFU.EX2 R239, R159 ;  /* 0x0000009f00ef7308 */ /* 0x000ff00000000800 */
[----:B------:R-:W-:Y:S08]  /*ec80*/  MUFU.EX2 R213, R154 ;  /* 0x0000009a00d57308 */ /* 0x000ff00000000800 */
[----:B------:R-:W3:Y:S08]  /*ec90*/  MUFU.EX2 R212, R155 ;  /* 0x0000009b00d47308 */ /* 0x000ef00000000800 */
[----:B------:R-:W-:Y:S08]  /*eca0*/  MUFU.EX2 R211, R158 ;  /* 0x0000009e00d37308 */ /* 0x000ff00000000800 */
[----:B------:R-:W1:Y:S01]  /*ecb0*/  MUFU.EX2 R210, R160 ;  /* 0x000000a000d27308 */ /* 0x000e620000000800 */
[----:B------:R-:W-:Y:S01]  /*ecc0*/  MOV R168, R134 ;  /* 0x0000008600a87202 */ /* 0x000fe20000000f00 */
[----:B------:R-:W-:Y:S01]  /*ecd0*/  IMAD.MOV.U32 R167, RZ, RZ, R206 ;  /* 0x000000ffffa77224 */ /* 0x000fe200078e00ce */
[----:B------:R-:W-:Y:S01]  /*ece0*/  MOV R166, R39 ;  /* 0x0000002700a67202 */ /* 0x000fe20000000f00 */
[----:B------:R-:W-:Y:S01]  /*ecf0*/  HMMA.16816.F32.BF16 R112, R4, R22, R84 ;  /* 0x000000160470723c */ /* 0x000fe20000041854 */
[----:B------:R-:W-:Y:S01]  /*ed00*/  MOV R169, R207 ;  /* 0x000000cf00a97202 */ /* 0x000fe20000000f00 */
[----:B------:R-:W2:Y:S01]  /*ed10*/  LDSM.16.MT88.4 R20, [R216+0xb000] ;  /* 0x00b00000d814783b */ /* 0x000ea20000004200 */
[----:B------:R-:W-:Y:S01]  /*ed20*/  MOV R165, R205 ;  /* 0x000000cd00a57202 */ /* 0x000fe20000000f00 */
[----:B------:R-:W-:Y:S01]  /*ed30*/  MUFU.EX2 R207, R184 ;  /* 0x000000b800cf7308 */ /* 0x000fe20000000800 */
[----:B------:R-:W-:-:S02]  /*ed40*/  MOV R134, R209 ;  /* 0x000000d100867202 */ /* 0x000fc40000000f00 */
[----:B------:R-:W-:Y:S01]  /*ed50*/  MOV R39, R208 ;  /* 0x000000d000277202 */ /* 0x000fe20000000f00 */
[C---:B------:R-:W-:Y:S04]  /*ed60*/  HMMA.16816.F32.BF16 R104, R4.reuse, R16, R76 ;  /* 0x000000100468723c */ /* 0x040fe8000004184c */
[----:B------:R-:W-:Y:S04]  /*ed70*/  MUFU.EX2 R209, R182 ;  /* 0x000000b600d17308 */ /* 0x000fe80000000800 */
[----:B------:R-:W-:Y:S01]  /*ed80*/  HMMA.16816.F32.BF16 R96, R4, R18, R44 ;  /* 0x000000120460723c */ /* 0x000fe2000004182c */
[----:B------:R-:W2:Y:S03]  /*ed90*/  LDSM.16.MT88.4 R16, [R219+0xb000] ;  /* 0x00b00000db10783b */ /* 0x000ea60000004200 */
[----:B------:R-:W-:Y:S03]  /*eda0*/  MUFU.EX2 R208, R183 ;  /* 0x000000b700d07308 */ /* 0x000fe60000000800 */
[----:B----4-:R-:W-:-:S02]  /*edb0*/  F2FP.BF16.PACK_AB R4, R242, R248 ;  /* 0x000000f8f204723e */ /* 0x010fc400000010ff */
[----:B---3--:R-:W-:Y:S02]  /*edc0*/  F2FP.BF16.PACK_AB R5, R212, R213 ;  /* 0x000000d5d405723e */ /* 0x008fe400000010ff */
[----:B------:R-:W-:Y:S01]  /*edd0*/  F2FP.BF16.PACK_AB R6, R236, R239 ;  /* 0x000000efec06723e */ /* 0x000fe200000010ff */
[----:B------:R-:W-:Y:S01]  /*ede0*/  MUFU.EX2 R206, R185 ;  /* 0x000000b900ce7308 */ /* 0x000fe20000000800 */
[----:B-1----:R-:W-:-:S07]  /*edf0*/  F2FP.BF16.PACK_AB R7, R210, R211 ;  /* 0x000000d3d207723e */ /* 0x002fce00000010ff */
[----:B------:R-:W-:Y:S08]  /*ee00*/  MUFU.EX2 R205, R178 ;  /* 0x000000b200cd7308 */ /* 0x000ff00000000800 */
[----:B------:R-:W1:Y:S08]  /*ee10*/  MUFU.EX2 R132, R179 ;  /* 0x000000b300847308 */ /* 0x000e700000000800 */
[----:B------:R-:W-:Y:S08]  /*ee20*/  MUFU.EX2 R131, R180 ;  /* 0x000000b400837308 */ /* 0x000ff00000000800 */
[----:B------:R-:W3:Y:S01]  /*ee30*/  MUFU.EX2 R130, R181 ;  /* 0x000000b500827308 */ /* 0x000ee20000000800 */
[C---:B------:R-:W-:Y:S08]  /*ee40*/  HMMA.16816.F32.BF16 R100, R4.reuse, R8, R72 ;  /* 0x000000080464723c */ /* 0x040ff00000041848 */
[C---:B------:R-:W-:Y:S08]  /*ee50*/  HMMA.16816.F32.BF16 R88, R4.reuse, R10, R68 ;  /* 0x0000000a0458723c */ /* 0x040ff00000041844 */
[C---:B--2---:R-:W-:Y:S08]  /*ee60*/  HMMA.16816.F32.BF16 R72, R4.reuse, R34, R52 ;  /* 0x000000220448723c */ /* 0x044ff00000041834 */
        /* <DEDUP_REMOVED lines=10> */
[----:B---3--:R-:W-:Y:S01]  /*ef10*/  F2FP.BF16.PACK_AB R7, R130, R131 ;  /* 0x000000838207723e */ /* 0x008fe200000010ff */
[----:B------:R-:W-:-:S06]  /*ef20*/  FADD.FTZ R0, R203, R0 ;  /* 0x00000000cb007221 */ /* 0x000fcc0000010000 */
[----:B------:R-:W-:Y:S01]  /*ef30*/  HMMA.16816.F32.BF16 R60, R4, R8, R92 ;  /* 0x00000008043c723c */ /* 0x000fe2000004185c */
[----:B------:R-:W-:-:S07]  /*ef40*/  MOV R203, R162 ;  /* 0x000000a200cb7202 */ /* 0x000fce0000000f00 */
[----:B------:R-:W-:Y:S01]  /*ef50*/  HMMA.16816.F32.BF16 R56, R4, R10, R12 ;  /* 0x0000000a0438723c */ /* 0x000fe2000004180c */
[----:B------:R-:W1:Y:S04]  /*ef60*/  LDSM.16.MT88.4 R12, [R217+0xb000] ;  /* 0x00b00000d90c783b */ /* 0x000e680000004200 */
[----:B------:R-:W2:Y:S01]  /*ef70*/  LDSM.16.MT88.4 R8, [R218+0xb000] ;  /* 0x00b00000da08783b */ /* 0x000ea20000004200 */
[----:B------:R-:W-:Y:S01]  /*ef80*/  IMAD.MOV.U32 R156, RZ, RZ, R163 ;  /* 0x000000ffff9c7224 */ /* 0x000fe200078e00a3 */
[----:B------:R-:W-:Y:S02]  /*ef90*/  MOV R162, R164 ;  /* 0x000000a400a27202 */ /* 0x000fe40000000f00 */
[----:B------:R-:W-:Y:S01]  /*efa0*/  MOV R163, R165 ;  /* 0x000000a500a37202 */ /* 0x000fe20000000f00 */
[----:B------:R-:W-:Y:S01]  /*efb0*/  IMAD.MOV.U32 R165, RZ, RZ, R167 ;  /* 0x000000ffffa57224 */ /* 0x000fe200078e00a7 */
[----:B------:R-:W-:-:S02]  /*efc0*/  MOV R164, R166 ;  /* 0x000000a600a47202 */ /* 0x000fc40000000f00 */
[----:B------:R-:W-:Y:S02]  /*efd0*/  MOV R166, R168 ;  /* 0x000000a800a67202 */ /* 0x000fe40000000f00 */
[----:B------:R-:W-:Y:S01]  /*efe0*/  MOV R167, R169 ;  /* 0x000000a900a77202 */ /* 0x000fe20000000f00 */
[----:B------:R-:W-:Y:S01]  /*eff0*/  IMAD.MOV.U32 R169, RZ, RZ, R125 ;  /* 0x000000ffffa97224 */ /* 0x000fe200078e007d */
[----:B------:R-:W-:Y:S02]  /*f000*/  MOV R168, R124 ;  /* 0x0000007c00a87202 */ /* 0x000fe40000000f00 */
[----:B------:R-:W-:Y:S01]  /*f010*/  MOV R124, R126 ;  /* 0x0000007e007c7202 */ /* 0x000fe20000000f00 */
[----:B------:R-:W-:Y:S01]  /*f020*/  FADD.FTZ R3, R203, R3 ;  /* 0x00000003cb037221 */ /* 0x000fe20000010000 */
[----:B------:R-:W-:Y:S02]  /*f030*/  MOV R125, R127 ;  /* 0x0000007f007d7202 */ /* 0x000fe40000000f00 */
[----:B------:R-:W-:Y:S01]  /*f040*/  MOV R126, R145 ;  /* 0x00000091007e7202 */ /* 0x000fe20000000f00 */
[----:B------:R-:W-:Y:S01]  /*f050*/  IMAD.MOV.U32 R157, RZ, RZ, R162 ;  /* 0x000000ffff9d7224 */ /* 0x000fe200078e00a2 */
[----:B------:R-:W-:-:S02]  /*f060*/  MOV R159, R156 ;  /* 0x0000009c009f7202 */ /* 0x000fc40000000f00 */
[----:B------:R-:W-:Y:S01]  /*f070*/  MOV R203, R163 ;  /* 0x000000a300cb7202 */ /* 0x000fe20000000f00 */
[----:B------:R-:W-:Y:S01]  /*f080*/  IMAD.MOV.U32 R163, RZ, RZ, R166 ;  /* 0x000000ffffa37224 */ /* 0x000fe200078e00a6 */
[----:B------:R-:W-:Y:S02]  /*f090*/  MOV R156, R164 ;  /* 0x000000a4009c7202 */ /* 0x000fe40000000f00 */
[----:B------:R-:W-:Y:S01]  /*f0a0*/  MOV R162, R165 ;  /* 0x000000a500a27202 */ /* 0x000fe20000000f00 */
[----:B------:R-:W-:Y:S01]  /*f0b0*/  HMMA.16816.F32.BF16 R48, R4, R24, R108 ;  /* 0x000000180430723c */ /* 0x000fe2000004186c */
[----:B------:R-:W-:Y:S01]  /*f0c0*/  MOV R164, R167 ;  /* 0x000000a700a47202 */ /* 0x000fe20000000f00 */
[----:B------:R-:W-:Y:S01]  /*f0d0*/  IMAD.MOV.U32 R167, RZ, RZ, R124 ;  /* 0x000000ffffa77224 */ /* 0x000fe200078e007c */
[----:B------:R-:W-:Y:S02]  /*f0e0*/  MOV R165, R168 ;  /* 0x000000a800a57202 */ /* 0x000fe40000000f00 */
[----:B------:R-:W-:Y:S01]  /*f0f0*/  MOV R166, R169 ;  /* 0x000000a900a67202 */ /* 0x000fe20000000f00 */
[----:B------:R-:W-:Y:S01]  /*f100*/  MUFU.EX2 R129, R172 ;  /* 0x000000ac00817308 */ /* 0x000fe20000000800 */
[----:B------:R-:W-:-:S02]  /*f110*/  MOV R168, R125 ;  /* 0x0000007d00a87202 */ /* 0x000fc40000000f00 */
[----:B------:R-:W-:-:S05]  /*f120*/  MOV R169, R126 ;  /* 0x0000007e00a97202 */ /* 0x000fca0000000f00 */
[----:B------:R-:W3:Y:S01]  /*f130*/  MUFU.EX2 R128, R173 ;  /* 0x000000ad00807308 */ /* 0x000ee20000000800 */
[----:B------:R-:W-:-:S07]  /*f140*/  IMAD.MOV.U32 R145, RZ, RZ, R37 ;  /* 0x000000ffff917224 */ /* 0x000fce00078e0025 */
[----:B------:R-:W-:Y:S08]  /*f150*/  MUFU.EX2 R127, R174 ;  /* 0x000000ae007f7308 */ /* 0x000ff00000000800 */
[----:B------:R-:W-:Y:S08]  /*f160*/  MUFU.EX2 R126, R176 ;  /* 0x000000b0007e7308 */ /* 0x000ff00000000800 */
[----:B------:R-:W-:Y:S08]  /*f170*/  MUFU.EX2 R125, R170 ;  /* 0x000000aa007d7308 */ /* 0x000ff00000000800 */
[----:B------:R-:W4:Y:S08]  /*f180*/  MUFU.EX2 R124, R171 ;  /* 0x000000ab007c7308 */ /* 0x000f300000000800 */
[----:B------:R-:W-:Y:S08]  /*f190*/  MUFU.EX2 R109, R175 ;  /* 0x000000af006d7308 */ /* 0x000ff00000000800 */
[----:B------:R-:W1:Y:S01]  /*f1a0*/  MUFU.EX2 R108, R177 ;  /* 0x000000b1006c7308 */ /* 0x000e620000000800 */
[----:B------:R-:W-:-:S02]  /*f1b0*/  MOV R37, R38 ;  /* 0x0000002600257202 */ /* 0x000fc40000000f00 */
[----:B------:R-:W-:Y:S02]  /*f1c0*/  MOV R38, R228 ;  /* 0x000000e400267202 */ /* 0x000fe40000000f00 */
[----:B------:R-:W-:Y:S01]  /*f1d0*/  MOV R161, R145 ;  /* 0x0000009100a17202 */ /* 0x000fe20000000f00 */
[----:B------:R-:W-:Y:S01]  /*f1e0*/  IMAD.MOV.U32 R154, RZ, RZ, R37 ;  /* 0x000000ffff9a7224 */ /* 0x000fe200078e0025 */
[----:B------:R-:W-:Y:S01]  /*f1f0*/  MOV R155, R38 ;  /* 0x00000026009b7202 */ /* 0x000fe20000000f00 */
[----:B------:R-:W-:Y:S01]  /*f200*/  HMMA.16816.F32.BF16 R64, R4, R28, R104 ;  /* 0x0000001c0440723c */ /* 0x000fe20000041868 */
[----:B------:R-:W-:Y:S02]  /*f210*/  MOV R145, R39 ;  /* 0x0000002700917202 */ /* 0x000fe40000000f00 */
[----:B------:R-:W-:-:S05]  /*f220*/  MOV R158, R225 ;  /* 0x000000e1009e7202 */ /* 0x000fca0000000f00 */
[----:B------:R-:W-:Y:S01]  /*f230*/  HMMA.16816.F32.BF16 R44, R4, R26, R120 ;  /* 0x0000001a042c723c */ /* 0x000fe20000041878 */
[----:B------:R-:W-:Y:S01]  /*f240*/  MUFU.EX2 R95, R237 ;  /* 0x000000ed005f7308 */ /* 0x000fe20000000800 */
[----:B------:R-:W-:-:S07]  /*f250*/  FADD.FTZ R2, R227, R2 ;  /* 0x00000002e3027221 */ /* 0x000fce0000010000 */
[----:B------:R-:W-:Y:S01]  /*f260*/  MUFU.EX2 R94, R235 ;  /* 0x000000eb005e7308 */ /* 0x000fe20000000800 */
[----:B------:R-:W-:Y:S01]  /*f270*/  HMMA.16816.F32.BF16 R36, R4, R32, R116 ;  /* 0x000000200424723c */ /* 0x000fe20000041874 */
[----:B------:R-:W-:-:S06]  /*f280*/  FADD.FTZ R0, R226, R0 ;  /* 0x00000000e2007221 */ /* 0x000fcc0000010000 */
[----:B------:R-:W-:Y:S01]  /*f290*/  MUFU.EX2 R93, R194 ;  /* 0x000000c2005d7308 */ /* 0x000fe20000000800 */
[C---:B------:R-:W-:Y:S07]  /*f2a0*/  HMMA.16816.F32.BF16 R32, R4.reuse, R34, R112 ;  /* 0x000000220420723c */ /* 0x040fee0000041870 */
[----:B------:R-:W1:Y:S01]  /*f2b0*/  MUFU.EX2 R92, R197 ;  /* 0x000000c5005c7308 */ /* 0x000e620000000800 */
[----:B------:R-:W-:Y:S07]  /*f2c0*/  HMMA.16816.F32.BF16 R28, R4, R30, R96 ;  /* 0x0000001e041c723c */ /* 0x000fee0000041860 */
[----:B------:R-:W-:Y:S01]  /*f2d0*/  MUFU.EX2 R43, R252 ;  /* 0x000000fc002b7308 */ /* 0x000fe20000000800 */
[----:B---3--:R-:W-:-:S07]  /*f2e0*/  F2FP.BF16.PACK_AB R4, R128, R129 ;  /* 0x000000818004723e */ /* 0x008fce00000010ff */
[----:B------:R-:W3:Y:S01]  /*f2f0*/  MUFU.EX2 R42, R247 ;  /* 0x000000f7002a7308 */ /* 0x000ee20000000800 */
[----:B----4-:R-:W-:Y:S01]  /*f300*/  F2FP.BF16.PACK_AB R5, R124, R125 ;  /* 0x0000007d7c05723e */ /* 0x010fe200000010ff */
[----:B------:R-:W-:Y:S01]  /*f310*/  IMAD.MOV.U32 R185, RZ, RZ, R220 ;  /* 0x000000ffffb97224 */ /* 0x000fe200078e00dc */
[----:B------:R-:W-:Y:S02]  /*f320*/  F2FP.BF16.PACK_AB R6, R126, R127 ;  /* 0x0000007f7e06723e */ /* 0x000fe400000010ff */
[----:B------:R-:W-:Y:S02]  /*f330*/  MOV R179, R150 ;  /* 0x0000009600b37202 */ /* 0x000fe40000000f00 */
[----:B------:R-:W-:Y:S02]  /*f340*/  MOV R183, R141 ;  /* 0x0000008d00b77202 */ /* 0x000fe40000000f00 */
[----:B------:R-:W-:Y:S02]  /*f350*/  MOV R182, R140 ;  /* 0x0000008c00b67202 */ /* 0x000fe40000000f00 */
[----:B------:R-:W-:-:S02]  /*f360*/  MOV R160, R187 ;  /* 0x000000bb00a07202 */ /* 0x000fc40000000f00 */
[----:B------:R-:W-:Y:S02]  /*f370*/  MOV R180, R149 ;  /* 0x0000009500b47202 */ /* 0x000fe40000000f00 */
[----:B------:R-:W-:Y:S02]  /*f380*/  MOV R184, R143 ;  /* 0x0000008f00b87202 */ /* 0x000fe40000000f00 */
[----:B------:R-:W-:Y:S01]  /*f390*/  MOV R178, R151 ;  /* 0x0000009700b27202 */ /* 0x000fe20000000f00 */
[----:B------:R-:W-:Y:S01]  /*f3a0*/  FADD.FTZ R3, R188, R3 ;  /* 0x00000003bc037221 */ /* 0x000fe20000010000 */
[----:B-1----:R-:W-:Y:S01]  /*f3b0*/  F2FP.BF16.PACK_AB R7, R108, R109 ;  /* 0x0000006d6c07723e */ /* 0x002fe200000010ff */
[----:B------:R-:W-:Y:S01]  /*f3c0*/  MUFU.EX2 R97, R200 ;  /* 0x000000c800617308 */ /* 0x000fe20000000800 */
[----:B------:R-:W-:Y:S01]  /*f3d0*/  FADD.FTZ R2, R215, R2 ;  /* 0x00000002d7027221 */ /* 0x000fe20000010000 */
[----:B------:R-:W-:Y:S01]  /*f3e0*/  MOV R173, R146 ;  /* 0x0000009200ad7202 */ /* 0x000fe20000000f00 */
[----:B------:R-:W-:Y:S01]  /*f3f0*/  IMAD.MOV.U32 R181, RZ, RZ, R148 ;  /* 0x000000ffffb57224 */ /* 0x000fe200078e0094 */
[----:B------:R-:W-:Y:S01]  /*f400*/  MOV R172, R147 ;  /* 0x0000009300ac7202 */ /* 0x000fe20000000f00 */
[----:B------:R1:W5:Y:S01]  /*f410*/  LDL.LU R228, [R1+0xf0] ;  /* 0x0000f00001e47983 */ /* 0x0003620000300800 */
[----:B------:R-:W-:Y:S02]  /*f420*/  HMMA.16816.F32.BF16 R100, R4, R20, R100 ;  /* 0x000000140464723c */ /* 0x000fe40000041864 */
[----:B------:R-:W4:Y:S01]  /*f430*/  MUFU.EX2 R96, R201 ;  /* 0x000000c900607308 */ /* 0x000f220000000800 */
[----:B------:R-:W-:Y:S01]  /*f440*/  FADD.FTZ R0, R214, R0 ;  /* 0x00000000d6007221 */ /* 0x000fe20000010000 */
[----:B------:R-:W-:Y:S01]  /*f450*/  MOV R190, R179 ;  /* 0x000000b300be7202 */ /* 0x000fe20000000f00 */
[----:B------:R-:W-:Y:S01]  /*f460*/  FADD.FTZ R3, R250, R3 ;  /* 0x00000003fa037221 */ /* 0x000fe20000010000 */
[----:B------:R-:W-:-:S02]  /*f470*/  MOV R119, R135 ;  /* 0x0000008700777202 */ /* 0x000fc40000000f00 */
[C---:B------:R-:W-:Y:S08]  /*f480*/  HMMA.16816.F32.BF16 R88, R4.reuse, R22, R88 ;  /* 0x000000160458723c */ /* 0x040ff00000041858 */
[C---:B------:R-:W-:Y:S08]  /*f490*/  HMMA.16816.F32.BF16 R84, R4.reuse, R16, R84 ;  /* 0x000000100454723c */ /* 0x040ff00000041854 */
[C---:B------:R-:W-:Y:S08]  /*f4a0*/  HMMA.16816.F32.BF16 R80, R4.reuse, R18, R80 ;  /* 0x000000120450723c */ /* 0x040ff00000041850 */
[C---:B------:R-:W-:Y:S08]  /*f4b0*/  HMMA.16816.F32.BF16 R76, R4.reuse, R12, R76 ;  /* 0x0000000c044c723c */ /* 0x040ff0000004184c */
[C---:B------:R-:W-:Y:S08]  /*f4c0*/  HMMA.16816.F32.BF16 R72, R4.reuse, R14, R72 ;  /* 0x0000000e0448723c */ /* 0x040ff00000041848 */
[C---:B--2---:R-:W-:Y:S08]  /*f4d0*/  HMMA.16816.F32.BF16 R68, R4.reuse, R8, R68 ;  /* 0x000000080444723c */ /* 0x044ff00000041844 */
[----:B------:R-:W-:Y:S01]  /*f4e0*/  HMMA.16816.F32.BF16 R52, R4, R10, R52 ;  /* 0x0000000a0434723c */ /* 0x000fe20000041834 */
[----:B------:R-:W-:Y:S01]  /*f4f0*/  IMAD.MOV.U32 R187, RZ, RZ, R142 ;  /* 0x000000ffffbb7224 */ /* 0x000fe200078e008e */
[----:B------:R-:W-:Y:S01]  /*f500*/  MOV R120, R136 ;  /* 0x0000008800787202 */ /* 0x000fe20000000f00 */
[----:B------:R-:W-:Y:S01]  /*f510*/  FADD.FTZ R0, R223, R0 ;  /* 0x00000000df007221 */ /* 0x000fe20000010000 */
[----:B------:R-:W-:Y:S01]  /*f520*/  MOV R179, R185 ;  /* 0x000000b900b37202 */ /* 0x000fe20000000f00 */
[----:B------:R-:W-:Y:S01]  /*f530*/  FADD.FTZ R3, R251, R3 ;  /* 0x00000003fb037221 */ /* 0x000fe20000010000 */
[----:B------:R-:W-:Y:S01]  /*f540*/  MUFU.EX2 R41, R192 ;  /* 0x000000c000297308 */ /* 0x000fe20000000800 */
[----:B------:R-:W-:Y:S01]  /*f550*/  FADD.FTZ R4, R158, R40 ;  /* 0x000000289e047221 */ /* 0x000fe20000010000 */
[----:B------:R-:W-:Y:S01]  /*f560*/  F2FP.BF16.PACK_AB R5, R92, R93 ;  /* 0x0000005d5c05723e */ /* 0x000fe200000010ff */
[----:B------:R-:W-:Y:S01]  /*f570*/  IMAD.MOV.U32 R158, RZ, RZ, R155 ;  /* 0x000000ffff9e7224 */ /* 0x000fe200078e009b */
[----:B------:R-:W-:Y:S01]  /*f580*/  MOV R155, R154 ;  /* 0x0000009a009b7202 */ /* 0x000fe20000000f00 */
[----:B------:R-:W2:Y:S01]  /*f590*/  LDSM.16.MT88.4 R148, [R216+0xb800] ;  /* 0x00b80000d894783b */ /* 0x000ea20000004200 */
[----:B------:R-:W-:-:S02]  /*f5a0*/  MOV R154, R161 ;  /* 0x000000a1009a7202 */ /* 0x000fc40000000f00 */
[----:B------:R-:W-:Y:S01]  /*f5b0*/  MOV R161, R134 ;  /* 0x0000008600a17202 */ /* 0x000fe20000000f00 */
[----:B------:R-:W-:Y:S01]  /*f5c0*/  IMAD.MOV.U32 R134, RZ, RZ, R224 ;  /* 0x000000ffff867224 */ /* 0x000fe200078e00e0 */
[----:B------:R-:W-:Y:S01]  /*f5d0*/  F2FP.BF16.PACK_AB R6, R94, R95 ;  /* 0x0000005f5e06723e */ /* 0x000fe200000010ff */
[----:B------:R-:W-:Y:S01]  /*f5e0*/  FADD.FTZ R2, R158, R2 ;  /* 0x000000029e027221 */ /* 0x000fe20000010000 */
[----:B------:R-:W-:Y:S01]  /*f5f0*/  MOV R158, R155 ;  /* 0x0000009b009e7202 */ /* 0x000fe20000000f00 */
[----:B------:R-:W-:Y:S01]  /*f600*/  MUFU.EX2 R25, R189 ;  /* 0x000000bd00197308 */ /* 0x000fe20000000800 */
[----:B------:R-:W-:Y:S01]  /*f610*/  MOV R155, R154 ;  /* 0x0000009a009b7202 */ /* 0x000fe20000000f00 */
[----:B------:R-:W-:Y:S01]  /*f620*/  LDSM.16.MT88.4 R140, [R217+0xb800] ;  /* 0x00b80000d98c783b */ /* 0x000fe20000004200 */
[----:B------:R-:W-:Y:S01]  /*f630*/  MOV R154, R134 ;  /* 0x00000086009a7202 */ /* 0x000fe20000000f00 */
[----:B------:R-:W-:Y:S01]  /*f640*/  IMAD.MOV.U32 R134, RZ, RZ, R145 ;  /* 0x000000ffff867224 */ /* 0x000fe200078e0091 */
[----:B---3--:R-:W-:Y:S01]  /*f650*/  F2FP.BF16.PACK_AB R7, R42, R43 ;  /* 0x0000002b2a07723e */ /* 0x008fe200000010ff */
[----:B------:R-:W-:Y:S01]  /*f660*/  FADD.FTZ R24, R222, R4 ;  /* 0x00000004de187221 */ /* 0x000fe20000010000 */
[----:B----4-:R-:W-:Y:S01]  /*f670*/  F2FP.BF16.PACK_AB R4, R96, R97 ;  /* 0x000000616004723e */ /* 0x010fe200000010ff */
[----:B------:R-:W-:Y:S01]  /*f680*/  FADD.FTZ R0, R155, R0 ;  /* 0x000000009b007221 */ /* 0x000fe20000010000 */
[----:B------:R-:W-:Y:S01]  /*f690*/  MOV R145, R221 ;  /* 0x000000dd00917202 */ /* 0x000fe20000000f00 */
[----:B------:R-:W-:Y:S01]  /*f6a0*/  MUFU.EX2 R27, R196 ;  /* 0x000000c4001b7308 */ /* 0x000fe20000000800 */
[----:B------:R-:W-:Y:S01]  /*f6b0*/  MOV R155, R134 ;  /* 0x00000086009b7202 */ /* 0x000fe20000000f00 */
[----:B------:R-:W-:Y:S01]  /*f6c0*/  FADD.FTZ R2, R158, R2 ;  /* 0x000000029e027221 */ /* 0x000fe20000010000 */
[----:B------:R-:W-:Y:S01]  /*f6d0*/  MOV R185, R183 ;  /* 0x000000b700b97202 */ /* 0x000fe20000000f00 */
[----:B------:R1:W5:Y:S01]  /*f6e0*/  LDL.LU R227, [R1+0xec] ;  /* 0x0000ec0001e37983 */ /* 0x0003620000300800 */
[----:B------:R-:W-:Y:S01]  /*f6f0*/  MOV R183, R182 ;  /* 0x000000b600b77202 */ /* 0x000fe20000000f00 */
[----:B------:R-:W-:Y:S01]  /*f700*/  HMMA.16816.F32.BF16 R60, R4, R20, R60 ;  /* 0x00000014043c723c */ /* 0x000fe2000004183c */
[----:B------:R-:W-:Y:S01]  /*f710*/  MOV R158, R145 ;  /* 0x00000091009e7202 */ /* 0x000fe20000000f00 */
[----:B------:R-:W-:Y:S01]  /*f720*/  FADD.FTZ R3, R139, R3 ;  /* 0x000000038b037221 */ /* 0x000fe20000010000 */
[----:B------:R-:W-:Y:S01]  /*f730*/  MOV R182, R160 ;  /* 0x000000a000b67202 */ /* 0x000fe20000000f00 */
[----:B------:R3:W4:Y:S01]  /*f740*/  MUFU.EX2 R20, R180 ;  /* 0x000000b400147308 */ /* 0x0007220000000800 */
[----:B------:R-:W-:-:S03]  /*f750*/  MOV R160, R155 ;  /* 0x0000009b00a07202 */ /* 0x000fc60000000f00 */
[C---:B------:R-:W-:Y:S01]  /*f760*/  HMMA.16816.F32.BF16 R56, R4.reuse, R22, R56 ;  /* 0x000000160438723c */ /* 0x040fe20000041838 */
[----:B------:R-:W-:Y:S01]  /*f770*/  MOV R155, R161 ;  /* 0x000000a1009b7202 */ /* 0x000fe20000000f00 */
[----:B------:R-:W-:Y:S01]  /*f780*/  IMAD.MOV.U32 R134, RZ, RZ, R144 ;  /* 0x000000ffff867224 */ /* 0x000fe200078e0090 */
[----:B------:R-:W-:Y:S01]  /*f790*/  MOV R161, R157 ;  /* 0x0000009d00a17202 */ /* 0x000fe20000000f00 */
[----:B------:R-:W-:Y:S01]  /*f7a0*/  FADD.FTZ R2, R172, R2 ;  /* 0x00000002ac027221 */ /* 0x000fe20000010000 */
[----:B------:R-:W-:Y:S01]  /*f7b0*/  MOV R157, R156 ;  /* 0x0000009c009d7202 */ /* 0x000fe20000000f00 */
[----:B------:R-:W-:Y:S01]  /*f7c0*/  IMAD.MOV.U32 R156, RZ, RZ, R162 ;  /* 0x000000ffff9c7224 */ /* 0x000fe200078e00a2 */
[----:B------:R-:W-:Y:S01]  /*f7d0*/  MOV R162, R163 ;  /* 0x000000a300a27202 */ /* 0x000fe20000000f00 */
[C---:B------:R-:W-:Y:S01]  /*f7e0*/  HMMA.16816.F32.BF16 R48, R4.reuse, R16, R48 ;  /* 0x000000100430723c */ /* 0x040fe20000041830 */
[----:B------:R-:W-:Y:S01]  /*f7f0*/  FADD.FTZ R0, R181, R0 ;  /* 0x00000000b5007221 */ /* 0x000fe20000010000 */
[----:B------:R-:W-:Y:S01]  /*f800*/  MOV R110, R179 ;  /* 0x000000b3006e7202 */ /* 0x000fe20000000f00 */
[----:B------:R-:W-:Y:S01]  /*f810*/  MUFU.EX2 R40, R193 ;  /* 0x000000c100287308 */ /* 0x000fe20000000800 */
[----:B---3--:R-:W-:Y:S01]  /*f820*/  MOV R180, R178 ;  /* 0x000000b200b47202 */ /* 0x008fe20000000f00 */
[----:B------:R-:W-:Y:S01]  /*f830*/  IMAD.MOV.U32 R178, RZ, RZ, R184 ;  /* 0x000000ffffb27224 */ /* 0x000fe200078e00b8 */
[----:B------:R-:W-:Y:S01]  /*f840*/  MOV R214, R160 ;  /* 0x000000a000d67202 */ /* 0x000fe20000000f00 */
[----:B------:R-:W-:Y:S01]  /*f850*/  IMAD.MOV.U32 R184, RZ, RZ, R158 ;  /* 0x000000ffffb87224 */ /* 0x000fe200078e009e */
[----:B------:R-:W-:Y:S01]  /*f860*/  MOV R158, R154 ;  /* 0x0000009a009e7202 */ /* 0x000fe20000000f00 */
[----:B------:R-:W-:Y:S01]  /*f870*/  IMAD.MOV.U32 R154, RZ, RZ, R159 ;  /* 0x000000ffff9a7224 */ /* 0x000fe200078e009f */
[----:B------:R-:W-:Y:S01]  /*f880*/  MOV R163, R164 ;  /* 0x000000a400a37202 */ /* 0x000fe20000000f00 */
[----:B------:R-:W-:Y:S01]  /*f890*/  HMMA.16816.F32.BF16 R44, R4, R18, R44 ;  /* 0x00000012042c723c */ /* 0x000fe2000004182c */
[----:B------:R-:W-:Y:S01]  /*f8a0*/  MOV R159, R203 ;  /* 0x000000cb009f7202 */ /* 0x000fe20000000f00 */
[----:B------:R-:W-:Y:S01]  /*f8b0*/  IMAD.MOV.U32 R170, RZ, RZ, R182 ;  /* 0x000000ffffaa7224 */ /* 0x000fe200078e00b6 */
[----:B------:R-:W-:Y:S01]  /*f8c0*/  MOV R164, R165 ;  /* 0x000000a500a47202 */ /* 0x000fe20000000f00 */
[----:B------:R-:W-:Y:S01]  /*f8d0*/  IMAD.MOV.U32 R165, RZ, RZ, R166 ;  /* 0x000000ffffa57224 */ /* 0x000fe200078e00a6 */
[----:B------:R-:W-:-:S03]  /*f8e0*/  MOV R166, R167 ;  /* 0x000000a700a67202 */ /* 0x000fc60000000f00 */
[----:B------:R-:W-:Y:S01]  /*f8f0*/  HMMA.16816.F32.BF16 R36, R4, R12, R36 ;  /* 0x0000000c0424723c */ /* 0x000fe20000041824 */
[----:B------:R-:W-:Y:S01]  /*f900*/  MOV R215, R158 ;  /* 0x0000009e00d77202 */ /* 0x000fe20000000f00 */
[----:B------:R-:W-:Y:S01]  /*f910*/  IMAD.MOV.U32 R158, RZ, RZ, R154 ;  /* 0x000000ffff9e7224 */ /* 0x000fe200078e009a */
[----:B------:R-:W-:-:S05]  /*f920*/  MOV R160, R155 ;  /* 0x0000009b00a07202 */ /* 0x000fca0000000f00 */
[----:B------:R-:W-:Y:S01]  /*f930*/  HMMA.16816.F32.BF16 R32, R4, R14, R32 ;  /* 0x0000000e0420723c */ /* 0x000fe20000041820 */
[----:B------:R-:W-:Y:S01]  /*f940*/  MOV R167, R168 ;  /* 0x000000a800a77202 */ /* 0x000fe20000000f00 */
[----:B------:R-:W-:Y:S01]  /*f950*/  FADD.FTZ R3, R152, R3 ;  /* 0x0000000398037221 */ /* 0x000fe20000010000 */
[----:B------:R-:W-:-:S05]  /*f960*/  MOV R155, R161 ;  /* 0x000000a1009b7202 */ /* 0x000fca0000000f00 */
        /* <DEDUP_REMOVED lines=15> */
[----:B------:R-:W-:Y:S01]  /*fa60*/  MOV R164, R166 ;  /* 0x000000a600a47202 */ /* 0x000fe20000000f00 */
[----:B------:R-:W3:Y:S01]  /*fa70*/  MUFU.EX2 R16, R190 ;  /* 0x000000be00107308 */ /* 0x000ee20000000800 */
        /* <DEDUP_REMOVED lines=24> */
[----:B------:R-:W1:Y:S01]  /*fc00*/  LDSM.16.MT88.4 R144, [R219+0xb800] ;  /* 0x00b80000db90783b */ /* 0x000e620000004200 */
[----:B------:R-:W-:Y:S01]  /*fc10*/  FADD.FTZ R8, R116, R5 ;  /* 0x0000000574087221 */ /* 0x000fe20000010000 */
[----:B------:R-:W-:Y:S01]  /*fc20*/  MOV R121, R163 ;  /* 0x000000a300797202 */ /* 0x000fe20000000f00 */
[----:B------:R-:W-:Y:S01]  /*fc30*/  FADD.FTZ R7, R117, R4 ;  /* 0x0000000475077221 */ /* 0x000fe20000010000 */
[----:B------:R-:W-:Y:S01]  /*fc40*/  MUFU.EX2 R23, R191 ;  /* 0x000000bf00177308 */ /* 0x000fe20000000800 */
[----:B------:R-:W-:Y:S01]  /*fc50*/  FADD.FTZ R6, R118, R2 ;  /* 0x0000000276067221 */ /* 0x000fe20000010000 */
[----:B------:R-:W1:Y:S01]  /*fc60*/  LDSM.16.MT88.4 R12, [R218+0xb800] ;  /* 0x00b80000da0c783b */ /* 0x000e620000004200 */
[----:B------:R-:W-:Y:S01]  /*fc70*/  FADD.FTZ R5, R119, R0 ;  /* 0x0000000077057221 */ /* 0x000fe20000010000 */
[----:B------:R-:W-:Y:S01]  /*fc80*/  MOV R122, R162 ;  /* 0x000000a2007a7202 */ /* 0x000fe20000000f00 */
[----:B------:R-:W-:Y:S01]  /*fc90*/  FADD.FTZ R4, R241, R8 ;  /* 0x00000008f1047221 */ /* 0x000fe20000010000 */
[----:B------:R1:W5:Y:S01]  /*fca0*/  LDL.LU R226, [R1+0xe8] ;  /* 0x0000e80001e27983 */ /* 0x0003620000300800 */
[----:B------:R-:W-:-:S02]  /*fcb0*/  FADD.FTZ R2, R238, R7 ;  /* 0x00000007ee027221 */ /* 0x000fc40000010000 */
[----:B------:R-:W-:Y:S01]  /*fcc0*/  FADD.FTZ R0, R120, R6 ;  /* 0x0000000678007221 */ /* 0x000fe20000010000 */
[----:B------:R2:W1:Y:S01]  /*fcd0*/  MUFU.EX2 R11, R110 ;  /* 0x0000006e000b7308 */ /* 0x0004620000000800 */
[----:B------:R-:W-:Y:S01]  /*fce0*/  IMAD.MOV.U32 R123, RZ, RZ, R156 ;  /* 0x000000ffff7b7224 */ /* 0x000fe200078e009c */
[----:B------:R-:W-:Y:S01]  /*fcf0*/  MOV R214, R161 ;  /* 0x000000a100d67202 */ /* 0x000fe20000000f00 */
[----:B------:R-:W-:Y:S01]  /*fd00*/  FADD.FTZ R5, R121, R5 ;  /* 0x0000000579057221 */ /* 0x000fe20000010000 */
[----:B------:R1:W5:Y:S01]  /*fd10*/  LDL.LU R225, [R1+0xe4] ;  /* 0x0000e40001e17983 */ /* 0x0003620000300800 */
[----:B------:R-:W-:Y:S02]  /*fd20*/  FADD.FTZ R4, R244, R4 ;  /* 0x00000004f4047221 */ /* 0x000fe40000010000 */
[----:B------:R-:W-:Y:S01]  /*fd30*/  FADD.FTZ R2, R240, R2 ;  /* 0x00000002f0027221 */ /* 0x000fe20000010000 */
[----:B------:R3:W-:Y:S01]  /*fd40*/  MUFU.EX2 R10, R111 ;  /* 0x0000006f000a7308 */ /* 0x0007e20000000800 */
[----:B------:R-:W-:Y:S01]  /*fd50*/  FADD.FTZ R0, R122, R0 ;  /* 0x000000007a007221 */ /* 0x000fe20000010000 */
[----:B------:R1:W5:Y:S01]  /*fd60*/  LDL.LU R224, [R1+0xe0] ;  /* 0x0000e00001e07983 */ /* 0x0003620000300800 */
[----:B------:R-:W-:-:S02]  /*fd70*/  FADD.FTZ R5, R123, R5 ;  /* 0x000000057b057221 */ /* 0x000fc40000010000 */
[----:B------:R-:W-:Y:S01]  /*fd80*/  FADD.FTZ R4, R246, R4 ;  /* 0x00000004f6047221 */ /* 0x000fe20000010000 */
[----:B------:R1:W5:Y:S01]  /*fd90*/  LDL.LU R223, [R1+0xdc] ;  /* 0x0000dc0001df7983 */ /* 0x0003620000300800 */
[----:B--2---:R-:W-:Y:S01]  /*fda0*/  MOV R110, R157 ;  /* 0x0000009d006e7202 */ /* 0x004fe20000000f00 */
[----:B------:R-:W-:Y:S02]  /*fdb0*/  FADD.FTZ R2, R243, R2 ;  /* 0x00000002f3027221 */ /* 0x000fe40000010000 */
[----:B------:R-:W-:Y:S01]  /*fdc0*/  IMAD.MOV.U32 R215, RZ, RZ, R154 ;  /* 0x000000ffffd77224 */ /* 0x000fe200078e009a */
[----:B------:R-:W2:Y:S01]  /*fdd0*/  MUFU.EX2 R18, R185 ;  /* 0x000000b900127308 */ /* 0x000ea20000000800 */
[----:B---3--:R-:W-:Y:S01]  /*fde0*/  MOV R111, R159 ;  /* 0x0000009f006f7202 */ /* 0x008fe20000000f00 */
[----:B------:R-:W-:Y:S01]  /*fdf0*/  FADD.FTZ R0, R110, R0 ;  /* 0x000000006e007221 */ /* 0x000fe20000010000 */
[----:B------:R3:W5:Y:S01]  /*fe00*/  LDL.LU R222, [R1+0xd8] ;  /* 0x0000d80001de7983 */ /* 0x0007620000300800 */
[----:B------:R-:W-:-:S02]  /*fe10*/  FADD.FTZ R6, R249, R4 ;  /* 0x00000004f9067221 */ /* 0x000fc40000010000 */
[----:B------:R-:W-:Y:S02]  /*fe20*/  FADD.FTZ R5, R111, R5 ;  /* 0x000000056f057221 */ /* 0x000fe40000010000 */
        /* <DEDUP_REMOVED lines=35> */
[----:B------:R-:W-:Y:S01]  /*10060*/  FADD.FTZ R0, R109, R0 ;  /* 0x000000006d007221 */ /* 0x000fe20000010000 */
[----:B------:R-:W1:Y:S01]  /*10070*/  MUFU.EX2 R9, R171 ;  /* 0x000000ab00097308 */ /* 0x000e620000000800 */
[----:B------:R-:W-:-:S02]  /*10080*/  FADD.FTZ R5, R94, R5 ;  /* 0x000000055e057221 */ /* 0x000fc40000010000 */
[----:B------:R-:W-:Y:S02]  /*10090*/  FADD.FTZ R4, R42, R4 ;  /* 0x000000042a047221 */ /* 0x000fe40000010000 */
[----:B------:R-:W-:Y:S02]  /*100a0*/  FADD.FTZ R2, R126, R2 ;  /* 0x000000027e027221 */ /* 0x000fe40000010000 */
[----:B------:R-:W-:Y:S01]  /*100b0*/  FADD.FTZ R0, R108, R0 ;  /* 0x000000006c007221 */ /* 0x000fe20000010000 */
[----:B------:R-:W2:Y:S01]  /*100c0*/  MUFU.EX2 R26, R198 ;  /* 0x000000c6001a7308 */ /* 0x000ea20000000800 */
[----:B----4-:R-:W-:Y:S02]  /*100d0*/  FADD.FTZ R5, R20, R5 ;  /* 0x0000000514057221 */ /* 0x010fe40000010000 */
[----:B------:R-:W-:Y:S02]  /*100e0*/  FADD.FTZ R4, R16, R4 ;  /* 0x0000000410047221 */ /* 0x000fe40000010000 */
[----:B------:R-:W-:-:S03]  /*100f0*/  FADD.FTZ R2, R41, R2 ;  /* 0x0000000229027221 */ /* 0x000fc60000010000 */
[----:B------:R-:W4:Y:S01]  /*10100*/  MUFU.EX2 R21, R199 ;  /* 0x000000c700157308 */ /* 0x000f220000000800 */
[----:B------:R-:W-:Y:S02]  /*10110*/  FADD.FTZ R0, R25, R0 ;  /* 0x0000000019007221 */ /* 0x000fe40000010000 */
[----:B-1----:R-:W-:Y:S02]  /*10120*/  FADD.FTZ R5, R19, R5 ;  /* 0x0000000513057221 */ /* 0x002fe40000010000 */
[----:B------:R-:W-:Y:S02]  /*10130*/  FADD.FTZ R4, R11, R4 ;  /* 0x000000040b047221 */ /* 0x000fe40000010000 */
[----:B------:R-:W-:Y:S02]  /*10140*/  FADD.FTZ R2, R40, R2 ;  /* 0x0000000228027221 */ /* 0x000fe40000010000 */
[----:B------:R-:W-:Y:S02]  /*10150*/  FADD.FTZ R0, R23, R0 ;  /* 0x0000000017007221 */ /* 0x000fe40000010000 */
[----:B--2---:R-:W-:-:S02]  /*10160*/  FADD.FTZ R5, R18, R5 ;  /* 0x0000000512057221 */ /* 0x004fc40000010000 */
[----:B------:R-:W-:Y:S02]  /*10170*/  FADD.FTZ R4, R10, R4 ;  /* 0x000000040a047221 */ /* 0x000fe40000010000 */
[----:B------:R-:W-:Y:S02]  /*10180*/  FADD.FTZ R2, R27, R2 ;  /* 0x000000021b027221 */ /* 0x000fe40000010000 */
[----:B------:R-:W-:Y:S02]  /*10190*/  FADD.FTZ R0, R22, R0 ;  /* 0x0000000016007221 */ /* 0x000fe40000010000 */
[----:B------:R-:W-:Y:S02]  /*101a0*/  FADD.FTZ R5, R17, R5 ;  /* 0x0000000511057221 */ /* 0x000fe40000010000 */
[----:B------:R-:W-:Y:S02]  /*101b0*/  FADD.FTZ R4, R9, R4 ;  /* 0x0000000409047221 */ /* 0x000fe40000010000 */
[----:B------:R-:W-:-:S02]  /*101c0*/  FADD.FTZ R2, R26, R2 ;  /* 0x000000021a027221 */ /* 0x000fc40000010000 */
[----:B----4-:R-:W-:Y:S01]  /*101d0*/  FADD.FTZ R0, R21, R0 ;  /* 0x0000000015007221 */ /* 0x010fe20000010000 */
[----:B------:R3:W-:Y:S01]  /*101e0*/  STL [R1+0x34], R5 ;  /* 0x0000340501007387 */ /* 0x0007e20000100800 */
[----:B------:R-:W-:-:S03]  /*101f0*/  UISETP.GE.AND UP0, UPT, UR8, 0x3, UPT ;  /* 0x000000030800788c */ /* 0x000fc6000bf06270 */
[----:B------:R3:W-:Y:S04]  /*10200*/  STL [R1+0x40], R4 ;  /* 0x0000400401007387 */ /* 0x0007e80000100800 */
[----:B------:R3:W-:Y:S04]  /*10210*/  STL [R1+0x44], R2 ;  /* 0x0000440201007387 */ /* 0x0007e80000100800 */
[----:B------:R3:W-:Y:S01]  /*10220*/  STL [R1+0x48], R0 ;  /* 0x0000480001007387 */ /* 0x0007e20000100800 */
[----:B------:R-:W-:Y:S02]  /*10230*/  PLOP3.LUT P0, PT, PT, PT, UP0, 0x80, 0x0 ;  /* 0x000000000000781c */ /* 0x000fe40003f0f008 */
        /* <DEDUP_REMOVED lines=8> */
[----:B------:R-:W-:Y:S01]  /*102c0*/  HMMA.16816.F32.BF16 R172, R200, R148, R100 ;  /* 0x00000094c8ac723c */ /* 0x000fe20000041864 */
[----:B------:R-:W-:Y:S01]  /*102d0*/  @UP0 UIADD3 UR8, UR8, -0x3, URZ ;  /* 0xfffffffd08080890 */ /* 0x000fe2000fffe03f */
[----:B------:R-:W-:Y:S01]  /*102e0*/  IMAD.MOV.U32 R135, RZ, RZ, R138 ;  /* 0x000000ffff877224 */ /* 0x000fe200078e008a */
[----:B------:R-:W-:-:S05]  /*102f0*/  MOV R136, R204 ;  /* 0x000000cc00887202 */ /* 0x000fca0000000f00 */
[----:B------:R-:W-:Y:S01]  /*10300*/  HMMA.16816.F32.BF16 R176, R200, R150, R88 ;  /* 0x00000096c8b0723c */ /* 0x000fe20000041858 */
[----:B------:R-:W-:Y:S01]  /*10310*/  MOV R3, R133 ;  /* 0x0000008500037202 */ /* 0x000fe20000000f00 */
[----:B------:R-:W-:Y:S01]  /*10320*/  @P0 IMAD.MOV.U32 R135, RZ, RZ, R138 ;  /* 0x000000ffff870224 */ /* 0x000fe200078e008a */
[----:B------:R-:W-:-:S05]  /*10330*/  MOV R134, R137 ;  /* 0x0000008900867202 */ /* 0x000fca0000000f00 */
[----:B------:R-:W-:Y:S01]  /*10340*/  HMMA.16816.F32.BF16 R180, R200, R144, R84 ;  /* 0x00000090c8b4723c */ /* 0x000fe20000041854 */
[----:B------:R-:W-:Y:S02]  /*10350*/  @P0 MOV R136, R204 ;  /* 0x000000cc00880202 */ /* 0x000fe40000000f00 */
[----:B------:R-:W-:-:S05]  /*10360*/  @P0 MOV R3, R133 ;  /* 0x0000008500030202 */ /* 0x000fca0000000f00 */
[----:B------:R-:W-:Y:S01]  /*10370*/  HMMA.16816.F32.BF16 R184, R200, R146, R80 ;  /* 0x00000092c8b8723c */ /* 0x000fe20000041850 */
[----:B------:R-:W-:-:S07]  /*10380*/  @P0 MOV R134, R137 ;  /* 0x0000008900860202 */ /* 0x000fce0000000f00 */
        /* <DEDUP_REMOVED lines=12> */
[----:B------:R-:W-:Y:S11]  /*10450*/  @P0 BRA `(.L_x_26) ;  /* 0x0000001000000947 */ /* 0x000ff60003800000 */
.L_x_24:
[----:B---34-:R-:W-:-:S12]  /*10460*/  UIADD3 UR8, UR18, -0x1, URZ ;  /* 0xffffffff12087890 */ /* 0x018fd8000fffe03f */
.L_x_26:
[----:B---3--:R-:W-:-:S13]  /*10470*/  ISETP.LE.AND P0, PT, RZ, UR8, PT ;  /* 0x00000008ff007c0c */ /* 0x008fda000bf03270 */
[----:B------:R-:W-:Y:S05]  /*10480*/  @!P0 BRA `(.L_x_27) ;  /* 0x00004b8000008947 */ /* 0x000fea0003800000 */
[----:B------:R-:W2:Y:S01]  /*10490*/  LDL.LU.64 R6, [R1+0xa0] ;  /* 0x0000a00001067983 */ /* 0x000ea20000300a00 */
[----:B------:R-:W-:Y:S01]  /*104a0*/  MOV R138, R3 ;  /* 0x00000003008a7202 */ /* 0x000fe20000000f00 */
[----:B------:R-:W-:Y:S01]  /*104b0*/  ULDC.64 UR6, c[0x0][0x198] ;  /* 0x0000660000067ab9 */ /* 0x000fe20000000a00 */
[----:B------:R-:W-:Y:S01]  /*104c0*/  IMAD.MOV.U32 R133, RZ, RZ, R135 ;  /* 0x000000ffff857224 */ /* 0x000fe200078e0087 */
[----:B------:R-:W3:Y:S01]  /*104d0*/  LDL.LU.64 R4, [R1+0xa8] ;  /* 0x0000a80001047983 */ /* 0x000ee20000300a00 */
[----:B------:R-:W-:Y:S01]  /*104e0*/  IMAD.MOV.U32 R132, RZ, RZ, R136 ;  /* 0x000000ffff847224 */ /* 0x000fe200078e0088 */
[----:B------:R-:W-:Y:S01]  /*104f0*/  ULDC.64 UR4, c[0x0][0x1a0] ;  /* 0x0000680000047ab9 */ /* 0x000fe20000000a00 */
[----:B------:R-:W-:Y:S01]  /*10500*/  IMAD.MOV.U32 R137, RZ, RZ, R134 ;  /* 0x000000ffff897224 */ /* 0x000fe200078e0086 */
[----:B------:R-:W-:Y:S02]  /*10510*/  USHF.L.U64.HI UR7, UR6, 0x5, UR7 ;  /* 0x0000000506077899 */ /* 0x000fe40008010207 */
[----:B------:R-:W-:-:S02]  /*10520*/  USHF.L.U64.HI UR12, UR4, 0x5, UR5 ;  /* 0x00000005040c7899 */ /* 0x000fc40008010205 */
[----:B------:R-:W-:Y:S02]  /*10530*/  USHF.L.U32 UR13, UR4, 0x5, URZ ;  /* 0x00000005040d7899 */ /* 0x000fe4000800063f */
[----:B------:R-:W-:Y:S01]  /*10540*/  USHF.L.U32 UR6, UR6, 0x5, URZ ;  /* 0x0000000506067899 */ /* 0x000fe2000800063f */
[----:B--2---:R-:W-:Y:S02]  /*10550*/  MOV R3, R7 ;  /* 0x0000000700037202 */ /* 0x004fe40000000f00 */
[----:B---3--:R-:W-:-:S05]  /*10560*/  MOV R2, R4 ;  /* 0x0000000400027202 */ /* 0x008fca0000000f00 */
[----:B------:R1:W-:Y:S01]  /*10570*/  STL.64 [R1+0x50], R2 ;  /* 0x0000500201007387 */ /* 0x0003e20000100a00 */
[----:B------:R-:W-:Y:S05]  /*10580*/  BRA `(.L_x_28) ;  /* 0x000002b000007947 */ /* 0x000fea0003800000 */
.L_x_30:
[----:B------:R-:W2:Y:S01]  /*10590*/  LDL.64 R238, [R1+0x90] ;  /* 0x0000900001ee7983 */ /* 0x000ea20000100a00 */
[----:B------:R-:W-:Y:S02]  /*105a0*/  ULDC.64 UR4, c[0x0][0x198] ;  /* 0x0000660000047ab9 */ /* 0x000fe40000000a00 */
[----:B------:R-:W-:Y:S01]  /*105b0*/  UIADD3 UR18, UR8, -0x1, URZ ;  /* 0xffffffff08127890 */ /* 0x000fe2000fffe03f */
[----:B------:R-:W3:Y:S03]  /*105c0*/  LDL.64 R236, [R1+0x88] ;  /* 0x0000880001ec7983 */ /* 0x000ee60000100a00 */
[----:B------:R-:W-:Y:S02]  /*105d0*/  USHF.R.S32.HI UR15, URZ, 0x1f, UR18 ;  /* 0x0000001f3f0f7899 */ /* 0x000fe40008011412 */
[----:B------:R-:W-:Y:S02]  /*105e0*/  UIMAD.WIDE.U32 UR20, UR18, UR4, URZ ;  /* 0x00000004121472a5 */ /* 0x000fe4000f8e003f */
[----:B------:R-:W-:Y:S04]  /*105f0*/  UIMAD UR15, UR15, UR4, URZ ;  /* 0x000000040f0f72a4 */ /* 0x000fe8000f8e023f */
[----:B------:R-:W-:Y:S01]  /*10600*/  UIMAD UR15, UR18, UR5, UR15 ;  /* 0x00000005120f72a4 */ /* 0x000fe2000f8e020f */
[----:B------:R-:W-:Y:S02]  /*10610*/  IMAD.U32 R0, RZ, RZ, UR20 ;  /* 0x00000014ff007e24 */ /* 0x000fe4000f8e00ff */
[----:B------:R-:W-:Y:S01]  /*10620*/  IMAD.U32 R134, RZ, RZ, UR20 ;  /* 0x00000014ff867e24 */ /* 0x000fe2000f8e00ff */
[----:B------:R-:W-:Y:S06]  /*10630*/  UIADD3 UR15, UR21, UR15, URZ ;  /* 0x0000000f150f7290 */ /* 0x000fec000fffe03f */
[----:B------:R-:W-:Y:S01]  /*10640*/  IMAD.U32 R3, RZ, RZ, UR15 ;  /* 0x0000000fff037e24 */ /* 0x000fe2000f8e00ff */
        /* <DEDUP_REMOVED lines=31> */
.L_x_28:
[----:B------:R-:W2:Y:S01]  /*10840*/  LDL.64 R4, [R1+0x50] ;  /* 0x0000500001047983 */ /* 0x000ea20000100a00 */
[----:B------:R-:W-:Y:S04]  /*10850*/  DEPBAR.LE SB0, 0x0 ;  /* 0x000080000000791a */ /* 0x000fe80000000000 */
[----:B------:R-:W-:Y:S01]  /*10860*/  USHF.R.S32.HI UR5, URZ, 0x1f, UR8 ;  /* 0x0000001f3f057899 */ /* 0x000fe20008011408 */
[----:B------:R-:W-:Y:S01]  /*10870*/  BAR.SYNC.DEFER_BLOCKING 0x0 ;  /* 0x0000000000007b1d */ /* 0x000fe20000010000 */
[----:B------:R-:W-:Y:S01]  /*10880*/  UIMAD UR4, UR11, UR8, URZ ;  /* 0x000000080b0472a4 */ /* 0x000fe2000f8e023f */
[----:B-1----:R-:W-:Y:S03]  /*10890*/  IMAD.U32 R2, RZ, RZ, UR8 ;  /* 0x00000008ff027e24 */ /* 0x002fe6000f8e00ff */
[----:B------:R-:W-:Y:S01]  /*108a0*/  UIMAD UR4, UR5, UR14, UR4 ;  /* 0x0000000e050472a4 */ /* 0x000fe2000f8e0204 */
[----:B--2---:R-:W-:Y:S05]  /*108b0*/  IMAD.WIDE.U32 R2, R2, UR14, R4 ;  /* 0x0000000e02027c25 */ /* 0x004fea000f8e0004 */
[C---:B------:R-:W-:Y:S02]  /*108c0*/  LEA R4, P0, R2.reuse, c[0x0][0x170], 0x1 ;  /* 0x00005c0002047a11 */ /* 0x040fe400078008ff */
[----:B------:R-:W-:Y:S04]  /*108d0*/  IADD3 R0, R3, UR4, RZ ;  /* 0x0000000403007c10 */ /* 0x000fe8000fffe0ff */
[----:B------:R-:W-:Y:S02]  /*108e0*/  LEA.HI.X R5, R2, c[0x0][0x174], R0, 0x1, P0 ;  /* 0x00005d0002057a11 */ /* 0x000fe400000f0c00 */
[----:B------:R-:W-:Y:S03]  /*108f0*/  IADD3 R2, P0, R4, UR13, RZ ;  /* 0x0000000d04027c10 */ /* 0x000fe6000ff1e0ff */
[----:B------:R-:W-:Y:S01]  /*10900*/  @!PT LDS RZ, [RZ] ;  /* 0x00000000fffff984 */ /* 0x000fe20000000800 */
[----:B------:R-:W-:Y:S01]  /*10910*/  @!PT LDS RZ, [RZ] ;  /* 0x00000000fffff984 */ /* 0x000fe20000000800 */
[----:B------:R-:W-:Y:S01]  /*10920*/  @!PT LDS RZ, [RZ] ;  /* 0x00000000fffff984 */ /* 0x000fe20000000800 */
[----:B------:R1:W-:Y:S01]  /*10930*/  LDGSTS.E.BYPASS.LTC128B.128 [R234+0x8000], [R4.64] ;  /* 0x0800000004ea7fae */ /* 0x0003e2000b901d50 */
[----:B------:R-:W-:Y:S02]  /*10940*/  IADD3.X R3, R5, UR12, RZ, P0, !PT ;  /* 0x0000000c05037c10 */ /* 0x000fe400087fe4ff */
[----:B------:R-:W-:Y:S04]  /*10950*/  IADD3 R12, P0, R2, UR13, RZ ;  /* 0x0000000d020c7c10 */ /* 0x000fe8000ff1e0ff */
[----:B------:R-:W-:Y:S01]  /*10960*/  IADD3.X R13, R3, UR12, RZ, P0, !PT ;  /* 0x0000000c030d7c10 */ /* 0x000fe200087fe4ff */
[----:B------:R2:W-:Y:S01]  /*10970*/  LDGSTS.E.BYPASS.LTC128B.128 [R234+0x8800], [R2.64] ;  /* 0x0880000002ea7fae */ /* 0x0005e2000b901d50 */
[----:B------:R-:W-:Y:S04]  /*10980*/  IADD3 R10, P0, R12, UR13, RZ ;  /* 0x0000000d0c0a7c10 */ /* 0x000fe8000ff1e0ff */
[----:B------:R-:W-:Y:S02]  /*10990*/  IADD3.X R11, R13, UR12, RZ, P0, !PT ;  /* 0x0000000c0d0b7c10 */ /* 0x000fe400087fe4ff */
[----:B------:R-:W-:Y:S01]  /*109a0*/  IADD3 R8, P0, R10, UR13, RZ ;  /* 0x0000000d0a087c10 */ /* 0x000fe2000ff1e0ff */
[----:B------:R3:W-:Y:S03]  /*109b0*/  LDGSTS.E.BYPASS.LTC128B.128 [R234+0x9000], [R12.64] ;  /* 0x090000000cea7fae */ /* 0x0007e6000b901d50 */
[----:B------:R-:W-:Y:S02]  /*109c0*/  IADD3.X R9, R11, UR12, RZ, P0, !PT ;  /* 0x0000000c0b097c10 */ /* 0x000fe400087fe4ff */
[----:B------:R-:W-:Y:S03]  /*109d0*/  IADD3 R6, P0, R8, UR13, RZ ;  /* 0x0000000d08067c10 */ /* 0x000fe6000ff1e0ff */
[----:B------:R4:W-:Y:S01]  /*109e0*/  LDGSTS.E.BYPASS.LTC128B.128 [R234+0x9800], [R10.64] ;  /* 0x098000000aea7fae */ /* 0x0009e2000b901d50 */
[----:B------:R-:W-:Y:S07]  /*109f0*/  IADD3.X R7, R9, UR12, RZ, P0, !PT ;  /* 0x0000000c09077c10 */ /* 0x000fee00087fe4ff */
[----:B------:R4:W-:Y:S01]  /*10a00*/  LDGSTS.E.BYPASS.LTC128B.128 [R234+0xa000], [R8.64] ;  /* 0x0a00000008ea7fae */ /* 0x0009e2000b901d50 */
[----:B--2---:R-:W-:Y:S04]  /*10a10*/  IADD3 R2, P0, R6, UR13, RZ ;  /* 0x0000000d06027c10 */ /* 0x004fe8000ff1e0ff */
[----:B------:R-:W-:Y:S03]  /*10a20*/  IADD3.X R3, R7, UR12, RZ, P0, !PT ;  /* 0x0000000c07037c10 */ /* 0x000fe600087fe4ff */
[----:B------:R2:W-:Y:S01]  /*10a30*/  LDGSTS.E.BYPASS.LTC128B.128 [R234+0xa800], [R6.64] ;  /* 0x0a80000006ea7fae */ /* 0x0005e2000b901d50 */
[----:B-1----:R-:W-:Y:S04]  /*10a40*/  IADD3 R4, P0, R2, UR13, RZ ;  /* 0x0000000d02047c10 */ /* 0x002fe8000ff1e0ff */
[----:B------:R-:W-:Y:S02]  /*10a50*/  IADD3.X R5, R3, UR12, RZ, P0, !PT ;  /* 0x0000000c03057c10 */ /* 0x000fe400087fe4ff */
[----:B------:R-:W-:Y:S01]  /*10a60*/  ISETP.LT.AND P0, PT, RZ, UR8, PT ;  /* 0x00000008ff007c0c */ /* 0x000fe2000bf01270 */
[----:B------:R1:W-:Y:S08]  /*10a70*/  LDGSTS.E.BYPASS.LTC128B.128 [R234+0xb000], [R2.64] ;  /* 0x0b00000002ea7fae */ /* 0x0003f0000b901d50 */
[----:B------:R2:W-:Y:S08]  /*10a80*/  LDGSTS.E.BYPASS.LTC128B.128 [R234+0xb800], [R4.64] ;  /* 0x0b80000004ea7fae */ /* 0x0005f0000b901d50 */
[----:B-----5:R-:W-:Y:S08]  /*10a90*/  LDSM.16.M88.4 R128, [R222] ;  /* 0x00000000de80783b */ /* 0x020ff00000000200 */
[----:B------:R-:W2:Y:S08]  /*10aa0*/  LDSM.16.M88.4 R16, [R139+0x4000] ;  /* 0x004000008b10783b */ /* 0x000eb00000000200 */
[----:B------:R-:W4:Y:S08]  /*10ab0*/  LDSM.16.M88.4 R124, [R222+0x2000] ;  /* 0x00200000de7c783b */ /* 0x000f300000000200 */
[----:B------:R-:W1:Y:S08]  /*10ac0*/  LDSM.16.M88.4 R32, [R139+0x4800] ;  /* 0x004800008b20783b */ /* 0x000e700000000200 */
[----:B------:R-:W0:Y:S08]  /*10ad0*/  LDGDEPBAR ;  /* 0x00000000000079af */ /* 0x000e300000000000 */
[----:B------:R-:W1:Y:S01]  /*10ae0*/  LDSM.16.M88.4 R48, [R139+0x5000] ;  /* 0x005000008b30783b */ /* 0x000e620000000200 */
[-C--:B--2---:R-:W-:Y:S07]  /*10af0*/  HMMA.16816.F32.BF16 R4, R128, R16.reuse, RZ ;  /* 0x000000108004723c */ /* 0x084fee00000418ff */
[----:B------:R-:W2:Y:S01]  /*10b00*/  LDSM.16.M88.4 R64, [R139+0x5800] ;  /* 0x005800008b40783b */ /* 0x000ea20000000200 */
[C---:B----4-:R-:W-:Y:S07]  /*10b10*/  HMMA.16816.F32.BF16 R8, R124.reuse, R16, RZ ;  /* 0x000000107c08723c */ /* 0x050fee00000418ff */
[----:B------:R-:W4:Y:S01]  /*10b20*/  LDSM.16.M88.4 R80, [R139+0x6000] ;  /* 0x006000008b50783b */ /* 0x000f220000000200 */
[-C--:B---3--:R-:W-:Y:S07]  /*10b30*/  HMMA.16816.F32.BF16 R12, R124, R18.reuse, RZ ;  /* 0x000000127c0c723c */ /* 0x088fee00000418ff */
[----:B------:R-:W3:Y:S01]  /*10b40*/  LDSM.16.M88.4 R96, [R139+0x6800] ;  /* 0x006800008b60783b */ /* 0x000ee20000000200 */
[C---:B------:R-:W-:Y:S07]  /*10b50*/  HMMA.16816.F32.BF16 R16, R128.reuse, R18, RZ ;  /* 0x000000128010723c */ /* 0x040fee00000418ff */
[----:B------:R-:W2:Y:S01]  /*10b60*/  LDSM.16.M88.4 R112, [R139+0x7000] ;  /* 0x007000008b70783b */ /* 0x000ea20000000200 */
[-C--:B-1----:R-:W-:Y:S07]  /*10b70*/  HMMA.16816.F32.BF16 R20, R128, R32.reuse, RZ ;  /* 0x000000208014723c */ /* 0x082fee00000418ff */
[----:B------:R-:W1:Y:S01]  /*10b80*/  LDSM.16.M88.4 R204, [R139+0x7800] ;  /* 0x007800008bcc783b */ /* 0x000e620000000200 */
[C---:B------:R-:W-:Y:S07]  /*10b90*/  HMMA.16816.F32.BF16 R24, R124.reuse, R32, RZ ;  /* 0x000000207c18723c */ /* 0x040fee00000418ff */
[----:B------:R-:W-:Y:S01]  /*10ba0*/  LDSM.16.M88.4 R208, [R225] ;  /* 0x00000000e1d0783b */ /* 0x000fe20000000200 */
[-C--:B------:R-:W-:Y:S07]  /*10bb0*/  HMMA.16816.F32.BF16 R28, R124, R34.reuse, RZ ;  /* 0x000000227c1c723c */ /* 0x080fee00000418ff */
[----:B------:R-:W1:Y:S01]  /*10bc0*/  LDSM.16.M88.4 R212, [R221+0x4000] ;  /* 0x00400000ddd4783b */ /* 0x000e620000000200 */
        /* <DEDUP_REMOVED lines=24> */
[----:B------:R-:W-:Y:S01]  /*10d50*/  HMMA.16816.F32.BF16 R128, R128, R206, RZ ;  /* 0x000000ce8080723c */ /* 0x000fe200000418ff */
[----:B------:R-:W1:Y:S07]  /*10d60*/  LDSM.16.M88.4 R204, [R225+0x2000] ;  /* 0x00200000e1cc783b */ /* 0x000e6e0000000200 */
[-C--:B------:R-:W-:Y:S08]  /*10d70*/  HMMA.16816.F32.BF16 R4, R208, R212.reuse, R4 ;  /* 0x000000d4d004723c */ /* 0x080ff00000041804 */
[C---:B-1----:R-:W-:Y:S08]  /*10d80*/  HMMA.16816.F32.BF16 R8, R204.reuse, R212, R8 ;  /* 0x000000d4cc08723c */ /* 0x042ff00000041808 */
[-C--:B------:R-:W-:Y:S08]  /*10d90*/  HMMA.16816.F32.BF16 R12, R204, R214.reuse, R12 ;  /* 0x000000d6cc0c723c */ /* 0x080ff0000004180c */
[C---:B------:R-:W-:Y:S01]  /*10da0*/  HMMA.16816.F32.BF16 R16, R208.reuse, R214, R16 ;  /* 0x000000d6d010723c */ /* 0x040fe20000041810 */
[----:B------:R-:W1:Y:S07]  /*10db0*/  LDSM.16.M88.4 R212, [R221+0x4800] ;  /* 0x00480000ddd4783b */ /* 0x000e6e0000000200 */
[-C--:B-1----:R-:W-:Y:S08]  /*10dc0*/  HMMA.16816.F32.BF16 R20, R208, R212.reuse, R20 ;  /* 0x000000d4d014723c */ /* 0x082ff00000041814 */
[C---:B------:R-:W-:Y:S08]  /*10dd0*/  HMMA.16816.F32.BF16 R24, R204.reuse, R212, R24 ;  /* 0x000000d4cc18723c */ /* 0x040ff00000041818 */
        /* <DEDUP_REMOVED lines=30> */
[-C--:B------:R-:W-:Y:S01]  /*10fc0*/  HMMA.16816.F32.BF16 R124, R204, R214.reuse, R124 ;  /* 0x000000d6cc7c723c */ /* 0x080fe2000004187c */
[----:B------:R-:W-:Y:S07]  /*10fd0*/  LDSM.16.M88.4 R204, [R223] ;  /* 0x00000000dfcc783b */ /* 0x000fee0000000200 */
[----:B------:R-:W-:Y:S01]  /*10fe0*/  HMMA.16816.F32.BF16 R128, R208, R214, R128 ;  /* 0x000000d6d080723c */ /* 0x000fe20000041880 */
[----:B------:R-:W1:Y:S08]  /*10ff0*/  LDSM.16.M88.4 R208, [R226] ;  /* 0x00000000e2d0783b */ /* 0x000e700000000200 */
[----:B------:R-:W2:Y:S01]  /*11000*/  LDSM.16.M88.4 R212, [R223+0x2000] ;  /* 0x00200000dfd4783b */ /* 0x000ea20000000200 */
[-C--:B-1----:R-:W-:Y:S08]  /*11010*/  HMMA.16816.F32.BF16 R4, R204, R208.reuse, R4 ;  /* 0x000000d0cc04723c */ /* 0x082ff00000041804 */
[C---:B--2---:R-:W-:Y:S08]  /*11020*/  HMMA.16816.F32.BF16 R8, R212.reuse, R208, R8 ;  /* 0x000000d0d408723c */ /* 0x044ff00000041808 */
[-C--:B------:R-:W-:Y:S08]  /*11030*/  HMMA.16816.F32.BF16 R12, R212, R210.reuse, R12 ;  /* 0x000000d2d40c723c */ /* 0x080ff0000004180c */
[C---:B------:R-:W-:Y:S01]  /*11040*/  HMMA.16816.F32.BF16 R16, R204.reuse, R210, R16 ;  /* 0x000000d2cc10723c */ /* 0x040fe20000041810 */
[----:B------:R-:W1:Y:S07]  /*11050*/  LDSM.16.M88.4 R208, [R233] ;  /* 0x00000000e9d0783b */ /* 0x000e6e0000000200 */
[-C--:B-1----:R-:W-:Y:S08]  /*11060*/  HMMA.16816.F32.BF16 R20, R204, R208.reuse, R20 ;  /* 0x000000d0cc14723c */ /* 0x082ff00000041814 */
[C---:B------:R-:W-:Y:S08]  /*11070*/  HMMA.16816.F32.BF16 R24, R212.reuse, R208, R24 ;  /* 0x000000d0d418723c */ /* 0x040ff00000041818 */
        /* <DEDUP_REMOVED lines=69> */
[----:B------:R-:W1:Y:S01]  /*114d0*/  LDSM.16.M88.4 R204, [R220+0x3800] ;  /* 0x00380000dccc783b */ /* 0x000e620000000200 */
[----:B------:R-:W-:Y:S07]  /*114e0*/  DEPBAR.LE SB0, 0x0 ;  /* 0x000080000000791a */ /* 0x000fee0000000000 */
[----:B------:R-:W-:Y:S01]  /*114f0*/  BAR.SYNC.DEFER_BLOCKING 0x0 ;  /* 0x0000000000007b1d */ /* 0x000fe20000010000 */
[-C--:B-1----:R-:W-:Y:S08]  /*11500*/  HMMA.16816.F32.BF16 R116, R212, R204.reuse, R116 ;  /* 0x000000ccd474723c */ /* 0x082ff00000041874 */
[C---:B------:R-:W-:Y:S08]  /*11510*/  HMMA.16816.F32.BF16 R120, R208.reuse, R204, R120 ;  /* 0x000000ccd078723c */ /* 0x040ff00000041878 */
[-C--:B------:R-:W-:Y:S08]  /*11520*/  HMMA.16816.F32.BF16 R124, R208, R206.reuse, R124 ;  /* 0x000000ced07c723c */ /* 0x080ff0000004187c */
[----:B------:R-:W-:Y:S01]  /*11530*/  HMMA.16816.F32.BF16 R128, R212, R206, R128 ;  /* 0x000000ced480723c */ /* 0x000fe20000041880 */
[----:B------:R-:W-:-:S07]  /*11540*/  @P0 BRA `(.L_x_30) ;  /* 0xfffff04000000947 */ /* 0x000fce000383ffff */
.L_x_29:
[----:B------:R-:W-:Y:S01]  /*11550*/  FMNMX.FTZ R0, R4, R132, !PT ;  /* 0x0000008404007209 */ /* 0x000fe20007810000 */
[----:B------:R-:W-:Y:S03]  /*11560*/  UIADD3 UR8, UR8, -0x1, URZ ;  /* 0xffffffff08087890 */ /* 0x000fe6000fffe03f */
[----:B---3--:R-:W-:Y:S02]  /*11570*/  FMNMX.FTZ R2, R5, R0, !PT ;  /* 0x0000000005027209 */ /* 0x008fe40007810000 */
        /* <DEDUP_REMOVED lines=126> */
[----:B------:R-:W-:Y:S02]  /*11d60*/  FMNMX.FTZ R0, R127, R0, !PT ;  /* 0x000000007f007209 */ /* 0x000fe40007810000 */
[----:B------:R-:W-:Y:S01]  /*11d70*/  FMNMX.FTZ R134, R124, R2, !PT ;  /* 0x000000027c867209 */ /* 0x000fe20007810000 */
[----:B------:R-:W2:Y:S03]  /*11d80*/  SHFL.BFLY PT, R135, R3, 0x2, 0x1f ;  /* 0x0c401f0003877f89 */ /* 0x000ea600000e0000 */
[----:B------:R-:W-:Y:S05]  /*11d90*/  FMNMX.FTZ R134, R125, R134, !PT ;  /* 0x000000867d867209 */ /* 0x000fea0007810000 */
[----:B------:R-:W3:Y:S01]  /*11da0*/  SHFL.BFLY PT, R2, R0, 0x2, 0x1f ;  /* 0x0c401f0000027f89 */ /* 0x000ee200000e0000 */
[----:B-1----:R-:W-:Y:S07]  /*11db0*/  FMNMX.FTZ R136, R136, R205, !PT ;  /* 0x000000cd88887209 */ /* 0x002fee0007810000 */
[----:B------:R-:W1:Y:S01]  /*11dc0*/  SHFL.BFLY PT, R204, R134, 0x2, 0x1f ;  /* 0x0c401f0086cc7f89 */ /* 0x000e6200000e0000 */
[----:B------:R-:W-:Y:S02]  /*11dd0*/  FSETP.NEU.FTZ.AND P1, PT, R136, -INF , PT ;  /* 0xff8000008800780b */ /* 0x000fe40003f3d000 */
[----:B--2---:R-:W-:Y:S05]  /*11de0*/  FMNMX.FTZ R135, R3, R135, !PT ;  /* 0x0000008703877209 */ /* 0x004fea0007810000 */
[----:B------:R-:W2:Y:S01]  /*11df0*/  SHFL.BFLY PT, R206, R135, 0x1, 0x1f ;  /* 0x0c201f0087ce7f89 */ /* 0x000ea200000e0000 */
[----:B---3--:R-:W-:Y:S01]  /*11e00*/  FMNMX.FTZ R2, R0, R2, !PT ;  /* 0x0000000200027209 */ /* 0x008fe20007810000 */
[----:B------:R-:W-:Y:S04]  /*11e10*/  FADD.FTZ R0, -R136, R132 ;  /* 0x0000008488007221 */ /* 0x000fe80000010100 */
[----:B------:R-:W-:Y:S02]  /*11e20*/  FMUL.FTZ R0, R0, c[0x0][0x23c] ;  /* 0x00008f0000007a20 */ /* 0x000fe40000410000 */
[----:B------:R-:W3:Y:S02]  /*11e30*/  SHFL.BFLY PT, R3, R2, 0x1, 0x1f ;  /* 0x0c201f0002037f89 */ /* 0x000ee400000e0000 */
[----:B------:R4:W-:Y:S01]  /*11e40*/  MUFU.EX2 R132, R0 ;  /* 0x0000000000847308 */ /* 0x0009e20000000800 */
[----:B-1----:R-:W-:Y:S05]  /*11e50*/  FMNMX.FTZ R134, R134, R204, !PT ;  /* 0x000000cc86867209 */ /* 0x002fea0007810000 */
[----:B------:R-:W1:Y:S01]  /*11e60*/  SHFL.BFLY PT, R204, R134, 0x1, 0x1f ;  /* 0x0c201f0086cc7f89 */ /* 0x000e6200000e0000 */
[----:B--2---:R-:W-:Y:S02]  /*11e70*/  FMNMX.FTZ R135, R135, R206, !PT ;  /* 0x000000ce87877209 */ /* 0x004fe40007810000 */
[----:B---3--:R-:W-:Y:S03]  /*11e80*/  FMNMX.FTZ R3, R2, R3, !PT ;  /* 0x0000000302037209 */ /* 0x008fe60007810000 */
[----:B----4-:R-:W-:Y:S04]  /*11e90*/  FADD.FTZ R0, -R135, R133 ;  /* 0x0000008587007221 */ /* 0x010fe80000010100 */
[----:B------:R-:W-:Y:S01]  /*11ea0*/  FMUL.FTZ R0, R0, c[0x0][0x23c] ;  /* 0x00008f0000007a20 */ /* 0x000fe20000410000 */
[----:B-1----:R-:W-:Y:S03]  /*11eb0*/  FMNMX.FTZ R134, R134, R204, !PT ;  /* 0x000000cc86867209 */ /* 0x002fe60007810000 */
[----:B------:R1:W-:Y:S01]  /*11ec0*/  MUFU.EX2 R133, R0 ;  /* 0x0000000000857308 */ /* 0x0003e20000000800 */
[C---:B------:R-:W-:Y:S01]  /*11ed0*/  FSETP.NEU.FTZ.AND P2, PT, R134.reuse, -INF , PT ;  /* 0xff8000008600780b */ /* 0x040fe20003f5d000 */
[----:B-1----:R-:W-:Y:S02]  /*11ee0*/  FADD.FTZ R0, -R134, R137 ;  /* 0x0000008986007221 */ /* 0x002fe40000010100 */
[----:B------:R-:W-:Y:S02]  /*11ef0*/  FMUL.FTZ R137, R136, c[0x0][0x23c] ;  /* 0x00008f0088897a20 */ /* 0x000fe40000410000 */
[----:B------:R-:W-:Y:S03]  /*11f00*/  FMUL.FTZ R0, R0, c[0x0][0x23c] ;  /* 0x00008f0000007a20 */ /* 0x000fe60000410000 */
[----:B------:R-:W-:Y:S01]  /*11f10*/  FSEL R137, R137, RZ, P1 ;  /* 0x000000ff89897208 */ /* 0x000fe20000800000 */
[----:B------:R-:W-:Y:S01]  /*11f20*/  MUFU.EX2 R2, R0 ;  /* 0x0000000000027308 */ /* 0x000fe20000000800 */
[----:B------:R-:W-:Y:S03]  /*11f30*/  FSETP.NEU.FTZ.AND P1, PT, R135, -INF , PT ;  /* 0xff8000008700780b */ /* 0x000fe60003f3d000 */
[--C-:B------:R-:W-:Y:S02]  /*11f40*/  FFMA.FTZ R4, R4, c[0x0][0x23c], -R137.reuse ;  /* 0x00008f0004047a23 */ /* 0x100fe40000010889 */
[--C-:B------:R-:W-:Y:S02]  /*11f50*/  FFMA.FTZ R205, R32, c[0x0][0x23c], -R137.reuse ;  /* 0x00008f0020cd7a23 */ /* 0x100fe40000010889 */
[--C-:B------:R-:W-:Y:S02]  /*11f60*/  FFMA.FTZ R204, R33, c[0x0][0x23c], -R137.reuse ;  /* 0x00008f0021cc7a23 */ /* 0x100fe40000010889 */
[----:B------:R1:W-:Y:S01]  /*11f70*/  MUFU.EX2 R243, R4 ;  /* 0x0000000400f37308 */ /* 0x0003e20000000800 */
[--C-:B------:R-:W-:Y:S02]  /*11f80*/  FFMA.FTZ R5, R5, c[0x0][0x23c], -R137.reuse ;  /* 0x00008f0005057a23 */ /* 0x100fe40000010889 */
[--C-:B------:R-:W-:Y:S02]  /*11f90*/  FFMA.FTZ R214, R53, c[0x0][0x23c], -R137.reuse ;  /* 0x00008f0035d67a23 */ /* 0x100fe40000010889 */
[--C-:B------:R-:W-:Y:S02]  /*11fa0*/  FFMA.FTZ R53, R113, c[0x0][0x23c], -R137.reuse ;  /* 0x00008f0071357a23 */ /* 0x100fe40000010889 */
[--C-:B------:R-:W-:Y:S02]  /*11fb0*/  FFMA.FTZ R211, R36, c[0x0][0x23c], -R137.reuse ;  /* 0x00008f0024d37a23 */ /* 0x100fe40000010889 */
[--C-:B------:R-:W-:Y:S01]  /*11fc0*/  FFMA.FTZ R210, R37, c[0x0][0x23c], -R137.reuse ;  /* 0x00008f0025d27a23 */ /* 0x100fe20000010889 */
[----:B------:R2:W-:Y:S01]  /*11fd0*/  MUFU.EX2 R237, R5 ;  /* 0x0000000500ed7308 */ /* 0x0005e20000000800 */
[--C-:B------:R-:W-:Y:S02]  /*11fe0*/  FFMA.FTZ R16, R16, c[0x0][0x23c], -R137.reuse ;  /* 0x00008f0010107a23 */ /* 0x100fe40000010889 */
[--C-:B------:R-:W-:Y:S02]  /*11ff0*/  FFMA.FTZ R208, R49, c[0x0][0x23c], -R137.reuse ;  /* 0x00008f0031d07a23 */ /* 0x100fe40000010889 */
[--C-:B------:R-:W-:Y:S02]  /*12000*/  FFMA.FTZ R215, R52, c[0x0][0x23c], -R137.reuse ;  /* 0x00008f0034d77a23 */ /* 0x100fe40000010889 */
[--C-:B------:R-:W-:Y:S02]  /*12010*/  FFMA.FTZ R239, R69, c[0x0][0x23c], -R137.reuse ;  /* 0x00008f0045ef7a23 */ /* 0x100fe40000010889 */
[--C-:B------:R-:W-:Y:S01]  /*12020*/  FFMA.FTZ R69, R100, c[0x0][0x23c], -R137.reuse ;  /* 0x00008f0064457a23 */ /* 0x100fe20000010889 */
[----:B------:R-:W-:Y:S01]  /*12030*/  MUFU.EX2 R235, R16 ;  /* 0x0000001000eb7308 */ /* 0x000fe20000000800 */
[--C-:B------:R-:W-:Y:S02]  /*12040*/  FFMA.FTZ R17, R17, c[0x0][0x23c], -R137.reuse ;  /* 0x00008f0011117a23 */ /* 0x100fe40000010889 */
[--C-:B------:R-:W-:Y:S02]  /*12050*/  FFMA.FTZ R250, R97, c[0x0][0x23c], -R137.reuse ;  /* 0x00008f0061fa7a23 */ /* 0x100fe40000010889 */
[----:B-1----:R-:W-:Y:S02]  /*12060*/  FMUL.FTZ R4, R135, c[0x0][0x23c] ;  /* 0x00008f0087047a20 */ /* 0x002fe40000410000 */
[--C-:B------:R-:W-:Y:S02]  /*12070*/  FFMA.FTZ R238, R68, c[0x0][0x23c], -R137.reuse ;  /* 0x00008f0044ee7a23 */ /* 0x100fe40000010889 */
[----:B------:R-:W-:Y:S01]  /*12080*/  FFMA.FTZ R68, R128, c[0x0][0x23c], -R137 ;  /* 0x00008f0080447a23 */ /* 0x000fe20000010889 */
[----:B------:R-:W-:Y:S01]  /*12090*/  MUFU.EX2 R236, R17 ;  /* 0x0000001100ec7308 */ /* 0x000fe20000000800 */
[C---:B------:R-:W-:Y:S02]  /*120a0*/  FADD.FTZ R0, -R3.reuse, R138 ;  /* 0x0000008a03007221 */ /* 0x040fe40000010100 */
[C---:B------:R-:W-:Y:S01]  /*120b0*/  FMUL.FTZ R138, R3.reuse, c[0x0][0x23c] ;  /* 0x00008f00038a7a20 */ /* 0x040fe20000410000 */
[----:B--2---:R-:W-:Y:S01]  /*120c0*/  FSEL R5, R4, RZ, P1 ;  /* 0x000000ff04057208 */ /* 0x004fe20000800000 */
[----:B------:R-:W-:Y:S01]  /*120d0*/  FMUL.FTZ R4, R134, c[0x0][0x23c] ;  /* 0x00008f0086047a20 */ /* 0x000fe20000410000 */
[----:B------:R-:W-:Y:S01]  /*120e0*/  FSETP.NEU.FTZ.AND P1, PT, R3, -INF , PT ;  /* 0xff8000000300780b */ /* 0x000fe20003f3d000 */
[----:B------:R-:W-:Y:S02]  /*120f0*/  FMUL.FTZ R0, R0, c[0x0][0x23c] ;  /* 0x00008f0000007a20 */ /* 0x000fe40000410000 */
[--C-:B------:R-:W-:Y:S01]  /*12100*/  FFMA.FTZ R6, R6, c[0x0][0x23c], -R5.reuse ;  /* 0x00008f0006067a23 */ /* 0x100fe20000010805 */
[----:B------:R-:W-:Y:S01]  /*12110*/  MUFU.EX2 R205, R205 ;  /* 0x000000cd00cd7308 */ /* 0x000fe20000000800 */
[----:B------:R-:W-:Y:S01]  /*12120*/  FSEL R4, R4, RZ, P2 ;  /* 0x000000ff04047208 */ /* 0x000fe20001000000 */
[--C-:B------:R-:W-:Y:S01]  /*12130*/  FFMA.FTZ R36, R34, c[0x0][0x23c], -R5.reuse ;  /* 0x00008f0022247a23 */ /* 0x100fe20000010805 */
[----:B------:R-:W-:Y:S01]  /*12140*/  FSEL R138, R138, RZ, P1 ;  /* 0x000000ff8a8a7208 */ /* 0x000fe20000800000 */
[--C-:B------:R-:W-:Y:S02]  /*12150*/  FFMA.FTZ R37, R35, c[0x0][0x23c], -R5.reuse ;  /* 0x00008f0023257a23 */ /* 0x100fe40000010805 */
[--C-:B------:R-:W-:Y:S01]  /*12160*/  FFMA.FTZ R9, R9, c[0x0][0x23c], -R4.reuse ;  /* 0x00008f0009097a23 */ /* 0x100fe20000010804 */
[----:B------:R-:W1:Y:S01]  /*12170*/  LDSM.16.MT88.4 R32, [R216+0x8000] ;  /* 0x00800000d820783b */ /* 0x000e620000004200 */
[--C-:B------:R-:W-:Y:S02]  /*12180*/  FFMA.FTZ R52, R103, c[0x0][0x23c], -R5.reuse ;  /* 0x00008f0067347a23 */ /* 0x100fe40000010805 */
[----:B------:R-:W2:Y:S01]  /*12190*/  MUFU.EX2 R212, R6 ;  /* 0x0000000600d47308 */ /* 0x000ea20000000800 */
[--C-:B------:R-:W-:Y:S02]  /*121a0*/  FFMA.FTZ R97, R39, c[0x0][0x23c], -R5.reuse ;  /* 0x00008f0027617a23 */ /* 0x100fe40000010805 */
[----:B------:R-:W-:Y:S02]  /*121b0*/  FFMA.FTZ R73, R73, c[0x0][0x23c], -R4 ;  /* 0x00008f0049497a23 */ /* 0x000fe40000010804 */
[--C-:B------:R-:W-:Y:S02]  /*121c0*/  FFMA.FTZ R74, R74, c[0x0][0x23c], -R138.reuse ;  /* 0x00008f004a4a7a23 */ /* 0x100fe4000001088a */
[----:B------:R-:W-:Y:S02]  /*121d0*/  FFMA.FTZ R75, R75, c[0x0][0x23c], -R138 ;  /* 0x00008f004b4b7a23 */ /* 0x000fe4000001088a */
[--C-:B------:R-:W-:Y:S01]  /*121e0*/  FFMA.FTZ R113, R55, c[0x0][0x23c], -R5.reuse ;  /* 0x00008f0037717a23 */ /* 0x100fe20000010805 */
[----:B------:R-:W3:Y:S01]  /*121f0*/  MUFU.EX2 R6, R9 ;  /* 0x0000000900067308 */ /* 0x000ee20000000800 */
[--C-:B------:R-:W-:Y:S02]  /*12200*/  FFMA.FTZ R8, R8, c[0x0][0x23c], -R4.reuse ;  /* 0x00008f0008087a23 */ /* 0x100fe40000010804 */
[--C-:B------:R-:W-:Y:S02]  /*12210*/  FFMA.FTZ R7, R7, c[0x0][0x23c], -R5.reuse ;  /* 0x00008f0007077a23 */ /* 0x100fe40000010805 */
[--C-:B------:R-:W-:Y:S02]  /*12220*/  FFMA.FTZ R18, R18, c[0x0][0x23c], -R5.reuse ;  /* 0x00008f0012127a23 */ /* 0x100fe40000010805 */
[----:B------:R-:W-:Y:S02]  /*12230*/  FFMA.FTZ R19, R19, c[0x0][0x23c], -R5 ;  /* 0x00008f0013137a23 */ /* 0x000fe40000010805 */
[----:B------:R-:W-:Y:S01]  /*12240*/  FFMA.FTZ R13, R13, c[0x0][0x23c], -R4 ;  /* 0x00008f000d0d7a23 */ /* 0x000fe20000010804 */
[----:B------:R-:W-:Y:S01]  /*12250*/  MUFU.EX2 R7, R7 ;  /* 0x0000000700077308 */ /* 0x000fe20000000800 */
[--C-:B------:R-:W-:Y:S02]  /*12260*/  FFMA.FTZ R209, R48, c[0x0][0x23c], -R137.reuse ;  /* 0x00008f0030d17a23 */ /* 0x100fe40000010889 */
[--C-:B------:R-:W-:Y:S01]  /*12270*/  FFMA.FTZ R10, R10, c[0x0][0x23c], -R138.reuse ;  /* 0x00008f000a0a7a23 */ /* 0x100fe2000001088a */
[----:B--2---:R-:W-:Y:S01]  /*12280*/  MOV R49, R212 ;  /* 0x000000d400317202 */ /* 0x004fe20000000f00 */
[--C-:B------:R-:W-:Y:S02]  /*12290*/  FFMA.FTZ R212, R65, c[0x0][0x23c], -R137.reuse ;  /* 0x00008f0041d47a23 */ /* 0x100fe40000010889 */
[----:B------:R-:W-:Y:S02]  /*122a0*/  FFMA.FTZ R16, R116, c[0x0][0x23c], -R137 ;  /* 0x00008f0074107a23 */ /* 0x000fe40000010889 */
[----:B------:R-:W-:Y:S01]  /*122b0*/  FFMA.FTZ R116, R54, c[0x0][0x23c], -R5 ;  /* 0x00008f0036747a23 */ /* 0x000fe20000010805 */
[----:B------:R2:W-:Y:S01]  /*122c0*/  MUFU.EX2 R65, R8 ;  /* 0x0000000800417308 */ /* 0x0005e20000000800 */
[--C-:B------:R-:W-:Y:S01]  /*122d0*/  FFMA.FTZ R14, R14, c[0x0][0x23c], -R138.reuse ;  /* 0x00008f000e0e7a23 */ /* 0x100fe2000001088a */
[----:B------:R-:W-:Y:S01]  /*122e0*/  MOV R54, R16 ;  /* 0x0000001000367202 */ /* 0x000fe20000000f00 */
[----:B------:R-:W-:Y:S01]  /*122f0*/  FFMA.FTZ R15, R15, c[0x0][0x23c], -R138 ;  /* 0x00008f000f0f7a23 */ /* 0x000fe2000001088a */
[----:B---3--:R-:W-:Y:S01]  /*12300*/  MOV R55, R6 ;  /* 0x0000000600377202 */ /* 0x008fe20000000f00 */
[----:B------:R-:W-:Y:S01]  /*12310*/  FFMA.FTZ R207, R20, c[0x0][0x23c], -R137 ;  /* 0x00008f0014cf7a23 */ /* 0x000fe20000010889 */
[----:B------:R-:W3:Y:S01]  /*12320*/  LDL.LU R6, [R1+0x34] ;  /* 0x0000340001067983 */ /* 0x000ee20000300800 */
[--C-:B------:R-:W-:Y:S02]  /*12330*/  FFMA.FTZ R100, R38, c[0x0][0x23c], -R5.reuse ;  /* 0x00008f0026647a23 */ /* 0x100fe40000010805 */
[--C-:B------:R-:W-:Y:S01]  /*12340*/  FFMA.FTZ R247, R98, c[0x0][0x23c], -R5.reuse ;  /* 0x00008f0062f77a23 */ /* 0x100fe20000010805 */
[----:B------:R-:W-:Y:S01]  /*12350*/  MUFU.EX2 R20, R18 ;  /* 0x0000001200147308 */ /* 0x000fe20000000800 */
[----:B------:R-:W-:Y:S01]  /*12360*/  MOV R98, R49 ;  /* 0x0000003100627202 */ /* 0x000fe20000000f00 */
[----:B------:R-:W-:Y:S02]  /*12370*/  FFMA.FTZ R248, R99, c[0x0][0x23c], -R5 ;  /* 0x00008f0063f87a23 */ /* 0x000fe40000010805 */
[----:B------:R-:W-:Y:S01]  /*12380*/  FMUL.FTZ R9, R2, R173 ;  /* 0x000000ad02097220 */ /* 0x000fe20000410000 */
[----:B------:R-:W-:Y:S01]  /*12390*/  MOV R173, R55 ;  /* 0x0000003700ad7202 */ /* 0x000fe20000000f00 */
[----:B------:R-:W-:Y:S02]  /*123a0*/  FFMA.FTZ R249, R96, c[0x0][0x23c], -R137 ;  /* 0x00008f0060f97a23 */ /* 0x000fe40000010889 */
[--C-:B------:R-:W-:Y:S02]  /*123b0*/  FFMA.FTZ R96, R41, c[0x0][0x23c], -R4.reuse ;  /* 0x00008f0029607a23 */ /* 0x100fe40000010804 */
[----:B------:R-:W4:Y:S01]  /*123c0*/  MUFU.EX2 R48, R19 ;  /* 0x0000001300307308 */ /* 0x000f220000000800 */
[--C-:B------:R-:W-:Y:S02]  /*123d0*/  FFMA.FTZ R23, R23, c[0x0][0x23c], -R5.reuse ;  /* 0x00008f0017177a23 */ /* 0x100fe40000010805 */
[--C-:B------:R-:W-:Y:S01]  /*123e0*/  FFMA.FTZ R242, R86, c[0x0][0x23c], -R5.reuse ;  /* 0x00008f0056f27a23 */ /* 0x100fe20000010805 */
[----:B--2---:R-:W-:Y:S01]  /*123f0*/  MOV R8, R235 ;  /* 0x000000eb00087202 */ /* 0x004fe20000000f00 */
[--C-:B------:R-:W-:Y:S02]  /*12400*/  FFMA.FTZ R235, R82, c[0x0][0x23c], -R5.reuse ;  /* 0x00008f0052eb7a23 */ /* 0x100fe40000010805 */
[----:B------:R-:W-:Y:S02]  /*12410*/  FFMA.FTZ R244, R87, c[0x0][0x23c], -R5 ;  /* 0x00008f0057f47a23 */ /* 0x000fe40000010805 */
[--C-:B------:R-:W-:Y:S01]  /*12420*/  FFMA.FTZ R28, R28, c[0x0][0x23c], -R4.reuse ;  /* 0x00008f001c1c7a23 */ /* 0x100fe20000010804 */
[----:B------:R-:W-:Y:S01]  /*12430*/  MUFU.EX2 R17, R13 ;  /* 0x0000000d00117308 */ /* 0x000fe20000000800 */
[----:B------:R-:W-:Y:S01]  /*12440*/  FFMA.FTZ R240, R81, c[0x0][0x23c], -R137 ;  /* 0x00008f0051f07a23 */ /* 0x000fe20000010889 */
[----:B------:R-:W-:Y:S01]  /*12450*/  MOV R81, R236 ;  /* 0x000000ec00517202 */ /* 0x000fe20000000f00 */
[--C-:B------:R-:W-:Y:S02]  /*12460*/  FFMA.FTZ R236, R71, c[0x0][0x23c], -R5.reuse ;  /* 0x00008f0047ec7a23 */ /* 0x100fe40000010805 */
[----:B------:R-:W-:Y:S02]  /*12470*/  FFMA.FTZ R71, R115, c[0x0][0x23c], -R5 ;  /* 0x00008f0073477a23 */ /* 0x000fe40000010805 */
[--C-:B------:R-:W-:Y:S02]  /*12480*/  FFMA.FTZ R115, R76, c[0x0][0x23c], -R4.reuse ;  /* 0x00008f004c737a23 */ /* 0x100fe40000010804 */
[----:B------:R-:W-:Y:S01]  /*12490*/  FFMA.FTZ R76, R120, c[0x0][0x23c], -R4 ;  /* 0x00008f00784c7a23 */ /* 0x000fe20000010804 */
[----:B------:R-:W2:Y:S01]  /*124a0*/  MUFU.EX2 R0, R0 ;  /* 0x0000000000007308 */ /* 0x000ea20000000800 */
[--C-:B------:R-:W-:Y:S02]  /*124b0*/  FFMA.FTZ R246, R85, c[0x0][0x23c], -R137.reuse ;  /* 0x00008f0055f67a23 */ /* 0x100fe40000010889 */
[----:B------:R-:W-:Y:S01]  /*124c0*/  FFMA.FTZ R85, R112, c[0x0][0x23c], -R137 ;  /* 0x00008f0070557a23 */ /* 0x000fe20000010889 */
[----:B----4-:R-:W-:Y:S01]  /*124d0*/  MOV R99, R48 ;  /* 0x0000003000637202 */ /* 0x010fe20000000f00 */
[----:B------:R-:W-:Y:S02]  /*124e0*/  FFMA.FTZ R11, R11, c[0x0][0x23c], -R138 ;  /* 0x00008f000b0b7a23 */ /* 0x000fe4000001088a */
[--C-:B------:R-:W-:Y:S02]  /*124f0*/  FFMA.FTZ R112, R51, c[0x0][0x23c], -R5.reuse ;  /* 0x00008f0033707a23 */ /* 0x100fe40000010805 */
[----:B------:R-:W-:Y:S01]  /*12500*/  FFMA.FTZ R51, R118, c[0x0][0x23c], -R5 ;  /* 0x00008f0076337a23 */ /* 0x000fe20000010805 */
[----:B------:R2:W-:Y:S01]  /*12510*/  MUFU.EX2 R251, R10 ;  /* 0x0000000a00fb7308 */ /* 0x0005e20000000800 */
[--C-:B------:R-:W-:Y:S01]  /*12520*/  FFMA.FTZ R118, R88, c[0x0][0x23c], -R4.reuse ;  /* 0x00008f0058767a23 */ /* 0x100fe20000010804 */
[----:B------:R-:W-:Y:S01]  /*12530*/  MOV R88, R8 ;  /* 0x0000000800587202 */ /* 0x000fe20000000f00 */
[--C-:B------:R-:W-:Y:S02]  /*12540*/  FFMA.FTZ R12, R12, c[0x0][0x23c], -R4.reuse ;  /* 0x00008f000c0c7a23 */ /* 0x100fe40000010804 */
[--C-:B------:R-:W-:Y:S02]  /*12550*/  FFMA.FTZ R120, R125, c[0x0][0x23c], -R4.reuse ;  /* 0x00008f007d787a23 */ /* 0x100fe40000010804 */
[--C-:B------:R-:W-:Y:S02]  /*12560*/  FFMA.FTZ R29, R29, c[0x0][0x23c], -R4.reuse ;  /* 0x00008f001d1d7a23 */ /* 0x100fe40000010804 */
[--C-:B------:R-:W-:Y:S01]  /*12570*/  FFMA.FTZ R61, R61, c[0x0][0x23c], -R4.reuse ;  /* 0x00008f003d3d7a23 */ /* 0x100fe20000010804 */
[----:B------:R-:W4:Y:S01]  /*12580*/  MUFU.EX2 R8, R14 ;  /* 0x0000000e00087308 */ /* 0x000f220000000800 */
[----:B------:R-:W-:Y:S02]  /*12590*/  FFMA.FTZ R77, R77, c[0x0][0x23c], -R4 ;  /* 0x00008f004d4d7a23 */ /* 0x000fe40000010804 */
[C---:B------:R-:W-:Y:S02]  /*125a0*/  FMUL.FTZ R16, R132.reuse, R148 ;  /* 0x0000009484107220 */ /* 0x040fe40000410000 */
[C---:B------:R-:W-:Y:S02]  /*125b0*/  FMUL.FTZ R48, R132.reuse, R144 ;  /* 0x0000009084307220 */ /* 0x040fe40000410000 */
[C---:B------:R-:W-:Y:S02]  /*125c0*/  FMUL.FTZ R49, R132.reuse, R145 ;  /* 0x0000009184317220 */ /* 0x040fe40000410000 */
[----:B------:R-:W-:Y:S01]  /*125d0*/  FMUL.FTZ R41, R132, R157 ;  /* 0x0000009d84297220 */ /* 0x000fe20000410000 */
[----:B------:R-:W5:Y:S01]  /*125e0*/  MUFU.EX2 R125, R15 ;  /* 0x0000000f007d7308 */ /* 0x000f620000000800 */
[--C-:B------:R-:W-:Y:S01]  /*125f0*/  FFMA.FTZ R206, R21, c[0x0][0x23c], -R137.reuse ;  /* 0x00008f0015ce7a23 */ /* 0x100fe20000010889 */
[----:B------:R-:W-:Y:S01]  /*12600*/  MOV R157, R71 ;  /* 0x00000047009d7202 */ /* 0x000fe20000000f00 */
[--C-:B------:R-:W-:Y:S02]  /*12610*/  FFMA.FTZ R213, R64, c[0x0][0x23c], -R137.reuse ;  /* 0x00008f0040d57a23 */ /* 0x100fe40000010889 */
[----:B--2---:R-:W-:Y:S01]  /*12620*/  FMUL.FTZ R10, R0, R174 ;  /* 0x000000ae000a7220 */ /* 0x004fe20000410000 */
[----:B------:R-:W-:Y:S01]  /*12630*/  MOV R174, R54 ;  /* 0x0000003600ae7202 */ /* 0x000fe20000000f00 */
[----:B------:R-:W-:Y:S02]  /*12640*/  FMUL.FTZ R13, R2, R177 ;  /* 0x000000b1020d7220 */ /* 0x000fe40000410000 */
[--C-:B------:R-:W-:Y:S01]  /*12650*/  FFMA.FTZ R27, R27, c[0x0][0x23c], -R138.reuse ;  /* 0x00008f001b1b7a23 */ /* 0x100fe2000001088a */
[----:B------:R-:W-:Y:S01]  /*12660*/  MUFU.EX2 R64, R11 ;  /* 0x0000000b00407308 */ /* 0x000fe20000000800 */
[--C-:B------:R-:W-:Y:S02]  /*12670*/  FFMA.FTZ R30, R30, c[0x0][0x23c], -R138.reuse ;  /* 0x00008f001e1e7a23 */ /* 0x100fe4000001088a */
[--C-:B------:R-:W-:Y:S01]  /*12680*/  FFMA.FTZ R31, R31, c[0x0][0x23c], -R138.reuse ;  /* 0x00008f001f1f7a23 */ /* 0x100fe2000001088a */
[----:B----4-:R-:W-:Y:S01]  /*12690*/  MOV R148, R8 ;  /* 0x0000000800947202 */ /* 0x010fe20000000f00 */
[----:B------:R-:W-:Y:S01]  /*126a0*/  FMUL.FTZ R14, R0, R178 ;  /* 0x000000b2000e7220 */ /* 0x000fe20000410000 */
[----:B------:R-:W-:Y:S01]  /*126b0*/  MOV R178, R53 ;  /* 0x0000003500b27202 */ /* 0x000fe20000000f00 */
[----:B------:R-:W-:Y:S02]  /*126c0*/  FMUL.FTZ R8, R2, R172 ;  /* 0x000000ac02087220 */ /* 0x000fe40000410000 */
[----:B------:R-:W-:Y:S01]  /*126d0*/  FFMA.FTZ R42, R42, c[0x0][0x23c], -R138 ;  /* 0x00008f002a2a7a23 */ /* 0x000fe2000001088a */
[----:B------:R-:W2:Y:S01]  /*126e0*/  MUFU.EX2 R21, R12 ;  /* 0x0000000c00157308 */ /* 0x000ea20000000800 */
[----:B------:R-:W-:Y:S01]  /*126f0*/  FFMA.FTZ R241, R80, c[0x0][0x23c], -R137 ;  /* 0x00008f0050f17a23 */ /* 0x000fe20000010889 */
[----:B------:R-:W-:Y:S01]  /*12700*/  MOV R80, R237 ;  /* 0x000000ed00507202 */ /* 0x000fe20000000f00 */
[--C-:B------:R-:W-:Y:S01]  /*12710*/  FFMA.FTZ R237, R70, c[0x0][0x23c], -R5.reuse ;  /* 0x00008f0046ed7a23 */ /* 0x100fe20000010805 */
[----:B-----5:R-:W-:Y:S01]  /*12720*/  F2FP.BF16.PACK_AB R87, R125, R148 ;  /* 0x000000947d57723e */ /* 0x020fe200000010ff */
[----:B------:R-:W-:Y:S02]  /*12730*/  FFMA.FTZ R70, R119, c[0x0][0x23c], -R5 ;  /* 0x00008f0077467a23 */ /* 0x000fe40000010805 */
[--C-:B------:R-:W-:Y:S01]  /*12740*/  FFMA.FTZ R119, R89, c[0x0][0x23c], -R4.reuse ;  /* 0x00008f0059777a23 */ /* 0x100fe20000010804 */
[----:B------:R-:W-:Y:S01]  /*12750*/  MOV R89, R81 ;  /* 0x0000005100597202 */ /* 0x000fe20000000f00 */
[----:B------:R-:W-:Y:S01]  /*12760*/  FFMA.FTZ R19, R117, c[0x0][0x23c], -R137 ;  /* 0x00008f0075137a23 */ /* 0x000fe20000010889 */
[----:B------:R4:W-:Y:S01]  /*12770*/  MUFU.EX2 R145, R23 ;  /* 0x0000001700917308 */ /* 0x0009e20000000800 */
[--C-:B------:R-:W-:Y:S01]  /*12780*/  FFMA.FTZ R117, R66, c[0x0][0x23c], -R5.reuse ;  /* 0x00008f0042757a23 */ /* 0x100fe20000010805 */
[----:B------:R-:W-:Y:S01]  /*12790*/  F2FP.BF16.PACK_AB R82, R89, R88 ;  /* 0x000000585952723e */ /* 0x000fe200000010ff */
[--C-:B------:R-:W-:Y:S02]  /*127a0*/  FFMA.FTZ R66, R25, c[0x0][0x23c], -R4.reuse ;  /* 0x00008f0019427a23 */ /* 0x100fe40000010804 */
[----:B------:R-:W-:Y:S01]  /*127b0*/  FMUL.FTZ R25, R132, R161 ;  /* 0x000000a184197220 */ /* 0x000fe20000410000 */
[----:B------:R-:W-:Y:S01]  /*127c0*/  MOV R161, R7 ;  /* 0x0000000700a17202 */ /* 0x000fe20000000f00 */
[--C-:B------:R-:W-:Y:S02]  /*127d0*/  FFMA.FTZ R39, R114, c[0x0][0x23c], -R5.reuse ;  /* 0x00008f0072277a23 */ /* 0x100fe40000010805 */
[----:B------:R-:W-:Y:S01]  /*127e0*/  FFMA.FTZ R38, R131, c[0x0][0x23c], -R5 ;  /* 0x00008f0083267a23 */ /* 0x000fe20000010805 */
[----:B------:R-:W-:Y:S01]  /*127f0*/  MUFU.EX2 R144, R28 ;  /* 0x0000001c00907308 */ /* 0x000fe20000000800 */
[--C-:B------:R-:W-:Y:S01]  /*12800*/  FFMA.FTZ R114, R72, c[0x0][0x23c], -R4.reuse ;  /* 0x00008f0048727a23 */ /* 0x100fe20000010804 */
[----:B------:R-:W-:Y:S01]  /*12810*/  MOV R72, R17 ;  /* 0x0000001100487202 */ /* 0x000fe20000000f00 */
[----:B------:R-:W-:Y:S01]  /*12820*/  FMUL.FTZ R17, R132, R149 ;  /* 0x0000009584117220 */ /* 0x000fe20000410000 */
[----:B------:R-:W-:Y:S01]  /*12830*/  MOV R149, R20 ;  /* 0x0000001400957202 */ /* 0x000fe20000000f00 */
[--C-:B------:R-:W-:Y:S01]  /*12840*/  FFMA.FTZ R131, R93, c[0x0][0x23c], -R4.reuse ;  /* 0x00008f005d837a23 */ /* 0x100fe20000010804 */
[----:B------:R-:W-:Y:S01]  /*12850*/  MOV R93, R80 ;  /* 0x00000050005d7202 */ /* 0x000fe20000000f00 */
[----:B------:R-:W-:Y:S01]  /*12860*/  FMUL.FTZ R15, R0, R179 ;  /* 0x000000b3000f7220 */ /* 0x000fe20000410000 */
[----:B------:R-:W-:Y:S01]  /*12870*/  MOV R179, R52 ;  /* 0x0000003400b37202 */ /* 0x000fe20000000f00 */
[----:B------:R-:W-:Y:S01]  /*12880*/  FMUL.FTZ R20, R132, R164 ;  /* 0x000000a484147220 */ /* 0x000fe20000410000 */
[----:B------:R-:W-:Y:S01]  /*12890*/  MUFU.EX2 R207, R207 ;  /* 0x000000cf00cf7308 */ /* 0x000fe20000000800 */
[----:B------:R-:W5:Y:S01]  /*128a0*/  LDSM.16.MT88.4 R52, [R219+0x8000] ;  /* 0x00800000db34783b */ /* 0x000f620000004200 */
[----:B------:R-:W-:Y:S01]  /*128b0*/  F2FP.BF16.PACK_AB R80, R93, R243 ;  /* 0x000000f35d50723e */ /* 0x000fe200000010ff */
[----:B------:R-:W-:Y:S01]  /*128c0*/  FMUL.FTZ R7, R133, R171 ;  /* 0x000000ab85077220 */ /* 0x000fe20000410000 */
[----:B------:R-:W-:Y:S01]  /*128d0*/  F2FP.BF16.PACK_AB R81, R161, R98 ;  /* 0x00000062a151723e */ /* 0x000fe200000010ff */
[----:B------:R-:W-:Y:S01]  /*128e0*/  FFMA.FTZ R245, R84, c[0x0][0x23c], -R137 ;  /* 0x00008f0054f57a23 */ /* 0x000fe20000010889 */
[----:B--2---:R-:W-:Y:S01]  /*128f0*/  MOV R164, R21 ;  /* 0x0000001500a47202 */ /* 0x004fe20000000f00 */
[----:B------:R-:W-:Y:S01]  /*12900*/  FFMA.FTZ R84, R130, c[0x0][0x23c], -R5 ;  /* 0x00008f0082547a23 */ /* 0x000fe20000010805 */
[----:B------:R-:W-:Y:S01]  /*12910*/  MOV R172, R38 ;  /* 0x0000002600ac7202 */ /* 0x000fe20000000f00 */
[----:B------:R-:W-:Y:S01]  /*12920*/  FMUL.FTZ R21, R132, R165 ;  /* 0x000000a584157220 */ /* 0x000fe20000410000 */
[----:B------:R-:W-:Y:S01]  /*12930*/  MUFU.EX2 R206, R206 ;  /* 0x000000ce00ce7308 */ /* 0x000fe20000000800 */
[--C-:B------:R-:W-:Y:S01]  /*12940*/  FFMA.FTZ R18, R101, c[0x0][0x23c], -R137.reuse ;  /* 0x00008f0065127a23 */ /* 0x100fe20000010889 */
[----:B------:R-:W-:Y:S01]  /*12950*/  F2FP.BF16.PACK_AB R86, R72, R164 ;  /* 0x000000a44856723e */ /* 0x000fe200000010ff */
[----:B------:R-:W-:Y:S01]  /*12960*/  FFMA.FTZ R137, R129, c[0x0][0x23c], -R137 ;  /* 0x00008f0081897a23 */ /* 0x000fe20000010889 */
[----:B------:R-:W-:Y:S01]  /*12970*/  MOV R165, R120 ;  /* 0x0000007800a57202 */ /* 0x000fe20000000f00 */
[--C-:B------:R-:W-:Y:S01]  /*12980*/  FFMA.FTZ R129, R83, c[0x0][0x23c], -R5.reuse ;  /* 0x00008f0053817a23 */ /* 0x100fe20000010805 */
[----:B------:R-:W-:Y:S01]  /*12990*/  F2FP.BF16.PACK_AB R83, R99, R149 ;  /* 0x000000956353723e */ /* 0x000fe200000010ff */
[--C-:B------:R-:W-:Y:S01]  /*129a0*/  FFMA.FTZ R22, R22, c[0x0][0x23c], -R5.reuse ;  /* 0x00008f0016167a23 */ /* 0x100fe20000010805 */
[----:B------:R-:W-:Y:S01]  /*129b0*/  MOV R177, R18 ;  /* 0x0000001200b17202 */ /* 0x000fe20000000f00 */
[--C-:B------:R-:W-:Y:S01]  /*129c0*/  FFMA.FTZ R101, R50, c[0x0][0x23c], -R5.reuse ;  /* 0x00008f0032657a23 */ /* 0x100fe20000010805 */
[----:B------:R-:W-:Y:S01]  /*129d0*/  MUFU.EX2 R204, R204 ;  /* 0x000000cc00cc7308 */ /* 0x000fe20000000800 */
[--C-:B------:R-:W-:Y:S02]  /*129e0*/  FFMA.FTZ R128, R67, c[0x0][0x23c], -R5.reuse ;  /* 0x00008f0043807a23 */ /* 0x100fe40000010805 */
[--C-:B------:R-:W-:Y:S02]  /*129f0*/  FFMA.FTZ R67, R40, c[0x0][0x23c], -R4.reuse ;  /* 0x00008f0028437a23 */ /* 0x100fe40000010804 */
[----:B------:R-:W-:Y:S02]  /*12a00*/  FMUL.FTZ R40, R132, R156 ;  /* 0x0000009c84287220 */ /* 0x000fe40000410000 */
[----:B------:R-:W-:Y:S02]  /*12a10*/  FFMA.FTZ R252, R102, c[0x0][0x23c], -R5 ;  /* 0x00008f0066fc7a23 */ /* 0x000fe40000010805 */
[----:B------:R-:W-:Y:S01]  /*12a20*/  FMUL.FTZ R5, R132, R169 ;  /* 0x000000a984057220 */ /* 0x000fe20000410000 */
[----:B------:R-:W-:Y:S01]  /*12a30*/  MUFU.EX2 R211, R211 ;  /* 0x000000d300d37308 */ /* 0x000fe20000000800 */
[--C-:B------:R-:W-:Y:S02]  /*12a40*/  FFMA.FTZ R50, R24, c[0x0][0x23c], -R4.reuse ;  /* 0x00008f0018327a23 */ /* 0x100fe40000010804 */
[C---:B------:R-:W-:Y:S01]  /*12a50*/  FMUL.FTZ R24, R132.reuse, R160 ;  /* 0x000000a084187220 */ /* 0x040fe20000410000 */
[----:B------:R-:W-:Y:S01]  /*12a60*/  MOV R160, R64 ;  /* 0x0000004000a07202 */ /* 0x000fe20000000f00 */
[----:B------:R-:W-:Y:S02]  /*12a70*/  FMUL.FTZ R64, R132, R140 ;  /* 0x0000008c84407220 */ /* 0x000fe40000410000 */
[--C-:B------:R-:W-:Y:S02]  /*12a80*/  FFMA.FTZ R44, R44, c[0x0][0x23c], -R4.reuse ;  /* 0x00008f002c2c7a23 */ /* 0x100fe40000010804 */
[--C-:B------:R-:W-:Y:S01]  /*12a90*/  FFMA.FTZ R45, R45, c[0x0][0x23c], -R4.reuse ;  /* 0x00008f002d2d7a23 */ /* 0x100fe20000010804 */
[----:B------:R2:W-:Y:S01]  /*12aa0*/  MUFU.EX2 R120, R50 ;  /* 0x0000003200787308 */ /* 0x0005e20000000800 */
[--C-:B------:R-:W-:Y:S02]  /*12ab0*/  FFMA.FTZ R102, R56, c[0x0][0x23c], -R4.reuse ;  /* 0x00008f0038667a23 */ /* 0x100fe40000010804 */
[C---:B------:R-:W-:Y:S02]  /*12ac0*/  FMUL.FTZ R56, R132.reuse, R152 ;  /* 0x0000009884387220 */ /* 0x040fe40000410000 */
[--C-:B------:R-:W-:Y:S02]  /*12ad0*/  FFMA.FTZ R103, R57, c[0x0][0x23c], -R4.reuse ;  /* 0x00008f0039677a23 */ /* 0x100fe40000010804 */
[----:B------:R-:W-:Y:S01]  /*12ae0*/  FMUL.FTZ R57, R132, R153 ;  /* 0x0000009984397220 */ /* 0x000fe20000410000 */
[----:B------:R-:W-:Y:S01]  /*12af0*/  MOV R153, R70 ;  /* 0x0000004600997202 */ /* 0x000fe20000000f00 */
[--C-:B------:R-:W-:Y:S01]  /*12b00*/  FFMA.FTZ R60, R60, c[0x0][0x23c], -R4.reuse ;  /* 0x00008f003c3c7a23 */ /* 0x100fe20000010804 */
[----:B------:R1:W-:Y:S01]  /*12b10*/  MUFU.EX2 R152, R37 ;  /* 0x0000002500987308 */ /* 0x0003e20000000800 */
[--C-:B------:R-:W-:Y:S01]  /*12b20*/  FFMA.FTZ R130, R92, c[0x0][0x23c], -R4.reuse ;  /* 0x00008f005c827a23 */ /* 0x100fe20000010804 */
[----:B------:R-:W-:Y:S01]  /*12b30*/  MOV R92, R65 ;  /* 0x00000041005c7202 */ /* 0x000fe20000000f00 */
[----:B------:R-:W-:Y:S02]  /*12b40*/  FMUL.FTZ R65, R132, R141 ;  /* 0x0000008d84417220 */ /* 0x000fe40000410000 */
[--C-:B------:R-:W-:Y:S02]  /*12b50*/  FFMA.FTZ R104, R104, c[0x0][0x23c], -R4.reuse ;  /* 0x00008f0068687a23 */ /* 0x100fe40000010804 */
[--C-:B------:R-:W-:Y:S02]  /*12b60*/  FFMA.FTZ R105, R105, c[0x0][0x23c], -R4.reuse ;  /* 0x00008f0069697a23 */ /* 0x100fe40000010804 */
[--C-:B------:R-:W-:Y:S01]  /*12b70*/  FFMA.FTZ R108, R108, c[0x0][0x23c], -R4.reuse ;  /* 0x00008f006c6c7a23 */ /* 0x100fe20000010804 */
[----:B------:R-:W-:Y:S01]  /*12b80*/  MUFU.EX2 R140, R27 ;  /* 0x0000001b008c7308 */ /* 0x000fe20000000800 */
[--C-:B------:R-:W-:Y:S02]  /*12b90*/  FFMA.FTZ R109, R109, c[0x0][0x23c], -R4.reuse ;  /* 0x00008f006d6d7a23 */ /* 0x100fe40000010804 */
[--C-:B------:R-:W-:Y:S02]  /*12ba0*/  FFMA.FTZ R12, R121, c[0x0][0x23c], -R4.reuse ;  /* 0x00008f00790c7a23 */ /* 0x100fe40000010804 */
[----:B------:R-:W-:Y:S02]  /*12bb0*/  FFMA.FTZ R124, R124, c[0x0][0x23c], -R4 ;  /* 0x00008f007c7c7a23 */ /* 0x000fe40000010804 */
[----:B------:R-:W-:Y:S01]  /*12bc0*/  FMUL.FTZ R4, R132, R168 ;  /* 0x000000a884047220 */ /* 0x000fe20000410000 */
[----:B------:R-:W-:Y:S01]  /*12bd0*/  MOV R168, R84 ;  /* 0x0000005400a87202 */ /* 0x000fe20000000f00 */
[----:B------:R-:W-:Y:S01]  /*12be0*/  FMUL.FTZ R11, R0, R175 ;  /* 0x000000af000b7220 */ /* 0x000fe20000410000 */
[----:B------:R5:W3:Y:S01]  /*12bf0*/  MUFU.EX2 R121, R22 ;  /* 0x0000001600797308 */ /* 0x000ae20000000800 */
[----:B------:R-:W-:Y:S01]  /*12c00*/  F2FP.BF16.PACK_AB R84, R173, R92 ;  /* 0x0000005cad54723e */ /* 0x000fe200000010ff */
[C---:B------:R-:W-:Y:S01]  /*12c10*/  FMUL.FTZ R18, R133.reuse, R150 ;  /* 0x0000009685127220 */ /* 0x040fe20000410000 */
[----:B------:R-:W-:Y:S01]  /*12c20*/  MOV R175, R85 ;  /* 0x0000005500af7202 */ /* 0x000fe20000000f00 */
[C---:B----4-:R-:W-:Y:S01]  /*12c30*/  FMUL.FTZ R23, R133.reuse, R167 ;  /* 0x000000a785177220 */ /* 0x050fe20000410000 */
[----:B------:R-:W-:Y:S01]  /*12c40*/  F2FP.BF16.PACK_AB R85, R160, R251 ;  /* 0x000000fba055723e */ /* 0x000fe200000010ff */
[--C-:B------:R-:W-:Y:S01]  /*12c50*/  FFMA.FTZ R26, R26, c[0x0][0x23c], -R138.reuse ;  /* 0x00008f001a1a7a23 */ /* 0x100fe2000001088a */
[----:B------:R-:W-:Y:S01]  /*12c60*/  MOV R169, R12 ;  /* 0x0000000c00a97202 */ /* 0x000fe20000000f00 */
[C---:B------:R-:W-:Y:S01]  /*12c70*/  FMUL.FTZ R12, R2.reuse, R176 ;  /* 0x000000b0020c7220 */ /* 0x040fe20000410000 */
[----:B------:R-:W-:Y:S01]  /*12c80*/  MOV R176, R39 ;  /* 0x0000002700b07202 */ /* 0x000fe20000000f00 */
[C---:B--2---:R-:W-:Y:S01]  /*12c90*/  FMUL.FTZ R50, R133.reuse, R146 ;  /* 0x0000009285327220 */ /* 0x044fe20000410000 */
[----:B------:R-:W-:Y:S01]  /*12ca0*/  MOV R39, R19 ;  /* 0x0000001300277202 */ /* 0x000fe20000000f00 */
[C---:B------:R-:W-:Y:S01]  /*12cb0*/  FMUL.FTZ R19, R133.reuse, R151 ;  /* 0x0000009785137220 */ /* 0x040fe20000410000 */
[----:B------:R-:W-:Y:S01]  /*12cc0*/  MOV R156, R124 ;  /* 0x0000007c009c7202 */ /* 0x000fe20000000f00 */
[----:B------:R2:W-:Y:S01]  /*12cd0*/  MUFU.EX2 R151, R100 ;  /* 0x0000006400977308 */ /* 0x0005e20000000800 */
[----:B------:R-:W-:Y:S01]  /*12ce0*/  MOV R171, R39 ;  /* 0x0000002700ab7202 */ /* 0x000fe20000000f00 */
[----:B-1----:R-:W-:Y:S01]  /*12cf0*/  FMUL.FTZ R37, R2, R185 ;  /* 0x000000b902257220 */ /* 0x002fe20000410000 */
[----:B------:R-:W-:Y:S01]  /*12d00*/  MOV R167, R149 ;  /* 0x0000009500a77202 */ /* 0x000fe20000000f00 */
[C---:B------:R-:W-:Y:S01]  /*12d10*/  FMUL.FTZ R38, R0.reuse, R186 ;  /* 0x000000ba00267220 */ /* 0x040fe20000410000 */
[----:B------:R-:W-:Y:S01]  /*12d20*/  MOV R186, R179 ;  /* 0x000000b300ba7202 */ /* 0x000fe20000000f00 */
[----:B------:R-:W-:Y:S01]  /*12d30*/  FMUL.FTZ R39, R0, R187 ;  /* 0x000000bb00277220 */ /* 0x000fe20000410000 */
[----:B------:R-:W-:Y:S01]  /*12d40*/  MOV R187, R177 ;  /* 0x000000b100bb7202 */ /* 0x000fe20000000f00 */
[----:B------:R-:W-:Y:S01]  /*12d50*/  FMUL.FTZ R28, R2, R188 ;  /* 0x000000bc021c7220 */ /* 0x000fe20000410000 */
[----:B------:R-:W-:Y:S01]  /*12d60*/  MOV R188, R160 ;  /* 0x000000a000bc7202 */ /* 0x000fe20000000f00 */
[C---:B-----5:R-:W-:Y:S01]  /*12d70*/  FMUL.FTZ R22, R133.reuse, R166 ;  /* 0x000000a685167220 */ /* 0x060fe20000410000 */
[----:B------:R-:W-:Y:S01]  /*12d80*/  MOV R166, R164 ;  /* 0x000000a400a67202 */ /* 0x000fe20000000f00 */
[----:B------:R1:W-:Y:S01]  /*12d90*/  MUFU.EX2 R124, R26 ;  /* 0x0000001a007c7308 */ /* 0x0003e20000000800 */
[----:B------:R-:W-:Y:S01]  /*12da0*/  MOV R164, R168 ;  /* 0x000000a800a47202 */ /* 0x000fe20000000f00 */
[----:B------:R-:W-:Y:S01]  /*12db0*/  FMUL.FTZ R27, R133, R163 ;  /* 0x000000a3851b7220 */ /* 0x000fe20000410000 */
[----:B------:R-:W-:Y:S01]  /*12dc0*/  MOV R168, R68 ;  /* 0x0000004400a87202 */ /* 0x000fe20000000f00 */
[--C-:B------:R-:W-:Y:S01]  /*12dd0*/  FFMA.FTZ R43, R43, c[0x0][0x23c], -R138.reuse ;  /* 0x00008f002b2b7a23 */ /* 0x100fe2000001088a */
[----:B------:R-:W-:Y:S01]  /*12de0*/  MOV R185, R175 ;  /* 0x000000af00b97202 */ /* 0x000fe20000000f00 */
[--C-:B------:R-:W-:Y:S01]  /*12df0*/  FFMA.FTZ R46, R46, c[0x0][0x23c], -R138.reuse ;  /* 0x00008f002e2e7a23 */ /* 0x100fe2000001088a */
[----:B------:R-:W-:Y:S01]  /*12e00*/  MOV R177, R168 ;  /* 0x000000a800b17202 */ /* 0x000fe20000000f00 */
[--C-:B------:R-:W-:Y:S02]  /*12e10*/  FFMA.FTZ R47, R47, c[0x0][0x23c], -R138.reuse ;  /* 0x00008f002f2f7a23 */ /* 0x100fe4000001088a */
[----:B------:R4:W-:Y:S01]  /*12e20*/  MUFU.EX2 R141, R66 ;  /* 0x00000042008d7308 */ /* 0x0009e20000000800 */
[--C-:B------:R-:W-:Y:S01]  /*12e30*/  FFMA.FTZ R58, R58, c[0x0][0x23c], -R138.reuse ;  /* 0x00008f003a3a7a23 */ /* 0x100fe2000001088a */
[----:B--2---:R-:W-:Y:S01]  /*12e40*/  MOV R100, R173 ;  /* 0x000000ad00647202 */ /* 0x004fe20000000f00 */
[--C-:B------:R-:W-:Y:S02]  /*12e50*/  FFMA.FTZ R59, R59, c[0x0][0x23c], -R138.reuse ;  /* 0x00008f003b3b7a23 */ /* 0x100fe4000001088a */
[--C-:B------:R-:W-:Y:S02]  /*12e60*/  FFMA.FTZ R62, R62, c[0x0][0x23c], -R138.reuse ;  /* 0x00008f003e3e7a23 */ /* 0x100fe4000001088a */
[--C-:B------:R-:W-:Y:S02]  /*12e70*/  FFMA.FTZ R78, R78, c[0x0][0x23c], -R138.reuse ;  /* 0x00008f004e4e7a23 */ /* 0x100fe4000001088a */
[--C-:B------:R-:W-:Y:S01]  /*12e80*/  FFMA.FTZ R79, R79, c[0x0][0x23c], -R138.reuse ;  /* 0x00008f004f4f7a23 */ /* 0x100fe2000001088a */
[----:B------:R2:W-:Y:S01]  /*12e90*/  MUFU.EX2 R146, R67 ;  /* 0x0000004300927308 */ /* 0x0005e20000000800 */
[--C-:B------:R-:W-:Y:S02]  /*12ea0*/  FFMA.FTZ R106, R106, c[0x0][0x23c], -R138.reuse ;  /* 0x00008f006a6a7a23 */ /* 0x100fe4000001088a */
[--C-:B------:R-:W-:Y:S02]  /*12eb0*/  FFMA.FTZ R107, R107, c[0x0][0x23c], -R138.reuse ;  /* 0x00008f006b6b7a23 */ /* 0x100fe4000001088a */
[----:B-1----:R-:W-:Y:S02]  /*12ec0*/  FMUL.FTZ R26, R133, R162 ;  /* 0x000000a2851a7220 */ /* 0x002fe40000410000 */
[--C-:B------:R-:W-:Y:S02]  /*12ed0*/  FFMA.FTZ R110, R110, c[0x0][0x23c], -R138.reuse ;  /* 0x00008f006e6e7a23 */ /* 0x100fe4000001088a */
[--C-:B------:R-:W-:Y:S01]  /*12ee0*/  FFMA.FTZ R111, R111, c[0x0][0x23c], -R138.reuse ;  /* 0x00008f006f6f7a23 */ /* 0x100fe2000001088a */
[----:B------:R1:W5:Y:S01]  /*12ef0*/  MUFU.EX2 R150, R29 ;  /* 0x0000001d00967308 */ /* 0x0003620000000800 */
[--C-:B------:R-:W-:Y:S02]  /*12f00*/  FFMA.FTZ R122, R122, c[0x0][0x23c], -R138.reuse ;  /* 0x00008f007a7a7a23 */ /* 0x100fe4000001088a */
[--C-:B------:R-:W-:Y:S02]  /*12f10*/  FFMA.FTZ R123, R123, c[0x0][0x23c], -R138.reuse ;  /* 0x00008f007b7b7a23 */ /* 0x100fe4000001088a */
[C---:B----4-:R-:W-:Y:S02]  /*12f20*/  FMUL.FTZ R66, R133.reuse, R142 ;  /* 0x0000008e85427220 */ /* 0x050fe40000410000 */
[--C-:B------:R-:W-:Y:S03]  /*12f30*/  FFMA.FTZ R126, R126, c[0x0][0x23c], -R138.reuse ;  /* 0x00008f007e7e7a23 */ /* 0x100fe6000001088a */
[----:B------:R4:W-:Y:S01]  /*12f40*/  MUFU.EX2 R149, R31 ;  /* 0x0000001f00957308 */ /* 0x0009e20000000800 */
[C---:B--2---:R-:W-:Y:S09]  /*12f50*/  FMUL.FTZ R67, R133.reuse, R143 ;  /* 0x0000008f85437220 */ /* 0x044ff20000410000 */
[----:B------:R-:W-:Y:S01]  /*12f60*/  MUFU.EX2 R160, R101 ;  /* 0x0000006500a07308 */ /* 0x000fe20000000800 */
[----:B-1----:R-:W-:Y:S01]  /*12f70*/  FMUL.FTZ R29, R2, R189 ;  /* 0x000000bd021d7220 */ /* 0x002fe20000410000 */
[----:B------:R-:W-:Y:S08]  /*12f80*/  MOV R189, R167 ;  /* 0x000000a700bd7202 */ /* 0x000ff00000000f00 */
[----:B------:R1:W-:Y:S01]  /*12f90*/  MUFU.EX2 R142, R42 ;  /* 0x0000002a008e7308 */ /* 0x0003e20000000800 */
[----:B----4-:R-:W-:Y:S09]  /*12fa0*/  FMUL.FTZ R31, R0, R191 ;  /* 0x000000bf001f7220 */ /* 0x010ff20000410000 */
[----:B------:R2:W-:Y:S10]  /*12fb0*/  MUFU.EX2 R143, R43 ;  /* 0x0000002b008f7308 */ /* 0x0005f40000000800 */
[----:B------:R4:W-:Y:S01]  /*12fc0*/  MUFU.EX2 R168, R45 ;  /* 0x0000002d00a87308 */ /* 0x0009e20000000800 */
[C---:B-1----:R-:W-:Y:S02]  /*12fd0*/  FMUL.FTZ R42, R133.reuse, R158 ;  /* 0x0000009e852a7220 */ /* 0x042fe40000410000 */
[----:B---3--:R-:W-:Y:S01]  /*12fe0*/  FFMA.FTZ R132, R132, R6, R243 ;  /* 0x0000000684847223 */ /* 0x008fe200000100f3 */
[----:B------:R-:W-:Y:S01]  /*12ff0*/  MOV R243, R69 ;  /* 0x0000004500f37202 */ /* 0x000fe20000000f00 */
[C---:B------:R-:W-:Y:S01]  /*13000*/  FMUL.FTZ R6, R133.reuse, R170 ;  /* 0x000000aa85067220 */ /* 0x040fe20000410000 */
[----:B------:R-:W1:Y:S01]  /*13010*/  LDSM.16.MT88.4 R68, [R217+0x8000] ;  /* 0x00800000d944783b */ /* 0x000e620000004200 */
[C---:B--2---:R-:W-:Y:S03]  /*13020*/  FMUL.FTZ R43, R133.reuse, R159 ;  /* 0x0000009f852b7220 */ /* 0x044fe60000410000 */
[----:B------:R-:W-:Y:S01]  /*13030*/  MUFU.EX2 R137, R137 ;  /* 0x0000008900897308 */ /* 0x000fe20000000800 */
[----:B------:R-:W-:Y:S01]  /*13040*/  MOV R170, R51 ;  /* 0x0000003300aa7202 */ /* 0x000fe20000000f00 */
[----:B------:R-:W-:Y:S01]  /*13050*/  FMUL.FTZ R51, R133, R147 ;  /* 0x0000009385337220 */ /* 0x000fe20000410000 */
[----:B------:R-:W-:Y:S01]  /*13060*/  MOV R173, R243 ;  /* 0x000000f300ad7202 */ /* 0x000fe20000000f00 */
[-C--:B------:R-:W-:Y:S05]  /*13070*/  HMMA.16816.F32.BF16 R4, R80, R32.reuse, R4 ;  /* 0x000000205004723c */ /* 0x080fea0000041804 */
[C---:B----4-:R-:W-:Y:S01]  /*13080*/  FMUL.FTZ R45, R2.reuse, R197 ;  /* 0x000000c5022d7220 */ /* 0x050fe20000410000 */
[----:B------:R2:W-:Y:S01]  /*13090*/  MUFU.EX2 R147, R30 ;  /* 0x0000001e00937308 */ /* 0x0005e20000000800 */
[----:B------:R-:W-:Y:S01]  /*130a0*/  MOV R191, R173 ;  /* 0x000000ad00bf7202 */ /* 0x000fe20000000f00 */
[C---:B------:R-:W-:Y:S04]  /*130b0*/  HMMA.16816.F32.BF16 R8, R84.reuse, R32, R8 ;  /* 0x000000205408723c */ /* 0x040fe80000041808 */
[----:B------:R-:W-:Y:S02]  /*130c0*/  MOV R173, R169 ;  /* 0x000000a900ad7202 */ /* 0x000fe40000000f00 */
[----:B------:R-:W-:Y:S01]  /*130d0*/  MOV R243, R172 ;  /* 0x000000ac00f37202 */ /* 0x000fe20000000f00 */
[C---:B------:R-:W-:Y:S01]  /*130e0*/  FMUL.FTZ R32, R2.reuse, R180 ;  /* 0x000000b402207220 */ /* 0x040fe20000410000 */
[-C--:B------:R-:W-:Y:S01]  /*130f0*/  HMMA.16816.F32.BF16 R12, R84, R34.reuse, R12 ;  /* 0x00000022540c723c */ /* 0x080fe2000004180c */
[----:B------:R-:W-:Y:S03]  /*13100*/  MUFU.EX2 R197, R61 ;  /* 0x0000003d00c57308 */ /* 0x000fe60000000800 */
[----:B------:R-:W-:Y:S01]  /*13110*/  MOV R180, R148 ;  /* 0x0000009400b47202 */ /* 0x000fe20000000f00 */
[----:B------:R-:W-:Y:S01]  /*13120*/  FMUL.FTZ R33, R2, R181 ;  /* 0x000000b502217220 */ /* 0x000fe20000410000 */
[----:B------:R-:W-:Y:S02]  /*13130*/  MOV R181, R174 ;  /* 0x000000ae00b57202 */ /* 0x000fe40000000f00 */
[C---:B------:R-:W-:Y:S03]  /*13140*/  HMMA.16816.F32.BF16 R16, R80.reuse, R34, R16 ;  /* 0x000000225010723c */ /* 0x040fe60000041810 */
[----:B------:R3:W4:Y:S01]  /*13150*/  MUFU.EX2 R148, R36 ;  /* 0x0000002400947308 */ /* 0x0007220000000800 */
[----:B------:R-:W-:Y:S02]  /*13160*/  MOV R172, R171 ;  /* 0x000000ab00ac7202 */ /* 0x000fe40000000f00 */
[----:B------:R-:W-:Y:S01]  /*13170*/  MOV R171, R170 ;  /* 0x000000aa00ab7202 */ /* 0x000fe20000000f00 */
[C---:B------:R-:W-:Y:S01]  /*13180*/  FMUL.FTZ R34, R0.reuse, R182 ;  /* 0x000000b600227220 */ /* 0x040fe20000410000 */
[-C--:B------:R-:W-:Y:S04]  /*13190*/  HMMA.16816.F32.BF16 R20, R80, R52.reuse, R20 ;  /* 0x000000345014723c */ /* 0x080fe80000041814 */
[----:B------:R-:W-:Y:S01]  /*131a0*/  MOV R170, R153 ;  /* 0x0000009900aa7202 */ /* 0x000fe20000000f00 */
[C---:B------:R-:W-:Y:S01]  /*131b0*/  FMUL.FTZ R35, R0.reuse, R183 ;  /* 0x000000b700237220 */ /* 0x040fe20000410000 */
[----:B------:R-:W-:Y:S01]  /*131c0*/  MOV R153, R157 ;  /* 0x0000009d00997202 */ /* 0x000fe20000000f00 */
[----:B--2---:R-:W-:Y:S01]  /*131d0*/  FMUL.FTZ R30, R0, R190 ;  /* 0x000000be001e7220 */ /* 0x004fe20000410000 */
[----:B------:R-:W-:Y:S01]  /*131e0*/  MUFU.EX2 R157, R97 ;  /* 0x00000061009d7308 */ /* 0x000fe20000000800 */
[----:B------:R-:W-:Y:S02]  /*131f0*/  MOV R174, R76 ;  /* 0x0000004c00ae7202 */ /* 0x000fe40000000f00 */
[----:B------:R-:W2:Y:S01]  /*13200*/  LDL.LU R76, [R1+0x40] ;  /* 0x00004000014c7983 */ /* 0x000ea20000300800 */
[C---:B------:R-:W-:Y:S04]  /*13210*/  HMMA.16816.F32.BF16 R32, R84.reuse, R52, R32 ;  /* 0x000000345420723c */ /* 0x040fe80000041820 */
[----:B------:R-:W-:Y:S02]  /*13220*/  MOV R182, R153 ;  /* 0x0000009900b67202 */ /* 0x000fe40000000f00 */
[----:B------:R1:W-:Y:S01]  /*13230*/  MUFU.EX2 R153, R96 ;  /* 0x0000006000997308 */ /* 0x0003e20000000800 */
[C---:B---3--:R-:W-:Y:S01]  /*13240*/  FMUL.FTZ R36, R2.reuse, R184 ;  /* 0x000000b802247220 */ /* 0x048fe20000410000 */
[----:B------:R-:W-:Y:S01]  /*13250*/  F2FP.BF16.PACK_AB R61, R145, R121 ;  /* 0x00000079913d723e */ /* 0x000fe200000010ff */
[C---:B------:R-:W-:Y:S03]  /*13260*/  FMUL.FTZ R52, R2.reuse, R192 ;  /* 0x000000c002347220 */ /* 0x040fe60000410000 */
[----:B------:R-:W-:Y:S01]  /*13270*/  MOV R192, R99 ;  /* 0x0000006300c07202 */ /* 0x000fe20000000f00 */
[----:B------:R-:W-:Y:S01]  /*13280*/  FMUL.FTZ R53, R2, R193 ;  /* 0x000000c102357220 */ /* 0x000fe20000410000 */
[-C--:B------:R-:W-:Y:S02]  /*13290*/  HMMA.16816.F32.BF16 R36, R84, R54.reuse, R36 ;  /* 0x000000365424723c */ /* 0x080fe40000041824 */
[----:B------:R3:W-:Y:S01]  /*132a0*/  MUFU.EX2 R169, R113 ;  /* 0x0000007100a97308 */ /* 0x0007e20000000800 */
[----:B------:R-:W-:Y:S02]  /*132b0*/  MOV R193, R98 ;  /* 0x0000006200c17202 */ /* 0x000fe40000000f00 */
[----:B------:R-:W-:Y:S02]  /*132c0*/  MOV R190, R166 ;  /* 0x000000a600be7202 */ /* 0x000fe40000000f00 */
[----:B------:R-:W-:Y:S01]  /*132d0*/  MOV R179, R171 ;  /* 0x000000ab00b37202 */ /* 0x000fe20000000f00 */
[C---:B------:R-:W-:Y:S04]  /*132e0*/  HMMA.16816.F32.BF16 R48, R80.reuse, R54, R48 ;  /* 0x000000365030723c */ /* 0x040fe80000041830 */
[----:B------:R-:W-:Y:S01]  /*132f0*/  MOV R171, R165 ;  /* 0x000000a500ab7202 */ /* 0x000fe20000000f00 */
[----:B------:R4:W-:Y:S01]  /*13300*/  MUFU.EX2 R167, R47 ;  /* 0x0000002f00a77308 */ /* 0x0009e20000000800 */
[----:B------:R-:W-:Y:S01]  /*13310*/  MOV R175, R243 ;  /* 0x000000f300af7202 */ /* 0x000fe20000000f00 */
[C---:B------:R-:W-:Y:S01]  /*13320*/  FMUL.FTZ R54, R0.reuse, R194 ;  /* 0x000000c200367220 */ /* 0x040fe20000410000 */
[-C--:B-1----:R-:W-:Y:S01]  /*13330*/  HMMA.16816.F32.BF16 R24, R80, R68.reuse, R24 ;  /* 0x000000445018723c */ /* 0x082fe20000041818 */
[----:B------:R-:W1:Y:S03]  /*13340*/  LDSM.16.MT88.4 R96, [R218+0x8000] ;  /* 0x00800000da60783b */ /* 0x000e660000004200 */
[----:B------:R-:W-:Y:S01]  /*13350*/  MOV R101, R180 ;  /* 0x000000b400657202 */ /* 0x000fe20000000f00 */
[----:B------:R-:W-:Y:S01]  /*13360*/  FMUL.FTZ R55, R0, R195 ;  /* 0x000000c300377220 */ /* 0x000fe20000410000 */
[----:B------:R-:W-:Y:S01]  /*13370*/  MOV R180, R172 ;  /* 0x000000ac00b47202 */ /* 0x000fe20000000f00 */
[----:B------:R5:W-:Y:S01]  /*13380*/  MUFU.EX2 R165, R46 ;  /* 0x0000002e00a57308 */ /* 0x000be20000000800 */
[C---:B------:R-:W-:Y:S04]  /*13390*/  HMMA.16816.F32.BF16 R28, R84.reuse, R68, R28 ;  /* 0x00000044541c723c */ /* 0x040fe8000004181c */
[----:B------:R-:W-:Y:S02]  /*133a0*/  MOV R172, R156 ;  /* 0x0000009c00ac7202 */ /* 0x000fe40000000f00 */
[----:B---3--:R-:W-:Y:S01]  /*133b0*/  MOV R113, R192 ;  /* 0x000000c000717202 */ /* 0x008fe20000000f00 */
[C---:B------:R-:W-:Y:S01]  /*133c0*/  FMUL.FTZ R68, R2.reuse, R200 ;  /* 0x000000c802447220 */ /* 0x040fe20000410000 */
[-C--:B------:R-:W-:Y:S01]  /*133d0*/  HMMA.16816.F32.BF16 R52, R84, R70.reuse, R52 ;  /* 0x000000465434723c */ /* 0x080fe20000041834 */
[----:B------:R3:W1:Y:S03]  /*133e0*/  MUFU.EX2 R156, R44 ;  /* 0x0000002c009c7308 */ /* 0x0006660000000800 */
[----:B------:R-:W-:Y:S01]  /*133f0*/  FMUL.FTZ R69, R2, R201 ;  /* 0x000000c902457220 */ /* 0x000fe20000410000 */
[----:B------:R-:W-:Y:S01]  /*13400*/  MOV R200, R188 ;  /* 0x000000bc00c87202 */ /* 0x000fe20000000f00 */
[C---:B----4-:R-:W-:Y:S01]  /*13410*/  FMUL.FTZ R47, R0.reuse, R199 ;  /* 0x000000c7002f7220 */ /* 0x050fe20000410000 */
[----:B------:R-:W-:Y:S01]  /*13420*/  MOV R201, R100 ;  /* 0x0000006400c97202 */ /* 0x000fe20000000f00 */
[C---:B------:R-:W-:Y:S03]  /*13430*/  HMMA.16816.F32.BF16 R64, R80.reuse, R70, R64 ;  /* 0x000000465040723c */ /* 0x040fe60000041840 */
[----:B------:R4:W-:Y:S01]  /*13440*/  MUFU.EX2 R162, R58 ;  /* 0x0000003a00a27308 */ /* 0x0009e20000000800 */
[--C-:B------:R-:W-:Y:S01]  /*13450*/  FFMA.FTZ R100, R91, c[0x0][0x23c], -R138.reuse ;  /* 0x00008f005b647a23 */ /* 0x100fe2000001088a */
[----:B------:R-:W-:Y:S01]  /*13460*/  MOV R184, R178 ;  /* 0x000000b200b87202 */ /* 0x000fe20000000f00 */
[C---:B-----5:R-:W-:Y:S01]  /*13470*/  FMUL.FTZ R46, R0.reuse, R198 ;  /* 0x000000c6002e7220 */ /* 0x060fe20000410000 */
[----:B------:R-:W-:Y:S01]  /*13480*/  MOV R178, R170 ;  /* 0x000000aa00b27202 */ /* 0x000fe20000000f00 */
[C---:B------:R-:W-:Y:S04]  /*13490*/  FMUL.FTZ R70, R0.reuse, R202 ;  /* 0x000000ca00467220 */ /* 0x040fe80000410000 */
[----:B------:R-:W-:Y:S01]  /*134a0*/  FMUL.FTZ R71, R0, R203 ;  /* 0x000000cb00477220 */ /* 0x000fe20000410000 */
[----:B------:R5:W-:Y:S01]  /*134b0*/  MUFU.EX2 R195, R59 ;  /* 0x0000003b00c37308 */ /* 0x000be20000000800 */
[----:B------:R-:W-:Y:S01]  /*134c0*/  MOV R203, R93 ;  /* 0x0000005d00cb7202 */ /* 0x000fe20000000f00 */
[--C-:B------:R-:W-:Y:S01]  /*134d0*/  FFMA.FTZ R93, R90, c[0x0][0x23c], -R138.reuse ;  /* 0x00008f005a5d7a23 */ /* 0x100fe2000001088a */
[----:B------:R-:W-:Y:S01]  /*134e0*/  MOV R202, R161 ;  /* 0x000000a100ca7202 */ /* 0x000fe20000000f00 */
[-C--:B-1----:R-:W-:Y:S03]  /*134f0*/  HMMA.16816.F32.BF16 R40, R80, R96.reuse, R40 ;  /* 0x000000605028723c */ /* 0x082fe60000041828 */
[----:B---3--:R-:W-:Y:S01]  /*13500*/  FMUL.FTZ R44, R2, R196 ;  /* 0x000000c4022c7220 */ /* 0x008fe20000410000 */
[----:B------:R-:W-:Y:S02]  /*13510*/  MOV R183, R176 ;  /* 0x000000b000b77202 */ /* 0x000fe40000000f00 */
[----:B------:R-:W-:Y:S01]  /*13520*/  MUFU.EX2 R188, R75 ;  /* 0x0000004b00bc7308 */ /* 0x000fe20000000800 */
[----:B------:R-:W-:Y:S02]  /*13530*/  MOV R176, R164 ;  /* 0x000000a400b07202 */ /* 0x000fe40000000f00 */
[----:B------:R-:W-:Y:S01]  /*13540*/  MOV R199, R101 ;  /* 0x0000006500c77202 */ /* 0x000fe20000000f00 */
[C---:B------:R-:W-:Y:S04]  /*13550*/  HMMA.16816.F32.BF16 R44, R84.reuse, R96, R44 ;  /* 0x00000060542c723c */ /* 0x040fe8000004182c */
[C---:B----4-:R-:W-:Y:S02]  /*13560*/  FMUL.FTZ R58, R133.reuse, R154 ;  /* 0x0000009a853a7220 */ /* 0x050fe40000410000 */
[----:B------:R1:W-:Y:S01]  /*13570*/  MUFU.EX2 R170, R112 ;  /* 0x0000007000aa7308 */ /* 0x0003e20000000800 */
[--C-:B------:R-:W-:Y:S01]  /*13580*/  FFMA.FTZ R101, R94, c[0x0][0x23c], -R138.reuse ;  /* 0x00008f005e657a23 */ /* 0x100fe2000001088a */
[-C--:B------:R-:W-:Y:S01]  /*13590*/  HMMA.16816.F32.BF16 R68, R84, R98.reuse, R68 ;  /* 0x000000625444723c */ /* 0x080fe20000041844 */
[----:B------:R-:W3:Y:S03]  /*135a0*/  LDSM.16.MT88.4 R84, [R216+0x8800] ;  /* 0x00880000d854783b */ /* 0x000ee60000004200 */
[----:B-----5:R-:W-:Y:S04]  /*135b0*/  FMUL.FTZ R59, R133, R155 ;  /* 0x0000009b853b7220 */ /* 0x020fe80000410000 */
[----:B------:R4:W-:Y:S03]  /*135c0*/  MUFU.EX2 R192, R77 ;  /* 0x0000004d00c07308 */ /* 0x0009e60000000800 */
[----:B------:R-:W-:Y:S01]  /*135d0*/  HMMA.16816.F32.BF16 R56, R80, R98, R56 ;  /* 0x000000625038723c */ /* 0x000fe20000041838 */
[----:B------:R-:W5:Y:S04]  /*135e0*/  LDL.LU R81, [R1+0x44] ;  /* 0x0000440001517983 */ /* 0x000f680000300800 */
[----:B------:R-:W5:Y:S02]  /*135f0*/  LDL.LU R80, [R1+0x48] ;  /* 0x0000480001507983 */ /* 0x000f640000300800 */
[----:B------:R3:W-:Y:S01]  /*13600*/  MUFU.EX2 R196, R60 ;  /* 0x0000003c00c47308 */ /* 0x0007e20000000800 */
[----:B------:R-:W-:Y:S01]  /*13610*/  F2FP.BF16.PACK_AB R82, R150, R144 ;  /* 0x000000909652723e */ /* 0x000fe200000010ff */
[----:B------:R-:W2:Y:S03]  /*13620*/  LDSM.16.MT88.4 R96, [R219+0x8800] ;  /* 0x00880000db60783b */ /* 0x000ea60000004200 */
[----:B-1----:R-:W-:Y:S01]  /*13630*/  MOV R112, R72 ;  /* 0x0000004800707202 */ /* 0x002fe20000000f00 */
[--C-:B------:R-:W-:Y:S01]  /*13640*/  FFMA.FTZ R72, R63, c[0x0][0x23c], -R138.reuse ;  /* 0x00008f003f487a23 */ /* 0x100fe2000001088a */
[----:B------:R-:W-:Y:S02]  /*13650*/  F2FP.BF16.PACK_AB R63, R152, R148 ;  /* 0x00000094983f723e */ /* 0x000fe400000010ff */
[----:B------:R-:W-:Y:S01]  /*13660*/  F2FP.BF16.PACK_AB R83, R149, R147 ;  /* 0x000000939553723e */ /* 0x000fe200000010ff */
[----:B------:R1:W-:Y:S01]  /*13670*/  MUFU.EX2 R194, R62 ;  /* 0x0000003e00c27308 */ /* 0x0003e20000000800 */
[----:B----4-:R-:W-:Y:S09]  /*13680*/  F2FP.BF16.PACK_AB R77, R143, R142 ;  /* 0x0000008e8f4d723e */ /* 0x010ff200000010ff */
[----:B------:R4:W-:Y:S01]  /*13690*/  MUFU.EX2 R166, R116 ;  /* 0x0000007400a67308 */ /* 0x0009e20000000800 */
[----:B---3--:R-:W-:Y:S09]  /*136a0*/  F2FP.BF16.PACK_AB R60, R206, R207 ;  /* 0x000000cfce3c723e */ /* 0x008ff200000010ff */
[----:B------:R-:W-:Y:S01]  /*136b0*/  MUFU.EX2 R243, R212 ;  /* 0x000000d400f37308 */ /* 0x000fe20000000800 */
[----:B-1----:R-:W-:Y:S09]  /*136c0*/  F2FP.BF16.PACK_AB R62, R204, R205 ;  /* 0x000000cdcc3e723e */ /* 0x002ff200000010ff */
[----:B------:R1:W-:Y:S01]  /*136d0*/  MUFU.EX2 R212, R117 ;  /* 0x0000007500d47308 */ /* 0x0003e20000000800 */
[-C--:B------:R-:W-:Y:S05]  /*136e0*/  HMMA.16816.F32.BF16 R4, R60, R84.reuse, R4 ;  /* 0x000000543c04723c */ /* 0x080fea0000041804 */
[----:B----4-:R-:W-:Y:S02]  /*136f0*/  MOV R116, R112 ;  /* 0x0000007000747202 */ /* 0x010fe40000000f00 */
[----:B------:R-:W-:Y:S02]  /*13700*/  MOV R112, R191 ;  /* 0x000000bf00707202 */ /* 0x000fe40000000f00 */
[----:B------:R-:W-:Y:S10]  /*13710*/  MUFU.EX2 R191, R72 ;  /* 0x0000004800bf7308 */ /* 0x000ff40000000800 */
[----:B------:R3:W-:Y:S01]  /*13720*/  MUFU.EX2 R198, R128 ;  /* 0x0000008000c67308 */ /* 0x0007e20000000800 */
[----:B-1----:R-:W-:Y:S09]  /*13730*/  MOV R117, R190 ;  /* 0x000000be00757202 */ /* 0x002ff20000000f00 */
[----:B------:R-:W-:Y:S10]  /*13740*/  MUFU.EX2 R190, R73 ;  /* 0x0000004900be7308 */ /* 0x000ff40000000800 */
[----:B------:R-:W1:Y:S01]  /*13750*/  MUFU.EX2 R210, R210 ;  /* 0x000000d200d27308 */ /* 0x000e620000000800 */
[----:B---3--:R-:W-:Y:S09]  /*13760*/  MOV R128, R189 ;  /* 0x000000bd00807202 */ /* 0x008ff20000000f00 */
[----:B------:R-:W-:Y:S10]  /*13770*/  MUFU.EX2 R209, R209 ;  /* 0x000000d100d17308 */ /* 0x000ff40000000800 */
[----:B------:R-:W3:Y:S10]  /*13780*/  MUFU.EX2 R208, R208 ;  /* 0x000000d000d07308 */ /* 0x000ef40000000800 */
[----:B------:R4:W-:Y:S10]  /*13790*/  MUFU.EX2 R163, R102 ;  /* 0x0000006600a37308 */ /* 0x0009f40000000800 */
[----:B------:R1:W-:Y:S10]  /*137a0*/  MUFU.EX2 R159, R78 ;  /* 0x0000004e009f7308 */ /* 0x0003f40000000800 */
[----:B------:R3:W-:Y:S01]  /*137b0*/  MUFU.EX2 R158, R79 ;  /* 0x0000004f009e7308 */ /* 0x0007e20000000800 */
[--C-:B----4-:R-:W-:Y:S02]  /*137c0*/  FFMA.FTZ R102, R95, c[0x0][0x23c], -R138.reuse ;  /* 0x00008f005f667a23 */ /* 0x110fe4000001088a */
[----:B------:R-:W-:Y:S07]  /*137d0*/  FFMA.FTZ R138, R127, c[0x0][0x23c], -R138 ;  /* 0x00008f007f8a7a23 */ /* 0x000fee000001088a */
[----:B------:R-:W-:Y:S01]  /*137e0*/  MUFU.EX2 R215, R215 ;  /* 0x000000d700d77308 */ /* 0x000fe20000000800 */
[----:B-1----:R-:W-:Y:S09]  /*137f0*/  F2FP.BF16.PACK_AB R78, R168, R156 ;  /* 0x0000009ca84e723e */ /* 0x002ff200000010ff */
[----:B------:R-:W-:Y:S01]  /*13800*/  MUFU.EX2 R138, R138 ;  /* 0x0000008a008a7308 */ /* 0x000fe20000000800 */
[----:B---3--:R-:W-:Y:S09]  /*13810*/  F2FP.BF16.PACK_AB R79, R167, R165 ;  /* 0x000000a5a74f723e */ /* 0x008ff200000010ff */
[----:B------:R-:W1:Y:S10]  /*13820*/  MUFU.EX2 R214, R214 ;  /* 0x000000d600d67308 */ /* 0x000e740000000800 */
[----:B------:R-:W3:Y:S10]  /*13830*/  MUFU.EX2 R213, R213 ;  /* 0x000000d500d57308 */ /* 0x000ef40000000800 */
[----:B------:R-:W4:Y:S10]  /*13840*/  MUFU.EX2 R164, R103 ;  /* 0x0000006700a47308 */ /* 0x000f340000000800 */
[----:B------:R-:W-:Y:S01]  /*13850*/  MUFU.EX2 R238, R238 ;  /* 0x000000ee00ee7308 */ /* 0x000fe20000000800 */
[----:B--2---:R-:W-:Y:S04]  /*13860*/  FFMA.FTZ R76, R133, R76, R193 ;  /* 0x0000004c854c7223 */ /* 0x004fe800000100c1 */
[----:B------:R-:W-:Y:S05]  /*13870*/  FADD.FTZ R76, R202, R76 ;  /* 0x0000004cca4c7221 */ /* 0x000fea0000010000 */
[----:B------:R2:W-:Y:S10]  /*13880*/  MUFU.EX2 R133, R74 ;  /* 0x0000004a00857308 */ /* 0x0005f40000000800 */
[----:B------:R-:W-:Y:S10]  /*13890*/  MUFU.EX2 R239, R239 ;  /* 0x000000ef00ef7308 */ /* 0x000ff40000000800 */
[----:B------:R-:W-:Y:S01]  /*138a0*/  MUFU.EX2 R237, R237 ;  /* 0x000000ed00ed7308 */ /* 0x000fe20000000800 */
[----:B--2---:R-:W-:Y:S09]  /*138b0*/  LDSM.16.MT88.4 R72, [R216+0x9000] ;  /* 0x00900000d848783b */ /* 0x004ff20000004200 */
[----:B------:R-:W-:Y:S10]  /*138c0*/  MUFU.EX2 R236, R236 ;  /* 0x000000ec00ec7308 */ /* 0x000ff40000000800 */
[----:B------:R-:W-:Y:S10]  /*138d0*/  MUFU.EX2 R241, R241 ;  /* 0x000000f100f17308 */ /* 0x000ff40000000800 */
[----:B------:R-:W-:Y:S10]  /*138e0*/  MUFU.EX2 R240, R240 ;  /* 0x000000f000f07308 */ /* 0x000ff40000000800 */
[----:B------:R-:W-:Y:S10]  /*138f0*/  MUFU.EX2 R235, R235 ;  /* 0x000000eb00eb7308 */ /* 0x000ff40000000800 */
[----:B------:R-:W-:Y:S10]  /*13900*/  MUFU.EX2 R193, R129 ;  /* 0x0000008100c17308 */ /* 0x000ff40000000800 */
[----:B------:R-:W-:Y:S10]  /*13910*/  MUFU.EX2 R161, R114 ;  /* 0x0000007200a17308 */ /* 0x000ff40000000800 */
[----:B------:R-:W-:Y:S01]  /*13920*/  MUFU.EX2 R189, R115 ;  /* 0x0000007300bd7308 */ /* 0x000fe20000000800 */
[----:B-----5:R-:W-:Y:S01]  /*13930*/  FFMA.FTZ R2, R2, R81, R92 ;  /* 0x0000005102027223 */ /* 0x020fe2000001005c */
[----:B------:R-:W-:Y:S01]  /*13940*/  F2FP.BF16.PACK_AB R81, R140, R124 ;  /* 0x0000007c8c51723e */ /* 0x000fe200000010ff */
[----:B------:R-:W-:Y:S01]  /*13950*/  FFMA.FTZ R92, R0, R80, R251 ;  /* 0x00000050005c7223 */ /* 0x000fe200000100fb */
[----:B------:R-:W-:Y:S01]  /*13960*/  F2FP.BF16.PACK_AB R80, R141, R120 ;  /* 0x000000788d50723e */ /* 0x000fe200000010ff */
[----:B------:R-:W-:Y:S05]  /*13970*/  FADD.FTZ R0, R203, R132 ;  /* 0x00000084cb007221 */ /* 0x000fea0000010000 */
[----:B------:R-:W-:Y:S01]  /*13980*/  MUFU.EX2 R245, R245 ;  /* 0x000000f500f57308 */ /* 0x000fe20000000800 */
[----:B------:R-:W-:Y:S01]  /*13990*/  FADD.FTZ R92, R200, R92 ;  /* 0x0000005cc85c7221 */ /* 0x000fe20000010000 */
[----:B------:R-:W-:Y:S01]  /*139a0*/  MOV R200, R128 ;  /* 0x0000008000c87202 */ /* 0x000fe20000000f00 */
[----:B------:R-:W-:Y:S01]  /*139b0*/  FADD.FTZ R2, R201, R2 ;  /* 0x00000002c9027221 */ /* 0x000fe20000010000 */
[----:B------:R-:W-:Y:S01]  /*139c0*/  MOV R128, R117 ;  /* 0x0000007500807202 */ /* 0x000fe20000000f00 */
[C---:B------:R-:W-:Y:S04]  /*139d0*/  HMMA.16816.F32.BF16 R8, R80.reuse, R84, R8 ;  /* 0x000000545008723c */ /* 0x040fe80000041808 */
[----:B------:R-:W-:Y:S01]  /*139e0*/  MOV R117, R89 ;  /* 0x0000005900757202 */ /* 0x000fe20000000f00 */
[----:B------:R-:W-:Y:S01]  /*139f0*/  FADD.FTZ R95, R200, R76 ;  /* 0x0000004cc85f7221 */ /* 0x000fe20000010000 */
[----:B------:R-:W-:Y:S01]  /*13a00*/  F2FP.BF16.PACK_AB R76, R153, R146 ;  /* 0x00000092994c723e */ /* 0x000fe200000010ff */
[----:B------:R-:W-:Y:S01]  /*13a10*/  MUFU.EX2 R246, R246 ;  /* 0x000000f600f67308 */ /* 0x000fe20000000800 */
[-C--:B------:R-:W-:Y:S04]  /*13a20*/  HMMA.16816.F32.BF16 R12, R80, R86.reuse, R12 ;  /* 0x00000056500c723c */ /* 0x080fe8000004180c */
[----:B------:R-:W-:Y:S04]  /*13a30*/  FADD.FTZ R94, R128, R2 ;  /* 0x00000002805e7221 */ /* 0x000fe80000010000 */
[C---:B------:R-:W-:Y:S01]  /*13a40*/  HMMA.16816.F32.BF16 R16, R60.reuse, R86, R16 ;  /* 0x000000563c10723c */ /* 0x040fe20000041810 */
[----:B------:R-:W2:Y:S01]  /*13a50*/  LDSM.16.MT88.4 R84, [R217+0x8800] ;  /* 0x00880000d954783b */ /* 0x000ea20000004200 */
[----:B------:R5:W-:Y:S06]  /*13a60*/  MUFU.EX2 R128, R93 ;  /* 0x0000005d00807308 */ /* 0x000bec0000000800 */
[-C--:B------:R-:W-:Y:S04]  /*13a70*/  HMMA.16816.F32.BF16 R20, R60, R96.reuse, R20 ;  /* 0x000000603c14723c */ /* 0x080fe80000041814 */
[----:B------:R-:W-:Y:S04]  /*13a80*/  MUFU.EX2 R242, R242 ;  /* 0x000000f200f27308 */ /* 0x000fe80000000800 */
[C---:B------:R-:W-:Y:S06]  /*13a90*/  HMMA.16816.F32.BF16 R32, R80.reuse, R96, R32 ;  /* 0x000000605020723c */ /* 0x040fec0000041820 */
[----:B------:R-:W-:Y:S02]  /*13aa0*/  MUFU.EX2 R244, R244 ;  /* 0x000000f400f47308 */ /* 0x000fe40000000800 */
[-C--:B------:R-:W-:Y:S08]  /*13ab0*/  HMMA.16816.F32.BF16 R36, R80, R98.reuse, R36 ;  /* 0x000000625024723c */ /* 0x080ff00000041824 */
[C---:B------:R-:W-:Y:S01]  /*13ac0*/  HMMA.16816.F32.BF16 R48, R60.reuse, R98, R48 ;  /* 0x000000623c30723c */ /* 0x040fe20000041830 */
[----:B------:R-:W1:Y:S01]  /*13ad0*/  LDSM.16.MT88.4 R96, [R218+0x8800] ;  /* 0x00880000da60783b */ /* 0x000e620000004200 */
[----:B------:R-:W-:Y:S06]  /*13ae0*/  MUFU.EX2 R249, R249 ;  /* 0x000000f900f97308 */ /* 0x000fec0000000800 */
[-C--:B--2---:R-:W-:Y:S04]  /*13af0*/  HMMA.16816.F32.BF16 R24, R60, R84.reuse, R24 ;  /* 0x000000543c18723c */ /* 0x084fe80000041818 */
[----:B------:R-:W-:Y:S04]  /*13b00*/  MUFU.EX2 R250, R250 ;  /* 0x000000fa00fa7308 */ /* 0x000fe80000000800 */
[C---:B------:R-:W-:Y:S06]  /*13b10*/  HMMA.16816.F32.BF16 R28, R80.reuse, R84, R28 ;  /* 0x00000054501c723c */ /* 0x040fec000004181c */
[----:B------:R-:W-:Y:S02]  /*13b20*/  MUFU.EX2 R247, R247 ;  /* 0x000000f700f77308 */ /* 0x000fe40000000800 */
[-C--:B------:R-:W-:Y:S08]  /*13b30*/  HMMA.16816.F32.BF16 R52, R80, R86.reuse, R52 ;  /* 0x000000565034723c */ /* 0x080ff00000041834 */
[----:B------:R-:W-:Y:S01]  /*13b40*/  MUFU.EX2 R248, R248 ;  /* 0x000000f800f87308 */ /* 0x000fe20000000800 */
[C---:B------:R-:W-:Y:S01]  /*13b50*/  HMMA.16816.F32.BF16 R64, R60.reuse, R86, R64 ;  /* 0x000000563c40723c */ /* 0x040fe20000041840 */
[----:B------:R-:W2:Y:S07]  /*13b60*/  LDSM.16.MT88.4 R84, [R219+0x9000] ;  /* 0x00900000db54783b */ /* 0x000eae0000004200 */
[-C--:B-1----:R-:W-:Y:S01]  /*13b70*/  HMMA.16816.F32.BF16 R40, R60, R96.reuse, R40 ;  /* 0x000000603c28723c */ /* 0x082fe20000041828 */
[----:B------:R-:W-:Y:S07]  /*13b80*/  MUFU.EX2 R132, R118 ;  /* 0x0000007600847308 */ /* 0x000fee0000000800 */
[C---:B------:R-:W-:Y:S03]  /*13b90*/  HMMA.16816.F32.BF16 R44, R80.reuse, R96, R44 ;  /* 0x00000060502c723c */ /* 0x040fe6000004182c */
[----:B------:R-:W-:Y:S04]  /*13ba0*/  MUFU.EX2 R97, R175 ;  /* 0x000000af00617308 */ /* 0x000fe80000000800 */
[----:B------:R-:W-:Y:S01]  /*13bb0*/  FADD.FTZ R96, R88, R0 ;  /* 0x0000000058607221 */ /* 0x000fe20000010000 */
[-C--:B------:R-:W-:Y:S01]  /*13bc0*/  HMMA.16816.F32.BF16 R68, R80, R98.reuse, R68 ;  /* 0x000000625044723c */ /* 0x080fe20000041844 */
[----:B------:R-:W1:Y:S03]  /*13bd0*/  LDSM.16.MT88.4 R80, [R217+0x9000] ;  /* 0x00900000d950783b */ /* 0x000e660000004200 */
[----:B------:R-:W-:Y:S01]  /*13be0*/  FADD.FTZ R0, R199, R92 ;  /* 0x0000005cc7007221 */ /* 0x000fe20000010000 */
[----:B------:R-:W-:Y:S01]  /*13bf0*/  MUFU.EX2 R129, R119 ;  /* 0x0000007700817308 */ /* 0x000fe20000000800 */
[----:B------:R-:W-:Y:S02]  /*13c00*/  FADD.FTZ R2, R117, R96 ;  /* 0x0000006075027221 */ /* 0x000fe40000010000 */
[----:B------:R-:W-:Y:S01]  /*13c10*/  HMMA.16816.F32.BF16 R56, R60, R98, R56 ;  /* 0x000000623c38723c */ /* 0x000fe20000041838 */
[----:B------:R-:W1:Y:S03]  /*13c20*/  LDSM.16.MT88.4 R88, [R218+0x9000] ;  /* 0x00900000da58783b */ /* 0x000e660000004200 */
[----:B------:R-:W-:Y:S02]  /*13c30*/  FADD.FTZ R0, R125, R0 ;  /* 0x000000007d007221 */ /* 0x000fe40000010000 */
[----:B------:R-:W-:Y:S01]  /*13c40*/  FADD.FTZ R2, R207, R2 ;  /* 0x00000002cf027221 */ /* 0x000fe20000010000 */
[----:B------:R-:W-:Y:S01]  /*13c50*/  F2FP.BF16.PACK_AB R61, R157, R151 ;  /* 0x000000979d3d723e */ /* 0x000fe200000010ff */
[----:B------:R-:W-:Y:S01]  /*13c60*/  FADD.FTZ R0, R124, R0 ;  /* 0x000000007c007221 */ /* 0x000fe20000010000 */
[----:B------:R-:W-:Y:S01]  /*13c70*/  F2FP.BF16.PACK_AB R60, R210, R211 ;  /* 0x000000d3d23c723e */ /* 0x000fe200000010ff */
[----:B------:R-:W-:Y:S02]  /*13c80*/  MUFU.EX2 R127, R100 ;  /* 0x00000064007f7308 */ /* 0x000fe40000000800 */
[----:B------:R-:W-:Y:S01]  /*13c90*/  F2FP.BF16.PACK_AB R62, R208, R209 ;  /* 0x000000d1d03e723e */ /* 0x000fe200000010ff */
[----:B------:R-:W-:Y:S01]  /*13ca0*/  FADD.FTZ R0, R140, R0 ;  /* 0x000000008c007221 */ /* 0x000fe20000010000 */
[----:B------:R-:W-:Y:S01]  /*13cb0*/  F2FP.BF16.PACK_AB R63, R170, R160 ;  /* 0x000000a0aa3f723e */ /* 0x000fe200000010ff */
[----:B------:R-:W-:Y:S02]  /*13cc0*/  FADD.FTZ R2, R206, R2 ;  /* 0x00000002ce027221 */ /* 0x000fe40000010000 */
[----:B------:R-:W-:Y:S02]  /*13cd0*/  FADD.FTZ R0, R147, R0 ;  /* 0x0000000093007221 */ /* 0x000fe40000010000 */
[----:B------:R-:W-:Y:S01]  /*13ce0*/  FADD.FTZ R2, R205, R2 ;  /* 0x00000002cd027221 */ /* 0x000fe20000010000 */
[----:B------:R-:W-:Y:S01]  /*13cf0*/  MUFU.EX2 R130, R130 ;  /* 0x0000008200827308 */ /* 0x000fe20000000800 */
[-C--:B------:R-:W-:Y:S03]  /*13d00*/  HMMA.16816.F32.BF16 R4, R60, R72.reuse, R4 ;  /* 0x000000483c04723c */ /* 0x080fe60000041804 */
[----:B------:R-:W-:Y:S02]  /*13d10*/  FADD.FTZ R0, R149, R0 ;  /* 0x0000000095007221 */ /* 0x000fe40000010000 */
[----:B------:R-:W-:Y:S02]  /*13d20*/  FADD.FTZ R2, R204, R2 ;  /* 0x00000002cc027221 */ /* 0x000fe40000010000 */
[----:B------:R-:W-:Y:S01]  /*13d30*/  FADD.FTZ R0, R142, R0 ;  /* 0x000000008e007221 */ /* 0x000fe20000010000 */
[C---:B------:R-:W-:Y:S01]  /*13d40*/  HMMA.16816.F32.BF16 R8, R76.reuse, R72, R8 ;  /* 0x000000484c08723c */ /* 0x040fe20000041808 */
[----:B------:R-:W-:Y:S03]  /*13d50*/  MUFU.EX2 R131, R131 ;  /* 0x0000008300837308 */ /* 0x000fe60000000800 */
[----:B------:R-:W-:Y:S02]  /*13d60*/  FADD.FTZ R0, R143, R0 ;  /* 0x000000008f007221 */ /* 0x000fe40000010000 */
[----:B------:R-:W-:Y:S02]  /*13d70*/  FADD.FTZ R2, R211, R2 ;  /* 0x00000002d3027221 */ /* 0x000fe40000010000 */
[-C--:B------:R-:W-:Y:S03]  /*13d80*/  HMMA.16816.F32.BF16 R12, R76, R74.reuse, R12 ;  /* 0x0000004a4c0c723c */ /* 0x080fe6000004180c */
[----:B------:R-:W-:Y:S01]  /*13d90*/  MUFU.EX2 R125, R101 ;  /* 0x00000065007d7308 */ /* 0x000fe20000000800 */
[----:B------:R-:W-:Y:S02]  /*13da0*/  FADD.FTZ R2, R210, R2 ;  /* 0x00000002d2027221 */ /* 0x000fe40000010000 */
[----:B------:R-:W-:Y:S02]  /*13db0*/  FADD.FTZ R0, R165, R0 ;  /* 0x00000000a5007221 */ /* 0x000fe40000010000 */
[C---:B------:R-:W-:Y:S01]  /*13dc0*/  HMMA.16816.F32.BF16 R16, R60.reuse, R74, R16 ;  /* 0x0000004a3c10723c */ /* 0x040fe20000041810 */
[----:B------:R-:W3:Y:S03]  /*13dd0*/  LDSM.16.MT88.4 R72, [R216+0x9800] ;  /* 0x00980000d848783b */ /* 0x000ee60000004200 */
[----:B------:R-:W-:Y:S01]  /*13de0*/  FADD.FTZ R0, R167, R0 ;  /* 0x00000000a7007221 */ /* 0x000fe20000010000 */
[----:B------:R-:W-:Y:S03]  /*13df0*/  MUFU.EX2 R119, R187 ;  /* 0x000000bb00777308 */ /* 0x000fe60000000800 */
[-C--:B--2---:R-:W-:Y:S04]  /*13e00*/  HMMA.16816.F32.BF16 R20, R60, R84.reuse, R20 ;  /* 0x000000543c14723c */ /* 0x084fe80000041814 */
[----:B------:R-:W-:Y:S03]  /*13e10*/  FADD.FTZ R0, R162, R0 ;  /* 0x00000000a2007221 */ /* 0x000fe60000010000 */
[----:B------:R-:W-:Y:S01]  /*13e20*/  MUFU.EX2 R252, R252 ;  /* 0x000000fc00fc7308 */ /* 0x000fe20000000800 */
[C---:B------:R-:W-:Y:S04]  /*13e30*/  HMMA.16816.F32.BF16 R32, R76.reuse, R84, R32 ;  /* 0x000000544c20723c */ /* 0x040fe80000041820 */
[----:B------:R-:W-:Y:S04]  /*13e40*/  FADD.FTZ R0, R195, R0 ;  /* 0x00000000c3007221 */ /* 0x000fe80000010000 */
[-C--:B------:R-:W-:Y:S01]  /*13e50*/  HMMA.16816.F32.BF16 R36, R76, R86.reuse, R36 ;  /* 0x000000564c24723c */ /* 0x080fe20000041824 */
[----:B------:R-:W-:Y:S03]  /*13e60*/  MUFU.EX2 R117, R186 ;  /* 0x000000ba00757308 */ /* 0x000fe60000000800 */
[----:B------:R-:W-:Y:S04]  /*13e70*/  FADD.FTZ R0, R194, R0 ;  /* 0x00000000c2007221 */ /* 0x000fe80000010000 */
[C---:B------:R-:W-:Y:S01]  /*13e80*/  HMMA.16816.F32.BF16 R48, R60.reuse, R86, R48 ;  /* 0x000000563c30723c */ /* 0x040fe20000041830 */
[----:B------:R-:W-:Y:S02]  /*13e90*/  LDSM.16.MT88.4 R84, [R217+0x9800] ;  /* 0x00980000d954783b */ /* 0x000fe40000004200 */
[----:B------:R-:W-:Y:S01]  /*13ea0*/  MUFU.EX2 R118, R185 ;  /* 0x000000b900767308 */ /* 0x000fe20000000800 */
[----:B------:R-:W-:Y:S04]  /*13eb0*/  FADD.FTZ R0, R191, R0 ;  /* 0x00000000bf007221 */ /* 0x000fe80000010000 */
[-C--:B-1----:R-:W-:Y:S05]  /*13ec0*/  HMMA.16816.F32.BF16 R24, R60, R80.reuse, R24 ;  /* 0x000000503c18723c */ /* 0x082fea0000041818 */
[----:B------:R-:W-:Y:S03]  /*13ed0*/  MUFU.EX2 R115, R183 ;  /* 0x000000b700737308 */ /* 0x000fe60000000800 */
[C---:B------:R-:W-:Y:S07]  /*13ee0*/  HMMA.16816.F32.BF16 R28, R76.reuse, R80, R28 ;  /* 0x000000504c1c723c */ /* 0x040fee000004181c */
[----:B------:R-:W-:Y:S01]  /*13ef0*/  MUFU.EX2 R114, R182 ;  /* 0x000000b600727308 */ /* 0x000fe20000000800 */
        /* <DEDUP_REMOVED lines=8> */
[-C--:B------:R-:W-:Y:S07]  /*13f80*/  HMMA.16816.F32.BF16 R68, R76, R90.reuse, R68 ;  /* 0x0000005a4c44723c */ /* 0x080fee0000041844 */
[----:B------:R-:W-:Y:S01]  /*13f90*/  F2FP.BF16.PACK_AB R78, R197, R196 ;  /* 0x000000c4c54e723e */ /* 0x000fe200000010ff */
[----:B------:R-:W-:Y:S01]  /*13fa0*/  HMMA.16816.F32.BF16 R56, R60, R90, R56 ;  /* 0x0000005a3c38723c */ /* 0x000fe20000041838 */
[----:B------:R-:W2:Y:S01]  /*13fb0*/  LDSM.16.MT88.4 R88, [R218+0x9800] ;  /* 0x00980000da58783b */ /* 0x000ea20000004200 */
[----:B------:R-:W1:Y:S02]  /*13fc0*/  MUFU.EX2 R99, R177 ;  /* 0x000000b100637308 */ /* 0x000e640000000800 */
[----:B------:R-:W-:Y:S01]  /*13fd0*/  FADD.FTZ R77, R113, R95 ;  /* 0x0000005f714d7221 */ /* 0x000fe20000010000 */
[----:B------:R-:W-:Y:S01]  /*13fe0*/  F2FP.BF16.PACK_AB R79, R191, R194 ;  /* 0x000000c2bf4f723e */ /* 0x000fe200000010ff */
[----:B------:R-:W-:Y:S01]  /*13ff0*/  FADD.FTZ R76, R116, R94 ;  /* 0x0000005e744c7221 */ /* 0x000fe20000010000 */
[----:B------:R-:W-:Y:S01]  /*14000*/  F2FP.BF16.PACK_AB R60, R214, R215 ;  /* 0x000000d7d63c723e */ /* 0x000fe200000010ff */
[----:B-----5:R-:W-:Y:S01]  /*14010*/  FADD.FTZ R93, R121, R77 ;  /* 0x0000004d795d7221 */ /* 0x020fe20000010000 */
[----:B------:R-:W-:Y:S03]  /*14020*/  F2FP.BF16.PACK_AB R61, R169, R166 ;  /* 0x000000a6a93d723e */ /* 0x000fe600000010ff */
[----:B---3--:R-:W-:Y:S01]  /*14030*/  F2FP.BF16.PACK_AB R62, R243, R213 ;  /* 0x000000d5f33e723e */ /* 0x008fe200000010ff */
[----:B------:R-:W-:Y:S01]  /*14040*/  FADD.FTZ R92, R120, R76 ;  /* 0x0000004c785c7221 */ /* 0x000fe20000010000 */
[----:B------:R-:W-:Y:S01]  /*14050*/  F2FP.BF16.PACK_AB R63, R198, R212 ;  /* 0x000000d4c63f723e */ /* 0x000fe200000010ff */
[----:B------:R-:W-:Y:S01]  /*14060*/  MUFU.EX2 R121, R102 ;  /* 0x0000006600797308 */ /* 0x000fe20000000800 */
[----:B----4-:R-:W-:Y:S02]  /*14070*/  F2FP.BF16.PACK_AB R76, R164, R163 ;  /* 0x000000a3a44c723e */ /* 0x010fe400000010ff */
[----:B------:R-:W-:Y:S03]  /*14080*/  F2FP.BF16.PACK_AB R77, R195, R162 ;  /* 0x000000a2c34d723e */ /* 0x000fe600000010ff */
[-C--:B------:R-:W-:Y:S04]  /*14090*/  HMMA.16816.F32.BF16 R4, R60, R72.reuse, R4 ;  /* 0x000000483c04723c */ /* 0x080fe80000041804 */
[----:B------:R-:W-:Y:S01]  /*140a0*/  MUFU.EX2 R120, R112 ;  /* 0x0000007000787308 */ /* 0x000fe20000000800 */
[----:B-1----:R-:W-:Y:S03]  /*140b0*/  F2FP.BF16.PACK_AB R154, R137, R99 ;  /* 0x00000063899a723e */ /* 0x002fe600000010ff */
[C---:B------:R-:W-:Y:S06]  /*140c0*/  HMMA.16816.F32.BF16 R8, R76.reuse, R72, R8 ;  /* 0x000000484c08723c */ /* 0x040fec0000041808 */
[----:B------:R-:W-:Y:S02]  /*140d0*/  MUFU.EX2 R116, R184 ;  /* 0x000000b800747308 */ /* 0x000fe40000000800 */
[-C--:B------:R-:W-:Y:S08]  /*140e0*/  HMMA.16816.F32.BF16 R12, R76, R74.reuse, R12 ;  /* 0x0000004a4c0c723c */ /* 0x080ff0000004180c */
[C---:B------:R-:W-:Y:S01]  /*140f0*/  HMMA.16816.F32.BF16 R16, R60.reuse, R74, R16 ;  /* 0x0000004a3c10723c */ /* 0x040fe20000041810 */
[----:B------:R-:W1:Y:S01]  /*14100*/  LDSM.16.MT88.4 R72, [R216+0xa000] ;  /* 0x00a00000d848783b */ /* 0x000e620000004200 */
[----:B------:R-:W-:Y:S06]  /*14110*/  MUFU.EX2 R102, R180 ;  /* 0x000000b400667308 */ /* 0x000fec0000000800 */
[-C--:B------:R-:W-:Y:S04]  /*14120*/  HMMA.16816.F32.BF16 R20, R60, R80.reuse, R20 ;  /* 0x000000503c14723c */ /* 0x080fe80000041814 */
[----:B------:R-:W3:Y:S04]  /*14130*/  MUFU.EX2 R98, R176 ;  /* 0x000000b000627308 */ /* 0x000ee80000000800 */
[C---:B------:R-:W-:Y:S06]  /*14140*/  HMMA.16816.F32.BF16 R32, R76.reuse, R80, R32 ;  /* 0x000000504c20723c */ /* 0x040fec0000041820 */
[----:B------:R-:W-:Y:S02]  /*14150*/  MUFU.EX2 R95, R173 ;  /* 0x000000ad005f7308 */ /* 0x000fe40000000800 */
[-C--:B------:R-:W-:Y:S08]  /*14160*/  HMMA.16816.F32.BF16 R36, R76, R82.reuse, R36 ;  /* 0x000000524c24723c */ /* 0x080ff00000041824 */
[C---:B------:R-:W-:Y:S01]  /*14170*/  HMMA.16816.F32.BF16 R48, R60.reuse, R82, R48 ;  /* 0x000000523c30723c */ /* 0x040fe20000041830 */
[----:B------:R-:W4:Y:S01]  /*14180*/  LDSM.16.MT88.4 R80, [R219+0xa000] ;  /* 0x00a00000db50783b */ /* 0x000f220000004200 */
[----:B------:R-:W-:Y:S02]  /*14190*/  MUFU.EX2 R94, R122 ;  /* 0x0000007a005e7308 */ /* 0x000fe40000000800 */
[----:B---3--:R-:W-:Y:S04]  /*141a0*/  F2FP.BF16.PACK_AB R155, R97, R98 ;  /* 0x00000062619b723e */ /* 0x008fe800000010ff */
        /* <DEDUP_REMOVED lines=8> */
[-C--:B--2---:R-:W-:Y:S04]  /*14230*/  HMMA.16816.F32.BF16 R40, R60, R88.reuse, R40 ;  /* 0x000000583c28723c */ /* 0x084fe80000041828 */
[----:B------:R-:W-:Y:S04]  /*14240*/  MUFU.EX2 R107, R107 ;  /* 0x0000006b006b7308 */ /* 0x000fe80000000800 */
[C---:B------:R-:W-:Y:S06]  /*14250*/  HMMA.16816.F32.BF16 R44, R76.reuse, R88, R44 ;  /* 0x000000584c2c723c */ /* 0x040fec000004182c */
[----:B------:R-:W-:Y:S02]  /*14260*/  MUFU.EX2 R104, R108 ;  /* 0x0000006c00687308 */ /* 0x000fe40000000800 */
[-C--:B------:R-:W-:Y:S07]  /*14270*/  HMMA.16816.F32.BF16 R68, R76, R90.reuse, R68 ;  /* 0x0000005a4c44723c */ /* 0x080fee0000041844 */
[----:B------:R-:W-:Y:S01]  /*14280*/  FADD.FTZ R77, R145, R93 ;  /* 0x0000005d914d7221 */ /* 0x000fe20000010000 */
[----:B------:R-:W-:Y:S01]  /*14290*/  HMMA.16816.F32.BF16 R56, R60, R90, R56 ;  /* 0x0000005a3c38723c */ /* 0x000fe20000041838 */
[----:B------:R-:W2:Y:S01]  /*142a0*/  LDSM.16.MT88.4 R88, [R218+0xa000] ;  /* 0x00a00000da58783b */ /* 0x000ea20000004200 */
[----:B------:R-:W-:Y:S02]  /*142b0*/  MUFU.EX2 R105, R109 ;  /* 0x0000006d00697308 */ /* 0x000fe40000000800 */
[----:B------:R-:W-:Y:S01]  /*142c0*/  FADD.FTZ R76, R141, R92 ;  /* 0x0000005c8d4c7221 */ /* 0x000fe20000010000 */
[----:B------:R-:W-:Y:S01]  /*142d0*/  F2FP.BF16.PACK_AB R78, R192, R189 ;  /* 0x000000bdc04e723e */ /* 0x000fe200000010ff */
[----:B------:R-:W-:Y:S01]  /*142e0*/  FADD.FTZ R93, R148, R77 ;  /* 0x0000004d945d7221 */ /* 0x000fe20000010000 */
        /* <DEDUP_REMOVED lines=10> */
[-C--:B-1----:R-:W-:Y:S02]  /*14390*/  HMMA.16816.F32.BF16 R4, R60, R72.reuse, R4 ;  /* 0x000000483c04723c */ /* 0x082fe40000041804 */
[----:B------:R-:W-:Y:S06]  /*143a0*/  MUFU.EX2 R111, R111 ;  /* 0x0000006f006f7308 */ /* 0x000fec0000000800 */
[C---:B------:R-:W-:Y:S04]  /*143b0*/  HMMA.16816.F32.BF16 R8, R76.reuse, R72, R8 ;  /* 0x000000484c08723c */ /* 0x040fe80000041808 */
[----:B------:R-:W1:Y:S04]  /*143c0*/  MUFU.EX2 R96, R174 ;  /* 0x000000ae00607308 */ /* 0x000e680000000800 */
[-C--:B------:R-:W-:Y:S08]  /*143d0*/  HMMA.16816.F32.BF16 R12, R76, R74.reuse, R12 ;  /* 0x0000004a4c0c723c */ /* 0x080ff0000004180c */
[C---:B------:R-:W-:Y:S01]  /*143e0*/  HMMA.16816.F32.BF16 R16, R60.reuse, R74, R16 ;  /* 0x0000004a3c10723c */ /* 0x040fe20000041810 */
[----:B------:R-:W5:Y:S07]  /*143f0*/  LDSM.16.MT88.4 R72, [R216+0xa800] ;  /* 0x00a80000d848783b */ /* 0x000f6e0000004200 */
[-C--:B----4-:R-:W-:Y:S04]  /*14400*/  HMMA.16816.F32.BF16 R20, R60, R80.reuse, R20 ;  /* 0x000000503c14723c */ /* 0x090fe80000041814 */
[----:B-1----:R-:W-:Y:S04]  /*14410*/  F2FP.BF16.PACK_AB R200, R95, R96 ;  /* 0x000000605fc8723e */ /* 0x002fe800000010ff */
[C---:B------:R-:W-:Y:S08]  /*14420*/  HMMA.16816.F32.BF16 R32, R76.reuse, R80, R32 ;  /* 0x000000504c20723c */ /* 0x040ff00000041820 */
[-C--:B------:R-:W-:Y:S08]  /*14430*/  HMMA.16816.F32.BF16 R36, R76, R82.reuse, R36 ;  /* 0x000000524c24723c */ /* 0x080ff00000041824 */
[C---:B------:R-:W-:Y:S01]  /*14440*/  HMMA.16816.F32.BF16 R48, R60.reuse, R82, R48 ;  /* 0x000000523c30723c */ /* 0x040fe20000041830 */
[----:B------:R-:W1:Y:S07]  /*14450*/  LDSM.16.MT88.4 R80, [R219+0xa800] ;  /* 0x00a80000db50783b */ /* 0x000e6e0000004200 */
[-C--:B---3--:R-:W-:Y:S08]  /*14460*/  HMMA.16816.F32.BF16 R24, R60, R84.reuse, R24 ;  /* 0x000000543c18723c */ /* 0x088ff00000041818 */
[C---:B------:R-:W-:Y:S08]  /*14470*/  HMMA.16816.F32.BF16 R28, R76.reuse, R84, R28 ;  /* 0x000000544c1c723c */ /* 0x040ff0000004181c */
[-C--:B------:R-:W-:Y:S08]  /*14480*/  HMMA.16816.F32.BF16 R52, R76, R86.reuse, R52 ;  /* 0x000000564c34723c */ /* 0x080ff00000041834 */
[C---:B------:R-:W-:Y:S01]  /*14490*/  HMMA.16816.F32.BF16 R64, R60.reuse, R86, R64 ;  /* 0x000000563c40723c */ /* 0x040fe20000041840 */
[----:B------:R-:W3:Y:S07]  /*144a0*/  LDSM.16.MT88.4 R84, [R217+0xa800] ;  /* 0x00a80000d954783b */ /* 0x000eee0000004200 */
[-C--:B--2---:R-:W-:Y:S08]  /*144b0*/  HMMA.16816.F32.BF16 R40, R60, R88.reuse, R40 ;  /* 0x000000583c28723c */ /* 0x084ff00000041828 */
[C---:B------:R-:W-:Y:S08]  /*144c0*/  HMMA.16816.F32.BF16 R44, R76.reuse, R88, R44 ;  /* 0x000000584c2c723c */ /* 0x040ff0000004182c */
[-C--:B------:R-:W-:Y:S07]  /*144d0*/  HMMA.16816.F32.BF16 R68, R76, R90.reuse, R68 ;  /* 0x0000005a4c44723c */ /* 0x080fee0000041844 */
[----:B------:R-:W-:Y:S01]  /*144e0*/  FADD.FTZ R76, R150, R92 ;  /* 0x0000005c964c7221 */ /* 0x000fe20000010000 */
[----:B------:R-:W-:Y:S01]  /*144f0*/  HMMA.16816.F32.BF16 R56, R60, R90, R56 ;  /* 0x0000005a3c38723c */ /* 0x000fe20000041838 */
[----:B------:R-:W2:Y:S03]  /*14500*/  LDSM.16.MT88.4 R88, [R218+0xa800] ;  /* 0x00a80000da58783b */ /* 0x000ea60000004200 */
        /* <DEDUP_REMOVED lines=10> */
[----:B------:R-:W-:Y:S01]  /*145b0*/  LDSM.16.MT88.4 R144, [R219+0xb800] ;  /* 0x00b80000db90783b */ /* 0x000fe20000004200 */
[----:B------:R-:W-:Y:S02]  /*145c0*/  F2FP.BF16.PACK_AB R77, R127, R128 ;  /* 0x000000807f4d723e */ /* 0x000fe400000010ff */
[-C--:B-----5:R-:W-:Y:S03]  /*145d0*/  HMMA.16816.F32.BF16 R4, R60, R72.reuse, R4 ;  /* 0x000000483c04723c */ /* 0x0a0fe60000041804 */
[----:B------:R-:W-:Y:S02]  /*145e0*/  F2FP.BF16.PACK_AB R79, R121, R125 ;  /* 0x0000007d794f723e */ /* 0x000fe400000010ff */
[----:B------:R-:W-:Y:S05]  /*145f0*/  F2FP.BF16.PACK_AB R152, R102, R103 ;  /* 0x000000676698723e */ /* 0x000fea00000010ff */
[C---:B------:R-:W-:Y:S08]  /*14600*/  HMMA.16816.F32.BF16 R8, R76.reuse, R72, R8 ;  /* 0x000000484c08723c */ /* 0x040ff00000041808 */
[-C--:B------:R-:W-:Y:S08]  /*14610*/  HMMA.16816.F32.BF16 R12, R76, R74.reuse, R12 ;  /* 0x0000004a4c0c723c */ /* 0x080ff0000004180c */
[C---:B------:R-:W-:Y:S01]  /*14620*/  HMMA.16816.F32.BF16 R16, R60.reuse, R74, R16 ;  /* 0x0000004a3c10723c */ /* 0x040fe20000041810 */
[----:B------:R-:W4:Y:S07]  /*14630*/  LDSM.16.MT88.4 R72, [R216+0xb000] ;  /* 0x00b00000d848783b */ /* 0x000f2e0000004200 */
[-C--:B-1----:R-:W-:Y:S08]  /*14640*/  HMMA.16816.F32.BF16 R20, R60, R80.reuse, R20 ;  /* 0x000000503c14723c */ /* 0x082ff00000041814 */
        /* <DEDUP_REMOVED lines=20> */
[----:B------:R-:W-:Y:S03]  /*14790*/  F2FP.BF16.PACK_AB R61, R117, R252 ;  /* 0x000000fc753d723e */ /* 0x000fe600000010ff */
[----:B------:R-:W-:Y:S01]  /*147a0*/  F2FP.BF16.PACK_AB R62, R116, R118 ;  /* 0x00000076743e723e */ /* 0x000fe200000010ff */
[----:B------:R-:W-:Y:S01]  /*147b0*/  FADD.FTZ R2, R156, R76 ;  /* 0x0000004c9c027221 */ /* 0x000fe20000010000 */
[----:B------:R-:W-:Y:S02]  /*147c0*/  F2FP.BF16.PACK_AB R63, R114, R115 ;  /* 0x00000073723f723e */ /* 0x000fe400000010ff */
[----:B------:R-:W-:Y:S01]  /*147d0*/  F2FP.BF16.PACK_AB R153, R100, R101 ;  /* 0x000000656499723e */ /* 0x000fe200000010ff */
[----:B------:R-:W-:Y:S01]  /*147e0*/  FADD.FTZ R2, R168, R2 ;  /* 0x00000002a8027221 */ /* 0x000fe20000010000 */
[----:B------:R-:W-:Y:S02]  /*147f0*/  F2FP.BF16.PACK_AB R76, R112, R113 ;  /* 0x00000071704c723e */ /* 0x000fe400000010ff */
[----:B------:R-:W-:Y:S01]  /*14800*/  F2FP.BF16.PACK_AB R77, R107, R106 ;  /* 0x0000006a6b4d723e */ /* 0x000fe200000010ff */
[-C--:B----4-:R-:W-:Y:S03]  /*14810*/  HMMA.16816.F32.BF16 R4, R60, R72.reuse, R4 ;  /* 0x000000483c04723c */ /* 0x090fe60000041804 */
[----:B------:R-:W-:Y:S01]  /*14820*/  F2FP.BF16.PACK_AB R79, R111, R110 ;  /* 0x0000006e6f4f723e */ /* 0x000fe200000010ff */
[----:B------:R-:W-:Y:S06]  /*14830*/  FADD.FTZ R2, R163, R2 ;  /* 0x00000002a3027221 */ /* 0x000fec0000010000 */
[C---:B------:R-:W-:Y:S07]  /*14840*/  HMMA.16816.F32.BF16 R8, R76.reuse, R72, R8 ;  /* 0x000000484c08723c */ /* 0x040fee0000041808 */
[----:B------:R-:W-:Y:S01]  /*14850*/  FADD.FTZ R72, R170, R92 ;  /* 0x0000005caa487221 */ /* 0x000fe20000010000 */
[-C--:B------:R-:W-:Y:S04]  /*14860*/  HMMA.16816.F32.BF16 R12, R76, R74.reuse, R12 ;  /* 0x0000004a4c0c723c */ /* 0x080fe8000004180c */
[----:B------:R-:W-:Y:S02]  /*14870*/  FADD.FTZ R72, R166, R72 ;  /* 0x00000048a6487221 */ /* 0x000fe40000010000 */
[----:B------:R-:W-:Y:S02]  /*14880*/  FADD.FTZ R73, R208, R93 ;  /* 0x0000005dd0497221 */ /* 0x000fe40000010000 */
[C---:B------:R-:W-:Y:S01]  /*14890*/  HMMA.16816.F32.BF16 R16, R60.reuse, R74, R16 ;  /* 0x0000004a3c10723c */ /* 0x040fe20000041810 */
[----:B------:R-:W-:Y:S03]  /*148a0*/  MUFU.EX2 R75, R171 ;  /* 0x000000ab004b7308 */ /* 0x000fe60000000800 */
[----:B------:R-:W-:Y:S02]  /*148b0*/  FADD.FTZ R72, R169, R72 ;  /* 0x00000048a9487221 */ /* 0x000fe40000010000 */
[----:B------:R-:W-:Y:S02]  /*148c0*/  FADD.FTZ R73, R215, R73 ;  /* 0x00000049d7497221 */ /* 0x000fe40000010000 */
[-C--:B-1----:R-:W-:Y:S03]  /*148d0*/  HMMA.16816.F32.BF16 R20, R60, R80.reuse, R20 ;  /* 0x000000503c14723c */ /* 0x082fe60000041814 */
[----:B------:R-:W1:Y:S01]  /*148e0*/  MUFU.EX2 R74, R126 ;  /* 0x0000007e004a7308 */ /* 0x000e620000000800 */
[----:B------:R-:W-:Y:S04]  /*148f0*/  FADD.FTZ R73, R214, R73 ;  /* 0x00000049d6497221 */ /* 0x000fe80000010000 */
[C---:B------:R-:W-:Y:S05]  /*14900*/  HMMA.16816.F32.BF16 R32, R76.reuse, R80, R32 ;  /* 0x000000504c20723c */ /* 0x040fea0000041820 */
[----:B------:R-:W4:Y:S03]  /*14910*/  MUFU.EX2 R81, R123 ;  /* 0x0000007b00517308 */ /* 0x000f260000000800 */
[-C--:B------:R-:W-:Y:S07]  /*14920*/  HMMA.16816.F32.BF16 R36, R76, R82.reuse, R36 ;  /* 0x000000524c24723c */ /* 0x080fee0000041824 */
[----:B------:R-:W5:Y:S01]  /*14930*/  MUFU.EX2 R80, R172 ;  /* 0x000000ac00507308 */ /* 0x000f620000000800 */
[C---:B------:R-:W-:Y:S04]  /*14940*/  HMMA.16816.F32.BF16 R48, R60.reuse, R82, R48 ;  /* 0x000000523c30723c */ /* 0x040fe80000041830 */
[----:B-1----:R-:W-:Y:S04]  /*14950*/  F2FP.BF16.PACK_AB R203, R138, R74 ;  /* 0x0000004a8acb723e */ /* 0x002fe800000010ff */
[-C--:B---3--:R-:W-:Y:S04]  /*14960*/  HMMA.16816.F32.BF16 R24, R60, R84.reuse, R24 ;  /* 0x000000543c18723c */ /* 0x088fe80000041818 */
[----:B----4-:R-:W-:Y:S04]  /*14970*/  F2FP.BF16.PACK_AB R201, R81, R94 ;  /* 0x0000005e51c9723e */ /* 0x010fe800000010ff */
[C---:B------:R-:W-:Y:S04]  /*14980*/  HMMA.16816.F32.BF16 R28, R76.reuse, R84, R28 ;  /* 0x000000544c1c723c */ /* 0x040fe8000004181c */
[----:B-----5:R-:W-:Y:S04]  /*14990*/  F2FP.BF16.PACK_AB R202, R75, R80 ;  /* 0x000000504bca723e */ /* 0x020fe800000010ff */
[-C--:B------:R-:W-:Y:S08]  /*149a0*/  HMMA.16816.F32.BF16 R52, R76, R86.reuse, R52 ;  /* 0x000000564c34723c */ /* 0x080ff00000041834 */
[C---:B------:R-:W-:Y:S08]  /*149b0*/  HMMA.16816.F32.BF16 R64, R60.reuse, R86, R64 ;  /* 0x000000563c40723c */ /* 0x040ff00000041840 */
[-C--:B--2---:R-:W-:Y:S08]  /*149c0*/  HMMA.16816.F32.BF16 R40, R60, R88.reuse, R40 ;  /* 0x000000583c28723c */ /* 0x084ff00000041828 */
[C---:B------:R-:W-:Y:S08]  /*149d0*/  HMMA.16816.F32.BF16 R44, R76.reuse, R88, R44 ;  /* 0x000000584c2c723c */ /* 0x040ff0000004182c */
[-C--:B------:R-:W-:Y:S08]  /*149e0*/  HMMA.16816.F32.BF16 R68, R76, R90.reuse, R68 ;  /* 0x0000005a4c44723c */ /* 0x080ff00000041844 */
[----:B------:R-:W-:Y:S07]  /*149f0*/  HMMA.16816.F32.BF16 R56, R60, R90, R56 ;  /* 0x0000005a3c38723c */ /* 0x000fee0000041838 */
[----:B------:R-:W-:Y:S01]  /*14a00*/  FADD.FTZ R60, R164, R2 ;  /* 0x00000002a43c7221 */ /* 0x000fe20000010000 */
[-C--:B------:R-:W-:Y:S01]  /*14a10*/  HMMA.16816.F32.BF16 R168, R152, R148.reuse, R4 ;  /* 0x0000009498a8723c */ /* 0x080fe20000041804 */
[----:B------:R-:W1:Y:S04]  /*14a20*/  LDSM.16.MT88.4 R4, [R218+0xb800] ;  /* 0x00b80000da04783b */ /* 0x000e680000004200 */
[----:B------:R-:W-:Y:S03]  /*14a30*/  FADD.FTZ R2, R213, R73 ;  /* 0x00000049d5027221 */ /* 0x000fe60000010000 */
[C---:B------:R-:W-:Y:S07]  /*14a40*/  HMMA.16816.F32.BF16 R172, R200.reuse, R148, R8 ;  /* 0x00000094c8ac723c */ /* 0x040fee0000041808 */
[----:B------:R-:W-:Y:S01]  /*14a50*/  FADD.FTZ R9, R196, R60 ;  /* 0x0000003cc4097221 */ /* 0x000fe20000010000 */
[-C--:B------:R-:W-:Y:S04]  /*14a60*/  HMMA.16816.F32.BF16 R176, R200, R150.reuse, R12 ;  /* 0x00000096c8b0723c */ /* 0x080fe8000004180c */
[----:B------:R-:W-:Y:S03]  /*14a70*/  FADD.FTZ R8, R212, R72 ;  /* 0x00000048d4087221 */ /* 0x000fe60000010000 */
[----:B------:R-:W-:Y:S01]  /*14a80*/  FADD.FTZ R12, R243, R2 ;  /* 0x00000002f30c7221 */ /* 0x000fe20000010000 */
[C---:B------:R-:W-:Y:S04]  /*14a90*/  HMMA.16816.F32.BF16 R148, R152.reuse, R150, R16 ;  /* 0x000000969894723c */ /* 0x040fe80000041810 */
[----:B------:R-:W-:Y:S02]  /*14aa0*/  FADD.FTZ R2, R197, R9 ;  /* 0x00000009c5027221 */ /* 0x000fe40000010000 */
[----:B------:R-:W-:Y:S02]  /*14ab0*/  FADD.FTZ R8, R198, R8 ;  /* 0x00000008c6087221 */ /* 0x000fe40000010000 */
[----:B------:R-:W-:Y:S01]  /*14ac0*/  FADD.FTZ R10, R161, R2 ;  /* 0x00000002a10a7221 */ /* 0x000fe20000010000 */
[-C--:B------:R-:W-:Y:S03]  /*14ad0*/  HMMA.16816.F32.BF16 R164, R152, R144.reuse, R20 ;  /* 0x0000009098a4723c */ /* 0x080fe60000041814 */
[----:B------:R-:W-:Y:S02]  /*14ae0*/  FADD.FTZ R11, R237, R8 ;  /* 0x00000008ed0b7221 */ /* 0x000fe40000010000 */
[----:B------:R-:W-:Y:S01]  /*14af0*/  FADD.FTZ R9, R133, R0 ;  /* 0x0000000085097221 */ /* 0x000fe20000010000 */
[----:B------:R-:W-:Y:S01]  /*14b00*/  MOV R133, R135 ;  /* 0x0000008700857202 */ /* 0x000fe20000000f00 */
        /* <DEDUP_REMOVED lines=22> */
[----:B------:R-:W-:Y:S01]  /*14c70*/  FADD.FTZ R8, R246, R8 ;  /* 0x00000008f6087221 */ /* 0x000fe20000010000 */
[----:B------:R-:W-:Y:S01]  /*14c80*/  MOV R132, R136 ;  /* 0x0000008800847202 */ /* 0x000fe20000000f00 */
        /* <DEDUP_REMOVED lines=48> */
[----:B------:R-:W-:Y:S02]  /*14f90*/  FADD.FTZ R4, R97, R5 ;  /* 0x0000000561047221 */ /* 0x000fe40000010000 */
[----:B------:R-:W-:Y:S02]  /*14fa0*/  FADD.FTZ R2, R75, R2 ;  /* 0x000000024b027221 */ /* 0x000fe40000010000 */
[----:B------:R-:W-:Y:S01]  /*14fb0*/  FADD.FTZ R0, R138, R0 ;  /* 0x000000008a007221 */ /* 0x000fe20000010000 */
[----:B------:R1:W-:Y:S01]  /*14fc0*/  STL [R1+0x40], R4 ;  /* 0x0000400401007387 */ /* 0x0003e20000100800 */
[----:B------:R-:W-:Y:S03]  /*14fd0*/  MOV R138, R3 ;  /* 0x00000003008a7202 */ /* 0x000fe60000000f00 */
[----:B------:R1:W-:Y:S04]  /*14fe0*/  STL [R1+0x44], R2 ;  /* 0x0000440201007387 */ /* 0x0003e80000100800 */
[----:B------:R1:W-:Y:S02]  /*14ff0*/  STL [R1+0x48], R0 ;  /* 0x0000480001007387 */ /* 0x0003e40000100800 */
[----:B-1----:R-:W-:-:S05]  /*15000*/  @P0 BRA `(.L_x_28) ;  /* 0xffffb83000000947 */ /* 0x002fca000383ffff */
.L_x_27:
[----:B------:R-:W2:Y:S04]  /*15010*/  LDL.LU R2, [R1+0x34] ;  /* 0x0000340001027983 */ /* 0x000ea80000300800 */
[----:B------:R-:W1:Y:S01]  /*15020*/  S2R R43, SR_TID.X ;  /* 0x00000000002b7919 */ /* 0x000e620000002100 */
[----:B------:R-:W3:Y:S01]  /*15030*/  S2UR UR6, SR_CTAID.Y ;  /* 0x00000000000679c3 */ /* 0x000ee20000002600 */
[----:B------:R-:W-:-:S02]  /*15040*/  UISETP.NE.AND UP0, UPT, UR9, -0x1, UPT ;  /* 0xffffffff0900788c */ /* 0x000fc4000bf05270 */
[----:B------:R-:W4:Y:S01]  /*15050*/  LDL.LU R8, [R1+0x40] ;  /* 0x0000400001087983 */ /* 0x000f220000300800 */
[----:B------:R-:W-:-:S03]  /*15060*/  ULDC.64 UR4, c[0x0][0x1e8] ;  /* 0x00007a0000047ab9 */ /* 0x000fc60000000a00 */
[----:B------:R-:W4:Y:S04]  /*15070*/  LDL.LU R9, [R1+0x44] ;  /* 0x0000440001097983 */ /* 0x000f280000300800 */
[----:B------:R-:W4:Y:S01]  /*15080*/  LDL.LU R7, [R1+0x48] ;  /* 0x0000480001077983 */ /* 0x000f220000300800 */
[----:B------:R-:W-:Y:S01]  /*15090*/  @UP0 UIMAD.WIDE.U32 UR14, UR9, UR4, URZ ;  /* 0x00000004090e02a5 */ /* 0x000fe2000f8e003f */
[----:B------:R-:W3:Y:S01]  /*150a0*/  S2UR UR11, SR_CTAID.X ;  /* 0x00000000000b79c3 */ /* 0x000ee20000002500 */
[----:B------:R-:W-:Y:S01]  /*150b0*/  ULDC UR8, c[0x0][0x214] ;  /* 0x0000850000087ab9 */ /* 0x000fe20000000800 */
[----:B------:R-:W-:Y:S01]  /*150c0*/  BSSY B0, `(.L_x_31) ;  /* 0x0000127000007945 */ /* 0x000fe20003800000 */
[----:B------:R-:W-:Y:S02]  /*150d0*/  @UP0 UIMAD UR7, UR9, UR5, UR15 ;  /* 0x00000005090702a4 */ /* 0x000fe4000f8e020f */
[----:B------:R-:W-:-:S02]  /*150e0*/  UMOV UR24, URZ ;  /* 0x0000003f00187c82 */ /* 0x000fc40008000000 */
[----:B------:R-:W-:Y:S01]  /*150f0*/  ULDC.64 UR4, c[0x0][0x1e0] ;  /* 0x0000780000047ab9 */ /* 0x000fe20000000a00 */
[----:B------:R-:W3:Y:S01]  /*15100*/  S2UR UR12, SR_CTAID.Z ;  /* 0x00000000000c79c3 */ /* 0x000ee20000002700 */
[----:B------:R-:W-:Y:S01]  /*15110*/  UMOV UR25, URZ ;  /* 0x0000003f00197c82 */ /* 0x000fe20008000000 */
[----:B-1----:R-:W-:Y:S01]  /*15120*/  SHF.R.S32.HI R42, RZ, 0x1f, R43 ;  /* 0x0000001fff2a7819 */ /* 0x002fe2000001142b */
[----:B---3--:R-:W-:Y:S02]  /*15130*/  @!UP0 USHF.R.S32.HI UR13, URZ, 0x1f, UR6 ;  /* 0x0000001f3f0d8899 */ /* 0x008fe40008011406 */
[----:B------:R-:W-:Y:S02]  /*15140*/  @!UP0 UIMAD.WIDE.U32 UR22, UR6, UR4, URZ ;  /* 0x00000004061682a5 */ /* 0x000fe4000f8e003f */
[----:B------:R-:W-:-:S03]  /*15150*/  @!UP0 UIMAD UR13, UR13, UR4, URZ ;  /* 0x000000040d0d82a4 */ /* 0x000fc6000f8e023f */
[----:B------:R-:W-:Y:S02]  /*15160*/  ULDC.U8 UR4, c[0x0][0x329] ;  /* 0x0000ca4000047ab9 */ /* 0x000fe40000000000 */
[----:B------:R-:W-:Y:S02]  /*15170*/  UISETP.NE.AND UP1, UPT, UR4, URZ, UPT ;  /* 0x0000003f0400728c */ /* 0x000fe4000bf25270 */
[----:B------:R-:W-:Y:S02]  /*15180*/  @!UP0 UIMAD UR13, UR6, UR5, UR13 ;  /* 0x00000005060d82a4 */ /* 0x000fe4000f8e020d */
[----:B------:R-:W-:Y:S02]  /*15190*/  @!UP0 UMOV UR14, UR22 ;  /* 0x00000016000e8c82 */ /* 0x000fe40008000000 */
[----:B------:R-:W-:Y:S02]  /*151a0*/  ULDC.U8 UR5, c[0x0][0x328] ;  /* 0x0000ca0000057ab9 */ /* 0x000fe40000000000 */
[----:B------:R-:W-:-:S02]  /*151b0*/  UISETP.NE.AND UP2, UPT, UR5, URZ, UPT ;  /* 0x0000003f0500728c */ /* 0x000fc4000bf45270 */
[----:B------:R-:W-:Y:S02]  /*151c0*/  @!UP0 UIADD3 UR7, UR23, UR13, URZ ;  /* 0x0000000d17078290 */ /* 0x000fe4000fffe03f */
[----:B------:R-:W-:Y:S02]  /*151d0*/  UISETP.NE.OR UP3, UPT, UR4, URZ, !UP2 ;  /* 0x0000003f0400728c */ /* 0x000fe4000d765670 */
[----:B------:R-:W-:Y:S02]  /*151e0*/  @UP1 ULDC UR15, c[0x0][0x210] ;  /* 0x00008400000f1ab9 */ /* 0x000fe40000000800 */
[----:B------:R-:W-:Y:S02]  /*151f0*/  ULDC UR5, c[0x0][0x234] ;  /* 0x00008d0000057ab9 */ /* 0x000fe40000000800 */
[----:B------:R-:W-:Y:S02]  /*15200*/  @UP1 UIMAD UR15, UR15, UR8, URZ ;  /* 0x000000080f0f12a4 */ /* 0x000fe4000f8e023f */
[----:B------:R-:W-:-:S02]  /*15210*/  @!UP1 USEL UR15, UR8, UR5, !UP2 ;  /* 0x00000005080f9287 */ /* 0x000fc4000d000000 */
[----:B------:R-:W-:Y:S02]  /*15220*/  ULDC UR4, c[0x0][0x1c0] ;  /* 0x0000700000047ab9 */ /* 0x000fe40000000800 */
[----:B------:R-:W-:Y:S02]  /*15230*/  @UP1 UMOV UR18, 0x1 ;  /* 0x0000000100121882 */ /* 0x000fe40000000000 */
[----:B------:R-:W-:Y:S02]  /*15240*/  @!UP1 UIMAD UR18, UR15, UR4, URZ ;  /* 0x000000040f1292a4 */ /* 0x000fe4000f8e023f */
[----:B------:R-:W-:Y:S02]  /*15250*/  @!UP3 UIMAD UR20, UR6, UR8, URZ ;  /* 0x000000080614b2a4 */ /* 0x000fe4000f8e023f */
[----:B------:R-:W-:Y:S02]  /*15260*/  @UP1 ULDC UR19, c[0x0][0x210] ;  /* 0x0000840000131ab9 */ /* 0x000fe40000000800 */
[----:B------:R-:W-:-:S02]  /*15270*/  UIMAD UR4, UR6, UR18, URZ ;  /* 0x00000012060472a4 */ /* 0x000fc4000f8e023f */
[----:B------:R-:W-:Y:S02]  /*15280*/  @!UP1 UMOV UR19, 0x1 ;  /* 0x0000000100139882 */ /* 0x000fe40000000000 */
[----:B------:R-:W-:Y:S02]  /*15290*/  @!UP3 USEL UR20, UR20, UR9, !UP0 ;  /* 0x000000091414b287 */ /* 0x000fe4000c000000 */
[----:B------:R-:W-:Y:S02]  /*152a0*/  UIMAD UR11, UR11, UR19, URZ ;  /* 0x000000130b0b72a4 */ /* 0x000fe4000f8e023f */
[----:B------:R-:W-:Y:S02]  /*152b0*/  USEL UR4, UR4, URZ, UP3 ;  /* 0x0000003f04047287 */ /* 0x000fe40009800000 */
[----:B------:R-:W-:Y:S02]  /*152c0*/  USHF.L.U32 UR11, UR11, 0x7, URZ ;  /* 0x000000070b0b7899 */ /* 0x000fe4000800063f */
[----:B------:R-:W-:-:S02]  /*152d0*/  UIMAD UR15, UR12, UR15, UR4 ;  /* 0x0000000f0c0f72a4 */ /* 0x000fc4000f8e0204 */
[----:B------:R-:W-:Y:S02]  /*152e0*/  @!UP3 UMOV UR24, UR20 ;  /* 0x000000140018bc82 */ /* 0x000fe40008000000 */
[----:B------:R-:W-:Y:S02]  /*152f0*/  USHF.R.S32.HI UR4, URZ, 0x1f, UR11 ;  /* 0x0000001f3f047899 */ /* 0x000fe4000801140b */
[----:B------:R-:W-:Y:S02]  /*15300*/  @!UP3 USHF.R.S32.HI UR25, URZ, 0x1f, UR20 ;  /* 0x0000001f3f19b899 */ /* 0x000fe40008011414 */
[----:B------:R-:W-:Y:S02]  /*15310*/  USHF.R.S32.HI UR5, URZ, 0x1f, UR15 ;  /* 0x0000001f3f057899 */ /* 0x000fe4000801140f */
[----:B------:R-:W-:-:S04]  /*15320*/  UIADD3 UR11, UP2, UP1, UR11, UR24, UR15 ;  /* 0x000000180b0b7290 */ /* 0x000fc8000f95e00f */
[----:B------:R-:W-:Y:S01]  /*15330*/  UIADD3.X UR4, UR4, UR25, UR5, UP2, UP1 ;  /* 0x0000001904047290 */ /* 0x000fe200097e2405 */
[----:B--2---:R-:W1:Y:S04]  /*15340*/  SHFL.BFLY PT, R0, R2, 0x2, 0x1f ;  /* 0x0c401f0002007f89 */ /* 0x004e6800000e0000 */
[----:B----4-:R-:W2:Y:S04]  /*15350*/  SHFL.BFLY PT, R5, R8, 0x2, 0x1f ;  /* 0x0c401f0008057f89 */ /* 0x010ea800000e0000 */
[----:B------:R-:W3:Y:S01]  /*15360*/  SHFL.BFLY PT, R4, R9, 0x2, 0x1f ;  /* 0x0c401f0009047f89 */ /* 0x000ee200000e0000 */
[----:B-1----:R-:W-:-:S03]  /*15370*/  FADD.FTZ R0, R0, R2 ;  /* 0x0000000200007221 */ /* 0x002fc60000010000 */
[----:B------:R-:W1:Y:S04]  /*15380*/  SHFL.BFLY PT, R2, R7, 0x2, 0x1f ;  /* 0x0c401f0007027f89 */ /* 0x000e6800000e0000 */
[----:B------:R-:W4:Y:S01]  /*15390*/  SHFL.BFLY PT, R6, R0, 0x1, 0x1f ;  /* 0x0c201f0000067f89 */ /* 0x000f2200000e0000 */
[----:B--2---:R-:W-:Y:S02]  /*153a0*/  FADD.FTZ R5, R5, R8 ;  /* 0x0000000805057221 */ /* 0x004fe40000010000 */
[----:B---3--:R-:W-:-:S03]  /*153b0*/  FADD.FTZ R4, R4, R9 ;  /* 0x0000000904047221 */ /* 0x008fc60000010000 */
[----:B------:R-:W2:Y:S01]  /*153c0*/  SHFL.BFLY PT, R8, R5, 0x1, 0x1f ;  /* 0x0c201f0005087f89 */ /* 0x000ea200000e0000 */
[----:B-1----:R-:W-:Y:S02]  /*153d0*/  FADD.FTZ R2, R2, R7 ;  /* 0x0000000702027221 */ /* 0x002fe40000010000 */
[----:B----4-:R-:W-:-:S03]  /*153e0*/  FADD.FTZ R39, R0, R6 ;  /* 0x0000000600277221 */ /* 0x010fc60000010000 */
[----:B------:R-:W1:Y:S01]  /*153f0*/  SHFL.BFLY PT, R7, R2, 0x1, 0x1f ;  /* 0x0c201f0002077f89 */ /* 0x000e6200000e0000 */
[----:B------:R-:W-:-:S03]  /*15400*/  MOV R0, 0x3f800000 ;  /* 0x3f80000000007802 */ /* 0x000fc60000000f00 */
[----:B------:R-:W3:Y:S01]  /*15410*/  SHFL.BFLY PT, R6, R4, 0x1, 0x1f ;  /* 0x0c201f0004067f89 */ /* 0x000ee200000e0000 */
[----:B------:R-:W-:Y:S01]  /*15420*/  FSETP.NE.FTZ.AND P5, PT, R39, RZ, PT ;  /* 0x000000ff2700720b */ /* 0x000fe20003fb5000 */
[----:B--2---:R-:W-:-:S05]  /*15430*/  FADD.FTZ R38, R5, R8 ;  /* 0x0000000805267221 */ /* 0x004fca0000010000 */
[----:B------:R-:W-:-:S07]  /*15440*/  FSETP.NE.FTZ.AND P4, PT, R38, RZ, PT ;  /* 0x000000ff2600720b */ /* 0x000fce0003f95000 */
[----:B------:R-:W2:Y:S01]  /*15450*/  @P5 MUFU.RCP R0, R39 ;  /* 0x0000002700005308 */ /* 0x000ea20000001000 */
[----:B-1----:R-:W-:Y:S01]  /*15460*/  FADD.FTZ R40, R2, R7 ;  /* 0x0000000702287221 */ /* 0x002fe20000010000 */
[----:B------:R-:W-:Y:S01]  /*15470*/  MOV R2, 0x3f800000 ;  /* 0x3f80000000027802 */ /* 0x000fe20000000f00 */
[----:B---3--:R-:W-:Y:S01]  /*15480*/  FADD.FTZ R41, R4, R6 ;  /* 0x0000000604297221 */ /* 0x008fe20000010000 */
[----:B------:R-:W-:Y:S02]  /*15490*/  MOV R4, 0x3f800000 ;  /* 0x3f80000000047802 */ /* 0x000fe40000000f00 */
[----:B------:R-:W-:Y:S02]  /*154a0*/  FSETP.NE.FTZ.AND P0, PT, R40, RZ, PT ;  /* 0x000000ff2800720b */ /* 0x000fe40003f15000 */
[----:B------:R-:W-:Y:S01]  /*154b0*/  FSETP.NE.FTZ.AND P3, PT, R41, RZ, PT ;  /* 0x000000ff2900720b */ /* 0x000fe20003f75000 */
[C---:B--2---:R-:W-:Y:S01]  /*154c0*/  FMUL.FTZ R168, R0.reuse, R168 ;  /* 0x000000a800a87220 */ /* 0x044fe20000410000 */
[----:B------:R-:W1:Y:S01]  /*154d0*/  @P4 MUFU.RCP R4, R38 ;  /* 0x0000002600044308 */ /* 0x000e620000001000 */
[----:B------:R-:W-:-:S02]  /*154e0*/  FMUL.FTZ R9, R0, R169 ;  /* 0x000000a900097220 */ /* 0x000fc40000410000 */
[C---:B------:R-:W-:Y:S02]  /*154f0*/  FMUL.FTZ R148, R0.reuse, R148 ;  /* 0x0000009400947220 */ /* 0x040fe40000410000 */
[C---:B------:R-:W-:Y:S01]  /*15500*/  FMUL.FTZ R7, R0.reuse, R149 ;  /* 0x0000009500077220 */ /* 0x040fe20000410000 */
[----:B------:R-:W-:Y:S01]  /*15510*/  F2FP.BF16.PACK_AB R9, R9, R168 ;  /* 0x000000a80909723e */ /* 0x000fe200000010ff */
[C---:B------:R-:W-:Y:S02]  /*15520*/  FMUL.FTZ R164, R0.reuse, R164 ;  /* 0x000000a400a47220 */ /* 0x040fe40000410000 */
[C---:B------:R-:W-:Y:S01]  /*15530*/  FMUL.FTZ R21, R0.reuse, R165 ;  /* 0x000000a500157220 */ /* 0x040fe20000410000 */
[----:B------:R-:W-:Y:S01]  /*15540*/  F2FP.BF16.PACK_AB R7, R7, R148 ;  /* 0x000000940707723e */ /* 0x000fe200000010ff */
[----:B------:R-:W2:Y:S01]  /*15550*/  @P3 MUFU.RCP R2, R41 ;  /* 0x0000002900023308 */ /* 0x000ea20000001000 */
[C---:B------:R-:W-:Y:S02]  /*15560*/  FMUL.FTZ R144, R0.reuse, R144 ;  /* 0x0000009000907220 */ /* 0x040fe40000410000 */
[C---:B-----5:R-:W-:Y:S01]  /*15570*/  FMUL.FTZ R17, R0.reuse, R145 ;  /* 0x0000009100117220 */ /* 0x060fe20000410000 */
[----:B------:R-:W-:Y:S01]  /*15580*/  F2FP.BF16.PACK_AB R21, R21, R164 ;  /* 0x000000a41515723e */ /* 0x000fe200000010ff */
        /* <DEDUP_REMOVED lines=11> */
[----:B------:R-:W-:Y:S01]  /*15640*/  MOV R0, 0x3f800000 ;  /* 0x3f80000000007802 */ /* 0x000fe20000000f00 */
[----:B-1----:R-:W-:Y:S01]  /*15650*/  FMUL.FTZ R170, R4, R170 ;  /* 0x000000aa04aa7220 */ /* 0x002fe20000410000 */
[----:B------:R-:W-:Y:S01]  /*15660*/  F2FP.BF16.PACK_AB R34, R34, R156 ;  /* 0x0000009c2222723e */ /* 0x000fe200000010ff */
[C---:B------:R-:W-:Y:S01]  /*15670*/  FMUL.FTZ R8, R4.reuse, R171 ;  /* 0x000000ab04087220 */ /* 0x040fe20000410000 */
[----:B------:R-:W-:Y:S01]  /*15680*/  F2FP.BF16.PACK_AB R13, R13, R152 ;  /* 0x000000980d0d723e */ /* 0x000fe200000010ff */
[C---:B------:R-:W-:Y:S01]  /*15690*/  FMUL.FTZ R150, R4.reuse, R150 ;  /* 0x0000009604967220 */ /* 0x040fe20000410000 */
[----:B------:R-:W1:Y:S01]  /*156a0*/  @P0 MUFU.RCP R0, R40 ;  /* 0x0000002800000308 */ /* 0x000e620000001000 */
[----:B------:R-:W-:Y:S01]  /*156b0*/  FMUL.FTZ R5, R4, R151 ;  /* 0x0000009704057220 */ /* 0x000fe20000410000 */
[----:B------:R-:W-:Y:S01]  /*156c0*/  F2FP.BF16.PACK_AB R8, R8, R170 ;  /* 0x000000aa0808723e */ /* 0x000fe200000010ff */
[----:B------:R-:W-:-:S02]  /*156d0*/  FMUL.FTZ R166, R4, R166 ;  /* 0x000000a604a67220 */ /* 0x000fc40000410000 */
[C---:B------:R-:W-:Y:S01]  /*156e0*/  FMUL.FTZ R20, R4.reuse, R167 ;  /* 0x000000a704147220 */ /* 0x040fe20000410000 */
[----:B------:R-:W-:Y:S01]  /*156f0*/  F2FP.BF16.PACK_AB R5, R5, R150 ;  /* 0x000000960505723e */ /* 0x000fe200000010ff */
[C---:B------:R-:W-:Y:S02]  /*15700*/  FMUL.FTZ R146, R4.reuse, R146 ;  /* 0x0000009204927220 */ /* 0x040fe40000410000 */
[----:B------:R-:W-:Y:S01]  /*15710*/  FMUL.FTZ R16, R4, R147 ;  /* 0x0000009304107220 */ /* 0x000fe20000410000 */
[----:B------:R-:W-:Y:S01]  /*15720*/  F2FP.BF16.PACK_AB R20, R20, R166 ;  /* 0x000000a61414723e */ /* 0x000fe200000010ff */
[C---:B------:R-:W-:Y:S02]  /*15730*/  FMUL.FTZ R162, R4.reuse, R162 ;  /* 0x000000a204a27220 */ /* 0x040fe40000410000 */
[----:B------:R-:W-:Y:S01]  /*15740*/  FMUL.FTZ R32, R4, R163 ;  /* 0x000000a304207220 */ /* 0x000fe20000410000 */
        /* <DEDUP_REMOVED lines=9> */
[-C--:B------:R-:W-:Y:S01]  /*157e0*/  LEA.HI R4, R42, R43.reuse, RZ, 0x2 ;  /* 0x0000002b2a047211 */ /* 0x080fe200078f10ff */
[----:B--2---:R-:W-:Y:S01]  /*157f0*/  FMUL.FTZ R172, R2, R172 ;  /* 0x000000ac02ac7220 */ /* 0x004fe20000410000 */
[----:B------:R-:W-:Y:S01]  /*15800*/  LEA.HI R42, R42, R43, RZ, 0x5 ;  /* 0x0000002b2a2a7211 */ /* 0x000fe200078f28ff */
[C---:B------:R-:W-:Y:S01]  /*15810*/  FMUL.FTZ R37, R2.reuse, R173 ;  /* 0x000000ad02257220 */ /* 0x040fe20000410000 */
[----:B------:R-:W-:Y:S01]  /*15820*/  SHF.R.S32.HI R6, RZ, 0x2, R4 ;  /* 0x00000002ff067819 */ /* 0x000fe20000011404 */
[C---:B------:R-:W-:Y:S01]  /*15830*/  FMUL.FTZ R176, R2.reuse, R176 ;  /* 0x000000b002b07220 */ /* 0x040fe20000410000 */
[----:B------:R-:W-:Y:S01]  /*15840*/  SHF.R.S32.HI R27, RZ, 0x5, R42 ;  /* 0x00000005ff1b7819 */ /* 0x000fe2000001142a */
[C---:B------:R-:W-:Y:S01]  /*15850*/  FMUL.FTZ R36, R2.reuse, R177 ;  /* 0x000000b102247220 */ /* 0x040fe20000410000 */
[----:B------:R-:W-:Y:S01]  /*15860*/  F2FP.BF16.PACK_AB R37, R37, R172 ;  /* 0x000000ac2525723e */ /* 0x000fe200000010ff */
[C---:B------:R-:W-:Y:S01]  /*15870*/  FMUL.FTZ R180, R2.reuse, R180 ;  /* 0x000000b402b47220 */ /* 0x040fe20000410000 */
[----:B------:R-:W-:Y:S01]  /*15880*/  F2FP.BF16.PACK_AB R25, R25, R158 ;  /* 0x0000009e1919723e */ /* 0x000fe200000010ff */
[----:B------:R-:W-:Y:S01]  /*15890*/  FMUL.FTZ R19, R2, R181 ;  /* 0x000000b502137220 */ /* 0x000fe20000410000 */
[----:B------:R-:W-:Y:S01]  /*158a0*/  F2FP.BF16.PACK_AB R36, R36, R176 ;  /* 0x000000b02424723e */ /* 0x000fe200000010ff */
[C---:B------:R-:W-:Y:S01]  /*158b0*/  FMUL.FTZ R184, R2.reuse, R184 ;  /* 0x000000b802b87220 */ /* 0x040fe20000410000 */
[----:B------:R-:W-:Y:S01]  /*158c0*/  F2FP.BF16.PACK_AB R11, R11, R154 ;  /* 0x0000009a0b0b723e */ /* 0x000fe200000010ff */
[C---:B------:R-:W-:Y:S01]  /*158d0*/  FMUL.FTZ R15, R2.reuse, R185 ;  /* 0x000000b9020f7220 */ /* 0x040fe20000410000 */
        /* <DEDUP_REMOVED lines=8> */
[----:B------:R-:W-:Y:S01]  /*15960*/  FMUL.FTZ R23, R2, R197 ;  /* 0x000000c502177220 */ /* 0x000fe20000410000 */
[----:B------:R-:W-:Y:S01]  /*15970*/  F2FP.BF16.PACK_AB R26, R26, R192 ;  /* 0x000000c01a1a723e */ /* 0x000fe200000010ff */
[----:B------:R-:W-:-:S02]  /*15980*/  FMUL.FTZ R200, R2, R200 ;  /* 0x000000c802c87220 */ /* 0x000fc40000410000 */
[----:B------:R-:W-:Y:S01]  /*15990*/  FMUL.FTZ R12, R2, R201 ;  /* 0x000000c9020c7220 */ /* 0x000fe20000410000 */
[----:B------:R-:W-:Y:S01]  /*159a0*/  SHF.R.S32.HI R2, RZ, 0x1f, R4 ;  /* 0x0000001fff027819 */ /* 0x000fe20000011404 */
[C---:B-1----:R-:W-:Y:S01]  /*159b0*/  FMUL.FTZ R175, R0.reuse, R175 ;  /* 0x000000af00af7220 */ /* 0x042fe20000410000 */
[----:B------:R-:W-:Y:S01]  /*159c0*/  F2FP.BF16.PACK_AB R23, R23, R196 ;  /* 0x000000c41717723e */ /* 0x000fe200000010ff */
[----:B------:R-:W-:Y:S01]  /*159d0*/  FMUL.FTZ R174, R0, R174 ;  /* 0x000000ae00ae7220 */ /* 0x000fe20000410000 */
[----:B------:R-:W-:Y:S01]  /*159e0*/  LEA.HI R2, R2, R6, RZ, 0x3 ;  /* 0x0000000602027211 */ /* 0x000fe200078f18ff */
[----:B------:R-:W-:Y:S01]  /*159f0*/  FMUL.FTZ R179, R0, R179 ;  /* 0x000000b300b37220 */ /* 0x000fe20000410000 */
[----:B------:R-:W-:Y:S01]  /*15a00*/  F2FP.BF16.PACK_AB R12, R12, R200 ;  /* 0x000000c80c0c723e */ /* 0x000fe200000010ff */
[----:B------:R-:W-:Y:S01]  /*15a10*/  FMUL.FTZ R22, R0, R178 ;  /* 0x000000b200167220 */ /* 0x000fe20000410000 */
[----:B------:R-:W-:Y:S01]  /*15a20*/  LOP3.LUT R2, R2, 0xfffffff8, RZ, 0xc0, !PT ;  /* 0xfffffff802027812 */ /* 0x000fe200078ec0ff */
        /* <DEDUP_REMOVED lines=18> */
[----:B------:R-:W-:Y:S02]  /*15b50*/  IADD3 R0, R6, -R2, RZ ;  /* 0x8000000206007210 */ /* 0x000fe40007ffe0ff */
[----:B------:R-:W-:Y:S02]  /*15b60*/  LOP3.LUT R2, R4, 0x3ffffffc, RZ, 0xc0, !PT ;  /* 0x3ffffffc04027812 */ /* 0x000fe400078ec0ff */
[----:B------:R-:W-:Y:S02]  /*15b70*/  SHF.L.U32 R4, R0, 0x6, RZ ;  /* 0x0000000600047819 */ /* 0x000fe400000006ff */
[----:B------:R-:W-:-:S02]  /*15b80*/  IADD3 R2, -R2, R43, RZ ;  /* 0x0000002b02027210 */ /* 0x000fc40007ffe1ff */
[----:B------:R-:W-:Y:S02]  /*15b90*/  LOP3.LUT R4, R4, 0x1c0, RZ, 0xc0, !PT ;  /* 0x000001c004047812 */ /* 0x000fe400078ec0ff */
[----:B------:R-:W-:Y:S02]  /*15ba0*/  LOP3.LUT R6, R0, 0x1, RZ, 0xc0, !PT ;  /* 0x0000000100067812 */ /* 0x000fe400078ec0ff */
[----:B------:R-:W-:Y:S02]  /*15bb0*/  LEA R2, R27, R2, 0x9 ;  /* 0x000000021b027211 */ /* 0x000fe400078e48ff */
[----:B------:R-:W-:Y:S02]  /*15bc0*/  LEA.HI R4, R4, R4, RZ, 0x1d ;  /* 0x0000000404047211 */ /* 0x000fe400078fe8ff */
[----:B------:R-:W-:Y:S02]  /*15bd0*/  ISETP.NE.U32.AND P1, PT, R6, 0x1, PT ;  /* 0x000000010600780c */ /* 0x000fe40003f25070 */
[----:B------:R-:W-:-:S02]  /*15be0*/  MOV R6, 0xfffffff0 ;  /* 0xfffffff000067802 */ /* 0x000fc40000000f00 */
[----:B------:R-:W-:Y:S02]  /*15bf0*/  LEA R2, R2, R4, 0x1 ;  /* 0x0000000402027211 */ /* 0x000fe400078e08ff */
[----:B------:R-:W-:Y:S02]  /*15c00*/  SEL R6, R6, 0x10, !P1 ;  /* 0x0000001006067807 */ /* 0x000fe40004800000 */
[----:B------:R-:W-:Y:S02]  /*15c10*/  SHF.L.U32 R2, R2, 0x1, RZ ;  /* 0x0000000102027819 */ /* 0x000fe400000006ff */
[----:B------:R-:W-:Y:S02]  /*15c20*/  R2P PR, R0, 0x6 ;  /* 0x0000000600007804 */ /* 0x000fe40000000000 */
[----:B------:R-:W-:Y:S01]  /*15c30*/  IADD3 R4, R2, R6, RZ ;  /* 0x0000000602047210 */ /* 0x000fe20007ffe0ff */
[----:B------:R1:W-:Y:S01]  /*15c40*/  STS [R2], R9 ;  /* 0x0000000902007388 */ /* 0x0003e20000000800 */
[----:B------:R-:W-:-:S02]  /*15c50*/  MOV R0, 0x20 ;  /* 0x0000002000007802 */ /* 0x000fc40000000f00 */
[----:B------:R-:W-:Y:S01]  /*15c60*/  F2FP.BF16.PACK_AB R14, R199, R14 ;  /* 0x0000000ec70e723e */ /* 0x000fe200000010ff */
[----:B------:R-:W-:Y:S01]  /*15c70*/  STS [R2+0x400], R8 ;  /* 0x0004000802007388 */ /* 0x000fe20000000800 */
[----:B------:R-:W-:-:S03]  /*15c80*/  F2FP.BF16.PACK_AB R10, R203, R10 ;  /* 0x0000000acb0a723e */ /* 0x000fc600000010ff */
[----:B------:R2:W-:Y:S04]  /*15c90*/  STS [R4], R7 ;  /* 0x0000000704007388 */ /* 0x0005e80000000800 */
[----:B------:R3:W-:Y:S04]  /*15ca0*/  STS [R4+0x400], R5 ;  /* 0x0004000504007388 */ /* 0x0007e80000000800 */
[----:B------:R-:W-:Y:S04]  /*15cb0*/  STS [R2+0x2000], R37 ;  /* 0x0020002502007388 */ /* 0x000fe80000000800 */
[----:B------:R4:W-:Y:S04]  /*15cc0*/  STS [R2+0x2400], R174 ;  /* 0x002400ae02007388 */ /* 0x0009e80000000800 */
[----:B------:R-:W-:Y:S01]  /*15cd0*/  STS [R4+0x2000], R36 ;  /* 0x0020002404007388 */ /* 0x000fe20000000800 */
[----:B-1----:R-:W-:-:S03]  /*15ce0*/  MOV R9, 0x7f800000 ;  /* 0x7f80000000097802 */ /* 0x002fc60000000f00 */
[----:B------:R-:W-:Y:S01]  /*15cf0*/  STS [R4+0x2400], R22 ;  /* 0x0024001604007388 */ /* 0x000fe20000000800 */
[----:B--2---:R-:W-:Y:S02]  /*15d00*/  SEL R7, R0, 0xffffffe0, !P1 ;  /* 0xffffffe000077807 */ /* 0x004fe40004800000 */
[C---:B------:R-:W-:Y:S02]  /*15d10*/  IADD3 R0, R2.reuse, 0x40, RZ ;  /* 0x0000004002007810 */ /* 0x040fe40007ffe0ff */
[C---:B---3--:R-:W-:Y:S02]  /*15d20*/  IADD3 R5, R2.reuse, R7, RZ ;  /* 0x0000000702057210 */ /* 0x048fe40007ffe0ff */
[----:B------:R-:W-:-:S03]  /*15d30*/  @P2 IADD3 R0, R2, -0x40, RZ ;  /* 0xffffffc002002810 */ /* 0x000fc60007ffe0ff */
[----:B------:R-:W-:Y:S01]  /*15d40*/  STS [R5], R21 ;  /* 0x0000001505007388 */ /* 0x000fe20000000800 */
[----:B----4-:R-:W-:-:S03]  /*15d50*/  IADD3 R2, R4, R7, RZ ;  /* 0x0000000704027210 */ /* 0x010fc60007ffe0ff */
[----:B------:R-:W-:Y:S04]  /*15d60*/  STS [R5+0x400], R20 ;  /* 0x0004001405007388 */ /* 0x000fe80000000800 */
[----:B------:R-:W-:Y:S04]  /*15d70*/  STS [R2], R17 ;  /* 0x0000001102007388 */ /* 0x000fe80000000800 */
[----:B------:R-:W-:Y:S04]  /*15d80*/  STS [R2+0x400], R16 ;  /* 0x0004001002007388 */ /* 0x000fe80000000800 */
[----:B------:R-:W-:Y:S04]  /*15d90*/  STS [R5+0x2000], R19 ;  /* 0x0020001305007388 */ /* 0x000fe80000000800 */
[----:B------:R1:W-:Y:S04]  /*15da0*/  STS [R5+0x2400], R18 ;  /* 0x0024001205007388 */ /* 0x0003e80000000800 */
[----:B------:R-:W-:Y:S04]  /*15db0*/  STS [R2+0x2000], R15 ;  /* 0x0020000f02007388 */ /* 0x000fe80000000800 */
[----:B------:R2:W-:Y:S04]  /*15dc0*/  STS [R2+0x2400], R24 ;  /* 0x0024001802007388 */ /* 0x0005e80000000800 */
[----:B------:R-:W-:Y:S04]  /*15dd0*/  STS [R0], R33 ;  /* 0x0000002100007388 */ /* 0x000fe80000000800 */
[----:B------:R-:W-:Y:S01]  /*15de0*/  STS [R0+0x400], R32 ;  /* 0x0004002000007388 */ /* 0x000fe20000000800 */
[----:B-1----:R-:W-:-:S04]  /*15df0*/  IADD3 R5, R7, 0x400, R0 ;  /* 0x0000040007057810 */ /* 0x002fc80007ffe000 */
[C---:B------:R-:W-:Y:S02]  /*15e00*/  IADD3 R5, R6.reuse, R5, RZ ;  /* 0x0000000506057210 */ /* 0x040fe40007ffe0ff */
[----:B--2---:R-:W-:Y:S02]  /*15e10*/  IADD3 R2, R6, R0, RZ ;  /* 0x0000000006027210 */ /* 0x004fe40007ffe0ff */
[----:B------:R-:W1:Y:S02]  /*15e20*/  @P5 MUFU.LG2 R6, R39 ;  /* 0x0000002700065308 */ /* 0x000e640000000c00 */
[----:B------:R-:W-:Y:S01]  /*15e30*/  IADD3 R4, R7, R2, RZ ;  /* 0x0000000207047210 */ /* 0x000fe20007ffe0ff */
[----:B------:R-:W-:Y:S04]  /*15e40*/  STS [R2], R29 ;  /* 0x0000001d02007388 */ /* 0x000fe80000000800 */
[----:B------:R-:W-:Y:S04]  /*15e50*/  STS [R2+0x400], R28 ;  /* 0x0004001c02007388 */ /* 0x000fe80000000800 */
[----:B------:R-:W-:Y:S04]  /*15e60*/  STS [R0+0x2000], R31 ;  /* 0x0020001f00007388 */ /* 0x000fe80000000800 */
[----:B------:R2:W-:Y:S01]  /*15e70*/  STS [R0+0x2400], R30 ;  /* 0x0024001e00007388 */ /* 0x0005e20000000800 */
[----:B-1----:R-:W-:-:S03]  /*15e80*/  @P5 FMUL.FTZ R6, R6, 0.69314718246459960938 ;  /* 0x3f31721806065820 */ /* 0x002fc60000410000 */
[----:B------:R-:W-:Y:S04]  /*15e90*/  STS [R2+0x2000], R26 ;  /* 0x0020001a02007388 */ /* 0x000fe80000000800 */
[----:B------:R1:W-:Y:S01]  /*15ea0*/  STS [R2+0x2400], R35 ;  /* 0x0024002302007388 */ /* 0x0003e20000000800 */
[----:B--2---:R-:W-:-:S05]  /*15eb0*/  IADD3 R0, R7, R0, RZ ;  /* 0x0000000007007210 */ /* 0x004fca0007ffe0ff */
[----:B------:R-:W-:Y:S01]  /*15ec0*/  STS [R0], R34 ;  /* 0x0000002200007388 */ /* 0x000fe20000000800 */
[----:B-1----:R-:W1:Y:S03]  /*15ed0*/  @P4 MUFU.LG2 R2, R38 ;  /* 0x0000002600024308 */ /* 0x002e660000000c00 */
[----:B------:R-:W-:Y:S04]  /*15ee0*/  STS [R0+0x400], R25 ;  /* 0x0004001900007388 */ /* 0x000fe80000000800 */
[----:B------:R2:W-:Y:S04]  /*15ef0*/  STS [R4], R13 ;  /* 0x0000000d04007388 */ /* 0x0005e80000000800 */
[----:B------:R-:W-:Y:S04]  /*15f00*/  STS [R5], R11 ;  /* 0x0000000b05007388 */ /* 0x000fe80000000800 */
[----:B------:R-:W-:Y:S04]  /*15f10*/  STS [R0+0x2000], R23 ;  /* 0x0020001700007388 */ /* 0x000fe80000000800 */
[----:B------:R3:W-:Y:S04]  /*15f20*/  STS [R0+0x2400], R14 ;  /* 0x0024000e00007388 */ /* 0x0007e80000000800 */
[----:B------:R1:W-:Y:S04]  /*15f30*/  STS [R4+0x2000], R12 ;  /* 0x0020000c04007388 */ /* 0x0003e80000000800 */
[----:B------:R4:W-:Y:S04]  /*15f40*/  STS [R5+0x2000], R10 ;  /* 0x0020000a05007388 */ /* 0x0009e80000000800 */
[----:B------:R-:W-:Y:S01]  /*15f50*/  BAR.SYNC.DEFER_BLOCKING 0x0 ;  /* 0x0000000000007b1d */ /* 0x000fe20000010000 */
[----:B--2---:R-:W-:Y:S01]  /*15f60*/  MOV R13, 0x7f800000 ;  /* 0x7f800000000d7802 */ /* 0x004fe20000000f00 */
[----:B------:R-:W-:Y:S01]  /*15f70*/  @P5 FFMA.FTZ R13, R136, c[0x0][0x238], R6 ;  /* 0x00008e00880d5a23 */ /* 0x000fe20000010006 */
[----:B---3--:R-:W-:-:S02]  /*15f80*/  LOP3.LUT R0, R42, 0xffffffe0, RZ, 0xc0, !PT ;  /* 0xffffffe02a007812 */ /* 0x008fc400078ec0ff */
[----:B------:R-:W-:Y:S02]  /*15f90*/  MOV R14, 0x7f800000 ;  /* 0x7f800000000e7802 */ /* 0x000fe40000000f00 */
[----:B------:R-:W-:Y:S01]  /*15fa0*/  IADD3 R0, -R0, R43, RZ ;  /* 0x0000002b00007210 */ /* 0x000fe20007ffe1ff */
[----:B-1----:R-:W-:Y:S01]  /*15fb0*/  @P4 FMUL.FTZ R4, R2, 0.69314718246459960938 ;  /* 0x3f31721802044820 */ /* 0x002fe20000410000 */
[----:B------:R-:W-:Y:S02]  /*15fc0*/  MOV R12, 0x7f800000 ;  /* 0x7f800000000c7802 */ /* 0x000fe40000000f00 */
[----:B------:R-:W-:Y:S01]  /*15fd0*/  LOP3.LUT P1, RZ, R0, 0x3, RZ, 0xc0, !PT ;  /* 0x0000000300ff7812 */ /* 0x000fe2000782c0ff */
[----:B----4-:R-:W1:Y:S01]  /*15fe0*/  @P3 MUFU.LG2 R5, R41 ;  /* 0x0000002900053308 */ /* 0x010e620000000c00 */
[----:B------:R-:W-:Y:S01]  /*15ff0*/  @P4 FFMA.FTZ R14, R135, c[0x0][0x238], R4 ;  /* 0x00008e00870e4a23 */ /* 0x000fe20000010004 */
[----:B------:R2:W3:Y:S04]  /*16000*/  LDS.128 R16, [R234] ;  /* 0x00000000ea107984 */ /* 0x0004e80000000c00 */
[----:B------:R2:W4:Y:S02]  /*16010*/  LDS.128 R20, [R234+0x800] ;  /* 0x00080000ea147984 */ /* 0x0005240000000c00 */
[----:B------:R-:W2:Y:S02]  /*16020*/  @P0 MUFU.LG2 R0, R40 ;  /* 0x0000002800000308 */ /* 0x000ea40000000c00 */
[----:B------:R3:W3:Y:S04]  /*16030*/  LDS.128 R28, [R234+0x1000] ;  /* 0x00100000ea1c7984 */ /* 0x0006e80000000c00 */
[----:B------:R3:W3:Y:S01]  /*16040*/  LDS.128 R32, [R234+0x1800] ;  /* 0x00180000ea207984 */ /* 0x0006e20000000c00 */
[----:B-1----:R-:W-:-:S03]  /*16050*/  @P3 FMUL.FTZ R2, R5, 0.69314718246459960938 ;  /* 0x3f31721805023820 */ /* 0x002fc60000410000 */
[----:B------:R1:W1:Y:S01]  /*16060*/  LDS.128 R36, [R234+0x2000] ;  /* 0x00200000ea247984 */ /* 0x0002620000000c00 */
[----:B------:R-:W-:-:S03]  /*16070*/  @P3 FFMA.FTZ R9, R134, c[0x0][0x238], R2 ;  /* 0x00008e0086093a23 */ /* 0x000fc60000010002 */
[----:B------:R1:W1:Y:S01]  /*16080*/  LDS.128 R44, [R234+0x2800] ;  /* 0x00280000ea2c7984 */ /* 0x0002620000000c00 */
[----:B--2---:R-:W-:-:S03]  /*16090*/  @P0 FMUL.FTZ R0, R0, 0.69314718246459960938 ;  /* 0x3f31721800000820 */ /* 0x004fc60000410000 */
[----:B------:R2:W1:Y:S01]  /*160a0*/  LDS.128 R48, [R234+0x3000] ;  /* 0x00300000ea307984 */ /* 0x0004620000000c00 */
[----:B------:R-:W-:-:S03]  /*160b0*/  @P0 FFMA.FTZ R12, R3, c[0x0][0x238], R0 ;  /* 0x00008e00030c0a23 */ /* 0x000fc60000010000 */
[----:B------:R-:W1:Y:S01]  /*160c0*/  LDS.128 R232, [R234+0x3800] ;  /* 0x00380000eae87984 */ /* 0x000e620000000c00 */
[----:B------:R-:W-:Y:S05]  /*160d0*/  @P1 BRA `(.L_x_32) ;  /* 0x0000025000001947 */ /* 0x000fea0003800000 */
[----:B------:R-:W5:Y:S01]  /*160e0*/  LDL.LU R52, [R1+0xc8] ;  /* 0x0000c80001347983 */ /* 0x000f620000300800 */
[----:B------:R-:W-:-:S04]  /*160f0*/  SHF.R.S32.HI R0, RZ, 0x1f, R27 ;  /* 0x0000001fff007819 */ /* 0x000fc8000001141b */
[----:B------:R-:W-:-:S04]  /*16100*/  LEA.HI R0, R0, R27, RZ, 0x2 ;  /* 0x0000001b00007211 */ /* 0x000fc800078f10ff */
[----:B------:R-:W-:-:S05]  /*16110*/  LOP3.LUT R0, R0, 0xffffffc, RZ, 0xc0, !PT ;  /* 0x0ffffffc00007812 */ /* 0x000fca00078ec0ff */
[----:B------:R-:W-:-:S04]  /*16120*/  IMAD.IADD R0, R27, 0x1, -R0 ;  /* 0x000000011b007824 */ /* 0x000fc800078e0a00 */
[----:B-----5:R-:W-:-:S05]  /*16130*/  IMAD R0, R0, 0x10, R52 ;  /* 0x0000001000007824 */ /* 0x020fca00078e0234 */
[C---:B------:R-:W-:Y:S02]  /*16140*/  ISETP.GE.AND P6, PT, R0.reuse, UR10, PT ;  /* 0x0000000a00007c0c */ /* 0x040fe4000bfc6270 */
[C---:B------:R-:W-:Y:S02]  /*16150*/  IADD3 R2, R0.reuse, 0x8, RZ ;  /* 0x0000000800027810 */ /* 0x040fe40007ffe0ff */
[----:B------:R-:W-:Y:S02]  /*16160*/  IADD3 R5, R0, 0x40, RZ ;  /* 0x0000004000057810 */ /* 0x000fe40007ffe0ff */
[----:B------:R-:W-:Y:S02]  /*16170*/  ISETP.GE.AND P5, PT, R2, UR10, PT ;  /* 0x0000000a02007c0c */ /* 0x000fe4000bfa6270 */
[----:B------:R-:W-:Y:S02]  /*16180*/  IADD3 R4, R0, 0x48, RZ ;  /* 0x0000004800047810 */ /* 0x000fe40007ffe0ff */
[----:B------:R-:W-:-:S02]  /*16190*/  ISETP.GE.AND P4, PT, R5, UR10, PT ;  /* 0x0000000a05007c0c */ /* 0x000fc4000bf86270 */
[----:B------:R-:W-:Y:S01]  /*161a0*/  ISETP.GE.AND P3, PT, R4, UR10, PT ;  /* 0x0000000a04007c0c */ /* 0x000fe2000bf66270 */
[----:B------:R-:W-:-:S05]  /*161b0*/  @!P6 IMAD R3, R0, UR19, RZ ;  /* 0x000000130003ec24 */ /* 0x000fca000f8e02ff */
[----:B------:R-:W-:Y:S01]  /*161c0*/  @!P6 IADD3 R0, P0, R3, UR11, RZ ;  /* 0x0000000b0300ec10 */ /* 0x000fe2000ff1e0ff */
[----:B------:R-:W-:-:S03]  /*161d0*/  @!P5 IMAD R2, R2, UR19, RZ ;  /* 0x000000130202dc24 */ /* 0x000fc6000f8e02ff */
[----:B------:R-:W-:Y:S01]  /*161e0*/  @!P6 LEA.HI.X.SX32 R6, R3, UR4, 0x1, P0 ;  /* 0x000000040306ec11 */ /* 0x000fe200080f0eff */
[----:B------:R-:W-:Y:S01]  /*161f0*/  @!P4 IMAD R5, R5, UR19, RZ ;  /* 0x000000130505cc24 */ /* 0x000fe2000f8e02ff */
[----:B------:R-:W-:Y:S01]  /*16200*/  @!P6 LEA R10, P1, R0, c[0x0][0x200], 0x2 ;  /* 0x00008000000aea11 */ /* 0x000fe200078210ff */
[----:B------:R-:W-:Y:S01]  /*16210*/  @!P3 IMAD R3, R4, UR19, RZ ;  /* 0x000000130403bc24 */ /* 0x000fe2000f8e02ff */
[----:B------:R-:W-:Y:S02]  /*16220*/  @!P5 IADD3 R7, P0, R2, UR11, RZ ;  /* 0x0000000b0207dc10 */ /* 0x000fe4000ff1e0ff */
[----:B------:R-:W-:Y:S02]  /*16230*/  @!P6 LEA.HI.X R11, R0, c[0x0][0x204], R6, 0x2, P1 ;  /* 0x00008100000bea11 */ /* 0x000fe400008f1406 */
[----:B------:R-:W-:Y:S02]  /*16240*/  @!P5 LEA.HI.X.SX32 R2, R2, UR4, 0x1, P0 ;  /* 0x000000040202dc11 */ /* 0x000fe400080f0eff */
[----:B------:R-:W-:Y:S01]  /*16250*/  @!P4 IADD3 R0, P1, R5, UR11, RZ ;  /* 0x0000000b0500cc10 */ /* 0x000fe2000ff3e0ff */
[----:B------:R2:W-:Y:S01]  /*16260*/  @!P6 STG.E [R10.64], R13 ;  /* 0x0000000d0a00e986 */ /* 0x0005e2000c101910 */
[----:B------:R-:W-:-:S02]  /*16270*/  @!P5 LEA R6, P2, R7, c[0x0][0x200], 0x2 ;  /* 0x000080000706da11 */ /* 0x000fc400078410ff */
[----:B------:R-:W-:Y:S02]  /*16280*/  @!P3 IADD3 R8, P0, R3, UR11, RZ ;  /* 0x0000000b0308bc10 */ /* 0x000fe4000ff1e0ff */
[----:B------:R-:W-:Y:S02]  /*16290*/  @!P4 LEA.HI.X.SX32 R5, R5, UR4, 0x1, P1 ;  /* 0x000000040505cc11 */ /* 0x000fe400088f0eff */
[----:B------:R-:W-:Y:S02]  /*162a0*/  @!P5 LEA.HI.X R7, R7, c[0x0][0x204], R2, 0x2, P2 ;  /* 0x000081000707da11 */ /* 0x000fe400010f1402 */
[----:B------:R-:W-:Y:S02]  /*162b0*/  @!P3 LEA.HI.X.SX32 R3, R3, UR4, 0x1, P0 ;  /* 0x000000040303bc11 */ /* 0x000fe400080f0eff */
[----:B------:R-:W-:Y:S01]  /*162c0*/  @!P4 LEA R4, P1, R0, c[0x0][0x200], 0x2 ;  /* 0x000080000004ca11 */ /* 0x000fe200078210ff */
[----:B------:R2:W-:Y:S01]  /*162d0*/  @!P5 STG.E [R6.64], R14 ;  /* 0x0000000e0600d986 */ /* 0x0005e2000c101910 */
[----:B------:R-:W-:-:S02]  /*162e0*/  @!P3 LEA R2, P0, R8, c[0x0][0x200], 0x2 ;  /* 0x000080000802ba11 */ /* 0x000fc400078010ff */
[----:B------:R-:W-:Y:S02]  /*162f0*/  @!P4 LEA.HI.X R5, R0, c[0x0][0x204], R5, 0x2, P1 ;  /* 0x000081000005ca11 */ /* 0x000fe400008f1405 */
[----:B------:R-:W-:-:S03]  /*16300*/  @!P3 LEA.HI.X R3, R8, c[0x0][0x204], R3, 0x2, P0 ;  /* 0x000081000803ba11 */ /* 0x000fc600000f1403 */
[----:B------:R2:W-:Y:S04]  /*16310*/  @!P4 STG.E [R4.64], R9 ;  /* 0x000000090400c986 */ /* 0x0005e8000c101910 */
[----:B------:R2:W-:Y:S02]  /*16320*/  @!P3 STG.E [R2.64], R12 ;  /* 0x0000000c0200b986 */ /* 0x0005e4000c101910 */
.L_x_32:
[----:B------:R-:W-:Y:S05]  /*16330*/  BSYNC B0 ;  /* 0x0000000000007941 */ /* 0x000fea0003800000 */
.L_x_31:
[----:B--2---:R-:W2:Y:S04]  /*16340*/  LDL.LU.64 R4, [R1+0x98] ;  /* 0x0000980001047983 */ /* 0x004ea80000300a00 */
[----:B------:R-:W4:Y:S04]  /*16350*/  S2R R3, SR_TID.X ;  /* 0x0000000000037919 */ /* 0x000f280000002100 */
[----:B------:R-:W3:Y:S01]  /*16360*/  S2R R8, SR_CTAID.Z ;  /* 0x0000000000087919 */ /* 0x000ee20000002700 */
[----:B------:R-:W-:-:S02]  /*16370*/  USHF.R.S32.HI UR6, URZ, 0x1f, UR12 ;  /* 0x0000001f3f067899 */ /* 0x000fc4000801140c */
[----:B------:R-:W-:Y:S01]  /*16380*/  ULDC.64 UR4, c[0x0][0x1f0] ;  /* 0x00007c0000047ab9 */ /* 0x000fe20000000a00 */
[----:B------:R1:W5:Y:S01]  /*16390*/  LDL.64 R12, [R1+0x58] ;  /* 0x00005800010c7983 */ /* 0x0003620000100a00 */
[----:B------:R-:W-:Y:S01]  /*163a0*/  UIMAD UR4, UR6, UR4, URZ ;  /* 0x00000004060472a4 */ /* 0x000fe2000f8e023f */
[----:B------:R-:W-:Y:S03]  /*163b0*/  BSSY B0, `(.L_x_33) ;  /* 0x0000013000007945 */ /* 0x000fe60003800000 */
[----:B------:R-:W-:Y:S01]  /*163c0*/  UIMAD UR4, UR12, UR5, UR4 ;  /* 0x000000050c0472a4 */ /* 0x000fe2000f8e0204 */
[----:B----4-:R-:W-:-:S04]  /*163d0*/  SHF.R.S32.HI R0, RZ, 0x1f, R3 ;  /* 0x0000001fff007819 */ /* 0x010fc80000011403 */
[----:B------:R-:W-:-:S04]  /*163e0*/  LEA.HI R0, R0, R3, RZ, 0x3 ;  /* 0x0000000300007211 */ /* 0x000fc800078f18ff */
[----:B------:R-:W-:Y:S02]  /*163f0*/  SHF.R.S32.HI R10, RZ, 0x3, R0 ;  /* 0x00000003ff0a7819 */ /* 0x000fe40000011400 */
[----:B--2---:R-:W-:-:S04]  /*16400*/  IADD3 R2, P0, R4, UR14, RZ ;  /* 0x0000000e04027c10 */ /* 0x004fc8000ff1e0ff */
[----:B------:R-:W-:Y:S02]  /*16410*/  IADD3.X R3, R5, UR7, RZ, P0, !PT ;  /* 0x0000000705037c10 */ /* 0x000fe400087fe4ff */
[----:B------:R-:W-:-:S03]  /*16420*/  ISETP.GE.AND P0, PT, R10, UR10, PT ;  /* 0x0000000a0a007c0c */ /* 0x000fc6000bf06270 */
[----:B---3--:R-:W-:-:S05]  /*16430*/  IMAD.WIDE.U32 R8, R8, c[0x0][0x1f0], R2 ;  /* 0x00007c0008087a25 */ /* 0x008fca00078e0002 */
[----:B------:R-:W-:-:S05]  /*16440*/  IADD3 R7, R9, UR4, RZ ;  /* 0x0000000409077c10 */ /* 0x000fca000fffe0ff */
[----:B------:R-:W-:Y:S05]  /*16450*/  @P0 BRA `(.L_x_34) ;  /* 0x0000008000000947 */ /* 0x000fea0003800000 */
[----:B-1----:R-:W-:Y:S01]  /*16460*/  MOV R6, R8 ;  /* 0x0000000800067202 */ /* 0x002fe20000000f00 */
[----:B-----5:R-:W-:-:S04]  /*16470*/  IMAD R0, R13, c[0x0][0x1e8], RZ ;  /* 0x00007a000d007a24 */ /* 0x020fc800078e02ff */
[----:B------:R-:W-:-:S04]  /*16480*/  IMAD.WIDE.U32 R2, R12, c[0x0][0x1e8], R6 ;  /* 0x00007a000c027a25 */ /* 0x000fc800078e0006 */
[----:B------:R-:W-:Y:S01]  /*16490*/  IMAD R0, R12, c[0x0][0x1ec], R0 ;  /* 0x00007b000c007a24 */ /* 0x000fe200078e0200 */
[----:B------:R-:W-:-:S04]  /*164a0*/  LEA R4, P0, R2, c[0x0][0x1d0], 0x1 ;  /* 0x0000740002047a11 */ /* 0x000fc800078008ff */
[----:B------:R-:W-:-:S04]  /*164b0*/  IADD3 R0, R3, R0, RZ ;  /* 0x0000000003007210 */ /* 0x000fc80007ffe0ff */
[----:B------:R-:W-:-:S05]  /*164c0*/  LEA.HI.X R5, R2, c[0x0][0x1d4], R0, 0x1, P0 ;  /* 0x0000750002057a11 */ /* 0x000fca00000f0c00 */
[----:B------:R1:W-:Y:S02]  /*164d0*/  STG.E.128 [R4.64], R16 ;  /* 0x0000001004007986 */ /* 0x0003e4000c101d10 */
.L_x_34:
[----:B-1----:R-:W-:Y:S05]  /*164e0*/  BSYNC B0 ;  /* 0x0000000000007941 */ /* 0x002fea0003800000 */
.L_x_33:
[----:B------:R-:W-:Y:S01]  /*164f0*/  IADD3 R0, R10, 0x10, RZ ;  /* 0x000000100a007810 */ /* 0x000fe20007ffe0ff */
[----:B------:R-:W-:Y:S03]  /*16500*/  BSSY B0, `(.L_x_35) ;  /* 0x000000e000007945 */ /* 0x000fe60003800000 */
[----:B------:R-:W-:-:S13]  /*16510*/  ISETP.GE.AND P0, PT, R0, UR10, PT ;  /* 0x0000000a00007c0c */ /* 0x000fda000bf06270 */
[----:B------:R-:W-:Y:S05]  /*16520*/  @P0 BRA `(.L_x_36) ;  /* 0x000000b000000947 */ /* 0x000fea0003800000 */
[----:B-----5:R-:W-:Y:S01]  /*16530*/  IADD3 R4, P0, R12, 0x10, RZ ;  /* 0x000000100c047810 */ /* 0x020fe20007f1e0ff */
[----:B------:R-:W-:Y:S01]  /*16540*/  IMAD.MOV.U32 R2, RZ, RZ, R8 ;  /* 0x000000ffff027224 */ /* 0x000fe200078e0008 */
[----:B------:R-:W-:-:S03]  /*16550*/  MOV R3, R7 ;  /* 0x0000000700037202 */ /* 0x000fc60000000f00 */
[----:B------:R-:W-:Y:S02]  /*16560*/  IMAD.X R0, RZ, RZ, R13, P0 ;  /* 0x000000ffff007224 */ /* 0x000fe400000e060d */
[----:B------:R-:W-:-:S04]  /*16570*/  IMAD.WIDE.U32 R2, R4, c[0x0][0x1e8], R2 ;  /* 0x00007a0004027a25 */ /* 0x000fc800078e0002 */
[----:B------:R-:W-:-:S04]  /*16580*/  IMAD R0, R0, c[0x0][0x1e8], RZ ;  /* 0x00007a0000007a24 */ /* 0x000fc800078e02ff */
[----:B------:R-:W-:Y:S01]  /*16590*/  IMAD R0, R4, c[0x0][0x1ec], R0 ;  /* 0x00007b0004007a24 */ /* 0x000fe200078e0200 */
[----:B------:R-:W-:-:S04]  /*165a0*/  LEA R4, P0, R2, c[0x0][0x1d0], 0x1 ;  /* 0x0000740002047a11 */ /* 0x000fc800078008ff */
[----:B------:R-:W-:-:S04]  /*165b0*/  IADD3 R0, R3, R0, RZ ;  /* 0x0000000003007210 */ /* 0x000fc80007ffe0ff */
[----:B------:R-:W-:-:S05]  /*165c0*/  LEA.HI.X R5, R2, c[0x0][0x1d4], R0, 0x1, P0 ;  /* 0x0000750002057a11 */ /* 0x000fca00000f0c00 */
[----:B------:R1:W-:Y:S02]  /*165d0*/  STG.E.128 [R4.64], R20 ;  /* 0x0000001404007986 */ /* 0x0003e4000c101d10 */
.L_x_36:
[----:B------:R-:W-:Y:S05]  /*165e0*/  BSYNC B0 ;  /* 0x0000000000007941 */ /* 0x000fea0003800000 */
.L_x_35:
[----:B------:R-:W2:Y:S01]  /*165f0*/  LDL.LU R0, [R1+0xc4] ;  /* 0x0000c40001007983 */ /* 0x000ea20000300800 */
[----:B------:R-:W-:Y:S01]  /*16600*/  BSSY B0, `(.L_x_37) ;  /* 0x000000e000007945 */ /* 0x000fe20003800000 */
[----:B--2---:R-:W-:-:S13]  /*16610*/  ISETP.GE.AND P0, PT, R0, UR10, PT ;  /* 0x0000000a00007c0c */ /* 0x004fda000bf06270 */
[----:B------:R-:W-:Y:S05]  /*16620*/  @P0 BRA `(.L_x_38) ;  /* 0x000000b000000947 */ /* 0x000fea0003800000 */
[----:B-1---5:R-:W-:Y:S01]  /*16630*/  IADD3 R4, P0, R12, 0x20, RZ ;  /* 0x000000200c047810 */ /* 0x022fe20007f1e0ff */
        /* <DEDUP_REMOVED lines=10> */
.L_x_38:
[----:B------:R-:W-:Y:S05]  /*166e0*/  BSYNC B0 ;  /* 0x0000000000007941 */ /* 0x000fea0003800000 */
.L_x_37:
        /* <DEDUP_REMOVED lines=15> */
.L_x_40:
[----:B------:R-:W-:Y:S05]  /*167e0*/  BSYNC B0 ;  /* 0x0000000000007941 */ /* 0x000fea0003800000 */
.L_x_39:
        /* <DEDUP_REMOVED lines=15> */
.L_x_42:
[----:B------:R-:W-:Y:S05]  /*168e0*/  BSYNC B0 ;  /* 0x0000000000007941 */ /* 0x000fea0003800000 */
.L_x_41:
        /* <DEDUP_REMOVED lines=15> */
.L_x_44:
[----:B------:R-:W-:Y:S05]  /*169e0*/  BSYNC B0 ;  /* 0x0000000000007941 */ /* 0x000fea0003800000 */
.L_x_43:
        /* <DEDUP_REMOVED lines=15> */
.L_x_46:
[----:B------:R-:W-:Y:S05]  /*16ae0*/  BSYNC B0 ;  /* 0x0000000000007941 */ /* 0x000fea0003800000 */
.L_x_45:
[----:B------:R-:W2:Y:S02]  /*16af0*/  LDL.LU R0, [R1+0xbc] ;  /* 0x0000bc0001007983 */ /* 0x000ea40000300800 */
[----:B--2---:R-:W-:-:S13]  /*16b00*/  ISETP.GE.AND P0, PT, R0, UR10, PT ;  /* 0x0000000a00007c0c */ /* 0x004fda000bf06270 */
[----:B------:R-:W-:Y:S05]  /*16b10*/  @P0 EXIT ;  /* 0x000000000000094d */ /* 0x000fea0003800000 */
[----:B-----5:R-:W-:Y:S01]  /*16b20*/  IADD3 R6, P0, R12, 0x70, RZ ;  /* 0x000000700c067810 */ /* 0x020fe20007f1e0ff */
[----:B------:R-:W-:Y:S01]  /*16b30*/  IMAD.MOV.U32 R2, RZ, RZ, R8 ;  /* 0x000000ffff027224 */ /* 0x000fe200078e0008 */
[----:B------:R-:W-:-:S03]  /*16b40*/  MOV R3, R7 ;  /* 0x0000000700037202 */ /* 0x000fc60000000f00 */
[----:B------:R-:W-:Y:S02]  /*16b50*/  IMAD.X R0, RZ, RZ, R13, P0 ;  /* 0x000000ffff007224 */ /* 0x000fe400000e060d */
[----:B-1----:R-:W-:-:S04]  /*16b60*/  IMAD.WIDE.U32 R4, R6, c[0x0][0x1e8], R2 ;  /* 0x00007a0006047a25 */ /* 0x002fc800078e0002 */
[----:B------:R-:W-:Y:S01]  /*16b70*/  IMAD R0, R0, c[0x0][0x1e8], RZ ;  /* 0x00007a0000007a24 */ /* 0x000fe200078e02ff */
[----:B------:R-:W-:-:S03]  /*16b80*/  LEA R2, P0, R4, c[0x0][0x1d0], 0x1 ;  /* 0x0000740004027a11 */ /* 0x000fc600078008ff */
[----:B------:R-:W-:-:S05]  /*16b90*/  IMAD R0, R6, c[0x0][0x1ec], R0 ;  /* 0x00007b0006007a24 */ /* 0x000fca00078e0200 */
[----:B------:R-:W-:-:S04]  /*16ba0*/  IADD3 R0, R5, R0, RZ ;  /* 0x0000000005007210 */ /* 0x000fc80007ffe0ff */
[----:B------:R-:W-:-:S05]  /*16bb0*/  LEA.HI.X R3, R4, c[0x0][0x1d4], R0, 0x1, P0 ;  /* 0x0000750004037a11 */ /* 0x000fca00000f0c00 */
[----:B------:R-:W-:Y:S01]  /*16bc0*/  STG.E.128 [R2.64], R232 ;  /* 0x000000e802007986 */ /* 0x000fe2000c101d10 */
[----:B------:R-:W-:Y:S05]  /*16bd0*/  EXIT ;  /* 0x000000000000794d */ /* 0x000fea0003800000 */
.L_x_20:
[----:B-1----:R-:W-:Y:S01]  /*16be0*/  UISETP.NE.AND UP4, UPT, UR9, -0x1, UPT ;  /* 0xffffffff0900788c */ /* 0x002fe2000bf85270 */
[----:B------:R-:W-:Y:S01]  /*16bf0*/  SHF.R.S32.HI R4, RZ, 0x1f, R232 ;  /* 0x0000001fff047819 */ /* 0x000fe200000114e8 */
[----:B------:R-:W-:Y:S01]  /*16c00*/  ULDC.64 UR6, c[0x0][0x1e8] ;  /* 0x00007a0000067ab9 */ /* 0x000fe20000000a00 */
[----:B------:R-:W1:Y:S01]  /*16c10*/  S2R R2, SR_CTAID.Z ;  /* 0x0000000000027919 */ /* 0x000e620000002700 */
[----:B------:R-:W-:Y:S01]  /*16c20*/  ULDC.64 UR4, c[0x0][0x1e0] ;  /* 0x0000780000047ab9 */ /* 0x000fe20000000a00 */
[----:B------:R-:W-:Y:S01]  /*16c30*/  LEA.HI R4, R4, R232, RZ, 0x3 ;  /* 0x000000e804047211 */ /* 0x000fe200078f18ff */
[----:B------:R-:W-:Y:S01]  /*16c40*/  ULDC.U8 UR20, c[0x0][0x328] ;  /* 0x0000ca0000147ab9 */ /* 0x000fe20000000000 */
[----:B------:R-:W2:Y:S01]  /*16c50*/  S2R R3, SR_CTAID.X ;  /* 0x0000000000037919 */ /* 0x000ea20000002500 */
[----:B------:R-:W-:Y:S01]  /*16c60*/  USHF.R.S32.HI UR14, URZ, 0x1f, UR11 ;  /* 0x0000001f3f0e7899 */ /* 0x000fe2000801140b */
[----:B------:R-:W-:Y:S01]  /*16c70*/  LOP3.LUT R0, R4, 0x1ffffff8, RZ, 0xc0, !PT ;  /* 0x1ffffff804007812 */ /* 0x000fe200078ec0ff */
[----:B------:R-:W-:Y:S01]  /*16c80*/  UISETP.NE.AND UP3, UPT, UR20, URZ, UPT ;  /* 0x0000003f1400728c */ /* 0x000fe2000bf65270 */
[----:B------:R-:W-:Y:S01]  /*16c90*/  SHF.R.S32.HI R4, RZ, 0x3, R4 ;  /* 0x00000003ff047819 */ /* 0x000fe20000011404 */
[----:B------:R-:W-:Y:S01]  /*16ca0*/  @UP4 UIMAD.WIDE.U32 UR18, UR9, UR6, URZ ;  /* 0x00000006091242a5 */ /* 0x000fe2000f8e003f */
[----:B------:R-:W-:Y:S01]  /*16cb0*/  BSSY B0, `(.L_x_47) ;  /* 0x0000039000007945 */ /* 0x000fe20003800000 */
[----:B------:R-:W-:Y:S01]  /*16cc0*/  @!UP4 USHF.R.S32.HI UR21, URZ, 0x1f, UR10 ;  /* 0x0000001f3f15c899 */ /* 0x000fe2000801140a */
[----:B------:R-:W-:Y:S01]  /*16cd0*/  IMAD.IADD R0, R232, 0x1, -R0 ;  /* 0x00000001e8007824 */ /* 0x000fe200078e0a00 */
[----:B------:R-:W-:Y:S01]  /*16ce0*/  @UP4 UIMAD UR7, UR9, UR7, UR19 ;  /* 0x00000007090742a4 */ /* 0x000fe2000f8e0213 */
[----:B------:R-:W-:Y:S01]  /*16cf0*/  SHF.R.S32.HI R5, RZ, 0x1f, R4 ;  /* 0x0000001fff057819 */ /* 0x000fe20000011404 */
[----:B------:R-:W-:Y:S01]  /*16d00*/  @!UP4 UIMAD UR21, UR21, UR4, URZ ;  /* 0x000000041515c2a4 */ /* 0x000fe2000f8e023f */
[----:B------:R-:W-:Y:S01]  /*16d10*/  IMAD.SHL.U32 R0, R0, 0x8, RZ ;  /* 0x0000000800007824 */ /* 0x000fe200078e00ff */
[----:B------:R-:W-:-:S02]  /*16d20*/  ULDC.U8 UR19, c[0x0][0x329] ;  /* 0x0000ca4000137ab9 */ /* 0x000fc40000000000 */
[----:B------:R-:W-:Y:S02]  /*16d30*/  UISETP.NE.AND UP1, UPT, UR19, URZ, UPT ;  /* 0x0000003f1300728c */ /* 0x000fe4000bf25270 */
[----:B------:R-:W-:Y:S02]  /*16d40*/  @!UP4 UIMAD.WIDE.U32 UR22, UR10, UR4, URZ ;  /* 0x000000040a16c2a5 */ /* 0x000fe4000f8e003f */
[----:B------:R-:W-:Y:S02]  /*16d50*/  @!UP4 UIMAD UR21, UR10, UR5, UR21 ;  /* 0x000000050a15c2a4 */ /* 0x000fe4000f8e0215 */
[----:B------:R-:W-:Y:S02]  /*16d60*/  UISETP.NE.OR UP2, UPT, UR19, URZ, !UP3 ;  /* 0x0000003f1300728c */ /* 0x000fe4000df45670 */
[----:B------:R-:W-:Y:S02]  /*16d70*/  ULDC.64 UR4, c[0x0][0x1f0] ;  /* 0x00007c0000047ab9 */ /* 0x000fe40000000a00 */
[----:B------:R-:W-:-:S02]  /*16d80*/  UIMAD UR4, UR14, UR4, URZ ;  /* 0x000000040e0472a4 */ /* 0x000fc4000f8e023f */
[----:B------:R-:W-:Y:S02]  /*16d90*/  ULDC UR13, c[0x0][0x214] ;  /* 0x00008500000d7ab9 */ /* 0x000fe40000000800 */
[----:B------:R-:W-:Y:S02]  /*16da0*/  @UP1 ULDC UR14, c[0x0][0x210] ;  /* 0x00008400000e1ab9 */ /* 0x000fe40000000800 */
[----:B------:R-:W-:Y:S02]  /*16db0*/  ULDC UR8, c[0x0][0x234] ;  /* 0x00008d0000087ab9 */ /* 0x000fe40000000800 */
[----:B------:R-:W-:Y:S02]  /*16dc0*/  @UP1 UIMAD UR14, UR14, UR13, URZ ;  /* 0x0000000d0e0e12a4 */ /* 0x000fe4000f8e023f */
[----:B------:R-:W-:Y:S02]  /*16dd0*/  UISETP.NE.OR UP0, UPT, UR9, -0x1, UP2 ;  /* 0xffffffff0900788c */ /* 0x000fe40009705670 */
[----:B------:R-:W-:-:S02]  /*16de0*/  @!UP1 USEL UR14, UR13, UR8, !UP3 ;  /* 0x000000080d0e9287 */ /* 0x000fc4000d800000 */
[----:B------:R-:W-:Y:S02]  /*16df0*/  ULDC UR6, c[0x0][0x1c0] ;  /* 0x0000700000067ab9 */ /* 0x000fe40000000800 */
[----:B------:R-:W-:Y:S02]  /*16e00*/  @UP1 UMOV UR19, 0x1 ;  /* 0x0000000100131882 */ /* 0x000fe40000000000 */
[----:B------:R-:W-:Y:S02]  /*16e10*/  @!UP1 UIMAD UR19, UR14, UR6, URZ ;  /* 0x000000060e1392a4 */ /* 0x000fe4000f8e023f */
[----:B------:R-:W-:Y:S02]  /*16e20*/  @!UP4 UMOV UR18, UR22 ;  /* 0x000000160012cc82 */ /* 0x000fe40008000000 */
[----:B------:R-:W-:Y:S01]  /*16e30*/  @!UP4 UIADD3 UR7, UR23, UR21, URZ ;  /* 0x000000151707c290 */ /* 0x000fe2000fffe03f */
[----:B------:R-:W-:Y:S01]  /*16e40*/  IADD3 R8, P0, R0, UR18, RZ ;  /* 0x0000001200087c10 */ /* 0x000fe2000ff1e0ff */
[----:B------:R-:W-:-:S02]  /*16e50*/  UIADD3 UR15, -UR12, UR15, URZ ;  /* 0x0000000f0c0f7290 */ /* 0x000fc4000fffe13f */
[----:B------:R-:W-:Y:S02]  /*16e60*/  UIMAD UR19, UR10, UR19, URZ ;  /* 0x000000130a1372a4 */ /* 0x000fe4000f8e023f */
[----:B------:R-:W-:Y:S01]  /*16e70*/  @!UP0 UIMAD UR9, UR10, UR13, URZ ;  /* 0x0000000d0a0982a4 */ /* 0x000fe2000f8e023f */
[----:B------:R-:W-:Y:S01]  /*16e80*/  LEA.HI.X.SX32 R9, R0, UR7, 0x1, P0 ;  /* 0x0000000700097c11 */ /* 0x000fe200080f0eff */
[----:B------:R-:W-:Y:S01]  /*16e90*/  @UP1 ULDC UR20, c[0x0][0x210] ;  /* 0x0000840000141ab9 */ /* 0x000fe20000000800 */
[----:B------:R-:W-:Y:S01]  /*16ea0*/  ISETP.GE.AND P0, PT, R4, UR15, PT ;  /* 0x0000000f04007c0c */ /* 0x000fe2000bf06270 */
[----:B------:R-:W-:Y:S02]  /*16eb0*/  USEL UR19, UR19, URZ, UP2 ;  /* 0x0000003f13137287 */ /* 0x000fe40009000000 */
[----:B------:R-:W-:Y:S01]  /*16ec0*/  @!UP1 UMOV UR20, 0x1 ;  /* 0x0000000100149882 */ /* 0x000fe20000000000 */
[----:B-1----:R-:W-:Y:S01]  /*16ed0*/  IMAD.WIDE.U32 R8, R2, c[0x0][0x1f0], R8 ;  /* 0x00007c0002087a25 */ /* 0x002fe200078e0008 */
[----:B------:R-:W-:-:S02]  /*16ee0*/  UIMAD UR12, UR12, UR20, URZ ;  /* 0x000000140c0c72a4 */ /* 0x000fc4000f8e023f */
[----:B------:R-:W-:Y:S01]  /*16ef0*/  UIMAD UR19, UR11, UR14, UR19 ;  /* 0x0000000e0b1372a4 */ /* 0x000fe2000f8e0213 */
[----:B--2---:R-:W-:Y:S01]  /*16f00*/  IMAD.WIDE R2, R3, 0x80, R4 ;  /* 0x0000008003027825 */ /* 0x004fe200078e0204 */
[----:B------:R-:W-:Y:S02]  /*16f10*/  UMOV UR24, URZ ;  /* 0x0000003f00187c82 */ /* 0x000fe40008000000 */
[----:B------:R-:W-:Y:S02]  /*16f20*/  @!UP2 UMOV UR24, UR9 ;  /* 0x000000090018ac82 */ /* 0x000fe40008000000 */
[----:B------:R-:W-:Y:S02]  /*16f30*/  UIMAD UR4, UR11, UR5, UR4 ;  /* 0x000000050b0472a4 */ /* 0x000fe4000f8e0204 */
[----:B------:R-:W-:Y:S02]  /*16f40*/  UMOV UR25, URZ ;  /* 0x0000003f00197c82 */ /* 0x000fe40008000000 */
[----:B------:R-:W-:-:S02]  /*16f50*/  USHF.R.S32.HI UR6, URZ, 0x1f, UR12 ;  /* 0x0000001f3f067899 */ /* 0x000fc4000801140c */
[----:B------:R-:W-:Y:S01]  /*16f60*/  @!UP2 USHF.R.S32.HI UR25, URZ, 0x1f, UR9 ;  /* 0x0000001f3f19a899 */ /* 0x000fe20008011409 */
[----:B------:R-:W-:Y:S01]  /*16f70*/  IADD3 R7, R9, UR4, RZ ;  /* 0x0000000409077c10 */ /* 0x000fe2000fffe0ff */
[----:B------:R-:W-:Y:S02]  /*16f80*/  USHF.R.S32.HI UR7, URZ, 0x1f, UR19 ;  /* 0x0000001f3f077899 */ /* 0x000fe40008011413 */
[----:B------:R-:W-:-:S04]  /*16f90*/  UIADD3 UR12, UP1, UP0, UR12, UR24, UR19 ;  /* 0x000000180c0c7290 */ /* 0x000fc8000f83e013 */
[----:B------:R-:W-:Y:S01]  /*16fa0*/  UIADD3.X UR6, UR6, UR25, UR7, UP1, UP0 ;  /* 0x0000001906067290 */ /* 0x000fe20008fe0407 */
[----:B------:R-:W-:Y:S06]  /*16fb0*/  @P0 BRA `(.L_x_48) ;  /* 0x0000008000000947 */ /* 0x000fec0003800000 */
[----:B------:R-:W-:Y:S01]  /*16fc0*/  MOV R6, R8 ;  /* 0x0000000800067202 */ /* 0x000fe20000000f00 */
[----:B------:R-:W-:-:S04]  /*16fd0*/  IMAD R0, R3, c[0x0][0x1e8], RZ ;  /* 0x00007a0003007a24 */ /* 0x000fc800078e02ff */
[----:B------:R-:W-:-:S04]  /*16fe0*/  IMAD.WIDE.U32 R10, R2, c[0x0][0x1e8], R6 ;  /* 0x00007a00020a7a25 */ /* 0x000fc800078e0006 */
[----:B------:R-:W-:Y:S01]  /*16ff0*/  IMAD R0, R2, c[0x0][0x1ec], R0 ;  /* 0x00007b0002007a24 */ /* 0x000fe200078e0200 */
[----:B------:R-:W-:-:S04]  /*17000*/  LEA R12, P0, R10, c[0x0][0x1d0], 0x1 ;  /* 0x000074000a0c7a11 */ /* 0x000fc800078008ff */
[----:B------:R-:W-:-:S04]  /*17010*/  IADD3 R0, R0, R11, RZ ;  /* 0x0000000b00007210 */ /* 0x000fc80007ffe0ff */
[----:B------:R-:W-:-:S05]  /*17020*/  LEA.HI.X R13, R10, c[0x0][0x1d4], R0, 0x1, P0 ;  /* 0x000075000a0d7a11 */ /* 0x000fca00000f0c00 */
[----:B------:R1:W-:Y:S02]  /*17030*/  STG.E.128 [R12.64], RZ ;  /* 0x000000ff0c007986 */ /* 0x0003e4000c101d10 */
.L_x_48:
[----:B------:R-:W-:Y:S05]  /*17040*/  BSYNC B0 ;  /* 0x0000000000007941 */ /* 0x000fea0003800000 */
.L_x_47:
[----:B------:R-:W-:Y:S01]  /*17050*/  IADD3 R19, R4, 0x10, RZ ;  /* 0x0000001004137810 */ /* 0x000fe20007ffe0ff */
[----:B------:R-:W-:Y:S03]  /*17060*/  BSSY B0, `(.L_x_49) ;  /* 0x000000e000007945 */ /* 0x000fe60003800000 */
[----:B------:R-:W-:-:S13]  /*17070*/  ISETP.GE.AND P0, PT, R19, UR15, PT ;  /* 0x0000000f13007c0c */ /* 0x000fda000bf06270 */
[----:B------:R-:W-:Y:S05]  /*17080*/  @P0 BRA `(.L_x_50) ;  /* 0x000000b000000947 */ /* 0x000fea0003800000 */
[----:B------:R-:W-:Y:S02]  /*17090*/  IADD3 R0, P0, R2, 0x10, RZ ;  /* 0x0000001002007810 */ /* 0x000fe40007f1e0ff */
[----:B------:R-:W-:-:S03]  /*170a0*/  MOV R11, R7 ;  /* 0x00000007000b7202 */ /* 0x000fc60000000f00 */
[----:B------:R-:W-:-:S04]  /*170b0*/  IMAD.X R10, RZ, RZ, R3, P0 ;  /* 0x000000ffff0a7224 */ /* 0x000fc800000e0603 */
[----:B-1----:R-:W-:Y:S02]  /*170c0*/  IMAD R12, R10, c[0x0][0x1e8], RZ ;  /* 0x00007a000a0c7a24 */ /* 0x002fe400078e02ff */
[----:B------:R-:W-:-:S04]  /*170d0*/  IMAD.MOV.U32 R10, RZ, RZ, R8 ;  /* 0x000000ffff0a7224 */ /* 0x000fc800078e0008 */
[----:B------:R-:W-:-:S04]  /*170e0*/  IMAD.WIDE.U32 R10, R0, c[0x0][0x1e8], R10 ;  /* 0x00007a00000a7a25 */ /* 0x000fc800078e000a */
[----:B------:R-:W-:Y:S01]  /*170f0*/  IMAD R0, R0, c[0x0][0x1ec], R12 ;  /* 0x00007b0000007a24 */ /* 0x000fe200078e020c */
[----:B------:R-:W-:-:S04]  /*17100*/  LEA R12, P0, R10, c[0x0][0x1d0], 0x1 ;  /* 0x000074000a0c7a11 */ /* 0x000fc800078008ff */
[----:B------:R-:W-:-:S04]  /*17110*/  IADD3 R0, R0, R11, RZ ;  /* 0x0000000b00007210 */ /* 0x000fc80007ffe0ff */
[----:B------:R-:W-:-:S05]  /*17120*/  LEA.HI.X R13, R10, c[0x0][0x1d4], R0, 0x1, P0 ;  /* 0x000075000a0d7a11 */ /* 0x000fca00000f0c00 */
[----:B------:R1:W-:Y:S02]  /*17130*/  STG.E.128 [R12.64], RZ ;  /* 0x000000ff0c007986 */ /* 0x0003e4000c101d10 */
.L_x_50:
[----:B------:R-:W-:Y:S05]  /*17140*/  BSYNC B0 ;  /* 0x0000000000007941 */ /* 0x000fea0003800000 */
.L_x_49:
        /* <DEDUP_REMOVED lines=15> */
.L_x_52:
[----:B------:R-:W-:Y:S05]  /*17240*/  BSYNC B0 ;  /* 0x0000000000007941 */ /* 0x000fea0003800000 */
.L_x_51:
        /* <DEDUP_REMOVED lines=15> */
.L_x_54:
[----:B------:R-:W-:Y:S05]  /*17340*/  BSYNC B0 ;  /* 0x0000000000007941 */ /* 0x000fea0003800000 */
.L_x_53:
        /* <DEDUP_REMOVED lines=15> */
.L_x_56:
[----:B------:R-:W-:Y:S05]  /*17440*/  BSYNC B0 ;  /* 0x0000000000007941 */ /* 0x000fea0003800000 */
.L_x_55:
        /* <DEDUP_REMOVED lines=15> */
.L_x_58:
[----:B------:R-:W-:Y:S05]  /*17540*/  BSYNC B0 ;  /* 0x0000000000007941 */ /* 0x000fea0003800000 */
.L_x_57:
        /* <DEDUP_REMOVED lines=15> */
.L_x_60:
[----:B------:R-:W-:Y:S05]  /*17640*/  BSYNC B0 ;  /* 0x0000000000007941 */ /* 0x000fea0003800000 */
.L_x_59:
[----:B-1----:R-:W-:Y:S01]  /*17650*/  IADD3 R13, R4, 0x70, RZ ;  /* 0x00000070040d7810 */ /* 0x002fe20007ffe0ff */
[----:B------:R-:W-:Y:S03]  /*17660*/  BSSY B0, `(.L_x_61) ;  /* 0x000000d000007945 */ /* 0x000fe60003800000 */
[----:B------:R-:W-:-:S13]  /*17670*/  ISETP.GE.AND P0, PT, R13, UR15, PT ;  /* 0x0000000f0d007c0c */ /* 0x000fda000bf06270 */
[----:B------:R-:W-:Y:S05]  /*17680*/  @P0 BRA `(.L_x_62) ;  /* 0x000000a000000947 */ /* 0x000fea0003800000 */
[----:B------:R-:W-:Y:S02]  /*17690*/  IADD3 R0, P0, R2, 0x70, RZ ;  /* 0x0000007002007810 */ /* 0x000fe40007f1e0ff */
[----:B------:R-:W-:Y:S02]  /*176a0*/  MOV R6, R8 ;  /* 0x0000000800067202 */ /* 0x000fe40000000f00 */
[----:B------:R-:W-:-:S03]  /*176b0*/  IADD3.X R2, RZ, R3, RZ, P0, !PT ;  /* 0x00000003ff027210 */ /* 0x000fc600007fe4ff */
[----:B------:R-:W-:-:S04]  /*176c0*/  IMAD.WIDE.U32 R6, R0, c[0x0][0x1e8], R6 ;  /* 0x00007a0000067a25 */ /* 0x000fc800078e0006 */
[----:B------:R-:W-:-:S04]  /*176d0*/  IMAD R2, R2, c[0x0][0x1e8], RZ ;  /* 0x00007a0002027a24 */ /* 0x000fc800078e02ff */
[----:B------:R-:W-:Y:S01]  /*176e0*/  IMAD R0, R0, c[0x0][0x1ec], R2 ;  /* 0x00007b0000007a24 */ /* 0x000fe200078e0202 */
[----:B------:R-:W-:-:S04]  /*176f0*/  LEA R2, P0, R6, c[0x0][0x1d0], 0x1 ;  /* 0x0000740006027a11 */ /* 0x000fc800078008ff */
[----:B------:R-:W-:-:S04]  /*17700*/  IADD3 R0, R0, R7, RZ ;  /* 0x0000000700007210 */ /* 0x000fc80007ffe0ff */
[----:B------:R-:W-:-:S05]  /*17710*/  LEA.HI.X R3, R6, c[0x0][0x1d4], R0, 0x1, P0 ;  /* 0x0000750006037a11 */ /* 0x000fca00000f0c00 */
[----:B------:R1:W-:Y:S02]  /*17720*/  STG.E.128 [R2.64], RZ ;  /* 0x000000ff02007986 */ /* 0x0003e4000c101d10 */
.L_x_62:
[----:B------:R-:W-:Y:S05]  /*17730*/  BSYNC B0 ;  /* 0x0000000000007941 */ /* 0x000fea0003800000 */
.L_x_61:
[----:B------:R-:W-:-:S04]  /*17740*/  LOP3.LUT P6, RZ, R232, 0x7, RZ, 0xc0, !PT ;  /* 0x00000007e8ff7812 */ /* 0x000fc800078cc0ff */
[----:B------:R-:W-:Y:S02]  /*17750*/  ISETP.GE.OR P2, PT, R4, UR15, P6 ;  /* 0x0000000f04007c0c */ /* 0x000fe4000b746670 */
[----:B------:R-:W-:Y:S02]  /*17760*/  ISETP.GE.OR P1, PT, R19, UR15, P6 ;  /* 0x0000000f13007c0c */ /* 0x000fe4000b726670 */
[----:B------:R-:W-:Y:S02]  /*17770*/  ISETP.GE.OR P5, PT, R18, UR15, P6 ;  /* 0x0000000f12007c0c */ /* 0x000fe4000b7a6670 */
[----:B------:R-:W-:Y:S02]  /*17780*/  ISETP.GE.OR P4, PT, R17, UR15, P6 ;  /* 0x0000000f11007c0c */ /* 0x000fe4000b786670 */
[----:B------:R-:W-:-:S05]  /*17790*/  ISETP.GE.OR P3, PT, R16, UR15, P6 ;  /* 0x0000000f10007c0c */ /* 0x000fca000b766670 */
[----:B------:R-:W-:Y:S02]  /*177a0*/  @!P2 IMAD R4, R4, UR20, RZ ;  /* 0x000000140404ac24 */ /* 0x000fe4000f8e02ff */
[----:B------:R-:W-:Y:S02]  /*177b0*/  @!P1 IMAD R0, R19, UR20, RZ ;  /* 0x0000001413009c24 */ /* 0x000fe4000f8e02ff */
[----:B------:R-:W-:Y:S01]  /*177c0*/  @!P2 IMAD.MOV.U32 R5, RZ, RZ, 0x7f800000 ;  /* 0x7f800000ff05a424 */ /* 0x000fe200078e00ff */
[----:B-1----:R-:W-:Y:S01]  /*177d0*/  @!P2 IADD3 R3, P0, R4, UR12, RZ ;  /* 0x0000000c0403ac10 */ /* 0x002fe2000ff1e0ff */
[----:B------:R-:W-:Y:S02]  /*177e0*/  @!P5 IMAD R6, R18, UR20, RZ ;  /* 0x000000141206dc24 */ /* 0x000fe4000f8e02ff */
[----:B------:R-:W-:Y:S01]  /*177f0*/  @!P5 IMAD.MOV.U32 R12, RZ, RZ, 0x7f800000 ;  /* 0x7f800000ff0cd424 */ /* 0x000fe200078e00ff */
[----:B------:R-:W-:Y:S02]  /*17800*/  @!P2 LEA.HI.X.SX32 R4, R4, UR6, 0x1, P0 ;  /* 0x000000060404ac11 */ /* 0x000fe400080f0eff */
[----:B------:R-:W-:-:S04]  /*17810*/  @!P2 LEA R2, P0, R3, c[0x0][0x200], 0x2 ;  /* 0x000080000302aa11 */ /* 0x000fc800078010ff */
[----:B------:R-:W-:Y:S02]  /*17820*/  @!P2 LEA.HI.X R3, R3, c[0x0][0x204], R4, 0x2, P0 ;  /* 0x000081000303aa11 */ /* 0x000fe400000f1404 */
[----:B------:R-:W-:-:S03]  /*17830*/  @!P1 IADD3 R4, P0, R0, UR12, RZ ;  /* 0x0000000c00049c10 */ /* 0x000fc6000ff1e0ff */
[----:B------:R1:W-:Y:S02]  /*17840*/  @!P2 STG.E [R2.64], R5 ;  /* 0x000000050200a986 */ /* 0x0003e4000c101910 */
[----:B-1----:R-:W-:Y:S01]  /*17850*/  @!P1 LEA.HI.X.SX32 R3, R0, UR6, 0x1, P0 ;  /* 0x0000000600039c11 */ /* 0x002fe200080f0eff */
[----:B------:R-:W-:Y:S01]  /*17860*/  @!P4 IMAD R5, R17, UR20, RZ ;  /* 0x000000141105cc24 */ /* 0x000fe2000f8e02ff */
[----:B------:R-:W-:Y:S02]  /*17870*/  @!P1 LEA R2, P2, R4, c[0x0][0x200], 0x2 ;  /* 0x0000800004029a11 */ /* 0x000fe400078410ff */
[----:B------:R-:W-:Y:S02]  /*17880*/  @!P5 IADD3 R0, P0, R6, UR12, RZ ;  /* 0x0000000c0600dc10 */ /* 0x000fe4000ff1e0ff */
[----:B------:R-:W-:Y:S02]  /*17890*/  @!P1 LEA.HI.X R3, R4, c[0x0][0x204], R3, 0x2, P2 ;  /* 0x0000810004039a11 */ /* 0x000fe400010f1403 */
[----:B------:R-:W-:-:S02]  /*178a0*/  @!P5 LEA.HI.X.SX32 R6, R6, UR6, 0x1, P0 ;  /* 0x000000060606dc11 */ /* 0x000fc400080f0eff */
[C---:B------:R-:W-:Y:S02]  /*178b0*/  @!P5 LEA R10, P2, R0.reuse, c[0x0][0x200], 0x2 ;  /* 0x00008000000ada11 */ /* 0x040fe400078410ff */
[----:B------:R-:W-:Y:S02]  /*178c0*/  @!P4 IADD3 R4, P0, R5, UR12, RZ ;  /* 0x0000000c0504cc10 */ /* 0x000fe4000ff1e0ff */
[----:B------:R-:W-:Y:S01]  /*178d0*/  @!P5 LEA.HI.X R11, R0, c[0x0][0x204], R6, 0x2, P2 ;  /* 0x00008100000bda11 */ /* 0x000fe200010f1406 */
[----:B------:R-:W-:Y:S01]  /*178e0*/  @!P1 IMAD.MOV.U32 R6, RZ, RZ, 0x7f800000 ;  /* 0x7f800000ff069424 */ /* 0x000fe200078e00ff */
[----:B------:R-:W-:Y:S02]  /*178f0*/  ISETP.GE.OR P2, PT, R15, UR15, P6 ;  /* 0x0000000f0f007c0c */ /* 0x000fe4000b746670 */
[----:B------:R-:W-:Y:S01]  /*17900*/  @!P4 LEA.HI.X.SX32 R0, R5, UR6, 0x1, P0 ;  /* 0x000000060500cc11 */ /* 0x000fe200080f0eff */
[----:B------:R-:W-:Y:S01]  /*17910*/  @!P3 IMAD R5, R16, UR20, RZ ;  /* 0x000000141005bc24 */ /* 0x000fe2000f8e02ff */
[----:B------:R-:W-:Y:S01]  /*17920*/  @!P4 LEA R8, P0, R4, c[0x0][0x200], 0x2 ;  /* 0x000080000408ca11 */ /* 0x000fe200078010ff */
[----:B------:R1:W-:Y:S01]  /*17930*/  @!P1 STG.E [R2.64], R6 ;  /* 0x0000000602009986 */ /* 0x0003e2000c101910 */
[----:B------:R-:W-:-:S02]  /*17940*/  ISETP.GE.OR P1, PT, R14, UR15, P6 ;  /* 0x0000000f0e007c0c */ /* 0x000fc4000b726670 */
[----:B------:R-:W-:Y:S01]  /*17950*/  @!P4 LEA.HI.X R9, R4, c[0x0][0x204], R0, 0x2, P0 ;  /* 0x000081000409ca11 */ /* 0x000fe200000f1400 */
[----:B------:R2:W-:Y:S01]  /*17960*/  @!P5 STG.E [R10.64], R12 ;  /* 0x0000000c0a00d986 */ /* 0x0005e2000c101910 */
[----:B------:R-:W-:Y:S02]  /*17970*/  @!P3 IADD3 R0, P0, R5, UR12, RZ ;  /* 0x0000000c0500bc10 */ /* 0x000fe4000ff1e0ff */
[----:B------:R-:W-:Y:S02]  /*17980*/  ISETP.GE.OR P6, PT, R13, UR15, P6 ;  /* 0x0000000f0d007c0c */ /* 0x000fe4000b7c6670 */
[----:B-1----:R-:W-:Y:S01]  /*17990*/  @!P3 LEA.HI.X.SX32 R3, R5, UR6, 0x1, P0 ;  /* 0x000000060503bc11 */ /* 0x002fe200080f0eff */
[----:B------:R-:W-:Y:S01]  /*179a0*/  @!P2 IMAD R2, R15, UR20, RZ ;  /* 0x000000140f02ac24 */ /* 0x000fe2000f8e02ff */
[----:B------:R-:W-:Y:S01]  /*179b0*/  @!P3 LEA R6, P0, R0, c[0x0][0x200], 0x2 ;  /* 0x000080000006ba11 */ /* 0x000fe200078010ff */
[----:B--2---:R-:W-:-:S03]  /*179c0*/  @!P3 IMAD.MOV.U32 R10, RZ, RZ, 0x7f800000 ;  /* 0x7f800000ff0ab424 */ /* 0x004fc600078e00ff */
[----:B------:R-:W-:Y:S01]  /*179d0*/  @!P3 LEA.HI.X R7, R0, c[0x0][0x204], R3, 0x2, P0 ;  /* 0x000081000007ba11 */ /* 0x000fe200000f1403 */
[----:B------:R-:W-:Y:S01]  /*179e0*/  @!P1 IMAD R3, R14, UR20, RZ ;  /* 0x000000140e039c24 */ /* 0x000fe2000f8e02ff */
[----:B------:R-:W-:-:S04]  /*179f0*/  @!P2 IADD3 R0, P0, R2, UR12, RZ ;  /* 0x0000000c0200ac10 */ /* 0x000fc8000ff1e0ff */
[----:B------:R-:W-:Y:S02]  /*17a00*/  @!P2 LEA.HI.X.SX32 R2, R2, UR6, 0x1, P0 ;  /* 0x000000060202ac11 */ /* 0x000fe400080f0eff */
[----:B------:R-:W-:-:S04]  /*17a10*/  @!P2 LEA R4, P0, R0, c[0x0][0x200], 0x2 ;  /* 0x000080000004aa11 */ /* 0x000fc800078010ff */
[----:B------:R-:W-:Y:S02]  /*17a20*/  @!P2 LEA.HI.X R5, R0, c[0x0][0x204], R2, 0x2, P0 ;  /* 0x000081000005aa11 */ /* 0x000fe400000f1402 */
[----:B------:R-:W-:-:S04]  /*17a30*/  @!P1 IADD3 R0, P0, R3, UR12, RZ ;  /* 0x0000000c03009c10 */ /* 0x000fc8000ff1e0ff */
[----:B------:R-:W-:Y:S02]  /*17a40*/  @!P1 LEA.HI.X.SX32 R3, R3, UR6, 0x1, P0 ;  /* 0x0000000603039c11 */ /* 0x000fe400080f0eff */
[----:B------:R-:W-:-:S04]  /*17a50*/  @!P1 LEA R2, P0, R0, c[0x0][0x200], 0x2 ;  /* 0x0000800000029a11 */ /* 0x000fc800078010ff */
[----:B------:R-:W-:Y:S01]  /*17a60*/  @!P1 LEA.HI.X R3, R0, c[0x0][0x204], R3, 0x2, P0 ;  /* 0x0000810000039a11 */ /* 0x000fe200000f1403 */
[----:B------:R-:W-:-:S05]  /*17a70*/  @!P4 IMAD.MOV.U32 R0, RZ, RZ, 0x7f800000 ;  /* 0x7f800000ff00c424 */ /* 0x000fca00078e00ff */
[----:B------:R1:W-:Y:S04]  /*17a80*/  @!P4 STG.E [R8.64], R0 ;  /* 0x000000000800c986 */ /* 0x0003e8000c101910 */
[----:B------:R2:W-:Y:S01]  /*17a90*/  @!P3 STG.E [R6.64], R10 ;  /* 0x0000000a0600b986 */ /* 0x0005e2000c101910 */
[----:B-1----:R-:W-:Y:S02]  /*17aa0*/  @!P2 IMAD.MOV.U32 R8, RZ, RZ, 0x7f800000 ;  /* 0x7f800000ff08a424 */ /* 0x002fe400078e00ff */
[----:B------:R-:W-:-:S03]  /*17ab0*/  @!P1 IMAD.MOV.U32 R0, RZ, RZ, 0x7f800000 ;  /* 0x7f800000ff009424 */ /* 0x000fc600078e00ff */
[----:B------:R2:W-:Y:S04]  /*17ac0*/  @!P2 STG.E [R4.64], R8 ;  /* 0x000000080400a986 */ /* 0x0005e8000c101910 */
[----:B------:R2:W-:Y:S01]  /*17ad0*/  @!P1 STG.E [R2.64], R0 ;  /* 0x0000000002009986 */ /* 0x0005e2000c101910 */
[----:B------:R-:W-:Y:S05]  /*17ae0*/  @P6 EXIT ;  /* 0x000000000000694d */ /* 0x000fea0003800000 */
[----:B--2---:R-:W-:-:S05]  /*17af0*/  IMAD R0, R13, UR20, RZ ;  /* 0x000000140d007c24 */ /* 0x004fca000f8e02ff */
[----:B------:R-:W-:-:S04]  /*17b00*/  IADD3 R3, P0, R0, UR12, RZ ;  /* 0x0000000c00037c10 */ /* 0x000fc8000ff1e0ff */
[----:B------:R-:W-:Y:S02]  /*17b10*/  LEA.HI.X.SX32 R0, R0, UR6, 0x1, P0 ;  /* 0x0000000600007c11 */ /* 0x000fe400080f0eff */
[----:B------:R-:W-:-:S04]  /*17b20*/  LEA R2, P0, R3, c[0x0][0x200], 0x2 ;  /* 0x0000800003027a11 */ /* 0x000fc800078010ff */
[----:B------:R-:W-:Y:S01]  /*17b30*/  LEA.HI.X R3, R3, c[0x0][0x204], R0, 0x2, P0 ;  /* 0x0000810003037a11 */ /* 0x000fe200000f1400 */
[----:B------:R-:W-:-:S05]  /*17b40*/  IMAD.MOV.U32 R0, RZ, RZ, 0x7f800000 ;  /* 0x7f800000ff007424 */ /* 0x000fca00078e00ff */
[----:B------:R-:W-:Y:S01]  /*17b50*/  STG.E [R2.64], R0 ;  /* 0x0000000002007986 */ /* 0x000fe2000c101910 */
[----:B------:R-:W-:Y:S05]  /*17b60*/  EXIT ;  /* 0x000000000000794d */ /* 0x000fea0003800000 */
.L_x_63:
        /* <DEDUP_REMOVED lines=9> */
.L_x_1132:


//--------------------- .text._ZN5flash16flash_fwd_kernelI23Flash_fwd_kernel_traitsILi64ELi128ELi128ELi4ELb0ELb0EN7cutlass10bfloat16_tE19Flash_kernel_traitsILi64ELi128ELi128ELi4ES3_EELb0ELb1ELb0ELb0ELb0ELb1ELb1ELb0EEEvNS_16Flash_fwd_paramsE --------------------------
	.section	.text._ZN5flash16flash_fwd_kernelI23Flash_fwd_kernel_traitsILi64ELi128ELi128ELi4ELb0ELb0EN7cutlass10bfloat16_tE19Flash_kernel_traitsILi64ELi128ELi128ELi4ES3_EELb0ELb1ELb0ELb0ELb0ELb1ELb1ELb0EEEvNS_16Flash_fwd_paramsE,"ax",@progbits
	.sectioninfo	@"SHI_REGISTERS=255"
	.align	128
        .global         _ZN5flash16flash_fwd_kernelI23Flash_fwd_kernel_traitsILi64ELi128ELi128ELi4ELb0ELb0EN7cutlass10bfloat16_tE19Flash_kernel_traitsILi64ELi128ELi128ELi4ES3_EELb0ELb1ELb0ELb0ELb0ELb1ELb1ELb0EEEvNS_16Flash_fwd_paramsE
        .type           _ZN5flash16flash_fwd_kernelI23Flash_fwd_kernel_traitsILi64ELi128ELi128ELi4ELb0ELb0EN7cutlass10bfloat16_tE19Flash_kernel_traitsILi64ELi128ELi128ELi4ES3_EELb0ELb1ELb0ELb0ELb0ELb1ELb1ELb0EEEvNS_16Flash_fwd_paramsE,@function
        .size           _ZN5flash16flash_fwd_kernelI23Flash_fwd_kernel_traitsILi64ELi128ELi128ELi4ELb0ELb0EN7cutlass10bfloat16_tE19Flash_kernel_traitsILi64ELi128ELi128ELi4ES3_EELb0ELb1ELb0ELb0ELb0ELb1ELb1ELb0EEEvNS_16Flash_fwd_paramsE,(.L_x_1133 - _ZN5flash16flash_fwd_kernelI23Flash_fwd_kernel_traitsILi64ELi128ELi128ELi4ELb0ELb0EN7cutlass10bfloat16_tE19Flash_kernel_traitsILi64ELi128ELi128ELi4ES3_EELb0ELb1ELb0ELb0ELb0ELb1ELb1ELb0EEEvNS_16Flash_fwd_paramsE)
        .other          _ZN5flash16flash_fwd_kernelI23Flash_fwd_kernel_traitsILi64ELi128ELi128ELi4ELb0ELb0EN7cutlass10bfloat16_tE19Flash_kernel_traitsILi64ELi128ELi128ELi4ES3_EELb0ELb1ELb0ELb0ELb0ELb1ELb1ELb0EEEvNS_16Flash_fwd_paramsE,@"STO_CUDA_ENTRY STV_DEFAULT"
_ZN5flash16flash_fwd_kernelI23Flash_fwd_kernel_traitsILi64ELi128ELi128ELi4ELb0ELb0EN7cutlass10bfloat16_tE19Flash_kernel_traitsILi64ELi128ELi128ELi4ES3_EELb0ELb1ELb0ELb0ELb0ELb1ELb1ELb0EEEvNS_16Flash_fwd_paramsE:
.text._ZN5flash16flash_fwd_kernelI23Flash_fwd_kernel_traitsILi64ELi128ELi128ELi4ELb0ELb0EN7cutlass10bfloat16_tE19Flash_kernel_traitsILi64ELi128ELi128ELi4ES3_EELb0ELb1ELb0ELb0ELb0ELb1ELb1ELb0EEEvNS_16Flash_fwd_paramsE:
        /* <DEDUP_REMOVED lines=56> */
.L_x_64:
[----:B------:R-:W-:Y:S02]  /*0380*/  ULDC UR6, c[0x0][0x218] ;  /* 0x0000860000067ab9 */ /* 0x000fe40000000800 */
.L_x_65:
        /* <DEDUP_REMOVED lines=70> */
.L_x_67:
        /* <DEDUP_REMOVED lines=46> */
.L_x_68:
        /* <DEDUP_REMOVED lines=9> */
[----:B------:R-:W-:Y:S01]  /*0b60*/  IMAD.MOV.U32 R244, RZ, RZ, c[0x0][0x19c] ;  /* 0x00006700fff47624 */ /* 0x000fe200078e00ff */
        /* <DEDUP_REMOVED lines=12> */
[----:B------:R-:W-:Y:S01]  /*0c30*/  IADD3 R36, R10, 0x20, RZ ;  /* 0x000000200a247810 */ /* 0x000fe20007ffe0ff */
[----:B------:R-:W-:Y:S01]  /*0c40*/  UISETP.GE.AND UP0, UPT, UR8, 0x2, UPT ;  /* 0x000000020800788c */ /* 0x000fe2000bf06270 */
[----:B------:R-:W-:Y:S01]  /*0c50*/  SHF.R.U32.HI R2, RZ, 0x3, R0 ;  /* 0x00000003ff027819 */ /* 0x000fe20000011600 */
[----:B-1----:R-:W-:Y:S01]  /*0c60*/  IMAD.WIDE R38, R3, 0x80, R10 ;  /* 0x0000008003267825 */ /* 0x002fe200078e020a */
[----:B------:R-:W-:-:S02]  /*0c70*/  LOP3.LUT R0, R0, 0x38, R22, 0xf8, !PT ;  /* 0x0000003800007812 */ /* 0x000fc400078ef816 */
[----:B------:R-:W-:Y:S02]  /*0c80*/  IADD3 R35, R10, 0x30, RZ ;  /* 0x000000300a237810 */ /* 0x000fe40007ffe0ff */
[----:B------:R-:W-:Y:S01]  /*0c90*/  LOP3.LUT R4, R0, R2, RZ, 0x3c, !PT ;  /* 0x0000000200047212 */ /* 0x000fe200078e3cff */
[----:B------:R-:W-:Y:S01]  /*0ca0*/  STL.64 [R1+0x80], R38 ;  /* 0x0000802601007387 */ /* 0x000fe20000100a00 */
[----:B------:R-:W-:Y:S02]  /*0cb0*/  SHF.R.S32.HI R23, RZ, 0x1f, R22 ;  /* 0x0000001fff177819 */ /* 0x000fe40000011416 */
[----:B------:R-:W-:Y:S02]  /*0cc0*/  IADD3 R2, P0, R22, UR6, RZ ;  /* 0x0000000616027c10 */ /* 0x000fe4000ff1e0ff */
[----:B------:R-:W-:Y:S01]  /*0cd0*/  ISETP.GE.AND P5, PT, R36, UR10, PT ;  /* 0x0000000a24007c0c */ /* 0x000fe2000bfa6270 */
[----:B------:R1:W-:Y:S01]  /*0ce0*/  STL.64 [R1+0xa0], R22 ;  /* 0x0000a01601007387 */ /* 0x0003e20000100a00 */
[----:B------:R-:W-:-:S02]  /*0cf0*/  ISETP.GE.AND P4, PT, R35, UR10, PT ;  /* 0x0000000a23007c0c */ /* 0x000fc4000bf86270 */
        /* <DEDUP_REMOVED lines=23> */
[----:B------:R-:W-:-:S02]  /*0e70*/  @!P1 IMAD R4, R38, c[0x0][0x194], R4 ;  /* 0x0000650026049a24 */ /* 0x000fc400078e0204 */
[----:B------:R-:W-:Y:S01]  /*0e80*/  @!P1 IMAD.WIDE.U32 R8, R38, c[0x0][0x190], R2 ;  /* 0x0000640026089a25 */ /* 0x000fe200078e0002 */
[----:B------:R-:W-:Y:S03]  /*0e90*/  STL [R1+0x98], R33 ;  /* 0x0000982101007387 */ /* 0x000fe60000100800 */
[----:B------:R-:W-:Y:S01]  /*0ea0*/  @!P5 IMAD R5, R5, c[0x0][0x190], RZ ;  /* 0x000064000505da24 */ /* 0x000fe200078e02ff */
[----:B------:R-:W-:Y:S01]  /*0eb0*/  @!P1 LEA R14, P0, R8, c[0x0][0x160], 0x1 ;  /* 0x00005800080e9a11 */ /* 0x000fe200078008ff */
[----:B------:R-:W-:Y:S01]  /*0ec0*/  @!P4 IMAD R16, R0, c[0x0][0x190], RZ ;  /* 0x000064000010ca24 */ /* 0x000fe200078e02ff */
[----:B------:R-:W-:Y:S01]  /*0ed0*/  STL [R1+0xb8], R32 ;  /* 0x0000b82001007387 */ /* 0x000fe20000100800 */
[----:B------:R-:W-:Y:S02]  /*0ee0*/  @!P1 IMAD.IADD R0, R9, 0x1, R4 ;  /* 0x0000000109009824 */ /* 0x000fe400078e0204 */
[----:B------:R-:W-:Y:S01]  /*0ef0*/  @!P2 IMAD.WIDE.U32 R12, R12, c[0x0][0x190], R2 ;  /* 0x000064000c0caa25 */ /* 0x000fe200078e0002 */
[----:B------:R-:W-:Y:S03]  /*0f00*/  STL [R1+0xc0], R31 ;  /* 0x0000c01f01007387 */ /* 0x000fe60000100800 */
[----:B------:R-:W-:-:S02]  /*0f10*/  @!P5 IMAD R18, R6, c[0x0][0x194], R5 ;  /* 0x000065000612da24 */ /* 0x000fc400078e0205 */
[C---:B------:R-:W-:Y:S02]  /*0f20*/  @!P4 IMAD R16, R15.reuse, c[0x0][0x194], R16 ;  /* 0x000065000f10ca24 */ /* 0x040fe400078e0210 */
[----:B------:R-:W-:Y:S01]  /*0f30*/  @!P4 IMAD.WIDE.U32 R4, R15, c[0x0][0x190], R2 ;  /* 0x000064000f04ca25 */ /* 0x000fe200078e0002 */
[----:B------:R-:W-:Y:S02]  /*0f40*/  @!P1 LEA.HI.X R15, R8, c[0x0][0x164], R0, 0x1, P0 ;  /* 0x00005900080f9a11 */ /* 0x000fe400000f0c00 */
[----:B------:R-:W-:Y:S01]  /*0f50*/  @!P2 LEA R8, P0, R12, c[0x0][0x160], 0x1 ;  /* 0x000058000c08aa11 */ /* 0x000fe200078008ff */
[----:B------:R-:W-:Y:S01]  /*0f60*/  @!P2 IMAD.IADD R0, R13, 0x1, R17 ;  /* 0x000000010d00a824 */ /* 0x000fe200078e0211 */
[----:B------:R-:W-:Y:S01]  /*0f70*/  @!P4 LEA R20, P6, R4, c[0x0][0x160], 0x1 ;  /* 0x000058000414ca11 */ /* 0x000fe200078c08ff */
[----:B------:R-:W-:Y:S02]  /*0f80*/  IMAD.SHL.U32 R231, R231, 0x2, RZ ;  /* 0x00000002e7e77824 */ /* 0x000fe400078e00ff */
[----:B------:R-:W-:Y:S01]  /*0f90*/  @!P5 IMAD.WIDE.U32 R6, R6, c[0x0][0x190], R2 ;  /* 0x000064000606da25 */ /* 0x000fe200078e0002 */
[----:B------:R-:W-:-:S02]  /*0fa0*/  @!P2 LEA.HI.X R9, R12, c[0x0][0x164], R0, 0x1, P0 ;  /* 0x000059000c09aa11 */ /* 0x000fc400000f0c00 */
        /* <DEDUP_REMOVED lines=10> */
[----:B------:R-:W-:Y:S02]  /*1050*/  @!P5 LEA.HI.X R25, R6, c[0x0][0x164], R7, 0x1, P3 ;  /* 0x000059000619da11 */ /* 0x000fe400018f0c07 */
[----:B------:R-:W-:-:S02]  /*1060*/  @!P4 LEA.HI.X R21, R4, c[0x0][0x164], R0, 0x1, P6 ;  /* 0x000059000415ca11 */ /* 0x000fc400030f0c00 */
        /* <DEDUP_REMOVED lines=34> */
[----:B----4-:R-:W-:Y:S01]  /*1290*/  IMAD.MOV.U32 R24, RZ, RZ, c[0x0][0x1a4] ;  /* 0x00006900ff187624 */ /* 0x010fe200078e00ff */
        /* <DEDUP_REMOVED lines=17> */
[C---:B------:R-:W-:Y:S01]  /*13b0*/  IMAD.WIDE.U32 R8, R26.reuse, c[0x0][0x1b0], R4 ;  /* 0x00006c001a087a25 */ /* 0x040fe200078e0004 */
        /* <DEDUP_REMOVED lines=14> */
[----:B------:R1:W-:Y:S01]  /*14a0*/  STL.64 [R1+0x90], R8 ;  /* 0x0000900801007387 */ /* 0x0003e20000100a00 */
[----:B------:R-:W-:Y:S01]  /*14b0*/  IMAD.WIDE.U32 R2, R2, UR21, R246 ;  /* 0x0000001502027c25 */ /* 0x000fe2000f8e00f6 */
[----:B------:R-:W-:-:S02]  /*14c0*/  ISETP.GE.AND P3, PT, R32, UR7, PT ;  /* 0x0000000720007c0c */ /* 0x000fc4000bf66270 */
[----:B------:R-:W-:Y:S01]  /*14d0*/  ISETP.GE.AND P2, PT, R31, UR7, PT ;  /* 0x000000071f007c0c */ /* 0x000fe2000bf46270 */
[----:B------:R-:W-:Y:S01]  /*14e0*/  IMAD.U32 R4, RZ, RZ, UR6 ;  /* 0x00000006ff047e24 */ /* 0x000fe2000f8e00ff */
[----:B------:R-:W-:Y:S01]  /*14f0*/  @!P0 LEA R0, P4, R0, R2, 0x4 ;  /* 0x0000000200008211 */ /* 0x000fe200078820ff */
[----:B------:R-:W-:Y:S01]  /*1500*/  IMAD.U32 R5, RZ, RZ, UR6 ;  /* 0x00000006ff057e24 */ /* 0x000fe2000f8e00ff */
[----:B------:R-:W-:Y:S01]  /*1510*/  IADD3 R3, R3, UR4, RZ ;  /* 0x0000000403037c10 */ /* 0x000fe2000fffe0ff */
[----:B------:R-:W-:Y:S01]  /*1520*/  UIMAD.WIDE.U32 UR4, UR6, 0x20, URZ ;  /* 0x00000020060478a5 */ /* 0x000fe2000f8e003f */
[----:B----4-:R-:W-:Y:S01]  /*1530*/  IMAD.U32 R18, RZ, RZ, UR6 ;  /* 0x00000006ff127e24 */ /* 0x010fe2000f8e00ff */
[----:B------:R-:W-:Y:S01]  /*1540*/  STL.64 [R1+0x88], R246 ;  /* 0x000088f601007387 */ /* 0x000fe20000100a00 */
[----:B------:R-:W-:Y:S01]  /*1550*/  @!P0 LEA.HI.X R4, R4, R3, R244, 0x4, P4 ;  /* 0x0000000304048211 */ /* 0x000fe200020f24f4 */
[----:B------:R-:W-:Y:S01]  /*1560*/  IMAD.U32 R11, RZ, RZ, UR6 ;  /* 0x00000006ff0b7e24 */ /* 0x000fe2000f8e00ff */
[----:B------:R-:W-:Y:S01]  /*1570*/  @!P0 LEA R6, P4, R0, c[0x0][0x168], 0x1 ;  /* 0x00005a0000068a11 */ /* 0x000fe200078808ff */
[----:B------:R-:W-:-:S03]  /*1580*/  IMAD.WIDE.U32 R22, R26, c[0x0][0x1b8], R22 ;  /* 0x00006e001a167a25 */ /* 0x000fc600078e0016 */
[----:B------:R-:W-:Y:S01]  /*1590*/  @!P0 LEA.HI.X R7, R0, c[0x0][0x16c], R4, 0x1, P4 ;  /* 0x00005b0000078a11 */ /* 0x000fe200020f0c04 */
[----:B------:R-:W-:Y:S01]  /*15a0*/  IMAD.SHL.U32 R4, R244, 0x20, RZ ;  /* 0x00000020f4047824 */ /* 0x000fe200078e00ff */
[----:B------:R-:W-:Y:S01]  /*15b0*/  @!P1 IADD3 R0, P4, R2, UR4, RZ ;  /* 0x0000000402009c10 */ /* 0x000fe2000ff9e0ff */
[----:B-----5:R-:W-:Y:S01]  /*15c0*/  IMAD.MOV.U32 R20, RZ, RZ, R22 ;  /* 0x000000ffff147224 */ /* 0x020fe200078e0016 */
[----:B------:R4:W-:Y:S02]  /*15d0*/  STL.64 [R1+0xb0], R22 ;  /* 0x0000b01601007387 */ /* 0x0009e40000100a00 */
[----:B------:R-:W-:Y:S01]  /*15e0*/  @!P1 IADD3.X R4, R3, UR5, R4, P4, !PT ;  /* 0x0000000503049c10 */ /* 0x000fe2000a7fe404 */
[----:B------:R-:W-:Y:S01]  /*15f0*/  ULDC.64 UR4, c[0x0][0x1a0] ;  /* 0x0000680000047ab9 */ /* 0x000fe20000000a00 */
[----:B---3--:R-:W-:Y:S01]  /*1600*/  @!P1 LEA R12, P4, R0, c[0x0][0x168], 0x1 ;  /* 0x00005a00000c9a11 */ /* 0x008fe200078808ff */
[----:B------:R-:W-:Y:S01]  /*1610*/  USHF.L.U64.HI UR11, UR4, UR11, UR5 ;  /* 0x0000000b040b7299 */ /* 0x000fe20008010205 */
[----:B-1----:R-:W-:Y:S01]  /*1620*/  @!P5 LEA R8, P6, R2, c[0x0][0x168], 0x1 ;  /* 0x00005a000208da11 */ /* 0x002fe200078c08ff */
[----:B------:R-:W-:Y:S01]  /*1630*/  USHF.L.U32 UR14, UR4, 0x7, URZ ;  /* 0x00000007040e7899 */ /* 0x000fe2000800063f */
[----:B------:R-:W-:Y:S01]  /*1640*/  @!P1 LEA.HI.X R13, R0, c[0x0][0x16c], R4, 0x1, P4 ;  /* 0x00005b00000d9a11 */ /* 0x000fe200020f0c04 */
[----:B------:R-:W-:Y:S01]  /*1650*/  UIMAD UR5, UR11, UR18, URZ ;  /* 0x000000120b0572a4 */ /* 0x000fe2000f8e023f */
[----:B------:R-:W-:Y:S01]  /*1660*/  @!P5 LEA.HI.X R9, R2, c[0x0][0x16c], R3, 0x1, P6 ;  /* 0x00005b000209da11 */ /* 0x000fe200030f0c03 */
[----:B------:R-:W-:Y:S01]  /*1670*/  UIMAD.WIDE.U32 UR22, UR4, 0x20, URZ ;  /* 0x00000020041678a5 */ /* 0x000fe2000f8e003f */
[----:B------:R-:W-:Y:S01]  /*1680*/  ISETP.GE.AND P6, PT, R35, UR7, PT ;  /* 0x0000000723007c0c */ /* 0x000fe2000bfc6270 */
[----:B------:R-:W-:Y:S01]  /*1690*/  UIMAD UR5, UR19, UR14, UR5 ;  /* 0x0000000e130572a4 */ /* 0x000fe2000f8e0205 */
[----:B------:R-:W-:Y:S01]  /*16a0*/  ISETP.GE.AND P4, PT, R33, UR7, PT ;  /* 0x0000000721007c0c */ /* 0x000fe2000bf86270 */
        /* <DEDUP_REMOVED lines=24> */
[----:B-----5:R-:W-:Y:S01]  /*1830*/  @!P4 LEA R12, P0, R4, c[0x0][0x168], 0x1 ;  /* 0x00005a00040cca11 */ /* 0x020fe200078008ff */
        /* <DEDUP_REMOVED lines=10> */
[----:B------:R-:W-:Y:S02]  /*18e0*/  @!P3 LEA.HI.X R9, R2, c[0x0][0x16c], R3, 0x1, P1 ;  /* 0x00005b000209ba11 */ /* 0x000fe400008f0c03 */
[----:B------:R-:W-:Y:S01]  /*18f0*/  @!P2 LEA R2, P1, R6, c[0x0][0x168], 0x1 ;  /* 0x00005a000602aa11 */ /* 0x000fe200078208ff */
[----:B------:R-:W-:Y:S01]  /*1900*/  @!P2 IMAD.IADD R3, R7, 0x1, R5 ;  /* 0x000000010703a824 */ /* 0x000fe200078e0205 */
[----:B------:R-:W-:Y:S01]  /*1910*/  @!P4 LEA.HI.X R13, R4, c[0x0][0x16c], R0, 0x1, P0 ;  /* 0x00005b00040dca11 */ /* 0x000fe200000f0c00 */
[----:B------:R-:W-:Y:S01]  /*1920*/  IMAD R0, R27, c[0x0][0x1b8], RZ ;  /* 0x00006e001b007a24 */ /* 0x000fe200078e02ff */
[----:B------:R-:W-:Y:S01]  /*1930*/  ISETP.GE.AND P0, PT, R29, UR7, PT ;  /* 0x000000071d007c0c */ /* 0x000fe2000bf06270 */
[----:B------:R-:W-:Y:S01]  /*1940*/  IMAD.U32 R5, RZ, RZ, UR4 ;  /* 0x00000004ff057e24 */ /* 0x000fe2000f8e00ff */
[----:B------:R-:W-:Y:S01]  /*1950*/  @!P2 LEA.HI.X R3, R6, c[0x0][0x16c], R3, 0x1, P1 ;  /* 0x00005b000603aa11 */ /* 0x000fe200008f0c03 */
[----:B------:R3:W-:Y:S01]  /*1960*/  @!P4 LDGSTS.E.BYPASS.LTC128B.128 [R231+0x6800], [R12.64] ;  /* 0x068000000ce7cfae */ /* 0x0007e2000b901d50 */
[----:B------:R-:W-:Y:S01]  /*1970*/  IMAD R0, R26, c[0x0][0x1bc], R0 ;  /* 0x00006f001a007a24 */ /* 0x000fe200078e0200 */
[----:B------:R-:W-:-:S02]  /*1980*/  ISETP.GE.AND P4, PT, R34, UR7, PT ;  /* 0x0000000722007c0c */ /* 0x000fc4000bf86270 */
[----:B------:R5:W-:Y:S01]  /*1990*/  @!P3 LDGSTS.E.BYPASS.LTC128B.128 [R231+0x7000], [R8.64] ;  /* 0x0700000008e7bfae */ /* 0x000be2000b901d50 */
[----:B------:R-:W-:Y:S01]  /*19a0*/  IMAD.IADD R21, R23, 0x1, R0 ;  /* 0x0000000117157824 */ /* 0x000fe200078e0200 */
[C---:B------:R-:W-:Y:S01]  /*19b0*/  ISETP.GE.AND P3, PT, R10.reuse, UR7, PT ;  /* 0x000000070a007c0c */ /* 0x040fe2000bf66270 */
[----:B------:R-:W-:Y:S01]  /*19c0*/  IMAD.U32 R0, RZ, RZ, UR4 ;  /* 0x00000004ff007e24 */ /* 0x000fe2000f8e00ff */
[----:B------:R1:W-:Y:S01]  /*19d0*/  @!P2 LDGSTS.E.BYPASS.LTC128B.128 [R231+0x7800], [R2.64] ;  /* 0x0780000002e7afae */ /* 0x0003e2000b901d50 */
[----:B------:R-:W-:-:S03]  /*19e0*/  IMAD.SHL.U32 R10, R10, 0x8, RZ ;  /* 0x000000080a0a7824 */ /* 0x000fc600078e00ff */
[----:B------:R-:W0:Y:S04]  /*19f0*/  LDGDEPBAR ;  /* 0x00000000000079af */ /* 0x000e280000000000 */
[----:B------:R2:W-:Y:S01]  /*1a00*/  STL.64 [R1+0xa8], R20 ;  /* 0x0000a81401007387 */ /* 0x0005e20000100a00 */
[----:B---3--:R-:W-:Y:S02]  /*1a10*/  IMAD.U32 R12, RZ, RZ, UR4 ;  /* 0x00000004ff0c7e24 */ /* 0x008fe4000f8e00ff */
        /* <DEDUP_REMOVED lines=14> */
[----:B----4-:R-:W-:Y:S01]  /*1b00*/  IMAD.IADD R22, R8, 0x1, -R7 ;  /* 0x0000000108167824 */ /* 0x010fe200078e0a07 */
[----:B------:R-:W-:Y:S02]  /*1b10*/  @!P6 IADD3 R4, P1, R2, UR22, RZ ;  /* 0x000000160204ec10 */ /* 0x000fe4000ff3e0ff */
[----:B------:R-:W-:Y:S01]  /*1b20*/  @!P0 LEA.HI.X R7, R0, c[0x0][0x174], R5, 0x1, P2 ;  /* 0x00005d0000078a11 */ /* 0x000fe200010f0c05 */
[----:B------:R-:W-:Y:S01]  /*1b30*/  IMAD.U32 R5, RZ, RZ, UR4 ;  /* 0x00000004ff057e24 */ /* 0x000fe2000f8e00ff */
[----:B------:R-:W-:Y:S02]  /*1b40*/  @!P6 IADD3.X R0, R3, UR23, R9, P1, !PT ;  /* 0x000000170300ec10 */ /* 0x000fe40008ffe409 */
[----:B------:R-:W-:-:S02]  /*1b50*/  @!P3 LEA R8, P2, R2, c[0x0][0x170], 0x1 ;  /* 0x00005c000208ba11 */ /* 0x000fc400078408ff */
[----:B------:R-:W-:Y:S01]  /*1b60*/  @!P6 LEA R18, P1, R4, c[0x0][0x170], 0x1 ;  /* 0x00005c000412ea11 */ /* 0x000fe200078208ff */
        /* <DEDUP_REMOVED lines=27> */
[----:B--2---:R-:W-:Y:S01]  /*1d20*/  LEA.HI R20, R9, R0, RZ, 0x3 ;  /* 0x0000000009147211 */ /* 0x004fe200078f18ff */
[----:B------:R-:W-:Y:S02]  /*1d30*/  @!P5 IMAD.IADD R5, R5, 0x1, R8 ;  /* 0x000000010505d824 */ /* 0x000fe400078e0208 */
[----:B------:R-:W-:Y:S01]  /*1d40*/  @!P1 IMAD.MOV.U32 R8, RZ, RZ, R2 ;  /* 0x000000ffff089224 */ /* 0x000fe200078e0002 */
[----:B---3--:R-:W-:Y:S01]  /*1d50*/  LOP3.LUT R6, R20, 0xfffffff8, RZ, 0xc0, !PT ;  /* 0xfffffff814067812 */ /* 0x008fe200078ec0ff */
        /* <DEDUP_REMOVED lines=59> */
[----:B------:R-:W-:Y:S01]  /*2110*/  LEA.HI R6, R30, R160, RZ, 0x5 ;  /* 0x000000a01e067211 */ /* 0x000fe200078f28ff */
[----:B------:R-:W-:Y:S01]  /*2120*/  @P1 STS.128 [R231+0xb800], RZ ;  /* 0x00b800ffe7001388 */ /* 0x000fe20000000c00 */
[----:B------:R-:W-:Y:S01]  /*2130*/  IMAD.MOV.U32 R0, RZ, RZ, 0x10 ;  /* 0x00000010ff007424 */ /* 0x000fe200078e00ff */
[----:B------:R-:W-:-:S02]  /*2140*/  IADD3 R3, R212, 0x4000, RZ ;  /* 0x00004000d4037810 */ /* 0x000fc40007ffe0ff */
[----:B------:R-:W-:Y:S01]  /*2150*/  SHF.R.S32.HI R141, RZ, 0x5, R6 ;  /* 0x00000005ff8d7819 */ /* 0x000fe20000011406 */
[----:B------:R-:W-:Y:S01]  /*2160*/  @!PT LDS RZ, [RZ] ;  /* 0x00000000fffff984 */ /* 0x000fe20000000800 */
[----:B------:R-:W-:Y:S01]  /*2170*/  @!PT LDS RZ, [RZ] ;  /* 0x00000000fffff984 */ /* 0x000fe20000000800 */
[----:B------:R-:W-:Y:S01]  /*2180*/  @!PT LDS RZ, [RZ] ;  /* 0x00000000fffff984 */ /* 0x000fe20000000800 */
[----:B------:R3:W-:Y:S01]  /*2190*/  @!P1 LDGSTS.E.BYPASS.LTC128B.128 [R231+0xb800], [R8.64] ;  /* 0x0b80000008e79fae */ /* 0x0007e2000b901d50 */
[----:B------:R-:W-:Y:S02]  /*21a0*/  LOP3.LUT R7, R2, 0xfffffe00, RZ, 0xc0, !PT ;  /* 0xfffffe0002077812 */ /* 0x000fe400078ec0ff */
[----:B------:R-:W-:Y:S01]  /*21b0*/  R2P PR, R21, 0x6 ;  /* 0x0000000615007804 */ /* 0x000fe20000000000 */
[----:B------:R-:W-:Y:S01]  /*21c0*/  LDSM.16.M88.4 R40, [R212+0x4000] ;  /* 0x00400000d428783b */ /* 0x000fe20000000200 */
[----:B------:R-:W-:Y:S01]  /*21d0*/  LOP3.LUT P0, RZ, R28, 0x2, RZ, 0xc0, !PT ;  /* 0x000000021cff7812 */ /* 0x000fe2000780c0ff */
[----:B------:R-:W-:Y:S01]  /*21e0*/  IMAD R2, R141, 0x400, R7 ;  /* 0x000004008d027824 */ /* 0x000fe200078e0207 */
[----:B------:R-:W-:Y:S01]  /*21f0*/  IADD3 R223, R212, 0x4040, RZ ;  /* 0x00004040d4df7810 */ /* 0x000fe20007ffe0ff */
[----:B------:R-:W-:Y:S02]  /*2200*/  LDSM.16.M88.4 R52, [R212+0x4800] ;  /* 0x00480000d434783b */ /* 0x000fe40000000200 */
[----:B------:R-:W-:-:S02]  /*2210*/  IMAD.IADD R2, R140, 0x1, R2 ;  /* 0x000000018c027824 */ /* 0x000fc400078e0202 */
[----:B------:R-:W-:Y:S02]  /*2220*/  LDSM.16.M88.4 R56, [R212+0x5000] ;  /* 0x00500000d438783b */ /* 0x000fe40000000200 */
[----:B------:R-:W-:Y:S01]  /*2230*/  IMAD.SHL.U32 R219, R2, 0x2, RZ ;  /* 0x0000000202db7824 */ /* 0x000fe200078e00ff */
[C---:B------:R-:W-:Y:S01]  /*2240*/  SEL R2, R0.reuse, 0xfffffff0, !P1 ;  /* 0xfffffff000027807 */ /* 0x040fe20004800000 */
[----:B--2---:R-:W-:Y:S01]  /*2250*/  IMAD.MOV.U32 R4, RZ, RZ, 0x20 ;  /* 0x00000020ff047424 */ /* 0x004fe200078e00ff */
[----:B------:R-:W-:Y:S01]  /*2260*/  SEL R0, R0, 0xfffffff0, !P0 ;  /* 0xfffffff000007807 */ /* 0x000fe20004000000 */
[----:B------:R-:W0:Y:S01]  /*2270*/  LDGDEPBAR ;  /* 0x00000000000079af */ /* 0x000e220000000000 */
[----:B------:R-:W-:Y:S01]  /*2280*/  LOP3.LUT P0, RZ, R28, 0x4, RZ, 0xc0, !PT ;  /* 0x000000041cff7812 */ /* 0x000fe2000780c0ff */
[----:B------:R-:W-:Y:S01]  /*2290*/  IMAD R222, R2, 0x2, R219 ;  /* 0x0000000202de7824 */ /* 0x000fe200078e02db */
[----:B------:R-:W-:Y:S01]  /*22a0*/  SEL R4, R4, 0xffffffe0, !P2 ;  /* 0xffffffe004047807 */ /* 0x000fe20005000000 */
[----:B----4-:R-:W2:Y:S01]  /*22b0*/  LDSM.16.M88.4 R16, [R219] ;  /* 0x00000000db10783b */ /* 0x010ea20000000200 */
[----:B------:R-:W-:-:S03]  /*22c0*/  IMAD R218, R0, 0x2, R212 ;  /* 0x0000000200da7824 */ /* 0x000fc600078e02d4 */
[----:B-1----:R-:W1:Y:S01]  /*22d0*/  LDSM.16.M88.4 R12, [R219+0x2000] ;  /* 0x00200000db0c783b */ /* 0x002e620000000200 */
[----:B------:R-:W-:-:S03]  /*22e0*/  IMAD R220, R4, 0x2, R219 ;  /* 0x0000000204dc7824 */ /* 0x000fc600078e02db */
[----:B------:R-:W-:Y:S01]  /*22f0*/  LDSM.16.M88.4 R36, [R222] ;  /* 0x00000000de24783b */ /* 0x000fe20000000200 */
[----:B------:R-:W-:Y:S01]  /*2300*/  IMAD R221, R2, 0x2, R220 ;  /* 0x0000000202dd7824 */ /* 0x000fe200078e02dc */
[----:B------:R-:W-:Y:S02]  /*2310*/  @P0 IADD3 R223, R3, -0x40, RZ ;  /* 0xffffffc003df0810 */ /* 0x000fe40007ffe0ff */
[----:B------:R-:W4:Y:S02]  /*2320*/  LDSM.16.M88.4 R44, [R218+0x4000] ;  /* 0x00400000da2c783b */ /* 0x000f240000000200 */
[C---:B------:R-:W-:Y:S01]  /*2330*/  IADD3 R230, R223.reuse, 0x800, RZ ;  /* 0x00000800dfe67810 */ /* 0x040fe20007ffe0ff */
[----:B------:R-:W-:Y:S01]  /*2340*/  IMAD R217, R0, 0x2, R223 ;  /* 0x0000000200d97824 */ /* 0x000fe200078e02df */
[----:B---3--:R-:W3:Y:S01]  /*2350*/  LDSM.16.M88.4 R8, [R222+0x2000] ;  /* 0x00200000de08783b */ /* 0x008ee20000000200 */
[C---:B------:R-:W-:Y:S02]  /*2360*/  IADD3 R229, R223.reuse, 0x1000, RZ ;  /* 0x00001000dfe57810 */ /* 0x040fe40007ffe0ff */
[C---:B------:R-:W-:Y:S01]  /*2370*/  IADD3 R228, R223.reuse, 0x1800, RZ ;  /* 0x00001800dfe47810 */ /* 0x040fe20007ffe0ff */
[----:B------:R-:W-:Y:S01]  /*2380*/  LDSM.16.M88.4 R64, [R223] ;  /* 0x00000000df40783b */ /* 0x000fe20000000200 */
[----:B------:R-:W-:-:S02]  /*2390*/  IADD3 R227, R223, 0x2000, RZ ;  /* 0x00002000dfe37810 */ /* 0x000fc40007ffe0ff */
[C---:B------:R-:W-:Y:S01]  /*23a0*/  IADD3 R226, R223.reuse, 0x2800, RZ ;  /* 0x00002800dfe27810 */ /* 0x040fe20007ffe0ff */
[----:B------:R-:W5:Y:S01]  /*23b0*/  LDSM.16.M88.4 R32, [R220] ;  /* 0x00000000dc20783b */ /* 0x000f620000000200 */
[C---:B------:R-:W-:Y:S02]  /*23c0*/  IADD3 R225, R223.reuse, 0x3000, RZ ;  /* 0x00003000dfe17810 */ /* 0x040fe40007ffe0ff */
[----:B------:R-:W-:Y:S01]  /*23d0*/  IADD3 R224, R223, 0x3800, RZ ;  /* 0x00003800dfe07810 */ /* 0x000fe20007ffe0ff */
[----:B------:R-:W3:Y:S04]  /*23e0*/  LDSM.16.M88.4 R28, [R220+0x2000] ;  /* 0x00200000dc1c783b */ /* 0x000ee80000000200 */
[----:B------:R-:W-:Y:S04]  /*23f0*/  LDSM.16.M88.4 R68, [R217] ;  /* 0x00000000d944783b */ /* 0x000fe80000000200 */
[----:B------:R-:W-:Y:S01]  /*2400*/  LDSM.16.M88.4 R60, [R218+0x5000] ;  /* 0x00500000da3c783b */ /* 0x000fe20000000200 */
[-C--:B--2---:R-:W-:Y:S03]  /*2410*/  HMMA.16816.F32.BF16 R24, R16, R40.reuse, RZ ;  /* 0x000000281018723c */ /* 0x084fe600000418ff */
[----:B------:R-:W-:Y:S05]  /*2420*/  LDSM.16.M88.4 R48, [R218+0x4800] ;  /* 0x00480000da30783b */ /* 0x000fea0000000200 */
[----:B-1----:R-:W-:Y:S08]  /*2430*/  HMMA.16816.F32.BF16 R20, R12, R40, RZ ;  /* 0x000000280c14723c */ /* 0x002ff000000418ff */
[----:B------:R-:W-:Y:S08]  /*2440*/  HMMA.16816.F32.BF16 R96, R16, R42, RZ ;  /* 0x0000002a1060723c */ /* 0x000ff000000418ff */
[-C--:B----4-:R-:W-:Y:S01]  /*2450*/  HMMA.16816.F32.BF16 R76, R36, R44.reuse, R24 ;  /* 0x0000002c244c723c */ /* 0x090fe20000041818 */
[----:B------:R-:W1:Y:S07]  /*2460*/  LDSM.16.M88.4 R24, [R221] ;  /* 0x00000000dd18783b */ /* 0x000e6e0000000200 */
[----:B---3--:R-:W-:Y:S01]  /*2470*/  HMMA.16816.F32.BF16 R72, R8, R44, R20 ;  /* 0x0000002c0848723c */ /* 0x008fe20000041814 */
[----:B------:R-:W2:Y:S07]  /*2480*/  LDSM.16.M88.4 R20, [R221+0x2000] ;  /* 0x00200000dd14783b */ /* 0x000eae0000000200 */
[----:B------:R-:W-:Y:S08]  /*2490*/  HMMA.16816.F32.BF16 R88, R12, R42, RZ ;  /* 0x0000002a0c58723c */ /* 0x000ff000000418ff */
[-C--:B-----5:R-:W-:Y:S08]  /*24a0*/  HMMA.16816.F32.BF16 R100, R32, R64.reuse, R76 ;  /* 0x000000402064723c */ /* 0x0a0ff0000004184c */
[----:B------:R-:W-:Y:S08]  /*24b0*/  HMMA.16816.F32.BF16 R92, R28, R64, R72 ;  /* 0x000000401c5c723c */ /* 0x000ff00000041848 */
[-C--:B------:R-:W-:Y:S08]  /*24c0*/  HMMA.16816.F32.BF16 R84, R16, R52.reuse, RZ ;  /* 0x000000341054723c */ /* 0x080ff000000418ff */
[C---:B------:R-:W-:Y:S08]  /*24d0*/  HMMA.16816.F32.BF16 R80, R12.reuse, R52, RZ ;  /* 0x000000340c50723c */ /* 0x040ff000000418ff */
[-C--:B------:R-:W-:Y:S08]  /*24e0*/  HMMA.16816.F32.BF16 R76, R12, R54.reuse, RZ ;  /* 0x000000360c4c723c */ /* 0x080ff000000418ff */
[C---:B------:R-:W-:Y:S08]  /*24f0*/  HMMA.16816.F32.BF16 R72, R16.reuse, R54, RZ ;  /* 0x000000361048723c */ /* 0x040ff000000418ff */
[-C--:B------:R-:W-:Y:S08]  /*2500*/  HMMA.16816.F32.BF16 R52, R16, R56.reuse, RZ ;  /* 0x000000381034723c */ /* 0x080ff000000418ff */
[----:B------:R-:W-:Y:S08]  /*2510*/  HMMA.16816.F32.BF16 R40, R12, R56, RZ ;  /* 0x000000380c28723c */ /* 0x000ff000000418ff */
[----:B------:R-:W-:Y:S08]  /*2520*/  HMMA.16816.F32.BF16 R96, R36, R46, R96 ;  /* 0x0000002e2460723c */ /* 0x000ff00000041860 */
[----:B-1----:R-:W-:Y:S08]  /*2530*/  HMMA.16816.F32.BF16 R100, R24, R68, R100 ;  /* 0x000000441864723c */ /* 0x002ff00000041864 */
[----:B------:R-:W-:Y:S01]  /*2540*/  HMMA.16816.F32.BF16 R88, R8, R46, R88 ;  /* 0x0000002e0858723c */ /* 0x000fe20000041858 */
[----:B------:R-:W-:Y:S07]  /*2550*/  LDSM.16.M88.4 R44, [R212+0x5800] ;  /* 0x00580000d42c783b */ /* 0x000fee0000000200 */
[----:B------:R-:W-:Y:S08]  /*2560*/  HMMA.16816.F32.BF16 R120, R36, R60, R52 ;  /* 0x0000003c2478723c */ /* 0x000ff00000041834 */
[----:B------:R-:W-:Y:S01]  /*2570*/  HMMA.16816.F32.BF16 R52, R12, R58, RZ ;  /* 0x0000003a0c34723c */ /* 0x000fe200000418ff */
[----:B------:R-:W-:-:S04]  /*2580*/  FMUL.FTZ R0, R100, c[0x0][0x2ec] ;  /* 0x0000bb0064007a20 */ /* 0x000fc80000410000 */
[----:B------:R1:W-:Y:S03]  /*2590*/  MUFU.TANH R216, R0 ;  /* 0x0000000000d87308 */ /* 0x0003e60000002400 */
[-C--:B------:R-:W-:Y:S08]  /*25a0*/  HMMA.16816.F32.BF16 R84, R36, R48.reuse, R84 ;  /* 0x000000302454723c */ /* 0x080ff00000041854 */
[----:B------:R-:W-:Y:S01]  /*25b0*/  HMMA.16816.F32.BF16 R104, R8, R48, R80 ;  /* 0x000000300868723c */ /* 0x000fe20000041850 */
[----:B-1----:R-:W-:-:S07]  /*25c0*/  FMUL.FTZ R0, R101, c[0x0][0x2ec] ;  /* 0x0000bb0065007a20 */ /* 0x002fce0000410000 */
[-C--:B------:R-:W-:Y:S01]  /*25d0*/  HMMA.16816.F32.BF16 R112, R8, R50.reuse, R76 ;  /* 0x000000320870723c */ /* 0x080fe2000004184c */
[----:B------:R1:W3:Y:S07]  /*25e0*/  MUFU.TANH R207, R0 ;  /* 0x0000000000cf7308 */ /* 0x0002ee0000002400 */
[----:B------:R-:W-:Y:S08]  /*25f0*/  HMMA.16816.F32.BF16 R108, R36, R50, R72 ;  /* 0x00000032246c723c */ /* 0x000ff00000041848 */
[----:B------:R-:W-:Y:S01]  /*2600*/  HMMA.16816.F32.BF16 R124, R8, R60, R40 ;  /* 0x0000003c087c723c */ /* 0x000fe20000041828 */
[----:B------:R-:W4:Y:S01]  /*2610*/  LDSM.16.M88.4 R40, [R223+0x800] ;  /* 0x00080000df28783b */ /* 0x000f220000000200 */
[----:B-1----:R-:W-:-:S04]  /*2620*/  FMUL.FTZ R0, R102, c[0x0][0x2ec] ;  /* 0x0000bb0066007a20 */ /* 0x002fc80000410000 */
[----:B------:R1:W-:Y:S02]  /*2630*/  MUFU.TANH R215, R0 ;  /* 0x0000000000d77308 */ /* 0x0003e40000002400 */
[----:B------:R-:W-:Y:S08]  /*2640*/  HMMA.16816.F32.BF16 R56, R16, R58, RZ ;  /* 0x0000003a1038723c */ /* 0x000ff000000418ff */
[----:B------:R-:W-:Y:S01]  /*2650*/  HMMA.16816.F32.BF16 R48, R32, R66, R96 ;  /* 0x000000422030723c */ /* 0x000fe20000041860 */
[----:B-1----:R-:W-:-:S07]  /*2660*/  FMUL.FTZ R0, R103, c[0x0][0x2ec] ;  /* 0x0000bb0067007a20 */ /* 0x002fce0000410000 */
[----:B--2---:R-:W-:Y:S01]  /*2670*/  HMMA.16816.F32.BF16 R76, R20, R68, R92 ;  /* 0x00000044144c723c */ /* 0x004fe2000004185c */
[----:B------:R1:W2:Y:S07]  /*2680*/  MUFU.TANH R158, R0 ;  /* 0x00000000009e7308 */ /* 0x0002ae0000002400 */
[----:B------:R-:W-:Y:S08]  /*2690*/  HMMA.16816.F32.BF16 R64, R28, R66, R88 ;  /* 0x000000421c40723c */ /* 0x000ff00000041858 */
[-C--:B------:R-:W-:Y:S01]  /*26a0*/  HMMA.16816.F32.BF16 R128, R8, R62.reuse, R52 ;  /* 0x0000003e0880723c */ /* 0x080fe20000041834 */
[----:B------:R-:W5:Y:S07]  /*26b0*/  LDSM.16.M88.4 R52, [R218+0x5800] ;  /* 0x00580000da34783b */ /* 0x000f6e0000000200 */
[----:B------:R-:W-:Y:S01]  /*26c0*/  HMMA.16816.F32.BF16 R116, R36, R62, R56 ;  /* 0x0000003e2474723c */ /* 0x000fe20000041838 */
[----:B------:R-:W2:Y:S01]  /*26d0*/  LDSM.16.M88.4 R60, [R217+0x800] ;  /* 0x00080000d93c783b */ /* 0x000ea20000000200 */
[----:B-1----:R-:W-:-:S04]  /*26e0*/  FMUL.FTZ R0, R76, c[0x0][0x2ec] ;  /* 0x0000bb004c007a20 */ /* 0x002fc80000410000 */
[----:B------:R1:W-:Y:S02]  /*26f0*/  MUFU.TANH R214, R0 ;  /* 0x0000000000d67308 */ /* 0x0003e40000002400 */
[-C--:B------:R-:W-:Y:S08]  /*2700*/  HMMA.16816.F32.BF16 R80, R24, R70.reuse, R48 ;  /* 0x000000461850723c */ /* 0x080ff00000041830 */
[----:B------:R-:W-:Y:S01]  /*2710*/  HMMA.16816.F32.BF16 R72, R20, R70, R64 ;  /* 0x000000461448723c */ /* 0x000fe20000041840 */
[----:B-1----:R-:W-:-:S07]  /*2720*/  FMUL.FTZ R0, R77, c[0x0][0x2ec] ;  /* 0x0000bb004d007a20 */ /* 0x002fce0000410000 */
[----:B----4-:R-:W-:Y:S01]  /*2730*/  HMMA.16816.F32.BF16 R64, R32, R40, R84 ;  /* 0x000000282040723c */ /* 0x010fe20000041854 */
[----:B------:R1:W4:Y:S07]  /*2740*/  MUFU.TANH R204, R0 ;  /* 0x0000000000cc7308 */ /* 0x00032e0000002400 */
[----:B------:R-:W-:Y:S08]  /*2750*/  HMMA.16816.F32.BF16 R56, R12, R44, RZ ;  /* 0x0000002c0c38723c */ /* 0x000ff000000418ff */
[----:B------:R-:W-:Y:S01]  /*2760*/  HMMA.16816.F32.BF16 R48, R28, R40, R104 ;  /* 0x000000281c30723c */ /* 0x000fe20000041868 */
[----:B-1----:R-:W-:-:S04]  /*2770*/  FMUL.FTZ R0, R78, c[0x0][0x2ec] ;  /* 0x0000bb004e007a20 */ /* 0x002fc80000410000 */
[----:B------:R1:W-:Y:S03]  /*2780*/  MUFU.TANH R213, R0 ;  /* 0x0000000000d57308 */ /* 0x0003e60000002400 */
[----:B------:R-:W-:Y:S08]  /*2790*/  HMMA.16816.F32.BF16 R68, R16, R44, RZ ;  /* 0x0000002c1044723c */ /* 0x000ff000000418ff */
[----:B-----5:R-:W-:Y:S01]  /*27a0*/  HMMA.16816.F32.BF16 R100, R8, R52, R56 ;  /* 0x000000340864723c */ /* 0x020fe20000041838 */
[----:B------:R-:W-:Y:S01]  /*27b0*/  LDSM.16.M88.4 R56, [R223+0x1000] ;  /* 0x00100000df38783b */ /* 0x000fe20000000200 */
[----:B-1----:R-:W-:-:S06]  /*27c0*/  FMUL.FTZ R0, R79, c[0x0][0x2ec] ;  /* 0x0000bb004f007a20 */ /* 0x002fcc0000410000 */
[----:B--2---:R-:W-:Y:S01]  /*27d0*/  HMMA.16816.F32.BF16 R76, R24, R60, R64 ;  /* 0x0000003c184c723c */ /* 0x004fe20000041840 */
[----:B------:R-:W1:Y:S01]  /*27e0*/  LDSM.16.M88.4 R64, [R212+0x6000] ;  /* 0x00600000d440783b */ /* 0x000e620000000200 */
[----:B------:R2:W5:Y:S06]  /*27f0*/  MUFU.TANH R202, R0 ;  /* 0x0000000000ca7308 */ /* 0x00056c0000002400 */
[----:B------:R-:W-:Y:S08]  /*2800*/  HMMA.16816.F32.BF16 R104, R36, R52, R68 ;  /* 0x000000342468723c */ /* 0x000ff00000041844 */
[----:B------:R-:W-:Y:S01]  /*2810*/  HMMA.16816.F32.BF16 R68, R12, R46, RZ ;  /* 0x0000002e0c44723c */ /* 0x000fe200000418ff */
[----:B--2---:R-:W-:-:S04]  /*2820*/  FMUL.FTZ R0, R80, c[0x0][0x2ec] ;  /* 0x0000bb0050007a20 */ /* 0x004fc80000410000 */
[----:B------:R2:W1:Y:S03]  /*2830*/  MUFU.TANH R159, R0 ;  /* 0x00000000009f7308 */ /* 0x0004660000002400 */
[----:B------:R-:W-:Y:S01]  /*2840*/  HMMA.16816.F32.BF16 R44, R16, R46, RZ ;  /* 0x0000002e102c723c */ /* 0x000fe200000418ff */
[----:B--2---:R-:W-:Y:S11]  /*2850*/  FMUL.FTZ R0, R81, c[0x0][0x2ec] ;  /* 0x0000bb0051007a20 */ /* 0x004ff60000410000 */
[----:B------:R-:W-:Y:S04]  /*2860*/  @!UPT UIADD3 URZ, URZ, URZ, URZ ;  /* 0x0000003f3f3ff290 */ /* 0x000fe8000fffe03f */
[-C--:B------:R-:W-:Y:S01]  /*2870*/  HMMA.16816.F32.BF16 R96, R8, R54.reuse, R68 ;  /* 0x000000360860723c */ /* 0x080fe20000041844 */
[----:B------:R2:W-:Y:S07]  /*2880*/  MUFU.TANH R203, R0 ;  /* 0x0000000000cb7308 */ /* 0x0005ee0000002400 */
[----:B------:R-:W-:Y:S08]  /*2890*/  HMMA.16816.F32.BF16 R92, R36, R54, R44 ;  /* 0x00000036245c723c */ /* 0x000ff0000004182c */
[----:B-1----:R-:W-:Y:S01]  /*28a0*/  HMMA.16816.F32.BF16 R52, R12, R64, RZ ;  /* 0x000000400c34723c */ /* 0x002fe200000418ff */
[----:B--2---:R-:W-:-:S04]  /*28b0*/  FMUL.FTZ R0, R82, c[0x0][0x2ec] ;  /* 0x0000bb0052007a20 */ /* 0x004fc80000410000 */
[----:B------:R1:W2:Y:S03]  /*28c0*/  MUFU.TANH R157, R0 ;  /* 0x00000000009d7308 */ /* 0x0002a60000002400 */
[----:B------:R-:W-:Y:S08]  /*28d0*/  HMMA.16816.F32.BF16 R44, R28, R56, R124 ;  /* 0x000000381c2c723c */ /* 0x000ff0000004187c */
[----:B------:R-:W-:Y:S01]  /*28e0*/  HMMA.16816.F32.BF16 R68, R16, R64, RZ ;  /* 0x000000401044723c */ /* 0x000fe200000418ff */
[----:B-1----:R-:W-:-:S07]  /*28f0*/  FMUL.FTZ R0, R83, c[0x0][0x2ec] ;  /* 0x0000bb0053007a20 */ /* 0x002fce0000410000 */
[----:B------:R-:W-:Y:S01]  /*2900*/  HMMA.16816.F32.BF16 R80, R20, R60, R48 ;  /* 0x0000003c1450723c */ /* 0x000fe20000041830 */
[----:B------:R1:W-:Y:S07]  /*2910*/  MUFU.TANH R201, R0 ;  /* 0x0000000000c97308 */ /* 0x0003ee0000002400 */
[----:B------:R-:W-:Y:S01]  /*2920*/  HMMA.16816.F32.BF16 R48, R32, R42, R108 ;  /* 0x0000002a2030723c */ /* 0x000fe2000004186c */
[----:B-1----:R-:W-:-:S04]  /*2930*/  FMUL.FTZ R0, R72, c[0x0][0x2ec] ;  /* 0x0000bb0048007a20 */ /* 0x002fc80000410000 */
[----:B------:R1:W1:Y:S02]  /*2940*/  MUFU.TANH R156, R0 ;  /* 0x00000000009c7308 */ /* 0x0002640000002400 */
[----:B-1----:R-:W-:-:S06]  /*2950*/  FMUL.FTZ R0, R73, c[0x0][0x2ec] ;  /* 0x0000bb0049007a20 */ /* 0x002fcc0000410000 */
[----:B------:R1:W-:Y:S02]  /*2960*/  MUFU.TANH R200, R0 ;  /* 0x0000000000c87308 */ /* 0x0003e40000002400 */
[----:B-1----:R-:W-:-:S06]  /*2970*/  FMUL.FTZ R0, R74, c[0x0][0x2ec] ;  /* 0x0000bb004a007a20 */ /* 0x002fcc0000410000 */
[----:B------:R1:W1:Y:S02]  /*2980*/  MUFU.TANH R154, R0 ;  /* 0x00000000009a7308 */ /* 0x0002640000002400 */
[----:B-1----:R-:W-:Y:S02]  /*2990*/  FMUL.FTZ R0, R75, c[0x0][0x2ec] ;  /* 0x0000bb004b007a20 */ /* 0x002fe40000410000 */
[----:B------:R-:W-:Y:S01]  /*29a0*/  HMMA.16816.F32.BF16 R72, R28, R42, R112 ;  /* 0x0000002a1c48723c */ /* 0x000fe20000041870 */
[----:B------:R-:W-:Y:S03]  /*29b0*/  LDSM.16.M88.4 R40, [R217+0x1000] ;  /* 0x00100000d928783b */ /* 0x000fe60000000200 */
[----:B------:R1:W1:Y:S02]  /*29c0*/  MUFU.TANH R197, R0 ;  /* 0x0000000000c57308 */ /* 0x0002640000002400 */
[----:B-1----:R-:W-:-:S06]  /*29d0*/  FMUL.FTZ R0, R76, c[0x0][0x2ec] ;  /* 0x0000bb004c007a20 */ /* 0x002fcc0000410000 */
[----:B------:R1:W1:Y:S11]  /*29e0*/  MUFU.TANH R195, R0 ;  /* 0x0000000000c37308 */ /* 0x0002760000002400 */
[----:B------:R-:W-:Y:S01]  /*29f0*/  @!UPT UIADD3 URZ, URZ, URZ, URZ ;  /* 0x0000003f3f3ff290 */ /* 0x000fe2000fffe03f */
[----:B------:R-:W-:Y:S01]  /*2a00*/  HMMA.16816.F32.BF16 R72, R20, R62, R72 ;  /* 0x0000003e1448723c */ /* 0x000fe20000041848 */
[----:B-1----:R-:W-:-:S04]  /*2a10*/  FMUL.FTZ R0, R77, c[0x0][0x2ec] ;  /* 0x0000bb004d007a20 */ /* 0x002fc80000410000 */
[----:B------:R1:W-:Y:S02]  /*2a20*/  MUFU.TANH R199, R0 ;  /* 0x0000000000c77308 */ /* 0x0003e40000002400 */
[----:B-1----:R-:W-:-:S06]  /*2a30*/  FMUL.FTZ R0, R78, c[0x0][0x2ec] ;  /* 0x0000bb004e007a20 */ /* 0x002fcc0000410000 */
[----:B------:R1:W-:Y:S02]  /*2a40*/  MUFU.TANH R187, R0 ;  /* 0x0000000000bb7308 */ /* 0x0003e40000002400 */
[----:B-1----:R-:W-:Y:S02]  /*2a50*/  FMUL.FTZ R0, R79, c[0x0][0x2ec] ;  /* 0x0000bb004f007a20 */ /* 0x002fe40000410000 */
[----:B------:R-:W-:Y:S01]  /*2a60*/  HMMA.16816.F32.BF16 R76, R24, R62, R48 ;  /* 0x0000003e184c723c */ /* 0x000fe20000041830 */
[----:B------:R-:W1:Y:S03]  /*2a70*/  LDSM.16.M88.4 R48, [R218+0x6000] ;  /* 0x00600000da30783b */ /* 0x000e660000000200 */
[----:B------:R2:W-:Y:S04]  /*2a80*/  MUFU.TANH R198, R0 ;  /* 0x0000000000c67308 */ /* 0x0005e80000002400 */
[----:B------:R-:W-:Y:S01]  /*2a90*/  HMMA.16816.F32.BF16 R60, R32, R56, R120 ;  /* 0x00000038203c723c */ /* 0x000fe20000041878 */
[----:B--2---:R-:W-:-:S04]  /*2aa0*/  FMUL.FTZ R0, R80, c[0x0][0x2ec] ;  /* 0x0000bb0050007a20 */ /* 0x004fc80000410000 */
[----:B------:R2:W1:Y:S02]  /*2ab0*/  MUFU.TANH R155, R0 ;  /* 0x00000000009b7308 */ /* 0x0004640000002400 */
[----:B--2---:R-:W-:Y:S01]  /*2ac0*/  FMUL.FTZ R0, R81, c[0x0][0x2ec] ;  /* 0x0000bb0051007a20 */ /* 0x004fe20000410000 */
[----:B-1----:R-:W-:Y:S05]  /*2ad0*/  HMMA.16816.F32.BF16 R88, R8, R48, R52 ;  /* 0x000000300858723c */ /* 0x002fea0000041834 */
[----:B------:R1:W-:Y:S03]  /*2ae0*/  MUFU.TANH R194, R0 ;  /* 0x0000000000c27308 */ /* 0x0003e60000002400 */
[----:B------:R-:W-:Y:S08]  /*2af0*/  HMMA.16816.F32.BF16 R52, R32, R58, R116 ;  /* 0x0000003a2034723c */ /* 0x000ff00000041874 */
[----:B------:R-:W-:Y:S01]  /*2b00*/  HMMA.16816.F32.BF16 R84, R36, R48, R68 ;  /* 0x000000302454723c */ /* 0x000fe20000041844 */
[----:B-1----:R-:W-:-:S04]  /*2b10*/  FMUL.FTZ R0, R82, c[0x0][0x2ec] ;  /* 0x0000bb0052007a20 */ /* 0x002fc80000410000 */
[----:B------:R1:W2:Y:S03]  /*2b20*/  MUFU.TANH R175, R0 ;  /* 0x0000000000af7308 */ /* 0x0002a60000002400 */
[----:B------:R-:W-:Y:S01]  /*2b30*/  HMMA.16816.F32.BF16 R68, R28, R58, R128 ;  /* 0x0000003a1c44723c */ /* 0x000fe20000041880 */
[----:B------:R-:W2:Y:S07]  /*2b40*/  LDSM.16.M88.4 R56, [R223+0x2000] ;  /* 0x00200000df38783b */ /* 0x000eae0000000200 */
[----:B------:R-:W-:Y:S01]  /*2b50*/  HMMA.16816.F32.BF16 R52, R24, R42, R52 ;  /* 0x0000002a1834723c */ /* 0x000fe20000041834 */
[----:B-1----:R-:W-:-:S07]  /*2b60*/  FMUL.FTZ R0, R83, c[0x0][0x2ec] ;  /* 0x0000bb0053007a20 */ /* 0x002fce0000410000 */
[----:B------:R-:W-:Y:S01]  /*2b70*/  HMMA.16816.F32.BF16 R80, R24, R40, R60 ;  /* 0x000000281850723c */ /* 0x000fe2000004183c */
[----:B------:R1:W-:Y:S07]  /*2b80*/  MUFU.TANH R185, R0 ;  /* 0x0000000000b97308 */ /* 0x0003ee0000002400 */
[-C--:B------:R-:W-:Y:S08]  /*2b90*/  HMMA.16816.F32.BF16 R60, R12, R66.reuse, RZ ;  /* 0x000000420c3c723c */ /* 0x080ff000000418ff */
[----:B------:R-:W-:Y:S01]  /*2ba0*/  HMMA.16816.F32.BF16 R64, R16, R66, RZ ;  /* 0x000000421040723c */ /* 0x000fe200000418ff */
[----:B-1----:R-:W-:-:S04]  /*2bb0*/  FMUL.FTZ R0, R76, c[0x0][0x2ec] ;  /* 0x0000bb004c007a20 */ /* 0x002fc80000410000 */
[----:B------:R1:W-:Y:S03]  /*2bc0*/  MUFU.TANH R176, R0 ;  /* 0x0000000000b07308 */ /* 0x0003e60000002400 */
[----:B--2---:R-:W-:Y:S08]  /*2bd0*/  HMMA.16816.F32.BF16 R84, R32, R56, R84 ;  /* 0x000000382054723c */ /* 0x004ff00000041854 */
[----:B------:R-:W-:Y:S01]  /*2be0*/  HMMA.16816.F32.BF16 R116, R8, R50, R60 ;  /* 0x000000320874723c */ /* 0x000fe2000004183c */
[----:B-1----:R-:W-:-:S04]  /*2bf0*/  FMUL.FTZ R0, R77, c[0x0][0x2ec] ;  /* 0x0000bb004d007a20 */ /* 0x002fc80000410000 */
[----:B------:R1:W-:Y:S03]  /*2c00*/  MUFU.TANH R188, R0 ;  /* 0x0000000000bc7308 */ /* 0x0003e60000002400 */
[----:B------:R-:W-:Y:S01]  /*2c10*/  HMMA.16816.F32.BF16 R108, R36, R50, R64 ;  /* 0x00000032246c723c */ /* 0x000fe20000041840 */
[----:B------:R-:W-:Y:S07]  /*2c20*/  LDSM.16.M88.4 R48, [R217+0x1800] ;  /* 0x00180000d930783b */ /* 0x000fee0000000200 */
[----:B------:R-:W-:Y:S01]  /*2c30*/  HMMA.16816.F32.BF16 R64, R20, R42, R68 ;  /* 0x0000002a1440723c */ /* 0x000fe20000041844 */
[----:B-1----:R-:W-:-:S07]  /*2c40*/  FMUL.FTZ R0, R78, c[0x0][0x2ec] ;  /* 0x0000bb004e007a20 */ /* 0x002fce0000410000 */
[----:B------:R-:W-:Y:S01]  /*2c50*/  HMMA.16816.F32.BF16 R88, R28, R56, R88 ;  /* 0x000000381c58723c */ /* 0x000fe20000041858 */
[----:B------:R1:W2:Y:S02]  /*2c60*/  MUFU.TANH R179, R0 ;  /* 0x0000000000b37308 */ /* 0x0002a40000002400 */
[----:B-1----:R-:W-:-:S05]  /*2c70*/  FMUL.FTZ R0, R79, c[0x0][0x2ec] ;  /* 0x0000bb004f007a20 */ /* 0x002fca0000410000 */
[----:B------:R-:W-:Y:S01]  /*2c80*/  HMMA.16816.F32.BF16 R76, R20, R40, R44 ;  /* 0x00000028144c723c */ /* 0x000fe2000004182c */
[----:B------:R-:W1:Y:S01]  /*2c90*/  LDSM.16.M88.4 R44, [R223+0x1800] ;  /* 0x00180000df2c783b */ /* 0x000e620000000200 */
[----:B------:R2:W-:Y:S03]  /*2ca0*/  MUFU.TANH R183, R0 ;  /* 0x0000000000b77308 */ /* 0x0005e60000002400 */
[----:B------:R-:W3:Y:S01]  /*2cb0*/  LDSM.16.M88.4 R40, [R212+0x7000] ;  /* 0x00700000d428783b */ /* 0x000ee20000000200 */
[----:B--2---:R-:W-:-:S04]  /*2cc0*/  FMUL.FTZ R0, R72, c[0x0][0x2ec] ;  /* 0x0000bb0048007a20 */ /* 0x004fc80000410000 */
[----:B------:R2:W1:Y:S02]  /*2cd0*/  MUFU.TANH R173, R0 ;  /* 0x0000000000ad7308 */ /* 0x0004640000002400 */
[----:B--2---:R-:W-:Y:S01]  /*2ce0*/  FMUL.FTZ R0, R73, c[0x0][0x2ec] ;  /* 0x0000bb0049007a20 */ /* 0x004fe20000410000 */
[----:B-1----:R-:W-:Y:S05]  /*2cf0*/  HMMA.16816.F32.BF16 R60, R32, R44, R104 ;  /* 0x0000002c203c723c */ /* 0x002fea0000041868 */
[----:B------:R1:W-:Y:S03]  /*2d00*/  MUFU.TANH R174, R0 ;  /* 0x0000000000ae7308 */ /* 0x0003e60000002400 */
[C---:B---3--:R-:W-:Y:S08]  /*2d10*/  HMMA.16816.F32.BF16 R120, R16.reuse, R40, RZ ;  /* 0x000000281078723c */ /* 0x048ff000000418ff */
[----:B------:R-:W-:Y:S01]  /*2d20*/  HMMA.16816.F32.BF16 R132, R16, R42, RZ ;  /* 0x0000002a1084723c */ /* 0x000fe200000418ff */
[----:B-1----:R-:W-:-:S04]  /*2d30*/  FMUL.FTZ R0, R74, c[0x0][0x2ec] ;  /* 0x0000bb004a007a20 */ /* 0x002fc80000410000 */
[----:B------:R1:W2:Y:S03]  /*2d40*/  MUFU.TANH R146, R0 ;  /* 0x0000000000927308 */ /* 0x0002a60000002400 */
[----:B------:R-:W-:Y:S01]  /*2d50*/  HMMA.16816.F32.BF16 R68, R24, R48, R60 ;  /* 0x000000301844723c */ /* 0x000fe2000004183c */
[----:B-1----:R-:W-:-:S07]  /*2d60*/  FMUL.FTZ R0, R75, c[0x0][0x2ec] ;  /* 0x0000bb004b007a20 */ /* 0x002fce0000410000 */
[----:B------:R-:W-:Y:S01]  /*2d70*/  HMMA.16816.F32.BF16 R72, R32, R46, R92 ;  /* 0x0000002e2048723c */ /* 0x000fe2000004185c */
[----:B------:R1:W-:Y:S02]  /*2d80*/  MUFU.TANH R170, R0 ;  /* 0x0000000000aa7308 */ /* 0x0003e40000002400 */
[----:B-1----:R-:W-:-:S06]  /*2d90*/  FMUL.FTZ R0, R80, c[0x0][0x2ec] ;  /* 0x0000bb0050007a20 */ /* 0x002fcc0000410000 */
[----:B------:R1:W-:Y:S02]  /*2da0*/  MUFU.TANH R152, R0 ;  /* 0x0000000000987308 */ /* 0x0003e40000002400 */
[----:B-1----:R-:W-:-:S06]  /*2db0*/  FMUL.FTZ R0, R81, c[0x0][0x2ec] ;  /* 0x0000bb0051007a20 */ /* 0x002fcc0000410000 */
[----:B------:R1:W-:Y:S02]  /*2dc0*/  MUFU.TANH R171, R0 ;  /* 0x0000000000ab7308 */ /* 0x0003e40000002400 */
[----:B-1----:R-:W-:-:S06]  /*2dd0*/  FMUL.FTZ R0, R82, c[0x0][0x2ec] ;  /* 0x0000bb0052007a20 */ /* 0x002fcc0000410000 */
[----:B------:R1:W3:Y:S02]  /*2de0*/  MUFU.TANH R149, R0 ;  /* 0x0000000000957308 */ /* 0x0002e40000002400 */
[----:B-1----:R-:W-:Y:S02]  /*2df0*/  FMUL.FTZ R0, R83, c[0x0][0x2ec] ;  /* 0x0000bb0053007a20 */ /* 0x002fe40000410000 */
[----:B------:R-:W-:Y:S04]  /*2e00*/  HMMA.16816.F32.BF16 R80, R28, R44, R100 ;  /* 0x0000002c1c50723c */ /* 0x000fe80000041864 */
[----:B------:R1:W-:Y:S04]  /*2e10*/  MUFU.TANH R148, R0 ;  /* 0x0000000000947308 */ /* 0x0003e80000002400 */
[----:B------:R-:W-:Y:S01]  /*2e20*/  HMMA.16816.F32.BF16 R100, R12, R42, RZ ;  /* 0x0000002a0c64723c */ /* 0x000fe200000418ff */
[----:B-1----:R-:W-:-:S04]  /*2e30*/  FMUL.FTZ R0, R76, c[0x0][0x2ec] ;  /* 0x0000bb004c007a20 */ /* 0x002fc80000410000 */
[----:B------:R1:W1:Y:S11]  /*2e40*/  MUFU.TANH R151, R0 ;  /* 0x0000000000977308 */ /* 0x0002760000002400 */
[----:B------:R-:W-:Y:S01]  /*2e50*/  HMMA.16816.F32.BF16 R60, R20, R48, R80 ;  /* 0x00000030143c723c */ /* 0x000fe20000041850 */
[----:B-1----:R-:W-:-:S04]  /*2e60*/  FMUL.FTZ R0, R77, c[0x0][0x2ec] ;  /* 0x0000bb004d007a20 */ /* 0x002fc80000410000 */
[----:B------:R1:W-:Y:S02]  /*2e70*/  MUFU.TANH R147, R0 ;  /* 0x0000000000937308 */ /* 0x0003e40000002400 */
[----:B-1----:R-:W-:-:S06]  /*2e80*/  FMUL.FTZ R0, R78, c[0x0][0x2ec] ;  /* 0x0000bb004e007a20 */ /* 0x002fcc0000410000 */
[----:B------:R1:W1:Y:S02]  /*2e90*/  MUFU.TANH R153, R0 ;  /* 0x0000000000997308 */ /* 0x0002640000002400 */
[----:B-1----:R-:W-:Y:S02]  /*2ea0*/  FMUL.FTZ R0, R79, c[0x0][0x2ec] ;  /* 0x0000bb004f007a20 */ /* 0x002fe40000410000 */
[----:B------:R-:W-:Y:S01]  /*2eb0*/  HMMA.16816.F32.BF16 R76, R28, R46, R96 ;  /* 0x0000002e1c4c723c */ /* 0x000fe20000041860 */
[----:B------:R-:W1:Y:S03]  /*2ec0*/  LDSM.16.M88.4 R44, [R212+0x6800] ;  /* 0x00680000d42c783b */ /* 0x000e660000000200 */
[----:B------:R2:W1:Y:S04]  /*2ed0*/  MUFU.TANH R150, R0 ;  /* 0x0000000000967308 */ /* 0x0004680000002400 */
[----:B------:R-:W-:Y:S01]  /*2ee0*/  HMMA.16816.F32.BF16 R96, R12, R40, RZ ;  /* 0x000000280c60723c */ /* 0x000fe200000418ff */
[----:B------:R-:W-:Y:S01]  /*2ef0*/  LDSM.16.M88.4 R40, [R218+0x6800] ;  /* 0x00680000da28783b */ /* 0x000fe20000000200 */
[----:B--2---:R-:W-:-:S04]  /*2f00*/  FMUL.FTZ R0, R52, c[0x0][0x2ec] ;  /* 0x0000bb0034007a20 */ /* 0x004fc80000410000 */
[----:B------:R2:W1:Y:S10]  /*2f10*/  MUFU.TANH R144, R0 ;  /* 0x0000000000907308 */ /* 0x0004740000002400 */
[----:B------:R-:W-:Y:S01]  /*2f20*/  HMMA.16816.F32.BF16 R76, R20, R50, R76 ;  /* 0x00000032144c723c */ /* 0x000fe2000004184c */
[----:B--2---:R-:W-:-:S07]  /*2f30*/  FMUL.FTZ R0, R53, c[0x0][0x2ec] ;  /* 0x0000bb0035007a20 */ /* 0x004fce0000410000 */
[-C--:B-1----:R-:W-:Y:S01]  /*2f40*/  HMMA.16816.F32.BF16 R80, R12, R46.reuse, RZ ;  /* 0x0000002e0c50723c */ /* 0x082fe200000418ff */
[----:B------:R1:W-:Y:S07]  /*2f50*/  MUFU.TANH R169, R0 ;  /* 0x0000000000a97308 */ /* 0x0003ee0000002400 */
[----:B------:R-:W-:Y:S01]  /*2f60*/  HMMA.16816.F32.BF16 R112, R16, R46, RZ ;  /* 0x0000002e1070723c */ /* 0x000fe200000418ff */
[----:B-1----:R-:W-:-:S04]  /*2f70*/  FMUL.FTZ R0, R54, c[0x0][0x2ec] ;  /* 0x0000bb0036007a20 */ /* 0x002fc80000410000 */
[----:B------:R1:W2:Y:S02]  /*2f80*/  MUFU.TANH R166, R0 ;  /* 0x0000000000a67308 */ /* 0x0002a40000002400 */
[----:B-1----:R-:W-:Y:S02]  /*2f90*/  FMUL.FTZ R0, R55, c[0x0][0x2ec] ;  /* 0x0000bb0037007a20 */ /* 0x002fe40000410000 */
[----:B------:R-:W1:Y:S04]  /*2fa0*/  LDSM.16.M88.4 R52, [R212+0x7800] ;  /* 0x00780000d434783b */ /* 0x000e680000000200 */
[----:B------:R2:W-:Y:S02]  /*2fb0*/  MUFU.TANH R167, R0 ;  /* 0x0000000000a77308 */ /* 0x0005e40000002400 */
[----:B--2---:R-:W-:-:S06]  /*2fc0*/  FMUL.FTZ R0, R64, c[0x0][0x2ec] ;  /* 0x0000bb0040007a20 */ /* 0x004fcc0000410000 */
[----:B------:R2:W1:Y:S02]  /*2fd0*/  MUFU.TANH R143, R0 ;  /* 0x00000000008f7308 */ /* 0x0004640000002400 */
[----:B--2---:R-:W-:Y:S01]  /*2fe0*/  FMUL.FTZ R0, R65, c[0x0][0x2ec] ;  /* 0x0000bb0041007a20 */ /* 0x004fe20000410000 */
[C---:B-1----:R-:W-:Y:S05]  /*2ff0*/  HMMA.16816.F32.BF16 R92, R12.reuse, R52, RZ ;  /* 0x000000340c5c723c */ /* 0x042fea00000418ff */
[----:B------:R1:W-:Y:S03]  /*3000*/  MUFU.TANH R165, R0 ;  /* 0x0000000000a57308 */ /* 0x0003e60000002400 */
[----:B------:R-:W-:Y:S08]  /*3010*/  HMMA.16816.F32.BF16 R104, R12, R54, RZ ;  /* 0x000000360c68723c */ /* 0x000ff000000418ff */
[----:B------:R-:W-:Y:S01]  /*3020*/  HMMA.16816.F32.BF16 R124, R16, R52, RZ ;  /* 0x00000034107c723c */ /* 0x000fe200000418ff */
[----:B-1----:R-:W-:-:S04]  /*3030*/  FMUL.FTZ R0, R66, c[0x0][0x2ec] ;  /* 0x0000bb0042007a20 */ /* 0x002fc80000410000 */
[----:B------:R1:W2:Y:S03]  /*3040*/  MUFU.TANH R145, R0 ;  /* 0x0000000000917308 */ /* 0x0002a60000002400 */
[----:B------:R-:W-:Y:S01]  /*3050*/  HMMA.16816.F32.BF16 R136, R16, R54, RZ ;  /* 0x000000361088723c */ /* 0x000fe200000418ff */
[----:B-1----:R-:W-:-:S07]  /*3060*/  FMUL.FTZ R0, R67, c[0x0][0x2ec] ;  /* 0x0000bb0043007a20 */ /* 0x002fce0000410000 */
[----:B------:R-:W-:Y:S01]  /*3070*/  HMMA.16816.F32.BF16 R64, R24, R50, R72 ;  /* 0x000000321840723c */ /* 0x000fe20000041848 */
[----:B------:R-:W1:Y:S01]  /*3080*/  LDSM.16.M88.4 R48, [R217+0x2000] ;  /* 0x00200000d930783b */ /* 0x000e620000000200 */
[----:B------:R2:W1:Y:S06]  /*3090*/  MUFU.TANH R142, R0 ;  /* 0x00000000008e7308 */ /* 0x00046c0000002400 */
[----:B------:R-:W-:Y:S08]  /*30a0*/  HMMA.16816.F32.BF16 R72, R12, R44, RZ ;  /* 0x0000002c0c48723c */ /* 0x000ff000000418ff */
[----:B------:R-:W-:Y:S01]  /*30b0*/  HMMA.16816.F32.BF16 R12, R28, R58, R116 ;  /* 0x0000003a1c0c723c */ /* 0x000fe20000041874 */
[----:B--2---:R-:W-:-:S04]  /*30c0*/  FMUL.FTZ R0, R68, c[0x0][0x2ec] ;  /* 0x0000bb0044007a20 */ /* 0x004fc80000410000 */
[----:B------:R2:W1:Y:S03]  /*30d0*/  MUFU.TANH R191, R0 ;  /* 0x0000000000bf7308 */ /* 0x0004660000002400 */
[----:B------:R-:W-:Y:S01]  /*30e0*/  HMMA.16816.F32.BF16 R56, R32, R58, R108 ;  /* 0x0000003a2038723c */ /* 0x000fe2000004186c */
[----:B--2---:R-:W-:-:S04]  /*30f0*/  FMUL.FTZ R0, R69, c[0x0][0x2ec] ;  /* 0x0000bb0045007a20 */ /* 0x004fc80000410000 */
[----:B------:R2:W-:Y:S02]  /*3100*/  MUFU.TANH R189, R0 ;  /* 0x0000000000bd7308 */ /* 0x0005e40000002400 */
[----:B--2---:R-:W-:-:S06]  /*3110*/  FMUL.FTZ R0, R70, c[0x0][0x2ec] ;  /* 0x0000bb0046007a20 */ /* 0x004fcc0000410000 */
[----:B------:R2:W1:Y:S02]  /*3120*/  MUFU.TANH R193, R0 ;  /* 0x0000000000c17308 */ /* 0x0004640000002400 */
[----:B--2---:R-:W-:Y:S02]  /*3130*/  FMUL.FTZ R0, R71, c[0x0][0x2ec] ;  /* 0x0000bb0047007a20 */ /* 0x004fe40000410000 */
[----:B------:R-:W-:Y:S04]  /*3140*/  HMMA.16816.F32.BF16 R68, R16, R44, RZ ;  /* 0x0000002c1044723c */ /* 0x000fe800000418ff */
[----:B------:R2:W2:Y:S04]  /*3150*/  MUFU.TANH R182, R0 ;  /* 0x0000000000b67308 */ /* 0x0004a80000002400 */
[-C--:B-1----:R-:W-:Y:S01]  /*3160*/  HMMA.16816.F32.BF16 R44, R24, R48.reuse, R84 ;  /* 0x00000030182c723c */ /* 0x082fe20000041854 */
[----:B------:R-:W1:Y:S07]  /*3170*/  LDSM.16.M88.4 R84, [R218+0x7800] ;  /* 0x00780000da54783b */ /* 0x000e6e0000000200 */
[----:B------:R-:W-:Y:S01]  /*3180*/  HMMA.16816.F32.BF16 R16, R20, R48, R88 ;  /* 0x000000301410723c */ /* 0x000fe20000041858 */
[----:B--2---:R-:W-:-:S04]  /*3190*/  FMUL.FTZ R0, R60, c[0x0][0x2ec] ;  /* 0x0000bb003c007a20 */ /* 0x004fc80000410000 */
[----:B------:R2:W-:Y:S03]  /*31a0*/  MUFU.TANH R192, R0 ;  /* 0x0000000000c07308 */ /* 0x0005e60000002400 */
[----:B------:R-:W-:Y:S08]  /*31b0*/  HMMA.16816.F32.BF16 R52, R36, R40, R68 ;  /* 0x000000282434723c */ /* 0x000ff00000041844 */
[----:B------:R-:W-:Y:S01]  /*31c0*/  HMMA.16816.F32.BF16 R68, R8, R42, R80 ;  /* 0x0000002a0844723c */ /* 0x000fe20000041850 */
[----:B--2---:R-:W-:-:S04]  /*31d0*/  FMUL.FTZ R0, R61, c[0x0][0x2ec] ;  /* 0x0000bb003d007a20 */ /* 0x004fc80000410000 */
[----:B------:R2:W2:Y:S03]  /*31e0*/  MUFU.TANH R184, R0 ;  /* 0x0000000000b87308 */ /* 0x0004a60000002400 */
[C---:B-1----:R-:W-:Y:S08]  /*31f0*/  HMMA.16816.F32.BF16 R92, R8.reuse, R84, R92 ;  /* 0x00000054085c723c */ /* 0x042ff0000004185c */
[----:B------:R-:W-:Y:S01]  /*3200*/  HMMA.16816.F32.BF16 R104, R8, R86, R104 ;  /* 0x000000560868723c */ /* 0x000fe20000041868 */
[----:B--2---:R-:W-:-:S04]  /*3210*/  FMUL.FTZ R0, R62, c[0x0][0x2ec] ;  /* 0x0000bb003e007a20 */ /* 0x004fc80000410000 */
[----:B------:R1:W-:Y:S02]  /*3220*/  MUFU.TANH R196, R0 ;  /* 0x0000000000c47308 */ /* 0x0003e40000002400 */
[----:B-1----:R-:W-:Y:S02]  /*3230*/  FMUL.FTZ R0, R63, c[0x0][0x2ec] ;  /* 0x0000bb003f007a20 */ /* 0x002fe40000410000 */
[----:B------:R-:W-:Y:S04]  /*3240*/  HMMA.16816.F32.BF16 R60, R8, R40, R72 ;  /* 0x00000028083c723c */ /* 0x000fe80000041848 */
[----:B------:R1:W2:Y:S04]  /*3250*/  MUFU.TANH R190, R0 ;  /* 0x0000000000be7308 */ /* 0x0002a80000002400 */
        /* <DEDUP_REMOVED lines=8> */
[-C--:B------:R-:W-:Y:S01]  /*32e0*/  HMMA.16816.F32.BF16 R64, R20, R50.reuse, R12 ;  /* 0x000000321440723c */ /* 0x080fe2000004180c */
[----:B------:R-:W1:Y:S03]  /*32f0*/  LDSM.16.M88.4 R12, [R223+0x2800] ;  /* 0x00280000df0c783b */ /* 0x000e660000000200 */
[----:B------:R2:W-:Y:S04]  /*3300*/  MUFU.TANH R164, R0 ;  /* 0x0000000000a47308 */ /* 0x0005e80000002400 */
[----:B------:R-:W-:Y:S01]  /*3310*/  HMMA.16816.F32.BF16 R48, R24, R50, R56 ;  /* 0x000000321830723c */ /* 0x000fe20000041838 */
[----:B--2---:R-:W-:-:S04]  /*3320*/  FMUL.FTZ R0, R76, c[0x0][0x2ec] ;  /* 0x0000bb004c007a20 */ /* 0x004fc80000410000 */
[----:B------:R2:W1:Y:S11]  /*3330*/  MUFU.TANH R180, R0 ;  /* 0x0000000000b47308 */ /* 0x0004760000002400 */
[----:B------:R-:W-:Y:S08]  /*3340*/  @!UPT UIADD3 URZ, URZ, URZ, URZ ;  /* 0x0000003f3f3ff290 */ /* 0x000ff0000fffe03f */
[----:B------:R-:W-:-:S04]  /*3350*/  FMUL.FTZ R3, R48, c[0x0][0x2ec] ;  /* 0x0000bb0030037a20 */ /* 0x000fc80000410000 */
[----:B------:R3:W-:Y:S01]  /*3360*/  MUFU.TANH R209, R3 ;  /* 0x0000000300d17308 */ /* 0x0007e20000002400 */
[----:B--2---:R-:W-:Y:S01]  /*3370*/  FMUL.FTZ R0, R77, c[0x0][0x2ec] ;  /* 0x0000bb004d007a20 */ /* 0x004fe20000410000 */
[C---:B-1----:R-:W-:Y:S06]  /*3380*/  HMMA.16816.F32.BF16 R52, R32.reuse, R12, R52 ;  /* 0x0000000c2034723c */ /* 0x042fec0000041834 */
[----:B------:R1:W-:Y:S02]  /*3390*/  MUFU.TANH R168, R0 ;  /* 0x0000000000a87308 */ /* 0x0003e40000002400 */
[----:B------:R-:W-:Y:S01]  /*33a0*/  HMMA.16816.F32.BF16 R40, R32, R14, R40 ;  /* 0x0000000e2028723c */ /* 0x000fe20000041828 */
[----:B---3--:R-:W-:-:S05]  /*33b0*/  FMUL.FTZ R3, R49, c[0x0][0x2ec] ;  /* 0x0000bb0031037a20 */ /* 0x008fca0000410000 */
[----:B------:R-:W-:Y:S01]  /*33c0*/  MUFU.TANH R205, R3 ;  /* 0x0000000300cd7308 */ /* 0x000fe20000002400 */
[----:B-1----:R-:W-:-:S07]  /*33d0*/  FMUL.FTZ R0, R78, c[0x0][0x2ec] ;  /* 0x0000bb004e007a20 */ /* 0x002fce0000410000 */
[----:B------:R1:W2:Y:S02]  /*33e0*/  MUFU.TANH R186, R0 ;  /* 0x0000000000ba7308 */ /* 0x0002a40000002400 */
[----:B-1----:R-:W-:Y:S02]  /*33f0*/  FMUL.FTZ R0, R79, c[0x0][0x2ec] ;  /* 0x0000bb004f007a20 */ /* 0x002fe40000410000 */
[----:B------:R-:W1:Y:S04]  /*3400*/  LDSM.16.M88.4 R76, [R218+0x7000] ;  /* 0x00700000da4c783b */ /* 0x000e680000000200 */
[----:B------:R3:W-:Y:S02]  /*3410*/  MUFU.TANH R177, R0 ;  /* 0x0000000000b17308 */ /* 0x0007e40000002400 */
[----:B---3--:R-:W-:-:S06]  /*3420*/  FMUL.FTZ R0, R44, c[0x0][0x2ec] ;  /* 0x0000bb002c007a20 */ /* 0x008fcc0000410000 */
[----:B------:R3:W-:Y:S02]  /*3430*/  MUFU.TANH R236, R0 ;  /* 0x0000000000ec7308 */ /* 0x0007e40000002400 */
[----:B---3--:R-:W-:Y:S01]  /*3440*/  FMUL.FTZ R0, R45, c[0x0][0x2ec] ;  /* 0x0000bb002d007a20 */ /* 0x008fe20000410000 */
[C---:B-1----:R-:W-:Y:S05]  /*3450*/  HMMA.16816.F32.BF16 R96, R8.reuse, R76, R96 ;  /* 0x0000004c0860723c */ /* 0x042fea0000041860 */
[----:B------:R1:W-:Y:S03]  /*3460*/  MUFU.TANH R211, R0 ;  /* 0x0000000000d37308 */ /* 0x0003e60000002400 */
[----:B------:R-:W-:Y:S07]  /*3470*/  HMMA.16816.F32.BF16 R100, R8, R78, R100 ;  /* 0x0000004e0864723c */ /* 0x000fee0000041864 */
[----:B------:R-:W-:-:S02]  /*3480*/  IMAD.SHL.U32 R8, R160, 0x2, RZ ;  /* 0x00000002a0087824 */ /* 0x000fc400078e00ff */
[----:B------:R-:W-:Y:S02]  /*3490*/  FMUL.FTZ R10, R65, c[0x0][0x2ec] ;  /* 0x0000bb00410a7a20 */ /* 0x000fe40000410000 */
[----:B-1----:R-:W-:Y:S01]  /*34a0*/  FMUL.FTZ R0, R46, c[0x0][0x2ec] ;  /* 0x0000bb002e007a20 */ /* 0x002fe20000410000 */
[----:B------:R-:W-:Y:S01]  /*34b0*/  LOP3.LUT R8, R8, 0x6, RZ, 0xc0, !PT ;  /* 0x0000000608087812 */ /* 0x000fe200078ec0ff */
[----:B------:R-:W-:Y:S08]  /*34c0*/  MUFU.TANH R163, R10 ;  /* 0x0000000a00a37308 */ /* 0x000ff00000002400 */
[----:B------:R1:W3:Y:S02]  /*34d0*/  MUFU.TANH R233, R0 ;  /* 0x0000000000e97308 */ /* 0x0002e40000002400 */
[----:B-1----:R-:W-:-:S02]  /*34e0*/  FMUL.FTZ R0, R47, c[0x0][0x2ec] ;  /* 0x0000bb002f007a20 */ /* 0x002fc40000410000 */
[----:B------:R-:W1:Y:S04]  /*34f0*/  LDSM.16.M88.4 R44, [R217+0x2800] ;  /* 0x00280000d92c783b */ /* 0x000e680000000200 */
[----:B------:R2:W-:Y:S02]  /*3500*/  MUFU.TANH R232, R0 ;  /* 0x0000000000e87308 */ /* 0x0005e40000002400 */
[----:B--2---:R-:W-:-:S06]  /*3510*/  FMUL.FTZ R0, R16, c[0x0][0x2ec] ;  /* 0x0000bb0010007a20 */ /* 0x004fcc0000410000 */
[----:B------:R2:W1:Y:S02]  /*3520*/  MUFU.TANH R239, R0 ;  /* 0x0000000000ef7308 */ /* 0x0004640000002400 */
[----:B--2---:R-:W-:Y:S01]  /*3530*/  FMUL.FTZ R0, R17, c[0x0][0x2ec] ;  /* 0x0000bb0011007a20 */ /* 0x004fe20000410000 */
[----:B-1----:R-:W-:Y:S05]  /*3540*/  HMMA.16816.F32.BF16 R52, R24, R44, R52 ;  /* 0x0000002c1834723c */ /* 0x002fea0000041834 */
[----:B------:R1:W-:Y:S02]  /*3550*/  MUFU.TANH R238, R0 ;  /* 0x0000000000ee7308 */ /* 0x0003e40000002400 */
[----:B-1----:R-:W-:-:S06]  /*3560*/  FMUL.FTZ R0, R18, c[0x0][0x2ec] ;  /* 0x0000bb0012007a20 */ /* 0x002fcc0000410000 */
[----:B------:R1:W2:Y:S02]  /*3570*/  MUFU.TANH R242, R0 ;  /* 0x0000000000f27308 */ /* 0x0002a40000002400 */
[----:B-1----:R-:W-:Y:S02]  /*3580*/  FMUL.FTZ R0, R19, c[0x0][0x2ec] ;  /* 0x0000bb0013007a20 */ /* 0x002fe40000410000 */
[----:B------:R-:W-:Y:S04]  /*3590*/  HMMA.16816.F32.BF16 R16, R28, R12, R60 ;  /* 0x0000000c1c10723c */ /* 0x000fe8000004183c */
[----:B------:R1:W1:Y:S03]  /*35a0*/  MUFU.TANH R243, R0 ;  /* 0x0000000000f37308 */ /* 0x0002660000002400 */
[----:B------:R-:W-:Y:S01]  /*35b0*/  FMUL.FTZ R12, R66, c[0x0][0x2ec] ;  /* 0x0000bb00420c7a20 */ /* 0x000fe20000410000 */
[----:B------:R-:W-:Y:S01]  /*35c0*/  HMMA.16816.F32.BF16 R60, R36, R78, R132 ;  /* 0x0000004e243c723c */ /* 0x000fe20000041884 */
[----:B-1----:R-:W-:Y:S01]  /*35d0*/  LOP3.LUT R0, R6, 0xffffffe0, RZ, 0xc0, !PT ;  /* 0xffffffe006007812 */ /* 0x002fe200078ec0ff */
[----:B------:R-:W-:-:S04]  /*35e0*/  FMUL.FTZ R6, R51, c[0x0][0x2ec] ;  /* 0x0000bb0033067a20 */ /* 0x000fc80000410000 */
[----:B------:R-:W-:-:S10]  /*35f0*/  IMAD.IADD R0, R160, 0x1, -R0 ;  /* 0x00000001a0007824 */ /* 0x000fd400078e0a00 */
[----:B------:R-:W-:Y:S01]  /*3600*/  HMMA.16816.F32.BF16 R56, R20, R44, R16 ;  /* 0x0000002c1438723c */ /* 0x000fe20000041810 */
[----:B------:R1:W1:Y:S01]  /*3610*/  MUFU.TANH R206, R6 ;  /* 0x0000000600ce7308 */ /* 0x0002620000002400 */
[----:B------:R-:W-:-:S04]  /*3620*/  SHF.R.S32.HI R5, RZ, 0x1f, R0 ;  /* 0x0000001fff057819 */ /* 0x000fc80000011400 */
[----:B------:R-:W-:Y:S01]  /*3630*/  LEA.HI R3, R5, R0, RZ, 0x2 ;  /* 0x0000000005037211 */ /* 0x000fe200078f10ff */
[----:B------:R-:W-:Y:S01]  /*3640*/  FMUL.FTZ R0, R50, c[0x0][0x2ec] ;  /* 0x0000bb0032007a20 */ /* 0x000fe20000410000 */
[----:B------:R-:W-:Y:S01]  /*3650*/  HMMA.16816.F32.BF16 R16, R28, R14, R68 ;  /* 0x0000000e1c10723c */ /* 0x000fe20000041844 */
[----:B------:R-:W-:Y:S01]  /*3660*/  IMAD.U32 R5, RZ, RZ, UR15 ;  /* 0x0000000fff057e24 */ /* 0x000fe2000f8e00ff */
[----:B------:R-:W-:Y:S01]  /*3670*/  SHF.R.S32.HI R161, RZ, 0x2, R3 ;  /* 0x00000002ffa17819 */ /* 0x000fe20000011403 */
[----:B------:R2:W2:Y:S01]  /*3680*/  MUFU.TANH R208, R0 ;  /* 0x0000000000d07308 */ /* 0x0004a20000002400 */
[----:B------:R-:W-:-:S03]  /*3690*/  IMAD.U32 R3, RZ, RZ, UR18 ;  /* 0x00000012ff037e24 */ /* 0x000fc6000f8e00ff */
[----:B------:R3:W-:Y:S01]  /*36a0*/  STL [R1+0xcc], R161 ;  /* 0x0000cca101007387 */ /* 0x0007e20000100800 */
[----:B------:R-:W-:Y:S01]  /*36b0*/  IMAD R3, R3, 0x80, R8 ;  /* 0x0000008003037824 */ /* 0x000fe200078e0208 */
[----:B------:R-:W-:Y:S01]  /*36c0*/  HMMA.16816.F32.BF16 R48, R36, R76, R120 ;  /* 0x0000004c2430723c */ /* 0x000fe20000041878 */
[----:B-1----:R-:W-:-:S04]  /*36d0*/  FMUL.FTZ R6, R64, c[0x0][0x2ec] ;  /* 0x0000bb0040067a20 */ /* 0x002fc80000410000 */
[----:B------:R1:W1:Y:S01]  /*36e0*/  MUFU.TANH R162, R6 ;  /* 0x0000000600a27308 */ /* 0x0002620000002400 */
[----:B--2---:R-:W-:-:S04]  /*36f0*/  LEA R0, R141, UR12, 0x4 ;  /* 0x0000000c8d007c11 */ /* 0x004fc8000f8e20ff */
[----:B------:R-:W-:-:S04]  /*3700*/  IADD3 R0, R0, 0x1, R161 ;  /* 0x0000000100007810 */ /* 0x000fc80007ffe0a1 */
[----:B------:R-:W-:Y:S01]  /*3710*/  IADD3 R5, R0, UR13, -R5 ;  /* 0x0000000d00057c10 */ /* 0x000fe2000fffe805 */
[----:B------:R-:W-:Y:S01]  /*3720*/  IMAD.IADD R0, R7, 0x1, R140 ;  /* 0x0000000107007824 */ /* 0x000fe200078e028c */
[----:B------:R-:W-:Y:S02]  /*3730*/  IADD3 R7, R3, 0x1, RZ ;  /* 0x0000000103077810 */ /* 0x000fe40007ffe0ff */
[----:B------:R-:W-:Y:S01]  /*3740*/  IADD3 R5, R5, c[0x0][0x2e8], RZ ;  /* 0x0000ba0005057a10 */ /* 0x000fe20007ffe0ff */
[----:B---3--:R2:W3:Y:S01]  /*3750*/  MUFU.TANH R161, R12 ;  /* 0x0000000c00a17308 */ /* 0x0084e20000002400 */
[----:B-1----:R-:W-:Y:S02]  /*3760*/  IADD3 R6, R3, 0x8, RZ ;  /* 0x0000000803067810 */ /* 0x002fe40007ffe0ff */
[C---:B------:R-:W-:Y:S02]  /*3770*/  IMNMX R9, R5.reuse, UR13, PT ;  /* 0x0000000d05097c17 */ /* 0x040fe4000b800200 */
[----:B------:R-:W-:-:S02]  /*3780*/  IADD3 R8, R5, 0x8, RZ ;  /* 0x0000000805087810 */ /* 0x000fc40007ffe0ff */
[C---:B------:R-:W-:Y:S02]  /*3790*/  IADD3 R11, R5.reuse, 0x40, RZ ;  /* 0x00000040050b7810 */ /* 0x040fe40007ffe0ff */
[----:B------:R-:W-:Y:S02]  /*37a0*/  IADD3 R5, R5, 0x48, RZ ;  /* 0x0000004805057810 */ /* 0x000fe40007ffe0ff */
[----:B------:R-:W-:Y:S02]  /*37b0*/  IMNMX R8, R8, UR13, PT ;  /* 0x0000000d08087c17 */ /* 0x000fe4000b800200 */
[----:B------:R-:W-:Y:S02]  /*37c0*/  IMNMX R11, R11, UR13, PT ;  /* 0x0000000d0b0b7c17 */ /* 0x000fe4000b800200 */
[----:B------:R-:W-:Y:S01]  /*37d0*/  IMNMX R10, R5, UR13, PT ;  /* 0x0000000d050a7c17 */ /* 0x000fe2000b800200 */
[----:B--2---:R-:W1:Y:S01]  /*37e0*/  LDSM.16.M88.4 R12, [R223+0x3000] ;  /* 0x00300000df0c783b */ /* 0x004e620000000200 */
[----:B------:R-:W-:Y:S01]  /*37f0*/  ISETP.GE.AND P3, PT, R7, R9, PT ;  /* 0x000000090700720c */ /* 0x000fe20003f66270 */
[----:B------:R-:W-:Y:S01]  /*3800*/  FMUL.FTZ R5, R67, c[0x0][0x2ec] ;  /* 0x0000bb0043057a20 */ /* 0x000fe20000410000 */
[----:B------:R-:W-:-:S02]  /*3810*/  ISETP.GE.AND P1, PT, R7, R8, PT ;  /* 0x000000080700720c */ /* 0x000fc40003f26270 */
[C---:B------:R-:W-:Y:S01]  /*3820*/  ISETP.GE.AND P0, PT, R7.reuse, R11, PT ;  /* 0x0000000b0700720c */ /* 0x040fe20003f06270 */
[----:B------:R-:W2:Y:S01]  /*3830*/  MUFU.TANH R160, R5 ;  /* 0x0000000500a07308 */ /* 0x000ea20000002400 */
[----:B------:R-:W-:Y:S01]  /*3840*/  ISETP.GE.AND P4, PT, R7, R10, PT ;  /* 0x0000000a0700720c */ /* 0x000fe20003f86270 */
[----:B------:R-:W-:Y:S01]  /*3850*/  FMUL.FTZ R7, R52, c[0x0][0x2ec] ;  /* 0x0000bb0034077a20 */ /* 0x000fe20000410000 */
[----:B------:R-:W-:Y:S02]  /*3860*/  FSEL R82, R207, -INF , !P3 ;  /* 0xff800000cf527808 */ /* 0x000fe40005800000 */
[----:B------:R-:W-:Y:S02]  /*3870*/  FSEL R111, R158, -INF , !P1 ;  /* 0xff8000009e6f7808 */ /* 0x000fe40004800000 */
[C---:B------:R-:W-:Y:S01]  /*3880*/  ISETP.GE.AND P2, PT, R6.reuse, R9, PT ;  /* 0x000000090600720c */ /* 0x040fe20003f46270 */
[----:B------:R2:W-:Y:S01]  /*3890*/  MUFU.TANH R158, R7 ;  /* 0x00000007009e7308 */ /* 0x0005e20000002400 */
[----:B------:R-:W-:-:S02]  /*38a0*/  ISETP.GE.AND P6, PT, R6, R8, PT ;  /* 0x000000080600720c */ /* 0x000fc40003fc6270 */
[C---:B------:R-:W-:Y:S02]  /*38b0*/  ISETP.GE.AND P5, PT, R6.reuse, R11, PT ;  /* 0x0000000b0600720c */ /* 0x040fe40003fa6270 */
[----:B------:R-:W-:Y:S02]  /*38c0*/  ISETP.GE.AND P3, PT, R6, R10, PT ;  /* 0x0000000a0600720c */ /* 0x000fe40003f66270 */
[----:B------:R-:W-:Y:S02]  /*38d0*/  IADD3 R6, R3, 0x9, RZ ;  /* 0x0000000903067810 */ /* 0x000fe40007ffe0ff */
[----:B----4-:R-:W-:Y:S02]  /*38e0*/  FSEL R115, R204, -INF , !P0 ;  /* 0xff800000cc737808 */ /* 0x010fe40004000000 */
[----:B-----5:R-:W-:Y:S02]  /*38f0*/  FSEL R128, R202, -INF , !P4 ;  /* 0xff800000ca807808 */ /* 0x020fe40006000000 */
[----:B------:R-:W-:-:S02]  /*3900*/  FSEL R88, R159, -INF , !P2 ;  /* 0xff8000009f587808 */ /* 0x000fc40005000000 */
[C---:B------:R-:W-:Y:S01]  /*3910*/  ISETP.GE.AND P1, PT, R6.reuse, R9, PT ;  /* 0x000000090600720c */ /* 0x040fe20003f26270 */
[----:B--2---:R-:W-:Y:S01]  /*3920*/  FMUL.FTZ R7, R53, c[0x0][0x2ec] ;  /* 0x0000bb0035077a20 */ /* 0x004fe20000410000 */
[C---:B------:R-:W-:Y:S02]  /*3930*/  ISETP.GE.AND P0, PT, R6.reuse, R8, PT ;  /* 0x000000080600720c */ /* 0x040fe40003f06270 */
[C---:B------:R-:W-:Y:S01]  /*3940*/  ISETP.GE.AND P4, PT, R6.reuse, R11, PT ;  /* 0x0000000b0600720c */ /* 0x040fe20003f86270 */
[----:B------:R2:W4:Y:S01]  /*3950*/  MUFU.TANH R159, R7 ;  /* 0x00000007009f7308 */ /* 0x0005220000002400 */
[----:B------:R-:W-:Y:S01]  /*3960*/  ISETP.GE.AND P2, PT, R6, R10, PT ;  /* 0x0000000a0600720c */ /* 0x000fe20003f46270 */
[----:B------:R-:W-:Y:S01]  /*3970*/  FMUL.FTZ R6, R54, c[0x0][0x2ec] ;  /* 0x0000bb0036067a20 */ /* 0x000fe20000410000 */
[----:B------:R-:W-:Y:S02]  /*3980*/  IADD3 R5, R3, 0x10, RZ ;  /* 0x0000001003057810 */ /* 0x000fe40007ffe0ff */
[----:B------:R-:W-:-:S02]  /*3990*/  FSEL R114, R157, -INF , !P6 ;  /* 0xff8000009d727808 */ /* 0x000fc40007000000 */
[----:B------:R-:W-:Y:S01]  /*39a0*/  ISETP.GE.AND P6, PT, R5, R9, PT ;  /* 0x000000090500720c */ /* 0x000fe20003fc6270 */
[----:B------:R5:W-:Y:S01]  /*39b0*/  MUFU.TANH R157, R6 ;  /* 0x00000006009d7308 */ /* 0x000be20000002400 */
[----:B------:R-:W-:Y:S02]  /*39c0*/  FSEL R116, R156, -INF , !P5 ;  /* 0xff8000009c747808 */ /* 0x000fe40006800000 */
[----:B------:R-:W-:Y:S02]  /*39d0*/  FSEL R130, R154, -INF , !P3 ;  /* 0xff8000009a827808 */ /* 0x000fe40005800000 */
[----:B------:R-:W-:Y:S02]  /*39e0*/  FSEL R110, R201, -INF , !P0 ;  /* 0xff800000c96e7808 */ /* 0x000fe40004000000 */
[----:B------:R-:W-:Y:S01]  /*39f0*/  FSEL R113, R200, -INF , !P4 ;  /* 0xff800000c8717808 */ /* 0x000fe20006000000 */
[----:B--2---:R-:W-:Y:S01]  /*3a00*/  FMUL.FTZ R7, R55, c[0x0][0x2ec] ;  /* 0x0000bb0037077a20 */ /* 0x004fe20000410000 */
[----:B------:R-:W-:Y:S01]  /*3a10*/  FSEL R129, R197, -INF , !P2 ;  /* 0xff800000c5817808 */ /* 0x000fe20005000000 */
[----:B------:R-:W-:Y:S01]  /*3a20*/  HMMA.16816.F32.BF16 R52, R24, R46, R40 ;  /* 0x0000002e1834723c */ /* 0x000fe20000041828 */
[----:B------:R-:W2:Y:S01]  /*3a30*/  LDSM.16.M88.4 R40, [R217+0x3000] ;  /* 0x00300000d928783b */ /* 0x000ea20000000200 */
[----:B------:R-:W-:Y:S01]  /*3a40*/  FSEL R81, R195, -INF , !P6 ;  /* 0xff800000c3517808 */ /* 0x000fe20007000000 */
[----:B------:R1:W1:Y:S01]  /*3a50*/  MUFU.TANH R156, R7 ;  /* 0x00000007009c7308 */ /* 0x0002620000002400 */
[----:B------:R-:W-:-:S02]  /*3a60*/  ISETP.GE.AND P3, PT, R5, R11, PT ;  /* 0x0000000b0500720c */ /* 0x000fc40003f66270 */
[----:B-----5:R-:W-:Y:S02]  /*3a70*/  IADD3 R6, R3, 0x11, RZ ;  /* 0x0000001103067810 */ /* 0x020fe40007ffe0ff */
[----:B------:R-:W-:Y:S02]  /*3a80*/  FSEL R112, R155, -INF , !P3 ;  /* 0xff8000009b707808 */ /* 0x000fe40005800000 */
[C---:B------:R-:W-:Y:S02]  /*3a90*/  ISETP.GE.AND P0, PT, R6.reuse, R9, PT ;  /* 0x000000090600720c */ /* 0x040fe40003f06270 */
[C---:B------:R-:W-:Y:S02]  /*3aa0*/  ISETP.GE.AND P4, PT, R6.reuse, R8, PT ;  /* 0x000000080600720c */ /* 0x040fe40003f86270 */
[C---:B------:R-:W-:Y:S02]  /*3ab0*/  ISETP.GE.AND P2, PT, R6.reuse, R11, PT ;  /* 0x0000000b0600720c */ /* 0x040fe40003f46270 */
[----:B------:R-:W-:Y:S01]  /*3ac0*/  ISETP.GE.AND P6, PT, R6, R10, PT ;  /* 0x0000000a0600720c */ /* 0x000fe20003fc6270 */
[----:B------:R-:W-:Y:S01]  /*3ad0*/  FMUL.FTZ R6, R57, c[0x0][0x2ec] ;  /* 0x0000bb0039067a20 */ /* 0x000fe20000410000 */
[----:B------:R-:W-:Y:S01]  /*3ae0*/  FSEL R83, R203, -INF , !P1 ;  /* 0xff800000cb537808 */ /* 0x000fe20004800000 */
[----:B-1----:R-:W-:Y:S01]  /*3af0*/  FMUL.FTZ R7, R56, c[0x0][0x2ec] ;  /* 0x0000bb0038077a20 */ /* 0x002fe20000410000 */
[C---:B------:R-:W-:Y:S01]  /*3b00*/  ISETP.GE.AND P5, PT, R5.reuse, R8, PT ;  /* 0x000000080500720c */ /* 0x040fe20003fa6270 */
[----:B------:R1:W-:Y:S01]  /*3b10*/  MUFU.TANH R155, R6 ;  /* 0x00000006009b7308 */ /* 0x0003e20000002400 */
[----:B------:R-:W-:-:S02]  /*3b20*/  ISETP.GE.AND P1, PT, R5, R10, PT ;  /* 0x0000000a0500720c */ /* 0x000fc40003f26270 */
[----:B------:R-:W-:Y:S02]  /*3b30*/  IADD3 R5, R3, 0x18, RZ ;  /* 0x0000001803057810 */ /* 0x000fe40007ffe0ff */
[----:B------:R-:W-:Y:S02]  /*3b40*/  FSEL R109, R187, -INF , !P5 ;  /* 0xff800000bb6d7808 */ /* 0x000fe40006800000 */
[----:B------:R-:W-:Y:S01]  /*3b50*/  FSEL R117, R175, -INF , !P1 ;  /* 0xff800000af757808 */ /* 0x000fe20004800000 */
[----:B------:R5:W2:Y:S01]  /*3b60*/  MUFU.TANH R154, R7 ;  /* 0x00000007009a7308 */ /* 0x000aa20000002400 */
[----:B------:R-:W-:Y:S02]  /*3b70*/  FSEL R80, R199, -INF , !P0 ;  /* 0xff800000c7507808 */ /* 0x000fe40004000000 */
[C---:B------:R-:W-:Y:S02]  /*3b80*/  ISETP.GE.AND P5, PT, R5.reuse, R9, PT ;  /* 0x000000090500720c */ /* 0x040fe40003fa6270 */
[----:B------:R-:W-:-:S02]  /*3b90*/  ISETP.GE.AND P3, PT, R5, R8, PT ;  /* 0x000000080500720c */ /* 0x000fc40003f66270 */
[----:B------:R-:W-:Y:S01]  /*3ba0*/  ISETP.GE.AND P1, PT, R5, R11, PT ;  /* 0x0000000b0500720c */ /* 0x000fe20003f26270 */
[----:B-1----:R-:W-:Y:S01]  /*3bb0*/  FMUL.FTZ R6, R59, c[0x0][0x2ec] ;  /* 0x0000bb003b067a20 */ /* 0x002fe20000410000 */
[----:B------:R-:W-:Y:S02]  /*3bc0*/  ISETP.GE.AND P0, PT, R5, R10, PT ;  /* 0x0000000a0500720c */ /* 0x000fe40003f06270 */
[----:B------:R-:W-:Y:S01]  /*3bd0*/  IADD3 R5, R3, 0x19, RZ ;  /* 0x0000001903057810 */ /* 0x000fe20007ffe0ff */
[----:B------:R1:W-:Y:S01]  /*3be0*/  MUFU.TANH R140, R6 ;  /* 0x00000006008c7308 */ /* 0x0003e20000002400 */
[----:B------:R-:W-:Y:S02]  /*3bf0*/  FSEL R89, R198, -INF , !P4 ;  /* 0xff800000c6597808 */ /* 0x000fe40006000000 */
[----:B------:R-:W-:Y:S01]  /*3c00*/  ISETP.GE.AND P4, PT, R5, R9, PT ;  /* 0x000000090500720c */ /* 0x000fe20003f86270 */
[----:B-----5:R-:W-:Y:S01]  /*3c10*/  FMUL.FTZ R7, R58, c[0x0][0x2ec] ;  /* 0x0000bb003a077a20 */ /* 0x020fe20000410000 */
[----:B------:R-:W-:Y:S01]  /*3c20*/  FSEL R77, R179, -INF , !P3 ;  /* 0xff800000b34d7808 */ /* 0x000fe20005800000 */
[----:B------:R-:W-:Y:S01]  /*3c30*/  HMMA.16816.F32.BF16 R56, R20, R46, R16 ;  /* 0x0000002e1438723c */ /* 0x000fe20000041810 */
[----:B------:R-:W-:Y:S01]  /*3c40*/  FSEL R90, R173, -INF , !P1 ;  /* 0xff800000ad5a7808 */ /* 0x000fe20004800000 */
[----:B------:R5:W2:Y:S01]  /*3c50*/  MUFU.TANH R123, R7 ;  /* 0x00000007007b7308 */ /* 0x000aa20000002400 */
[----:B------:R-:W-:-:S02]  /*3c60*/  FSEL R119, R146, -INF , !P0 ;  /* 0xff80000092777808 */ /* 0x000fc40004000000 */
[----:B------:R-:W-:Y:S02]  /*3c70*/  FSEL R71, R188, -INF , !P4 ;  /* 0xff800000bc477808 */ /* 0x000fe40006000000 */
[----:B------:R-:W-:Y:S01]  /*3c80*/  FSEL R108, R194, -INF , !P2 ;  /* 0xff800000c26c7808 */ /* 0x000fe20005000000 */
[-C--:B------:R-:W-:Y:S01]  /*3c90*/  HMMA.16816.F32.BF16 R16, R32, R12.reuse, R48 ;  /* 0x0000000c2010723c */ /* 0x080fe20000041830 */
[----:B------:R-:W-:Y:S02]  /*3ca0*/  FSEL R120, R185, -INF , !P6 ;  /* 0xff800000b9787808 */ /* 0x000fe40007000000 */
[----:B-1----:R-:W-:Y:S02]  /*3cb0*/  IADD3 R6, R3, 0x20, RZ ;  /* 0x0000002003067810 */ /* 0x002fe40007ffe0ff */
[----:B------:R-:W-:Y:S02]  /*3cc0*/  FSEL R75, R176, -INF , !P5 ;  /* 0xff800000b04b7808 */ /* 0x000fe40006800000 */
[C---:B------:R-:W-:Y:S01]  /*3cd0*/  ISETP.GE.AND P3, PT, R6.reuse, R9, PT ;  /* 0x000000090600720c */ /* 0x040fe20003f66270 */
[----:B------:R-:W-:Y:S01]  /*3ce0*/  HMMA.16816.F32.BF16 R44, R28, R12, R96 ;  /* 0x0000000c1c2c723c */ /* 0x000fe20000041860 */
[----:B------:R-:W-:Y:S01]  /*3cf0*/  ISETP.GE.AND P1, PT, R6, R8, PT ;  /* 0x000000080600720c */ /* 0x000fe20003f26270 */
[----:B-----5:R-:W-:Y:S01]  /*3d00*/  FMUL.FTZ R7, R52, c[0x0][0x2ec] ;  /* 0x0000bb0034077a20 */ /* 0x020fe20000410000 */
[----:B------:R-:W-:-:S02]  /*3d10*/  ISETP.GE.AND P0, PT, R6, R11, PT ;  /* 0x0000000b0600720c */ /* 0x000fc40003f06270 */
[----:B------:R-:W-:Y:S01]  /*3d20*/  ISETP.GE.AND P4, PT, R6, R10, PT ;  /* 0x0000000a0600720c */ /* 0x000fe20003f86270 */
[----:B------:R1:W5:Y:S01]  /*3d30*/  MUFU.TANH R122, R7 ;  /* 0x00000007007a7308 */ /* 0x0003620000002400 */
[----:B------:R-:W-:Y:S01]  /*3d40*/  FMUL.FTZ R6, R54, c[0x0][0x2ec] ;  /* 0x0000bb0036067a20 */ /* 0x000fe20000410000 */
[C---:B------:R-:W-:Y:S01]  /*3d50*/  HMMA.16816.F32.BF16 R48, R36.reuse, R84, R124 ;  /* 0x000000542430723c */ /* 0x040fe2000004187c */
[C---:B------:R-:W-:Y:S02]  /*3d60*/  ISETP.GE.AND P2, PT, R5.reuse, R8, PT ;  /* 0x000000080500720c */ /* 0x040fe40003f46270 */
[C---:B------:R-:W-:Y:S02]  /*3d70*/  ISETP.GE.AND P6, PT, R5.reuse, R11, PT ;  /* 0x0000000b0500720c */ /* 0x040fe40003fc6270 */
[----:B------:R-:W-:Y:S01]  /*3d80*/  ISETP.GE.AND P5, PT, R5, R10, PT ;  /* 0x0000000a0500720c */ /* 0x000fe20003fa6270 */
[----:B------:R3:W3:Y:S01]  /*3d90*/  MUFU.TANH R121, R6 ;  /* 0x0000000600797308 */ /* 0x0006e20000002400 */
[----:B------:R-:W-:Y:S01]  /*3da0*/  IADD3 R5, R3, 0x21, RZ ;  /* 0x0000002103057810 */ /* 0x000fe20007ffe0ff */
[----:B------:R-:W-:Y:S01]  /*3db0*/  HMMA.16816.F32.BF16 R36, R36, R86, R136 ;  /* 0x000000562424723c */ /* 0x000fe20000041888 */
[----:B------:R-:W-:-:S02]  /*3dc0*/  FSEL R76, R183, -INF , !P2 ;  /* 0xff800000b74c7808 */ /* 0x000fc40005000000 */
[----:B------:R-:W-:Y:S02]  /*3dd0*/  ISETP.GE.AND P2, PT, R5, R9, PT ;  /* 0x000000090500720c */ /* 0x000fe40003f46270 */
[----:B------:R-:W-:Y:S01]  /*3de0*/  FSEL R149, R149, -INF , !P1 ;  /* 0xff80000095957808 */ /* 0x000fe20004800000 */
[----:B-1----:R-:W-:Y:S01]  /*3df0*/  FMUL.FTZ R7, R53, c[0x0][0x2ec] ;  /* 0x0000bb0035077a20 */ /* 0x002fe20000410000 */
[----:B------:R-:W-:Y:S01]  /*3e00*/  FSEL R151, R151, -INF , !P0 ;  /* 0xff80000097977808 */ /* 0x000fe20004000000 */
[----:B--2---:R-:W-:Y:S01]  /*3e10*/  HMMA.16816.F32.BF16 R64, R20, R40, R44 ;  /* 0x000000281440723c */ /* 0x004fe2000004182c */
[----:B------:R-:W-:Y:S01]  /*3e20*/  LDSM.16.M88.4 R44, [R217+0x3800] ;  /* 0x00380000d92c783b */ /* 0x000fe20000000200 */
[----:B------:R1:W-:Y:S01]  /*3e30*/  MUFU.TANH R131, R7 ;  /* 0x0000000700837308 */ /* 0x0003e20000002400 */
[----:B------:R-:W-:Y:S02]  /*3e40*/  FSEL R153, R153, -INF , !P4 ;  /* 0xff80000099997808 */ /* 0x000fe40006000000 */
[----:B------:R-:W-:-:S02]  /*3e50*/  FSEL R146, R171, -INF , !P2 ;  /* 0xff800000ab927808 */ /* 0x000fc40005000000 */
[----:B---3--:R-:W-:Y:S02]  /*3e60*/  IADD3 R6, R3, 0x28, RZ ;  /* 0x0000002803067810 */ /* 0x008fe40007ffe0ff */
[----:B------:R-:W-:Y:S02]  /*3e70*/  FSEL R91, R174, -INF , !P6 ;  /* 0xff800000ae5b7808 */ /* 0x000fe40007000000 */
[C---:B------:R-:W-:Y:S02]  /*3e80*/  ISETP.GE.AND P1, PT, R6.reuse, R9, PT ;  /* 0x000000090600720c */ /* 0x040fe40003f26270 */
[C---:B------:R-:W-:Y:S02]  /*3e90*/  ISETP.GE.AND P0, PT, R6.reuse, R8, PT ;  /* 0x000000080600720c */ /* 0x040fe40003f06270 */
[C---:B------:R-:W-:Y:S02]  /*3ea0*/  ISETP.GE.AND P4, PT, R6.reuse, R11, PT ;  /* 0x0000000b0600720c */ /* 0x040fe40003f86270 */
[----:B------:R-:W-:Y:S01]  /*3eb0*/  ISETP.GE.AND P2, PT, R6, R10, PT ;  /* 0x0000000a0600720c */ /* 0x000fe20003f46270 */
[----:B-1----:R-:W-:Y:S01]  /*3ec0*/  FMUL.FTZ R7, R55, c[0x0][0x2ec] ;  /* 0x0000bb0037077a20 */ /* 0x002fe20000410000 */
[----:B------:R-:W-:Y:S01]  /*3ed0*/  FSEL R118, R170, -INF , !P5 ;  /* 0xff800000aa767808 */ /* 0x000fe20006800000 */
[----:B------:R-:W-:Y:S01]  /*3ee0*/  HMMA.16816.F32.BF16 R52, R24, R40, R16 ;  /* 0x000000281834723c */ /* 0x000fe20000041810 */
[----:B------:R-:W1:Y:S01]  /*3ef0*/  LDSM.16.M88.4 R16, [R223+0x3800] ;  /* 0x00380000df10783b */ /* 0x000e620000000200 */
[----:B------:R-:W-:Y:S01]  /*3f00*/  FMUL.FTZ R6, R57, c[0x0][0x2ec] ;  /* 0x0000bb0039067a20 */ /* 0x000fe20000410000 */
[----:B------:R-:W-:Y:S01]  /*3f10*/  FSEL R152, R152, -INF , !P3 ;  /* 0xff80000098987808 */ /* 0x000fe20005800000 */
[----:B------:R2:W-:Y:S01]  /*3f20*/  MUFU.TANH R98, R7 ;  /* 0x0000000700627308 */ /* 0x0005e20000002400 */
[----:B------:R-:W-:Y:S01]  /*3f30*/  ISETP.GE.AND P6, PT, R5, R8, PT ;  /* 0x000000080500720c */ /* 0x000fe20003fc6270 */
[----:B------:R-:W-:-:S04]  /*3f40*/  DEPBAR.LE SB0, 0x0 ;  /* 0x000080000000791a */ /* 0x000fc80000000000 */
[C---:B------:R-:W-:Y:S02]  /*3f50*/  ISETP.GE.AND P5, PT, R5.reuse, R11, PT ;  /* 0x0000000b0500720c */ /* 0x040fe40003fa6270 */
[----:B------:R-:W-:Y:S01]  /*3f60*/  ISETP.GE.AND P3, PT, R5, R10, PT ;  /* 0x0000000a0500720c */ /* 0x000fe20003f66270 */
[----:B------:R3:W-:Y:S01]  /*3f70*/  MUFU.TANH R97, R6 ;  /* 0x0000000600617308 */ /* 0x0007e20000002400 */
[----:B------:R-:W-:Y:S02]  /*3f80*/  IADD3 R5, R3, 0x29, RZ ;  /* 0x0000002903057810 */ /* 0x000fe40007ffe0ff */
[----:B------:R-:W-:Y:S02]  /*3f90*/  FSEL R148, R148, -INF , !P6 ;  /* 0xff80000094947808 */ /* 0x000fe40007000000 */
[----:B------:R-:W-:Y:S01]  /*3fa0*/  FSEL R147, R147, -INF , !P5 ;  /* 0xff80000093937808 */ /* 0x000fe20006800000 */
[----:B--2---:R-:W-:Y:S01]  /*3fb0*/  FMUL.FTZ R7, R56, c[0x0][0x2ec] ;  /* 0x0000bb0038077a20 */ /* 0x004fe20000410000 */
[----:B------:R-:W-:-:S02]  /*3fc0*/  FSEL R150, R150, -INF , !P3 ;  /* 0xff80000096967808 */ /* 0x000fc40005800000 */
[----:B------:R-:W-:Y:S01]  /*3fd0*/  FSEL R144, R144, -INF , !P1 ;  /* 0xff80000090907808 */ /* 0x000fe20004800000 */
[----:B------:R2:W1:Y:S01]  /*3fe0*/  MUFU.TANH R96, R7 ;  /* 0x0000000700607308 */ /* 0x0004620000002400 */
[C---:B------:R-:W-:Y:S02]  /*3ff0*/  ISETP.GE.AND P6, PT, R5.reuse, R9, PT ;  /* 0x000000090500720c */ /* 0x040fe40003fc6270 */
[C---:B------:R-:W-:Y:S01]  /*4000*/  ISETP.GE.AND P5, PT, R5.reuse, R8, PT ;  /* 0x000000080500720c */ /* 0x040fe20003fa6270 */
[----:B---3--:R-:W-:Y:S01]  /*4010*/  FMUL.FTZ R6, R58, c[0x0][0x2ec] ;  /* 0x0000bb003a067a20 */ /* 0x008fe20000410000 */
[C---:B------:R-:W-:Y:S02]  /*4020*/  ISETP.GE.AND P3, PT, R5.reuse, R11, PT ;  /* 0x0000000b0500720c */ /* 0x040fe40003f66270 */
[----:B------:R-:W-:Y:S01]  /*4030*/  ISETP.GE.AND P1, PT, R5, R10, PT ;  /* 0x0000000a0500720c */ /* 0x000fe20003f26270 */
[----:B------:R3:W3:Y:S01]  /*4040*/  MUFU.TANH R74, R6 ;  /* 0x00000006004a7308 */ /* 0x0006e20000002400 */
[----:B------:R-:W-:-:S02]  /*4050*/  IADD3 R5, R3, 0x30, RZ ;  /* 0x0000003003057810 */ /* 0x000fc40007ffe0ff */
[----:B------:R-:W-:Y:S02]  /*4060*/  FSEL R141, R166, -INF , !P0 ;  /* 0xff800000a68d7808 */ /* 0x000fe40004000000 */
[----:B------:R-:W-:Y:S01]  /*4070*/  ISETP.GE.AND P0, PT, R5, R9, PT ;  /* 0x000000090500720c */ /* 0x000fe20003f06270 */
[----:B--2---:R-:W-:Y:S01]  /*4080*/  FMUL.FTZ R7, R52, c[0x0][0x2ec] ;  /* 0x0000bb0034077a20 */ /* 0x004fe20000410000 */
[-C--:B-1----:R-:W-:Y:S01]  /*4090*/  HMMA.16816.F32.BF16 R48, R32, R16.reuse, R48 ;  /* 0x000000102030723c */ /* 0x082fe20000041830 */
[----:B------:R-:W-:Y:S02]  /*40a0*/  FSEL R143, R143, -INF , !P4 ;  /* 0xff8000008f8f7808 */ /* 0x000fe40006000000 */
[----:B------:R1:W-:Y:S01]  /*40b0*/  MUFU.TANH R73, R7 ;  /* 0x0000000700497308 */ /* 0x0003e20000002400 */
[----:B------:R-:W-:Y:S02]  /*40c0*/  FSEL R145, R145, -INF , !P2 ;  /* 0xff80000091917808 */ /* 0x000fe40005000000 */
[----:B------:R-:W-:Y:S01]  /*40d0*/  FSEL R127, R169, -INF , !P6 ;  /* 0xff800000a97f7808 */ /* 0x000fe20007000000 */
[----:B---3--:R-:W-:Y:S01]  /*40e0*/  FMUL.FTZ R6, R59, c[0x0][0x2ec] ;  /* 0x0000bb003b067a20 */ /* 0x008fe20000410000 */
[----:B------:R-:W-:Y:S01]  /*40f0*/  FSEL R124, R167, -INF , !P5 ;  /* 0xff800000a77c7808 */ /* 0x000fe20006800000 */
[----:B------:R-:W-:Y:S01]  /*4100*/  HMMA.16816.F32.BF16 R56, R28, R16, R92 ;  /* 0x000000101c38723c */ /* 0x000fe2000004185c */
[----:B------:R-:W-:Y:S01]  /*4110*/  FSEL R125, R165, -INF , !P3 ;  /* 0xff800000a57d7808 */ /* 0x000fe20005800000 */
[----:B------:R2:W3:Y:S01]  /*4120*/  MUFU.TANH R85, R6 ;  /* 0x0000000600557308 */ /* 0x0004e20000002400 */
[----:B------:R-:W-:-:S02]  /*4130*/  FSEL R142, R142, -INF , !P1 ;  /* 0xff8000008e8e7808 */ /* 0x000fc40004800000 */
[----:B------:R-:W-:Y:S01]  /*4140*/  FSEL R191, R191, -INF , !P0 ;  /* 0xff800000bfbf7808 */ /* 0x000fe20004000000 */
[----:B------:R-:W-:Y:S01]  /*4150*/  BAR.SYNC.DEFER_BLOCKING 0x0 ;  /* 0x0000000000007b1d */ /* 0x000fe20000010000 */
[----:B------:R-:W-:Y:S01]  /*4160*/  ISETP.GE.AND P4, PT, R5, R8, PT ;  /* 0x000000080500720c */ /* 0x000fe20003f86270 */
[----:B-1----:R-:W-:Y:S01]  /*4170*/  FMUL.FTZ R7, R53, c[0x0][0x2ec] ;  /* 0x0000bb0035077a20 */ /* 0x002fe20000410000 */
[C---:B------:R-:W-:Y:S02]  /*4180*/  ISETP.GE.AND P2, PT, R5.reuse, R11, PT ;  /* 0x0000000b0500720c */ /* 0x040fe40003f46270 */
[----:B------:R-:W-:Y:S01]  /*4190*/  ISETP.GE.AND P6, PT, R5, R10, PT ;  /* 0x0000000a0500720c */ /* 0x000fe20003fc6270 */
[----:B------:R1:W-:Y:S01]  /*41a0*/  MUFU.TANH R84, R7 ;  /* 0x0000000700547308 */ /* 0x0003e20000002400 */
[----:B------:R-:W-:Y:S02]  /*41b0*/  IADD3 R5, R3, 0x38, RZ ;  /* 0x0000003803057810 */ /* 0x000fe40007ffe0ff */
[----:B------:R-:W-:-:S02]  /*41c0*/  FSEL R193, R193, -INF , !P4 ;  /* 0xff800000c1c17808 */ /* 0x000fc40006000000 */
[----:B--2---:R-:W-:Y:S02]  /*41d0*/  IADD3 R6, R3, 0x31, RZ ;  /* 0x0000003103067810 */ /* 0x004fe40007ffe0ff */
[-C--:B------:R-:W-:Y:S02]  /*41e0*/  ISETP.GE.AND P4, PT, R5, R9.reuse, PT ;  /* 0x000000090500720c */ /* 0x080fe40003f86270 */
[C---:B------:R-:W-:Y:S02]  /*41f0*/  ISETP.GE.AND P5, PT, R6.reuse, R9, PT ;  /* 0x000000090600720c */ /* 0x040fe40003fa6270 */
[C---:B------:R-:W-:Y:S01]  /*4200*/  ISETP.GE.AND P3, PT, R6.reuse, R8, PT ;  /* 0x000000080600720c */ /* 0x040fe20003f66270 */
[-C--:B------:R-:W-:Y:S01]  /*4210*/  HMMA.16816.F32.BF16 R56, R20, R44.reuse, R56 ;  /* 0x0000002c1438723c */ /* 0x080fe20000041838 */
[C---:B------:R-:W-:Y:S02]  /*4220*/  ISETP.GE.AND P1, PT, R6.reuse, R11, PT ;  /* 0x0000000b0600720c */ /* 0x040fe40003f26270 */
[----:B------:R-:W-:Y:S01]  /*4230*/  ISETP.GE.AND P0, PT, R6, R10, PT ;  /* 0x0000000a0600720c */ /* 0x000fe20003f06270 */
[----:B------:R-:W-:Y:S01]  /*4240*/  FMUL.FTZ R6, R54, c[0x0][0x2ec] ;  /* 0x0000bb0036067a20 */ /* 0x000fe20000410000 */
[----:B------:R-:W-:Y:S01]  /*4250*/  FSEL R182, R182, -INF , !P3 ;  /* 0xff800000b6b67808 */ /* 0x000fe20005800000 */
[----:B-1----:R-:W-:Y:S01]  /*4260*/  FMUL.FTZ R7, R55, c[0x0][0x2ec] ;  /* 0x0000bb0037077a20 */ /* 0x002fe20000410000 */
[----:B------:R-:W-:Y:S01]  /*4270*/  FSEL R184, R184, -INF , !P1 ;  /* 0xff800000b8b87808 */ /* 0x000fe20004800000 */
[----:B------:R-:W-:Y:S01]  /*4280*/  HMMA.16816.F32.BF16 R52, R24, R44, R48 ;  /* 0x0000002c1834723c */ /* 0x000fe20000041830 */
[----:B------:R1:W2:Y:S01]  /*4290*/  MUFU.TANH R70, R6 ;  /* 0x0000000600467308 */ /* 0x0002a20000002400 */
[----:B------:R-:W-:-:S02]  /*42a0*/  FSEL R190, R190, -INF , !P0 ;  /* 0xff800000bebe7808 */ /* 0x000fc40004000000 */
[----:B------:R-:W-:Y:S02]  /*42b0*/  FSEL R178, R178, -INF , !P4 ;  /* 0xff800000b2b27808 */ /* 0x000fe40006000000 */
[----:B------:R-:W-:Y:S02]  /*42c0*/  FSEL R192, R192, -INF , !P2 ;  /* 0xff800000c0c07808 */ /* 0x000fe40005000000 */
[-C--:B------:R-:W-:Y:S01]  /*42d0*/  HMMA.16816.F32.BF16 R48, R28, R14.reuse, R100 ;  /* 0x0000000e1c30723c */ /* 0x080fe20000041864 */
[----:B------:R-:W-:Y:S01]  /*42e0*/  FSEL R196, R196, -INF , !P6 ;  /* 0xff800000c4c47808 */ /* 0x000fe20007000000 */
[----:B------:R2:W-:Y:S01]  /*42f0*/  MUFU.TANH R72, R7 ;  /* 0x0000000700487308 */ /* 0x0005e20000002400 */
[----:B------:R-:W-:Y:S02]  /*4300*/  FSEL R189, R189, -INF , !P5 ;  /* 0xff800000bdbd7808 */ /* 0x000fe40006800000 */
[C---:B------:R-:W-:Y:S02]  /*4310*/  ISETP.GE.AND P2, PT, R5.reuse, R8, PT ;  /* 0x000000080500720c */ /* 0x040fe40003f46270 */
[----:B------:R-:W-:Y:S01]  /*4320*/  ISETP.GE.AND P6, PT, R5, R11, PT ;  /* 0x0000000b0500720c */ /* 0x000fe20003fc6270 */
[----:B------:R-:W-:Y:S01]  /*4330*/  HMMA.16816.F32.BF16 R12, R32, R14, R60 ;  /* 0x0000000e200c723c */ /* 0x000fe2000004183c */
[----:B-1----:R-:W-:-:S02]  /*4340*/  IADD3 R6, R3, 0x39, RZ ;  /* 0x0000003903067810 */ /* 0x002fc40007ffe0ff */
[----:B------:R-:W-:Y:S02]  /*4350*/  ISETP.GE.AND P5, PT, R5, R10, PT ;  /* 0x0000000a0500720c */ /* 0x000fe40003fa6270 */
[C---:B------:R-:W-:Y:S02]  /*4360*/  ISETP.GE.AND P3, PT, R6.reuse, R9, PT ;  /* 0x000000090600720c */ /* 0x040fe40003f66270 */
[C---:B------:R-:W-:Y:S01]  /*4370*/  ISETP.GE.AND P1, PT, R6.reuse, R8, PT ;  /* 0x000000080600720c */ /* 0x040fe20003f26270 */
[----:B------:R-:W-:Y:S01]  /*4380*/  HMMA.16816.F32.BF16 R28, R28, R18, R104 ;  /* 0x000000121c1c723c */ /* 0x000fe20000041868 */
[----:B------:R-:W-:Y:S01]  /*4390*/  ISETP.GE.AND P0, PT, R6, R11, PT ;  /* 0x0000000b0600720c */ /* 0x000fe20003f06270 */
[----:B--2---:R-:W-:Y:S01]  /*43a0*/  FMUL.FTZ R7, R64, c[0x0][0x2ec] ;  /* 0x0000bb0040077a20 */ /* 0x004fe20000410000 */
[----:B------:R-:W-:Y:S01]  /*43b0*/  ISETP.GE.AND P4, PT, R6, R10, PT ;  /* 0x0000000a0600720c */ /* 0x000fe20003f86270 */
[----:B------:R-:W-:Y:S01]  /*43c0*/  FMUL.FTZ R6, R65, c[0x0][0x2ec] ;  /* 0x0000bb0041067a20 */ /* 0x000fe20000410000 */
[----:B------:R-:W-:Y:S01]  /*43d0*/  IADD3 R5, R3, 0x40, RZ ;  /* 0x0000004003057810 */ /* 0x000fe20007ffe0ff */
[----:B------:R1:W2:Y:S01]  /*43e0*/  MUFU.TANH R68, R7 ;  /* 0x0000000700447308 */ /* 0x0002a20000002400 */
[----:B------:R-:W-:Y:S01]  /*43f0*/  FSEL R181, R181, -INF , !P2 ;  /* 0xff800000b5b57808 */ /* 0x000fe20005000000 */
[----:B------:R-:W-:Y:S01]  /*4400*/  HMMA.16816.F32.BF16 R48, R20, R42, R48 ;  /* 0x0000002a1430723c */ /* 0x000fe20000041830 */
[----:B------:R-:W-:-:S02]  /*4410*/  FSEL R180, R180, -INF , !P6 ;  /* 0xff800000b4b47808 */ /* 0x000fc40007000000 */
[----:B------:R-:W-:Y:S02]  /*4420*/  FSEL R186, R186, -INF , !P5 ;  /* 0xff800000baba7808 */ /* 0x000fe40006800000 */
[----:B------:R-:W-:Y:S01]  /*4430*/  FSEL R172, R172, -INF , !P3 ;  /* 0xff800000acac7808 */ /* 0x000fe20005800000 */
[----:B------:R2:W-:Y:S01]  /*4440*/  MUFU.TANH R69, R6 ;  /* 0x0000000600457308 */ /* 0x0005e20000002400 */
[C---:B------:R-:W-:Y:S01]  /*4450*/  ISETP.GE.AND P2, PT, R5.reuse, R9, PT ;  /* 0x000000090500720c */ /* 0x040fe20003f46270 */
[----:B------:R-:W-:Y:S01]  /*4460*/  HMMA.16816.F32.BF16 R40, R24, R42, R12 ;  /* 0x0000002a1828723c */ /* 0x000fe2000004180c */
[C---:B------:R-:W-:Y:S02]  /*4470*/  ISETP.GE.AND P6, PT, R5.reuse, R8, PT ;  /* 0x000000080500720c */ /* 0x040fe40003fc6270 */
[C---:B------:R-:W-:Y:S02]  /*4480*/  ISETP.GE.AND P5, PT, R5.reuse, R11, PT ;  /* 0x0000000b0500720c */ /* 0x040fe40003fa6270 */
[----:B------:R-:W-:Y:S01]  /*4490*/  ISETP.GE.AND P3, PT, R5, R10, PT ;  /* 0x0000000a0500720c */ /* 0x000fe20003f66270 */
[----:B-1----:R-:W-:Y:S01]  /*44a0*/  FMUL.FTZ R7, R52, c[0x0][0x2ec] ;  /* 0x0000bb0034077a20 */ /* 0x002fe20000410000 */
[----:B------:R-:W-:Y:S01]  /*44b0*/  IADD3 R5, R3, 0x41, RZ ;  /* 0x0000004103057810 */ /* 0x000fe20007ffe0ff */
[----:B------:R-:W-:Y:S01]  /*44c0*/  HMMA.16816.F32.BF16 R32, R32, R18, R36 ;  /* 0x000000122020723c */ /* 0x000fe20000041824 */
[----:B------:R-:W-:Y:S01]  /*44d0*/  FSEL R135, R164, -INF , !P1 ;  /* 0xff800000a4877808 */ /* 0x000fe20004800000 */
[----:B------:R1:W-:Y:S01]  /*44e0*/  MUFU.TANH R65, R7 ;  /* 0x0000000700417308 */ /* 0x0003e20000002400 */
[----:B------:R-:W-:-:S02]  /*44f0*/  ISETP.GE.AND P1, PT, R5, R9, PT ;  /* 0x000000090500720c */ /* 0x000fc40003f26270 */
[----:B------:R-:W-:Y:S01]  /*4500*/  FSEL R233, R233, -INF , !P6 ;  /* 0xff800000e9e97808 */ /* 0x000fe20007000000 */
[----:B--2---:R-:W-:Y:S01]  /*4510*/  FMUL.FTZ R6, R66, c[0x0][0x2ec] ;  /* 0x0000bb0042067a20 */ /* 0x004fe20000410000 */
[----:B------:R-:W-:Y:S01]  /*4520*/  FSEL R239, R239, -INF , !P5 ;  /* 0xff800000efef7808 */ /* 0x000fe20006800000 */
[----:B------:R-:W-:Y:S01]  /*4530*/  FMUL.FTZ R50, R50, c[0x0][0x2ec] ;  /* 0x0000bb0032327a20 */ /* 0x000fe20000410000 */
[----:B------:R-:W-:Y:S01]  /*4540*/  FSEL R242, R242, -INF , !P3 ;  /* 0xff800000f2f27808 */ /* 0x000fe20005800000 */
[----:B------:R2:W2:Y:S01]  /*4550*/  MUFU.TANH R64, R6 ;  /* 0x0000000600407308 */ /* 0x0004a20000002400 */
[----:B------:R-:W-:Y:S01]  /*4560*/  FSEL R211, R211, -INF , !P1 ;  /* 0xff800000d3d37808 */ /* 0x000fe20004800000 */
[-C--:B------:R-:W-:Y:S01]  /*4570*/  HMMA.16816.F32.BF16 R20, R20, R46.reuse, R28 ;  /* 0x0000002e1414723c */ /* 0x080fe2000004181c */
[----:B------:R-:W-:Y:S02]  /*4580*/  FSEL R168, R168, -INF , !P0 ;  /* 0xff800000a8a87808 */ /* 0x000fe40004000000 */
[----:B------:R-:W-:Y:S01]  /*4590*/  FSEL R177, R177, -INF , !P4 ;  /* 0xff800000b1b17808 */ /* 0x000fe20006000000 */
[----:B------:R-:W-:Y:S01]  /*45a0*/  FMUL.FTZ R40, R40, c[0x0][0x2ec] ;  /* 0x0000bb0028287a20 */ /* 0x000fe20000410000 */
[----:B------:R-:W-:Y:S01]  /*45b0*/  FSEL R236, R236, -INF , !P2 ;  /* 0xff800000ecec7808 */ /* 0x000fe20005000000 */
[----:B-1----:R-:W-:Y:S01]  /*45c0*/  FMUL.FTZ R7, R53, c[0x0][0x2ec] ;  /* 0x0000bb0035077a20 */ /* 0x002fe20000410000 */
[----:B------:R-:W-:Y:S01]  /*45d0*/  ISETP.GE.AND P0, PT, R5, R8, PT ;  /* 0x000000080500720c */ /* 0x000fe20003f06270 */
[----:B------:R-:W-:Y:S01]  /*45e0*/  FMUL.FTZ R41, R41, c[0x0][0x2ec] ;  /* 0x0000bb0029297a20 */ /* 0x000fe20000410000 */
[C---:B------:R-:W-:Y:S01]  /*45f0*/  ISETP.GE.AND P4, PT, R5.reuse, R11, PT ;  /* 0x0000000b0500720c */ /* 0x040fe20003f86270 */
[----:B------:R-:W-:Y:S01]  /*4600*/  FMUL.FTZ R42, R42, c[0x0][0x2ec] ;  /* 0x0000bb002a2a7a20 */ /* 0x000fe20000410000 */
[----:B------:R-:W-:Y:S01]  /*4610*/  ISETP.GE.AND P2, PT, R5, R10, PT ;  /* 0x0000000a0500720c */ /* 0x000fe20003f46270 */
[----:B------:R-:W-:Y:S01]  /*4620*/  FMUL.FTZ R12, R43, c[0x0][0x2ec] ;  /* 0x0000bb002b0c7a20 */ /* 0x000fe20000410000 */
[----:B------:R-:W-:Y:S01]  /*4630*/  IADD3 R5, R3, 0x49, RZ ;  /* 0x0000004903057810 */ /* 0x000fe20007ffe0ff */
[----:B--2---:R-:W-:Y:S01]  /*4640*/  FMUL.FTZ R6, R67, c[0x0][0x2ec] ;  /* 0x0000bb0043067a20 */ /* 0x004fe20000410000 */
[----:B------:R-:W-:Y:S01]  /*4650*/  FSEL R232, R232, -INF , !P0 ;  /* 0xff800000e8e87808 */ /* 0x000fe20004000000 */
[----:B------:R1:W-:Y:S01]  /*4660*/  MUFU.TANH R53, R7 ;  /* 0x0000000700357308 */ /* 0x0003e20000002400 */
[----:B------:R-:W-:Y:S01]  /*4670*/  FSEL R238, R238, -INF , !P4 ;  /* 0xff800000eeee7808 */ /* 0x000fe20006000000 */
[----:B------:R-:W-:Y:S01]  /*4680*/  HMMA.16816.F32.BF16 R24, R24, R46, R32 ;  /* 0x0000002e1818723c */ /* 0x000fe20000041820 */
[----:B------:R-:W-:-:S02]  /*4690*/  FSEL R243, R243, -INF , !P2 ;  /* 0xff800000f3f37808 */ /* 0x000fc40005000000 */
[C---:B------:R-:W-:Y:S02]  /*46a0*/  ISETP.GE.AND P0, PT, R5.reuse, R9, PT ;  /* 0x000000090500720c */ /* 0x040fe40003f06270 */
[C---:B------:R-:W-:Y:S01]  /*46b0*/  ISETP.GE.AND P4, PT, R5.reuse, R8, PT ;  /* 0x000000080500720c */ /* 0x040fe20003f86270 */
[----:B------:R2:W2:Y:S01]  /*46c0*/  MUFU.TANH R66, R6 ;  /* 0x0000000600427308 */ /* 0x0004a20000002400 */
[----:B------:R-:W-:Y:S01]  /*46d0*/  ISETP.GE.AND P2, PT, R5, R11, PT ;  /* 0x0000000b0500720c */ /* 0x000fe20003f46270 */
[----:B------:R-:W-:Y:S01]  /*46e0*/  FMUL.FTZ R20, R20, c[0x0][0x2ec] ;  /* 0x0000bb0014147a20 */ /* 0x000fe20000410000 */
[----:B------:R-:W-:Y:S01]  /*46f0*/  FSEL R205, R205, -INF , !P0 ;  /* 0xff800000cdcd7808 */ /* 0x000fe20004000000 */
[----:B------:R-:W-:Y:S01]  /*4700*/  FMUL.FTZ R21, R21, c[0x0][0x2ec] ;  /* 0x0000bb0015157a20 */ /* 0x000fe20000410000 */
[----:B------:R-:W-:Y:S01]  /*4710*/  FSEL R206, R206, -INF , !P4 ;  /* 0xff800000cece7808 */ /* 0x000fe20006000000 */
[----:B------:R-:W-:Y:S01]  /*4720*/  FMUL.FTZ R23, R23, c[0x0][0x2ec] ;  /* 0x0000bb0017177a20 */ /* 0x000fe20000410000 */
[----:B------:R-:W-:Y:S01]  /*4730*/  FSEL R234, R163, -INF , !P2 ;  /* 0xff800000a3ea7808 */ /* 0x000fe20005000000 */
[----:B------:R-:W3:Y:S01]  /*4740*/  MUFU.TANH R40, R40 ;  /* 0x0000002800287308 */ /* 0x000ee20000002400 */
[----:B-1----:R-:W-:Y:S01]  /*4750*/  FMUL.FTZ R7, R55, c[0x0][0x2ec] ;  /* 0x0000bb0037077a20 */ /* 0x002fe20000410000 */
[----:B--2---:R-:W-:-:S06]  /*4760*/  IADD3 R6, R3, 0x48, RZ ;  /* 0x0000004803067810 */ /* 0x004fcc0007ffe0ff */
[----:B------:R1:W-:Y:S02]  /*4770*/  MUFU.TANH R45, R7 ;  /* 0x00000007002d7308 */ /* 0x0003e40000002400 */
[----:B------:R-:W-:Y:S01]  /*4780*/  FMUL.FTZ R24, R24, c[0x0][0x2ec] ;  /* 0x0000bb0018187a20 */ /* 0x000fe20000410000 */
[----:B------:R-:W-:Y:S01]  /*4790*/  ISETP.GE.AND P6, PT, R6, R9, PT ;  /* 0x000000090600720c */ /* 0x000fe20003fc6270 */
[----:B------:R-:W-:Y:S01]  /*47a0*/  FMUL.FTZ R26, R26, c[0x0][0x2ec] ;  /* 0x0000bb001a1a7a20 */ /* 0x000fe20000410000 */
[C---:B------:R-:W-:Y:S01]  /*47b0*/  ISETP.GE.AND P5, PT, R6.reuse, R8, PT ;  /* 0x000000080600720c */ /* 0x040fe20003fa6270 */
[----:B------:R-:W-:Y:S01]  /*47c0*/  FMUL.FTZ R25, R25, c[0x0][0x2ec] ;  /* 0x0000bb0019197a20 */ /* 0x000fe20000410000 */
[C---:B------:R-:W-:Y:S01]  /*47d0*/  ISETP.GE.AND P3, PT, R6.reuse, R11, PT ;  /* 0x0000000b0600720c */ /* 0x040fe20003f66270 */
[----:B------:R-:W-:Y:S01]  /*47e0*/  MUFU.TANH R50, R50 ;  /* 0x0000003200327308 */ /* 0x000fe20000002400 */
[----:B------:R-:W-:Y:S01]  /*47f0*/  ISETP.GE.AND P1, PT, R6, R10, PT ;  /* 0x0000000a0600720c */ /* 0x000fe20003f26270 */
[----:B------:R-:W-:Y:S01]  /*4800*/  FMUL.FTZ R6, R54, c[0x0][0x2ec] ;  /* 0x0000bb0036067a20 */ /* 0x000fe20000410000 */
[----:B------:R-:W-:Y:S01]  /*4810*/  FSEL R209, R209, -INF , !P6 ;  /* 0xff800000d1d17808 */ /* 0x000fe20007000000 */
[----:B------:R-:W-:Y:S01]  /*4820*/  FMUL.FTZ R27, R27, c[0x0][0x2ec] ;  /* 0x0000bb001b1b7a20 */ /* 0x000fe20000410000 */
[----:B------:R-:W-:-:S02]  /*4830*/  FSEL R208, R208, -INF , !P5 ;  /* 0xff800000d0d07808 */ /* 0x000fc40006800000 */
[----:B------:R-:W-:Y:S01]  /*4840*/  ISETP.GE.AND P6, PT, R5, R10, PT ;  /* 0x0000000a0500720c */ /* 0x000fe20003fc6270 */
[----:B------:R2:W-:Y:S01]  /*4850*/  MUFU.TANH R52, R6 ;  /* 0x0000000600347308 */ /* 0x0005e20000002400 */
[----:B------:R-:W-:Y:S01]  /*4860*/  IADD3 R5, R3, 0x51, RZ ;  /* 0x0000005103057810 */ /* 0x000fe20007ffe0ff */
[----:B-1----:R-:W-:Y:S01]  /*4870*/  FMUL.FTZ R7, R56, c[0x0][0x2ec] ;  /* 0x0000bb0038077a20 */ /* 0x002fe20000410000 */
[----:B------:R-:W-:Y:S02]  /*4880*/  FSEL R237, R162, -INF , !P3 ;  /* 0xff800000a2ed7808 */ /* 0x000fe40005800000 */
[----:B------:R-:W-:Y:S02]  /*4890*/  FSEL R241, R161, -INF , !P1 ;  /* 0xff800000a1f17808 */ /* 0x000fe40004800000 */
[----:B------:R-:W-:Y:S01]  /*48a0*/  FSEL R240, R160, -INF , !P6 ;  /* 0xff800000a0f07808 */ /* 0x000fe20007000000 */
[----:B------:R-:W-:Y:S01]  /*48b0*/  MUFU.TANH R41, R41 ;  /* 0x0000002900297308 */ /* 0x000fe20000002400 */
[----:B------:R-:W-:-:S02]  /*48c0*/  ISETP.GE.AND P4, PT, R5, R9, PT ;  /* 0x000000090500720c */ /* 0x000fc40003f86270 */
[C---:B------:R-:W-:Y:S02]  /*48d0*/  ISETP.GE.AND P2, PT, R5.reuse, R8, PT ;  /* 0x000000080500720c */ /* 0x040fe40003f46270 */
[----:B------:R-:W-:Y:S02]  /*48e0*/  ISETP.GE.AND P6, PT, R5, R11, PT ;  /* 0x0000000b0500720c */ /* 0x000fe40003fc6270 */
[----:B----4-:R-:W-:Y:S01]  /*48f0*/  FSEL R137, R159, -INF , !P4 ;  /* 0xff8000009f897808 */ /* 0x010fe20006000000 */
[----:B------:R-:W1:Y:S01]  /*4900*/  MUFU.TANH R42, R42 ;  /* 0x0000002a002a7308 */ /* 0x000e620000002400 */
[----:B--2---:R-:W-:Y:S02]  /*4910*/  IADD3 R6, R3, 0x50, RZ ;  /* 0x0000005003067810 */ /* 0x004fe40007ffe0ff */
[----:B------:R-:W-:Y:S02]  /*4920*/  FSEL R200, R156, -INF , !P2 ;  /* 0xff8000009cc87808 */ /* 0x000fe40005000000 */
[----:B------:R-:W-:-:S02]  /*4930*/  ISETP.GE.AND P5, PT, R6, R9, PT ;  /* 0x000000090600720c */ /* 0x000fc40003fa6270 */
[----:B------:R-:W-:Y:S01]  /*4940*/  ISETP.GE.AND P3, PT, R6, R8, PT ;  /* 0x000000080600720c */ /* 0x000fe20003f66270 */
[----:B------:R-:W-:Y:S01]  /*4950*/  MUFU.TANH R12, R12 ;  /* 0x0000000c000c7308 */ /* 0x000fe20000002400 */
[----:B------:R-:W-:Y:S02]  /*4960*/  FSEL R202, R158, -INF , !P5 ;  /* 0xff8000009eca7808 */ /* 0x000fe40006800000 */
[C---:B------:R-:W-:Y:S02]  /*4970*/  ISETP.GE.AND P1, PT, R6.reuse, R11, PT ;  /* 0x0000000b0600720c */ /* 0x040fe40003f26270 */
[-C--:B------:R-:W-:Y:S01]  /*4980*/  ISETP.GE.AND P0, PT, R6, R10.reuse, PT ;  /* 0x0000000a0600720c */ /* 0x080fe20003f06270 */
[----:B------:R-:W-:Y:S01]  /*4990*/  FMUL.FTZ R6, R57, c[0x0][0x2ec] ;  /* 0x0000bb0039067a20 */ /* 0x000fe20000410000 */
[----:B------:R-:W-:Y:S01]  /*49a0*/  ISETP.GE.AND P5, PT, R5, R10, PT ;  /* 0x0000000a0500720c */ /* 0x000fe20003fa6270 */
[----:B------:R2:W-:Y:S01]  /*49b0*/  MUFU.TANH R44, R7 ;  /* 0x00000007002c7308 */ /* 0x0005e20000002400 */
[----:B------:R-:W-:-:S02]  /*49c0*/  IADD3 R5, R3, 0x58, RZ ;  /* 0x0000005803057810 */ /* 0x000fc40007ffe0ff */
[----:B------:R-:W-:Y:S02]  /*49d0*/  FSEL R201, R157, -INF , !P3 ;  /* 0xff8000009dc97808 */ /* 0x000fe40005800000 */
[----:B------:R-:W-:Y:S02]  /*49e0*/  FSEL R207, R154, -INF , !P1 ;  /* 0xff8000009acf7808 */ /* 0x000fe40004800000 */
[----:B------:R-:W-:Y:S01]  /*49f0*/  FSEL R235, R123, -INF , !P0 ;  /* 0xff8000007beb7808 */ /* 0x000fe20004000000 */
[----:B------:R4:W-:Y:S01]  /*4a00*/  MUFU.TANH R17, R6 ;  /* 0x0000000600117308 */ /* 0x0009e20000002400 */
[C---:B------:R-:W-:Y:S02]  /*4a10*/  ISETP.GE.AND P3, PT, R5.reuse, R9, PT ;  /* 0x000000090500720c */ /* 0x040fe40003f66270 */
[C---:B------:R-:W-:Y:S02]  /*4a20*/  ISETP.GE.AND P1, PT, R5.reuse, R8, PT ;  /* 0x000000080500720c */ /* 0x040fe40003f26270 */
[----:B------:R-:W-:-:S02]  /*4a30*/  ISETP.GE.AND P0, PT, R5, R11, PT ;  /* 0x0000000b0500720c */ /* 0x000fc40003f06270 */
[----:B------:R-:W-:Y:S01]  /*4a40*/  ISETP.GE.AND P4, PT, R5, R10, PT ;  /* 0x0000000a0500720c */ /* 0x000fe20003f86270 */
[----:B--2---:R-:W-:Y:S01]  /*4a50*/  FMUL.FTZ R7, R59, c[0x0][0x2ec] ;  /* 0x0000bb003b077a20 */ /* 0x004fe20000410000 */
[----:B------:R-:W-:Y:S01]  /*4a60*/  IADD3 R5, R3, 0x59, RZ ;  /* 0x0000005903057810 */ /* 0x000fe20007ffe0ff */
[----:B------:R-:W-:Y:S01]  /*4a70*/  MUFU.TANH R24, R24 ;  /* 0x0000001800187308 */ /* 0x000fe20000002400 */
[----:B------:R-:W-:Y:S02]  /*4a80*/  FSEL R203, R155, -INF , !P6 ;  /* 0xff8000009bcb7808 */ /* 0x000fe40007000000 */
[----:B------:R-:W-:Y:S02]  /*4a90*/  FSEL R210, R140, -INF , !P5 ;  /* 0xff8000008cd27808 */ /* 0x000fe40006800000 */
[----:B-----5:R-:W-:Y:S01]  /*4aa0*/  FSEL R136, R122, -INF , !P3 ;  /* 0xff8000007a887808 */ /* 0x020fe20005800000 */
[----:B----4-:R-:W-:Y:S01]  /*4ab0*/  FMUL.FTZ R6, R58, c[0x0][0x2ec] ;  /* 0x0000bb003a067a20 */ /* 0x010fe20000410000 */
[C---:B------:R-:W-:Y:S01]  /*4ac0*/  ISETP.GE.AND P2, PT, R5.reuse, R9, PT ;  /* 0x000000090500720c */ /* 0x040fe20003f46270 */
[----:B------:R2:W-:Y:S01]  /*4ad0*/  MUFU.TANH R15, R7 ;  /* 0x00000007000f7308 */ /* 0x0005e20000002400 */
[----:B------:R-:W-:-:S02]  /*4ae0*/  ISETP.GE.AND P6, PT, R5, R8, PT ;  /* 0x000000080500720c */ /* 0x000fc40003fc6270 */
[C---:B------:R-:W-:Y:S02]  /*4af0*/  ISETP.GE.AND P5, PT, R5.reuse, R11, PT ;  /* 0x0000000b0500720c */ /* 0x040fe40003fa6270 */
[----:B------:R-:W-:Y:S02]  /*4b00*/  ISETP.GE.AND P3, PT, R5, R10, PT ;  /* 0x0000000a0500720c */ /* 0x000fe40003f66270 */
[----:B------:R-:W-:Y:S01]  /*4b10*/  IADD3 R5, R3, 0x60, RZ ;  /* 0x0000006003057810 */ /* 0x000fe20007ffe0ff */
[----:B------:R4:W-:Y:S01]  /*4b20*/  MUFU.TANH R16, R6 ;  /* 0x0000000600107308 */ /* 0x0009e20000002400 */
[----:B------:R-:W-:Y:S02]  /*4b30*/  FSEL R197, R121, -INF , !P1 ;  /* 0xff80000079c57808 */ /* 0x000fe40004800000 */
[----:B------:R-:W-:Y:S02]  /*4b40*/  FSEL R198, R96, -INF , !P0 ;  /* 0xff80000060c67808 */ /* 0x000fe40004000000 */
[----:B------:R-:W-:-:S02]  /*4b50*/  FSEL R204, R74, -INF , !P4 ;  /* 0xff8000004acc7808 */ /* 0x000fc40006000000 */
[----:B------:R-:W-:Y:S01]  /*4b60*/  FSEL R188, R131, -INF , !P2 ;  /* 0xff80000083bc7808 */ /* 0x000fe20005000000 */
[----:B--2---:R-:W-:Y:S01]  /*4b70*/  FMUL.FTZ R7, R51, c[0x0][0x2ec] ;  /* 0x0000bb0033077a20 */ /* 0x004fe20000410000 */
[C---:B------:R-:W-:Y:S01]  /*4b80*/  ISETP.GE.AND P1, PT, R5.reuse, R9, PT ;  /* 0x000000090500720c */ /* 0x040fe20003f26270 */
[----:B------:R-:W-:Y:S01]  /*4b90*/  MUFU.TANH R20, R20 ;  /* 0x0000001400147308 */ /* 0x000fe20000002400 */
[C---:B------:R-:W-:Y:S02]  /*4ba0*/  ISETP.GE.AND P0, PT, R5.reuse, R8, PT ;  /* 0x000000080500720c */ /* 0x040fe40003f06270 */
[C---:B------:R-:W-:Y:S02]  /*4bb0*/  ISETP.GE.AND P4, PT, R5.reuse, R11, PT ;  /* 0x0000000b0500720c */ /* 0x040fe40003f86270 */
[----:B------:R-:W-:Y:S01]  /*4bc0*/  ISETP.GE.AND P2, PT, R5, R10, PT ;  /* 0x0000000a0500720c */ /* 0x000fe20003f46270 */
[----:B----4-:R-:W-:Y:S01]  /*4bd0*/  FMUL.FTZ R6, R48, c[0x0][0x2ec] ;  /* 0x0000bb0030067a20 */ /* 0x010fe20000410000 */
[----:B------:R-:W-:Y:S01]  /*4be0*/  IADD3 R5, R3, 0x61, RZ ;  /* 0x0000006103057810 */ /* 0x000fe20007ffe0ff */
[----:B------:R-:W-:Y:S01]  /*4bf0*/  MUFU.TANH R7, R7 ;  /* 0x0000000700077308 */ /* 0x000fe20000002400 */
[----:B------:R-:W-:-:S02]  /*4c00*/  FSEL R187, R98, -INF , !P6 ;  /* 0xff80000062bb7808 */ /* 0x000fc40007000000 */
[----:B------:R-:W-:Y:S02]  /*4c10*/  FSEL R194, R97, -INF , !P5 ;  /* 0xff80000061c27808 */ /* 0x000fe40006800000 */
[----:B---3--:R-:W-:Y:S02]  /*4c20*/  FSEL R199, R85, -INF , !P3 ;  /* 0xff80000055c77808 */ /* 0x008fe40005800000 */
[----:B------:R-:W-:Y:S01]  /*4c30*/  FSEL R170, R73, -INF , !P1 ;  /* 0xff80000049aa7808 */ /* 0x000fe20004800000 */
[----:B------:R2:W3:Y:S01]  /*4c40*/  MUFU.TANH R14, R6 ;  /* 0x00000006000e7308 */ /* 0x0004e20000002400 */
[C---:B------:R-:W-:Y:S02]  /*4c50*/  ISETP.GE.AND P6, PT, R5.reuse, R9, PT ;  /* 0x000000090500720c */ /* 0x040fe40003fc6270 */
[C---:B------:R-:W-:Y:S02]  /*4c60*/  ISETP.GE.AND P5, PT, R5.reuse, R8, PT ;  /* 0x000000080500720c */ /* 0x040fe40003fa6270 */
[----:B------:R-:W-:-:S02]  /*4c70*/  ISETP.GE.AND P3, PT, R5, R11, PT ;  /* 0x0000000b0500720c */ /* 0x000fc40003f66270 */
[----:B------:R-:W-:Y:S01]  /*4c80*/  ISETP.GE.AND P1, PT, R5, R10, PT ;  /* 0x0000000a0500720c */ /* 0x000fe20003f26270 */
[----:B------:R-:W-:Y:S01]  /*4c90*/  MUFU.TANH R26, R26 ;  /* 0x0000001a001a7308 */ /* 0x000fe20000002400 */
[----:B------:R-:W-:Y:S02]  /*4ca0*/  IADD3 R5, R3, 0x68, RZ ;  /* 0x0000006803057810 */ /* 0x000fe40007ffe0ff */
[----:B------:R-:W-:Y:S02]  /*4cb0*/  FSEL R175, R70, -INF , !P0 ;  /* 0xff80000046af7808 */ /* 0x000fe40004000000 */
[----:B------:R-:W-:Y:S02]  /*4cc0*/  ISETP.GE.AND P0, PT, R5, R9, PT ;  /* 0x000000090500720c */ /* 0x000fe40003f06270 */
[----:B------:R-:W-:Y:S01]  /*4cd0*/  FSEL R183, R68, -INF , !P4 ;  /* 0xff80000044b77808 */ /* 0x000fe20006000000 */
[----:B--2---:R-:W-:Y:S01]  /*4ce0*/  FMUL.FTZ R6, R49, c[0x0][0x2ec] ;  /* 0x0000bb0031067a20 */ /* 0x004fe20000410000 */
[----:B------:R-:W-:Y:S01]  /*4cf0*/  FSEL R195, R64, -INF , !P2 ;  /* 0xff80000040c37808 */ /* 0x000fe20005000000 */
[----:B------:R-:W-:Y:S01]  /*4d00*/  MUFU.TANH R21, R21 ;  /* 0x0000001500157308 */ /* 0x000fe20000002400 */
[----:B------:R-:W-:-:S02]  /*4d10*/  FSEL R163, R84, -INF , !P6 ;  /* 0xff80000054a37808 */ /* 0x000fc40007000000 */
[----:B------:R-:W-:Y:S02]  /*4d20*/  FSEL R169, R72, -INF , !P5 ;  /* 0xff80000048a97808 */ /* 0x000fe40006800000 */
[----:B------:R-:W-:Y:S02]  /*4d30*/  FSEL R174, R69, -INF , !P3 ;  /* 0xff80000045ae7808 */ /* 0x000fe40005800000 */
[----:B------:R-:W-:Y:S01]  /*4d40*/  FSEL R185, R66, -INF , !P1 ;  /* 0xff80000042b97808 */ /* 0x000fe20004800000 */
[----:B------:R2:W4:Y:S01]  /*4d50*/  MUFU.TANH R13, R6 ;  /* 0x00000006000d7308 */ /* 0x0005220000002400 */
[----:B------:R-:W-:Y:S02]  /*4d60*/  FSEL R159, R40, -INF , !P0 ;  /* 0xff800000289f7808 */ /* 0x000fe40004000000 */
[C---:B------:R-:W-:Y:S02]  /*4d70*/  ISETP.GE.AND P4, PT, R5.reuse, R8, PT ;  /* 0x000000080500720c */ /* 0x040fe40003f86270 */
[----:B------:R-:W-:-:S02]  /*4d80*/  ISETP.GE.AND P2, PT, R5, R11, PT ;  /* 0x0000000b0500720c */ /* 0x000fc40003f46270 */
[----:B------:R-:W-:Y:S01]  /*4d90*/  ISETP.GE.AND P6, PT, R5, R10, PT ;  /* 0x0000000a0500720c */ /* 0x000fe20003fc6270 */
[----:B------:R-:W-:Y:S01]  /*4da0*/  MUFU.TANH R25, R25 ;  /* 0x0000001900197308 */ /* 0x000fe20000002400 */
[C---:B------:R-:W-:Y:S02]  /*4db0*/  IADD3 R5, R3.reuse, 0x70, RZ ;  /* 0x0000007003057810 */ /* 0x040fe40007ffe0ff */
[----:B-1----:R-:W-:Y:S02]  /*4dc0*/  FSEL R165, R42, -INF , !P4 ;  /* 0xff8000002aa57808 */ /* 0x002fe40006000000 */
[----:B---3--:R-:W-:Y:S02]  /*4dd0*/  FSEL R171, R14, -INF , !P2 ;  /* 0xff8000000eab7808 */ /* 0x008fe40005000000 */
[----:B------:R-:W-:Y:S01]  /*4de0*/  FSEL R179, R50, -INF , !P6 ;  /* 0xff80000032b37808 */ /* 0x000fe20007000000 */
[----:B------:R-:W-:Y:S01]  /*4df0*/  MUFU.TANH R27, R27 ;  /* 0x0000001b001b7308 */ /* 0x000fe20000002400 */
[----:B--2---:R-:W-:-:S02]  /*4e00*/  IADD3 R6, R3, 0x69, RZ ;  /* 0x0000006903067810 */ /* 0x004fc40007ffe0ff */
[-C--:B------:R-:W-:Y:S02]  /*4e10*/  ISETP.GE.AND P4, PT, R5, R9.reuse, PT ;  /* 0x000000090500720c */ /* 0x080fe40003f86270 */
[C---:B------:R-:W-:Y:S02]  /*4e20*/  ISETP.GE.AND P5, PT, R6.reuse, R9, PT ;  /* 0x000000090600720c */ /* 0x040fe40003fa6270 */
[C---:B------:R-:W-:Y:S02]  /*4e30*/  ISETP.GE.AND P3, PT, R6.reuse, R8, PT ;  /* 0x000000080600720c */ /* 0x040fe40003f66270 */
[C---:B------:R-:W-:Y:S02]  /*4e40*/  ISETP.GE.AND P1, PT, R6.reuse, R11, PT ;  /* 0x0000000b0600720c */ /* 0x040fe40003f26270 */
[----:B------:R-:W-:Y:S02]  /*4e50*/  ISETP.GE.AND P0, PT, R6, R10, PT ;  /* 0x0000000a0600720c */ /* 0x000fe40003f06270 */
[----:B------:R-:W-:-:S02]  /*4e60*/  IADD3 R6, R3, 0x71, RZ ;  /* 0x0000007103067810 */ /* 0x000fc40007ffe0ff */
[----:B------:R-:W-:Y:S02]  /*4e70*/  FSEL R154, R41, -INF , !P5 ;  /* 0xff800000299a7808 */ /* 0x000fe40006800000 */
[----:B------:R-:W-:Y:S02]  /*4e80*/  FSEL R160, R12, -INF , !P3 ;  /* 0xff8000000ca07808 */ /* 0x000fe40005800000 */
[C---:B------:R-:W-:Y:S02]  /*4e90*/  ISETP.GE.AND P2, PT, R5.reuse, R8, PT ;  /* 0x000000080500720c */ /* 0x040fe40003f46270 */
[C---:B------:R-:W-:Y:S02]  /*4ea0*/  ISETP.GE.AND P6, PT, R5.reuse, R11, PT ;  /* 0x0000000b0500720c */ /* 0x040fe40003fc6270 */
[----:B------:R-:W-:Y:S02]  /*4eb0*/  ISETP.GE.AND P5, PT, R5, R10, PT ;  /* 0x0000000a0500720c */ /* 0x000fe40003fa6270 */
[----:B------:R-:W-:-:S02]  /*4ec0*/  ISETP.GE.AND P3, PT, R6, R9, PT ;  /* 0x000000090600720c */ /* 0x000fc40003f66270 */
[----:B------:R-:W-:Y:S02]  /*4ed0*/  IADD3 R5, R3, 0x78, RZ ;  /* 0x0000007803057810 */ /* 0x000fe40007ffe0ff */
[----:B------:R-:W-:Y:S02]  /*4ee0*/  FSEL R155, R52, -INF , !P2 ;  /* 0xff800000349b7808 */ /* 0x000fe40005000000 */
[----:B------:R-:W-:Y:S02]  /*4ef0*/  FSEL R161, R44, -INF , !P6 ;  /* 0xff8000002ca17808 */ /* 0x000fe40007000000 */
[----:B------:R-:W-:Y:S02]  /*4f00*/  FSEL R173, R16, -INF , !P5 ;  /* 0xff80000010ad7808 */ /* 0x000fe40006800000 */
[----:B------:R-:W-:Y:S02]  /*4f10*/  FSEL R133, R53, -INF , !P3 ;  /* 0xff80000035857808 */ /* 0x000fe40005800000 */
[----:B------:R-:W-:-:S02]  /*4f20*/  ISETP.GE.AND P2, PT, R5, R9, PT ;  /* 0x000000090500720c */ /* 0x000fc40003f46270 */
[C---:B------:R-:W-:Y:S02]  /*4f30*/  ISETP.GE.AND P6, PT, R5.reuse, R8, PT ;  /* 0x000000080500720c */ /* 0x040fe40003fc6270 */
[CC--:B------:R-:W-:Y:S02]  /*4f40*/  ISETP.GE.AND P5, PT, R5.reuse, R11.reuse, PT ;  /* 0x0000000b0500720c */ /* 0x0c0fe40003fa6270 */
[----:B------:R-:W-:Y:S01]  /*4f50*/  ISETP.GE.AND P3, PT, R5, R10, PT ;  /* 0x0000000a0500720c */ /* 0x000fe20003f66270 */
[----:B------:R-:W-:Y:S01]  /*4f60*/  FMUL.FTZ R5, R22, c[0x0][0x2ec] ;  /* 0x0000bb0016057a20 */ /* 0x000fe20000410000 */
[----:B------:R-:W-:Y:S02]  /*4f70*/  FSEL R176, R7, -INF , !P0 ;  /* 0xff80000007b07808 */ /* 0x000fe40004000000 */
[----:B------:R-:W-:Y:S02]  /*4f80*/  ISETP.GE.AND P0, PT, R6, R11, PT ;  /* 0x0000000b0600720c */ /* 0x000fe40003f06270 */
[----:B----4-:R-:W-:Y:S01]  /*4f90*/  FSEL R166, R13, -INF , !P1 ;  /* 0xff8000000da67808 */ /* 0x010fe20004800000 */
[----:B------:R-:W1:Y:S01]  /*4fa0*/  MUFU.TANH R5, R5 ;  /* 0x0000000500057308 */ /* 0x000e620000002400 */
[----:B------:R-:W-:-:S02]  /*4fb0*/  FSEL R156, R17, -INF , !P0 ;  /* 0xff800000119c7808 */ /* 0x000fc40004000000 */
[-C--:B------:R-:W-:Y:S02]  /*4fc0*/  ISETP.GE.AND P0, PT, R3, R8.reuse, PT ;  /* 0x000000080300720c */ /* 0x080fe40003f06270 */
[----:B------:R-:W-:Y:S02]  /*4fd0*/  FSEL R134, R65, -INF , !P4 ;  /* 0xff80000041867808 */ /* 0x000fe40006000000 */
[C---:B------:R-:W-:Y:S02]  /*4fe0*/  ISETP.GE.AND P1, PT, R6.reuse, R8, PT ;  /* 0x000000080600720c */ /* 0x040fe40003f26270 */
[----:B------:R-:W-:Y:S02]  /*4ff0*/  ISETP.GE.AND P4, PT, R6, R10, PT ;  /* 0x0000000a0600720c */ /* 0x000fe40003f86270 */
[----:B------:R-:W-:Y:S02]  /*5000*/  FSEL R140, R45, -INF , !P1 ;  /* 0xff8000002d8c7808 */ /* 0x000fe40004800000 */
[----:B------:R-:W-:-:S02]  /*5010*/  FSEL R167, R15, -INF , !P4 ;  /* 0xff8000000fa77808 */ /* 0x000fc40006000000 */
[----:B------:R-:W-:Y:S02]  /*5020*/  FSEL R132, R24, -INF , !P2 ;  /* 0xff80000018847808 */ /* 0x000fe40005000000 */
[----:B-1----:R-:W-:Y:S02]  /*5030*/  FSEL R164, R5, -INF , !P3 ;  /* 0xff80000005a47808 */ /* 0x002fe40005800000 */
[----:B------:R1:W2:Y:S01]  /*5040*/  MUFU.TANH R5, R23 ;  /* 0x0000001700057308 */ /* 0x0002a20000002400 */
[C---:B------:R-:W-:Y:S02]  /*5050*/  ISETP.GE.AND P1, PT, R3.reuse, R9, PT ;  /* 0x000000090300720c */ /* 0x040fe40003f26270 */
[C---:B------:R-:W-:Y:S02]  /*5060*/  ISETP.GE.AND P4, PT, R3.reuse, R11, PT ;  /* 0x0000000b0300720c */ /* 0x040fe40003f86270 */
[C---:B------:R-:W-:Y:S02]  /*5070*/  ISETP.GE.AND P2, PT, R3.reuse, R10, PT ;  /* 0x0000000a0300720c */ /* 0x040fe40003f46270 */
[----:B------:R-:W-:-:S02]  /*5080*/  IADD3 R3, R3, 0x79, RZ ;  /* 0x0000007903037810 */ /* 0x000fc40007ffe0ff */
[----:B------:R-:W-:Y:S02]  /*5090*/  FSEL R139, R26, -INF , !P6 ;  /* 0xff8000001a8b7808 */ /* 0x000fe40007000000 */
[----:B------:R-:W-:Y:S02]  /*50a0*/  FSEL R157, R20, -INF , !P5 ;  /* 0xff800000149d7808 */ /* 0x000fe40006800000 */
[----:B------:R-:W-:Y:S02]  /*50b0*/  FSEL R22, R216, -INF , !P1 ;  /* 0xff800000d8167808 */ /* 0x000fe40004800000 */
[----:B------:R-:W-:Y:S02]  /*50c0*/  ISETP.GE.AND P6, PT, R3, R9, PT ;  /* 0x000000090300720c */ /* 0x000fe40003fc6270 */
[----:B-1----:R-:W-:Y:S02]  /*50d0*/  FSEL R23, R215, -INF , !P0 ;  /* 0xff800000d7177808 */ /* 0x002fe40004000000 */
[----:B------:R-:W-:-:S02]  /*50e0*/  PLOP3.LUT P0, PT, PT, PT, UP0, 0x80, 0x0 ;  /* 0x000000000000781c */ /* 0x000fc40003f0f008 */
[C---:B------:R-:W-:Y:S02]  /*50f0*/  ISETP.GE.AND P5, PT, R3.reuse, R8, PT ;  /* 0x000000080300720c */ /* 0x040fe40003fa6270 */
[C---:B------:R-:W-:Y:S02]  /*5100*/  ISETP.GE.AND P3, PT, R3.reuse, R11, PT ;  /* 0x0000000b0300720c */ /* 0x040fe40003f66270 */
[----:B------:R-:W-:Y:S02]  /*5110*/  ISETP.GE.AND P1, PT, R3, R10, PT ;  /* 0x0000000a0300720c */ /* 0x000fe40003f26270 */
[----:B------:R-:W-:Y:S02]  /*5120*/  FSEL R24, R214, -INF , !P4 ;  /* 0xff800000d6187808 */ /* 0x000fe40006000000 */
[----:B------:R-:W-:Y:S02]  /*5130*/  FSEL R26, R213, -INF , !P2 ;  /* 0xff800000d51a7808 */ /* 0x000fe40005000000 */
[----:B------:R-:W-:-:S02]  /*5140*/  FSEL R126, R25, -INF , !P6 ;  /* 0xff800000197e7808 */ /* 0x000fc40007000000 */
[----:B------:R-:W-:Y:S02]  /*5150*/  FSEL R131, R27, -INF , !P5 ;  /* 0xff8000001b837808 */ /* 0x000fe40006800000 */
[----:B------:R-:W-:Y:S02]  /*5160*/  FSEL R158, R21, -INF , !P3 ;  /* 0xff800000159e7808 */ /* 0x000fe40005800000 */
[----:B--2---:R-:W-:Y:S01]  /*5170*/  FSEL R162, R5, -INF , !P1 ;  /* 0xff80000005a27808 */ /* 0x004fe20004800000 */
[----:B------:R-:W-:Y:S05]  /*5180*/  @!P0 BRA `(.L_x_69) ;  /* 0x0000026000008947 */ /* 0x000fea0003800000 */
[----:B------:R-:W-:Y:S01]  /*5190*/  UIADD3 UR7, UR8, -0x2, URZ ;  /* 0xfffffffe08077890 */ /* 0x000fe2000fffe03f */
[----:B------:R-:W-:-:S03]  /*51a0*/  IMAD.U32 R3, RZ, RZ, UR6 ;  /* 0x00000006ff037e24 */ /* 0x000fc6000f8e00ff */
[----:B------:R-:W-:Y:S02]  /*51b0*/  USHF.R.S32.HI UR5, URZ, 0x1f, UR7 ;  /* 0x0000001f3f057899 */ /* 0x000fe40008011407 */
[----:B------:R-:W-:Y:S01]  /*51c0*/  UIMAD UR20, UR20, UR7, URZ ;  /* 0x00000007141472a4 */ /* 0x000fe2000f8e023f */
[----:B------:R-:W-:Y:S01]  /*51d0*/  IMAD.U32 R6, RZ, RZ, UR7 ;  /* 0x00000007ff067e24 */ /* 0x000fe2000f8e00ff */
[----:B------:R-:W-:Y:S01]  /*51e0*/  USHF.L.U32 UR7, UR6, 0x5, URZ ;  /* 0x0000000506077899 */ /* 0x000fe2000800063f */
[----:B------:R-:W-:Y:S01]  /*51f0*/  SHF.L.U64.HI R3, R3, 0x5, R244 ;  /* 0x0000000503037819 */ /* 0x000fe200000102f4 */
[----:B------:R-:W-:Y:S01]  /*5200*/  UIMAD UR5, UR5, UR21, UR20 ;  /* 0x00000015050572a4 */ /* 0x000fe2000f8e0214 */
[----:B------:R-:W-:-:S05]  /*5210*/  IMAD.WIDE.U32 R6, R6, UR21, R246 ;  /* 0x0000001506067c25 */ /* 0x000fca000f8e00f6 */
[----:B------:R-:W-:Y:S02]  /*5220*/  IADD3 R5, R7, UR5, RZ ;  /* 0x0000000507057c10 */ /* 0x000fe4000fffe0ff */
[----:B------:R-:W-:-:S04]  /*5230*/  LEA R12, P1, R6, c[0x0][0x168], 0x1 ;  /* 0x00005a00060c7a11 */ /* 0x000fc800078208ff */
        /* <DEDUP_REMOVED lines=27> */
.L_x_69:
[----:B------:R-:W-:Y:S01]  /*53f0*/  FMNMX.FTZ R3, R22, R82, !PT ;  /* 0x0000005216037209 */ /* 0x000fe20007810000 */
[----:B------:R-:W-:Y:S01]  /*5400*/  STL [R1+0x110], R228 ;  /* 0x000110e401007387 */ /* 0x000fe20000100800 */
[----:B------:R-:W-:Y:S02]  /*5410*/  IMAD.SHL.U32 R213, R0, 0x2, RZ ;  /* 0x0000000200d57824 */ /* 0x000fe400078e00ff */
[----:B------:R-:W-:Y:S01]  /*5420*/  FMNMX.FTZ R3, R88, R3, !PT ;  /* 0x0000000358037209 */ /* 0x000fe20007810000 */
[----:B------:R-:W-:Y:S02]  /*5430*/  STL [R1+0x10c], R227 ;  /* 0x00010ce301007387 */ /* 0x000fe40000100800 */
[----:B------:R-:W-:-:S02]  /*5440*/  LEA R216, R2, R213, 0x1 ;  /* 0x000000d502d87211 */ /* 0x000fc400078e08ff */
[----:B------:R-:W-:Y:S01]  /*5450*/  FMNMX.FTZ R3, R83, R3, !PT ;  /* 0x0000000353037209 */ /* 0x000fe20007810000 */
[----:B------:R-:W-:Y:S01]  /*5460*/  STL [R1+0x108], R226 ;  /* 0x000108e201007387 */ /* 0x000fe20000100800 */
[----:B------:R-:W-:Y:S02]  /*5470*/  LEA R214, R4, R213, 0x1 ;  /* 0x000000d504d67211 */ /* 0x000fe400078e08ff */
[----:B------:R-:W-:Y:S01]  /*5480*/  FMNMX.FTZ R3, R81, R3, !PT ;  /* 0x0000000351037209 */ /* 0x000fe20007810000 */
[----:B------:R-:W-:Y:S02]  /*5490*/  STL [R1+0x104], R225 ;  /* 0x000104e101007387 */ /* 0x000fe40000100800 */
[----:B------:R-:W-:Y:S01]  /*54a0*/  IMAD R215, R2, 0x2, R214 ;  /* 0x0000000202d77824 */ /* 0x000fe200078e02d6 */
        /* <DEDUP_REMOVED lines=132> */
[----:B------:R1:W3:Y:S01]  /*5cf0*/  MUFU.EX2 R13, R6 ;  /* 0x00000006000d7308 */ /* 0x0002e20000000800 */
[----:B------:R-:W-:Y:S01]  /*5d00*/  FMNMX.FTZ R3, R240, R3, !PT ;  /* 0x00000003f0037209 */ /* 0x000fe20007810000 */
[--C-:B------:R-:W-:Y:S01]  /*5d10*/  FFMA.FTZ R5, R88, c[0x0][0x23c], -R7.reuse ;  /* 0x00008f0058057a23 */ /* 0x100fe20000010807 */
[----:B------:R-:W-:Y:S01]  /*5d20*/  FMNMX.FTZ R72, R161, R72, !PT ;  /* 0x00000048a1487209 */ /* 0x000fe20007810000 */
[--C-:B------:R-:W-:Y:S01]  /*5d30*/  FFMA.FTZ R137, R137, c[0x0][0x23c], -R7.reuse ;  /* 0x00008f0089897a23 */ /* 0x100fe20000010807 */
[----:B--2---:R-:W-:Y:S01]  /*5d40*/  FMNMX.FTZ R73, R73, R12, !PT ;  /* 0x0000000c49497209 */ /* 0x004fe20007810000 */
[----:B------:R-:W-:Y:S01]  /*5d50*/  FFMA.FTZ R136, R136, c[0x0][0x23c], -R7 ;  /* 0x00008f0088887a23 */ /* 0x000fe20000010807 */
[----:B------:R-:W-:Y:S01]  /*5d60*/  FMNMX.FTZ R3, R235, R3, !PT ;  /* 0x00000003eb037209 */ /* 0x000fe20007810000 */
[----:B------:R2:W-:Y:S01]  /*5d70*/  MUFU.EX2 R228, R5 ;  /* 0x0000000500e47308 */ /* 0x0005e20000000800 */
[----:B------:R-:W-:-:S02]  /*5d80*/  FMNMX.FTZ R72, R156, R72, !PT ;  /* 0x000000489c487209 */ /* 0x000fc40007810000 */
[----:B------:R-:W-:Y:S02]  /*5d90*/  FMNMX.FTZ R3, R210, R3, !PT ;  /* 0x00000003d2037209 */ /* 0x000fe40007810000 */
[----:B------:R-:W-:Y:S01]  /*5da0*/  FMNMX.FTZ R72, R157, R72, !PT ;  /* 0x000000489d487209 */ /* 0x000fe20007810000 */
[----:B-1----:R-:W-:-:S03]  /*5db0*/  FFMA.FTZ R6, R82, c[0x0][0x23c], -R7 ;  /* 0x00008f0052067a23 */ /* 0x002fc60000010807 */
[----:B------:R-:W-:Y:S01]  /*5dc0*/  FMNMX.FTZ R72, R158, R72, !PT ;  /* 0x000000489e487209 */ /* 0x000fe20007810000 */
[----:B------:R1:W-:Y:S04]  /*5dd0*/  MUFU.EX2 R221, R2 ;  /* 0x0000000200dd7308 */ /* 0x0003e80000000800 */
[----:B------:R-:W4:Y:S01]  /*5de0*/  SHFL.BFLY PT, R12, R72, 0x2, 0x1f ;  /* 0x0c401f00480c7f89 */ /* 0x000f2200000e0000 */
[----:B--2---:R-:W-:-:S03]  /*5df0*/  FFMA.FTZ R5, R83, c[0x0][0x23c], -R7 ;  /* 0x00008f0053057a23 */ /* 0x004fc60000010807 */
[----:B------:R2:W-:Y:S08]  /*5e00*/  MUFU.EX2 R248, R6 ;  /* 0x0000000600f87308 */ /* 0x0005f00000000800 */
[----:B------:R3:W-:Y:S01]  /*5e10*/  MUFU.EX2 R224, R5 ;  /* 0x0000000500e07308 */ /* 0x0007e20000000800 */
[----:B-1----:R-:W-:Y:S01]  /*5e20*/  FFMA.FTZ R2, R146, c[0x0][0x23c], -R7 ;  /* 0x00008f0092027a23 */ /* 0x002fe20000010807 */
[----:B--2---:R-:W1:Y:S01]  /*5e30*/  SHFL.BFLY PT, R6, R73, 0x1, 0x1f ;  /* 0x0c201f0049067f89 */ /* 0x004e6200000e0000 */
[----:B----4-:R-:W-:-:S02]  /*5e40*/  FMNMX.FTZ R72, R72, R12, !PT ;  /* 0x0000000c48487209 */ /* 0x010fc40007810000 */
[----:B---3--:R-:W-:Y:S01]  /*5e50*/  FMNMX.FTZ R5, R204, R3, !PT ;  /* 0x00000003cc057209 */ /* 0x008fe20007810000 */
[----:B------:R-:W-:Y:S02]  /*5e60*/  FFMA.FTZ R3, R81, c[0x0][0x23c], -R7 ;  /* 0x00008f0051037a23 */ /* 0x000fe40000010807 */
[----:B------:R-:W2:Y:S01]  /*5e70*/  SHFL.BFLY PT, R12, R72, 0x1, 0x1f ;  /* 0x0c201f00480c7f89 */ /* 0x000ea200000e0000 */
[----:B------:R-:W-:Y:S01]  /*5e80*/  FMNMX.FTZ R5, R199, R5, !PT ;  /* 0x00000005c7057209 */ /* 0x000fe20007810000 */
[----:B------:R3:W-:Y:S03]  /*5e90*/  MUFU.EX2 R220, R3 ;  /* 0x0000000300dc7308 */ /* 0x0007e60000000800 */
[----:B------:R-:W-:-:S04]  /*5ea0*/  FMNMX.FTZ R5, R195, R5, !PT ;  /* 0x00000005c3057209 */ /* 0x000fc80007810000 */
[----:B------:R-:W-:-:S04]  /*5eb0*/  FMNMX.FTZ R5, R185, R5, !PT ;  /* 0x00000005b9057209 */ /* 0x000fc80007810000 */
[----:B------:R-:W-:Y:S02]  /*5ec0*/  FMNMX.FTZ R5, R179, R5, !PT ;  /* 0x00000005b3057209 */ /* 0x000fe40007810000 */
[----:B-1----:R-:W-:Y:S02]  /*5ed0*/  FMNMX.FTZ R73, R73, R6, !PT ;  /* 0x0000000649497209 */ /* 0x002fe40007810000 */
[----:B------:R-:W-:Y:S01]  /*5ee0*/  FMNMX.FTZ R5, R176, R5, !PT ;  /* 0x00000005b0057209 */ /* 0x000fe20007810000 */
[----:B---3--:R-:W-:Y:S01]  /*5ef0*/  FFMA.FTZ R3, R80, c[0x0][0x23c], -R7 ;  /* 0x00008f0050037a23 */ /* 0x008fe20000010807 */
[C---:B------:R-:W-:Y:S01]  /*5f00*/  FSETP.NEU.FTZ.AND P1, PT, R73.reuse, -INF , PT ;  /* 0xff8000004900780b */ /* 0x040fe20003f3d000 */
[----:B------:R-:W-:Y:S01]  /*5f10*/  FMUL.FTZ R6, R73, c[0x0][0x23c] ;  /* 0x00008f0049067a20 */ /* 0x000fe20000410000 */
[----:B------:R-:W-:Y:S01]  /*5f20*/  FMNMX.FTZ R5, R173, R5, !PT ;  /* 0x00000005ad057209 */ /* 0x000fe20007810000 */
[----:B------:R1:W3:Y:S01]  /*5f30*/  MUFU.EX2 R212, R3 ;  /* 0x0000000300d47308 */ /* 0x0002e20000000800 */
[----:B--2---:R-:W-:-:S02]  /*5f40*/  FMNMX.FTZ R72, R72, R12, !PT ;  /* 0x0000000c48487209 */ /* 0x004fc40007810000 */
[----:B------:R-:W-:Y:S02]  /*5f50*/  FSEL R6, R6, RZ, P1 ;  /* 0x000000ff06067208 */ /* 0x000fe40000800000 */
[----:B------:R-:W-:-:S03]  /*5f60*/  FSETP.NEU.FTZ.AND P1, PT, R72, -INF , PT ;  /* 0xff8000004800780b */ /* 0x000fc60003f3d000 */
[----:B------:R-:W-:-:S04]  /*5f70*/  FFMA.FTZ R12, R77, c[0x0][0x23c], -R6 ;  /* 0x00008f004d0c7a23 */ /* 0x000fc80000010806 */
[----:B------:R2:W-:Y:S01]  /*5f80*/  MUFU.EX2 R252, R12 ;  /* 0x0000000c00fc7308 */ /* 0x0005e20000000800 */
[----:B-1----:R-:W-:Y:S01]  /*5f90*/  FFMA.FTZ R3, R75, c[0x0][0x23c], -R7 ;  /* 0x00008f004b037a23 */ /* 0x002fe20000010807 */
[----:B------:R-:W-:Y:S02]  /*5fa0*/  MOV R75, R13 ;  /* 0x0000000d004b7202 */ /* 0x000fe40000000f00 */
[----:B---3--:R-:W-:-:S04]  /*5fb0*/  F2FP.BF16.PACK_AB R16, R212, R220 ;  /* 0x000000dcd410723e */ /* 0x008fc800000010ff */
        /* <DEDUP_REMOVED lines=8> */
[----:B---3--:R-:W-:Y:S02]  /*6040*/  F2FP.BF16.PACK_AB R18, R69, R8 ;  /* 0x000000084512723e */ /* 0x008fe400000010ff */
[----:B------:R-:W-:Y:S01]  /*6050*/  FMNMX.FTZ R3, R164, R3, !PT ;  /* 0x00000003a4037209 */ /* 0x000fe20007810000 */
[----:B------:R1:W-:Y:S03]  /*6060*/  MUFU.EX2 R247, R5 ;  /* 0x0000000500f77308 */ /* 0x0003e60000000800 */
        /* <DEDUP_REMOVED lines=15> */
[----:B-1----:R-:W-:-:S06]  /*6160*/  FFMA.FTZ R5, R89, c[0x0][0x23c], -R6 ;  /* 0x00008f0059057a23 */ /* 0x002fcc0000010806 */
[----:B------:R1:W2:Y:S02]  /*6170*/  MUFU.EX2 R11, R5 ;  /* 0x00000005000b7308 */ /* 0x0002a40000000800 */
[----:B-1----:R-:W-:Y:S01]  /*6180*/  FMUL.FTZ R5, R72, c[0x0][0x23c] ;  /* 0x00008f0048057a20 */ /* 0x002fe20000410000 */
[----:B--2---:R-:W-:-:S04]  /*6190*/  F2FP.BF16.PACK_AB R17, R11, R219 ;  /* 0x000000db0b11723e */ /* 0x004fc800000010ff */
[----:B------:R-:W-:Y:S02]  /*61a0*/  FSEL R5, R5, RZ, P1 ;  /* 0x000000ff05057208 */ /* 0x000fe40000800000 */
[----:B------:R-:W-:-:S03]  /*61b0*/  FSETP.NEU.FTZ.AND P1, PT, R3, -INF , PT ;  /* 0xff8000000300780b */ /* 0x000fc60003f3d000 */
[--C-:B------:R-:W-:Y:S01]  /*61c0*/  FFMA.FTZ R12, R24, c[0x0][0x23c], -R5.reuse ;  /* 0x00008f00180c7a23 */ /* 0x100fe20000010805 */
[----:B------:R-:W-:Y:S01]  /*61d0*/  F2FP.BF16.PACK_AB R24, R248, R75 ;  /* 0x0000004bf818723e */ /* 0x000fe200000010ff */
[--C-:B------:R-:W-:Y:S02]  /*61e0*/  FFMA.FTZ R13, R108, c[0x0][0x23c], -R5.reuse ;  /* 0x00008f006c0d7a23 */ /* 0x100fe40000010805 */
[----:B------:R1:W-:Y:S01]  /*61f0*/  MUFU.EX2 R245, R12 ;  /* 0x0000000c00f57308 */ /* 0x0003e20000000800 */
[--C-:B------:R-:W-:Y:S02]  /*6200*/  FFMA.FTZ R156, R156, c[0x0][0x23c], -R5.reuse ;  /* 0x00008f009c9c7a23 */ /* 0x100fe40000010805 */
[--C-:B------:R-:W-:Y:S02]  /*6210*/  FFMA.FTZ R157, R157, c[0x0][0x23c], -R5.reuse ;  /* 0x00008f009d9d7a23 */ /* 0x100fe40000010805 */
[----:B------:R-:W-:-:S03]  /*6220*/  FFMA.FTZ R158, R158, c[0x0][0x23c], -R5 ;  /* 0x00008f009e9e7a23 */ /* 0x000fc60000010805 */
[----:B------:R-:W-:Y:S01]  /*6230*/  MUFU.EX2 R10, R13 ;  /* 0x0000000d000a7308 */ /* 0x000fe20000000800 */
[----:B-1----:R-:W-:-:S07]  /*6240*/  FFMA.FTZ R12, R115, c[0x0][0x23c], -R5 ;  /* 0x00008f00730c7a23 */ /* 0x002fce0000010805 */
[----:B------:R1:W2:Y:S02]  /*6250*/  MUFU.EX2 R244, R12 ;  /* 0x0000000c00f47308 */ /* 0x0002a40000000800 */
[----:B-1----:R-:W-:Y:S01]  /*6260*/  FFMA.FTZ R12, R116, c[0x0][0x23c], -R5 ;  /* 0x00008f00740c7a23 */ /* 0x002fe20000010805 */
[----:B--2---:R-:W-:-:S05]  /*6270*/  F2FP.BF16.PACK_AB R20, R244, R245 ;  /* 0x000000f5f414723e */ /* 0x004fca00000010ff */
[----:B------:R1:W-:Y:S02]  /*6280*/  MUFU.EX2 R226, R12 ;  /* 0x0000000c00e27308 */ /* 0x0003e40000000800 */
        /* <DEDUP_REMOVED lines=10> */
[----:B------:R-:W-:-:S05]  /*6330*/  FFMA.FTZ R162, R162, c[0x0][0x23c], -R0 ;  /* 0x00008f00a2a27a23 */ /* 0x000fca0000010800 */
[----:B------:R-:W-:Y:S01]  /*6340*/  MUFU.EX2 R249, R4 ;  /* 0x0000000400f97308 */ /* 0x000fe20000000800 */
[----:B-1----:R-:W-:Y:S01]  /*6350*/  FFMA.FTZ R12, R26, c[0x0][0x23c], -R0 ;  /* 0x00008f001a0c7a23 */ /* 0x002fe20000010800 */
[----:B------:R-:W-:-:S06]  /*6360*/  F2FP.BF16.PACK_AB R26, R224, R228 ;  /* 0x000000e4e01a723e */ /* 0x000fcc00000010ff */
[----:B------:R1:W-:Y:S01]  /*6370*/  MUFU.EX2 R4, R2 ;  /* 0x0000000200047308 */ /* 0x0003e20000000800 */
[C---:B------:R-:W-:Y:S07]  /*6380*/  HMMA.16816.F32.BF16 R64, R24.reuse, R40, RZ ;  /* 0x000000281840723c */ /* 0x040fee00000418ff */
[----:B------:R2:W3:Y:S01]  /*6390*/  MUFU.EX2 R9, R12 ;  /* 0x0000000c00097308 */ /* 0x0004e20000000800 */
[----:B------:R-:W-:Y:S01]  /*63a0*/  HMMA.16816.F32.BF16 R44, R24, R28, RZ ;  /* 0x0000001c182c723c */ /* 0x000fe200000418ff */
[----:B-1----:R-:W-:-:S07]  /*63b0*/  FFMA.FTZ R2, R144, c[0x0][0x23c], -R7 ;  /* 0x00008f0090027a23 */ /* 0x002fce0000010807 */
[----:B------:R-:W-:Y:S01]  /*63c0*/  HMMA.16816.F32.BF16 R76, R24, R48, RZ ;  /* 0x00000030184c723c */ /* 0x000fe200000418ff */
[----:B--2---:R-:W-:-:S04]  /*63d0*/  FFMA.FTZ R12, R128, c[0x0][0x23c], -R0 ;  /* 0x00008f00800c7a23 */ /* 0x004fc80000010800 */
[----:B------:R1:W2:Y:S03]  /*63e0*/  MUFU.EX2 R128, R12 ;  /* 0x0000000c00807308 */ /* 0x0002a60000000800 */
[----:B------:R-:W-:Y:S08]  /*63f0*/  HMMA.16816.F32.BF16 R80, R16, R52, R64 ;  /* 0x000000341050723c */ /* 0x000ff00000041840 */
[----:B------:R-:W-:Y:S01]  /*6400*/  HMMA.16816.F32.BF16 R64, R24, R36, RZ ;  /* 0x000000241840723c */ /* 0x000fe200000418ff */
[----:B-1----:R-:W-:-:S02]  /*6410*/  FFMA.FTZ R12, R130, c[0x0][0x23c], -R0 ;  /* 0x00008f00820c7a23 */ /* 0x002fc40000010800 */
[----:B---3--:R-:W-:-:S05]  /*6420*/  IMAD.MOV.U32 R130, RZ, RZ, R9 ;  /* 0x000000ffff827224 */ /* 0x008fca00078e0009 */
[----:B------:R-:W-:Y:S01]  /*6430*/  HMMA.16816.F32.BF16 R104, R16, R56, R44 ;  /* 0x000000381068723c */ /* 0x000fe2000004182c */
[----:B------:R1:W-:Y:S01]  /*6440*/  MUFU.EX2 R84, R12 ;  /* 0x0000000c00547308 */ /* 0x0003e20000000800 */
[----:B------:R-:W3:Y:S01]  /*6450*/  LDSM.16.MT88.4 R44, [R214+0x8800] ;  /* 0x00880000d62c783b */ /* 0x000ee20000004200 */
[----:B--2---:R-:W-:Y:S01]  /*6460*/  F2FP.BF16.PACK_AB R21, R128, R130 ;  /* 0x000000828015723e */ /* 0x004fe200000010ff */
[----:B-1----:R-:W-:-:S05]  /*6470*/  FFMA.FTZ R12, R129, c[0x0][0x23c], -R0 ;  /* 0x00008f00810c7a23 */ /* 0x002fca0000010800 */
[----:B------:R1:W2:Y:S02]  /*6480*/  MUFU.EX2 R250, R12 ;  /* 0x0000000c00fa7308 */ /* 0x0002a40000000800 */
[----:B-1----:R-:W-:Y:S01]  /*6490*/  FFMA.FTZ R12, R91, c[0x0][0x23c], -R5 ;  /* 0x00008f005b0c7a23 */ /* 0x002fe20000010805 */
[----:B--2---:R-:W-:-:S05]  /*64a0*/  F2FP.BF16.PACK_AB R23, R250, R84 ;  /* 0x00000054fa17723e */ /* 0x004fca00000010ff */
[----:B------:R1:W2:Y:S01]  /*64b0*/  MUFU.EX2 R9, R12 ;  /* 0x0000000c00097308 */ /* 0x0002a20000000800 */
[----:B---3--:R-:W-:Y:S08]  /*64c0*/  HMMA.16816.F32.BF16 R112, R16, R44, R76 ;  /* 0x0000002c1070723c */ /* 0x008ff0000004184c */
[----:B------:R-:W-:Y:S01]  /*64d0*/  HMMA.16816.F32.BF16 R32, R20, R28, RZ ;  /* 0x0000001c1420723c */ /* 0x000fe200000418ff */
[----:B-1----:R-:W-:-:S07]  /*64e0*/  FFMA.FTZ R12, R117, c[0x0][0x23c], -R0 ;  /* 0x00008f00750c7a23 */ /* 0x002fce0000010800 */
[----:B------:R-:W-:Y:S01]  /*64f0*/  HMMA.16816.F32.BF16 R60, R20, R40, RZ ;  /* 0x00000028143c723c */ /* 0x000fe200000418ff */
[----:B--2---:R-:W-:Y:S01]  /*6500*/  F2FP.BF16.PACK_AB R14, R9, R225 ;  /* 0x000000e1090e723e */ /* 0x004fe200000010ff */
[----:B------:R1:W-:Y:S02]  /*6510*/  MUFU.EX2 R217, R12 ;  /* 0x0000000c00d97308 */ /* 0x0003e40000000800 */
[----:B-1----:R-:W-:-:S06]  /*6520*/  FFMA.FTZ R12, R120, c[0x0][0x23c], -R0 ;  /* 0x00008f00780c7a23 */ /* 0x002fcc0000010800 */
        /* <DEDUP_REMOVED lines=11> */
[----:B------:R-:W-:Y:S01]  /*65e0*/  IMAD.MOV.U32 R53, RZ, RZ, R252 ;  /* 0x000000ffff357224 */ /* 0x000fe200078e00fc */
[C---:B------:R-:W-:Y:S01]  /*65f0*/  HMMA.16816.F32.BF16 R60, R20.reuse, R36, RZ ;  /* 0x00000024143c723c */ /* 0x040fe200000418ff */
[----:B------:R2:W-:Y:S06]  /*6600*/  MUFU.EX2 R36, R2 ;  /* 0x0000000200247308 */ /* 0x0005ec0000000800 */
[----:B------:R-:W-:Y:S01]  /*6610*/  MOV R37, R84 ;  /* 0x0000005400257202 */ /* 0x000fe20000000f00 */
[----:B------:R-:W-:Y:S03]  /*6620*/  HMMA.16816.F32.BF16 R68, R20, R48, RZ ;  /* 0x000000301444723c */ /* 0x000fe600000418ff */
[----:B------:R-:W-:Y:S01]  /*6630*/  MOV R152, R37 ;  /* 0x0000002500987202 */ /* 0x000fe20000000f00 */
[----:B--2---:R-:W-:-:S04]  /*6640*/  FFMA.FTZ R2, R127, c[0x0][0x23c], -R7 ;  /* 0x00008f007f027a23 */ /* 0x004fc80000010807 */
[----:B------:R2:W3:Y:S08]  /*6650*/  MUFU.EX2 R52, R2 ;  /* 0x0000000200347308 */ /* 0x0004f00000000800 */
[----:B-1----:R-:W-:Y:S08]  /*6660*/  HMMA.16816.F32.BF16 R116, R12, R32, R60 ;  /* 0x000000200c74723c */ /* 0x002ff0000004183c */
[----:B------:R-:W-:Y:S01]  /*6670*/  HMMA.16816.F32.BF16 R60, R20, R30, RZ ;  /* 0x0000001e143c723c */ /* 0x000fe200000418ff */
[----:B--2---:R-:W-:-:S07]  /*6680*/  FFMA.FTZ R2, R149, c[0x0][0x23c], -R6 ;  /* 0x00008f0095027a23 */ /* 0x004fce0000010806 */
[----:B------:R-:W-:Y:S01]  /*6690*/  HMMA.16816.F32.BF16 R120, R16, R32, R64 ;  /* 0x000000201078723c */ /* 0x000fe20000041840 */
[----:B------:R1:W-:Y:S07]  /*66a0*/  MUFU.EX2 R129, R2 ;  /* 0x0000000200817308 */ /* 0x0003ee0000000800 */
[----:B------:R-:W-:Y:S08]  /*66b0*/  HMMA.16816.F32.BF16 R64, R20, R42, RZ ;  /* 0x0000002a1440723c */ /* 0x000ff000000418ff */
[----:B------:R-:W-:Y:S01]  /*66c0*/  HMMA.16816.F32.BF16 R84, R12, R58, R60 ;  /* 0x0000003a0c54723c */ /* 0x000fe2000004183c */
[----:B-1----:R-:W-:Y:S01]  /*66d0*/  FFMA.FTZ R2, R148, c[0x0][0x23c], -R6 ;  /* 0x00008f0094027a23 */ /* 0x002fe20000010806 */
[----:B---3--:R-:W-:-:S02]  /*66e0*/  MOV R148, R52 ;  /* 0x0000003400947202 */ /* 0x008fc40000000f00 */
[----:B------:R-:W-:Y:S02]  /*66f0*/  MOV R52, R251 ;  /* 0x000000fb00347202 */ /* 0x000fe40000000f00 */
[----:B------:R1:W2:Y:S02]  /*6700*/  MUFU.EX2 R251, R2 ;  /* 0x0000000200fb7308 */ /* 0x0002a40000000800 */
[C---:B------:R-:W-:Y:S08]  /*6710*/  HMMA.16816.F32.BF16 R60, R20.reuse, R50, RZ ;  /* 0x00000032143c723c */ /* 0x040ff000000418ff */
[----:B------:R-:W-:Y:S01]  /*6720*/  HMMA.16816.F32.BF16 R20, R20, R38, RZ ;  /* 0x000000261414723c */ /* 0x000fe200000418ff */
[----:B-1----:R-:W-:-:S07]  /*6730*/  FFMA.FTZ R2, R141, c[0x0][0x23c], -R6 ;  /* 0x00008f008d027a23 */ /* 0x002fce0000010806 */
[C---:B------:R-:W-:Y:S01]  /*6740*/  HMMA.16816.F32.BF16 R108, R12.reuse, R44, R68 ;  /* 0x0000002c0c6c723c */ /* 0x040fe20000041844 */
[----:B------:R1:W-:Y:S07]  /*6750*/  MUFU.EX2 R144, R2 ;  /* 0x0000000200907308 */ /* 0x0003ee0000000800 */
[C---:B------:R-:W-:Y:S08]  /*6760*/  HMMA.16816.F32.BF16 R64, R12.reuse, R54, R64 ;  /* 0x000000360c40723c */ /* 0x040ff00000041840 */
[----:B------:R-:W-:Y:S01]  /*6770*/  HMMA.16816.F32.BF16 R88, R12, R46, R60 ;  /* 0x0000002e0c58723c */ /* 0x000fe2000004183c */
[----:B-1----:R-:W-:-:S07]  /*6780*/  FFMA.FTZ R2, R124, c[0x0][0x23c], -R6 ;  /* 0x00008f007c027a23 */ /* 0x002fce0000010806 */
[----:B------:R-:W-:Y:S01]  /*6790*/  HMMA.16816.F32.BF16 R96, R12, R34, R20 ;  /* 0x000000220c60723c */ /* 0x000fe20000041814 */
[----:B------:R1:W-:Y:S01]  /*67a0*/  MUFU.EX2 R12, R2 ;  /* 0x00000002000c7308 */ /* 0x0003e20000000800 */
[----:B------:R-:W3:Y:S06]  /*67b0*/  LDSM.16.MT88.4 R20, [R213+0x9000] ;  /* 0x00900000d514783b */ /* 0x000eec0000004200 */
[C---:B------:R-:W-:Y:S08]  /*67c0*/  HMMA.16816.F32.BF16 R40, R24.reuse, R42, RZ ;  /* 0x0000002a1828723c */ /* 0x040ff000000418ff */
[----:B------:R-:W-:Y:S01]  /*67d0*/  HMMA.16816.F32.BF16 R28, R24, R30, RZ ;  /* 0x0000001e181c723c */ /* 0x000fe200000418ff */
[----:B-1----:R-:W-:-:S02]  /*67e0*/  FFMA.FTZ R2, R151, c[0x0][0x23c], -R5 ;  /* 0x00008f0097027a23 */ /* 0x002fc40000010805 */
[----:B------:R-:W-:Y:S02]  /*67f0*/  IMAD.MOV.U32 R151, RZ, RZ, R56 ;  /* 0x000000ffff977224 */ /* 0x000fe400078e0038 */
[----:B------:R1:W-:Y:S03]  /*6800*/  MUFU.EX2 R127, R2 ;  /* 0x00000002007f7308 */ /* 0x0003e60000000800 */
[C---:B------:R-:W-:Y:S08]  /*6810*/  HMMA.16816.F32.BF16 R48, R24.reuse, R50, RZ ;  /* 0x000000321830723c */ /* 0x040ff000000418ff */
[----:B------:R-:W-:Y:S01]  /*6820*/  HMMA.16816.F32.BF16 R24, R24, R38, RZ ;  /* 0x000000261818723c */ /* 0x000fe200000418ff */
[----:B-1----:R-:W-:-:S07]  /*6830*/  FFMA.FTZ R2, R147, c[0x0][0x23c], -R5 ;  /* 0x00008f0093027a23 */ /* 0x002fce0000010805 */
[C---:B------:R-:W-:Y:S01]  /*6840*/  HMMA.16816.F32.BF16 R40, R16.reuse, R54, R40 ;  /* 0x000000361028723c */ /* 0x040fe20000041828 */
[----:B------:R1:W-:Y:S07]  /*6850*/  MUFU.EX2 R252, R2 ;  /* 0x0000000200fc7308 */ /* 0x0003ee0000000800 */
[C---:B------:R-:W-:Y:S08]  /*6860*/  HMMA.16816.F32.BF16 R28, R16.reuse, R58, R28 ;  /* 0x0000003a101c723c */ /* 0x040ff0000004181c */
[----:B------:R-:W-:Y:S01]  /*6870*/  HMMA.16816.F32.BF16 R48, R16, R46, R48 ;  /* 0x0000002e1030723c */ /* 0x000fe20000041830 */
[----:B-1----:R-:W-:-:S04]  /*6880*/  FFMA.FTZ R2, R143, c[0x0][0x23c], -R5 ;  /* 0x00008f008f027a23 */ /* 0x002fc80000010805 */
[----:B------:R1:W-:Y:S03]  /*6890*/  MUFU.EX2 R146, R2 ;  /* 0x0000000200927308 */ /* 0x0003e60000000800 */
[----:B------:R-:W-:Y:S07]  /*68a0*/  HMMA.16816.F32.BF16 R24, R16, R34, R24 ;  /* 0x000000221018723c */ /* 0x000fee0000041818 */
[----:B--2---:R-:W-:Y:S01]  /*68b0*/  F2FP.BF16.PACK_AB R17, R251, R129 ;  /* 0x00000081fb11723e */ /* 0x004fe200000010ff */
[----:B-1----:R-:W-:Y:S01]  /*68c0*/  FFMA.FTZ R2, R125, c[0x0][0x23c], -R5 ;  /* 0x00008f007d027a23 */ /* 0x002fe20000010805 */
[----:B------:R-:W-:-:S03]  /*68d0*/  MOV R125, R4 ;  /* 0x00000004007d7202 */ /* 0x000fc60000000f00 */
[----:B------:R1:W2:Y:S01]  /*68e0*/  MUFU.EX2 R4, R2 ;  /* 0x0000000200047308 */ /* 0x0002a20000000800 */
[----:B------:R-:W-:Y:S01]  /*68f0*/  F2FP.BF16.PACK_AB R16, R125, R221 ;  /* 0x000000dd7d10723e */ /* 0x000fe200000010ff */
[----:B-1----:R-:W-:Y:S01]  /*6900*/  FFMA.FTZ R2, R153, c[0x0][0x23c], -R0 ;  /* 0x00008f0099027a23 */ /* 0x002fe20000010800 */
[----:B--2---:R-:W-:Y:S02]  /*6910*/  F2FP.BF16.PACK_AB R14, R4, R146 ;  /* 0x00000092040e723e */ /* 0x004fe400000010ff */
[----:B------:R-:W-:-:S03]  /*6920*/  MOV R153, R57 ;  /* 0x0000003900997202 */ /* 0x000fc60000000f00 */
[----:B------:R1:W-:Y:S02]  /*6930*/  MUFU.EX2 R124, R2 ;  /* 0x00000002007c7308 */ /* 0x0003e40000000800 */
[----:B-1----:R-:W-:Y:S01]  /*6940*/  FFMA.FTZ R2, R150, c[0x0][0x23c], -R0 ;  /* 0x00008f0096027a23 */ /* 0x002fe20000010800 */
[----:B------:R-:W-:-:S05]  /*6950*/  MOV R150, R138 ;  /* 0x0000008a00967202 */ /* 0x000fca0000000f00 */
[----:B------:R1:W2:Y:S02]  /*6960*/  MUFU.EX2 R149, R2 ;  /* 0x0000000200957308 */ /* 0x0002a40000000800 */
[----:B-1----:R-:W-:Y:S01]  /*6970*/  FFMA.FTZ R2, R145, c[0x0][0x23c], -R0 ;  /* 0x00008f0091027a23 */ /* 0x002fe20000010800 */
[----:B--2---:R-:W-:Y:S01]  /*6980*/  F2FP.BF16.PACK_AB R13, R149, R124 ;  /* 0x0000007c950d723e */ /* 0x004fe200000010ff */
[----:B------:R-:W-:-:S04]  /*6990*/  IMAD.MOV.U32 R145, RZ, RZ, R36 ;  /* 0x000000ffff917224 */ /* 0x000fc800078e0024 */
[----:B------:R1:W-:Y:S01]  /*69a0*/  MUFU.EX2 R143, R2 ;  /* 0x00000002008f7308 */ /* 0x0003e20000000800 */
[----:B------:R-:W-:Y:S01]  /*69b0*/  F2FP.BF16.PACK_AB R18, R148, R145 ;  /* 0x000000919412723e */ /* 0x000fe200000010ff */
[----:B-1----:R-:W-:Y:S01]  /*69c0*/  FFMA.FTZ R2, R142, c[0x0][0x23c], -R0 ;  /* 0x00008f008e027a23 */ /* 0x002fe20000010800 */
[----:B------:R-:W-:Y:S02]  /*69d0*/  MOV R142, R12 ;  /* 0x0000000c008e7202 */ /* 0x000fe40000000f00 */
[----:B------:R-:W-:-:S03]  /*69e0*/  F2FP.BF16.PACK_AB R12, R252, R127 ;  /* 0x0000007ffc0c723e */ /* 0x000fc600000010ff */
[----:B------:R-:W1:Y:S01]  /*69f0*/  MUFU.EX2 R138, R2 ;  /* 0x00000002008a7308 */ /* 0x000e620000000800 */
[----:B------:R-:W-:-:S07]  /*6a00*/  F2FP.BF16.PACK_AB R19, R142, R144 ;  /* 0x000000908e13723e */ /* 0x000fce00000010ff */
[----:B---3--:R-:W-:Y:S01]  /*6a10*/  HMMA.16816.F32.BF16 R76, R16, R20, R80 ;  /* 0x00000014104c723c */ /* 0x008fe20000041850 */
[----:B-1----:R-:W-:Y:S01]  /*6a20*/  F2FP.BF16.PACK_AB R15, R138, R143 ;  /* 0x0000008f8a0f723e */ /* 0x002fe200000010ff */
[----:B------:R-:W-:-:S04]  /*6a30*/  FFMA.FTZ R2, R191, c[0x0][0x23c], -R7 ;  /* 0x00008f00bf027a23 */ /* 0x000fc80000010807 */
[----:B------:R1:W-:Y:S02]  /*6a40*/  MUFU.EX2 R147, R2 ;  /* 0x0000000200937308 */ /* 0x0003e40000000800 */
[C---:B------:R-:W-:Y:S07]  /*6a50*/  HMMA.16816.F32.BF16 R80, R12.reuse, R20, R92 ;  /* 0x000000140c50723c */ /* 0x040fee000004185c */
[----:B------:R-:W-:Y:S01]  /*6a60*/  IMAD.MOV.U32 R95, RZ, RZ, R52 ;  /* 0x000000ffff5f7224 */ /* 0x000fe200078e0034 */
[----:B------:R-:W-:Y:S01]  /*6a70*/  MOV R93, R53 ;  /* 0x00000035005d7202 */ /* 0x000fe20000000f00 */
[----:B------:R-:W-:Y:S01]  /*6a80*/  HMMA.16816.F32.BF16 R68, R12, R22, R64 ;  /* 0x000000160c44723c */ /* 0x000fe20000041840 */
[----:B------:R-:W-:Y:S01]  /*6a90*/  MOV R94, R225 ;  /* 0x000000e1005e7202 */ /* 0x000fe20000000f00 */
[----:B-1----:R-:W-:-:S06]  /*6aa0*/  FFMA.FTZ R2, R189, c[0x0][0x23c], -R7 ;  /* 0x00008f00bd027a23 */ /* 0x002fcc0000010807 */
[----:B------:R-:W-:Y:S01]  /*6ab0*/  HMMA.16816.F32.BF16 R52, R16, R22, R40 ;  /* 0x000000161034723c */ /* 0x000fe20000041828 */
[----:B------:R-:W1:Y:S01]  /*6ac0*/  LDSM.16.MT88.4 R20, [R216+0x9000] ;  /* 0x00900000d814783b */ /* 0x000e620000004200 */
[----:B------:R2:W-:Y:S02]  /*6ad0*/  MUFU.EX2 R225, R2 ;  /* 0x0000000200e17308 */ /* 0x0005e40000000800 */
[----:B--2---:R-:W-:-:S06]  /*6ae0*/  FFMA.FTZ R2, R178, c[0x0][0x23c], -R7 ;  /* 0x00008f00b2027a23 */ /* 0x004fcc0000010807 */
[----:B------:R2:W3:Y:S02]  /*6af0*/  MUFU.EX2 R92, R2 ;  /* 0x00000002005c7308 */ /* 0x0004e40000000800 */
[--C-:B--2---:R-:W-:Y:S02]  /*6b00*/  FFMA.FTZ R2, R172, c[0x0][0x23c], -R7.reuse ;  /* 0x00008f00ac027a23 */ /* 0x104fe40000010807 */
[----:B------:R-:W-:Y:S01]  /*6b10*/  FFMA.FTZ R172, R126, c[0x0][0x23c], -R7 ;  /* 0x00008f007eac7a23 */ /* 0x000fe20000010807 */
[-C--:B-1----:R-:W-:Y:S03]  /*6b20*/  HMMA.16816.F32.BF16 R64, R16, R20.reuse, R104 ;  /* 0x000000141040723c */ /* 0x082fe60000041868 */
[----:B------:R1:W2:Y:S04]  /*6b30*/  MUFU.EX2 R141, R2 ;  /* 0x00000002008d7308 */ /* 0x0002a80000000800 */
[----:B------:R-:W-:Y:S01]  /*6b40*/  MOV R107, R93 ;  /* 0x0000005d006b7202 */ /* 0x000fe20000000f00 */
[----:B------:R-:W-:Y:S01]  /*6b50*/  HMMA.16816.F32.BF16 R60, R12, R20, R100 ;  /* 0x000000140c3c723c */ /* 0x000fe20000041864 */
[----:B------:R-:W-:-:S07]  /*6b60*/  MOV R93, R148 ;  /* 0x00000094005d7202 */ /* 0x000fce0000000f00 */
[-C--:B------:R-:W-:Y:S01]  /*6b70*/  HMMA.16816.F32.BF16 R56, R12, R22.reuse, R84 ;  /* 0x000000160c38723c */ /* 0x080fe20000041854 */
[----:B-1----:R-:W-:Y:S02]  /*6b80*/  FFMA.FTZ R2, R193, c[0x0][0x23c], -R6 ;  /* 0x00008f00c1027a23 */ /* 0x002fe40000010806 */
[----:B---3--:R-:W-:Y:S01]  /*6b90*/  IMAD.MOV.U32 R193, RZ, RZ, R92 ;  /* 0x000000ffffc17224 */ /* 0x008fe200078e005c */
[----:B------:R-:W-:Y:S01]  /*6ba0*/  MOV R92, R94 ;  /* 0x0000005e005c7202 */ /* 0x000fe20000000f00 */
[----:B------:R1:W-:Y:S01]  /*6bb0*/  MUFU.EX2 R148, R2 ;  /* 0x0000000200947308 */ /* 0x0003e20000000800 */
[----:B------:R-:W-:Y:S01]  /*6bc0*/  IMAD.MOV.U32 R94, RZ, RZ, R142 ;  /* 0x000000ffff5e7224 */ /* 0x000fe200078e008e */
[----:B------:R-:W-:Y:S01]  /*6bd0*/  MOV R142, R75 ;  /* 0x0000004b008e7202 */ /* 0x000fe20000000f00 */
[----:B------:R-:W-:Y:S01]  /*6be0*/  HMMA.16816.F32.BF16 R32, R16, R22, R28 ;  /* 0x000000161020723c */ /* 0x000fe2000004181c */
[----:B------:R-:W3:Y:S01]  /*6bf0*/  LDSM.16.MT88.4 R20, [R214+0x9000] ;  /* 0x00900000d614783b */ /* 0x000ee20000004200 */
[----:B-1----:R-:W-:Y:S01]  /*6c00*/  FFMA.FTZ R2, R182, c[0x0][0x23c], -R6 ;  /* 0x00008f00b6027a23 */ /* 0x002fe20000010806 */
[----:B------:R-:W-:-:S05]  /*6c10*/  MOV R182, R94 ;  /* 0x0000005e00b67202 */ /* 0x000fca0000000f00 */
[-C--:B---3--:R-:W-:Y:S08]  /*6c20*/  HMMA.16816.F32.BF16 R44, R16, R20.reuse, R112 ;  /* 0x00000014102c723c */ /* 0x088ff00000041870 */
[C---:B------:R-:W-:Y:S08]  /*6c30*/  HMMA.16816.F32.BF16 R40, R12.reuse, R20, R108 ;  /* 0x000000140c28723c */ /* 0x040ff0000004186c */
[-C--:B------:R-:W-:Y:S08]  /*6c40*/  HMMA.16816.F32.BF16 R36, R12, R22.reuse, R88 ;  /* 0x000000160c24723c */ /* 0x080ff00000041858 */
[----:B------:R-:W-:Y:S01]  /*6c50*/  HMMA.16816.F32.BF16 R48, R16, R22, R48 ;  /* 0x000000161030723c */ /* 0x000fe20000041830 */
[----:B------:R-:W1:Y:S07]  /*6c60*/  LDSM.16.MT88.4 R20, [R215+0x9000] ;  /* 0x00900000d714783b */ /* 0x000e6e0000004200 */
[C---:B-1----:R-:W-:Y:S08]  /*6c70*/  HMMA.16816.F32.BF16 R88, R12.reuse, R20, R116 ;  /* 0x000000140c58723c */ /* 0x042ff00000041874 */
[----:B------:R-:W-:Y:S01]  /*6c80*/  HMMA.16816.F32.BF16 R84, R12, R22, R96 ;  /* 0x000000160c54723c */ /* 0x000fe20000041860 */
[----:B------:R1:W-:Y:S07]  /*6c90*/  MUFU.EX2 R13, R2 ;  /* 0x00000002000d7308 */ /* 0x0003ee0000000800 */
[C---:B------:R-:W-:Y:S07]  /*6ca0*/  HMMA.16816.F32.BF16 R28, R16.reuse, R20, R120 ;  /* 0x00000014101c723c */ /* 0x040fee0000041878 */
[----:B------:R-:W-:Y:S01]  /*6cb0*/  IMAD.MOV.U32 R122, RZ, RZ, R107 ;  /* 0x000000ffff7a7224 */ /* 0x000fe200078e006b */
[----:B------:R-:W-:Y:S01]  /*6cc0*/  HMMA.16816.F32.BF16 R24, R16, R22, R24 ;  /* 0x000000161018723c */ /* 0x000fe20000041818 */
[----:B-1----:R-:W-:Y:S01]  /*6cd0*/  FFMA.FTZ R2, R181, c[0x0][0x23c], -R6 ;  /* 0x00008f00b5027a23 */ /* 0x002fe20000010806 */
[----:B------:R-:W1:Y:S01]  /*6ce0*/  LDSM.16.MT88.4 R20, [R213+0x9800] ;  /* 0x00980000d514783b */ /* 0x000e620000004200 */
[----:B------:R-:W-:Y:S01]  /*6cf0*/  MOV R123, R92 ;  /* 0x0000005c007b7202 */ /* 0x000fe20000000f00 */
[----:B------:R-:W-:Y:S01]  /*6d00*/  IMAD.MOV.U32 R121, RZ, RZ, R152 ;  /* 0x000000ffff797224 */ /* 0x000fe200078e0098 */
[----:B------:R3:W4:Y:S01]  /*6d10*/  MUFU.EX2 R12, R2 ;  /* 0x00000002000c7308 */ /* 0x0007220000000800 */
[----:B------:R-:W-:Y:S01]  /*6d20*/  MOV R181, R93 ;  /* 0x0000005d00b57202 */ /* 0x000fe20000000f00 */
[--C-:B------:R-:W-:Y:S01]  /*6d30*/  FFMA.FTZ R152, R169, c[0x0][0x23c], -R6.reuse ;  /* 0x00008f00a9987a23 */ /* 0x100fe20000010806 */
[----:B------:R-:W-:Y:S01]  /*6d40*/  F2FP.BF16.PACK_AB R16, R225, R147 ;  /* 0x00000093e110723e */ /* 0x000fe200000010ff */
[--C-:B------:R-:W-:Y:S01]  /*6d50*/  FFMA.FTZ R169, R155, c[0x0][0x23c], -R6.reuse ;  /* 0x00008f009ba97a23 */ /* 0x100fe20000010806 */
[----:B--2---:R-:W-:Y:S01]  /*6d60*/  F2FP.BF16.PACK_AB R18, R141, R193 ;  /* 0x000000c18d12723e */ /* 0x004fe200000010ff */
[----:B------:R-:W-:Y:S01]  /*6d70*/  FFMA.FTZ R155, R161, c[0x0][0x23c], -R5 ;  /* 0x00008f00a19b7a23 */ /* 0x000fe20000010805 */
[----:B------:R-:W-:Y:S01]  /*6d80*/  MOV R120, R151 ;  /* 0x0000009700787202 */ /* 0x000fe20000000f00 */
[----:B------:R-:W-:-:S02]  /*6d90*/  FFMA.FTZ R151, R175, c[0x0][0x23c], -R6 ;  /* 0x00008f00af977a23 */ /* 0x000fc40000010806 */
[----:B------:R-:W-:Y:S02]  /*6da0*/  FFMA.FTZ R175, R140, c[0x0][0x23c], -R6 ;  /* 0x00008f008caf7a23 */ /* 0x000fe40000010806 */
[----:B------:R-:W-:Y:S02]  /*6db0*/  FFMA.FTZ R140, R174, c[0x0][0x23c], -R5 ;  /* 0x00008f00ae8c7a23 */ /* 0x000fe40000010805 */
[----:B------:R-:W-:Y:S01]  /*6dc0*/  FFMA.FTZ R161, R164, c[0x0][0x23c], -R0 ;  /* 0x00008f00a4a17a23 */ /* 0x000fe20000010800 */
[----:B------:R-:W-:Y:S01]  /*6dd0*/  MOV R164, R120 ;  /* 0x0000007800a47202 */ /* 0x000fe20000000f00 */
[--C-:B---3--:R-:W-:Y:S02]  /*6de0*/  FFMA.FTZ R2, R135, c[0x0][0x23c], -R6.reuse ;  /* 0x00008f0087027a23 */ /* 0x108fe40000010806 */
[----:B------:R-:W-:Y:S02]  /*6df0*/  FFMA.FTZ R135, R188, c[0x0][0x23c], -R7 ;  /* 0x00008f00bc877a23 */ /* 0x000fe40000010807 */
[----:B------:R2:W3:Y:S01]  /*6e00*/  MUFU.EX2 R96, R2 ;  /* 0x0000000200607308 */ /* 0x0004e20000000800 */
[----:B------:R-:W-:-:S02]  /*6e10*/  FFMA.FTZ R188, R131, c[0x0][0x23c], -R6 ;  /* 0x00008f0083bc7a23 */ /* 0x000fc40000010806 */
[----:B--2---:R-:W-:Y:S02]  /*6e20*/  FFMA.FTZ R2, R192, c[0x0][0x23c], -R5 ;  /* 0x00008f00c0027a23 */ /* 0x004fe40000010805 */
[----:B----4-:R-:W-:-:S03]  /*6e30*/  IMAD.MOV.U32 R192, RZ, RZ, R12 ;  /* 0x000000ffffc07224 */ /* 0x010fc600078e000c */
[----:B------:R2:W-:Y:S02]  /*6e40*/  MUFU.EX2 R191, R2 ;  /* 0x0000000200bf7308 */ /* 0x0005e40000000800 */
[----:B---3--:R-:W-:Y:S01]  /*6e50*/  F2FP.BF16.PACK_AB R19, R96, R192 ;  /* 0x000000c06013723e */ /* 0x008fe200000010ff */
[----:B--2---:R-:W-:Y:S02]  /*6e60*/  FFMA.FTZ R2, R184, c[0x0][0x23c], -R5 ;  /* 0x00008f00b8027a23 */ /* 0x004fe40000010805 */
[----:B------:R-:W-:-:S03]  /*6e70*/  IMAD.MOV.U32 R184, RZ, RZ, R95 ;  /* 0x000000ffffb87224 */ /* 0x000fc600078e005f */
[----:B------:R2:W3:Y:S02]  /*6e80*/  MUFU.EX2 R14, R2 ;  /* 0x00000002000e7308 */ /* 0x0004e40000000800 */
[----:B--2---:R-:W-:Y:S02]  /*6e90*/  FFMA.FTZ R2, R180, c[0x0][0x23c], -R5 ;  /* 0x00008f00b4027a23 */ /* 0x004fe40000010805 */
[----:B------:R-:W-:-:S04]  /*6ea0*/  IMAD.MOV.U32 R180, RZ, RZ, R149 ;  /* 0x000000ffffb47224 */ /* 0x000fc800078e0095 */
[----:B------:R2:W4:Y:S01]  /*6eb0*/  MUFU.EX2 R12, R2 ;  /* 0x00000002000c7308 */ /* 0x0005220000000800 */
[----:B------:R-:W-:Y:S02]  /*6ec0*/  FFMA.FTZ R149, R159, c[0x0][0x23c], -R7 ;  /* 0x00008f009f957a23 */ /* 0x000fe40000010807 */
[----:B------:R-:W-:Y:S02]  /*6ed0*/  FFMA.FTZ R159, R173, c[0x0][0x23c], -R0 ;  /* 0x00008f00ad9f7a23 */ /* 0x000fe40000010800 */
[----:B--2---:R-:W-:Y:S02]  /*6ee0*/  FFMA.FTZ R2, R168, c[0x0][0x23c], -R5 ;  /* 0x00008f00a8027a23 */ /* 0x004fe40000010805 */
[----:B------:R-:W-:Y:S02]  /*6ef0*/  FFMA.FTZ R168, R133, c[0x0][0x23c], -R7 ;  /* 0x00008f0085a87a23 */ /* 0x000fe40000010807 */
[----:B------:R2:W-:Y:S01]  /*6f00*/  MUFU.EX2 R75, R2 ;  /* 0x00000002004b7308 */ /* 0x0005e20000000800 */
[----:B------:R-:W-:-:S02]  /*6f10*/  FFMA.FTZ R133, R200, c[0x0][0x23c], -R6 ;  /* 0x00008f00c8857a23 */ /* 0x000fc40000010806 */
[----:B--2---:R-:W-:Y:S01]  /*6f20*/  FFMA.FTZ R2, R196, c[0x0][0x23c], -R0 ;  /* 0x00008f00c4027a23 */ /* 0x004fe20000010800 */
[----:B---3--:R-:W-:-:S04]  /*6f30*/  MOV R196, R14 ;  /* 0x0000000e00c47202 */ /* 0x008fc80000000f00 */
[----:B------:R2:W-:Y:S02]  /*6f40*/  MUFU.EX2 R189, R2 ;  /* 0x0000000200bd7308 */ /* 0x0005e40000000800 */
[----:B--2---:R-:W-:Y:S01]  /*6f50*/  FFMA.FTZ R2, R190, c[0x0][0x23c], -R0 ;  /* 0x00008f00be027a23 */ /* 0x004fe20000010800 */
[----:B------:R-:W-:-:S05]  /*6f60*/  MOV R190, R13 ;  /* 0x0000000d00be7202 */ /* 0x000fca0000000f00 */
[----:B------:R2:W3:Y:S01]  /*6f70*/  MUFU.EX2 R178, R2 ;  /* 0x0000000200b27308 */ /* 0x0004e20000000800 */
[----:B------:R-:W-:-:S07]  /*6f80*/  F2FP.BF16.PACK_AB R17, R190, R148 ;  /* 0x00000094be11723e */ /* 0x000fce00000010ff */
[----:B-1----:R-:W-:Y:S01]  /*6f90*/  HMMA.16816.F32.BF16 R112, R16, R20, R76 ;  /* 0x000000141070723c */ /* 0x002fe2000004184c */
[----:B--2---:R-:W-:Y:S01]  /*6fa0*/  FFMA.FTZ R2, R186, c[0x0][0x23c], -R0 ;  /* 0x00008f00ba027a23 */ /* 0x004fe20000010800 */
[----:B----4-:R-:W-:-:S06]  /*6fb0*/  MOV R186, R12 ;  /* 0x0000000c00ba7202 */ /* 0x010fcc0000000f00 */
[----:B------:R-:W-:Y:S01]  /*6fc0*/  HMMA.16816.F32.BF16 R100, R16, R22, R52 ;  /* 0x000000161064723c */ /* 0x000fe20000041834 */
[----:B---3--:R-:W-:Y:S01]  /*6fd0*/  F2FP.BF16.PACK_AB R13, R178, R189 ;  /* 0x000000bdb20d723e */ /* 0x008fe200000010ff */
[----:B------:R1:W2:Y:S01]  /*6fe0*/  MUFU.EX2 R12, R2 ;  /* 0x00000002000c7308 */ /* 0x0002a20000000800 */
[----:B------:R-:W-:Y:S01]  /*6ff0*/  F2FP.BF16.PACK_AB R14, R75, R186 ;  /* 0x000000ba4b0e723e */ /* 0x000fe200000010ff */
[----:B-1----:R-:W-:Y:S02]  /*7000*/  FFMA.FTZ R2, R177, c[0x0][0x23c], -R0 ;  /* 0x00008f00b1027a23 */ /* 0x002fe40000010800 */
[----:B--2---:R-:W-:Y:S01]  /*7010*/  IMAD.MOV.U32 R177, RZ, RZ, R12 ;  /* 0x000000ffffb17224 */ /* 0x004fe200078e000c */
[----:B------:R-:W-:-:S03]  /*7020*/  F2FP.BF16.PACK_AB R12, R196, R191 ;  /* 0x000000bfc40c723e */ /* 0x000fc600000010ff */
[----:B------:R-:W1:Y:S02]  /*7030*/  MUFU.EX2 R2, R2 ;  /* 0x0000000200027308 */ /* 0x000e640000000800 */
[----:B-1----:R-:W-:-:S07]  /*7040*/  F2FP.BF16.PACK_AB R15, R2, R177 ;  /* 0x000000b1020f723e */ /* 0x002fce00000010ff */
[C---:B------:R-:W-:Y:S08]  /*7050*/  HMMA.16816.F32.BF16 R108, R12.reuse, R20, R80 ;  /* 0x000000140c6c723c */ /* 0x040ff00000041850 */
[----:B------:R-:W-:Y:S01]  /*7060*/  HMMA.16816.F32.BF16 R104, R12, R22, R68 ;  /* 0x000000160c68723c */ /* 0x000fe20000041844 */
[----:B------:R-:W1:Y:S07]  /*7070*/  LDSM.16.MT88.4 R20, [R216+0x9800] ;  /* 0x00980000d814783b */ /* 0x000e6e0000004200 */
[-C--:B-1----:R-:W-:Y:S07]  /*7080*/  HMMA.16816.F32.BF16 R92, R16, R20.reuse, R64 ;  /* 0x00000014105c723c */ /* 0x082fee0000041840 */
[----:B------:R-:W-:Y:S01]  /*7090*/  MOV R65, R123 ;  /* 0x0000007b00417202 */ /* 0x000fe20000000f00 */
[C---:B------:R-:W-:Y:S01]  /*70a0*/  HMMA.16816.F32.BF16 R80, R12.reuse, R20, R60 ;  /* 0x000000140c50723c */ /* 0x040fe2000004183c */
[----:B------:R-:W-:Y:S01]  /*70b0*/  MOV R123, R251 ;  /* 0x000000fb007b7202 */ /* 0x000fe20000000f00 */
[----:B------:R-:W-:Y:S01]  /*70c0*/  IMAD.MOV.U32 R66, RZ, RZ, R150 ;  /* 0x000000ffff427224 */ /* 0x000fe200078e0096 */
[----:B------:R-:W-:Y:S01]  /*70d0*/  MOV R64, R122 ;  /* 0x0000007a00407202 */ /* 0x000fe20000000f00 */
[--C-:B------:R-:W-:Y:S01]  /*70e0*/  FFMA.FTZ R150, R154, c[0x0][0x23c], -R7.reuse ;  /* 0x00008f009a967a23 */ /* 0x100fe20000010807 */
[----:B------:R-:W-:Y:S01]  /*70f0*/  MOV R122, R252 ;  /* 0x000000fc007a7202 */ /* 0x000fe20000000f00 */
[----:B------:R-:W-:Y:S01]  /*7100*/  FFMA.FTZ R154, R160, c[0x0][0x23c], -R6 ;  /* 0x00008f00a09a7a23 */ /* 0x000fe20000010806 */
[----:B------:R-:W-:Y:S01]  /*7110*/  MOV R63, R96 ;  /* 0x00000060003f7202 */ /* 0x000fe20000000f00 */
[-C--:B------:R-:W-:Y:S01]  /*7120*/  HMMA.16816.F32.BF16 R52, R12, R22.reuse, R56 ;  /* 0x000000160c34723c */ /* 0x080fe20000041838 */
[----:B------:R-:W-:Y:S01]  /*7130*/  MOV R61, R2 ;  /* 0x00000002003d7202 */ /* 0x000fe20000000f00 */
[--C-:B------:R-:W-:Y:S01]  /*7140*/  FFMA.FTZ R2, R236, c[0x0][0x23c], -R7.reuse ;  /* 0x00008f00ec027a23 */ /* 0x100fe20000010807 */
[----:B------:R-:W-:Y:S01]  /*7150*/  MOV R60, R75 ;  /* 0x0000004b003c7202 */ /* 0x000fe20000000f00 */
[----:B------:R-:W-:Y:S01]  /*7160*/  IMAD.MOV.U32 R62, RZ, RZ, R4 ;  /* 0x000000ffff3e7224 */ /* 0x000fe200078e0004 */
[----:B------:R-:W-:Y:S01]  /*7170*/  MOV R67, R153 ;  /* 0x0000009900437202 */ /* 0x000fe20000000f00 */
[----:B------:R-:W-:Y:S01]  /*7180*/  FFMA.FTZ R75, R187, c[0x0][0x23c], -R6 ;  /* 0x00008f00bb4b7a23 */ /* 0x000fe20000010806 */
[----:B------:R-:W-:Y:S01]  /*7190*/  MOV R57, R249 ;  /* 0x000000f900397202 */ /* 0x000fe20000000f00 */
[----:B------:R-:W-:Y:S01]  /*71a0*/  HMMA.16816.F32.BF16 R76, R16, R22, R32 ;  /* 0x00000016104c723c */ /* 0x000fe20000041820 */
[----:B------:R-:W1:Y:S01]  /*71b0*/  LDSM.16.MT88.4 R20, [R214+0x9800] ;  /* 0x00980000d614783b */ /* 0x000e620000004200 */
[----:B------:R-:W-:Y:S01]  /*71c0*/  IMAD.MOV.U32 R56, RZ, RZ, R148 ;  /* 0x000000ffff387224 */ /* 0x000fe200078e0094 */
[----:B------:R-:W-:Y:S01]  /*71d0*/  MOV R58, R147 ;  /* 0x00000093003a7202 */ /* 0x000fe20000000f00 */
[----:B------:R-:W-:Y:S01]  /*71e0*/  IMAD.MOV.U32 R59, RZ, RZ, R138 ;  /* 0x000000ffff3b7224 */ /* 0x000fe200078e008a */
[----:B------:R-:W-:Y:S01]  /*71f0*/  MOV R200, R123 ;  /* 0x0000007b00c87202 */ /* 0x000fe20000000f00 */
[----:B------:R-:W-:-:S02]  /*7200*/  FFMA.FTZ R147, R170, c[0x0][0x23c], -R7 ;  /* 0x00008f00aa937a23 */ /* 0x000fc40000010807 */
[--C-:B------:R-:W-:Y:S02]  /*7210*/  FFMA.FTZ R148, R163, c[0x0][0x23c], -R7.reuse ;  /* 0x00008f00a3947a23 */ /* 0x100fe40000010807 */
[--C-:B------:R-:W-:Y:S02]  /*7220*/  FFMA.FTZ R163, R134, c[0x0][0x23c], -R7.reuse ;  /* 0x00008f0086a37a23 */ /* 0x100fe40000010807 */
[--C-:B------:R-:W-:Y:S02]  /*7230*/  FFMA.FTZ R170, R132, c[0x0][0x23c], -R7.reuse ;  /* 0x00008f0084aa7a23 */ /* 0x100fe40000010807 */
[----:B------:R-:W-:Y:S02]  /*7240*/  FFMA.FTZ R138, R202, c[0x0][0x23c], -R7 ;  /* 0x00008f00ca8a7a23 */ /* 0x000fe40000010807 */
[--C-:B------:R-:W-:Y:S02]  /*7250*/  FFMA.FTZ R134, R201, c[0x0][0x23c], -R6.reuse ;  /* 0x00008f00c9867a23 */ /* 0x100fe40000010806 */
[----:B------:R-:W-:-:S02]  /*7260*/  FFMA.FTZ R132, R197, c[0x0][0x23c], -R6 ;  /* 0x00008f00c5847a23 */ /* 0x000fc40000010806 */
[----:B------:R-:W-:Y:S02]  /*7270*/  FFMA.FTZ R153, R165, c[0x0][0x23c], -R6 ;  /* 0x00008f00a5997a23 */ /* 0x000fe40000010806 */
[----:B------:R-:W-:Y:S01]  /*7280*/  FFMA.FTZ R160, R167, c[0x0][0x23c], -R0 ;  /* 0x00008f00a7a07a23 */ /* 0x000fe20000010800 */
[----:B------:R-:W-:Y:S01]  /*7290*/  MOV R167, R67 ;  /* 0x0000004300a77202 */ /* 0x000fe20000000f00 */
[----:B------:R-:W-:Y:S02]  /*72a0*/  IMAD.MOV.U32 R173, RZ, RZ, R66 ;  /* 0x000000ffffad7224 */ /* 0x000fe400078e0042 */
[----:B------:R-:W-:Y:S01]  /*72b0*/  IMAD.MOV.U32 R201, RZ, RZ, R125 ;  /* 0x000000ffffc97224 */ /* 0x000fe200078e007d */
[-C--:B-1----:R-:W-:Y:S08]  /*72c0*/  HMMA.16816.F32.BF16 R116, R16, R20.reuse, R44 ;  /* 0x000000141074723c */ /* 0x082ff0000004182c */
[C---:B------:R-:W-:Y:S08]  /*72d0*/  HMMA.16816.F32.BF16 R44, R12.reuse, R20, R40 ;  /* 0x000000140c2c723c */ /* 0x040ff00000041828 */
[-C--:B------:R-:W-:Y:S08]  /*72e0*/  HMMA.16816.F32.BF16 R40, R12, R22.reuse, R36 ;  /* 0x000000160c28723c */ /* 0x080ff00000041824 */
[----:B------:R-:W-:Y:S01]  /*72f0*/  HMMA.16816.F32.BF16 R96, R16, R22, R48 ;  /* 0x000000161060723c */ /* 0x000fe20000041830 */
[----:B------:R-:W1:Y:S07]  /*7300*/  LDSM.16.MT88.4 R20, [R215+0x9800] ;  /* 0x00980000d714783b */ /* 0x000e6e0000004200 */
[-C--:B-1----:R-:W-:Y:S01]  /*7310*/  HMMA.16816.F32.BF16 R36, R12, R20.reuse, R88 ;  /* 0x000000140c24723c */ /* 0x082fe20000041858 */
[----:B------:R1:W-:Y:S06]  /*7320*/  MUFU.EX2 R88, R2 ;  /* 0x0000000200587308 */ /* 0x0003ec0000000800 */
[----:B------:R-:W-:Y:S01]  /*7330*/  MOV R89, R142 ;  /* 0x0000008e00597202 */ /* 0x000fe20000000f00 */
[----:B------:R-:W-:Y:S01]  /*7340*/  HMMA.16816.F32.BF16 R68, R16, R20, R28 ;  /* 0x000000141044723c */ /* 0x000fe2000004181c */
[----:B------:R-:W-:Y:S01]  /*7350*/  MOV R90, R141 ;  /* 0x0000008d005a7202 */ /* 0x000fe20000000f00 */
[----:B------:R-:W-:Y:S01]  /*7360*/  FFMA.FTZ R141, R183, c[0x0][0x23c], -R5 ;  /* 0x00008f00b78d7a23 */ /* 0x000fe20000010805 */
[----:B------:R-:W-:Y:S01]  /*7370*/  MOV R91, R63 ;  /* 0x0000003f005b7202 */ /* 0x000fe20000000f00 */
[----:B------:R-:W-:-:S02]  /*7380*/  IMAD.MOV.U32 R63, RZ, RZ, R184 ;  /* 0x000000ffff3f7224 */ /* 0x000fc400078e00b8 */
[----:B------:R-:W-:Y:S01]  /*7390*/  FFMA.FTZ R184, R139, c[0x0][0x23c], -R6 ;  /* 0x00008f008bb87a23 */ /* 0x000fe20000010806 */
[----:B------:R-:W-:Y:S01]  /*73a0*/  MOV R31, R250 ;  /* 0x000000fa001f7202 */ /* 0x000fe20000000f00 */
[-C--:B------:R-:W-:Y:S01]  /*73b0*/  HMMA.16816.F32.BF16 R48, R16, R22.reuse, R24 ;  /* 0x000000161030723c */ /* 0x080fe20000041818 */
[----:B-1----:R-:W-:Y:S01]  /*73c0*/  FFMA.FTZ R2, R211, c[0x0][0x23c], -R7 ;  /* 0x00008f00d3027a23 */ /* 0x002fe20000010807 */
[----:B------:R-:W1:Y:S01]  /*73d0*/  LDSM.16.MT88.4 R16, [R213+0xa000] ;  /* 0x00a00000d510783b */ /* 0x000e620000004200 */
[--C-:B------:R-:W-:Y:S01]  /*73e0*/  FFMA.FTZ R30, R207, c[0x0][0x23c], -R5.reuse ;  /* 0x00008f00cf1e7a23 */ /* 0x100fe20000010805 */
[----:B------:R-:W-:Y:S01]  /*73f0*/  MOV R20, R91 ;  /* 0x0000005b00147202 */ /* 0x000fe20000000f00 */
[----:B------:R2:W-:Y:S01]  /*7400*/  MUFU.EX2 R4, R2 ;  /* 0x0000000200047308 */ /* 0x0005e20000000800 */
[--C-:B------:R-:W-:Y:S01]  /*7410*/  FFMA.FTZ R29, R203, c[0x0][0x23c], -R5.reuse ;  /* 0x00008f00cb1d7a23 */ /* 0x100fe20000010805 */
[----:B------:R-:W-:Y:S01]  /*7420*/  MOV R91, R59 ;  /* 0x0000003b005b7202 */ /* 0x000fe20000000f00 */
[----:B------:R-:W-:Y:S01]  /*7430*/  FFMA.FTZ R25, R210, c[0x0][0x23c], -R0 ;  /* 0x00008f00d2197a23 */ /* 0x000fe20000010800 */
[----:B------:R-:W-:Y:S01]  /*7440*/  HMMA.16816.F32.BF16 R32, R12, R22, R84 ;  /* 0x000000160c20723c */ /* 0x000fe20000041854 */
[--C-:B------:R-:W-:Y:S01]  /*7450*/  FFMA.FTZ R27, R194, c[0x0][0x23c], -R5.reuse ;  /* 0x00008f00c21b7a23 */ /* 0x100fe20000010805 */
[----:B------:R-:W-:Y:S01]  /*7460*/  MOV R59, R180 ;  /* 0x000000b4003b7202 */ /* 0x000fe20000000f00 */
[--C-:B------:R-:W-:Y:S01]  /*7470*/  FFMA.FTZ R139, R171, c[0x0][0x23c], -R5.reuse ;  /* 0x00008f00ab8b7a23 */ /* 0x100fe20000010805 */
[----:B------:R-:W-:Y:S01]  /*7480*/  MOV R197, R20 ;  /* 0x0000001400c57202 */ /* 0x000fe20000000f00 */
[----:B------:R-:W-:Y:S01]  /*7490*/  FFMA.FTZ R142, R166, c[0x0][0x23c], -R5 ;  /* 0x00008f00a68e7a23 */ /* 0x000fe20000010805 */
[----:B------:R-:W-:Y:S01]  /*74a0*/  MOV R174, R91 ;  /* 0x0000005b00ae7202 */ /* 0x000fe20000000f00 */
[----:B------:R-:W-:Y:S01]  /*74b0*/  IMAD.MOV.U32 R86, RZ, RZ, R89 ;  /* 0x000000ffff567224 */ /* 0x000fe200078e0059 */
[----:B------:R-:W-:Y:S01]  /*74c0*/  MOV R87, R90 ;  /* 0x0000005a00577202 */ /* 0x000fe20000000f00 */
[----:B------:R-:W-:Y:S01]  /*74d0*/  IMAD.MOV.U32 R90, RZ, RZ, R58 ;  /* 0x000000ffff5a7224 */ /* 0x000fe200078e003a */
[----:B------:R-:W-:Y:S01]  /*74e0*/  MOV R89, R57 ;  /* 0x0000003900597202 */ /* 0x000fe20000000f00 */
[----:B------:R-:W-:Y:S01]  /*74f0*/  IMAD.MOV.U32 R57, RZ, RZ, R61 ;  /* 0x000000ffff397224 */ /* 0x000fe200078e003d */
[----:B------:R-:W-:Y:S01]  /*7500*/  MOV R58, R62 ;  /* 0x0000003e003a7202 */ /* 0x000fe20000000f00 */
[----:B--2---:R-:W-:Y:S01]  /*7510*/  FFMA.FTZ R2, R209, c[0x0][0x23c], -R7 ;  /* 0x00008f00d1027a23 */ /* 0x004fe20000010807 */
[----:B------:R-:W-:Y:S01]  /*7520*/  MOV R61, R144 ;  /* 0x00000090003d7202 */ /* 0x000fe20000000f00 */
[----:B------:R-:W-:Y:S01]  /*7530*/  IMAD.MOV.U32 R180, RZ, RZ, R143 ;  /* 0x000000ffffb47224 */ /* 0x000fe200078e008f */
[----:B------:R-:W-:Y:S01]  /*7540*/  MOV R62, R146 ;  /* 0x00000092003e7202 */ /* 0x000fe20000000f00 */
[----:B------:R2:W-:Y:S01]  /*7550*/  MUFU.EX2 R21, R2 ;  /* 0x0000000200157308 */ /* 0x0005e20000000800 */
[--C-:B------:R-:W-:Y:S01]  /*7560*/  FFMA.FTZ R26, R235, c[0x0][0x23c], -R0.reuse ;  /* 0x00008f00eb1a7a23 */ /* 0x100fe20000010800 */
[----:B------:R-:W-:Y:S01]  /*7570*/  MOV R183, R61 ;  /* 0x0000003d00b77202 */ /* 0x000fe20000000f00 */
[--C-:B------:R-:W-:Y:S01]  /*7580*/  FFMA.FTZ R24, R204, c[0x0][0x23c], -R0.reuse ;  /* 0x00008f00cc187a23 */ /* 0x100fe20000010800 */
[----:B------:R-:W-:Y:S01]  /*7590*/  MOV R165, R62 ;  /* 0x0000003e00a57202 */ /* 0x000fe20000000f00 */
        /* <DEDUP_REMOVED lines=9> */
[----:B------:R-:W-:Y:S01]  /*7630*/  MUFU.EX2 R209, R27 ;  /* 0x0000001b00d17308 */ /* 0x000fe20000000800 */
[----:B------:R-:W-:-:S02]  /*7640*/  FADD.FTZ R84, R245, R244 ;  /* 0x000000f4f5547221 */ /* 0x000fc40000010000 */
[----:B--2---:R-:W-:-:S05]  /*7650*/  FFMA.FTZ R2, R205, c[0x0][0x23c], -R7 ;  /* 0x00008f00cd027a23 */ /* 0x004fca0000010807 */
[----:B------:R2:W-:Y:S08]  /*7660*/  MUFU.EX2 R28, R2 ;  /* 0x00000002001c7308 */ /* 0x0005f00000000800 */
[----:B------:R-:W-:Y:S01]  /*7670*/  MUFU.EX2 R202, R26 ;  /* 0x0000001a00ca7308 */ /* 0x000fe20000000800 */
[----:B--2---:R-:W-:-:S07]  /*7680*/  FFMA.FTZ R2, R233, c[0x0][0x23c], -R6 ;  /* 0x00008f00e9027a23 */ /* 0x004fce0000010806 */
[----:B------:R-:W-:Y:S08]  /*7690*/  MUFU.EX2 R204, R25 ;  /* 0x0000001900cc7308 */ /* 0x000ff00000000800 */
[----:B------:R2:W-:Y:S08]  /*76a0*/  MUFU.EX2 R250, R2 ;  /* 0x0000000200fa7308 */ /* 0x0005f00000000800 */
[----:B------:R-:W-:Y:S01]  /*76b0*/  MUFU.EX2 R205, R30 ;  /* 0x0000001e00cd7308 */ /* 0x000fe20000000800 */
[----:B--2---:R-:W-:-:S07]  /*76c0*/  FFMA.FTZ R2, R232, c[0x0][0x23c], -R6 ;  /* 0x00008f00e8027a23 */ /* 0x004fce0000010806 */
[----:B------:R-:W-:Y:S08]  /*76d0*/  MUFU.EX2 R207, R29 ;  /* 0x0000001d00cf7308 */ /* 0x000ff00000000800 */
[----:B------:R2:W3:Y:S02]  /*76e0*/  MUFU.EX2 R251, R2 ;  /* 0x0000000200fb7308 */ /* 0x0004e40000000800 */
[----:B--2---:R-:W-:Y:S01]  /*76f0*/  FFMA.FTZ R2, R208, c[0x0][0x23c], -R6 ;  /* 0x00008f00d0027a23 */ /* 0x004fe20000010806 */
[----:B---3--:R-:W-:-:S05]  /*7700*/  F2FP.BF16.PACK_AB R13, R251, R250 ;  /* 0x000000fafb0d723e */ /* 0x008fca00000010ff */
[----:B------:R2:W-:Y:S02]  /*7710*/  MUFU.EX2 R252, R2 ;  /* 0x0000000200fc7308 */ /* 0x0005e40000000800 */
[----:B--2---:R-:W-:Y:S01]  /*7720*/  FFMA.FTZ R2, R206, c[0x0][0x23c], -R6 ;  /* 0x00008f00ce027a23 */ /* 0x004fe20000010806 */
[----:B------:R-:W-:Y:S01]  /*7730*/  MOV R206, R87 ;  /* 0x0000005700ce7202 */ /* 0x000fe20000000f00 */
[----:B------:R-:W-:-:S04]  /*7740*/  IMAD.MOV.U32 R87, RZ, RZ, R129 ;  /* 0x000000ffff577224 */ /* 0x000fc800078e0081 */
[----:B------:R2:W3:Y:S02]  /*7750*/  MUFU.EX2 R249, R2 ;  /* 0x0000000200f97308 */ /* 0x0004e40000000800 */
[----:B--2---:R-:W-:Y:S01]  /*7760*/  FFMA.FTZ R2, R239, c[0x0][0x23c], -R5 ;  /* 0x00008f00ef027a23 */ /* 0x004fe20000010805 */
[----:B---3--:R-:W-:-:S05]  /*7770*/  F2FP.BF16.PACK_AB R15, R249, R252 ;  /* 0x000000fcf90f723e */ /* 0x008fca00000010ff */
[----:B------:R2:W-:Y:S02]  /*7780*/  MUFU.EX2 R239, R2 ;  /* 0x0000000200ef7308 */ /* 0x0005e40000000800 */
[----:B--2---:R-:W-:-:S06]  /*7790*/  FFMA.FTZ R2, R238, c[0x0][0x23c], -R5 ;  /* 0x00008f00ee027a23 */ /* 0x004fcc0000010805 */
[----:B------:R2:W-:Y:S02]  /*77a0*/  MUFU.EX2 R238, R2 ;  /* 0x0000000200ee7308 */ /* 0x0005e40000000800 */
[--C-:B--2---:R-:W-:Y:S01]  /*77b0*/  FFMA.FTZ R2, R237, c[0x0][0x23c], -R5.reuse ;  /* 0x00008f00ed027a23 */ /* 0x104fe20000010805 */
[----:B------:R-:W-:Y:S01]  /*77c0*/  MOV R237, R28 ;  /* 0x0000001c00ed7202 */ /* 0x000fe20000000f00 */
[----:B------:R-:W-:Y:S01]  /*77d0*/  FFMA.FTZ R28, R198, c[0x0][0x23c], -R5 ;  /* 0x00008f00c61c7a23 */ /* 0x000fe20000010805 */
[----:B------:R-:W-:-:S03]  /*77e0*/  MOV R198, R89 ;  /* 0x0000005900c67202 */ /* 0x000fc60000000f00 */
[----:B------:R2:W-:Y:S08]  /*77f0*/  MUFU.EX2 R236, R2 ;  /* 0x0000000200ec7308 */ /* 0x0005f00000000800 */
[----:B------:R-:W-:Y:S01]  /*7800*/  MUFU.EX2 R208, R28 ;  /* 0x0000001c00d07308 */ /* 0x000fe20000000800 */
[----:B--2---:R-:W-:-:S07]  /*7810*/  FFMA.FTZ R2, R234, c[0x0][0x23c], -R5 ;  /* 0x00008f00ea027a23 */ /* 0x004fce0000010805 */
[----:B------:R2:W3:Y:S02]  /*7820*/  MUFU.EX2 R234, R2 ;  /* 0x0000000200ea7308 */ /* 0x0004e40000000800 */
[----:B--2---:R-:W-:Y:S01]  /*7830*/  FFMA.FTZ R2, R242, c[0x0][0x23c], -R0 ;  /* 0x00008f00f2027a23 */ /* 0x004fe20000010800 */
[----:B---3--:R-:W-:Y:S01]  /*7840*/  F2FP.BF16.PACK_AB R6, R234, R236 ;  /* 0x000000ecea06723e */ /* 0x008fe200000010ff */
[----:B------:R-:W-:-:S04]  /*7850*/  IMAD.MOV.U32 R242, RZ, RZ, R21 ;  /* 0x000000fffff27224 */ /* 0x000fc800078e0015 */
[----:B------:R2:W-:Y:S01]  /*7860*/  MUFU.EX2 R232, R2 ;  /* 0x0000000200e87308 */ /* 0x0005e20000000800 */
[----:B------:R-:W-:Y:S01]  /*7870*/  IMAD.MOV.U32 R21, RZ, RZ, R31 ;  /* 0x000000ffff157224 */ /* 0x000fe200078e001f */
[----:B------:R-:W-:Y:S01]  /*7880*/  F2FP.BF16.PACK_AB R14, R237, R242 ;  /* 0x000000f2ed0e723e */ /* 0x000fe200000010ff */
[--C-:B------:R-:W-:Y:S01]  /*7890*/  FFMA.FTZ R31, R199, c[0x0][0x23c], -R0.reuse ;  /* 0x00008f00c71f7a23 */ /* 0x100fe20000010800 */
[----:B------:R-:W-:Y:S01]  /*78a0*/  MOV R199, R59 ;  /* 0x0000003b00c77202 */ /* 0x000fe20000000f00 */
[----:B------:R-:W-:Y:S02]  /*78b0*/  IMAD.MOV.U32 R187, RZ, RZ, R21 ;  /* 0x000000ffffbb7224 */ /* 0x000fe400078e0015 */
[----:B------:R-:W3:Y:S01]  /*78c0*/  LDSM.16.MT88.4 R20, [R214+0xa000] ;  /* 0x00a00000d614783b */ /* 0x000ee20000004200 */
[--C-:B--2---:R-:W-:Y:S01]  /*78d0*/  FFMA.FTZ R2, R243, c[0x0][0x23c], -R0.reuse ;  /* 0x00008f00f3027a23 */ /* 0x104fe20000010800 */
[----:B------:R-:W-:Y:S01]  /*78e0*/  MOV R243, R4 ;  /* 0x0000000400f37202 */ /* 0x000fe20000000f00 */
[----:B------:R-:W-:Y:S01]  /*78f0*/  FFMA.FTZ R4, R241, c[0x0][0x23c], -R0 ;  /* 0x00008f00f1047a23 */ /* 0x000fe20000010800 */
[----:B------:R-:W-:Y:S01]  /*7900*/  MOV R241, R88 ;  /* 0x0000005800f17202 */ /* 0x000fe20000000f00 */
[----:B------:R2:W4:Y:S01]  /*7910*/  MUFU.EX2 R233, R2 ;  /* 0x0000000200e97308 */ /* 0x0005220000000800 */
[----:B------:R-:W-:-:S02]  /*7920*/  MOV R88, R56 ;  /* 0x0000003800587202 */ /* 0x000fc40000000f00 */
[----:B------:R-:W-:Y:S02]  /*7930*/  F2FP.BF16.PACK_AB R12, R243, R241 ;  /* 0x000000f1f30c723e */ /* 0x000fe400000010ff */
[----:B------:R-:W-:Y:S01]  /*7940*/  MOV R56, R60 ;  /* 0x0000003c00387202 */ /* 0x000fe20000000f00 */
[----:B------:R-:W-:Y:S01]  /*7950*/  IMAD.MOV.U32 R60, RZ, RZ, R145 ;  /* 0x000000ffff3c7224 */ /* 0x000fe200078e0091 */
[----:B------:R-:W-:Y:S01]  /*7960*/  MOV R203, R88 ;  /* 0x0000005800cb7202 */ /* 0x000fe20000000f00 */
[----:B------:R1:W-:Y:S01]  /*7970*/  MUFU.EX2 R211, R4 ;  /* 0x0000000400d37308 */ /* 0x0003e20000000800 */
[----:B------:R-:W-:Y:S01]  /*7980*/  FFMA.FTZ R145, R179, c[0x0][0x23c], -R0 ;  /* 0x00008f00b3917a23 */ /* 0x000fe20000010800 */
[----:B------:R-:W-:Y:S01]  /*7990*/  MOV R179, R64 ;  /* 0x0000004000b37202 */ /* 0x000fe20000000f00 */
[----:B------:R-:W-:Y:S01]  /*79a0*/  IMAD.MOV.U32 R166, RZ, RZ, R60 ;  /* 0x000000ffffa67224 */ /* 0x000fe200078e003c */
[----:B------:R-:W-:Y:S01]  /*79b0*/  MOV R171, R56 ;  /* 0x0000003800ab7202 */ /* 0x000fe20000000f00 */
[----:B--2---:R-:W-:Y:S01]  /*79c0*/  FFMA.FTZ R2, R240, c[0x0][0x23c], -R0 ;  /* 0x00008f00f0027a23 */ /* 0x004fe20000010800 */
[----:B----4-:R-:W-:Y:S01]  /*79d0*/  F2FP.BF16.PACK_AB R5, R233, R232 ;  /* 0x000000e8e905723e */ /* 0x010fe200000010ff */
[----:B------:R-:W-:Y:S01]  /*79e0*/  FADD.FTZ R0, R86, R248 ;  /* 0x000000f856007221 */ /* 0x000fe20000010000 */
[----:B------:R-:W-:Y:S01]  /*79f0*/  MOV R86, R127 ;  /* 0x0000007f00567202 */ /* 0x000fe20000000f00 */
[----:B------:R-:W2:Y:S01]  /*7a00*/  MUFU.EX2 R210, R2 ;  /* 0x0000000200d27308 */ /* 0x000ea20000000800 */
[----:B-1----:R-:W-:Y:S01]  /*7a10*/  HMMA.16816.F32.BF16 R124, R12, R18, R100 ;  /* 0x000000120c7c723c */ /* 0x002fe20000041864 */
[----:B------:R-:W-:Y:S01]  /*7a20*/  IMAD.MOV.U32 R240, RZ, RZ, R57 ;  /* 0x000000fffff07224 */ /* 0x000fe200078e0039 */
[----:B------:R-:W-:Y:S01]  /*7a30*/  F2FP.BF16.PACK_AB R4, R238, R239 ;  /* 0x000000efee04723e */ /* 0x000fe200000010ff */
[----:B------:R-:W-:-:S02]  /*7a40*/  IMAD.MOV.U32 R248, RZ, RZ, R121 ;  /* 0x000000fffff87224 */ /* 0x000fc400078e0079 */
[----:B------:R-:W-:-:S03]  /*7a50*/  FADD.FTZ R0, R228, R0 ;  /* 0x00000000e4007221 */ /* 0x000fc60000010000 */
[----:B---3--:R-:W-:Y:S01]  /*7a60*/  HMMA.16816.F32.BF16 R100, R12, R20, R116 ;  /* 0x000000140c64723c */ /* 0x008fe20000041874 */
[----:B--2---:R-:W-:Y:S01]  /*7a70*/  F2FP.BF16.PACK_AB R7, R210, R211 ;  /* 0x000000d3d207723e */ /* 0x004fe200000010ff */
[----:B------:R-:W-:Y:S01]  /*7a80*/  FADD.FTZ R2, R247, R246 ;  /* 0x000000f6f7027221 */ /* 0x000fe20000010000 */
[----:B------:R-:W-:-:S05]  /*7a90*/  MOV R246, R130 ;  /* 0x0000008200f67202 */ /* 0x000fca0000000f00 */
[C---:B------:R-:W-:Y:S01]  /*7aa0*/  HMMA.16816.F32.BF16 R96, R12.reuse, R22, R96 ;  /* 0x000000160c60723c */ /* 0x040fe20000041860 */
[----:B------:R-:W-:Y:S01]  /*7ab0*/  MOV R247, R128 ;  /* 0x0000008000f77202 */ /* 0x000fe20000000f00 */
[----:B------:R-:W-:Y:S01]  /*7ac0*/  IMAD.MOV.U32 R244, RZ, RZ, R248 ;  /* 0x000000fffff47224 */ /* 0x000fe200078e00f8 */
[----:B------:R-:W-:Y:S01]  /*7ad0*/  MUFU.EX2 R134, R134 ;  /* 0x0000008600867308 */ /* 0x000fe20000000800 */
[----:B------:R1:W5:Y:S04]  /*7ae0*/  LDL.LU R228, [R1+0x110] ;  /* 0x0001100001e47983 */ /* 0x0003680000300800 */
[-C--:B------:R-:W-:Y:S08]  /*7af0*/  HMMA.16816.F32.BF16 R128, R12, R16.reuse, R112 ;  /* 0x000000100c80723c */ /* 0x080ff00000041870 */
[C---:B------:R-:W-:Y:S08]  /*7b00*/  HMMA.16816.F32.BF16 R64, R4.reuse, R16, R108 ;  /* 0x000000100440723c */ /* 0x040ff0000004186c */
[C---:B------:R-:W-:Y:S01]  /*7b10*/  HMMA.16816.F32.BF16 R60, R4.reuse, R18, R104 ;  /* 0x00000012043c723c */ /* 0x040fe20000041868 */
[----:B------:R-:W2:Y:S07]  /*7b20*/  LDSM.16.MT88.4 R16, [R216+0xa000] ;  /* 0x00a00000d810783b */ /* 0x000eae0000004200 */
[C---:B------:R-:W-:Y:S08]  /*7b30*/  HMMA.16816.F32.BF16 R44, R4.reuse, R20, R44 ;  /* 0x00000014042c723c */ /* 0x040ff0000004182c */
[----:B------:R-:W-:Y:S01]  /*7b40*/  HMMA.16816.F32.BF16 R40, R4, R22, R40 ;  /* 0x000000160428723c */ /* 0x000fe20000041828 */
[----:B------:R-:W-:Y:S07]  /*7b50*/  LDSM.16.MT88.4 R20, [R216+0xa800] ;  /* 0x00a80000d814783b */ /* 0x000fee0000004200 */
[-C--:B--2---:R-:W-:Y:S08]  /*7b60*/  HMMA.16816.F32.BF16 R120, R12, R16.reuse, R92 ;  /* 0x000000100c78723c */ /* 0x084ff0000004185c */
[C---:B------:R-:W-:Y:S08]  /*7b70*/  HMMA.16816.F32.BF16 R56, R4.reuse, R16, R80 ;  /* 0x000000100438723c */ /* 0x040ff00000041850 */
[-C--:B------:R-:W-:Y:S08]  /*7b80*/  HMMA.16816.F32.BF16 R52, R4, R18.reuse, R52 ;  /* 0x000000120434723c */ /* 0x080ff00000041834 */
[----:B------:R-:W-:Y:S01]  /*7b90*/  HMMA.16816.F32.BF16 R112, R12, R18, R76 ;  /* 0x000000120c70723c */ /* 0x000fe2000004184c */
[----:B------:R-:W2:Y:S01]  /*7ba0*/  LDSM.16.MT88.4 R16, [R215+0xa000] ;  /* 0x00a00000d710783b */ /* 0x000ea20000004200 */
[----:B------:R-:W-:Y:S06]  /*7bb0*/  MUFU.EX2 R118, R138 ;  /* 0x0000008a00767308 */ /* 0x000fec0000000800 */
[C---:B--2---:R-:W-:Y:S08]  /*7bc0*/  HMMA.16816.F32.BF16 R36, R4.reuse, R16, R36 ;  /* 0x000000100424723c */ /* 0x044ff00000041824 */
[----:B------:R-:W-:Y:S07]  /*7bd0*/  HMMA.16816.F32.BF16 R32, R4, R18, R32 ;  /* 0x000000120420723c */ /* 0x000fee0000041820 */
[----:B------:R-:W-:Y:S01]  /*7be0*/  FADD.FTZ R5, R246, R247 ;  /* 0x000000f7f6057221 */ /* 0x000fe20000010000 */
[----:B------:R-:W-:Y:S01]  /*7bf0*/  MOV R247, R164 ;  /* 0x000000a400f77202 */ /* 0x000fe20000000f00 */
[----:B------:R-:W-:Y:S01]  /*7c00*/  HMMA.16816.F32.BF16 R88, R12, R16, R68 ;  /* 0x000000100c58723c */ /* 0x000fe20000041844 */
[----:B------:R-:W-:Y:S01]  /*7c10*/  MOV R164, R176 ;  /* 0x000000b000a47202 */ /* 0x000fe20000000f00 */
[----:B------:R-:W-:Y:S01]  /*7c20*/  IMAD.MOV.U32 R176, RZ, RZ, R198 ;  /* 0x000000ffffb07224 */ /* 0x000fe200078e00c6 */
[----:B------:R-:W-:-:S02]  /*7c30*/  MOV R198, R203 ;  /* 0x000000cb00c67202 */ /* 0x000fc40000000f00 */
[----:B------:R2:W-:Y:S03]  /*7c40*/  MUFU.EX2 R203, R24 ;  /* 0x0000001800cb7308 */ /* 0x0005e60000000800 */
[----:B------:R-:W-:Y:S01]  /*7c50*/  HMMA.16816.F32.BF16 R48, R12, R18, R48 ;  /* 0x000000120c30723c */ /* 0x000fe20000041830 */
[----:B------:R-:W-:Y:S04]  /*7c60*/  LDSM.16.MT88.4 R16, [R214+0xa800] ;  /* 0x00a80000d610783b */ /* 0x000fe80000004200 */
[----:B------:R-:W-:Y:S04]  /*7c70*/  LDSM.16.MT88.4 R12, [R215+0xa800] ;  /* 0x00a80000d70c783b */ /* 0x000fe80000004200 */
[----:B--2---:R-:W2:Y:S01]  /*7c80*/  LDSM.16.MT88.4 R24, [R213+0xa800] ;  /* 0x00a80000d518783b */ /* 0x004ea20000004200 */
[----:B------:R-:W-:-:S02]  /*7c90*/  MOV R246, R167 ;  /* 0x000000a700f67202 */ /* 0x000fc40000000f00 */
[----:B------:R-:W-:Y:S02]  /*7ca0*/  MOV R167, R179 ;  /* 0x000000b300a77202 */ /* 0x000fe40000000f00 */
[----:B------:R-:W-:Y:S02]  /*7cb0*/  MOV R179, R187 ;  /* 0x000000bb00b37202 */ /* 0x000fe40000000f00 */
[----:B------:R-:W-:Y:S02]  /*7cc0*/  MOV R187, R206 ;  /* 0x000000ce00bb7202 */ /* 0x000fe40000000f00 */
[----:B------:R3:W4:Y:S01]  /*7cd0*/  MUFU.EX2 R206, R31 ;  /* 0x0000001f00ce7308 */ /* 0x0007220000000800 */
[----:B------:R-:W-:Y:S02]  /*7ce0*/  FADD.FTZ R29, R244, R5 ;  /* 0x00000005f41d7221 */ /* 0x000fe40000010000 */
[----:B------:R-:W-:Y:S01]  /*7cf0*/  IMAD.MOV.U32 R244, RZ, RZ, R246 ;  /* 0x000000fffff47224 */ /* 0x000fe200078e00f6 */
[----:B------:R-:W-:Y:S01]  /*7d00*/  MOV R246, R176 ;  /* 0x000000b000f67202 */ /* 0x000fe20000000f00 */
[----:B------:R-:W-:Y:S01]  /*7d10*/  FADD.FTZ R4, R226, R84 ;  /* 0x00000054e2047221 */ /* 0x000fe20000010000 */
[----:B------:R-:W-:-:S02]  /*7d20*/  MOV R176, R201 ;  /* 0x000000c900b07202 */ /* 0x000fc40000000f00 */
[----:B------:R-:W-:Y:S01]  /*7d30*/  MUFU.EX2 R201, R135 ;  /* 0x0000008700c97308 */ /* 0x000fe20000000800 */
[----:B------:R-:W-:Y:S01]  /*7d40*/  FADD.FTZ R28, R222, R4 ;  /* 0x00000004de1c7221 */ /* 0x000fe20000010000 */
[----:B------:R-:W-:Y:S01]  /*7d50*/  F2FP.BF16.PACK_AB R4, R207, R205 ;  /* 0x000000cdcf04723e */ /* 0x000fe200000010ff */
[----:B------:R-:W-:Y:S01]  /*7d60*/  IMAD.MOV.U32 R248, RZ, RZ, R173 ;  /* 0x000000fffff87224 */ /* 0x000fe200078e00ad */
[----:B------:R-:W-:Y:S01]  /*7d70*/  F2FP.BF16.PACK_AB R5, R204, R202 ;  /* 0x000000cacc05723e */ /* 0x000fe200000010ff */
[----:B---3--:R-:W-:Y:S01]  /*7d80*/  IMAD.MOV.U32 R31, RZ, RZ, R179 ;  /* 0x000000ffff1f7224 */ /* 0x008fe200078e00b3 */
[----:B------:R-:W-:Y:S02]  /*7d90*/  MOV R179, R200 ;  /* 0x000000c800b37202 */ /* 0x000fe40000000f00 */
[----:B------:R-:W-:Y:S01]  /*7da0*/  MUFU.EX2 R119, R137 ;  /* 0x0000008900777308 */ /* 0x000fe20000000800 */
[----:B------:R-:W-:Y:S01]  /*7db0*/  F2FP.BF16.PACK_AB R6, R209, R208 ;  /* 0x000000d0d106723e */ /* 0x000fe200000010ff */
[----:B------:R-:W-:Y:S01]  /*7dc0*/  IMAD.MOV.U32 R173, RZ, RZ, R195 ;  /* 0x000000ffffad7224 */ /* 0x000fe200078e00c3 */
[----:B----4-:R-:W-:-:S05]  /*7dd0*/  F2FP.BF16.PACK_AB R7, R206, R203 ;  /* 0x000000cbce07723e */ /* 0x010fca00000010ff */
[----:B------:R-:W-:Y:S01]  /*7de0*/  MUFU.EX2 R200, R136 ;  /* 0x0000008800c87308 */ /* 0x000fe20000000800 */
[----:B------:R-:W-:-:S07]  /*7df0*/  FADD.FTZ R0, R224, R0 ;  /* 0x00000000e0007221 */ /* 0x000fce0000010000 */
[----:B------:R-:W3:Y:S08]  /*7e00*/  MUFU.EX2 R133, R133 ;  /* 0x0000008500857308 */ /* 0x000ef00000000800 */
[----:B------:R-:W-:Y:S08]  /*7e10*/  MUFU.EX2 R132, R132 ;  /* 0x0000008400847308 */ /* 0x000ff00000000800 */
[----:B------:R-:W4:Y:S01]  /*7e20*/  MUFU.EX2 R135, R75 ;  /* 0x0000004b00877308 */ /* 0x000f220000000800 */
[----:B------:R-:W-:Y:S01]  /*7e30*/  MOV R117, R164 ;  /* 0x000000a400757202 */ /* 0x000fe20000000f00 */
[----:B------:R-:W-:Y:S01]  /*7e40*/  IMAD.MOV.U32 R116, RZ, RZ, R167 ;  /* 0x000000ffff747224 */ /* 0x000fe200078e00a7 */
[----:B------:R-:W-:Y:S01]  /*7e50*/  MOV R30, R173 ;  /* 0x000000ad001e7202 */ /* 0x000fe20000000f00 */
[----:B------:R-:W-:Y:S01]  /*7e60*/  IMAD.MOV.U32 R173, RZ, RZ, R85 ;  /* 0x000000ffffad7224 */ /* 0x000fe200078e0055 */
[----:B------:R-:W-:Y:S01]  /*7e70*/  MOV R167, R86 ;  /* 0x0000005600a77202 */ /* 0x000fe20000000f00 */
[----:B------:R-:W-:Y:S01]  /*7e80*/  HMMA.16816.F32.BF16 R92, R4, R20, R56 ;  /* 0x00000014045c723c */ /* 0x000fe20000041838 */
[----:B------:R-:W-:-:S07]  /*7e90*/  MOV R164, R87 ;  /* 0x0000005700a47202 */ /* 0x000fce0000000f00 */
[C---:B--2---:R-:W-:Y:S08]  /*7ea0*/  HMMA.16816.F32.BF16 R108, R4.reuse, R24, R64 ;  /* 0x00000018046c723c */ /* 0x044ff00000041840 */
[C---:B------:R-:W-:Y:S08]  /*7eb0*/  HMMA.16816.F32.BF16 R104, R4.reuse, R26, R60 ;  /* 0x0000001a0468723c */ /* 0x040ff0000004183c */
[C---:B------:R-:W-:Y:S08]  /*7ec0*/  HMMA.16816.F32.BF16 R84, R4.reuse, R22, R52 ;  /* 0x000000160454723c */ /* 0x040ff00000041834 */
[C---:B------:R-:W-:Y:S08]  /*7ed0*/  HMMA.16816.F32.BF16 R80, R4.reuse, R16, R44 ;  /* 0x000000100450723c */ /* 0x040ff0000004182c */
[C---:B------:R-:W-:Y:S08]  /*7ee0*/  HMMA.16816.F32.BF16 R76, R4.reuse, R18, R40 ;  /* 0x00000012044c723c */ /* 0x040ff00000041828 */
[C---:B------:R-:W-:Y:S08]  /*7ef0*/  HMMA.16816.F32.BF16 R68, R4.reuse, R12, R36 ;  /* 0x0000000c0444723c */ /* 0x040ff00000041824 */
[----:B------:R-:W-:Y:S07]  /*7f00*/  HMMA.16816.F32.BF16 R56, R4, R14, R32 ;  /* 0x0000000e0438723c */ /* 0x000fee0000041820 */
[----:B------:R-:W-:-:S02]  /*7f10*/  FADD.FTZ R5, R31, R29 ;  /* 0x0000001d1f057221 */ /* 0x000fc40000010000 */
[----:B------:R-:W-:Y:S01]  /*7f20*/  FADD.FTZ R4, R220, R0 ;  /* 0x00000000dc047221 */ /* 0x000fe20000010000 */
[----:B------:R-:W-:Y:S01]  /*7f30*/  MOV R31, R30 ;  /* 0x0000001e001f7202 */ /* 0x000fe20000000f00 */
[----:B------:R-:W-:Y:S01]  /*7f40*/  FADD.FTZ R30, R217, R5 ;  /* 0x00000005d91e7221 */ /* 0x000fe20000010000 */
[----:B---3--:R-:W-:Y:S01]  /*7f50*/  F2FP.BF16.PACK_AB R5, R133, R134 ;  /* 0x000000868505723e */ /* 0x008fe200000010ff */
[----:B------:R-:W-:Y:S01]  /*7f60*/  FADD.FTZ R29, R212, R4 ;  /* 0x00000004d41d7221 */ /* 0x000fe20000010000 */
[----:B------:R-:W-:Y:S02]  /*7f70*/  F2FP.BF16.PACK_AB R4, R119, R118 ;  /* 0x000000767704723e */ /* 0x000fe400000010ff */
[----:B------:R-:W-:Y:S02]  /*7f80*/  F2FP.BF16.PACK_AB R6, R201, R200 ;  /* 0x000000c8c906723e */ /* 0x000fe400000010ff */
[----:B----4-:R-:W-:-:S07]  /*7f90*/  F2FP.BF16.PACK_AB R7, R135, R132 ;  /* 0x000000848707723e */ /* 0x010fce00000010ff */
[C---:B------:R-:W-:Y:S08]  /*7fa0*/  HMMA.16816.F32.BF16 R64, R4.reuse, R24, R128 ;  /* 0x000000180440723c */ /* 0x040ff00000041880 */
[C---:B------:R-:W-:Y:S01]  /*7fb0*/  HMMA.16816.F32.BF16 R52, R4.reuse, R26, R124 ;  /* 0x0000001a0434723c */ /* 0x040fe2000004187c */
[----:B------:R-:W2:Y:S07]  /*7fc0*/  LDSM.16.MT88.4 R24, [R213+0xb000] ;  /* 0x00b00000d518783b */ /* 0x000eae0000004200 */
[C---:B------:R-:W-:Y:S08]  /*7fd0*/  HMMA.16816.F32.BF16 R44, R4.reuse, R20, R120 ;  /* 0x00000014042c723c */ /* 0x040ff00000041878 */
[C---:B------:R-:W-:Y:S01]  /*7fe0*/  HMMA.16816.F32.BF16 R40, R4.reuse, R22, R112 ;  /* 0x000000160428723c */ /* 0x040fe20000041870 */
[----:B------:R-:W3:Y:S07]  /*7ff0*/  LDSM.16.MT88.4 R20, [R216+0xb000] ;  /* 0x00b00000d814783b */ /* 0x000eee0000004200 */
[C---:B------:R-:W-:Y:S08]  /*8000*/  HMMA.16816.F32.BF16 R32, R4.reuse, R16, R100 ;  /* 0x000000100420723c */ /* 0x040ff00000041864 */
[C---:B------:R-:W-:Y:S01]  /*8010*/  HMMA.16816.F32.BF16 R36, R4.reuse, R18, R96 ;  /* 0x000000120424723c */ /* 0x040fe20000041860 */
[----:B------:R-:W4:Y:S07]  /*8020*/  LDSM.16.MT88.4 R16, [R214+0xb000] ;  /* 0x00b00000d610783b */ /* 0x000f2e0000004200 */
[C---:B------:R-:W-:Y:S08]  /*8030*/  HMMA.16816.F32.BF16 R60, R4.reuse, R12, R88 ;  /* 0x0000000c043c723c */ /* 0x040ff00000041858 */
[----:B------:R-:W-:Y:S01]  /*8040*/  HMMA.16816.F32.BF16 R48, R4, R14, R48 ;  /* 0x0000000e0430723c */ /* 0x000fe20000041830 */
[----:B------:R-:W1:Y:S01]  /*8050*/  LDSM.16.MT88.4 R12, [R215+0xb000] ;  /* 0x00b00000d70c783b */ /* 0x000e620000004200 */
[----:B------:R-:W-:Y:S01]  /*8060*/  FADD.FTZ R2, R227, R2 ;  /* 0x00000002e3027221 */ /* 0x000fe20000010000 */
[----:B------:R-:W-:Y:S01]  /*8070*/  MOV R138, R117 ;  /* 0x00000075008a7202 */ /* 0x000fe20000000f00 */
[----:B------:R-:W-:Y:S01]  /*8080*/  IMAD.MOV.U32 R137, RZ, RZ, R116 ;  /* 0x000000ffff897224 */ /* 0x000fe200078e0074 */
[----:B------:R-:W-:Y:S01]  /*8090*/  MUFU.EX2 R114, R141 ;  /* 0x0000008d00727308 */ /* 0x000fe20000000800 */
[----:B------:R-:W-:Y:S01]  /*80a0*/  FADD.FTZ R2, R223, R2 ;  /* 0x00000002df027221 */ /* 0x000fe20000010000 */
[----:B------:R-:W-:Y:S01]  /*80b0*/  MOV R245, R248 ;  /* 0x000000f800f57202 */ /* 0x000fe20000000f00 */
[----:B------:R-:W-:Y:S01]  /*80c0*/  FADD.FTZ R0, R218, R28 ;  /* 0x0000001cda007221 */ /* 0x000fe20000010000 */
[----:B------:R-:W-:Y:S01]  /*80d0*/  MOV R136, R31 ;  /* 0x0000001f00887202 */ /* 0x000fe20000000f00 */
[----:B------:R-:W-:Y:S01]  /*80e0*/  FADD.FTZ R2, R219, R2 ;  /* 0x00000002db027221 */ /* 0x000fe20000010000 */
[----:B------:R-:W-:-:S02]  /*80f0*/  MOV R195, R199 ;  /* 0x000000c700c37202 */ /* 0x000fc40000000f00 */
[----:B------:R-:W-:Y:S01]  /*8100*/  MUFU.EX2 R115, R142 ;  /* 0x0000008e00737308 */ /* 0x000fe20000000800 */
[----:B------:R-:W-:Y:S01]  /*8110*/  FADD.FTZ R28, R11, R2 ;  /* 0x000000020b1c7221 */ /* 0x000fe20000010000 */
[----:B------:R-:W-:-:S06]  /*8120*/  MOV R130, R178 ;  /* 0x000000b200827202 */ /* 0x000fcc0000000f00 */
[----:B------:R-:W-:Y:S08]  /*8130*/  MUFU.EX2 R113, R143 ;  /* 0x0000008f00717308 */ /* 0x000ff00000000800 */
[----:B------:R-:W-:Y:S08]  /*8140*/  MUFU.EX2 R112, R144 ;  /* 0x0000009000707308 */ /* 0x000ff00000000800 */
[----:B------:R-:W-:Y:S08]  /*8150*/  MUFU.EX2 R102, R145 ;  /* 0x0000009100667308 */ /* 0x000ff00000000800 */
[----:B------:R-:W1:Y:S01]  /*8160*/  MUFU.EX2 R103, R146 ;  /* 0x0000009200677308 */ /* 0x000e620000000800 */
[----:B------:R-:W-:Y:S01]  /*8170*/  FADD.FTZ R5, R8, R29 ;  /* 0x0000001d08057221 */ /* 0x000fe20000010000 */
[----:B------:R-:W-:Y:S01]  /*8180*/  MOV R131, R193 ;  /* 0x000000c100837202 */ /* 0x000fe20000000f00 */
[----:B------:R2:W5:Y:S05]  /*8190*/  LDL.LU R227, [R1+0x10c] ;  /* 0x00010c0001e37983 */ /* 0x00056a0000300800 */
[----:B------:R-:W-:Y:S08]  /*81a0*/  MUFU.EX2 R116, R140 ;  /* 0x0000008c00747308 */ /* 0x000ff00000000800 */
[----:B------:R-:W2:Y:S01]  /*81b0*/  MUFU.EX2 R117, R139 ;  /* 0x0000008b00757308 */ /* 0x000ea20000000800 */
[----:B------:R-:W-:Y:S01]  /*81c0*/  MOV R31, R245 ;  /* 0x000000f5001f7202 */ /* 0x000fe20000000f00 */
[----:B------:R-:W-:-:S02]  /*81d0*/  FADD.FTZ R2, R10, R0 ;  /* 0x000000000a027221 */ /* 0x000fc40000010000 */
[----:B------:R-:W-:Y:S01]  /*81e0*/  FADD.FTZ R4, R137, R28 ;  /* 0x0000001c89047221 */ /* 0x000fe20000010000 */
[----:B-1----:R-:W-:Y:S01]  /*81f0*/  F2FP.BF16.PACK_AB R7, R103, R102 ;  /* 0x000000666707723e */ /* 0x002fe200000010ff */
[----:B------:R-:W-:Y:S01]  /*8200*/  IMAD.MOV.U32 R245, RZ, RZ, R244 ;  /* 0x000000fffff57224 */ /* 0x000fe200078e00f4 */
[----:B------:R-:W-:Y:S01]  /*8210*/  MOV R244, R247 ;  /* 0x000000f700f47202 */ /* 0x000fe20000000f00 */
[----:B------:R-:W-:Y:S01]  /*8220*/  FADD.FTZ R0, R136, R30 ;  /* 0x0000001e88007221 */ /* 0x000fe20000010000 */
[----:B------:R-:W-:Y:S01]  /*8230*/  MUFU.EX2 R101, R147 ;  /* 0x0000009300657308 */ /* 0x000fe20000000800 */
[----:B------:R-:W-:-:S07]  /*8240*/  IMAD.MOV.U32 R248, RZ, RZ, R221 ;  /* 0x000000fffff87224 */ /* 0x000fce00078e00dd */
[----:B------:R-:W-:Y:S01]  /*8250*/  MUFU.EX2 R100, R148 ;  /* 0x0000009400647308 */ /* 0x000fe20000000800 */
[----:B------:R-:W-:Y:S01]  /*8260*/  FADD.FTZ R0, R31, R0 ;  /* 0x000000001f007221 */ /* 0x000fe20000010000 */
[----:B--2---:R-:W-:Y:S01]  /*8270*/  F2FP.BF16.PACK_AB R6, R115, R117 ;  /* 0x000000757306723e */ /* 0x004fe200000010ff */
[----:B------:R-:W-:Y:S01]  /*8280*/  FADD.FTZ R31, R245, R5 ;  /* 0x00000005f51f7221 */ /* 0x000fe20000010000 */
[----:B------:R-:W-:Y:S01]  /*8290*/  F2FP.BF16.PACK_AB R5, R112, R113 ;  /* 0x000000717005723e */ /* 0x000fe200000010ff */
[----:B------:R-:W-:-:S03]  /*82a0*/  FADD.FTZ R30, R244, R4 ;  /* 0x00000004f41e7221 */ /* 0x000fc60000010000 */
[----:B------:R-:W-:Y:S01]  /*82b0*/  MUFU.EX2 R99, R149 ;  /* 0x0000009500637308 */ /* 0x000fe20000000800 */
[----:B------:R-:W-:Y:S01]  /*82c0*/  F2FP.BF16.PACK_AB R4, R116, R114 ;  /* 0x000000727404723e */ /* 0x000fe200000010ff */
[----:B------:R-:W-:Y:S01]  /*82d0*/  FADD.FTZ R2, R138, R2 ;  /* 0x000000028a027221 */ /* 0x000fe20000010000 */
[----:B------:R-:W-:-:S05]  /*82e0*/  MOV R247, R9 ;  /* 0x0000000900f77202 */ /* 0x000fca0000000f00 */
[----:B------:R-:W-:Y:S08]  /*82f0*/  MUFU.EX2 R98, R150 ;  /* 0x0000009600627308 */ /* 0x000ff00000000800 */
[----:B------:R1:W-:Y:S08]  /*8300*/  MUFU.EX2 R97, R151 ;  /* 0x0000009700617308 */ /* 0x0003f00000000800 */
[----:B------:R-:W2:Y:S08]  /*8310*/  MUFU.EX2 R96, R152 ;  /* 0x0000009800607308 */ /* 0x000eb00000000800 */
[----:B------:R-:W-:Y:S08]  /*8320*/  MUFU.EX2 R91, R153 ;  /* 0x00000099005b7308 */ /* 0x000ff00000000800 */
[----:B------:R-:W1:Y:S01]  /*8330*/  MUFU.EX2 R90, R154 ;  /* 0x0000009a005a7308 */ /* 0x000e620000000800 */
[----:B------:R-:W-:Y:S01]  /*8340*/  FADD.FTZ R29, R247, R2 ;  /* 0x00000002f71d7221 */ /* 0x000fe20000010000 */
[C---:B------:R-:W-:Y:S01]  /*8350*/  HMMA.16816.F32.BF16 R108, R4.reuse, R24, R108 ;  /* 0x00000018046c723c */ /* 0x040fe2000004186c */
[----:B------:R-:W-:Y:S01]  /*8360*/  FADD.FTZ R28, R246, R0 ;  /* 0x00000000f61c7221 */ /* 0x000fe20000010000 */
[----:B------:R-:W-:Y:S01]  /*8370*/  MOV R199, R235 ;  /* 0x000000eb00c77202 */ /* 0x000fe20000000f00 */
[----:B------:R-:W-:Y:S01]  /*8380*/  FADD.FTZ R2, R164, R30 ;  /* 0x0000001ea4027221 */ /* 0x000fe20000010000 */
[----:B------:R-:W-:Y:S01]  /*8390*/  MOV R244, R186 ;  /* 0x000000ba00f47202 */ /* 0x000fe20000000f00 */
[----:B------:R-:W-:Y:S01]  /*83a0*/  FADD.FTZ R0, R167, R29 ;  /* 0x0000001da7007221 */ /* 0x000fe20000010000 */
[----:B------:R-:W-:Y:S01]  /*83b0*/  MUFU.EX2 R89, R155 ;  /* 0x0000009b00597308 */ /* 0x000fe20000000800 */
[----:B------:R1:W5:Y:S01]  /*83c0*/  LDL.LU R226, [R1+0x108] ;  /* 0x0001080001e27983 */ /* 0x0003620000300800 */
[----:B------:R-:W-:Y:S01]  /*83d0*/  HMMA.16816.F32.BF16 R104, R4, R26, R104 ;  /* 0x0000001a0468723c */ /* 0x000fe20000041868 */
[----:B------:R-:W-:-:S07]  /*83e0*/  FADD.FTZ R29, R179, R2 ;  /* 0x00000002b31d7221 */ /* 0x000fce0000010000 */
[C---:B---3--:R-:W-:Y:S01]  /*83f0*/  HMMA.16816.F32.BF16 R92, R4.reuse, R20, R92 ;  /* 0x00000014045c723c */ /* 0x048fe2000004185c */
[----:B------:R-:W-:Y:S01]  /*8400*/  FADD.FTZ R2, R185, R0 ;  /* 0x00000000b9027221 */ /* 0x000fe20000010000 */
[----:B------:R-:W-:Y:S06]  /*8410*/  MUFU.EX2 R88, R156 ;  /* 0x0000009c00587308 */ /* 0x000fec0000000800 */
[C---:B------:R-:W-:Y:S08]  /*8420*/  HMMA.16816.F32.BF16 R84, R4.reuse, R22, R84 ;  /* 0x000000160454723c */ /* 0x040ff00000041854 */
[C---:B----4-:R-:W-:Y:S08]  /*8430*/  HMMA.16816.F32.BF16 R80, R4.reuse, R16, R80 ;  /* 0x000000100450723c */ /* 0x050ff00000041850 */
[C---:B------:R-:W-:Y:S08]  /*8440*/  HMMA.16816.F32.BF16 R76, R4.reuse, R18, R76 ;  /* 0x00000012044c723c */ /* 0x040ff0000004184c */
[C---:B------:R-:W-:Y:S08]  /*8450*/  HMMA.16816.F32.BF16 R68, R4.reuse, R12, R68 ;  /* 0x0000000c0444723c */ /* 0x040ff00000041844 */
[----:B------:R-:W-:Y:S01]  /*8460*/  HMMA.16816.F32.BF16 R56, R4, R14, R56 ;  /* 0x0000000e0438723c */ /* 0x000fe20000041838 */
[----:B------:R-:W-:Y:S01]  /*8470*/  IMAD.MOV.U32 R245, RZ, RZ, R192 ;  /* 0x000000fffff57224 */ /* 0x000fe200078e00c0 */
[----:B------:R-:W-:Y:S01]  /*8480*/  MUFU.EX2 R75, R157 ;  /* 0x0000009d004b7308 */ /* 0x000fe20000000800 */
[----:B-1----:R-:W1:Y:S04]  /*8490*/  LDSM.16.MT88.4 R148, [R213+0xb800] ;  /* 0x00b80000d594783b */ /* 0x002e680000004200 */
[----:B------:R-:W-:Y:S01]  /*84a0*/  FADD.FTZ R4, R248, R31 ;  /* 0x0000001ff8047221 */ /* 0x000fe20000010000 */
[----:B--2---:R-:W-:-:S02]  /*84b0*/  F2FP.BF16.PACK_AB R5, R96, R97 ;  /* 0x000000616005723e */ /* 0x004fc400000010ff */
[----:B------:R-:W-:Y:S01]  /*84c0*/  F2FP.BF16.PACK_AB R6, R98, R99 ;  /* 0x000000636206723e */ /* 0x000fe200000010ff */
[----:B------:R-:W-:Y:S01]  /*84d0*/  FADD.FTZ R30, R176, R4 ;  /* 0x00000004b01e7221 */ /* 0x000fe20000010000 */
[----:B------:R-:W-:Y:S01]  /*84e0*/  F2FP.BF16.PACK_AB R4, R100, R101 ;  /* 0x000000656404723e */ /* 0x000fe200000010ff */
[----:B------:R-:W-:Y:S01]  /*84f0*/  IMAD.MOV.U32 R176, RZ, RZ, R165 ;  /* 0x000000ffffb07224 */ /* 0x000fe200078e00a5 */
[----:B------:R-:W-:Y:S01]  /*8500*/  F2FP.BF16.PACK_AB R7, R90, R91 ;  /* 0x0000005b5a07723e */ /* 0x000fe200000010ff */
        /* <DEDUP_REMOVED lines=8> */
[----:B------:R-:W-:Y:S01]  /*8590*/  HMMA.16816.F32.BF16 R64, R4, R24, R64 ;  /* 0x000000180440723c */ /* 0x000fe20000041840 */
[----:B------:R-:W-:Y:S01]  /*85a0*/  MOV R185, R181 ;  /* 0x000000b500b97202 */ /* 0x000fe20000000f00 */
[----:B------:R-:W-:Y:S01]  /*85b0*/  FADD.FTZ R0, R246, R28 ;  /* 0x0000001cf6007221 */ /* 0x000fe20000010000 */
[----:B------:R-:W-:Y:S01]  /*85c0*/  MOV R247, R177 ;  /* 0x000000b100f77202 */ /* 0x000fe20000000f00 */
[----:B------:R-:W-:Y:S01]  /*85d0*/  IMAD.MOV.U32 R195, RZ, RZ, R182 ;  /* 0x000000ffffc37224 */ /* 0x000fe200078e00b6 */
[----:B------:R-:W2:Y:S01]  /*85e0*/  LDSM.16.MT88.4 R164, [R216+0xb800] ;  /* 0x00b80000d8a4783b */ /* 0x000ea20000004200 */
[----:B------:R-:W-:-:S02]  /*85f0*/  FADD.FTZ R2, R199, R2 ;  /* 0x00000002c7027221 */ /* 0x000fc40000010000 */
[----:B------:R-:W-:Y:S01]  /*8600*/  HMMA.16816.F32.BF16 R52, R4, R26, R52 ;  /* 0x0000001a0434723c */ /* 0x000fe20000041834 */
[----:B------:R-:W-:Y:S01]  /*8610*/  MOV R199, R171 ;  /* 0x000000ab00c77202 */ /* 0x000fe20000000f00 */
[----:B------:R-:W-:Y:S01]  /*8620*/  FADD.FTZ R0, R179, R0 ;  /* 0x00000000b3007221 */ /* 0x000fe20000010000 */
[----:B------:R-:W-:-:S05]  /*8630*/  MOV R174, R194 ;  /* 0x000000c200ae7202 */ /* 0x000fca0000000f00 */
[----:B------:R-:W-:Y:S01]  /*8640*/  HMMA.16816.F32.BF16 R44, R4, R20, R44 ;  /* 0x00000014042c723c */ /* 0x000fe2000004182c */
[----:B------:R-:W-:-:S07]  /*8650*/  IMAD.MOV.U32 R194, RZ, RZ, R197 ;  /* 0x000000ffffc27224 */ /* 0x000fce00078e00c5 */
[C---:B------:R-:W-:Y:S08]  /*8660*/  HMMA.16816.F32.BF16 R40, R4.reuse, R22, R40 ;  /* 0x000000160428723c */ /* 0x040ff00000041828 */
[C---:B------:R-:W-:Y:S08]  /*8670*/  HMMA.16816.F32.BF16 R32, R4.reuse, R16, R32 ;  /* 0x000000100420723c */ /* 0x040ff00000041820 */
[C---:B------:R-:W-:Y:S08]  /*8680*/  HMMA.16816.F32.BF16 R36, R4.reuse, R18, R36 ;  /* 0x000000120424723c */ /* 0x040ff00000041824 */
[C---:B------:R-:W-:Y:S08]  /*8690*/  HMMA.16816.F32.BF16 R60, R4.reuse, R12, R60 ;  /* 0x0000000c043c723c */ /* 0x040ff0000004183c */
[----:B------:R-:W-:Y:S01]  /*86a0*/  HMMA.16816.F32.BF16 R48, R4, R14, R48 ;  /* 0x0000000e0430723c */ /* 0x000fe20000041830 */
[----:B------:R-:W-:Y:S01]  /*86b0*/  MOV R197, R225 ;  /* 0x000000e100c57202 */ /* 0x000fe20000000f00 */
[----:B------:R-:W-:Y:S01]  /*86c0*/  FADD.FTZ R0, R199, R0 ;  /* 0x00000000c7007221 */ /* 0x000fe20000010000 */
[----:B------:R-:W-:Y:S01]  /*86d0*/  MUFU.EX2 R25, R161 ;  /* 0x000000a100197308 */ /* 0x000fe20000000800 */
[----:B------:R-:W-:Y:S01]  /*86e0*/  FADD.FTZ R2, R191, R2 ;  /* 0x00000002bf027221 */ /* 0x000fe20000010000 */
[----:B------:R-:W3:Y:S02]  /*86f0*/  LDSM.16.MT88.4 R180, [R214+0xb800] ;  /* 0x00b80000d6b4783b */ /* 0x000ee40000004200 */
[----:B------:R-:W-:-:S02]  /*8700*/  FADD.FTZ R5, R248, R30 ;  /* 0x0000001ef8057221 */ /* 0x000fc40000010000 */
[----:B------:R-:W-:Y:S01]  /*8710*/  FADD.FTZ R4, R173, R29 ;  /* 0x0000001dad047221 */ /* 0x000fe20000010000 */
[----:B------:R-:W4:Y:S01]  /*8720*/  LDSM.16.MT88.4 R16, [R215+0xb800] ;  /* 0x00b80000d710783b */ /* 0x000f220000004200 */
[----:B------:R-:W-:Y:S02]  /*8730*/  FADD.FTZ R5, R185, R5 ;  /* 0x00000005b9057221 */ /* 0x000fe40000010000 */
[----:B------:R-:W-:Y:S02]  /*8740*/  FADD.FTZ R4, R195, R4 ;  /* 0x00000004c3047221 */ /* 0x000fe40000010000 */
[----:B------:R-:W-:Y:S01]  /*8750*/  IMAD.MOV.U32 R246, RZ, RZ, R187 ;  /* 0x000000fffff67224 */ /* 0x000fe200078e00bb */
[----:B------:R-:W1:Y:S01]  /*8760*/  MUFU.EX2 R23, R163 ;  /* 0x000000a300177308 */ /* 0x000e620000000800 */
[----:B------:R-:W-:Y:S01]  /*8770*/  FADD.FTZ R5, R174, R5 ;  /* 0x00000005ae057221 */ /* 0x000fe20000010000 */
[----:B------:R1:W5:Y:S01]  /*8780*/  LDL.LU R225, [R1+0x104] ;  /* 0x0001040001e17983 */ /* 0x0003620000300800 */
[----:B------:R-:W-:-:S02]  /*8790*/  FADD.FTZ R4, R198, R4 ;  /* 0x00000004c6047221 */ /* 0x000fc40000010000 */
[----:B------:R-:W-:Y:S02]  /*87a0*/  FADD.FTZ R0, R189, R0 ;  /* 0x00000000bd007221 */ /* 0x000fe40000010000 */
        /* <DEDUP_REMOVED lines=76> */
[----:B------:R-:W2:Y:S01]  /*8c70*/  MUFU.EX2 R20, R172 ;  /* 0x000000ac00147308 */ /* 0x000ea20000000800 */
[----:B------:R-:W-:Y:S02]  /*8c80*/  FADD.FTZ R2, R117, R2 ;  /* 0x0000000275027221 */ /* 0x000fe40000010000 */
[----:B------:R-:W-:Y:S02]  /*8c90*/  FADD.FTZ R5, R98, R5 ;  /* 0x0000000562057221 */ /* 0x000fe40000010000 */
[----:B------:R-:W-:Y:S02]  /*8ca0*/  FADD.FTZ R4, R90, R4 ;  /* 0x000000045a047221 */ /* 0x000fe40000010000 */
[----:B------:R-:W-:Y:S01]  /*8cb0*/  FADD.FTZ R0, R103, R0 ;  /* 0x0000000067007221 */ /* 0x000fe20000010000 */
[----:B------:R-:W2:Y:S01]  /*8cc0*/  MUFU.EX2 R12, R188 ;  /* 0x000000bc000c7308 */ /* 0x000ea20000000800 */
[----:B------:R-:W-:-:S02]  /*8cd0*/  FADD.FTZ R2, R115, R2 ;  /* 0x0000000273027221 */ /* 0x000fc40000010000 */
[----:B-1----:R-:W-:Y:S02]  /*8ce0*/  FADD.FTZ R5, R23, R5 ;  /* 0x0000000517057221 */ /* 0x002fe40000010000 */
[----:B------:R-:W-:-:S03]  /*8cf0*/  FADD.FTZ R4, R15, R4 ;  /* 0x000000040f047221 */ /* 0x000fc60000010000 */
        /* <DEDUP_REMOVED lines=37> */
[----:B----4-:R-:W-:Y:S08]  /*8f50*/  HMMA.16816.F32.BF16 R184, R192, R16, R68 ;  /* 0x00000010c0b8723c */ /* 0x010ff00000041844 */
[C---:B------:R-:W-:Y:S08]  /*8f60*/  HMMA.16816.F32.BF16 R148, R196.reuse, R150, R52 ;  /* 0x00000096c494723c */ /* 0x040ff00000041834 */
[C---:B------:R-:W-:Y:S08]  /*8f70*/  HMMA.16816.F32.BF16 R164, R196.reuse, R166, R40 ;  /* 0x000000a6c4a4723c */ /* 0x040ff00000041828 */
[C---:B------:R-:W-:Y:S08]  /*8f80*/  HMMA.16816.F32.BF16 R180, R196.reuse, R182, R36 ;  /* 0x000000b6c4b4723c */ /* 0x040ff00000041824 */
[----:B------:R-:W-:Y:S08]  /*8f90*/  HMMA.16816.F32.BF16 R188, R196, R16, R60 ;  /* 0x00000010c4bc723c */ /* 0x000ff0000004183c */
[-C--:B------:R-:W-:Y:S08]  /*8fa0*/  HMMA.16816.F32.BF16 R192, R192, R18.reuse, R56 ;  /* 0x00000012c0c0723c */ /* 0x080ff00000041838 */
[----:B------:R-:W-:Y:S01]  /*8fb0*/  HMMA.16816.F32.BF16 R196, R196, R18, R48 ;  /* 0x00000012c4c4723c */ /* 0x000fe20000041830 */
[----:B------:R-:W-:Y:S11]  /*8fc0*/  @!P0 BRA `(.L_x_70) ;  /* 0x00008b6000008947 */ /* 0x000ff60003800000 */
[----:B-1----:R-:W2:Y:S01]  /*8fd0*/  LDL.64 R242, [R1+0xa8] ;  /* 0x0000a80001f27983 */ /* 0x002ea20000100a00 */
[----:B------:R-:W-:Y:S01]  /*8fe0*/  UIADD3 UR6, UR8, -0x2, URZ ;  /* 0xfffffffe08067890 */ /* 0x000fe2000fffe03f */
[----:B------:R-:W-:Y:S01]  /*8ff0*/  IMAD.MOV.U32 R237, RZ, RZ, c[0x0][0x1a4] ;  /* 0x00006900ffed7624 */ /* 0x000fe200078e00ff */
[----:B------:R-:W-:-:S04]  /*9000*/  DEPBAR.LE SB0, 0x0 ;  /* 0x000080000000791a */ /* 0x000fc80000000000 */
[----:B------:R-:W-:Y:S01]  /*9010*/  USHF.R.S32.HI UR5, URZ, 0x1f, UR6 ;  /* 0x0000001f3f057899 */ /* 0x000fe20008011406 */
[----:B------:R-:W-:Y:S01]  /*9020*/  IMAD.U32 R4, RZ, RZ, UR6 ;  /* 0x00000006ff047e24 */ /* 0x000fe2000f8e00ff */
[----:B------:R-:W-:Y:S01]  /*9030*/  UIMAD UR7, UR11, UR6, URZ ;  /* 0x000000060b0772a4 */ /* 0x000fe2000f8e023f */
[----:B------:R-:W-:Y:S01]  /*9040*/  IMAD.U32 R0, RZ, RZ, UR4 ;  /* 0x00000004ff007e24 */ /* 0x000fe2000f8e00ff */
[----:B------:R-:W-:Y:S01]  /*9050*/  USHF.L.U32 UR6, UR4, 0x5, URZ ;  /* 0x0000000504067899 */ /* 0x000fe2000800063f */
[----:B------:R-:W-:Y:S01]  /*9060*/  STL [R1+0xfc], R143 ;  /* 0x0000fc8f01007387 */ /* 0x000fe20000100800 */
[----:B------:R-:W-:Y:S02]  /*9070*/  UIMAD UR5, UR5, UR14, UR7 ;  /* 0x0000000e050572a4 */ /* 0x000fe4000f8e0207 */
[----:B------:R-:W-:Y:S01]  /*9080*/  SHF.L.U64.HI R0, R0, 0x5, R237 ;  /* 0x0000000500007819 */ /* 0x000fe200000102ed */
[----:B------:R-:W-:Y:S01]  /*9090*/  STL [R1+0xf8], R142 ;  /* 0x0000f88e01007387 */ /* 0x000fe20000100800 */
[----:B------:R-:W-:-:S03]  /*90a0*/  UIADD3 UR18, UR8, -0x2, URZ ;  /* 0xfffffffe08127890 */ /* 0x000fc6000fffe03f */
        /* <DEDUP_REMOVED lines=10> */
[----:B------:R-:W-:Y:S01]  /*9150*/  BAR.SYNC.DEFER_BLOCKING 0x0 ;  /* 0x0000000000007b1d */ /* 0x000fe20000010000 */
[----:B--2---:R-:W-:-:S05]  /*9160*/  IMAD.WIDE.U32 R4, R4, UR14, R242 ;  /* 0x0000000e04047c25 */ /* 0x004fca000f8e00f2 */
        /* <DEDUP_REMOVED lines=28> */
[----:B-----5:R-:W-:Y:S04]  /*9330*/  LDSM.16.M88.4 R60, [R212+0x5800] ;  /* 0x00580000d43c783b */ /* 0x020fe80000000200 */
[----:B----4-:R-:W2:Y:S04]  /*9340*/  LDSM.16.M88.4 R12, [R219+0x2000] ;  /* 0x00200000db0c783b */ /* 0x010ea80000000200 */
[----:B------:R-:W-:Y:S04]  /*9350*/  LDSM.16.M88.4 R28, [R218+0x5800] ;  /* 0x00580000da1c783b */ /* 0x000fe80000000200 */
[----:B------:R-:W4:Y:S04]  /*9360*/  LDSM.16.M88.4 R56, [R212+0x6000] ;  /* 0x00600000d438783b */ /* 0x000f280000000200 */
[----:B------:R-:W3:Y:S04]  /*9370*/  LDSM.16.M88.4 R48, [R212+0x7000] ;  /* 0x00700000d430783b */ /* 0x000ee80000000200 */
[----:B------:R-:W-:Y:S04]  /*9380*/  LDSM.16.M88.4 R76, [R212+0x4000] ;  /* 0x00400000d44c783b */ /* 0x000fe80000000200 */
[----:B-1----:R-:W1:Y:S04]  /*9390*/  LDSM.16.M88.4 R4, [R222+0x2000] ;  /* 0x00200000de04783b */ /* 0x002e680000000200 */
[----:B------:R-:W1:Y:S04]  /*93a0*/  LDSM.16.M88.4 R68, [R212+0x4800] ;  /* 0x00480000d444783b */ /* 0x000e680000000200 */
[----:B------:R-:W1:Y:S04]  /*93b0*/  LDSM.16.M88.4 R64, [R212+0x5000] ;  /* 0x00500000d440783b */ /* 0x000e680000000200 */
[----:B------:R-:W1:Y:S04]  /*93c0*/  LDSM.16.M88.4 R52, [R212+0x6800] ;  /* 0x00680000d434783b */ /* 0x000e680000000200 */
[----:B------:R-:W1:Y:S01]  /*93d0*/  LDSM.16.M88.4 R44, [R212+0x7800] ;  /* 0x00780000d42c783b */ /* 0x000e620000000200 */
[C---:B--2---:R-:W-:Y:S03]  /*93e0*/  HMMA.16816.F32.BF16 R108, R12.reuse, R60, RZ ;  /* 0x0000003c0c6c723c */ /* 0x044fe600000418ff */
[----:B------:R-:W2:Y:S04]  /*93f0*/  LDSM.16.M88.4 R24, [R218+0x6000] ;  /* 0x00600000da18783b */ /* 0x000ea80000000200 */
[----:B------:R-:W-:Y:S01]  /*9400*/  LDSM.16.M88.4 R84, [R218+0x7000] ;  /* 0x00700000da54783b */ /* 0x000fe20000000200 */
[C---:B----4-:R-:W-:Y:S03]  /*9410*/  HMMA.16816.F32.BF16 R104, R12.reuse, R56, RZ ;  /* 0x000000380c68723c */ /* 0x050fe600000418ff */
[----:B------:R-:W4:Y:S04]  /*9420*/  LDSM.16.M88.4 R80, [R218+0x7800] ;  /* 0x00780000da50783b */ /* 0x000f280000000200 */
[----:B------:R-:W2:Y:S01]  /*9430*/  LDSM.16.M88.4 R20, [R218+0x6800] ;  /* 0x00680000da14783b */ /* 0x000ea20000000200 */
[----:B---3--:R-:W-:Y:S03]  /*9440*/  HMMA.16816.F32.BF16 R96, R12, R48, RZ ;  /* 0x000000300c60723c */ /* 0x008fe600000418ff */
[----:B------:R-:W3:Y:S04]  /*9450*/  LDSM.16.M88.4 R36, [R218+0x4800] ;  /* 0x00480000da24783b */ /* 0x000ee80000000200 */
[----:B------:R-:W2:Y:S01]  /*9460*/  LDSM.16.M88.4 R32, [R218+0x5000] ;  /* 0x00500000da20783b */ /* 0x000ea20000000200 */
[----:B-1----:R-:W-:Y:S03]  /*9470*/  HMMA.16816.F32.BF16 R72, R4, R28, R108 ;  /* 0x0000001c0448723c */ /* 0x002fe6000004186c */
[----:B------:R-:W1:Y:S04]  /*9480*/  LDSM.16.M88.4 R40, [R218+0x4000] ;  /* 0x00400000da28783b */ /* 0x000e680000000200 */
[----:B------:R-:W1:Y:S01]  /*9490*/  LDSM.16.M88.4 R16, [R219] ;  /* 0x00000000db10783b */ /* 0x000e620000000200 */
[C---:B------:R-:W-:Y:S03]  /*94a0*/  HMMA.16816.F32.BF16 R120, R12.reuse, R76, RZ ;  /* 0x0000004c0c78723c */ /* 0x040fe600000418ff */
[----:B------:R-:W0:Y:S05]  /*94b0*/  LDGDEPBAR ;  /* 0x00000000000079af */ /* 0x000e2a0000000000 */
[C---:B------:R-:W-:Y:S08]  /*94c0*/  HMMA.16816.F32.BF16 R116, R12.reuse, R68, RZ ;  /* 0x000000440c74723c */ /* 0x040ff000000418ff */
[----:B------:R-:W-:Y:S01]  /*94d0*/  HMMA.16816.F32.BF16 R112, R12, R64, RZ ;  /* 0x000000400c70723c */ /* 0x000fe200000418ff */
[----:B------:R-:W-:-:S02]  /*94e0*/  IMAD.MOV.U32 R3, RZ, RZ, R74 ;  /* 0x000000ffff037224 */ /* 0x000fc400078e004a */
[----:B------:R-:W-:Y:S02]  /*94f0*/  IMAD.MOV.U32 R2, RZ, RZ, R75 ;  /* 0x000000ffff027224 */ /* 0x000fe400078e004b */
[----:B------:R-:W-:-:S03]  /*9500*/  IMAD.MOV.U32 R0, RZ, RZ, R72 ;  /* 0x000000ffff007224 */ /* 0x000fc600078e0048 */
        /* <DEDUP_REMOVED lines=9> */
[----:B------:R-:W-:Y:S07]  /*95a0*/  HMMA.16816.F32.BF16 R88, R12, R46, RZ ;  /* 0x0000002e0c58723c */ /* 0x000fee00000418ff */
[----:B------:R-:W-:Y:S01]  /*95b0*/  IMAD.MOV.U32 R12, RZ, RZ, R73 ;  /* 0x000000ffff0c7224 */ /* 0x000fe200078e0049 */
[C---:B--2---:R-:W-:Y:S07]  /*95c0*/  HMMA.16816.F32.BF16 R244, R4.reuse, R24, R104 ;  /* 0x0000001804f4723c */ /* 0x044fee0000041868 */
[----:B------:R-:W-:Y:S01]  /*95d0*/  MOV R104, R12 ;  /* 0x0000000c00687202 */ /* 0x000fe20000000f00 */
[----:B----4-:R-:W-:Y:S01]  /*95e0*/  HMMA.16816.F32.BF16 R248, R4, R80, R92 ;  /* 0x0000005004f8723c */ /* 0x010fe2000004185c */
[----:B------:R-:W-:-:S02]  /*95f0*/  IMAD.MOV.U32 R105, RZ, RZ, R3 ;  /* 0x000000ffff697224 */ /* 0x000fc400078e0003 */
[----:B------:R-:W-:Y:S02]  /*9600*/  IMAD.MOV.U32 R106, RZ, RZ, R2 ;  /* 0x000000ffff6a7224 */ /* 0x000fe400078e0002 */
[----:B------:R-:W-:-:S03]  /*9610*/  IMAD.MOV.U32 R107, RZ, RZ, R0 ;  /* 0x000000ffff6b7224 */ /* 0x000fc600078e0000 */
[C---:B------:R-:W-:Y:S08]  /*9620*/  HMMA.16816.F32.BF16 R12, R4.reuse, R84, R96 ;  /* 0x00000054040c723c */ /* 0x040ff00000041860 */
[C---:B------:R-:W-:Y:S08]  /*9630*/  HMMA.16816.F32.BF16 R92, R4.reuse, R22, R128 ;  /* 0x00000016045c723c */ /* 0x040ff00000041880 */
[C---:B---3--:R-:W-:Y:S08]  /*9640*/  HMMA.16816.F32.BF16 R240, R4.reuse, R36, R116 ;  /* 0x0000002404f0723c */ /* 0x048ff00000041874 */
[----:B------:R-:W-:Y:S01]  /*9650*/  IMAD.MOV.U32 R252, RZ, RZ, R12 ;  /* 0x000000fffffc7224 */ /* 0x000fe200078e000c */
[----:B------:R-:W-:Y:S01]  /*9660*/  HMMA.16816.F32.BF16 R116, R4, R34, R204 ;  /* 0x000000220474723c */ /* 0x000fe200000418cc */
[----:B------:R-:W-:-:S02]  /*9670*/  IMAD.MOV.U32 R75, RZ, RZ, R13 ;  /* 0x000000ffff4b7224 */ /* 0x000fc400078e000d */
[----:B------:R-:W-:Y:S02]  /*9680*/  IMAD.MOV.U32 R74, RZ, RZ, R14 ;  /* 0x000000ffff4a7224 */ /* 0x000fe400078e000e */
[----:B------:R-:W-:Y:S02]  /*9690*/  IMAD.MOV.U32 R73, RZ, RZ, R15 ;  /* 0x000000ffff497224 */ /* 0x000fe400078e000f */
[----:B------:R-:W2:Y:S01]  /*96a0*/  LDSM.16.M88.4 R12, [R222] ;  /* 0x00000000de0c783b */ /* 0x000ea20000000200 */
[----:B------:R-:W-:Y:S01]  /*96b0*/  HMMA.16816.F32.BF16 R204, R4, R30, R200 ;  /* 0x0000001e04cc723c */ /* 0x000fe200000418c8 */
[----:B------:R-:W-:Y:S01]  /*96c0*/  IMAD.MOV.U32 R72, RZ, RZ, R92 ;  /* 0x000000ffff487224 */ /* 0x000fe200078e005c */
[----:B------:R-:W-:Y:S01]  /*96d0*/  MOV R2, R94 ;  /* 0x0000005e00027202 */ /* 0x000fe20000000f00 */
[----:B------:R-:W-:Y:S02]  /*96e0*/  IMAD.MOV.U32 R3, RZ, RZ, R93 ;  /* 0x000000ffff037224 */ /* 0x000fe400078e005d */
[----:B------:R-:W-:-:S03]  /*96f0*/  IMAD.MOV.U32 R0, RZ, RZ, R95 ;  /* 0x000000ffff007224 */ /* 0x000fc600078e005f */
[C---:B-1----:R-:W-:Y:S08]  /*9700*/  HMMA.16816.F32.BF16 R236, R4.reuse, R40, R120 ;  /* 0x0000002804ec723c */ /* 0x042ff00000041878 */
[C---:B------:R-:W-:Y:S08]  /*9710*/  HMMA.16816.F32.BF16 R112, R4.reuse, R32, R112 ;  /* 0x000000200470723c */ /* 0x040ff00000041870 */
[C---:B------:R-:W-:Y:S08]  /*9720*/  HMMA.16816.F32.BF16 R140, R4.reuse, R20, R100 ;  /* 0x00000014048c723c */ /* 0x040ff00000041864 */
[C---:B------:R-:W-:Y:S08]  /*9730*/  HMMA.16816.F32.BF16 R232, R4.reuse, R42, R232 ;  /* 0x0000002a04e8723c */ /* 0x040ff000000418e8 */
[C---:B------:R-:W-:Y:S08]  /*9740*/  HMMA.16816.F32.BF16 R108, R4.reuse, R38, R208 ;  /* 0x00000026046c723c */ /* 0x040ff000000418d0 */
[C---:B------:R-:W-:Y:S08]  /*9750*/  HMMA.16816.F32.BF16 R96, R4.reuse, R26, R132 ;  /* 0x0000001a0460723c */ /* 0x040ff00000041884 */
[C---:B------:R-:W-:Y:S07]  /*9760*/  HMMA.16816.F32.BF16 R136, R4.reuse, R86, R124 ;  /* 0x000000560488723c */ /* 0x040fee000004187c */
[----:B------:R-:W-:Y:S01]  /*9770*/  IMAD.MOV.U32 R125, RZ, RZ, R104 ;  /* 0x000000ffff7d7224 */ /* 0x000fe200078e0068 */
[----:B------:R-:W-:Y:S01]  /*9780*/  HMMA.16816.F32.BF16 R200, R4, R82, R88 ;  /* 0x0000005204c8723c */ /* 0x000fe20000041858 */
[----:B------:R-:W-:-:S02]  /*9790*/  IMAD.MOV.U32 R126, RZ, RZ, R105 ;  /* 0x000000ffff7e7224 */ /* 0x000fc400078e0069 */
[----:B------:R-:W-:Y:S02]  /*97a0*/  IMAD.MOV.U32 R127, RZ, RZ, R106 ;  /* 0x000000ffff7f7224 */ /* 0x000fe400078e006a */
[----:B------:R-:W-:-:S03]  /*97b0*/  IMAD.MOV.U32 R124, RZ, RZ, R107 ;  /* 0x000000ffff7c7224 */ /* 0x000fc600078e006b */
[C---:B------:R-:W-:Y:S01]  /*97c0*/  HMMA.16816.F32.BF16 R4, R16.reuse, R56, RZ ;  /* 0x000000381004723c */ /* 0x040fe200000418ff */
[----:B------:R-:W-:Y:S02]  /*97d0*/  IMAD.MOV.U32 R123, RZ, RZ, R96 ;  /* 0x000000ffff7b7224 */ /* 0x000fe400078e0060 */
[----:B------:R-:W-:Y:S02]  /*97e0*/  IMAD.MOV.U32 R122, RZ, RZ, R97 ;  /* 0x000000ffff7a7224 */ /* 0x000fe400078e0061 */
[----:B------:R-:W-:Y:S02]  /*97f0*/  IMAD.MOV.U32 R121, RZ, RZ, R98 ;  /* 0x000000ffff797224 */ /* 0x000fe400078e0062 */
[----:B------:R-:W-:Y:S01]  /*9800*/  IMAD.MOV.U32 R120, RZ, RZ, R99 ;  /* 0x000000ffff787224 */ /* 0x000fe200078e0063 */
[C---:B------:R-:W-:Y:S08]  /*9810*/  HMMA.16816.F32.BF16 R92, R16.reuse, R64, RZ ;  /* 0x00000040105c723c */ /* 0x040ff000000418ff */
[----:B------:R-:W-:Y:S08]  /*9820*/  HMMA.16816.F32.BF16 R88, R16, R60, RZ ;  /* 0x0000003c1058723c */ /* 0x000ff000000418ff */
[----:B--2---:R-:W-:Y:S08]  /*9830*/  HMMA.16816.F32.BF16 R132, R12, R24, R4 ;  /* 0x000000180c84723c */ /* 0x004ff00000041804 */
[----:B------:R-:W-:Y:S08]  /*9840*/  HMMA.16816.F32.BF16 R4, R16, R44, RZ ;  /* 0x0000002c1004723c */ /* 0x000ff000000418ff */
[C---:B------:R-:W-:Y:S08]  /*9850*/  HMMA.16816.F32.BF16 R104, R12.reuse, R32, R92 ;  /* 0x000000200c68723c */ /* 0x040ff0000004185c */
[----:B------:R-:W-:Y:S08]  /*9860*/  HMMA.16816.F32.BF16 R128, R12, R28, R88 ;  /* 0x0000001c0c80723c */ /* 0x000ff00000041858 */
[C---:B------:R-:W-:Y:S08]  /*9870*/  HMMA.16816.F32.BF16 R92, R16.reuse, R62, RZ ;  /* 0x0000003e105c723c */ /* 0x040ff000000418ff */
[C---:B------:R-:W-:Y:S08]  /*9880*/  HMMA.16816.F32.BF16 R88, R16.reuse, R66, RZ ;  /* 0x000000421058723c */ /* 0x040ff000000418ff */
[C---:B------:R-:W-:Y:S08]  /*9890*/  HMMA.16816.F32.BF16 R60, R16.reuse, R52, RZ ;  /* 0x00000034103c723c */ /* 0x040ff000000418ff */
[C---:B------:R-:W-:Y:S08]  /*98a0*/  HMMA.16816.F32.BF16 R64, R16.reuse, R58, RZ ;  /* 0x0000003a1040723c */ /* 0x040ff000000418ff */
[----:B------:R-:W-:Y:S08]  /*98b0*/  HMMA.16816.F32.BF16 R56, R16, R48, RZ ;  /* 0x000000301038723c */ /* 0x000ff000000418ff */
[----:B------:R-:W-:Y:S08]  /*98c0*/  HMMA.16816.F32.BF16 R4, R12, R80, R4 ;  /* 0x000000500c04723c */ /* 0x000ff00000041804 */
[C---:B------:R-:W-:Y:S08]  /*98d0*/  HMMA.16816.F32.BF16 R100, R16.reuse, R76, RZ ;  /* 0x0000004c1064723c */ /* 0x040ff000000418ff */
[C---:B------:R-:W-:Y:S08]  /*98e0*/  HMMA.16816.F32.BF16 R76, R16.reuse, R78, RZ ;  /* 0x0000004e104c723c */ /* 0x040ff000000418ff */
[----:B------:R-:W-:Y:S08]  /*98f0*/  HMMA.16816.F32.BF16 R52, R16, R54, RZ ;  /* 0x000000361034723c */ /* 0x000ff000000418ff */
[----:B------:R-:W-:Y:S07]  /*9900*/  HMMA.16816.F32.BF16 R208, R12, R20, R60 ;  /* 0x000000140cd0723c */ /* 0x000fee000004183c */
[----:B------:R-:W-:Y:S01]  /*9910*/  IMAD.MOV.U32 R60, RZ, RZ, R123 ;  /* 0x000000ffff3c7224 */ /* 0x000fe200078e007b */
[----:B------:R-:W-:Y:S01]  /*9920*/  HMMA.16816.F32.BF16 R96, R16, R68, RZ ;  /* 0x000000441060723c */ /* 0x000fe200000418ff */
[----:B------:R-:W-:-:S02]  /*9930*/  IMAD.MOV.U32 R61, RZ, RZ, R122 ;  /* 0x000000ffff3d7224 */ /* 0x000fc400078e007a */
[----:B------:R-:W-:Y:S02]  /*9940*/  IMAD.MOV.U32 R62, RZ, RZ, R121 ;  /* 0x000000ffff3e7224 */ /* 0x000fe400078e0079 */
[----:B------:R-:W-:-:S03]  /*9950*/  IMAD.MOV.U32 R63, RZ, RZ, R120 ;  /* 0x000000ffff3f7224 */ /* 0x000fc600078e0078 */
[C---:B------:R-:W-:Y:S07]  /*9960*/  HMMA.16816.F32.BF16 R120, R12.reuse, R84, R56 ;  /* 0x000000540c78723c */ /* 0x040fee0000041838 */
[----:B------:R-:W-:Y:S01]  /*9970*/  IMAD.MOV.U32 R56, RZ, RZ, R72 ;  /* 0x000000ffff387224 */ /* 0x000fe200078e0048 */
[----:B------:R-:W-:Y:S01]  /*9980*/  MOV R72, R4 ;  /* 0x0000000400487202 */ /* 0x000fe20000000f00 */
[----:B------:R-:W-:Y:S01]  /*9990*/  IMAD.MOV.U32 R57, RZ, RZ, R3 ;  /* 0x000000ffff397224 */ /* 0x000fe200078e0003 */
[----:B------:R-:W-:Y:S01]  /*99a0*/  HMMA.16816.F32.BF16 R92, R12, R30, R92 ;  /* 0x0000001e0c5c723c */ /* 0x000fe2000004185c */
[----:B------:R-:W-:Y:S01]  /*99b0*/  IMAD.MOV.U32 R58, RZ, RZ, R2 ;  /* 0x000000ffff3a7224 */ /* 0x000fe200078e0002 */
[----:B------:R-:W-:Y:S01]  /*99c0*/  LDSM.16.M88.4 R28, [R223] ;  /* 0x00000000df1c783b */ /* 0x000fe20000000200 */
[----:B------:R-:W-:-:S02]  /*99d0*/  IMAD.MOV.U32 R59, RZ, RZ, R0 ;  /* 0x000000ffff3b7224 */ /* 0x000fc400078e0000 */
[----:B------:R-:W-:Y:S02]  /*99e0*/  IMAD.MOV.U32 R3, RZ, RZ, R5 ;  /* 0x000000ffff037224 */ /* 0x000fe400078e0005 */
[----:B------:R-:W-:Y:S01]  /*99f0*/  IMAD.MOV.U32 R2, RZ, RZ, R6 ;  /* 0x000000ffff027224 */ /* 0x000fe200078e0006 */
[----:B------:R-:W-:Y:S01]  /*9a00*/  HMMA.16816.F32.BF16 R100, R12, R40, R100 ;  /* 0x000000280c64723c */ /* 0x000fe20000041864 */
[----:B------:R-:W-:Y:S02]  /*9a10*/  IMAD.MOV.U32 R0, RZ, RZ, R7 ;  /* 0x000000ffff007224 */ /* 0x000fe400078e0007 */
[----:B------:R-:W1:Y:S05]  /*9a20*/  LDSM.16.M88.4 R4, [R220+0x2000] ;  /* 0x00200000dc04783b */ /* 0x000e6a0000000200 */
[C---:B------:R-:W-:Y:S08]  /*9a30*/  HMMA.16816.F32.BF16 R68, R16.reuse, R70, RZ ;  /* 0x000000461044723c */ /* 0x040ff000000418ff */
[C---:B------:R-:W-:Y:S08]  /*9a40*/  HMMA.16816.F32.BF16 R48, R16.reuse, R50, RZ ;  /* 0x000000321030723c */ /* 0x040ff000000418ff */
[----:B------:R-:W-:Y:S01]  /*9a50*/  HMMA.16816.F32.BF16 R44, R16, R46, RZ ;  /* 0x0000002e102c723c */ /* 0x000fe200000418ff */
[----:B------:R-:W2:Y:S07]  /*9a60*/  LDSM.16.M88.4 R16, [R220] ;  /* 0x00000000dc10783b */ /* 0x000eae0000000200 */
[C---:B------:R-:W-:Y:S08]  /*9a70*/  HMMA.16816.F32.BF16 R40, R12.reuse, R42, R76 ;  /* 0x0000002a0c28723c */ /* 0x040ff0000004184c */
[C---:B------:R-:W-:Y:S01]  /*9a80*/  HMMA.16816.F32.BF16 R76, R12.reuse, R26, R64 ;  /* 0x0000001a0c4c723c */ /* 0x040fe20000041840 */
[----:B------:R-:W3:Y:S07]  /*9a90*/  LDSM.16.M88.4 R24, [R230] ;  /* 0x00000000e618783b */ /* 0x000eee0000000200 */
[C---:B------:R-:W-:Y:S01]  /*9aa0*/  HMMA.16816.F32.BF16 R52, R12.reuse, R22, R52 ;  /* 0x000000160c34723c */ /* 0x040fe20000041834 */
[----:B------:R-:W4:Y:S07]  /*9ab0*/  LDSM.16.M88.4 R20, [R229] ;  /* 0x00000000e514783b */ /* 0x000f2e0000000200 */
[C---:B------:R-:W-:Y:S08]  /*9ac0*/  HMMA.16816.F32.BF16 R96, R12.reuse, R36, R96 ;  /* 0x000000240c60723c */ /* 0x040ff00000041860 */
[C---:B------:R-:W-:Y:S07]  /*9ad0*/  HMMA.16816.F32.BF16 R32, R12.reuse, R34, R88 ;  /* 0x000000220c20723c */ /* 0x040fee0000041858 */
[----:B------:R-:W-:Y:S01]  /*9ae0*/  IMAD.MOV.U32 R88, RZ, RZ, R60 ;  /* 0x000000ffff587224 */ /* 0x000fe200078e003c */
[----:B------:R-:W-:Y:S01]  /*9af0*/  HMMA.16816.F32.BF16 R36, R12, R38, R68 ;  /* 0x000000260c24723c */ /* 0x000fe20000041844 */
[----:B------:R-:W-:-:S02]  /*9b00*/  IMAD.MOV.U32 R89, RZ, RZ, R61 ;  /* 0x000000ffff597224 */ /* 0x000fc400078e003d */
[----:B------:R-:W-:Y:S02]  /*9b10*/  IMAD.MOV.U32 R90, RZ, RZ, R62 ;  /* 0x000000ffff5a7224 */ /* 0x000fe400078e003e */
[----:B------:R-:W-:-:S03]  /*9b20*/  IMAD.MOV.U32 R91, RZ, RZ, R63 ;  /* 0x000000ffff5b7224 */ /* 0x000fc600078e003f */
[----:B-1----:R-:W-:Y:S07]  /*9b30*/  HMMA.16816.F32.BF16 R68, R4, R28, R236 ;  /* 0x0000001c0444723c */ /* 0x002fee00000418ec */
[----:B------:R-:W-:Y:S01]  /*9b40*/  IMAD.MOV.U32 R236, RZ, RZ, R56 ;  /* 0x000000ffffec7224 */ /* 0x000fe200078e0038 */
[----:B------:R-:W-:Y:S01]  /*9b50*/  HMMA.16816.F32.BF16 R84, R12, R86, R48 ;  /* 0x000000560c54723c */ /* 0x000fe20000041830 */
[----:B------:R-:W-:Y:S02]  /*9b60*/  IMAD.MOV.U32 R237, RZ, RZ, R57 ;  /* 0x000000ffffed7224 */ /* 0x000fe400078e0039 */
[----:B------:R-:W-:-:S02]  /*9b70*/  IMAD.MOV.U32 R238, RZ, RZ, R58 ;  /* 0x000000ffffee7224 */ /* 0x000fc400078e003a */
[----:B------:R-:W-:-:S03]  /*9b80*/  IMAD.MOV.U32 R239, RZ, RZ, R59 ;  /* 0x000000ffffef7224 */ /* 0x000fc600078e003b */
[----:B--2---:R-:W-:Y:S08]  /*9b90*/  HMMA.16816.F32.BF16 R56, R16, R30, R40 ;  /* 0x0000001e1038723c */ /* 0x004ff00000041828 */
[----:B---3--:R-:W-:Y:S08]  /*9ba0*/  HMMA.16816.F32.BF16 R40, R4, R26, R108 ;  /* 0x0000001a0428723c */ /* 0x008ff0000004186c */
[----:B------:R-:W-:Y:S08]  /*9bb0*/  HMMA.16816.F32.BF16 R48, R16, R24, R96 ;  /* 0x000000181030723c */ /* 0x000ff00000041860 */
[-C--:B----4-:R-:W-:Y:S08]  /*9bc0*/  HMMA.16816.F32.BF16 R108, R4, R20.reuse, R112 ;  /* 0x00000014046c723c */ /* 0x090ff00000041870 */
[----:B------:R-:W-:Y:S08]  /*9bd0*/  HMMA.16816.F32.BF16 R96, R16, R20, R104 ;  /* 0x000000141060723c */ /* 0x000ff00000041868 */
[-C--:B------:R-:W-:Y:S08]  /*9be0*/  HMMA.16816.F32.BF16 R116, R4, R22.reuse, R116 ;  /* 0x000000160474723c */ /* 0x080ff00000041874 */
[----:B------:R-:W-:Y:S01]  /*9bf0*/  HMMA.16816.F32.BF16 R112, R16, R22, R32 ;  /* 0x000000161070723c */ /* 0x000fe20000041820 */
[----:B------:R-:W1:Y:S04]  /*9c00*/  LDSM.16.M88.4 R20, [R226] ;  /* 0x00000000e214783b */ /* 0x000e680000000200 */
[----:B------:R-:W-:Y:S03]  /*9c10*/  LDSM.16.M88.4 R32, [R224] ;  /* 0x00000000e020783b */ /* 0x000fe60000000200 */
[----:B------:R-:W-:Y:S01]  /*9c20*/  HMMA.16816.F32.BF16 R80, R12, R82, R44 ;  /* 0x000000520c50723c */ /* 0x000fe2000004182c */
[----:B------:R-:W2:Y:S07]  /*9c30*/  LDSM.16.M88.4 R12, [R225] ;  /* 0x00000000e10c783b */ /* 0x000eae0000000200 */
[----:B------:R-:W-:Y:S07]  /*9c40*/  HMMA.16816.F32.BF16 R64, R16, R28, R100 ;  /* 0x0000001c1040723c */ /* 0x000fee0000041864 */
[----:B------:R-:W-:Y:S01]  /*9c50*/  IMAD.MOV.U32 R100, RZ, RZ, R252 ;  /* 0x000000ffff647224 */ /* 0x000fe200078e00fc */
[----:B------:R-:W-:Y:S01]  /*9c60*/  HMMA.16816.F32.BF16 R60, R4, R30, R232 ;  /* 0x0000001e043c723c */ /* 0x000fe200000418e8 */
[----:B------:R-:W3:Y:S01]  /*9c70*/  LDSM.16.M88.4 R28, [R228] ;  /* 0x00000000e41c783b */ /* 0x000ee20000000200 */
[----:B------:R-:W-:Y:S01]  /*9c80*/  MOV R101, R75 ;  /* 0x0000004b00657202 */ /* 0x000fe20000000f00 */
[----:B------:R-:W-:-:S02]  /*9c90*/  IMAD.MOV.U32 R102, RZ, RZ, R74 ;  /* 0x000000ffff667224 */ /* 0x000fc400078e004a */
[----:B------:R-:W-:-:S03]  /*9ca0*/  IMAD.MOV.U32 R103, RZ, RZ, R73 ;  /* 0x000000ffff677224 */ /* 0x000fc600078e0049 */
[----:B------:R-:W-:Y:S08]  /*9cb0*/  HMMA.16816.F32.BF16 R44, R4, R24, R240 ;  /* 0x00000018042c723c */ /* 0x000ff000000418f0 */
[----:B------:R-:W-:Y:S01]  /*9cc0*/  HMMA.16816.F32.BF16 R36, R16, R26, R36 ;  /* 0x0000001a1024723c */ /* 0x000fe20000041824 */
[----:B------:R-:W4:Y:S07]  /*9cd0*/  LDSM.16.M88.4 R24, [R227] ;  /* 0x00000000e318783b */ /* 0x000f2e0000000200 */
[C---:B-1----:R-:W-:Y:S08]  /*9ce0*/  HMMA.16816.F32.BF16 R104, R4.reuse, R20, R140 ;  /* 0x000000140468723c */ /* 0x042ff0000004188c */
[C---:B--2---:R-:W-:Y:S08]  /*9cf0*/  HMMA.16816.F32.BF16 R100, R4.reuse, R12, R100 ;  /* 0x0000000c0464723c */ /* 0x044ff00000041864 */
[C---:B------:R-:W-:Y:S08]  /*9d00*/  HMMA.16816.F32.BF16 R248, R4.reuse, R32, R248 ;  /* 0x0000002004f8723c */ /* 0x040ff000000418f8 */
[----:B------:R-:W-:Y:S01]  /*9d10*/  IMAD.MOV.U32 R143, RZ, RZ, R105 ;  /* 0x000000ffff8f7224 */ /* 0x000fe200078e0069 */
[----:B---3--:R-:W-:Y:S01]  /*9d20*/  HMMA.16816.F32.BF16 R124, R4, R28, R124 ;  /* 0x0000001c047c723c */ /* 0x008fe2000004187c */
[----:B------:R-:W-:-:S02]  /*9d30*/  IMAD.MOV.U32 R142, RZ, RZ, R106 ;  /* 0x000000ffff8e7224 */ /* 0x000fc400078e006a */
[----:B------:R-:W-:Y:S02]  /*9d40*/  IMAD.MOV.U32 R140, RZ, RZ, R107 ;  /* 0x000000ffff8c7224 */ /* 0x000fe400078e006b */
[----:B------:R-:W-:Y:S02]  /*9d50*/  IMAD.MOV.U32 R74, RZ, RZ, R104 ;  /* 0x000000ffff4a7224 */ /* 0x000fe400078e0068 */
[----:B------:R-:W-:Y:S01]  /*9d60*/  IMAD.MOV.U32 R107, RZ, RZ, R100 ;  /* 0x000000ffff6b7224 */ /* 0x000fe200078e0064 */
[----:B----4-:R-:W-:Y:S01]  /*9d70*/  HMMA.16816.F32.BF16 R244, R4, R24, R244 ;  /* 0x0000001804f4723c */ /* 0x010fe200000418f4 */
[----:B------:R-:W-:Y:S02]  /*9d80*/  IMAD.MOV.U32 R106, RZ, RZ, R101 ;  /* 0x000000ffff6a7224 */ /* 0x000fe400078e0065 */
[----:B------:R-:W-:Y:S02]  /*9d90*/  IMAD.MOV.U32 R105, RZ, RZ, R102 ;  /* 0x000000ffff697224 */ /* 0x000fe400078e0066 */
[----:B------:R-:W-:-:S03]  /*9da0*/  IMAD.MOV.U32 R104, RZ, RZ, R103 ;  /* 0x000000ffff687224 */ /* 0x000fc600078e0067 */
[C---:B------:R-:W-:Y:S08]  /*9db0*/  HMMA.16816.F32.BF16 R204, R4.reuse, R30, R204 ;  /* 0x0000001e04cc723c */ /* 0x040ff000000418cc */
[C---:B------:R-:W-:Y:S08]  /*9dc0*/  HMMA.16816.F32.BF16 R100, R4.reuse, R26, R88 ;  /* 0x0000001a0464723c */ /* 0x040ff00000041858 */
[C---:B------:R-:W-:Y:S08]  /*9dd0*/  HMMA.16816.F32.BF16 R232, R4.reuse, R22, R236 ;  /* 0x0000001604e8723c */ /* 0x040ff000000418ec */
[C---:B------:R-:W-:Y:S08]  /*9de0*/  HMMA.16816.F32.BF16 R136, R4.reuse, R14, R136 ;  /* 0x0000000e0488723c */ /* 0x040ff00000041888 */
[----:B------:R-:W-:Y:S01]  /*9df0*/  HMMA.16816.F32.BF16 R240, R4, R34, R200 ;  /* 0x0000002204f0723c */ /* 0x000fe200000418c8 */
[----:B------:R-:W-:Y:S01]  /*9e00*/  IMAD.MOV.U32 R91, RZ, RZ, R100 ;  /* 0x000000ffff5b7224 */ /* 0x000fe200078e0064 */
[----:B------:R-:W-:Y:S01]  /*9e10*/  MOV R89, R102 ;  /* 0x0000006600597202 */ /* 0x000fe20000000f00 */
[----:B------:R-:W-:-:S02]  /*9e20*/  IMAD.MOV.U32 R90, RZ, RZ, R101 ;  /* 0x000000ffff5a7224 */ /* 0x000fc400078e0065 */
[----:B------:R-:W-:-:S03]  /*9e30*/  IMAD.MOV.U32 R88, RZ, RZ, R103 ;  /* 0x000000ffff587224 */ /* 0x000fc600078e0067 */
[C---:B------:R-:W-:Y:S01]  /*9e40*/  HMMA.16816.F32.BF16 R4, R16.reuse, R12, R120 ;  /* 0x0000000c1004723c */ /* 0x040fe20000041878 */
[----:B------:R-:W-:Y:S02]  /*9e50*/  IMAD.MOV.U32 R103, RZ, RZ, R232 ;  /* 0x000000ffff677224 */ /* 0x000fe400078e00e8 */
[----:B------:R-:W-:Y:S02]  /*9e60*/  IMAD.MOV.U32 R102, RZ, RZ, R233 ;  /* 0x000000ffff667224 */ /* 0x000fe400078e00e9 */
[----:B------:R-:W-:Y:S02]  /*9e70*/  IMAD.MOV.U32 R101, RZ, RZ, R234 ;  /* 0x000000ffff657224 */ /* 0x000fe400078e00ea */
[----:B------:R-:W-:Y:S01]  /*9e80*/  IMAD.MOV.U32 R100, RZ, RZ, R235 ;  /* 0x000000ffff647224 */ /* 0x000fe200078e00eb */
[C---:B------:R-:W-:Y:S07]  /*9e90*/  HMMA.16816.F32.BF16 R200, R16.reuse, R30, R92 ;  /* 0x0000001e10c8723c */ /* 0x040fee000004185c */
[----:B------:R-:W-:Y:S01]  /*9ea0*/  IMAD.MOV.U32 R92, RZ, RZ, R72 ;  /* 0x000000ffff5c7224 */ /* 0x000fe200078e0048 */
[----:B------:R-:W-:Y:S01]  /*9eb0*/  HMMA.16816.F32.BF16 R232, R16, R24, R132 ;  /* 0x0000001810e8723c */ /* 0x000fe20000041884 */
[----:B------:R-:W-:-:S02]  /*9ec0*/  IMAD.MOV.U32 R93, RZ, RZ, R3 ;  /* 0x000000ffff5d7224 */ /* 0x000fc400078e0003 */
[----:B------:R-:W-:Y:S02]  /*9ed0*/  IMAD.MOV.U32 R95, RZ, RZ, R0 ;  /* 0x000000ffff5f7224 */ /* 0x000fe400078e0000 */
[----:B------:R-:W-:-:S03]  /*9ee0*/  IMAD.MOV.U32 R94, RZ, RZ, R2 ;  /* 0x000000ffff5e7224 */ /* 0x000fc600078e0002 */
[----:B------:R-:W-:Y:S01]  /*9ef0*/  IMAD.MOV.U32 R73, RZ, RZ, R6 ;  /* 0x000000ffff497224 */ /* 0x000fe200078e0006 */
[----:B------:R-:W-:Y:S01]  /*9f00*/  MOV R0, R7 ;  /* 0x0000000700007202 */ /* 0x000fe20000000f00 */
[----:B------:R-:W-:Y:S01]  /*9f10*/  IMAD.MOV.U32 R72, RZ, RZ, R5 ;  /* 0x000000ffff487224 */ /* 0x000fe200078e0005 */
[C---:B------:R-:W-:Y:S01]  /*9f20*/  HMMA.16816.F32.BF16 R132, R16.reuse, R26, R76 ;  /* 0x0000001a1084723c */ /* 0x040fe2000004184c */
[----:B------:R-:W-:Y:S01]  /*9f30*/  IMAD.MOV.U32 R3, RZ, RZ, R4 ;  /* 0x000000ffff037224 */ /* 0x000fe200078e0004 */
[----:B------:R-:W-:Y:S06]  /*9f40*/  LDSM.16.M88.4 R24, [R217+0x800] ;  /* 0x00080000d918783b */ /* 0x000fec0000000200 */
[C---:B------:R-:W-:Y:S01]  /*9f50*/  HMMA.16816.F32.BF16 R4, R16.reuse, R14, R84 ;  /* 0x0000000e1004723c */ /* 0x040fe20000041854 */
[----:B------:R-:W-:Y:S07]  /*9f60*/  LDSM.16.M88.4 R12, [R221] ;  /* 0x00000000dd0c783b */ /* 0x000fee0000000200 */
[C---:B------:R-:W-:Y:S01]  /*9f70*/  HMMA.16816.F32.BF16 R236, R16.reuse, R28, R128 ;  /* 0x0000001c10ec723c */ /* 0x040fe20000041880 */
[----:B------:R-:W1:Y:S07]  /*9f80*/  LDSM.16.M88.4 R28, [R217] ;  /* 0x00000000d91c783b */ /* 0x000e6e0000000200 */
[C---:B------:R-:W-:Y:S08]  /*9f90*/  HMMA.16816.F32.BF16 R208, R16.reuse, R20, R208 ;  /* 0x0000001410d0723c */ /* 0x040ff000000418d0 */
[----:B------:R-:W-:Y:S01]  /*9fa0*/  IMAD.MOV.U32 R79, RZ, RZ, R5 ;  /* 0x000000ffff4f7224 */ /* 0x000fe200078e0005 */
[----:B------:R-:W-:Y:S01]  /*9fb0*/  HMMA.16816.F32.BF16 R128, R16, R22, R52 ;  /* 0x000000161080723c */ /* 0x000fe20000041834 */
[----:B------:R-:W-:Y:S01]  /*9fc0*/  IMAD.MOV.U32 R78, RZ, RZ, R6 ;  /* 0x000000ffff4e7224 */ /* 0x000fe200078e0006 */
[----:B------:R-:W-:Y:S01]  /*9fd0*/  LDSM.16.M88.4 R20, [R217+0x1000] ;  /* 0x00100000d914783b */ /* 0x000fe20000000200 */
[----:B------:R-:W-:-:S02]  /*9fe0*/  IMAD.MOV.U32 R77, RZ, RZ, R4 ;  /* 0x000000ffff4d7224 */ /* 0x000fc400078e0004 */
[----:B------:R-:W-:Y:S02]  /*9ff0*/  IMAD.MOV.U32 R76, RZ, RZ, R7 ;  /* 0x000000ffff4c7224 */ /* 0x000fe400078e0007 */
[----:B------:R-:W2:Y:S01]  /*a000*/  LDSM.16.M88.4 R4, [R221+0x2000] ;  /* 0x00200000dd04783b */ /* 0x000ea20000000200 */
[C---:B------:R-:W-:Y:S07]  /*a010*/  HMMA.16816.F32.BF16 R52, R16.reuse, R32, R92 ;  /* 0x000000201034723c */ /* 0x040fee000004185c */
[----:B------:R-:W-:Y:S01]  /*a020*/  IMAD.MOV.U32 R32, RZ, RZ, R101 ;  /* 0x000000ffff207224 */ /* 0x000fe200078e0065 */
[----:B------:R-:W-:Y:S01]  /*a030*/  HMMA.16816.F32.BF16 R16, R16, R34, R80 ;  /* 0x000000221010723c */ /* 0x000fe20000041850 */
[----:B------:R-:W-:-:S06]  /*a040*/  IMAD.MOV.U32 R33, RZ, RZ, R100 ;  /* 0x000000ffff217224 */ /* 0x000fcc00078e0064 */
[----:B------:R-:W-:Y:S01]  /*a050*/  IMAD.MOV.U32 R34, RZ, RZ, R103 ;  /* 0x000000ffff227224 */ /* 0x000fe200078e0067 */
[----:B-1----:R-:W-:Y:S01]  /*a060*/  HMMA.16816.F32.BF16 R92, R12, R30, R56 ;  /* 0x0000001e0c5c723c */ /* 0x002fe20000041838 */
[----:B------:R-:W-:-:S07]  /*a070*/  IMAD.MOV.U32 R35, RZ, RZ, R102 ;  /* 0x000000ffff237224 */ /* 0x000fce00078e0066 */
[----:B------:R-:W-:Y:S02]  /*a080*/  IMAD.MOV.U32 R141, RZ, RZ, R52 ;  /* 0x000000ffff8d7224 */ /* 0x000fe400078e0034 */
[----:B------:R-:W-:Y:S02]  /*a090*/  IMAD.MOV.U32 R252, RZ, RZ, R53 ;  /* 0x000000fffffc7224 */ /* 0x000fe400078e0035 */
[----:B------:R-:W-:Y:S02]  /*a0a0*/  IMAD.MOV.U32 R75, RZ, RZ, R54 ;  /* 0x000000ffff4b7224 */ /* 0x000fe400078e0036 */
[----:B------:R-:W-:Y:S02]  /*a0b0*/  IMAD.MOV.U32 R2, RZ, RZ, R55 ;  /* 0x000000ffff027224 */ /* 0x000fe400078e0037 */
[----:B------:R-:W-:Y:S01]  /*a0c0*/  IMAD.MOV.U32 R53, RZ, RZ, R143 ;  /* 0x000000ffff357224 */ /* 0x000fe200078e008f */
[----:B------:R-:W-:Y:S01]  /*a0d0*/  MOV R143, R19 ;  /* 0x00000013008f7202 */ /* 0x000fe20000000f00 */
[----:B------:R-:W-:-:S02]  /*a0e0*/  IMAD.MOV.U32 R54, RZ, RZ, R142 ;  /* 0x000000ffff367224 */ /* 0x000fc400078e008e */
[----:B------:R-:W-:Y:S02]  /*a0f0*/  IMAD.MOV.U32 R55, RZ, RZ, R140 ;  /* 0x000000ffff377224 */ /* 0x000fe400078e008c */
[----:B------:R-:W-:Y:S01]  /*a100*/  IMAD.MOV.U32 R52, RZ, RZ, R74 ;  /* 0x000000ffff347224 */ /* 0x000fe200078e004a */
[C---:B--2---:R-:W-:Y:S01]  /*a110*/  HMMA.16816.F32.BF16 R120, R4.reuse, R28, R68 ;  /* 0x0000001c0478723c */ /* 0x044fe20000041844 */
[----:B------:R-:W-:Y:S02]  /*a120*/  IMAD.MOV.U32 R142, RZ, RZ, R18 ;  /* 0x000000ffff8e7224 */ /* 0x000fe400078e0012 */
[----:B------:R-:W-:Y:S02]  /*a130*/  IMAD.MOV.U32 R140, RZ, RZ, R17 ;  /* 0x000000ffff8c7224 */ /* 0x000fe400078e0011 */
[----:B------:R-:W-:Y:S02]  /*a140*/  IMAD.MOV.U32 R74, RZ, RZ, R16 ;  /* 0x000000ffff4a7224 */ /* 0x000fe400078e0010 */
[----:B------:R-:W-:Y:S01]  /*a150*/  IMAD.MOV.U32 R16, RZ, RZ, R107 ;  /* 0x000000ffff107224 */ /* 0x000fe200078e006b */
[----:B------:R-:W-:Y:S01]  /*a160*/  MOV R71, R78 ;  /* 0x0000004e00477202 */ /* 0x000fe20000000f00 */
        /* <DEDUP_REMOVED lines=8> */
[----:B------:R-:W-:Y:S02]  /*a1f0*/  IMAD.MOV.U32 R29, RZ, RZ, R90 ;  /* 0x000000ffff1d7224 */ /* 0x000fe400078e005a */
[----:B------:R-:W-:-:S02]  /*a200*/  IMAD.MOV.U32 R67, RZ, RZ, R77 ;  /* 0x000000ffff437224 */ /* 0x000fc400078e004d */
[----:B------:R-:W-:Y:S02]  /*a210*/  IMAD.MOV.U32 R64, RZ, RZ, R76 ;  /* 0x000000ffff407224 */ /* 0x000fe400078e004c */
[----:B------:R-:W-:Y:S01]  /*a220*/  IMAD.MOV.U32 R65, RZ, RZ, R89 ;  /* 0x000000ffff417224 */ /* 0x000fe200078e0059 */
[C---:B------:R-:W-:Y:S01]  /*a230*/  HMMA.16816.F32.BF16 R76, R12.reuse, R26, R36 ;  /* 0x0000001a0c4c723c */ /* 0x040fe20000041824 */
[----:B------:R-:W-:Y:S01]  /*a240*/  IMAD.MOV.U32 R66, RZ, RZ, R88 ;  /* 0x000000ffff427224 */ /* 0x000fe200078e0058 */
[----:B------:R-:W-:Y:S01]  /*a250*/  MOV R108, R52 ;  /* 0x00000034006c7202 */ /* 0x000fe20000000f00 */
[----:B------:R-:W-:Y:S02]  /*a260*/  IMAD.MOV.U32 R109, RZ, RZ, R53 ;  /* 0x000000ffff6d7224 */ /* 0x000fe400078e0035 */
[----:B------:R-:W-:Y:S02]  /*a270*/  IMAD.MOV.U32 R110, RZ, RZ, R54 ;  /* 0x000000ffff6e7224 */ /* 0x000fe400078e0036 */
[----:B------:R-:W-:Y:S01]  /*a280*/  IMAD.MOV.U32 R38, RZ, RZ, R70 ;  /* 0x000000ffff267224 */ /* 0x000fe200078e0046 */
[----:B------:R-:W-:Y:S01]  /*a290*/  HMMA.16816.F32.BF16 R88, R12, R24, R48 ;  /* 0x000000180c58723c */ /* 0x000fe20000041830 */
[----:B------:R-:W-:-:S02]  /*a2a0*/  IMAD.MOV.U32 R39, RZ, RZ, R71 ;  /* 0x000000ffff277224 */ /* 0x000fc400078e0047 */
[----:B------:R-:W-:-:S05]  /*a2b0*/  IMAD.MOV.U32 R111, RZ, RZ, R55 ;  /* 0x000000ffff6f7224 */ /* 0x000fca00078e0037 */
[----:B------:R-:W-:Y:S07]  /*a2c0*/  HMMA.16816.F32.BF16 R68, R12, R20, R96 ;  /* 0x000000140c44723c */ /* 0x000fee0000041860 */
[----:B------:R-:W-:Y:S01]  /*a2d0*/  IMAD.MOV.U32 R96, RZ, RZ, R28 ;  /* 0x000000ffff607224 */ /* 0x000fe200078e001c */
[----:B------:R-:W-:Y:S01]  /*a2e0*/  HMMA.16816.F32.BF16 R84, R4, R24, R44 ;  /* 0x000000180454723c */ /* 0x000fe2000004182c */
[----:B------:R-:W-:Y:S02]  /*a2f0*/  IMAD.MOV.U32 R97, RZ, RZ, R29 ;  /* 0x000000ffff617224 */ /* 0x000fe400078e001d */
[----:B------:R-:W1:Y:S01]  /*a300*/  LDSM.16.M88.4 R28, [R217+0x1800] ;  /* 0x00180000d91c783b */ /* 0x000e620000000200 */
[----:B------:R-:W-:-:S02]  /*a310*/  IMAD.MOV.U32 R98, RZ, RZ, R65 ;  /* 0x000000ffff627224 */ /* 0x000fc400078e0041 */
[----:B------:R-:W-:Y:S01]  /*a320*/  IMAD.MOV.U32 R99, RZ, RZ, R66 ;  /* 0x000000ffff637224 */ /* 0x000fe200078e0042 */
[----:B------:R-:W-:Y:S01]  /*a330*/  MOV R66, R143 ;  /* 0x0000008f00427202 */ /* 0x000fe20000000f00 */
[----:B------:R-:W-:Y:S01]  /*a340*/  HMMA.16816.F32.BF16 R80, R4, R26, R40 ;  /* 0x0000001a0450723c */ /* 0x000fe20000041828 */
[----:B------:R-:W2:Y:S01]  /*a350*/  LDSM.16.M88.4 R24, [R217+0x2000] ;  /* 0x00200000d918783b */ /* 0x000ea20000000200 */
[----:B------:R-:W-:Y:S02]  /*a360*/  IMAD.MOV.U32 R65, RZ, RZ, R67 ;  /* 0x000000ffff417224 */ /* 0x000fe400078e0043 */
[----:B------:R-:W-:-:S04]  /*a370*/  IMAD.MOV.U32 R67, RZ, RZ, R142 ;  /* 0x000000ffff437224 */ /* 0x000fc800078e008e */
[-C--:B------:R-:W-:Y:S07]  /*a380*/  HMMA.16816.F32.BF16 R52, R4, R22.reuse, R116 ;  /* 0x000000160434723c */ /* 0x080fee0000041874 */
[----:B------:R-:W-:Y:S01]  /*a390*/  IMAD.MOV.U32 R116, RZ, RZ, R16 ;  /* 0x000000ffff747224 */ /* 0x000fe200078e0010 */
[----:B------:R-:W-:Y:S01]  /*a3a0*/  HMMA.16816.F32.BF16 R48, R12, R22, R112 ;  /* 0x000000160c30723c */ /* 0x000fe20000041870 */
[----:B------:R-:W-:Y:S01]  /*a3b0*/  IMAD.MOV.U32 R117, RZ, RZ, R17 ;  /* 0x000000ffff757224 */ /* 0x000fe200078e0011 */
[----:B------:R-:W3:Y:S01]  /*a3c0*/  LDSM.16.M88.4 R20, [R217+0x2800] ;  /* 0x00280000d914783b */ /* 0x000ee20000000200 */
[----:B------:R-:W-:-:S02]  /*a3d0*/  IMAD.MOV.U32 R118, RZ, RZ, R18 ;  /* 0x000000ffff767224 */ /* 0x000fc400078e0012 */
[----:B------:R-:W-:Y:S02]  /*a3e0*/  IMAD.MOV.U32 R119, RZ, RZ, R19 ;  /* 0x000000ffff777224 */ /* 0x000fe400078e0013 */
[----:B------:R-:W-:Y:S01]  /*a3f0*/  IMAD.MOV.U32 R112, RZ, RZ, R34 ;  /* 0x000000ffff707224 */ /* 0x000fe200078e0022 */
[----:B------:R-:W4:Y:S01]  /*a400*/  LDSM.16.M88.4 R16, [R217+0x3000] ;  /* 0x00300000d910783b */ /* 0x000f220000000200 */
[----:B------:R-:W-:Y:S02]  /*a410*/  IMAD.MOV.U32 R113, RZ, RZ, R35 ;  /* 0x000000ffff717224 */ /* 0x000fe400078e0023 */
[----:B------:R-:W-:Y:S02]  /*a420*/  IMAD.MOV.U32 R114, RZ, RZ, R32 ;  /* 0x000000ffff727224 */ /* 0x000fe400078e0020 */
[----:B------:R-:W-:Y:S02]  /*a430*/  IMAD.MOV.U32 R115, RZ, RZ, R33 ;  /* 0x000000ffff737224 */ /* 0x000fe400078e0021 */
[----:B------:R-:W4:Y:S01]  /*a440*/  LDSM.16.M88.4 R32, [R217+0x3800] ;  /* 0x00380000d920783b */ /* 0x000f220000000200 */
[----:B------:R-:W-:Y:S01]  /*a450*/  UISETP.NE.AND UP0, UPT, UR8, 0x2, UPT ;  /* 0x000000020800788c */ /* 0x000fe2000bf05270 */
[----:B------:R-:W-:-:S04]  /*a460*/  DEPBAR.LE SB0, 0x0 ;  /* 0x000080000000791a */ /* 0x000fc80000000000 */
[C---:B-1----:R-:W-:Y:S08]  /*a470*/  HMMA.16816.F32.BF16 R44, R4.reuse, R28, R124 ;  /* 0x0000001c042c723c */ /* 0x042ff0000004187c */
[C---:B--2---:R-:W-:Y:S08]  /*a480*/  HMMA.16816.F32.BF16 R56, R4.reuse, R24, R244 ;  /* 0x000000180438723c */ /* 0x044ff000000418f4 */
[C---:B------:R-:W-:Y:S07]  /*a490*/  HMMA.16816.F32.BF16 R40, R4.reuse, R30, R204 ;  /* 0x0000001e0428723c */ /* 0x040fee00000418cc */
[----:B------:R-:W-:Y:S01]  /*a4a0*/  IMAD.MOV.U32 R205, RZ, RZ, R74 ;  /* 0x000000ffffcd7224 */ /* 0x000fe200078e004a */
[----:B------:R-:W-:Y:S01]  /*a4b0*/  HMMA.16816.F32.BF16 R96, R4, R26, R96 ;  /* 0x0000001a0460723c */ /* 0x000fe20000041860 */
[----:B------:R-:W-:-:S02]  /*a4c0*/  IMAD.MOV.U32 R206, RZ, RZ, R39 ;  /* 0x000000ffffce7224 */ /* 0x000fc400078e0027 */
[----:B------:R-:W-:Y:S02]  /*a4d0*/  IMAD.MOV.U32 R207, RZ, RZ, R64 ;  /* 0x000000ffffcf7224 */ /* 0x000fe400078e0040 */
[----:B------:R-:W-:-:S03]  /*a4e0*/  IMAD.MOV.U32 R204, RZ, RZ, R140 ;  /* 0x000000ffffcc7224 */ /* 0x000fc600078e008c */
[C---:B---3--:R-:W-:Y:S08]  /*a4f0*/  HMMA.16816.F32.BF16 R108, R4.reuse, R20, R108 ;  /* 0x00000014046c723c */ /* 0x048ff0000004186c */
[C---:B------:R-:W-:Y:S08]  /*a500*/  HMMA.16816.F32.BF16 R112, R4.reuse, R22, R112 ;  /* 0x000000160470723c */ /* 0x040ff00000041870 */
[C---:B----4-:R-:W-:Y:S07]  /*a510*/  HMMA.16816.F32.BF16 R124, R4.reuse, R16, R116 ;  /* 0x00000010047c723c */ /* 0x050fee0000041874 */
[----:B------:R-:W-:Y:S01]  /*a520*/  IMAD.MOV.U32 R116, RZ, RZ, R73 ;  /* 0x000000ffff747224 */ /* 0x000fe200078e0049 */
[----:B------:R-:W-:Y:S01]  /*a530*/  HMMA.16816.F32.BF16 R136, R4, R18, R136 ;  /* 0x000000120488723c */ /* 0x000fe20000041888 */
[----:B------:R-:W-:-:S02]  /*a540*/  IMAD.MOV.U32 R117, RZ, RZ, R72 ;  /* 0x000000ffff757224 */ /* 0x000fc400078e0048 */
[----:B------:R-:W-:Y:S02]  /*a550*/  IMAD.MOV.U32 R118, RZ, RZ, R3 ;  /* 0x000000ffff767224 */ /* 0x000fe400078e0003 */
[----:B------:R-:W-:-:S03]  /*a560*/  IMAD.MOV.U32 R119, RZ, RZ, R141 ;  /* 0x000000ffff777224 */ /* 0x000fc600078e008d */
[C---:B------:R-:W-:Y:S07]  /*a570*/  HMMA.16816.F32.BF16 R244, R4.reuse, R32, R248 ;  /* 0x0000002004f4723c */ /* 0x040fee00000418f8 */
[----:B------:R-:W-:Y:S01]  /*a580*/  IMAD.MOV.U32 R250, RZ, RZ, R38 ;  /* 0x000000fffffa7224 */ /* 0x000fe200078e0026 */
[----:B------:R-:W-:Y:S08]  /*a590*/  HMMA.16816.F32.BF16 R4, R4, R34, R240 ;  /* 0x000000220404723c */ /* 0x000ff000000418f0 */
[----:B------:R-:W-:Y:S01]  /*a5a0*/  HMMA.16816.F32.BF16 R36, R12, R28, R236 ;  /* 0x0000001c0c24723c */ /* 0x000fe200000418ec */
[----:B------:R-:W-:-:S02]  /*a5b0*/  IMAD.MOV.U32 R140, RZ, RZ, R139 ;  /* 0x000000ffff8c7224 */ /* 0x000fc400078e008b */
[----:B------:R-:W-:Y:S02]  /*a5c0*/  IMAD.MOV.U32 R142, RZ, RZ, R137 ;  /* 0x000000ffff8e7224 */ /* 0x000fe400078e0089 */
[----:B------:R-:W-:Y:S02]  /*a5d0*/  IMAD.MOV.U32 R143, RZ, RZ, R136 ;  /* 0x000000ffff8f7224 */ /* 0x000fe400078e0088 */
[----:B------:R-:W-:Y:S01]  /*a5e0*/  IMAD.MOV.U32 R236, RZ, RZ, R65 ;  /* 0x000000ffffec7224 */ /* 0x000fe200078e0041 */
[----:B------:R-:W-:Y:S01]  /*a5f0*/  MOV R136, R247 ;  /* 0x000000f700887202 */ /* 0x000fe20000000f00 */
        /* <DEDUP_REMOVED lines=10> */
[C---:B------:R-:W-:Y:S07]  /*a6a0*/  HMMA.16816.F32.BF16 R4, R12.reuse, R24, R232 ;  /* 0x000000180c04723c */ /* 0x040fee00000418e8 */
[----:B------:R-:W-:Y:S01]  /*a6b0*/  IMAD.MOV.U32 R232, RZ, RZ, R66 ;  /* 0x000000ffffe87224 */ /* 0x000fe200078e0042 */
[----:B------:R-:W-:Y:S07]  /*a6c0*/  HMMA.16816.F32.BF16 R24, R12, R26, R132 ;  /* 0x0000001a0c18723c */ /* 0x000fee0000041884 */
[----:B------:R-:W-:-:S02]  /*a6d0*/  IMAD.MOV.U32 R133, RZ, RZ, R67 ;  /* 0x000000ffff857224 */ /* 0x000fc400078e0043 */
[----:B------:R-:W-:Y:S07]  /*a6e0*/  HMMA.16816.F32.BF16 R64, R12, R20, R208 ;  /* 0x000000140c40723c */ /* 0x000fee00000418d0 */
[----:B------:R-:W-:Y:S01]  /*a6f0*/  IMAD.MOV.U32 R209, RZ, RZ, R0 ;  /* 0x000000ffffd17224 */ /* 0x000fe200078e0000 */
[----:B------:R-:W-:Y:S01]  /*a700*/  MOV R211, R204 ;  /* 0x000000cc00d37202 */ /* 0x000fe20000000f00 */
[----:B------:R-:W-:Y:S02]  /*a710*/  FMUL.FTZ R0, R104, c[0x0][0x2ec] ;  /* 0x0000bb0068007a20 */ /* 0x000fe40000410000 */
[----:B------:R-:W-:-:S02]  /*a720*/  IMAD.MOV.U32 R208, RZ, RZ, R116 ;  /* 0x000000ffffd07224 */ /* 0x000fc400078e0074 */
[----:B------:R1:W-:Y:S01]  /*a730*/  MUFU.TANH R116, R0 ;  /* 0x0000000000747308 */ /* 0x0003e20000002400 */
[----:B------:R-:W-:Y:S02]  /*a740*/  IMAD.MOV.U32 R210, RZ, RZ, R205 ;  /* 0x000000ffffd27224 */ /* 0x000fe400078e00cd */
[----:B-1----:R-:W-:-:S05]  /*a750*/  FMUL.FTZ R0, R105, c[0x0][0x2ec] ;  /* 0x0000bb0069007a20 */ /* 0x002fca0000410000 */
[----:B------:R1:W-:Y:S02]  /*a760*/  MUFU.TANH R105, R0 ;  /* 0x0000000000697308 */ /* 0x0003e40000002400 */
[----:B-1----:R-:W-:-:S06]  /*a770*/  FMUL.FTZ R0, R106, c[0x0][0x2ec] ;  /* 0x0000bb006a007a20 */ /* 0x002fcc0000410000 */
[----:B------:R1:W-:Y:S02]  /*a780*/  MUFU.TANH R134, R0 ;  /* 0x0000000000867308 */ /* 0x0003e40000002400 */
[----:B-1----:R-:W-:-:S06]  /*a790*/  FMUL.FTZ R0, R107, c[0x0][0x2ec] ;  /* 0x0000bb006b007a20 */ /* 0x002fcc0000410000 */
[----:B------:R1:W-:Y:S02]  /*a7a0*/  MUFU.TANH R132, R0 ;  /* 0x0000000000847308 */ /* 0x0003e40000002400 */
[----:B-1----:R-:W-:Y:S02]  /*a7b0*/  FMUL.FTZ R0, R120, c[0x0][0x2ec] ;  /* 0x0000bb0078007a20 */ /* 0x002fe40000410000 */
[----:B------:R-:W-:-:S04]  /*a7c0*/  IMAD.MOV.U32 R120, RZ, RZ, R117 ;  /* 0x000000ffff787224 */ /* 0x000fc800078e0075 */
[----:B------:R1:W-:Y:S02]  /*a7d0*/  MUFU.TANH R241, R0 ;  /* 0x0000000000f17308 */ /* 0x0003e40000002400 */
[----:B-1----:R-:W-:Y:S02]  /*a7e0*/  FMUL.FTZ R0, R121, c[0x0][0x2ec] ;  /* 0x0000bb0079007a20 */ /* 0x002fe40000410000 */
[----:B------:R-:W-:-:S04]  /*a7f0*/  IMAD.MOV.U32 R121, RZ, RZ, R118 ;  /* 0x000000ffff797224 */ /* 0x000fc800078e0076 */
        /* <DEDUP_REMOVED lines=22> */
[----:B------:R1:W2:Y:S02]  /*a960*/  MUFU.TANH R92, R0 ;  /* 0x00000000005c7308 */ /* 0x0002a40000002400 */
[----:B-1----:R-:W-:-:S06]  /*a970*/  FMUL.FTZ R0, R89, c[0x0][0x2ec] ;  /* 0x0000bb0059007a20 */ /* 0x002fcc0000410000 */
[----:B------:R1:W3:Y:S02]  /*a980*/  MUFU.TANH R88, R0 ;  /* 0x0000000000587308 */ /* 0x0002e40000002400 */
        /* <DEDUP_REMOVED lines=13> */
[----:B------:R1:W4:Y:S02]  /*aa60*/  MUFU.TANH R84, R0 ;  /* 0x0000000000547308 */ /* 0x0003240000002400 */
        /* <DEDUP_REMOVED lines=41> */
[----:B------:R1:W-:Y:S03]  /*ad00*/  MUFU.TANH R86, R0 ;  /* 0x0000000000567308 */ /* 0x0003e60000002400 */
[----:B------:R-:W-:Y:S01]  /*ad10*/  HMMA.16816.F32.BF16 R48, R12, R18, R48 ;  /* 0x000000120c30723c */ /* 0x000fe20000041830 */
[----:B-1----:R-:W-:Y:S02]  /*ad20*/  FMUL.FTZ R0, R52, c[0x0][0x2ec] ;  /* 0x0000bb0034007a20 */ /* 0x002fe40000410000 */
[----:B------:R-:W-:Y:S02]  /*ad30*/  IMAD.MOV.U32 R52, RZ, RZ, R121 ;  /* 0x000000ffff347224 */ /* 0x000fe400078e0079 */
[----:B------:R1:W-:Y:S01]  /*ad40*/  MUFU.TANH R135, R0 ;  /* 0x0000000000877308 */ /* 0x0003e20000002400 */
[----:B------:R-:W-:Y:S02]  /*ad50*/  IMAD.MOV.U32 R121, RZ, RZ, R210 ;  /* 0x000000ffff797224 */ /* 0x000fe400078e00d2 */
[----:B-1----:R-:W-:-:S02]  /*ad60*/  FMUL.FTZ R0, R53, c[0x0][0x2ec] ;  /* 0x0000bb0035007a20 */ /* 0x002fc40000410000 */
[----:B------:R-:W-:-:S03]  /*ad70*/  IMAD.MOV.U32 R53, RZ, RZ, R120 ;  /* 0x000000ffff357224 */ /* 0x000fc600078e0078 */
[----:B------:R1:W-:Y:S01]  /*ad80*/  MUFU.TANH R200, R0 ;  /* 0x0000000000c87308 */ /* 0x0003e20000002400 */
[----:B------:R-:W-:Y:S02]  /*ad90*/  IMAD.MOV.U32 R120, RZ, RZ, R211 ;  /* 0x000000ffff787224 */ /* 0x000fe400078e00d3 */
[----:B-1----:R-:W-:Y:S02]  /*ada0*/  FMUL.FTZ R0, R54, c[0x0][0x2ec] ;  /* 0x0000bb0036007a20 */ /* 0x002fe40000410000 */
[----:B------:R-:W-:-:S03]  /*adb0*/  IMAD.MOV.U32 R54, RZ, RZ, R208 ;  /* 0x000000ffff367224 */ /* 0x000fc600078e00d0 */
[----:B------:R1:W-:Y:S01]  /*adc0*/  MUFU.TANH R234, R0 ;  /* 0x0000000000ea7308 */ /* 0x0003e20000002400 */
[----:B------:R-:W-:Y:S02]  /*add0*/  IMAD.MOV.U32 R208, RZ, RZ, R133 ;  /* 0x000000ffffd07224 */ /* 0x000fe400078e0085 */
[----:B-1----:R-:W-:Y:S02]  /*ade0*/  FMUL.FTZ R0, R55, c[0x0][0x2ec] ;  /* 0x0000bb0037007a20 */ /* 0x002fe40000410000 */
[----:B------:R-:W-:Y:S01]  /*adf0*/  IMAD.MOV.U32 R55, RZ, RZ, R209 ;  /* 0x000000ffff377224 */ /* 0x000fe200078e00d1 */
[----:B------:R-:W-:Y:S02]  /*ae00*/  MOV R209, R232 ;  /* 0x000000e800d17202 */ /* 0x000fe40000000f00 */
[----:B------:R1:W-:Y:S04]  /*ae10*/  MUFU.TANH R232, R0 ;  /* 0x0000000000e87308 */ /* 0x0003e80000002400 */
[----:B------:R-:W-:Y:S01]  /*ae20*/  HMMA.16816.F32.BF16 R52, R12, R16, R52 ;  /* 0x000000100c34723c */ /* 0x000fe20000041834 */
[----:B-1----:R-:W-:-:S04]  /*ae30*/  FMUL.FTZ R0, R36, c[0x0][0x2ec] ;  /* 0x0000bb0024007a20 */ /* 0x002fc80000410000 */
[----:B------:R1:W-:Y:S11]  /*ae40*/  MUFU.TANH R63, R0 ;  /* 0x00000000003f7308 */ /* 0x0003f60000002400 */
[----:B------:R-:W-:Y:S08]  /*ae50*/  @!UPT UIADD3 URZ, URZ, URZ, URZ ;  /* 0x0000003f3f3ff290 */ /* 0x000ff0000fffe03f */
[----:B------:R-:W-:Y:S02]  /*ae60*/  FMUL.FTZ R55, R55, c[0x0][0x2ec] ;  /* 0x0000bb0037377a20 */ /* 0x000fe40000410000 */
[----:B-1----:R-:W-:-:S04]  /*ae70*/  FMUL.FTZ R0, R37, c[0x0][0x2ec] ;  /* 0x0000bb0025007a20 */ /* 0x002fc80000410000 */
[----:B------:R1:W1:Y:S02]  /*ae80*/  MUFU.TANH R77, R0 ;  /* 0x00000000004d7308 */ /* 0x0002640000002400 */
        /* <DEDUP_REMOVED lines=15> */
[----:B------:R1:W-:Y:S01]  /*af80*/  MUFU.TANH R210, R0 ;  /* 0x0000000000d27308 */ /* 0x0003e20000002400 */
[----:B------:R-:W-:Y:S02]  /*af90*/  FMUL.FTZ R2, R26, c[0x0][0x2ec] ;  /* 0x0000bb001a027a20 */ /* 0x000fe40000410000 */
[----:B------:R-:W-:Y:S05]  /*afa0*/  HMMA.16816.F32.BF16 R44, R12, R32, R44 ;  /* 0x000000200c2c723c */ /* 0x000fea000004182c */
[----:B------:R2:W-:Y:S01]  /*afb0*/  MUFU.TANH R75, R2 ;  /* 0x00000002004b7308 */ /* 0x0005e20000002400 */
[----:B-1----:R-:W-:Y:S02]  /*afc0*/  FMUL.FTZ R0, R28, c[0x0][0x2ec] ;  /* 0x0000bb001c007a20 */ /* 0x002fe40000410000 */
[----:B------:R-:W-:-:S05]  /*afd0*/  IMAD.MOV.U32 R28, RZ, RZ, R121 ;  /* 0x000000ffff1c7224 */ /* 0x000fca00078e0079 */
[----:B------:R1:W-:Y:S01]  /*afe0*/  MUFU.TANH R76, R0 ;  /* 0x00000000004c7308 */ /* 0x0003e20000002400 */
[----:B--2---:R-:W-:-:S07]  /*aff0*/  FMUL.FTZ R2, R27, c[0x0][0x2ec] ;  /* 0x0000bb001b027a20 */ /* 0x004fce0000410000 */
[----:B------:R2:W-:Y:S01]  /*b000*/  MUFU.TANH R69, R2 ;  /* 0x0000000200457308 */ /* 0x0005e20000002400 */
[----:B-1----:R-:W-:Y:S02]  /*b010*/  FMUL.FTZ R0, R29, c[0x0][0x2ec] ;  /* 0x0000bb001d007a20 */ /* 0x002fe40000410000 */
[----:B------:R-:W-:-:S05]  /*b020*/  IMAD.MOV.U32 R29, RZ, RZ, R120 ;  /* 0x000000ffff1d7224 */ /* 0x000fca00078e0078 */
[----:B------:R1:W1:Y:S01]  /*b030*/  MUFU.TANH R62, R0 ;  /* 0x00000000003e7308 */ /* 0x0002620000002400 */
[----:B--2---:R-:W-:-:S07]  /*b040*/  FMUL.FTZ R2, R96, c[0x0][0x2ec] ;  /* 0x0000bb0060027a20 */ /* 0x004fce0000410000 */
[----:B------:R2:W-:Y:S01]  /*b050*/  MUFU.TANH R103, R2 ;  /* 0x0000000200677308 */ /* 0x0005e20000002400 */
[----:B-1----:R-:W-:Y:S02]  /*b060*/  FMUL.FTZ R0, R30, c[0x0][0x2ec] ;  /* 0x0000bb001e007a20 */ /* 0x002fe40000410000 */
[----:B------:R-:W-:-:S05]  /*b070*/  IMAD.MOV.U32 R30, RZ, RZ, R208 ;  /* 0x000000ffff1e7224 */ /* 0x000fca00078e00d0 */
[----:B------:R1:W-:Y:S01]  /*b080*/  MUFU.TANH R82, R0 ;  /* 0x0000000000527308 */ /* 0x0003e20000002400 */
[----:B--2---:R-:W-:-:S07]  /*b090*/  FMUL.FTZ R2, R97, c[0x0][0x2ec] ;  /* 0x0000bb0061027a20 */ /* 0x004fce0000410000 */
[----:B------:R-:W-:Y:S01]  /*b0a0*/  MUFU.TANH R101, R2 ;  /* 0x0000000200657308 */ /* 0x000fe20000002400 */
[----:B-1----:R-:W-:Y:S02]  /*b0b0*/  FMUL.FTZ R0, R31, c[0x0][0x2ec] ;  /* 0x0000bb001f007a20 */ /* 0x002fe40000410000 */
[----:B------:R-:W-:-:S05]  /*b0c0*/  IMAD.MOV.U32 R31, RZ, RZ, R209 ;  /* 0x000000ffff1f7224 */ /* 0x000fca00078e00d1 */
        /* <DEDUP_REMOVED lines=9> */
[----:B------:R1:W-:Y:S02]  /*b160*/  MUFU.TANH R208, R0 ;  /* 0x0000000000d07308 */ /* 0x0003e40000002400 */
[----:B-1----:R-:W-:-:S02]  /*b170*/  FMUL.FTZ R0, R4, c[0x0][0x2ec] ;  /* 0x0000bb0004007a20 */ /* 0x002fc40000410000 */
[----:B------:R-:W1:Y:S04]  /*b180*/  S2R R4, SR_TID.X ;  /* 0x0000000000047919 */ /* 0x000e680000002100 */
[----:B------:R2:W-:Y:S11]  /*b190*/  MUFU.TANH R71, R0 ;  /* 0x0000000000477308 */ /* 0x0005f60000002400 */
[----:B------:R-:W-:Y:S01]  /*b1a0*/  @!UPT UIADD3 URZ, URZ, URZ, URZ ;  /* 0x0000003f3f3ff290 */ /* 0x000fe2000fffe03f */
[----:B------:R-:W-:Y:S02]  /*b1b0*/  FMUL.FTZ R42, R42, c[0x0][0x2ec] ;  /* 0x0000bb002a2a7a20 */ /* 0x000fe40000410000 */
[----:B--2---:R-:W-:Y:S02]  /*b1c0*/  FMUL.FTZ R0, R5, c[0x0][0x2ec] ;  /* 0x0000bb0005007a20 */ /* 0x004fe40000410000 */
[----:B------:R-:W-:Y:S02]  /*b1d0*/  FMUL.FTZ R5, R65, c[0x0][0x2ec] ;  /* 0x0000bb0041057a20 */ /* 0x000fe40000410000 */
[----:B------:R2:W-:Y:S01]  /*b1e0*/  MUFU.TANH R70, R0 ;  /* 0x0000000000467308 */ /* 0x0005e20000002400 */
[----:B-1----:R-:W-:-:S04]  /*b1f0*/  SHF.L.U32 R4, R4, 0x1, RZ ;  /* 0x0000000104047819 */ /* 0x002fc800000006ff */
[----:B------:R-:W-:-:S03]  /*b200*/  LOP3.LUT R4, R4, 0x6, RZ, 0xc0, !PT ;  /* 0x0000000604047812 */ /* 0x000fc600078ec0ff */
[----:B------:R-:W-:Y:S01]  /*b210*/  MUFU.TANH R5, R5 ;  /* 0x0000000500057308 */ /* 0x000fe20000002400 */
[----:B--2---:R-:W-:Y:S02]  /*b220*/  FMUL.FTZ R0, R6, c[0x0][0x2ec] ;  /* 0x0000bb0006007a20 */ /* 0x004fe40000410000 */
[----:B------:R-:W-:-:S05]  /*b230*/  FMUL.FTZ R6, R67, c[0x0][0x2ec] ;  /* 0x0000bb0043067a20 */ /* 0x000fca0000410000 */
[----:B------:R1:W-:Y:S02]  /*b240*/  MUFU.TANH R80, R0 ;  /* 0x0000000000507308 */ /* 0x0003e40000002400 */
[----:B-1----:R-:W-:Y:S02]  /*b250*/  FMUL.FTZ R0, R7, c[0x0][0x2ec] ;  /* 0x0000bb0007007a20 */ /* 0x002fe40000410000 */
[----:B------:R-:W-:-:S04]  /*b260*/  FMUL.FTZ R7, R64, c[0x0][0x2ec] ;  /* 0x0000bb0040077a20 */ /* 0x000fc80000410000 */
        /* <DEDUP_REMOVED lines=15> */
[----:B-1----:R-:W-:-:S04]  /*b360*/  IMAD.U32 R0, RZ, RZ, UR18 ;  /* 0x00000012ff007e24 */ /* 0x002fc8000f8e00ff */
[----:B------:R-:W-:Y:S02]  /*b370*/  IMAD R0, R0, 0x80, R4 ;  /* 0x0000008000007824 */ /* 0x000fe400078e0204 */
[----:B------:R-:W-:-:S03]  /*b380*/  FMUL.FTZ R4, R66, c[0x0][0x2ec] ;  /* 0x0000bb0042047a20 */ /* 0x000fc60000410000 */
[C---:B------:R-:W-:Y:S01]  /*b390*/  IADD3 R34, R0.reuse, 0x10, RZ ;  /* 0x0000001000227810 */ /* 0x040fe20007ffe0ff */
[----:B------:R1:W-:Y:S01]  /*b3a0*/  MUFU.TANH R65, R4 ;  /* 0x0000000400417308 */ /* 0x0003e20000002400 */
[----:B------:R-:W-:Y:S02]  /*b3b0*/  IADD3 R32, R0, 0x18, RZ ;  /* 0x0000001800207810 */ /* 0x000fe40007ffe0ff */
[-C--:B------:R-:W-:Y:S02]  /*b3c0*/  ISETP.GE.AND P3, PT, R34, R9.reuse, PT ;  /* 0x000000092200720c */ /* 0x080fe40003f66270 */
[-C--:B------:R-:W-:Y:S02]  /*b3d0*/  ISETP.GE.AND P4, PT, R32, R9.reuse, PT ;  /* 0x000000092000720c */ /* 0x080fe40003f86270 */
[----:B------:R-:W-:Y:S01]  /*b3e0*/  FSEL R2, R92, -INF , !P3 ;  /* 0xff8000005c027808 */ /* 0x000fe20005800000 */
[----:B------:R-:W-:Y:S01]  /*b3f0*/  IMAD.MOV.U32 R92, RZ, RZ, R249 ;  /* 0x000000ffff5c7224 */ /* 0x000fe200078e00f9 */
[----:B------:R-:W-:-:S02]  /*b400*/  ISETP.GE.AND P2, PT, R0, R9, PT ;  /* 0x000000090000720c */ /* 0x000fc40003f46270 */
[----:B------:R-:W-:Y:S01]  /*b410*/  IADD3 R31, R0, 0x19, RZ ;  /* 0x00000019001f7810 */ /* 0x000fe20007ffe0ff */
[----:B------:R4:W-:Y:S01]  /*b420*/  STL [R1+0x64], R2 ;  /* 0x0000640201007387 */ /* 0x0009e20000100800 */
[----:B------:R-:W-:Y:S02]  /*b430*/  FSEL R56, R116, -INF , !P2 ;  /* 0xff80000074387808 */ /* 0x000fe40005000000 */
[-C--:B------:R-:W-:Y:S01]  /*b440*/  ISETP.GE.AND P2, PT, R31, R9.reuse, PT ;  /* 0x000000091f00720c */ /* 0x080fe20003f46270 */
[----:B-1----:R-:W-:Y:S01]  /*b450*/  FMUL.FTZ R4, R52, c[0x0][0x2ec] ;  /* 0x0000bb0034047a20 */ /* 0x002fe20000410000 */
[C---:B------:R-:W-:Y:S02]  /*b460*/  IADD3 R33, R0.reuse, 0x11, RZ ;  /* 0x0000001100217810 */ /* 0x040fe40007ffe0ff */
[----:B------:R-:W-:Y:S01]  /*b470*/  IADD3 R26, R0, 0x30, RZ ;  /* 0x00000030001a7810 */ /* 0x000fe20007ffe0ff */
[----:B------:R1:W-:Y:S01]  /*b480*/  MUFU.TANH R57, R4 ;  /* 0x0000000400397308 */ /* 0x0003e20000002400 */
[----:B------:R-:W-:-:S02]  /*b490*/  ISETP.GE.AND P5, PT, R33, R9, PT ;  /* 0x000000092100720c */ /* 0x000fc40003fa6270 */
[----:B------:R-:W-:Y:S02]  /*b4a0*/  IADD3 R37, R0, 0x1, RZ ;  /* 0x0000000100257810 */ /* 0x000fe40007ffe0ff */
[----:B---3--:R-:W-:Y:S02]  /*b4b0*/  FSEL R96, R88, -INF , !P5 ;  /* 0xff80000058607808 */ /* 0x008fe40006800000 */
[----:B------:R-:W-:Y:S02]  /*b4c0*/  ISETP.GE.AND P5, PT, R26, R9, PT ;  /* 0x000000091a00720c */ /* 0x000fe40003fa6270 */
[C---:B------:R-:W-:Y:S02]  /*b4d0*/  IADD3 R25, R0.reuse, 0x31, RZ ;  /* 0x0000003100197810 */ /* 0x040fe40007ffe0ff */
[C---:B------:R-:W-:Y:S02]  /*b4e0*/  IADD3 R24, R0.reuse, 0x38, RZ ;  /* 0x0000003800187810 */ /* 0x040fe40007ffe0ff */
[----:B------:R-:W-:-:S02]  /*b4f0*/  IADD3 R36, R0, 0x8, RZ ;  /* 0x0000000800247810 */ /* 0x000fc40007ffe0ff */
[-C--:B------:R-:W-:Y:S02]  /*b500*/  ISETP.GE.AND P1, PT, R37, R9.reuse, PT ;  /* 0x000000092500720c */ /* 0x080fe40003f26270 */
[----:B----4-:R-:W-:Y:S01]  /*b510*/  FSEL R2, R84, -INF , !P4 ;  /* 0xff80000054027808 */ /* 0x010fe20006000000 */
[----:B------:R-:W-:Y:S01]  /*b520*/  IMAD.MOV.U32 R84, RZ, RZ, R248 ;  /* 0x000000ffff547224 */ /* 0x000fe200078e00f8 */
[----:B------:R-:W-:Y:S02]  /*b530*/  IADD3 R30, R0, 0x20, RZ ;  /* 0x00000020001e7810 */ /* 0x000fe40007ffe0ff */
[-C--:B------:R-:W-:Y:S01]  /*b540*/  ISETP.GE.AND P4, PT, R25, R9.reuse, PT ;  /* 0x000000091900720c */ /* 0x080fe20003f86270 */
[----:B------:R2:W-:Y:S01]  /*b550*/  STL [R1+0x60], R2 ;  /* 0x0000600201007387 */ /* 0x0005e20000100800 */
[----:B------:R-:W-:Y:S02]  /*b560*/  ISETP.GE.AND P0, PT, R36, R9, PT ;  /* 0x000000092400720c */ /* 0x000fe40003f06270 */
[----:B------:R-:W-:-:S02]  /*b570*/  FSEL R59, R105, -INF , !P1 ;  /* 0xff800000693b7808 */ /* 0x000fc40004800000 */
[----:B------:R-:W-:Y:S02]  /*b580*/  IADD3 R29, R0, 0x21, RZ ;  /* 0x00000021001d7810 */ /* 0x000fe40007ffe0ff */
[-C--:B------:R-:W-:Y:S02]  /*b590*/  ISETP.GE.AND P1, PT, R30, R9.reuse, PT ;  /* 0x000000091e00720c */ /* 0x080fe40003f26270 */
[----:B------:R-:W-:Y:S02]  /*b5a0*/  IADD3 R35, R0, 0x9, RZ ;  /* 0x0000000900237810 */ /* 0x000fe40007ffe0ff */
[----:B-1----:R-:W-:Y:S01]  /*b5b0*/  FSEL R4, R77, -INF , !P4 ;  /* 0xff8000004d047808 */ /* 0x002fe20006000000 */
[----:B------:R-:W-:Y:S01]  /*b5c0*/  IMAD.MOV.U32 R77, RZ, RZ, R243 ;  /* 0x000000ffff4d7224 */ /* 0x000fe200078e00f3 */
[----:B------:R-:W-:Y:S02]  /*b5d0*/  FSEL R60, R104, -INF , !P0 ;  /* 0xff800000683c7808 */ /* 0x000fe40004000000 */
[----:B------:R-:W-:-:S02]  /*b5e0*/  ISETP.GE.AND P0, PT, R29, R9, PT ;  /* 0x000000091d00720c */ /* 0x000fc40003f06270 */
[----:B------:R-:W-:Y:S02]  /*b5f0*/  FSEL R122, R22, -INF , !P1 ;  /* 0xff800000167a7808 */ /* 0x000fe40004800000 */
[-C--:B------:R-:W-:Y:S02]  /*b600*/  ISETP.GE.AND P6, PT, R35, R9.reuse, PT ;  /* 0x000000092300720c */ /* 0x080fe40003fc6270 */
[C---:B------:R-:W-:Y:S02]  /*b610*/  IADD3 R22, R0.reuse, 0x40, RZ ;  /* 0x0000004000167810 */ /* 0x040fe40007ffe0ff */
[----:B------:R-:W-:Y:S02]  /*b620*/  IADD3 R28, R0, 0x28, RZ ;  /* 0x00000028001c7810 */ /* 0x000fe40007ffe0ff */
[----:B--2---:R-:W-:Y:S02]  /*b630*/  FSEL R2, R23, -INF , !P2 ;  /* 0xff80000017027808 */ /* 0x004fe40005000000 */
[----:B------:R-:W-:-:S02]  /*b640*/  ISETP.GE.AND P2, PT, R24, R9, PT ;  /* 0x000000091800720c */ /* 0x000fc40003f46270 */
[----:B------:R-:W-:Y:S01]  /*b650*/  IADD3 R23, R0, 0x39, RZ ;  /* 0x0000003900177810 */ /* 0x000fe20007ffe0ff */
[----:B------:R1:W-:Y:S01]  /*b660*/  STL [R1+0x5c], R2 ;  /* 0x00005c0201007387 */ /* 0x0003e20000100800 */
[----:B------:R-:W-:Y:S02]  /*b670*/  FSEL R121, R21, -INF , !P0 ;  /* 0xff80000015797808 */ /* 0x000fe40004000000 */
[-C--:B------:R-:W-:Y:S02]  /*b680*/  ISETP.GE.AND P1, PT, R23, R9.reuse, PT ;  /* 0x000000091700720c */ /* 0x080fe40003f26270 */
[----:B------:R-:W-:Y:S01]  /*b690*/  FSEL R61, R93, -INF , !P6 ;  /* 0xff8000005d3d7808 */ /* 0x000fe20007000000 */
[----:B------:R-:W-:Y:S01]  /*b6a0*/  IMAD.MOV.U32 R93, RZ, RZ, R245 ;  /* 0x000000ffff5d7224 */ /* 0x000fe200078e00f5 */
[-C--:B------:R-:W-:Y:S02]  /*b6b0*/  ISETP.GE.AND P0, PT, R22, R9.reuse, PT ;  /* 0x000000091600720c */ /* 0x080fe40003f06270 */
[----:B------:R-:W-:-:S02]  /*b6c0*/  ISETP.GE.AND P6, PT, R28, R9, PT ;  /* 0x000000091c00720c */ /* 0x000fc40003fc6270 */
[C---:B------:R-:W-:Y:S02]  /*b6d0*/  IADD3 R27, R0.reuse, 0x29, RZ ;  /* 0x00000029001b7810 */ /* 0x040fe40007ffe0ff */
[----:B------:R-:W-:Y:S02]  /*b6e0*/  IADD3 R21, R0, 0x41, RZ ;  /* 0x0000004100157810 */ /* 0x000fe40007ffe0ff */
[----:B------:R-:W-:Y:S02]  /*b6f0*/  FSEL R6, R62, -INF , !P1 ;  /* 0xff8000003e067808 */ /* 0x000fe40004800000 */
[----:B------:R-:W-:Y:S01]  /*b700*/  FSEL R120, R78, -INF , !P6 ;  /* 0xff8000004e787808 */ /* 0x000fe20007000000 */
[----:B------:R-:W-:Y:S01]  /*b710*/  IMAD.MOV.U32 R78, RZ, RZ, R244 ;  /* 0x000000ffff4e7224 */ /* 0x000fe200078e00f4 */
[-C--:B------:R-:W-:Y:S02]  /*b720*/  ISETP.GE.AND P3, PT, R27, R9.reuse, PT ;  /* 0x000000091b00720c */ /* 0x080fe40003f66270 */
[----:B------:R-:W-:-:S02]  /*b730*/  ISETP.GE.AND P6, PT, R21, R9, PT ;  /* 0x000000091500720c */ /* 0x000fc40003fc6270 */
[----:B------:R-:W-:Y:S01]  /*b740*/  FSEL R119, R20, -INF , !P3 ;  /* 0xff80000014777808 */ /* 0x000fe20005800000 */
[----:B-1----:R-:W-:Y:S01]  /*b750*/  FMUL.FTZ R2, R128, c[0x0][0x2ec] ;  /* 0x0000bb0080027a20 */ /* 0x002fe20000410000 */
[C---:B------:R-:W-:Y:S01]  /*b760*/  IADD3 R20, R0.reuse, 0x48, RZ ;  /* 0x0000004800147810 */ /* 0x040fe20007ffe0ff */
[----:B------:R-:W-:Y:S01]  /*b770*/  IMAD.MOV.U32 R128, RZ, RZ, R247 ;  /* 0x000000ffff807224 */ /* 0x000fe200078e00f7 */
[----:B------:R-:W-:Y:S01]  /*b780*/  IADD3 R19, R0, 0x49, RZ ;  /* 0x0000004900137810 */ /* 0x000fe20007ffe0ff */
[----:B------:R1:W2:Y:S01]  /*b790*/  MUFU.TANH R58, R2 ;  /* 0x00000002003a7308 */ /* 0x0002a20000002400 */
[----:B------:R-:W-:Y:S02]  /*b7a0*/  ISETP.GE.AND P3, PT, R20, R9, PT ;  /* 0x000000091400720c */ /* 0x000fe40003f66270 */
[C---:B------:R-:W-:Y:S02]  /*b7b0*/  IADD3 R18, R0.reuse, 0x50, RZ ;  /* 0x0000005000127810 */ /* 0x040fe40007ffe0ff */
[----:B------:R-:W-:-:S02]  /*b7c0*/  IADD3 R17, R0, 0x51, RZ ;  /* 0x0000005100117810 */ /* 0x000fc40007ffe0ff */
[-C--:B------:R-:W-:Y:S02]  /*b7d0*/  ISETP.GE.AND P4, PT, R18, R9.reuse, PT ;  /* 0x000000091200720c */ /* 0x080fe40003f86270 */
[C---:B------:R-:W-:Y:S02]  /*b7e0*/  IADD3 R16, R0.reuse, 0x58, RZ ;  /* 0x0000005800107810 */ /* 0x040fe40007ffe0ff */
[C---:B------:R-:W-:Y:S02]  /*b7f0*/  IADD3 R15, R0.reuse, 0x59, RZ ;  /* 0x00000059000f7810 */ /* 0x040fe40007ffe0ff */
[----:B------:R-:W-:Y:S01]  /*b800*/  IADD3 R14, R0, 0x60, RZ ;  /* 0x00000060000e7810 */ /* 0x000fe20007ffe0ff */
[----:B------:R-:W-:Y:S01]  /*b810*/  BAR.SYNC.DEFER_BLOCKING 0x0 ;  /* 0x0000000000007b1d */ /* 0x000fe20000010000 */
[----:B------:R-:W-:Y:S01]  /*b820*/  ISETP.GE.AND P1, PT, R16, R9, PT ;  /* 0x000000091000720c */ /* 0x000fe20003f26270 */
[----:B-1----:R-:W-:Y:S01]  /*b830*/  FMUL.FTZ R2, R129, c[0x0][0x2ec] ;  /* 0x0000bb0081027a20 */ /* 0x002fe20000410000 */
[C---:B------:R-:W-:Y:S01]  /*b840*/  IADD3 R13, R0.reuse, 0x61, RZ ;  /* 0x00000061000d7810 */ /* 0x040fe20007ffe0ff */
[----:B------:R-:W-:Y:S01]  /*b850*/  IMAD.MOV.U32 R129, RZ, RZ, R246 ;  /* 0x000000ffff817224 */ /* 0x000fe200078e00f6 */
[C---:B------:R-:W-:Y:S01]  /*b860*/  IADD3 R12, R0.reuse, 0x68, RZ ;  /* 0x00000068000c7810 */ /* 0x040fe20007ffe0ff */
[----:B------:R1:W-:Y:S01]  /*b870*/  MUFU.TANH R52, R2 ;  /* 0x0000000200347308 */ /* 0x0003e20000002400 */
[----:B------:R-:W-:-:S02]  /*b880*/  IADD3 R7, R0, 0x69, RZ ;  /* 0x0000006900077810 */ /* 0x000fc40007ffe0ff */
[----:B--2---:R-:W-:Y:S02]  /*b890*/  FSEL R58, R58, -INF , !P1 ;  /* 0xff8000003a3a7808 */ /* 0x004fe40004800000 */
[----:B-1----:R-:W-:Y:S02]  /*b8a0*/  FSEL R2, R63, -INF , !P5 ;  /* 0xff8000003f027808 */ /* 0x002fe40006800000 */
[----:B------:R-:W-:-:S03]  /*b8b0*/  ISETP.GE.AND P5, PT, R19, R9, PT ;  /* 0x000000091300720c */ /* 0x000fc60003fa6270 */
[----:B------:R1:W-:Y:S04]  /*b8c0*/  STL [R1+0x58], R2 ;  /* 0x0000580201007387 */ /* 0x0003e80000100800 */
[----:B------:R2:W-:Y:S01]  /*b8d0*/  STL [R1+0x54], R4 ;  /* 0x0000540401007387 */ /* 0x0005e20000100800 */
[----:B-1----:R-:W-:Y:S02]  /*b8e0*/  FMUL.FTZ R2, R53, c[0x0][0x2ec] ;  /* 0x0000bb0035027a20 */ /* 0x002fe40000410000 */
[----:B------:R-:W-:Y:S02]  /*b8f0*/  FMUL.FTZ R53, R50, c[0x0][0x2ec] ;  /* 0x0000bb0032357a20 */ /* 0x000fe40000410000 */
[----:B------:R1:W3:Y:S01]  /*b900*/  MUFU.TANH R63, R2 ;  /* 0x00000002003f7308 */ /* 0x0002e20000002400 */
[----:B--2---:R-:W-:-:S02]  /*b910*/  FMUL.FTZ R4, R49, c[0x0][0x2ec] ;  /* 0x0000bb0031047a20 */ /* 0x004fc40000410000 */
[----:B------:R-:W-:-:S05]  /*b920*/  FMUL.FTZ R50, R47, c[0x0][0x2ec] ;  /* 0x0000bb002f327a20 */ /* 0x000fca0000410000 */
[----:B------:R2:W4:Y:S01]  /*b930*/  MUFU.TANH R49, R4 ;  /* 0x0000000400317308 */ /* 0x0005220000002400 */
[----:B-1----:R-:W-:-:S07]  /*b940*/  FSEL R2, R76, -INF , !P2 ;  /* 0xff8000004c027808 */ /* 0x002fce0005000000 */
[----:B------:R-:W-:Y:S01]  /*b950*/  MUFU.TANH R50, R50 ;  /* 0x0000003200327308 */ /* 0x000fe20000002400 */
[----:B------:R-:W-:Y:S01]  /*b960*/  ISETP.GE.AND P2, PT, R17, R9, PT ;  /* 0x000000091100720c */ /* 0x000fe20003f46270 */
[----:B------:R-:W-:Y:S01]  /*b970*/  IMAD.MOV.U32 R76, RZ, RZ, R242 ;  /* 0x000000ffff4c7224 */ /* 0x000fe200078e00f2 */
[----:B------:R1:W-:Y:S01]  /*b980*/  STL [R1+0x50], R2 ;  /* 0x0000500201007387 */ /* 0x0003e20000100800 */
[----:B--2---:R-:W-:-:S03]  /*b990*/  FSEL R4, R39, -INF , !P3 ;  /* 0xff80000027047808 */ /* 0x004fc60005800000 */
[----:B------:R2:W-:Y:S01]  /*b9a0*/  STL [R1+0x4c], R6 ;  /* 0x00004c0601007387 */ /* 0x0005e20000100800 */
[----:B------:R-:W-:-:S04]  /*b9b0*/  ISETP.GE.AND P3, PT, R13, R9, PT ;  /* 0x000000090d00720c */ /* 0x000fc80003f66270 */
[----:B---3--:R-:W-:Y:S02]  /*b9c0*/  FSEL R63, R63, -INF , !P3 ;  /* 0xff8000003f3f7808 */ /* 0x008fe40005800000 */
[----:B------:R-:W-:Y:S01]  /*b9d0*/  ISETP.GE.AND P3, PT, R0, R8, PT ;  /* 0x000000080000720c */ /* 0x000fe20003f66270 */
[----:B-1----:R-:W-:Y:S02]  /*b9e0*/  FMUL.FTZ R2, R48, c[0x0][0x2ec] ;  /* 0x0000bb0030027a20 */ /* 0x002fe40000410000 */
[----:B------:R-:W-:Y:S02]  /*b9f0*/  FMUL.FTZ R48, R54, c[0x0][0x2ec] ;  /* 0x0000bb0036307a20 */ /* 0x000fe40000410000 */
[----:B------:R1:W3:Y:S01]  /*ba00*/  MUFU.TANH R62, R2 ;  /* 0x00000002003e7308 */ /* 0x0002e20000002400 */
[----:B--2---:R-:W-:Y:S02]  /*ba10*/  FSEL R6, R38, -INF , !P4 ;  /* 0xff80000026067808 */ /* 0x004fe40006000000 */
[----:B------:R-:W-:-:S04]  /*ba20*/  ISETP.GE.AND P4, PT, R7, R9, PT ;  /* 0x000000090700720c */ /* 0x000fc80003f86270 */
[----:B----4-:R-:W-:Y:S02]  /*ba30*/  FSEL R105, R49, -INF , !P4 ;  /* 0xff80000031697808 */ /* 0x010fe40006000000 */
[----:B------:R-:W-:Y:S02]  /*ba40*/  ISETP.GE.AND P4, PT, R36, R8, PT ;  /* 0x000000082400720c */ /* 0x000fe40003f86270 */
[----:B-1----:R-:W-:Y:S02]  /*ba50*/  FSEL R2, R71, -INF , !P0 ;  /* 0xff80000047027808 */ /* 0x002fe40004000000 */
[----:B------:R-:W-:Y:S02]  /*ba60*/  ISETP.GE.AND P0, PT, R15, R9, PT ;  /* 0x000000090f00720c */ /* 0x000fe40003f06270 */
[----:B------:R-:W-:Y:S01]  /*ba70*/  FSEL R71, R5, -INF , !P2 ;  /* 0xff80000005477808 */ /* 0x000fe20005000000 */
[----:B------:R1:W-:Y:S01]  /*ba80*/  STL [R1+0x48], R2 ;  /* 0x0000480201007387 */ /* 0x0003e20000100800 */
[----:B------:R-:W-:-:S02]  /*ba90*/  IADD3 R5, R0, 0x71, RZ ;  /* 0x0000007100057810 */ /* 0x000fc40007ffe0ff */
[----:B------:R-:W-:Y:S01]  /*baa0*/  FSEL R97, R52, -INF , !P0 ;  /* 0xff80000034617808 */ /* 0x000fe20004000000 */
[----:B------:R-:W-:Y:S01]  /*bab0*/  FMUL.FTZ R52, R51, c[0x0][0x2ec] ;  /* 0x0000bb0033347a20 */ /* 0x000fe20000410000 */
[-C--:B------:R-:W-:Y:S01]  /*bac0*/  ISETP.GE.AND P1, PT, R5, R9.reuse, PT ;  /* 0x000000090500720c */ /* 0x080fe20003f26270 */
[----:B------:R-:W-:Y:S01]  /*bad0*/  FMUL.FTZ R51, R46, c[0x0][0x2ec] ;  /* 0x0000bb002e337a20 */ /* 0x000fe20000410000 */
[----:B------:R-:W-:Y:S02]  /*bae0*/  FSEL R46, R107, -INF , !P4 ;  /* 0xff8000006b2e7808 */ /* 0x000fe40006000000 */
[----:B------:R-:W-:Y:S02]  /*baf0*/  ISETP.GE.AND P4, PT, R29, R8, PT ;  /* 0x000000081d00720c */ /* 0x000fe40003f86270 */
[----:B-1----:R-:W-:Y:S02]  /*bb00*/  FSEL R2, R70, -INF , !P6 ;  /* 0xff80000046027808 */ /* 0x002fe40007000000 */
[----:B------:R-:W-:-:S03]  /*bb10*/  ISETP.GE.AND P6, PT, R14, R9, PT ;  /* 0x000000090e00720c */ /* 0x000fc60003fc6270 */
[----:B------:R1:W-:Y:S04]  /*bb20*/  STL [R1+0x44], R2 ;  /* 0x0000440201007387 */ /* 0x0003e80000100800 */
[----:B------:R2:W-:Y:S01]  /*bb30*/  STL [R1+0x40], R4 ;  /* 0x0000400401007387 */ /* 0x0005e20000100800 */
[----:B-1----:R-:W-:-:S04]  /*bb40*/  FMUL.FTZ R2, R44, c[0x0][0x2ec] ;  /* 0x0000bb002c027a20 */ /* 0x002fc80000410000 */
[----:B------:R1:W-:Y:S01]  /*bb50*/  MUFU.TANH R39, R2 ;  /* 0x0000000200277308 */ /* 0x0003e20000002400 */
[----:B--2---:R-:W-:Y:S01]  /*bb60*/  FMUL.FTZ R4, R40, c[0x0][0x2ec] ;  /* 0x0000bb0028047a20 */ /* 0x004fe20000410000 */
[----:B------:R-:W-:-:S06]  /*bb70*/  FSEL R40, R57, -INF , !P6 ;  /* 0xff80000039287808 */ /* 0x000fcc0007000000 */
[----:B------:R2:W4:Y:S01]  /*bb80*/  MUFU.TANH R44, R4 ;  /* 0x00000004002c7308 */ /* 0x0005220000002400 */
[----:B-1----:R-:W-:Y:S02]  /*bb90*/  FSEL R2, R68, -INF , !P5 ;  /* 0xff80000044027808 */ /* 0x002fe40006800000 */
[----:B------:R-:W-:-:S03]  /*bba0*/  ISETP.GE.AND P5, PT, R12, R9, PT ;  /* 0x000000090c00720c */ /* 0x000fc60003fa6270 */
[----:B------:R1:W-:Y:S01]  /*bbb0*/  STL [R1+0x3c], R2 ;  /* 0x00003c0201007387 */ /* 0x0003e20000100800 */
[----:B---3--:R-:W-:Y:S02]  /*bbc0*/  FSEL R62, R62, -INF , !P5 ;  /* 0xff8000003e3e7808 */ /* 0x008fe40006800000 */
[----:B--2---:R-:W-:Y:S01]  /*bbd0*/  IADD3 R4, R0, 0x78, RZ ;  /* 0x0000007800047810 */ /* 0x004fe20007ffe0ff */
[----:B------:R2:W-:Y:S01]  /*bbe0*/  STL [R1+0x38], R6 ;  /* 0x0000380601007387 */ /* 0x0005e20000100800 */
[----:B------:R-:W-:Y:S02]  /*bbf0*/  ISETP.GE.AND P5, PT, R37, R8, PT ;  /* 0x000000082500720c */ /* 0x000fe40003fa6270 */
[----:B------:R-:W-:Y:S01]  /*bc00*/  ISETP.GE.AND P0, PT, R4, R9, PT ;  /* 0x000000090400720c */ /* 0x000fe20003f06270 */
[----:B------:R3:W-:Y:S03]  /*bc10*/  STL [R1+0x28], R40 ;  /* 0x0000282801007387 */ /* 0x0007e60000100800 */
[----:B----4-:R-:W-:-:S02]  /*bc20*/  FSEL R252, R44, -INF , !P0 ;  /* 0xff8000002cfc7808 */ /* 0x010fc40004000000 */
[-C--:B------:R-:W-:Y:S01]  /*bc30*/  ISETP.GE.AND P0, PT, R33, R8.reuse, PT ;  /* 0x000000082100720c */ /* 0x080fe20003f06270 */
[----:B------:R4:W-:Y:S03]  /*bc40*/  MUFU.TANH R44, R55 ;  /* 0x00000037002c7308 */ /* 0x0009e60000002400 */
[----:B------:R-:W-:Y:S02]  /*bc50*/  FSEL R118, R118, -INF , !P0 ;  /* 0xff80000076767808 */ /* 0x000fe40004000000 */
[----:B------:R-:W-:-:S04]  /*bc60*/  ISETP.GE.AND P0, PT, R26, R8, PT ;  /* 0x000000081a00720c */ /* 0x000fc80003f06270 */
[----:B------:R-:W-:Y:S01]  /*bc70*/  FSEL R67, R85, -INF , !P0 ;  /* 0xff80000055437808 */ /* 0x000fe20004000000 */
[----:B-1----:R-:W-:Y:S01]  /*bc80*/  FMUL.FTZ R2, R45, c[0x0][0x2ec] ;  /* 0x0000bb002d027a20 */ /* 0x002fe20000410000 */
[-C--:B------:R-:W-:Y:S02]  /*bc90*/  ISETP.GE.AND P0, PT, R19, R8.reuse, PT ;  /* 0x000000081300720c */ /* 0x080fe40003f06270 */
[----:B------:R-:W-:Y:S01]  /*bca0*/  FSEL R45, R132, -INF , !P5 ;  /* 0xff800000842d7808 */ /* 0x000fe20006800000 */
[----:B------:R1:W1:Y:S01]  /*bcb0*/  MUFU.TANH R38, R2 ;  /* 0x0000000200267308 */ /* 0x0002620000002400 */
[----:B--2---:R-:W-:Y:S02]  /*bcc0*/  IADD3 R6, R0, 0x70, RZ ;  /* 0x0000007000067810 */ /* 0x004fe40007ffe0ff */
[----:B------:R-:W-:Y:S01]  /*bcd0*/  ISETP.GE.AND P5, PT, R30, R8, PT ;  /* 0x000000081e00720c */ /* 0x000fe20003fa6270 */
[----:B---3--:R-:W-:Y:S01]  /*bce0*/  FMUL.FTZ R40, R130, c[0x0][0x2ec] ;  /* 0x0000bb0082287a20 */ /* 0x008fe20000410000 */
[----:B------:R-:W-:Y:S01]  /*bcf0*/  ISETP.GE.AND P2, PT, R6, R9, PT ;  /* 0x000000090600720c */ /* 0x000fe20003f46270 */
[----:B------:R-:W-:Y:S01]  /*bd00*/  IMAD.MOV.U32 R130, RZ, RZ, R241 ;  /* 0x000000ffff827224 */ /* 0x000fe200078e00f1 */
[----:B----4-:R-:W-:-:S02]  /*bd10*/  FSEL R55, R69, -INF , !P0 ;  /* 0xff80000045377808 */ /* 0x010fc40004000000 */
[----:B------:R-:W-:Y:S01]  /*bd20*/  FSEL R104, R39, -INF , !P2 ;  /* 0xff80000027687808 */ /* 0x000fe20005000000 */
[----:B------:R-:W-:Y:S01]  /*bd30*/  MUFU.TANH R40, R40 ;  /* 0x0000002800287308 */ /* 0x000fe20000002400 */
[-C--:B------:R-:W-:Y:S02]  /*bd40*/  ISETP.GE.AND P2, PT, R35, R8.reuse, PT ;  /* 0x000000082300720c */ /* 0x080fe40003f46270 */
[----:B------:R-:W-:Y:S02]  /*bd50*/  ISETP.GE.AND P0, PT, R12, R8, PT ;  /* 0x000000080c00720c */ /* 0x000fe40003f06270 */
[----:B------:R-:W-:Y:S02]  /*bd60*/  FSEL R49, R106, -INF , !P2 ;  /* 0xff8000006a317808 */ /* 0x000fe40005000000 */
[----:B-1----:R-:W-:Y:S02]  /*bd70*/  IADD3 R2, R0, 0x79, RZ ;  /* 0x0000007900027810 */ /* 0x002fe40007ffe0ff */
[----:B------:R-:W-:-:S02]  /*bd80*/  FSEL R88, R38, -INF , !P1 ;  /* 0xff80000026587808 */ /* 0x000fc40004800000 */
[----:B------:R-:W-:Y:S01]  /*bd90*/  ISETP.GE.AND P6, PT, R2, R9, PT ;  /* 0x000000090200720c */ /* 0x000fe20003fc6270 */
[----:B------:R-:W-:Y:S01]  /*bda0*/  FMUL.FTZ R9, R41, c[0x0][0x2ec] ;  /* 0x0000bb0029097a20 */ /* 0x000fe20000410000 */
[-C--:B------:R-:W-:Y:S01]  /*bdb0*/  ISETP.GE.AND P1, PT, R34, R8.reuse, PT ;  /* 0x000000082200720c */ /* 0x080fe20003f26270 */
[----:B------:R-:W-:Y:S01]  /*bdc0*/  FMUL.FTZ R41, R131, c[0x0][0x2ec] ;  /* 0x0000bb0083297a20 */ /* 0x000fe20000410000 */
[-C--:B------:R-:W-:Y:S02]  /*bdd0*/  ISETP.GE.AND P2, PT, R28, R8.reuse, PT ;  /* 0x000000081c00720c */ /* 0x080fe40003f46270 */
[----:B------:R-:W-:Y:S01]  /*bde0*/  FSEL R116, R94, -INF , !P1 ;  /* 0xff8000005e747808 */ /* 0x000fe20004800000 */
[----:B------:R-:W1:Y:S01]  /*bdf0*/  MUFU.TANH R9, R9 ;  /* 0x0000000900097308 */ /* 0x000e620000002400 */
[----:B------:R-:W-:Y:S02]  /*be00*/  ISETP.GE.AND P1, PT, R27, R8, PT ;  /* 0x000000081b00720c */ /* 0x000fe40003f26270 */
[----:B------:R-:W-:-:S02]  /*be10*/  FSEL R70, R87, -INF , !P2 ;  /* 0xff80000057467808 */ /* 0x000fc40005000000 */
[-C--:B------:R-:W-:Y:S02]  /*be20*/  ISETP.GE.AND P2, PT, R21, R8.reuse, PT ;  /* 0x000000081500720c */ /* 0x080fe40003f46270 */
[----:B------:R-:W-:Y:S01]  /*be30*/  FSEL R47, R86, -INF , !P1 ;  /* 0xff800000562f7808 */ /* 0x000fe20004800000 */
[----:B------:R-:W-:Y:S01]  /*be40*/  MUFU.TANH R39, R41 ;  /* 0x0000002900277308 */ /* 0x000fe20000002400 */
[-C--:B------:R-:W-:Y:S02]  /*be50*/  ISETP.GE.AND P1, PT, R20, R8.reuse, PT ;  /* 0x000000081400720c */ /* 0x080fe40003f26270 */
[----:B------:R-:W-:Y:S01]  /*be60*/  FSEL R38, R134, -INF , !P3 ;  /* 0xff80000086267808 */ /* 0x000fe20005800000 */
[----:B------:R2:W-:Y:S01]  /*be70*/  STL [R1+0x10], R47 ;  /* 0x0000102f01007387 */ /* 0x0005e20000100800 */
[----:B------:R-:W-:Y:S02]  /*be80*/  ISETP.GE.AND P3, PT, R31, R8, PT ;  /* 0x000000081f00720c */ /* 0x000fe40003f66270 */
[----:B------:R-:W-:Y:S01]  /*be90*/  FSEL R54, R75, -INF , !P1 ;  /* 0xff8000004b367808 */ /* 0x000fe20004800000 */
[----:B------:R3:W-:Y:S01]  /*bea0*/  MUFU.TANH R41, R53 ;  /* 0x0000003500297308 */ /* 0x0007e20000002400 */
[----:B-1----:R-:W-:-:S02]  /*beb0*/  FSEL R250, R9, -INF , !P6 ;  /* 0xff80000009fa7808 */ /* 0x002fc40007000000 */
[-C--:B------:R-:W-:Y:S02]  /*bec0*/  ISETP.GE.AND P6, PT, R32, R8.reuse, PT ;  /* 0x000000082000720c */ /* 0x080fe40003fc6270 */
[----:B------:R-:W-:Y:S02]  /*bed0*/  ISETP.GE.AND P1, PT, R13, R8, PT ;  /* 0x000000080d00720c */ /* 0x000fe40003f26270 */
[----:B------:R-:W-:Y:S01]  /*bee0*/  FSEL R117, R117, -INF , !P6 ;  /* 0xff80000075757808 */ /* 0x000fe20007000000 */
[----:B------:R-:W1:Y:S01]  /*bef0*/  MUFU.TANH R9, R48 ;  /* 0x0000003000097308 */ /* 0x000e620000002400 */
[----:B------:R-:W-:Y:S02]  /*bf00*/  FSEL R251, R251, -INF , !P3 ;  /* 0xff800000fbfb7808 */ /* 0x000fe40005800000 */
[----:B------:R-:W-:Y:S02]  /*bf10*/  FSEL R107, R90, -INF , !P5 ;  /* 0xff8000005a6b7808 */ /* 0x000fe40006800000 */
[----:B------:R-:W-:-:S02]  /*bf20*/  FSEL R106, R89, -INF , !P4 ;  /* 0xff800000596a7808 */ /* 0x000fc40006000000 */
[-C--:B------:R-:W-:Y:S01]  /*bf30*/  ISETP.GE.AND P6, PT, R25, R8.reuse, PT ;  /* 0x000000081900720c */ /* 0x080fe20003fc6270 */
[----:B------:R-:W-:Y:S01]  /*bf40*/  MUFU.TANH R48, R52 ;  /* 0x0000003400307308 */ /* 0x000fe20000002400 */
[----:B---3--:R-:W-:Y:S02]  /*bf50*/  FSEL R53, R79, -INF , !P2 ;  /* 0xff8000004f357808 */ /* 0x008fe40005000000 */
[-C--:B------:R-:W-:Y:S02]  /*bf60*/  ISETP.GE.AND P2, PT, R14, R8.reuse, PT ;  /* 0x000000080e00720c */ /* 0x080fe40003f46270 */
[-C--:B------:R-:W-:Y:S02]  /*bf70*/  ISETP.GE.AND P3, PT, R24, R8.reuse, PT ;  /* 0x000000081800720c */ /* 0x080fe40003f66270 */
[-C--:B------:R-:W-:Y:S01]  /*bf80*/  ISETP.GE.AND P5, PT, R23, R8.reuse, PT ;  /* 0x000000081700720c */ /* 0x080fe20003fa6270 */
[----:B--2---:R-:W2:Y:S01]  /*bf90*/  MUFU.TANH R47, R51 ;  /* 0x00000033002f7308 */ /* 0x004ea20000002400 */
[----:B-1----:R-:W-:Y:S01]  /*bfa0*/  FSEL R247, R9, -INF , !P2 ;  /* 0xff80000009f77808 */ /* 0x002fe20005000000 */
[----:B------:R-:W-:Y:S01]  /*bfb0*/  FMUL.FTZ R9, R43, c[0x0][0x2ec] ;  /* 0x0000bb002b097a20 */ /* 0x000fe20000410000 */
[----:B------:R-:W-:-:S02]  /*bfc0*/  ISETP.GE.AND P4, PT, R22, R8, PT ;  /* 0x000000081600720c */ /* 0x000fc40003f86270 */
[----:B------:R-:W-:Y:S02]  /*bfd0*/  FSEL R246, R44, -INF , !P1 ;  /* 0xff8000002cf67808 */ /* 0x000fe40004800000 */
[----:B------:R-:W-:Y:S02]  /*bfe0*/  FSEL R245, R41, -INF , !P0 ;  /* 0xff80000029f57808 */ /* 0x000fe40004000000 */
[C---:B------:R-:W-:Y:S02]  /*bff0*/  ISETP.GE.AND P1, PT, R0.reuse, R11, PT ;  /* 0x0000000b0000720c */ /* 0x040fe40003f26270 */
[----:B------:R-:W-:Y:S02]  /*c000*/  ISETP.GE.AND P0, PT, R0, R10, PT ;  /* 0x0000000a0000720c */ /* 0x000fe40003f06270 */
[----:B------:R1:W3:Y:S01]  /*c010*/  MUFU.TANH R0, R9 ;  /* 0x0000000900007308 */ /* 0x0002e20000002400 */
[----:B------:R-:W-:Y:S02]  /*c020*/  FSEL R66, R83, -INF , !P6 ;  /* 0xff80000053427808 */ /* 0x000fe40007000000 */
[----:B------:R-:W-:-:S02]  /*c030*/  FSEL R68, R82, -INF , !P3 ;  /* 0xff80000052447808 */ /* 0x000fc40005800000 */
[----:B------:R-:W-:Y:S02]  /*c040*/  FSEL R81, R81, -INF , !P5 ;  /* 0xff80000051517808 */ /* 0x000fe40006800000 */
[----:B------:R-:W-:Y:S02]  /*c050*/  FSEL R80, R80, -INF , !P4 ;  /* 0xff80000050507808 */ /* 0x000fe40006000000 */
[-C--:B------:R-:W-:Y:S02]  /*c060*/  ISETP.GE.AND P6, PT, R18, R8.reuse, PT ;  /* 0x000000081200720c */ /* 0x080fe40003fc6270 */
[-C--:B------:R-:W-:Y:S02]  /*c070*/  ISETP.GE.AND P3, PT, R17, R8.reuse, PT ;  /* 0x000000081100720c */ /* 0x080fe40003f66270 */
[-C--:B------:R-:W-:Y:S02]  /*c080*/  ISETP.GE.AND P5, PT, R16, R8.reuse, PT ;  /* 0x000000081000720c */ /* 0x080fe40003fa6270 */
[----:B------:R-:W-:Y:S01]  /*c090*/  ISETP.GE.AND P4, PT, R15, R8, PT ;  /* 0x000000080f00720c */ /* 0x000fe20003f86270 */
[----:B-1----:R-:W-:Y:S01]  /*c0a0*/  FMUL.FTZ R9, R98, c[0x0][0x2ec] ;  /* 0x0000bb0062097a20 */ /* 0x002fe20000410000 */
[----:B------:R-:W-:-:S02]  /*c0b0*/  FSEL R83, R65, -INF , !P6 ;  /* 0xff80000041537808 */ /* 0x000fc40007000000 */
[----:B------:R-:W-:Y:S02]  /*c0c0*/  FSEL R57, R64, -INF , !P3 ;  /* 0xff80000040397808 */ /* 0x000fe40005800000 */
[----:B------:R-:W-:Y:S02]  /*c0d0*/  FSEL R249, R40, -INF , !P5 ;  /* 0xff80000028f97808 */ /* 0x000fe40006800000 */
[----:B------:R-:W-:Y:S02]  /*c0e0*/  FSEL R248, R39, -INF , !P4 ;  /* 0xff80000027f87808 */ /* 0x000fe40006000000 */
[-C--:B------:R-:W-:Y:S02]  /*c0f0*/  ISETP.GE.AND P6, PT, R7, R8.reuse, PT ;  /* 0x000000080700720c */ /* 0x080fe40003fc6270 */
[-C--:B------:R-:W-:Y:S02]  /*c100*/  ISETP.GE.AND P3, PT, R6, R8.reuse, PT ;  /* 0x000000080600720c */ /* 0x080fe40003f66270 */
[----:B------:R-:W-:-:S02]  /*c110*/  ISETP.GE.AND P5, PT, R5, R8, PT ;  /* 0x000000080500720c */ /* 0x000fc40003fa6270 */
[-C--:B------:R-:W-:Y:S02]  /*c120*/  ISETP.GE.AND P4, PT, R4, R8.reuse, PT ;  /* 0x000000080400720c */ /* 0x080fe40003f86270 */
[----:B------:R-:W-:Y:S02]  /*c130*/  ISETP.GE.AND P2, PT, R2, R8, PT ;  /* 0x000000080200720c */ /* 0x000fe40003f46270 */
[----:B------:R-:W1:Y:S01]  /*c140*/  MUFU.TANH R8, R42 ;  /* 0x0000002a00087308 */ /* 0x000e620000002400 */
[----:B--2---:R-:W-:Y:S02]  /*c150*/  FSEL R243, R47, -INF , !P3 ;  /* 0xff8000002ff37808 */ /* 0x004fe40005800000 */
[----:B---3--:R-:W-:Y:S01]  /*c160*/  FSEL R236, R0, -INF , !P2 ;  /* 0xff80000000ec7808 */ /* 0x008fe20005000000 */
[----:B------:R-:W-:Y:S01]  /*c170*/  FMUL.FTZ R0, R109, c[0x0][0x2ec] ;  /* 0x0000bb006d007a20 */ /* 0x000fe20000410000 */
[----:B------:R-:W-:Y:S02]  /*c180*/  FSEL R244, R48, -INF , !P6 ;  /* 0xff80000030f47808 */ /* 0x000fe40007000000 */
[----:B------:R-:W-:Y:S01]  /*c190*/  ISETP.GE.AND P6, PT, R37, R11, PT ;  /* 0x0000000b2500720c */ /* 0x000fe20003fc6270 */
[----:B------:R2:W3:Y:S01]  /*c1a0*/  MUFU.TANH R47, R9 ;  /* 0x00000009002f7308 */ /* 0x0004e20000002400 */
[----:B------:R-:W-:-:S02]  /*c1b0*/  FSEL R242, R50, -INF , !P5 ;  /* 0xff80000032f27808 */ /* 0x000fc40006800000 */
[-C--:B------:R-:W-:Y:S02]  /*c1c0*/  ISETP.GE.AND P5, PT, R36, R11.reuse, PT ;  /* 0x0000000b2400720c */ /* 0x080fe40003fa6270 */
[-C--:B------:R-:W-:Y:S02]  /*c1d0*/  ISETP.GE.AND P3, PT, R37, R10.reuse, PT ;  /* 0x0000000a2500720c */ /* 0x080fe40003f66270 */
[----:B------:R-:W-:Y:S01]  /*c1e0*/  ISETP.GE.AND P2, PT, R35, R11, PT ;  /* 0x0000000b2300720c */ /* 0x000fe20003f46270 */
[----:B------:R4:W-:Y:S01]  /*c1f0*/  MUFU.TANH R42, R0 ;  /* 0x00000000002a7308 */ /* 0x0009e20000002400 */
[----:B-1----:R-:W-:Y:S01]  /*c200*/  FSEL R241, R8, -INF , !P4 ;  /* 0xff80000008f17808 */ /* 0x002fe20006000000 */
[----:B------:R-:W-:Y:S01]  /*c210*/  FMUL.FTZ R8, R108, c[0x0][0x2ec] ;  /* 0x0000bb006c087a20 */ /* 0x000fe20000410000 */
[----:B------:R-:W-:Y:S02]  /*c220*/  ISETP.GE.AND P4, PT, R36, R10, PT ;  /* 0x0000000a2400720c */ /* 0x000fe40003f86270 */
[----:B------:R-:W-:-:S02]  /*c230*/  FSEL R36, R130, -INF , !P1 ;  /* 0xff80000082247808 */ /* 0x000fc40004800000 */
[-C--:B------:R-:W-:Y:S01]  /*c240*/  ISETP.GE.AND P1, PT, R35, R10.reuse, PT ;  /* 0x0000000a2300720c */ /* 0x080fe20003f26270 */
[----:B--2---:R-:W-:Y:S01]  /*c250*/  FMUL.FTZ R9, R99, c[0x0][0x2ec] ;  /* 0x0000bb0063097a20 */ /* 0x004fe20000410000 */
[----:B------:R-:W-:Y:S01]  /*c260*/  FSEL R35, R76, -INF , !P0 ;  /* 0xff8000004c237808 */ /* 0x000fe20004000000 */
[----:B------:R-:W-:Y:S01]  /*c270*/  MUFU.TANH R43, R8 ;  /* 0x00000008002b7308 */ /* 0x000fe20000002400 */
[----:B------:R-:W-:Y:S02]  /*c280*/  FSEL R37, R77, -INF , !P6 ;  /* 0xff8000004d257808 */ /* 0x000fe40007000000 */
[C---:B------:R-:W-:Y:S02]  /*c290*/  ISETP.GE.AND P0, PT, R34.reuse, R11, PT ;  /* 0x0000000b2200720c */ /* 0x040fe40003f06270 */
[----:B------:R-:W-:Y:S01]  /*c2a0*/  ISETP.GE.AND P6, PT, R34, R10, PT ;  /* 0x0000000a2200720c */ /* 0x000fe20003fc6270 */
[----:B----4-:R-:W-:Y:S01]  /*c2b0*/  FMUL.FTZ R0, R110, c[0x0][0x2ec] ;  /* 0x0000bb006e007a20 */ /* 0x010fe20000410000 */
[----:B------:R-:W-:Y:S01]  /*c2c0*/  FSEL R39, R78, -INF , !P3 ;  /* 0xff8000004e277808 */ /* 0x000fe20005800000 */
[----:B------:R-:W-:Y:S01]  /*c2d0*/  MUFU.TANH R44, R9 ;  /* 0x00000009002c7308 */ /* 0x000fe20000002400 */
[----:B------:R-:W-:-:S02]  /*c2e0*/  FSEL R34, R129, -INF , !P5 ;  /* 0xff80000081227808 */ /* 0x000fc40006800000 */
[CC--:B------:R-:W-:Y:S02]  /*c2f0*/  ISETP.GE.AND P3, PT, R33.reuse, R11.reuse, PT ;  /* 0x0000000b2100720c */ /* 0x0c0fe40003f66270 */
[-C--:B------:R-:W-:Y:S02]  /*c300*/  ISETP.GE.AND P5, PT, R33, R10.reuse, PT ;  /* 0x0000000a2100720c */ /* 0x080fe40003fa6270 */
[----:B------:R-:W-:Y:S01]  /*c310*/  FSEL R40, R128, -INF , !P4 ;  /* 0xff80000080287808 */ /* 0x000fe20006000000 */
[----:B------:R1:W2:Y:S01]  /*c320*/  MUFU.TANH R9, R0 ;  /* 0x0000000000097308 */ /* 0x0002a20000002400 */
[----:B------:R-:W-:Y:S02]  /*c330*/  FSEL R33, R84, -INF , !P2 ;  /* 0xff80000054217808 */ /* 0x000fe40005000000 */
[C---:B------:R-:W-:Y:S02]  /*c340*/  ISETP.GE.AND P4, PT, R32.reuse, R11, PT ;  /* 0x0000000b2000720c */ /* 0x040fe40003f86270 */
[----:B------:R-:W-:-:S02]  /*c350*/  ISETP.GE.AND P2, PT, R32, R10, PT ;  /* 0x0000000a2000720c */ /* 0x000fc40003f46270 */
[----:B------:R-:W-:Y:S02]  /*c360*/  FSEL R32, R92, -INF , !P1 ;  /* 0xff8000005c207808 */ /* 0x000fe40004800000 */
[----:B------:R-:W-:Y:S02]  /*c370*/  FSEL R205, R205, -INF , !P0 ;  /* 0xff800000cdcd7808 */ /* 0x000fe40004000000 */
[C---:B------:R-:W-:Y:S02]  /*c380*/  ISETP.GE.AND P1, PT, R31.reuse, R11, PT ;  /* 0x0000000b1f00720c */ /* 0x040fe40003f26270 */
[----:B------:R-:W-:Y:S02]  /*c390*/  ISETP.GE.AND P0, PT, R31, R10, PT ;  /* 0x0000000a1f00720c */ /* 0x000fe40003f06270 */
[----:B------:R-:W-:Y:S01]  /*c3a0*/  FSEL R240, R240, -INF , !P6 ;  /* 0xff800000f0f07808 */ /* 0x000fe20007000000 */
[----:B-1----:R-:W-:Y:S01]  /*c3b0*/  FMUL.FTZ R0, R111, c[0x0][0x2ec] ;  /* 0x0000bb006f007a20 */ /* 0x002fe20000410000 */
[----:B------:R-:W-:-:S02]  /*c3c0*/  FSEL R204, R204, -INF , !P3 ;  /* 0xff800000cccc7808 */ /* 0x000fc40005800000 */
[CC--:B------:R-:W-:Y:S01]  /*c3d0*/  ISETP.GE.AND P6, PT, R30.reuse, R11.reuse, PT ;  /* 0x0000000b1e00720c */ /* 0x0c0fe20003fc6270 */
[----:B------:R1:W-:Y:S01]  /*c3e0*/  MUFU.TANH R41, R0 ;  /* 0x0000000000297308 */ /* 0x0003e20000002400 */
[-C--:B------:R-:W-:Y:S02]  /*c3f0*/  ISETP.GE.AND P3, PT, R30, R10.reuse, PT ;  /* 0x0000000a1e00720c */ /* 0x080fe40003f66270 */
[----:B------:R-:W-:Y:S02]  /*c400*/  FSEL R235, R235, -INF , !P2 ;  /* 0xff800000ebeb7808 */ /* 0x000fe40005000000 */
[----:B------:R-:W-:Y:S02]  /*c410*/  FSEL R131, R93, -INF , !P1 ;  /* 0xff8000005d837808 */ /* 0x000fe40004800000 */
[C---:B------:R-:W-:Y:S02]  /*c420*/  ISETP.GE.AND P2, PT, R28.reuse, R11, PT ;  /* 0x0000000b1c00720c */ /* 0x040fe40003f46270 */
[----:B------:R-:W-:-:S02]  /*c430*/  ISETP.GE.AND P1, PT, R28, R10, PT ;  /* 0x0000000a1c00720c */ /* 0x000fc40003f26270 */
[----:B------:R-:W-:Y:S02]  /*c440*/  FSEL R238, R238, -INF , !P5 ;  /* 0xff800000eeee7808 */ /* 0x000fe40006800000 */
[----:B------:R-:W-:Y:S02]  /*c450*/  FSEL R132, R203, -INF , !P4 ;  /* 0xff800000cb847808 */ /* 0x000fe40006000000 */
[C---:B------:R-:W-:Y:S01]  /*c460*/  ISETP.GE.AND P5, PT, R29.reuse, R11, PT ;  /* 0x0000000b1d00720c */ /* 0x040fe20003fa6270 */
[----:B-1----:R-:W-:Y:S01]  /*c470*/  FMUL.FTZ R0, R112, c[0x0][0x2ec] ;  /* 0x0000bb0070007a20 */ /* 0x002fe20000410000 */
[----:B------:R-:W-:Y:S02]  /*c480*/  ISETP.GE.AND P4, PT, R29, R10, PT ;  /* 0x0000000a1d00720c */ /* 0x000fe40003f86270 */
[----:B------:R-:W-:Y:S01]  /*c490*/  FSEL R233, R233, -INF , !P0 ;  /* 0xff800000e9e97808 */ /* 0x000fe20004000000 */
[----:B------:R1:W-:Y:S01]  /*c4a0*/  MUFU.TANH R31, R0 ;  /* 0x00000000001f7308 */ /* 0x0003e20000002400 */
[----:B------:R-:W-:-:S02]  /*c4b0*/  FSEL R29, R201, -INF , !P6 ;  /* 0xff800000c91d7808 */ /* 0x000fc40007000000 */
[CC--:B------:R-:W-:Y:S02]  /*c4c0*/  ISETP.GE.AND P0, PT, R27.reuse, R11.reuse, PT ;  /* 0x0000000b1b00720c */ /* 0x0c0fe40003f06270 */
[-C--:B------:R-:W-:Y:S02]  /*c4d0*/  ISETP.GE.AND P6, PT, R27, R10.reuse, PT ;  /* 0x0000000a1b00720c */ /* 0x080fe40003fc6270 */
[----:B------:R-:W-:Y:S02]  /*c4e0*/  FSEL R239, R239, -INF , !P3 ;  /* 0xff800000efef7808 */ /* 0x000fe40005800000 */
[----:B------:R-:W-:Y:S02]  /*c4f0*/  FSEL R130, R202, -INF , !P5 ;  /* 0xff800000ca827808 */ /* 0x000fe40006800000 */
[C---:B------:R-:W-:Y:S02]  /*c500*/  ISETP.GE.AND P3, PT, R26.reuse, R11, PT ;  /* 0x0000000b1a00720c */ /* 0x040fe40003f66270 */
[----:B------:R-:W-:-:S02]  /*c510*/  ISETP.GE.AND P5, PT, R26, R10, PT ;  /* 0x0000000a1a00720c */ /* 0x000fc40003fa6270 */
[----:B------:R-:W-:Y:S01]  /*c520*/  FSEL R237, R237, -INF , !P4 ;  /* 0xff800000eded7808 */ /* 0x000fe20006000000 */
[----:B-1----:R-:W-:Y:S01]  /*c530*/  FMUL.FTZ R0, R113, c[0x0][0x2ec] ;  /* 0x0000bb0071007a20 */ /* 0x002fe20000410000 */
[----:B------:R-:W-:Y:S02]  /*c540*/  FSEL R129, R135, -INF , !P2 ;  /* 0xff80000087817808 */ /* 0x000fe40005000000 */
[C---:B------:R-:W-:Y:S01]  /*c550*/  ISETP.GE.AND P4, PT, R25.reuse, R11, PT ;  /* 0x0000000b1900720c */ /* 0x040fe20003f86270 */
[----:B------:R1:W-:Y:S01]  /*c560*/  MUFU.TANH R30, R0 ;  /* 0x00000000001e7308 */ /* 0x0003e20000002400 */
[----:B------:R-:W-:Y:S02]  /*c570*/  ISETP.GE.AND P2, PT, R25, R10, PT ;  /* 0x0000000a1900720c */ /* 0x000fe40003f46270 */
[----:B------:R-:W-:Y:S02]  /*c580*/  FSEL R234, R234, -INF , !P1 ;  /* 0xff800000eaea7808 */ /* 0x000fe40004800000 */
[----:B------:R-:W-:-:S02]  /*c590*/  FSEL R128, R200, -INF , !P0 ;  /* 0xff800000c8807808 */ /* 0x000fc40004000000 */
[C---:B------:R-:W-:Y:S02]  /*c5a0*/  ISETP.GE.AND P1, PT, R24.reuse, R11, PT ;  /* 0x0000000b1800720c */ /* 0x040fe40003f26270 */
[----:B------:R-:W-:Y:S01]  /*c5b0*/  ISETP.GE.AND P0, PT, R24, R10, PT ;  /* 0x0000000a1800720c */ /* 0x000fe20003f06270 */
[----:B-1----:R-:W-:-:S04]  /*c5c0*/  FMUL.FTZ R0, R114, c[0x0][0x2ec] ;  /* 0x0000bb0072007a20 */ /* 0x002fc80000410000 */
[----:B------:R1:W4:Y:S02]  /*c5d0*/  MUFU.TANH R8, R0 ;  /* 0x0000000000087308 */ /* 0x0003240000002400 */
[----:B-1----:R-:W-:-:S06]  /*c5e0*/  FMUL.FTZ R0, R115, c[0x0][0x2ec] ;  /* 0x0000bb0073007a20 */ /* 0x002fcc0000410000 */
[----:B------:R1:W1:Y:S02]  /*c5f0*/  MUFU.TANH R28, R0 ;  /* 0x00000000001c7308 */ /* 0x0002640000002400 */
[----:B-1----:R-:W-:-:S06]  /*c600*/  FMUL.FTZ R0, R124, c[0x0][0x2ec] ;  /* 0x0000bb007c007a20 */ /* 0x002fcc0000410000 */
[----:B------:R1:W1:Y:S02]  /*c610*/  MUFU.TANH R27, R0 ;  /* 0x00000000001b7308 */ /* 0x0002640000002400 */
[----:B-1----:R-:W-:-:S06]  /*c620*/  FMUL.FTZ R0, R125, c[0x0][0x2ec] ;  /* 0x0000bb007d007a20 */ /* 0x002fcc0000410000 */
[----:B------:R1:W-:Y:S01]  /*c630*/  MUFU.TANH R26, R0 ;  /* 0x00000000001a7308 */ /* 0x0003e20000002400 */
[----:B------:R-:W-:Y:S02]  /*c640*/  FSEL R232, R232, -INF , !P6 ;  /* 0xff800000e8e87808 */ /* 0x000fe40007000000 */
[----:B------:R-:W-:Y:S01]  /*c650*/  ISETP.GE.AND P6, PT, R23, R11, PT ;  /* 0x0000000b1700720c */ /* 0x000fe20003fc6270 */
[----:B-1----:R-:W-:-:S04]  /*c660*/  FMUL.FTZ R0, R126, c[0x0][0x2ec] ;  /* 0x0000bb007e007a20 */ /* 0x002fc80000410000 */
[----:B------:R1:W1:Y:S01]  /*c670*/  MUFU.TANH R25, R0 ;  /* 0x0000000000197308 */ /* 0x0002620000002400 */
[----:B------:R-:W-:Y:S02]  /*c680*/  FSEL R126, R123, -INF , !P3 ;  /* 0xff8000007b7e7808 */ /* 0x000fe40005800000 */
[----:B------:R-:W-:Y:S01]  /*c690*/  ISETP.GE.AND P3, PT, R23, R10, PT ;  /* 0x0000000a1700720c */ /* 0x000fe20003f66270 */
[----:B-1----:R-:W-:-:S04]  /*c6a0*/  FMUL.FTZ R0, R127, c[0x0][0x2ec] ;  /* 0x0000bb007f007a20 */ /* 0x002fc80000410000 */
[----:B------:R1:W-:Y:S01]  /*c6b0*/  MUFU.TANH R24, R0 ;  /* 0x0000000000187308 */ /* 0x0003e20000002400 */
[----:B------:R-:W-:Y:S02]  /*c6c0*/  FSEL R211, R211, -INF , !P5 ;  /* 0xff800000d3d37808 */ /* 0x000fe40006800000 */
[----:B------:R-:W-:Y:S02]  /*c6d0*/  FSEL R127, R133, -INF , !P4 ;  /* 0xff800000857f7808 */ /* 0x000fe40006000000 */
[C---:B------:R-:W-:Y:S02]  /*c6e0*/  ISETP.GE.AND P5, PT, R22.reuse, R11, PT ;  /* 0x0000000b1600720c */ /* 0x040fe40003fa6270 */
[----:B------:R-:W-:Y:S01]  /*c6f0*/  ISETP.GE.AND P4, PT, R22, R10, PT ;  /* 0x0000000a1600720c */ /* 0x000fe20003f86270 */
[----:B-1----:R-:W-:Y:S01]  /*c700*/  FMUL.FTZ R0, R143, c[0x0][0x2ec] ;  /* 0x0000bb008f007a20 */ /* 0x002fe20000410000 */
[----:B------:R-:W-:Y:S01]  /*c710*/  FSEL R210, R210, -INF , !P2 ;  /* 0xff800000d2d27808 */ /* 0x000fe20005000000 */
[----:B------:R1:W5:Y:S02]  /*c720*/  LDL.LU R143, [R1+0xfc] ;  /* 0x0000fc00018f7983 */ /* 0x0003640000300800 */
[----:B------:R2:W-:Y:S01]  /*c730*/  MUFU.TANH R23, R0 ;  /* 0x0000000000177308 */ /* 0x0005e20000002400 */
[----:B------:R-:W-:-:S02]  /*c740*/  FSEL R125, R100, -INF , !P1 ;  /* 0xff800000647d7808 */ /* 0x000fc40004800000 */
[CC--:B------:R-:W-:Y:S02]  /*c750*/  ISETP.GE.AND P2, PT, R21.reuse, R11.reuse, PT ;  /* 0x0000000b1500720c */ /* 0x0c0fe40003f46270 */
[----:B------:R-:W-:Y:S01]  /*c760*/  ISETP.GE.AND P1, PT, R21, R10, PT ;  /* 0x0000000a1500720c */ /* 0x000fe20003f26270 */
[----:B--2---:R-:W-:Y:S01]  /*c770*/  FMUL.FTZ R0, R142, c[0x0][0x2ec] ;  /* 0x0000bb008e007a20 */ /* 0x004fe20000410000 */
[----:B------:R-:W-:Y:S01]  /*c780*/  FSEL R209, R209, -INF , !P0 ;  /* 0xff800000d1d17808 */ /* 0x000fe20004000000 */
[----:B------:R1:W5:Y:S02]  /*c790*/  LDL.LU R142, [R1+0xf8] ;  /* 0x0000f800018e7983 */ /* 0x0003640000300800 */
[----:B------:R2:W-:Y:S01]  /*c7a0*/  MUFU.TANH R22, R0 ;  /* 0x0000000000167308 */ /* 0x0005e20000002400 */
[----:B------:R-:W-:Y:S02]  /*c7b0*/  FSEL R111, R102, -INF , !P6 ;  /* 0xff800000666f7808 */ /* 0x000fe40007000000 */
[----:B------:R-:W-:-:S02]  /*c7c0*/  ISETP.GE.AND P0, PT, R20, R11, PT ;  /* 0x0000000b1400720c */ /* 0x000fc40003f06270 */
[-C--:B------:R-:W-:Y:S01]  /*c7d0*/  ISETP.GE.AND P6, PT, R20, R10.reuse, PT ;  /* 0x0000000a1400720c */ /* 0x080fe20003fc6270 */
[----:B--2---:R-:W-:Y:S01]  /*c7e0*/  FMUL.FTZ R0, R141, c[0x0][0x2ec] ;  /* 0x0000bb008d007a20 */ /* 0x004fe20000410000 */
[----:B------:R-:W-:Y:S01]  /*c7f0*/  FSEL R208, R208, -INF , !P3 ;  /* 0xff800000d0d07808 */ /* 0x000fe20005800000 */
[----:B------:R1:W5:Y:S02]  /*c800*/  LDL.LU R141, [R1+0xf4] ;  /* 0x0000f400018d7983 */ /* 0x0003640000300800 */
[----:B------:R2:W-:Y:S01]  /*c810*/  MUFU.TANH R21, R0 ;  /* 0x0000000000157308 */ /* 0x0005e20000002400 */
[----:B------:R-:W-:Y:S02]  /*c820*/  FSEL R110, R95, -INF , !P5 ;  /* 0xff8000005f6e7808 */ /* 0x000fe40006800000 */
[C---:B------:R-:W-:Y:S02]  /*c830*/  ISETP.GE.AND P3, PT, R19.reuse, R11, PT ;  /* 0x0000000b1300720c */ /* 0x040fe40003f66270 */
[----:B------:R-:W-:Y:S01]  /*c840*/  ISETP.GE.AND P5, PT, R19, R10, PT ;  /* 0x0000000a1300720c */ /* 0x000fe20003fa6270 */
[----:B--2---:R-:W-:Y:S01]  /*c850*/  FMUL.FTZ R0, R140, c[0x0][0x2ec] ;  /* 0x0000bb008c007a20 */ /* 0x004fe20000410000 */
[----:B------:R-:W-:Y:S01]  /*c860*/  FSEL R206, R206, -INF , !P1 ;  /* 0xff800000cece7808 */ /* 0x000fe20004800000 */
[----:B------:R1:W5:Y:S02]  /*c870*/  LDL.LU R140, [R1+0xf0] ;  /* 0x0000f000018c7983 */ /* 0x0003640000300800 */
[----:B------:R2:W-:Y:S01]  /*c880*/  MUFU.TANH R20, R0 ;  /* 0x0000000000147308 */ /* 0x0005e20000002400 */
[----:B------:R-:W-:-:S02]  /*c890*/  FSEL R103, R103, -INF , !P0 ;  /* 0xff80000067677808 */ /* 0x000fc40004000000 */
[CC--:B------:R-:W-:Y:S02]  /*c8a0*/  ISETP.GE.AND P1, PT, R17.reuse, R11.reuse, PT ;  /* 0x0000000b1100720c */ /* 0x0c0fe40003f26270 */
[----:B------:R-:W-:Y:S01]  /*c8b0*/  ISETP.GE.AND P0, PT, R17, R10, PT ;  /* 0x0000000a1100720c */ /* 0x000fe20003f06270 */
[----:B--2---:R-:W-:Y:S01]  /*c8c0*/  FMUL.FTZ R0, R139, c[0x0][0x2ec] ;  /* 0x0000bb008b007a20 */ /* 0x004fe20000410000 */
[----:B---3--:R-:W-:Y:S01]  /*c8d0*/  FSEL R203, R47, -INF , !P6 ;  /* 0xff8000002fcb7808 */ /* 0x008fe20007000000 */
[----:B------:R1:W5:Y:S01]  /*c8e0*/  LDL.LU R139, [R1+0xec] ;  /* 0x0000ec00018b7983 */ /* 0x0003620000300800 */
[----:B------:R-:W-:Y:S01]  /*c8f0*/  FSEL R108, R91, -INF , !P2 ;  /* 0xff8000005b6c7808 */ /* 0x000fe20005000000 */
[----:B------:R2:W-:Y:S01]  /*c900*/  MUFU.TANH R19, R0 ;  /* 0x0000000000137308 */ /* 0x0005e20000002400 */
[----:B------:R-:W-:Y:S02]  /*c910*/  FSEL R101, R101, -INF , !P3 ;  /* 0xff80000065657808 */ /* 0x000fe40005800000 */
[----:B------:R-:W-:-:S02]  /*c920*/  ISETP.GE.AND P6, PT, R16, R11, PT ;  /* 0x0000000b1000720c */ /* 0x000fc40003fc6270 */
[-C--:B------:R-:W-:Y:S02]  /*c930*/  ISETP.GE.AND P3, PT, R16, R10.reuse, PT ;  /* 0x0000000a1000720c */ /* 0x080fe40003f66270 */
[C---:B------:R-:W-:Y:S02]  /*c940*/  ISETP.GE.AND P2, PT, R18.reuse, R10, PT ;  /* 0x0000000a1200720c */ /* 0x040fe40003f46270 */
[----:B------:R-:W-:Y:S02]  /*c950*/  FSEL R207, R207, -INF , !P4 ;  /* 0xff800000cfcf7808 */ /* 0x000fe40006000000 */
[----:B------:R-:W-:Y:S01]  /*c960*/  ISETP.GE.AND P4, PT, R18, R11, PT ;  /* 0x0000000b1200720c */ /* 0x000fe20003f86270 */
[----:B--2---:R-:W-:Y:S01]  /*c970*/  FMUL.FTZ R0, R138, c[0x0][0x2ec] ;  /* 0x0000bb008a007a20 */ /* 0x004fe20000410000 */
[----:B------:R-:W-:Y:S01]  /*c980*/  FSEL R201, R9, -INF , !P2 ;  /* 0xff80000009c97808 */ /* 0x000fe20005000000 */
[----:B------:R1:W5:Y:S02]  /*c990*/  LDL.LU R138, [R1+0xe8] ;  /* 0x0000e800018a7983 */ /* 0x0003640000300800 */
[----:B------:R2:W-:Y:S01]  /*c9a0*/  MUFU.TANH R17, R0 ;  /* 0x0000000000117308 */ /* 0x0005e20000002400 */
[----:B------:R-:W-:-:S02]  /*c9b0*/  FSEL R95, R43, -INF , !P4 ;  /* 0xff8000002b5f7808 */ /* 0x000fc40006000000 */
[----:B------:R-:W-:Y:S01]  /*c9c0*/  ISETP.GE.AND P4, PT, R15, R10, PT ;  /* 0x0000000a0f00720c */ /* 0x000fe20003f86270 */
[----:B--2---:R-:W-:Y:S01]  /*c9d0*/  FMUL.FTZ R0, R137, c[0x0][0x2ec] ;  /* 0x0000bb0089007a20 */ /* 0x004fe20000410000 */
[-C--:B------:R-:W-:Y:S01]  /*c9e0*/  ISETP.GE.AND P2, PT, R14, R11.reuse, PT ;  /* 0x0000000b0e00720c */ /* 0x080fe20003f46270 */
[----:B------:R1:W5:Y:S01]  /*c9f0*/  LDL.LU R137, [R1+0xe4] ;  /* 0x0000e40001897983 */ /* 0x0003620000300800 */
[----:B------:R-:W-:Y:S01]  /*ca00*/  FSEL R202, R44, -INF , !P5 ;  /* 0xff8000002cca7808 */ /* 0x000fe20006800000 */
[----:B------:R2:W3:Y:S01]  /*ca10*/  MUFU.TANH R16, R0 ;  /* 0x0000000000107308 */ /* 0x0004e20000002400 */
[----:B----4-:R-:W-:Y:S02]  /*ca20*/  FSEL R102, R8, -INF , !P3 ;  /* 0xff80000008667808 */ /* 0x010fe40005800000 */
[----:B------:R-:W-:Y:S01]  /*ca30*/  ISETP.GE.AND P5, PT, R15, R11, PT ;  /* 0x0000000b0f00720c */ /* 0x000fe20003fa6270 */
[----:B--2---:R-:W-:Y:S01]  /*ca40*/  FMUL.FTZ R0, R136, c[0x0][0x2ec] ;  /* 0x0000bb0088007a20 */ /* 0x004fe20000410000 */
[----:B------:R-:W-:Y:S01]  /*ca50*/  FSEL R93, R42, -INF , !P1 ;  /* 0xff8000002a5d7808 */ /* 0x000fe20004800000 */
[----:B------:R1:W5:Y:S01]  /*ca60*/  LDL.LU R136, [R1+0xe0] ;  /* 0x0000e00001887983 */ /* 0x0003620000300800 */
[----:B------:R-:W-:Y:S01]  /*ca70*/  FSEL R109, R41, -INF , !P0 ;  /* 0xff800000296d7808 */ /* 0x000fe20004000000 */
[----:B------:R2:W-:Y:S01]  /*ca80*/  MUFU.TANH R9, R0 ;  /* 0x0000000000097308 */ /* 0x0005e20000002400 */
[----:B------:R-:W-:-:S02]  /*ca90*/  FSEL R100, R28, -INF , !P4 ;  /* 0xff8000001c647808 */ /* 0x000fc40006000000 */
[----:B------:R-:W-:Y:S02]  /*caa0*/  FSEL R78, R27, -INF , !P2 ;  /* 0xff8000001b4e7808 */ /* 0x000fe40005000000 */
[-C--:B------:R-:W-:Y:S02]  /*cab0*/  ISETP.GE.AND P1, PT, R14, R10.reuse, PT ;  /* 0x0000000a0e00720c */ /* 0x080fe40003f26270 */
[-C--:B------:R-:W-:Y:S02]  /*cac0*/  ISETP.GE.AND P0, PT, R13, R11.reuse, PT ;  /* 0x0000000b0d00720c */ /* 0x080fe40003f06270 */
[----:B------:R-:W-:Y:S01]  /*cad0*/  FSEL R87, R31, -INF , !P6 ;  /* 0xff8000001f577808 */ /* 0x000fe20007000000 */
[----:B--2---:R-:W-:Y:S01]  /*cae0*/  FMUL.FTZ R0, R74, c[0x0][0x2ec] ;  /* 0x0000bb004a007a20 */ /* 0x004fe20000410000 */
[C---:B------:R-:W-:Y:S01]  /*caf0*/  ISETP.GE.AND P4, PT, R7.reuse, R11, PT ;  /* 0x0000000b0700720c */ /* 0x040fe20003f86270 */
[----:B------:R1:W5:Y:S01]  /*cb00*/  LDL.LU R74, [R1+0xdc] ;  /* 0x0000dc00014a7983 */ /* 0x0003620000300800 */
[----:B------:R-:W-:Y:S01]  /*cb10*/  ISETP.GE.AND P2, PT, R7, R10, PT ;  /* 0x0000000a0700720c */ /* 0x000fe20003f46270 */
[----:B------:R2:W4:Y:S01]  /*cb20*/  MUFU.TANH R8, R0 ;  /* 0x0000000000087308 */ /* 0x0005220000002400 */
[----:B------:R-:W-:-:S02]  /*cb30*/  FSEL R84, R30, -INF , !P5 ;  /* 0xff8000001e547808 */ /* 0x000fc40006800000 */
[----:B------:R-:W-:Y:S02]  /*cb40*/  FSEL R94, R25, -INF , !P1 ;  /* 0xff800000195e7808 */ /* 0x000fe40004800000 */
[----:B------:R-:W-:Y:S02]  /*cb50*/  FSEL R30, R26, -INF , !P0 ;  /* 0xff8000001a1e7808 */ /* 0x000fe40004000000 */
[C---:B------:R-:W-:Y:S02]  /*cb60*/  ISETP.GE.AND P1, PT, R6.reuse, R11, PT ;  /* 0x0000000b0600720c */ /* 0x040fe40003f26270 */
[-C--:B------:R-:W-:Y:S01]  /*cb70*/  ISETP.GE.AND P6, PT, R13, R10.reuse, PT ;  /* 0x0000000a0d00720c */ /* 0x080fe20003fc6270 */
[----:B--2---:R-:W-:Y:S01]  /*cb80*/  FMUL.FTZ R0, R73, c[0x0][0x2ec] ;  /* 0x0000bb0049007a20 */ /* 0x004fe20000410000 */
[----:B------:R-:W-:Y:S01]  /*cb90*/  ISETP.GE.AND P0, PT, R6, R10, PT ;  /* 0x0000000a0600720c */ /* 0x000fe20003f06270 */
[----:B------:R1:W5:Y:S02]  /*cba0*/  LDL.LU R73, [R1+0xd8] ;  /* 0x0000d80001497983 */ /* 0x0003640000300800 */
[----:B------:R2:W1:Y:S02]  /*cbb0*/  MUFU.TANH R7, R0 ;  /* 0x0000000000077308 */ /* 0x0004640000002400 */
[----:B--2---:R-:W-:-:S02]  /*cbc0*/  FMUL.FTZ R0, R72, c[0x0][0x2ec] ;  /* 0x0000bb0048007a20 */ /* 0x004fc40000410000 */
[----:B------:R2:W5:Y:S04]  /*cbd0*/  LDL.LU R72, [R1+0xd4] ;  /* 0x0000d40001487983 */ /* 0x0005680000300800 */
[----:B------:R1:W1:Y:S02]  /*cbe0*/  MUFU.TANH R6, R0 ;  /* 0x0000000000067308 */ /* 0x0002640000002400 */
[----:B-1----:R-:W-:Y:S02]  /*cbf0*/  FMUL.FTZ R0, R3, c[0x0][0x2ec] ;  /* 0x0000bb0003007a20 */ /* 0x002fe40000410000 */
[----:B------:R2:W5:Y:S01]  /*cc00*/  LDL.LU R3, [R1+0xd0] ;  /* 0x0000d00001037983 */ /* 0x0005620000300800 */
[----:B---3--:R-:W-:Y:S02]  /*cc10*/  FSEL R79, R16, -INF , !P0 ;  /* 0xff800000104f7808 */ /* 0x008fe40004000000 */
[----:B------:R-:W-:Y:S01]  /*cc20*/  PLOP3.LUT P0, PT, PT, PT, UP0, 0x80, 0x0 ;  /* 0x000000000000781c */ /* 0x000fe20003f0f008 */
[----:B------:R-:W1:Y:S01]  /*cc30*/  MUFU.TANH R0, R0 ;  /* 0x0000000000007308 */ /* 0x000e620000002400 */
[----:B------:R-:W-:-:S02]  /*cc40*/  ISETP.GE.AND P3, PT, R12, R11, PT ;  /* 0x0000000b0c00720c */ /* 0x000fc40003f66270 */
[----:B------:R-:W-:Y:S02]  /*cc50*/  ISETP.GE.AND P5, PT, R12, R10, PT ;  /* 0x0000000a0c00720c */ /* 0x000fe40003fa6270 */
[----:B------:R-:W-:Y:S02]  /*cc60*/  FSEL R92, R24, -INF , !P6 ;  /* 0xff800000185c7808 */ /* 0x000fe40007000000 */
[----:B------:R-:W-:Y:S02]  /*cc70*/  FSEL R25, R23, -INF , !P3 ;  /* 0xff80000017197808 */ /* 0x000fe40005800000 */
[----:B------:R-:W-:Y:S02]  /*cc80*/  FSEL R85, R21, -INF , !P5 ;  /* 0xff80000015557808 */ /* 0x000fe40006800000 */
[----:B------:R-:W-:Y:S02]  /*cc90*/  FSEL R24, R22, -INF , !P4 ;  /* 0xff80000016187808 */ /* 0x000fe40006000000 */
[----:B------:R-:W-:-:S02]  /*cca0*/  FSEL R86, R20, -INF , !P2 ;  /* 0xff80000014567808 */ /* 0x000fc40005000000 */
[----:B------:R-:W-:Y:S02]  /*ccb0*/  FSEL R23, R19, -INF , !P1 ;  /* 0xff80000013177808 */ /* 0x000fe40004800000 */
[CC--:B------:R-:W-:Y:S02]  /*ccc0*/  ISETP.GE.AND P6, PT, R5.reuse, R11.reuse, PT ;  /* 0x0000000b0500720c */ /* 0x0c0fe40003fc6270 */
[-C--:B------:R-:W-:Y:S02]  /*ccd0*/  ISETP.GE.AND P3, PT, R5, R10.reuse, PT ;  /* 0x0000000a0500720c */ /* 0x080fe40003f66270 */
[-C--:B------:R-:W-:Y:S02]  /*cce0*/  ISETP.GE.AND P5, PT, R4, R11.reuse, PT ;  /* 0x0000000b0400720c */ /* 0x080fe40003fa6270 */
[----:B------:R-:W-:Y:S02]  /*ccf0*/  ISETP.GE.AND P4, PT, R2, R11, PT ;  /* 0x0000000b0200720c */ /* 0x000fe40003f86270 */
[----:B------:R-:W-:-:S02]  /*cd00*/  ISETP.GE.AND P2, PT, R4, R10, PT ;  /* 0x0000000a0400720c */ /* 0x000fc40003f46270 */
[----:B------:R-:W-:Y:S02]  /*cd10*/  ISETP.GE.AND P1, PT, R2, R10, PT ;  /* 0x0000000a0200720c */ /* 0x000fe40003f26270 */
[----:B------:R-:W-:Y:S02]  /*cd20*/  FSEL R22, R17, -INF , !P6 ;  /* 0xff80000011167808 */ /* 0x000fe40007000000 */
[----:B----4-:R-:W-:Y:S02]  /*cd30*/  FSEL R21, R8, -INF , !P5 ;  /* 0xff80000008157808 */ /* 0x010fe40006800000 */
[----:B------:R-:W-:Y:S02]  /*cd40*/  FSEL R20, R7, -INF , !P4 ;  /* 0xff80000007147808 */ /* 0x000fe40006000000 */
[----:B------:R-:W-:Y:S02]  /*cd50*/  FSEL R77, R9, -INF , !P3 ;  /* 0xff800000094d7808 */ /* 0x000fe40005800000 */
[----:B------:R-:W-:-:S02]  /*cd60*/  FSEL R76, R6, -INF , !P2 ;  /* 0xff800000064c7808 */ /* 0x000fc40005000000 */
[----:B-1----:R-:W-:Y:S01]  /*cd70*/  FSEL R75, R0, -INF , !P1 ;  /* 0xff800000004b7808 */ /* 0x002fe20004800000 */
[----:B------:R-:W-:Y:S05]  /*cd80*/  @!P0 BRA `(.L_x_71) ;  /* 0x000002c000008947 */ /* 0x000fea0003800000 */
[----:B--2---:R-:W2:Y:S04]  /*cd90*/  LDL.64 R98, [R1+0x90] ;  /* 0x0000900001627983 */ /* 0x004ea80000100a00 */
[----:B------:R-:W3:Y:S01]  /*cda0*/  LDL.64 R64, [R1+0x88] ;  /* 0x0000880001407983 */ /* 0x000ee20000100a00 */
[----:B------:R-:W-:Y:S02]  /*cdb0*/  UIADD3 UR7, UR8, -0x3, URZ ;  /* 0xfffffffd08077890 */ /* 0x000fe4000fffe03f */
[----:B------:R-:W-:Y:S02]  /*cdc0*/  ULDC.64 UR4, c[0x0][0x198] ;  /* 0x0000660000047ab9 */ /* 0x000fe40000000a00 */
[----:B------:R-:W-:-:S02]  /*cdd0*/  USHF.R.S32.HI UR6, URZ, 0x1f, UR7 ;  /* 0x0000001f3f067899 */ /* 0x000fc40008011407 */
        /* <DEDUP_REMOVED lines=39> */
.L_x_71:
[----:B--2---:R-:W2:Y:S04]  /*d050*/  LDL.LU R7, [R1+0x50] ;  /* 0x0000500001077983 */ /* 0x004ea80000300800 */
[----:B------:R-:W3:Y:S04]  /*d060*/  LDL.LU R6, [R1+0x44] ;  /* 0x0000440001067983 */ /* 0x000ee80000300800 */
[----:B-1----:R-:W4:Y:S04]  /*d070*/  LDL.LU R5, [R1+0x40] ;  /* 0x0000400001057983 */ /* 0x002f280000300800 */
[----:B------:R-:W2:Y:S04]  /*d080*/  LDL.LU R4, [R1+0x3c] ;  /* 0x00003c0001047983 */ /* 0x000ea80000300800 */
[----:B------:R-:W2:Y:S04]  /*d090*/  LDL.LU R2, [R1+0x38] ;  /* 0x0000380001027983 */ /* 0x000ea80000300800 */
[----:B------:R-:W3:Y:S04]  /*d0a0*/  LDL.LU R10, [R1+0x58] ;  /* 0x00005800010a7983 */ /* 0x000ee80000300800 */
[----:B------:R-:W4:Y:S04]  /*d0b0*/  LDL.LU R9, [R1+0x4c] ;  /* 0x00004c0001097983 */ /* 0x000f280000300800 */
[----:B------:R-:W4:Y:S04]  /*d0c0*/  LDL.LU R0, [R1+0x48] ;  /* 0x0000480001007983 */ /* 0x000f280000300800 */
[----:B------:R-:W4:Y:S04]  /*d0d0*/  LDL R8, [R1+0x64] ;  /* 0x0000640001087983 */ /* 0x000f280000100800 */
[----:B------:R1:W-:Y:S04]  /*d0e0*/  STL [R1+0xf0], R224 ;  /* 0x0000f0e001007387 */ /* 0x0003e80000100800 */
[----:B-1----:R-:W4:Y:S04]  /*d0f0*/  LDL.LU R224, [R1+0x60] ;  /* 0x0000600001e07983 */ /* 0x002f280000300800 */
[----:B------:R1:W-:Y:S04]  /*d100*/  STL [R1+0xec], R223 ;  /* 0x0000ecdf01007387 */ /* 0x0003e80000100800 */
[----:B-1----:R-:W4:Y:S04]  /*d110*/  LDL.LU R223, [R1+0x5c] ;  /* 0x00005c0001df7983 */ /* 0x002f280000300800 */
[----:B------:R1:W-:Y:S04]  /*d120*/  STL [R1+0xe8], R222 ;  /* 0x0000e8de01007387 */ /* 0x0003e80000100800 */
[----:B-1----:R-:W4:Y:S04]  /*d130*/  LDL.LU R222, [R1+0x28] ;  /* 0x0000280001de7983 */ /* 0x002f280000300800 */
[----:B------:R1:W-:Y:S04]  /*d140*/  STL [R1+0xe4], R221 ;  /* 0x0000e4dd01007387 */ /* 0x0003e80000100800 */
[----:B-1----:R-:W4:Y:S04]  /*d150*/  LDL.LU R221, [R1+0x54] ;  /* 0x0000540001dd7983 */ /* 0x002f280000300800 */
[----:B------:R-:W4:Y:S04]  /*d160*/  LDL.LU R31, [R1+0x10] ;  /* 0x00001000011f7983 */ /* 0x000f280000300800 */
[----:B------:R-:W-:Y:S04]  /*d170*/  STL [R1+0xe0], R220 ;  /* 0x0000e0dc01007387 */ /* 0x000fe80000100800 */
[----:B------:R-:W-:Y:S04]  /*d180*/  STL [R1+0xdc], R219 ;  /* 0x0000dcdb01007387 */ /* 0x000fe80000100800 */
[----:B------:R-:W-:Y:S04]  /*d190*/  STL [R1+0xd8], R218 ;  /* 0x0000d8da01007387 */ /* 0x000fe80000100800 */
[----:B------:R-:W-:Y:S04]  /*d1a0*/  STL [R1+0xd4], R217 ;  /* 0x0000d4d901007387 */ /* 0x000fe80000100800 */
[----:B------:R-:W-:Y:S04]  /*d1b0*/  STL [R1+0xd0], R212 ;  /* 0x0000d0d401007387 */ /* 0x000fe80000100800 */
[----:B------:R-:W4:Y:S01]  /*d1c0*/  LDL.LU R11, [R1+0x68] ;  /* 0x00006800010b7983 */ /* 0x000f220000300800 */
[----:B------:R-:W-:-:S02]  /*d1d0*/  IMAD.MOV.U32 R48, RZ, RZ, R70 ;  /* 0x000000ffff307224 */ /* 0x000fc400078e0046 */
[----:B------:R-:W-:Y:S01]  /*d1e0*/  IMAD.MOV.U32 R51, RZ, RZ, R67 ;  /* 0x000000ffff337224 */ /* 0x000fe200078e0043 */
[----:B------:R-:W-:Y:S02]  /*d1f0*/  MOV R98, R66 ;  /* 0x0000004200627202 */ /* 0x000fe40000000f00 */
[----:B------:R-:W-:Y:S02]  /*d200*/  MOV R50, R68 ;  /* 0x0000004400327202 */ /* 0x000fe40000000f00 */
[----:B------:R-:W-:Y:S02]  /*d210*/  MOV R91, R71 ;  /* 0x00000047005b7202 */ /* 0x000fe40000000f00 */
[----:B--2---:R-:W-:Y:S02]  /*d220*/  MOV R47, R2 ;  /* 0x00000002002f7202 */ /* 0x004fe40000000f00 */
[----:B------:R-:W-:Y:S02]  /*d230*/  MOV R44, R4 ;  /* 0x00000004002c7202 */ /* 0x000fe40000000f00 */
[----:B---3--:R-:W-:-:S02]  /*d240*/  MOV R41, R10 ;  /* 0x0000000a00297202 */ /* 0x008fc40000000f00 */
[----:B------:R-:W-:Y:S02]  /*d250*/  MOV R99, R7 ;  /* 0x0000000700637202 */ /* 0x000fe40000000f00 */
[----:B----4-:R-:W-:Y:S01]  /*d260*/  MOV R42, R9 ;  /* 0x00000009002a7202 */ /* 0x010fe20000000f00 */
[----:B------:R-:W-:Y:S01]  /*d270*/  IMAD.MOV.U32 R43, RZ, RZ, R0 ;  /* 0x000000ffff2b7224 */ /* 0x000fe200078e0000 */
[----:B-----5:R-:W-:-:S04]  /*d280*/  FMNMX.FTZ R0, R74, R56, !PT ;  /* 0x000000384a007209 */ /* 0x020fc80007810000 */
[----:B------:R-:W-:-:S04]  /*d290*/  FMNMX.FTZ R0, R59, R0, !PT ;  /* 0x000000003b007209 */ /* 0x000fc80007810000 */
[----:B------:R-:W-:-:S04]  /*d2a0*/  FMNMX.FTZ R0, R60, R0, !PT ;  /* 0x000000003c007209 */ /* 0x000fc80007810000 */
[----:B------:R-:W-:-:S04]  /*d2b0*/  FMNMX.FTZ R0, R61, R0, !PT ;  /* 0x000000003d007209 */ /* 0x000fc80007810000 */
[----:B------:R-:W-:-:S04]  /*d2c0*/  FMNMX.FTZ R0, R8, R0, !PT ;  /* 0x0000000008007209 */ /* 0x000fc80007810000 */
[----:B------:R-:W-:-:S04]  /*d2d0*/  FMNMX.FTZ R0, R96, R0, !PT ;  /* 0x0000000060007209 */ /* 0x000fc80007810000 */
[----:B------:R-:W-:Y:S02]  /*d2e0*/  FMNMX.FTZ R2, R224, R0, !PT ;  /* 0x00000000e0027209 */ /* 0x000fe40007810000 */
        /* <DEDUP_REMOVED lines=22> */
[----:B------:R-:W-:Y:S01]  /*d450*/  MOV R89, R6 ;  /* 0x0000000600597202 */ /* 0x000fe20000000f00 */
[----:B------:R-:W-:Y:S01]  /*d460*/  IMAD.MOV.U32 R90, RZ, RZ, R5 ;  /* 0x000000ffff5a7224 */ /* 0x000fe200078e0005 */
        /* <DEDUP_REMOVED lines=61> */
[----:B------:R-:W1:Y:S01]  /*d840*/  SHFL.BFLY PT, R7, R0, 0x2, 0x1f ;  /* 0x0c401f0000077f89 */ /* 0x000e6200000e0000 */
        /* <DEDUP_REMOVED lines=18> */
[----:B-1----:R-:W-:Y:S02]  /*d970*/  FMNMX.FTZ R0, R0, R7, !PT ;  /* 0x0000000700007209 */ /* 0x002fe40007810000 */
[----:B------:R-:W-:Y:S02]  /*d980*/  FMNMX.FTZ R4, R203, R4, !PT ;  /* 0x00000004cb047209 */ /* 0x000fe40007810000 */
[----:B------:R-:W-:Y:S01]  /*d990*/  FMNMX.FTZ R5, R25, R6, !PT ;  /* 0x0000000619057209 */ /* 0x000fe20007810000 */
[----:B------:R-:W1:Y:S01]  /*d9a0*/  SHFL.BFLY PT, R7, R0, 0x1, 0x1f ;  /* 0x0c201f0000077f89 */ /* 0x000e6200000e0000 */
[----:B------:R-:W-:-:S03]  /*d9b0*/  FMNMX.FTZ R4, R202, R4, !PT ;  /* 0x00000004ca047209 */ /* 0x000fc60007810000 */
[----:B------:R-:W2:Y:S01]  /*d9c0*/  SHFL.BFLY PT, R6, R2, 0x2, 0x1f ;  /* 0x0c401f0002067f89 */ /* 0x000ea200000e0000 */
        /* <DEDUP_REMOVED lines=11> */
[----:B--2---:R-:W-:-:S02]  /*da80*/  FMNMX.FTZ R2, R2, R6, !PT ;  /* 0x0000000602027209 */ /* 0x004fc40007810000 */
[----:B------:R-:W-:Y:S01]  /*da90*/  FMNMX.FTZ R0, R92, R4, !PT ;  /* 0x000000045c007209 */ /* 0x000fe20007810000 */
[----:B------:R-:W1:Y:S03]  /*daa0*/  SHFL.BFLY PT, R6, R5, 0x2, 0x1f ;  /* 0x0c401f0005067f89 */ /* 0x000e6600000e0000 */
[----:B------:R-:W-:Y:S01]  /*dab0*/  FMNMX.FTZ R0, R85, R0, !PT ;  /* 0x0000000055007209 */ /* 0x000fe20007810000 */
[----:B------:R-:W2:Y:S03]  /*dac0*/  SHFL.BFLY PT, R7, R2, 0x1, 0x1f ;  /* 0x0c201f0002077f89 */ /* 0x000ea600000e0000 */
        /* <DEDUP_REMOVED lines=10> */
[----:B--2---:R-:W-:Y:S01]  /*db70*/  FMNMX.FTZ R135, R2, R7, !PT ;  /* 0x0000000702877209 */ /* 0x004fe20007810000 */
[----:B------:R-:W-:Y:S01]  /*db80*/  FFMA.FTZ R2, R59, c[0x0][0x23c], -R4 ;  /* 0x00008f003b027a23 */ /* 0x000fe20000010804 */
[----:B------:R-:W-:Y:S01]  /*db90*/  SHFL.BFLY PT, R7, R0, 0x2, 0x1f ;  /* 0x0c401f0000077f89 */ /* 0x000fe200000e0000 */
[----:B------:R1:W-:Y:S03]  /*dba0*/  MUFU.EX2 R12, R5 ;  /* 0x00000005000c7308 */ /* 0x0003e60000000800 */
[----:B------:R-:W2:Y:S01]  /*dbb0*/  SHFL.BFLY PT, R8, R6, 0x1, 0x1f ;  /* 0x0c201f0006087f89 */ /* 0x000ea200000e0000 */
[----:B------:R-:W-:-:S04]  /*dbc0*/  FSETP.NEU.FTZ.AND P2, PT, R135, -INF , PT ;  /* 0xff8000008700780b */ /* 0x000fc80003f5d000 */
[----:B------:R3:W-:Y:S01]  /*dbd0*/  MUFU.EX2 R219, R2 ;  /* 0x0000000200db7308 */ /* 0x0007e20000000800 */
[----:B-1----:R-:W-:-:S07]  /*dbe0*/  FFMA.FTZ R5, R60, c[0x0][0x23c], -R4 ;  /* 0x00008f003c057a23 */ /* 0x002fce0000010804 */
[----:B------:R1:W-:Y:S01]  /*dbf0*/  MUFU.EX2 R10, R5 ;  /* 0x00000005000a7308 */ /* 0x0003e20000000800 */
[----:B---3--:R-:W-:-:S05]  /*dc00*/  FMUL.FTZ R2, R135, c[0x0][0x23c] ;  /* 0x00008f0087027a20 */ /* 0x008fca0000410000 */
[----:B------:R-:W-:Y:S01]  /*dc10*/  FSEL R2, R2, RZ, P2 ;  /* 0x000000ff02027208 */ /* 0x000fe20001000000 */
[----:B-1----:R-:W-:-:S04]  /*dc20*/  FFMA.FTZ R5, R61, c[0x0][0x23c], -R4 ;  /* 0x00008f003d057a23 */ /* 0x002fc80000010804 */
[----:B------:R1:W-:Y:S01]  /*dc30*/  MUFU.EX2 R217, R5 ;  /* 0x0000000500d97308 */ /* 0x0003e20000000800 */
[----:B--2---:R-:W-:Y:S01]  /*dc40*/  FMNMX.FTZ R134, R6, R8, !PT ;  /* 0x0000000806867209 */ /* 0x004fe20007810000 */
[----:B-1----:R-:W-:-:S06]  /*dc50*/  FFMA.FTZ R5, R38, c[0x0][0x23c], -R2 ;  /* 0x00008f0026057a23 */ /* 0x002fcc0000010802 */
[----:B------:R1:W-:Y:S01]  /*dc60*/  MUFU.EX2 R13, R5 ;  /* 0x00000005000d7308 */ /* 0x0003e20000000800 */
[----:B------:R-:W-:Y:S01]  /*dc70*/  FSETP.NEU.FTZ.AND P1, PT, R134, -INF , PT ;  /* 0xff8000008600780b */ /* 0x000fe20003f3d000 */
[----:B-1----:R-:W-:-:S06]  /*dc80*/  FFMA.FTZ R5, R45, c[0x0][0x23c], -R2 ;  /* 0x00008f002d057a23 */ /* 0x002fcc0000010802 */
[----:B------:R1:W-:Y:S01]  /*dc90*/  MUFU.EX2 R9, R5 ;  /* 0x0000000500097308 */ /* 0x0003e20000000800 */
[--C-:B------:R-:W-:Y:S01]  /*dca0*/  FFMA.FTZ R6, R49, c[0x0][0x23c], -R2.reuse ;  /* 0x00008f0031067a23 */ /* 0x100fe20000010802 */
[----:B-1----:R-:W-:Y:S01]  /*dcb0*/  FMNMX.FTZ R5, R0, R7, !PT ;  /* 0x0000000700057209 */ /* 0x002fe20007810000 */
[----:B------:R-:W-:-:S05]  /*dcc0*/  FFMA.FTZ R0, R46, c[0x0][0x23c], -R2 ;  /* 0x00008f002e007a23 */ /* 0x000fca0000010802 */
[----:B------:R1:W-:Y:S01]  /*dcd0*/  MUFU.EX2 R14, R0 ;  /* 0x00000000000e7308 */ /* 0x0003e20000000800 */
[----:B------:R-:W-:Y:S01]  /*dce0*/  FSEL R7, R200, RZ, P0 ;  /* 0x000000ffc8077208 */ /* 0x000fe20000000000 */
[----:B-1----:R-:W-:-:S06]  /*dcf0*/  FMUL.FTZ R0, R134, c[0x0][0x23c] ;  /* 0x00008f0086007a20 */ /* 0x002fcc0000410000 */
[----:B------:R1:W-:Y:S01]  /*dd00*/  MUFU.EX2 R212, R6 ;  /* 0x0000000600d47308 */ /* 0x0003e20000000800 */
[----:B------:R-:W-:Y:S01]  /*dd10*/  FSEL R0, R0, RZ, P1 ;  /* 0x000000ff00007208 */ /* 0x000fe20000800000 */
[----:B------:R-:W-:-:S04]  /*dd20*/  FADD.FTZ R7, R74, -R7 ;  /* 0x800000074a077221 */ /* 0x000fc80000010000 */
[----:B-1----:R-:W-:-:S04]  /*dd30*/  FFMA.FTZ R6, R36, c[0x0][0x23c], -R0 ;  /* 0x00008f0024067a23 */ /* 0x002fc80000010800 */
[----:B------:R1:W-:Y:S02]  /*dd40*/  MUFU.EX2 R124, R6 ;  /* 0x00000006007c7308 */ /* 0x0003e40000000800 */
[----:B-1----:R-:W-:-:S06]  /*dd50*/  FFMA.FTZ R6, R37, c[0x0][0x23c], -R0 ;  /* 0x00008f0025067a23 */ /* 0x002fcc0000010800 */
[----:B------:R1:W-:Y:S02]  /*dd60*/  MUFU.EX2 R16, R6 ;  /* 0x0000000600107308 */ /* 0x0003e40000000800 */
[----:B-1----:R-:W-:-:S06]  /*dd70*/  FMUL.FTZ R6, R7, c[0x0][0x23c] ;  /* 0x00008f0007067a20 */ /* 0x002fcc0000410000 */
[----:B------:R-:W1:Y:S02]  /*dd80*/  MUFU.EX2 R6, R6 ;  /* 0x0000000600067308 */ /* 0x000e640000000800 */
[----:B-1----:R-:W-:Y:S02]  /*dd90*/  FFMA.FTZ R220, R11, R6, R12 ;  /* 0x000000060bdc7223 */ /* 0x002fe4000001000c */
[----:B------:R-:W2:Y:S04]  /*dda0*/  LDL.LU R11, [R1+0x6c] ;  /* 0x00006c00010b7983 */ /* 0x000ea80000300800 */
[----:B------:R-:W1:Y:S01]  /*ddb0*/  SHFL.BFLY PT, R8, R5, 0x1, 0x1f ;  /* 0x0c201f0005087f89 */ /* 0x000e6200000e0000 */
[----:B------:R-:W-:-:S04]  /*ddc0*/  FFMA.FTZ R7, R34, c[0x0][0x23c], -R0 ;  /* 0x00008f0022077a23 */ /* 0x000fc80000010800 */
[----:B------:R3:W-:Y:S01]  /*ddd0*/  MUFU.EX2 R218, R7 ;  /* 0x0000000700da7308 */ /* 0x0007e20000000800 */
[----:B-1----:R-:W-:-:S04]  /*dde0*/  FMNMX.FTZ R133, R5, R8, !PT ;  /* 0x0000000805857209 */ /* 0x002fc80007810000 */
[C---:B------:R-:W-:Y:S01]  /*ddf0*/  FSETP.NEU.FTZ.AND P0, PT, R133.reuse, -INF , PT ;  /* 0xff8000008500780b */ /* 0x040fe20003f1d000 */
[----:B------:R-:W-:-:S05]  /*de00*/  FMUL.FTZ R5, R133, c[0x0][0x23c] ;  /* 0x00008f0085057a20 */ /* 0x000fca0000410000 */
[----:B------:R-:W-:-:S05]  /*de10*/  FSEL R5, R5, RZ, P0 ;  /* 0x000000ff05057208 */ /* 0x000fca0000000000 */
[----:B---3--:R-:W-:-:S04]  /*de20*/  FFMA.FTZ R7, R35, c[0x0][0x23c], -R5 ;  /* 0x00008f0023077a23 */ /* 0x008fc80000010805 */
[----:B------:R1:W-:Y:S01]  /*de30*/  MUFU.EX2 R123, R7 ;  /* 0x00000007007b7308 */ /* 0x0003e20000000800 */
[-C--:B------:R-:W-:Y:S01]  /*de40*/  FMUL.FTZ R69, R189, R6.reuse ;  /* 0x00000006bd457220 */ /* 0x080fe20000410000 */
[----:B------:R-:W-:Y:S01]  /*de50*/  MOV R189, R9 ;  /* 0x0000000900bd7202 */ /* 0x000fe20000000f00 */
[----:B------:R-:W-:Y:S02]  /*de60*/  FFMA.FTZ R8, R33, c[0x0][0x23c], -R0 ;  /* 0x00008f0021087a23 */ /* 0x000fe40000010800 */
[-C--:B------:R-:W-:Y:S02]  /*de70*/  FMUL.FTZ R140, R140, R6.reuse ;  /* 0x000000068c8c7220 */ /* 0x080fe40000410000 */
[-C--:B------:R-:W-:Y:S02]  /*de80*/  FMUL.FTZ R141, R141, R6.reuse ;  /* 0x000000068d8d7220 */ /* 0x080fe40000410000 */
[-C--:B------:R-:W-:Y:S01]  /*de90*/  FMUL.FTZ R148, R148, R6.reuse ;  /* 0x0000000694947220 */ /* 0x080fe20000410000 */
[----:B-1----:R-:W-:Y:S01]  /*dea0*/  FSEL R7, R135, RZ, P2 ;  /* 0x000000ff87077208 */ /* 0x002fe20001000000 */
[----:B------:R-:W-:-:S02]  /*deb0*/  FMUL.FTZ R149, R149, R6 ;  /* 0x0000000695957220 */ /* 0x000fc40000410000 */
[-C--:B------:R-:W-:Y:S02]  /*dec0*/  FMUL.FTZ R156, R156, R6.reuse ;  /* 0x000000069c9c7220 */ /* 0x080fe40000410000 */
[----:B------:R-:W-:Y:S01]  /*ded0*/  FADD.FTZ R9, R73, -R7 ;  /* 0x8000000749097221 */ /* 0x000fe20000010000 */
[----:B------:R-:W-:Y:S01]  /*dee0*/  FSEL R7, R134, RZ, P1 ;  /* 0x000000ff86077208 */ /* 0x000fe20000800000 */
        /* <DEDUP_REMOVED lines=10> */
[----:B------:R-:W-:Y:S01]  /*df90*/  FFMA.FTZ R6, R39, c[0x0][0x23c], -R5 ;  /* 0x00008f0027067a23 */ /* 0x000fe20000010805 */
[----:B------:R1:W-:Y:S08]  /*dfa0*/  MUFU.EX2 R26, R8 ;  /* 0x00000008001a7308 */ /* 0x0003f00000000800 */
[----:B------:R3:W-:Y:S01]  /*dfb0*/  MUFU.EX2 R15, R6 ;  /* 0x00000006000f7308 */ /* 0x0007e20000000800 */
[----:B-1----:R-:W-:-:S02]  /*dfc0*/  FADD.FTZ R8, R72, -R7 ;  /* 0x8000000748087221 */ /* 0x002fc40000010000 */
[----:B------:R-:W-:Y:S02]  /*dfd0*/  IMAD.MOV.U32 R72, RZ, RZ, R16 ;  /* 0x000000ffff487224 */ /* 0x000fe400078e0010 */
[----:B------:R-:W1:Y:S01]  /*dfe0*/  LDSM.16.MT88.4 R16, [R213+0x8000] ;  /* 0x00800000d510783b */ /* 0x000e620000004200 */
[----:B---3--:R-:W-:Y:S01]  /*dff0*/  FFMA.FTZ R6, R40, c[0x0][0x23c], -R5 ;  /* 0x00008f0028067a23 */ /* 0x008fe20000010805 */
[----:B------:R-:W-:-:S03]  /*e000*/  FSEL R7, R133, RZ, P0 ;  /* 0x000000ff85077208 */ /* 0x000fc60000000000 */
[----:B------:R3:W-:Y:S02]  /*e010*/  MUFU.EX2 R28, R6 ;  /* 0x00000006001c7308 */ /* 0x0007e40000000800 */
[----:B------:R-:W-:Y:S02]  /*e020*/  FADD.FTZ R3, R3, -R7 ;  /* 0x8000000703037221 */ /* 0x000fe40000010000 */
[----:B------:R-:W-:Y:S02]  /*e030*/  FMUL.FTZ R7, R8, c[0x0][0x23c] ;  /* 0x00008f0008077a20 */ /* 0x000fe40000410000 */
[----:B------:R-:W-:Y:S02]  /*e040*/  FMUL.FTZ R3, R3, c[0x0][0x23c] ;  /* 0x00008f0003037a20 */ /* 0x000fe40000410000 */
[----:B---3--:R-:W-:Y:S02]  /*e050*/  FMUL.FTZ R6, R9, c[0x0][0x23c] ;  /* 0x00008f0009067a20 */ /* 0x008fe40000410000 */
[----:B------:R-:W-:-:S04]  /*e060*/  FFMA.FTZ R8, R32, c[0x0][0x23c], -R5 ;  /* 0x00008f0020087a23 */ /* 0x000fc80000010805 */
[----:B------:R-:W3:Y:S08]  /*e070*/  MUFU.EX2 R6, R6 ;  /* 0x0000000600067308 */ /* 0x000ef00000000800 */
[----:B------:R-:W4:Y:S08]  /*e080*/  MUFU.EX2 R7, R7 ;  /* 0x0000000700077308 */ /* 0x000f300000000800 */
[----:B------:R-:W1:Y:S08]  /*e090*/  MUFU.EX2 R3, R3 ;  /* 0x0000000300037308 */ /* 0x000e700000000800 */
[----:B------:R1:W1:Y:S01]  /*e0a0*/  MUFU.EX2 R27, R8 ;  /* 0x00000008001b7308 */ /* 0x0002620000000800 */
[----:B---3--:R-:W-:-:S02]  /*e0b0*/  FMUL.FTZ R142, R142, R6 ;  /* 0x000000068e8e7220 */ /* 0x008fc40000410000 */
        /* <DEDUP_REMOVED lines=14> */
[----:B------:R-:W-:Y:S01]  /*e1a0*/  FMUL.FTZ R67, R199, R6 ;  /* 0x00000006c7437220 */ /* 0x000fe20000410000 */
[----:B------:R-:W-:Y:S02]  /*e1b0*/  MOV R191, R14 ;  /* 0x0000000e00bf7202 */ /* 0x000fe40000000f00 */
[----:B------:R-:W-:Y:S02]  /*e1c0*/  MOV R190, R15 ;  /* 0x0000000f00be7202 */ /* 0x000fe40000000f00 */
[----:B------:R-:W-:Y:S02]  /*e1d0*/  F2FP.BF16.PACK_AB R12, R219, R12 ;  /* 0x0000000cdb0c723e */ /* 0x000fe400000010ff */
[----:B------:R-:W-:Y:S01]  /*e1e0*/  F2FP.BF16.PACK_AB R15, R212, R191 ;  /* 0x000000bfd40f723e */ /* 0x000fe200000010ff */
[-C--:B----4-:R-:W-:Y:S01]  /*e1f0*/  FMUL.FTZ R136, R136, R7.reuse ;  /* 0x0000000788887220 */ /* 0x090fe20000410000 */
[----:B-1----:R-:W-:Y:S01]  /*e200*/  F2FP.BF16.PACK_AB R8, R72, R124 ;  /* 0x0000007c4808723e */ /* 0x002fe200000010ff */
[----:B------:R-:W-:Y:S01]  /*e210*/  FMUL.FTZ R137, R137, R7 ;  /* 0x0000000789897220 */ /* 0x000fe20000410000 */
[----:B------:R-:W-:Y:S01]  /*e220*/  F2FP.BF16.PACK_AB R9, R190, R123 ;  /* 0x0000007bbe09723e */ /* 0x000fe200000010ff */
[----:B------:R-:W-:-:S02]  /*e230*/  FMUL.FTZ R138, R138, R3 ;  /* 0x000000038a8a7220 */ /* 0x000fc40000410000 */
[----:B------:R-:W-:Y:S02]  /*e240*/  FMUL.FTZ R139, R139, R3 ;  /* 0x000000038b8b7220 */ /* 0x000fe40000410000 */
[-C--:B------:R-:W-:Y:S02]  /*e250*/  FMUL.FTZ R144, R144, R7.reuse ;  /* 0x0000000790907220 */ /* 0x080fe40000410000 */
[----:B------:R-:W-:Y:S02]  /*e260*/  FMUL.FTZ R145, R145, R7 ;  /* 0x0000000791917220 */ /* 0x000fe40000410000 */
[-C--:B------:R-:W-:Y:S02]  /*e270*/  FMUL.FTZ R146, R146, R3.reuse ;  /* 0x0000000392927220 */ /* 0x080fe40000410000 */
[----:B------:R-:W-:Y:S01]  /*e280*/  FMUL.FTZ R147, R147, R3 ;  /* 0x0000000393937220 */ /* 0x000fe20000410000 */
[----:B------:R-:W-:Y:S01]  /*e290*/  MOV R60, R58 ;  /* 0x0000003a003c7202 */ /* 0x000fe20000000f00 */
[----:B------:R-:W-:-:S02]  /*e2a0*/  FMUL.FTZ R152, R152, R7 ;  /* 0x0000000798987220 */ /* 0x000fc40000410000 */
[----:B------:R-:W-:Y:S02]  /*e2b0*/  FMUL.FTZ R153, R153, R7 ;  /* 0x0000000799997220 */ /* 0x000fe40000410000 */
[-C--:B------:R-:W-:Y:S02]  /*e2c0*/  FMUL.FTZ R154, R154, R3.reuse ;  /* 0x000000039a9a7220 */ /* 0x080fe40000410000 */
[----:B------:R-:W-:Y:S02]  /*e2d0*/  FMUL.FTZ R155, R155, R3 ;  /* 0x000000039b9b7220 */ /* 0x000fe40000410000 */
[-C--:B------:R-:W-:Y:S02]  /*e2e0*/  FMUL.FTZ R160, R160, R7.reuse ;  /* 0x00000007a0a07220 */ /* 0x080fe40000410000 */
[----:B------:R-:W-:Y:S02]  /*e2f0*/  FMUL.FTZ R161, R161, R7 ;  /* 0x00000007a1a17220 */ /* 0x000fe40000410000 */
[----:B------:R-:W-:-:S02]  /*e300*/  FMUL.FTZ R162, R162, R3 ;  /* 0x00000003a2a27220 */ /* 0x000fc40000410000 */
[----:B------:R-:W-:Y:S01]  /*e310*/  FMUL.FTZ R163, R163, R3 ;  /* 0x00000003a3a37220 */ /* 0x000fe20000410000 */
[----:B------:R-:W-:Y:S01]  /*e320*/  MOV R73, R88 ;  /* 0x0000005800497202 */ /* 0x000fe20000000f00 */
[----:B--2---:R-:W-:Y:S02]  /*e330*/  FFMA.FTZ R188, R11, R6, R13 ;  /* 0x000000060bbc7223 */ /* 0x004fe4000001000d */
[----:B------:R-:W-:Y:S01]  /*e340*/  IMAD.MOV.U32 R6, RZ, RZ, R10 ;  /* 0x000000ffff067224 */ /* 0x000fe200078e000a */
[----:B------:R-:W-:Y:S02]  /*e350*/  F2FP.BF16.PACK_AB R13, R189, R13 ;  /* 0x0000000dbd0d723e */ /* 0x000fe400000010ff */
[----:B------:R-:W-:Y:S02]  /*e360*/  F2FP.BF16.PACK_AB R10, R26, R218 ;  /* 0x000000da1a0a723e */ /* 0x000fe400000010ff */
[----:B------:R-:W-:Y:S02]  /*e370*/  F2FP.BF16.PACK_AB R14, R217, R6 ;  /* 0x00000006d90e723e */ /* 0x000fe400000010ff */
[----:B------:R-:W-:-:S05]  /*e380*/  F2FP.BF16.PACK_AB R11, R27, R28 ;  /* 0x0000001c1b0b723e */ /* 0x000fca00000010ff */
[-C--:B------:R-:W-:Y:S07]  /*e390*/  HMMA.16816.F32.BF16 R112, R12, R16.reuse, R140 ;  /* 0x000000100c70723c */ /* 0x080fee000004188c */
[----:B------:R-:W-:Y:S02]  /*e3a0*/  MOV R140, R57 ;  /* 0x00000039008c7202 */ /* 0x000fe40000000f00 */
[----:B------:R-:W-:Y:S07]  /*e3b0*/  HMMA.16816.F32.BF16 R56, R8, R16, R136 ;  /* 0x000000100838723c */ /* 0x000fee0000041888 */
[----:B------:R-:W-:Y:S01]  /*e3c0*/  MOV R138, R55 ;  /* 0x00000037008a7202 */ /* 0x000fe20000000f00 */
[----:B------:R-:W-:Y:S01]  /*e3d0*/  IMAD.MOV.U32 R136, RZ, RZ, R53 ;  /* 0x000000ffff887224 */ /* 0x000fe200078e0035 */
[----:B------:R-:W-:Y:S01]  /*e3e0*/  MOV R137, R54 ;  /* 0x0000003600897202 */ /* 0x000fe20000000f00 */
[-C--:B------:R-:W-:Y:S08]  /*e3f0*/  HMMA.16816.F32.BF16 R148, R12, R18.reuse, R148 ;  /* 0x000000120c94723c */ /* 0x080ff00000041894 */
[----:B------:R-:W-:Y:S01]  /*e400*/  HMMA.16816.F32.BF16 R52, R8, R18, R144 ;  /* 0x000000120834723c */ /* 0x000fe20000041890 */
[----:B------:R-:W1:Y:S01]  /*e410*/  LDSM.16.MT88.4 R16, [R216+0x8000] ;  /* 0x00800000d810783b */ /* 0x000e620000004200 */
[----:B------:R-:W-:Y:S01]  /*e420*/  IMAD.MOV.U32 R139, RZ, RZ, R83 ;  /* 0x000000ffff8b7224 */ /* 0x000fe200078e0053 */
[----:B------:R-:W-:-:S02]  /*e430*/  MOV R141, R81 ;  /* 0x00000051008d7202 */ /* 0x000fc40000000f00 */
[----:B------:R-:W-:Y:S02]  /*e440*/  MOV R142, R50 ;  /* 0x00000032008e7202 */ /* 0x000fe40000000f00 */
[----:B------:R-:W-:Y:S01]  /*e450*/  MOV R147, R80 ;  /* 0x0000005000937202 */ /* 0x000fe20000000f00 */
[----:B------:R-:W-:Y:S01]  /*e460*/  IMAD.MOV.U32 R144, RZ, RZ, R51 ;  /* 0x000000ffff907224 */ /* 0x000fe200078e0033 */
[----:B-1----:R-:W-:Y:S07]  /*e470*/  HMMA.16816.F32.BF16 R80, R12, R16, R156 ;  /* 0x000000100c50723c */ /* 0x002fee000004189c */
[----:B------:R-:W-:-:S02]  /*e480*/  MOV R158, R48 ;  /* 0x00000030009e7202 */ /* 0x000fc40000000f00 */
[C---:B------:R-:W-:Y:S07]  /*e490*/  HMMA.16816.F32.BF16 R48, R8.reuse, R16, R152 ;  /* 0x000000100830723c */ /* 0x040fee0000041898 */
[----:B------:R-:W-:Y:S01]  /*e4a0*/  IMAD.MOV.U32 R154, RZ, RZ, R47 ;  /* 0x000000ffff9a7224 */ /* 0x000fe200078e002f */
[----:B------:R-:W-:Y:S02]  /*e4b0*/  MOV R153, R44 ;  /* 0x0000002c00997202 */ /* 0x000fe40000000f00 */
[----:B------:R-:W-:Y:S01]  /*e4c0*/  HMMA.16816.F32.BF16 R44, R8, R18, R160 ;  /* 0x00000012082c723c */ /* 0x000fe200000418a0 */
[----:B------:R-:W-:-:S06]  /*e4d0*/  MOV R155, R91 ;  /* 0x0000005b009b7202 */ /* 0x000fcc0000000f00 */
[----:B------:R-:W-:Y:S01]  /*e4e0*/  MOV R163, R90 ;  /* 0x0000005a00a37202 */ /* 0x000fe20000000f00 */
[----:B------:R-:W-:Y:S02]  /*e4f0*/  IMAD.MOV.U32 R162, RZ, RZ, R89 ;  /* 0x000000ffffa27224 */ /* 0x000fe400078e0059 */
[----:B------:R-:W-:Y:S01]  /*e500*/  HMMA.16816.F32.BF16 R88, R12, R18, R164 ;  /* 0x000000120c58723c */ /* 0x000fe200000418a4 */
[----:B------:R-:W2:Y:S04]  /*e510*/  LDL.LU R167, [R1+0x74] ;  /* 0x0000740001a77983 */ /* 0x000ea80000300800 */
[----:B------:R-:W1:Y:S01]  /*e520*/  LDSM.16.MT88.4 R16, [R214+0x8000] ;  /* 0x00800000d610783b */ /* 0x000e620000004200 */
[----:B--2---:R-:W-:-:S03]  /*e530*/  FFMA.FTZ R124, R167, R7, R124 ;  /* 0x00000007a77c7223 */ /* 0x004fc6000001007c */
[----:B------:R-:W2:Y:S01]  /*e540*/  LDL.LU R167, [R1+0x70] ;  /* 0x0000700001a77983 */ /* 0x000ea20000300800 */
[-C--:B------:R-:W-:Y:S02]  /*e550*/  FMUL.FTZ R168, R168, R7.reuse ;  /* 0x00000007a8a87220 */ /* 0x080fe40000410000 */
[----:B------:R-:W-:Y:S02]  /*e560*/  FMUL.FTZ R169, R169, R7 ;  /* 0x00000007a9a97220 */ /* 0x000fe40000410000 */
[-C--:B------:R-:W-:Y:S02]  /*e570*/  FMUL.FTZ R170, R170, R3.reuse ;  /* 0x00000003aaaa7220 */ /* 0x080fe40000410000 */
[----:B------:R-:W-:Y:S02]  /*e580*/  FMUL.FTZ R171, R171, R3 ;  /* 0x00000003abab7220 */ /* 0x000fe40000410000 */
[-C--:B------:R-:W-:Y:S02]  /*e590*/  FMUL.FTZ R176, R176, R7.reuse ;  /* 0x00000007b0b07220 */ /* 0x080fe40000410000 */
[----:B------:R-:W-:-:S02]  /*e5a0*/  FMUL.FTZ R177, R177, R7 ;  /* 0x00000007b1b17220 */ /* 0x000fc40000410000 */
[-C--:B------:R-:W-:Y:S02]  /*e5b0*/  FMUL.FTZ R178, R178, R3.reuse ;  /* 0x00000003b2b27220 */ /* 0x080fe40000410000 */
        /* <DEDUP_REMOVED lines=12> */
[----:B------:R-:W-:-:S05]  /*e680*/  MOV R199, R97 ;  /* 0x0000006100c77202 */ /* 0x000fca0000000f00 */
[-C--:B------:R-:W-:Y:S08]  /*e690*/  HMMA.16816.F32.BF16 R96, R12, R16.reuse, R172 ;  /* 0x000000100c60723c */ /* 0x080ff000000418ac */
[----:B------:R-:W-:Y:S01]  /*e6a0*/  HMMA.16816.F32.BF16 R40, R8, R16, R168 ;  /* 0x000000100828723c */ /* 0x000fe200000418a8 */
[----:B--2---:R-:W-:Y:S02]  /*e6b0*/  FFMA.FTZ R123, R167, R3, R123 ;  /* 0x00000003a77b7223 */ /* 0x004fe4000001007b */
[----:B------:R-:W2:Y:S05]  /*e6c0*/  LDL.LU R167, [R1+0x64] ;  /* 0x0000640001a77983 */ /* 0x000eaa0000300800 */
[----:B------:R-:W-:Y:S01]  /*e6d0*/  HMMA.16816.F32.BF16 R104, R12, R18, R180 ;  /* 0x000000120c68723c */ /* 0x000fe200000418b4 */
[----:B------:R-:W1:Y:S01]  /*e6e0*/  LDSM.16.MT88.4 R16, [R215+0x8000] ;  /* 0x00800000d710783b */ /* 0x000e620000004200 */
[----:B------:R-:W-:-:S02]  /*e6f0*/  FMUL.FTZ R184, R184, R7 ;  /* 0x00000007b8b87220 */ /* 0x000fc40000410000 */
[-C--:B------:R-:W-:Y:S02]  /*e700*/  FMUL.FTZ R185, R185, R7.reuse ;  /* 0x00000007b9b97220 */ /* 0x080fe40000410000 */
[-C--:B------:R-:W-:Y:S02]  /*e710*/  FMUL.FTZ R192, R192, R7.reuse ;  /* 0x00000007c0c07220 */ /* 0x080fe40000410000 */
[----:B------:R-:W-:Y:S02]  /*e720*/  FMUL.FTZ R193, R193, R7 ;  /* 0x00000007c1c17220 */ /* 0x000fe40000410000 */
        /* <DEDUP_REMOVED lines=8> */
[-C--:B------:R-:W-:Y:S01]  /*e7b0*/  FMUL.FTZ R186, R186, R3.reuse ;  /* 0x00000003baba7220 */ /* 0x080fe20000410000 */
[----:B------:R-:W-:Y:S01]  /*e7c0*/  MOV R155, R156 ;  /* 0x0000009c009b7202 */ /* 0x000fe20000000f00 */
[----:B------:R-:W-:-:S02]  /*e7d0*/  FMUL.FTZ R187, R187, R3 ;  /* 0x00000003bbbb7220 */ /* 0x000fc40000410000 */
[-C--:B------:R-:W-:Y:S02]  /*e7e0*/  FMUL.FTZ R194, R194, R3.reuse ;  /* 0x00000003c2c27220 */ /* 0x080fe40000410000 */
[----:B------:R-:W-:Y:S02]  /*e7f0*/  FMUL.FTZ R195, R195, R3 ;  /* 0x00000003c3c37220 */ /* 0x000fe40000410000 */
[----:B------:R-:W-:Y:S01]  /*e800*/  IMAD.MOV.U32 R156, RZ, RZ, R157 ;  /* 0x000000ffff9c7224 */ /* 0x000fe200078e009d */
[----:B------:R-:W-:Y:S02]  /*e810*/  MOV R157, R158 ;  /* 0x0000009e009d7202 */ /* 0x000fe40000000f00 */
[----:B------:R-:W-:Y:S01]  /*e820*/  MOV R158, R159 ;  /* 0x0000009f009e7202 */ /* 0x000fe20000000f00 */
[----:B------:R-:W-:Y:S01]  /*e830*/  IMAD.MOV.U32 R159, RZ, RZ, R147 ;  /* 0x000000ffff9f7224 */ /* 0x000fe200078e0093 */
[----:B------:R-:W-:Y:S02]  /*e840*/  MOV R147, R136 ;  /* 0x0000008800937202 */ /* 0x000fe40000000f00 */
[----:B------:R-:W-:Y:S01]  /*e850*/  MOV R136, R137 ;  /* 0x0000008900887202 */ /* 0x000fe20000000f00 */
[----:B------:R-:W-:Y:S01]  /*e860*/  IMAD.MOV.U32 R137, RZ, RZ, R138 ;  /* 0x000000ffff897224 */ /* 0x000fe200078e008a */
[----:B------:R-:W-:-:S02]  /*e870*/  MOV R196, R63 ;  /* 0x0000003f00c47202 */ /* 0x000fc40000000f00 */
[----:B------:R-:W-:Y:S02]  /*e880*/  MOV R197, R62 ;  /* 0x0000003e00c57202 */ /* 0x000fe40000000f00 */
[----:B------:R-:W-:Y:S01]  /*e890*/  MOV R138, R139 ;  /* 0x0000008b008a7202 */ /* 0x000fe20000000f00 */
[----:B-1----:R-:W-:Y:S01]  /*e8a0*/  HMMA.16816.F32.BF16 R60, R8, R16, R184 ;  /* 0x00000010083c723c */ /* 0x002fe200000418b8 */
[----:B------:R-:W-:Y:S01]  /*e8b0*/  MOV R139, R140 ;  /* 0x0000008c008b7202 */ /* 0x000fe20000000f00 */
[----:B------:R-:W-:Y:S02]  /*e8c0*/  IMAD.MOV.U32 R140, RZ, RZ, R6 ;  /* 0x000000ffff8c7224 */ /* 0x000fe400078e0006 */
[----:B------:R-:W-:-:S04]  /*e8d0*/  FFMA.FTZ R6, R224, c[0x0][0x23c], -R4 ;  /* 0x00008f00e0067a23 */ /* 0x000fc80000010804 */
[----:B------:R-:W-:Y:S01]  /*e8e0*/  HMMA.16816.F32.BF16 R32, R8, R18, R192 ;  /* 0x000000120820723c */ /* 0x000fe200000418c0 */
[----:B------:R1:W-:Y:S01]  /*e8f0*/  MUFU.EX2 R186, R6 ;  /* 0x0000000600ba7308 */ /* 0x0003e20000000800 */
[----:B------:R-:W-:-:S06]  /*e900*/  FFMA.FTZ R3, R223, c[0x0][0x23c], -R4 ;  /* 0x00008f00df037a23 */ /* 0x000fcc0000010804 */
[C---:B------:R-:W-:Y:S08]  /*e910*/  HMMA.16816.F32.BF16 R68, R12.reuse, R16, R68 ;  /* 0x000000100c44723c */ /* 0x040ff00000041844 */
[----:B------:R-:W-:Y:S01]  /*e920*/  HMMA.16816.F32.BF16 R64, R12, R18, R64 ;  /* 0x000000120c40723c */ /* 0x000fe20000041840 */
[----:B-1----:R-:W-:Y:S01]  /*e930*/  FFMA.FTZ R6, R118, c[0x0][0x23c], -R2 ;  /* 0x00008f0076067a23 */ /* 0x002fe20000010802 */
[----:B------:R1:W-:Y:S01]  /*e940*/  MUFU.EX2 R13, R7 ;  /* 0x00000007000d7308 */ /* 0x0003e20000000800 */
[----:B------:R-:W-:-:S02]  /*e950*/  FFMA.FTZ R9, R73, c[0x0][0x23c], -R4 ;  /* 0x00008f0049097a23 */ /* 0x000fc40000010804 */
[--C-:B------:R-:W-:Y:S02]  /*e960*/  FFMA.FTZ R122, R122, c[0x0][0x23c], -R4.reuse ;  /* 0x00008f007a7a7a23 */ /* 0x100fe40000010804 */
[--C-:B------:R-:W-:Y:S02]  /*e970*/  FFMA.FTZ R121, R121, c[0x0][0x23c], -R4.reuse ;  /* 0x00008f0079797a23 */ /* 0x100fe40000010804 */
[--C-:B------:R-:W-:Y:S01]  /*e980*/  FFMA.FTZ R120, R120, c[0x0][0x23c], -R4.reuse ;  /* 0x00008f0078787a23 */ /* 0x100fe20000010804 */
[----:B------:R-:W-:Y:S01]  /*e990*/  MUFU.EX2 R12, R6 ;  /* 0x00000006000c7308 */ /* 0x000fe20000000800 */
[--C-:B------:R-:W-:Y:S02]  /*e9a0*/  FFMA.FTZ R119, R119, c[0x0][0x23c], -R4.reuse ;  /* 0x00008f0077777a23 */ /* 0x100fe40000010804 */
[--C-:B------:R-:W-:Y:S02]  /*e9b0*/  FFMA.FTZ R152, R152, c[0x0][0x23c], -R4.reuse ;  /* 0x00008f0098987a23 */ /* 0x100fe40000010804 */
[----:B------:R-:W-:-:S02]  /*e9c0*/  FFMA.FTZ R146, R146, c[0x0][0x23c], -R4 ;  /* 0x00008f0092927a23 */ /* 0x000fc40000010804 */
[----:B------:R-:W-:Y:S01]  /*e9d0*/  FFMA.FTZ R145, R145, c[0x0][0x23c], -R4 ;  /* 0x00008f0091917a23 */ /* 0x000fe20000010804 */
[----:B------:R3:W4:Y:S01]  /*e9e0*/  MUFU.EX2 R11, R3 ;  /* 0x00000003000b7308 */ /* 0x0007220000000800 */
[----:B-1----:R-:W-:Y:S02]  /*e9f0*/  FFMA.FTZ R7, R116, c[0x0][0x23c], -R2 ;  /* 0x00008f0074077a23 */ /* 0x002fe40000010802 */
[--C-:B------:R-:W-:Y:S02]  /*ea00*/  FFMA.FTZ R196, R196, c[0x0][0x23c], -R4.reuse ;  /* 0x00008f00c4c47a23 */ /* 0x100fe40000010804 */
[--C-:B------:R-:W-:Y:S02]  /*ea10*/  FFMA.FTZ R197, R197, c[0x0][0x23c], -R4.reuse ;  /* 0x00008f00c5c57a23 */ /* 0x100fe40000010804 */
[--C-:B------:R-:W-:Y:S02]  /*ea20*/  FFMA.FTZ R198, R198, c[0x0][0x23c], -R4.reuse ;  /* 0x00008f00c6c67a23 */ /* 0x100fe40000010804 */
[--C-:B------:R-:W-:Y:S01]  /*ea30*/  FFMA.FTZ R74, R74, c[0x0][0x23c], -R4.reuse ;  /* 0x00008f004a4a7a23 */ /* 0x100fe20000010804 */
[----:B------:R-:W-:Y:S01]  /*ea40*/  MOV R168, R27 ;  /* 0x0000001b00a87202 */ /* 0x000fe20000000f00 */
[----:B------:R-:W-:Y:S01]  /*ea50*/  FFMA.FTZ R73, R250, c[0x0][0x23c], -R4 ;  /* 0x00008f00fa497a23 */ /* 0x000fe20000010804 */
[----:B------:R-:W-:Y:S01]  /*ea60*/  MOV R187, R26 ;  /* 0x0000001a00bb7202 */ /* 0x000fe20000000f00 */
[----:B------:R-:W-:Y:S01]  /*ea70*/  IMAD.MOV.U32 R169, RZ, RZ, R28 ;  /* 0x000000ffffa97224 */ /* 0x000fe200078e001c */
[----:B------:R-:W-:Y:S01]  /*ea80*/  MOV R175, R189 ;  /* 0x000000bd00af7202 */ /* 0x000fe20000000f00 */
        /* <DEDUP_REMOVED lines=17> */
[--C-:B---3--:R-:W-:Y:S01]  /*eba0*/  FFMA.FTZ R3, R251, c[0x0][0x23c], -R2.reuse ;  /* 0x00008f00fb037a23 */ /* 0x108fe20000010802 */
[----:B------:R-:W-:Y:S01]  /*ebb0*/  LDSM.16.MT88.4 R16, [R214+0x8800] ;  /* 0x00880000d610783b */ /* 0x000fe20000004200 */
[--C-:B------:R-:W-:Y:S02]  /*ebc0*/  FFMA.FTZ R118, R155, c[0x0][0x23c], -R2.reuse ;  /* 0x00008f009b767a23 */ /* 0x100fe40000010802 */
[--C-:B------:R-:W-:Y:S01]  /*ebd0*/  FFMA.FTZ R116, R157, c[0x0][0x23c], -R2.reuse ;  /* 0x00008f009d747a23 */ /* 0x100fe20000010802 */
[----:B------:R1:W5:Y:S01]  /*ebe0*/  LDL.LU R224, [R1+0xf0] ;  /* 0x0000f00001e07983 */ /* 0x0003620000300800 */
[----:B------:R-:W-:-:S02]  /*ebf0*/  FFMA.FTZ R176, R138, c[0x0][0x23c], -R2 ;  /* 0x00008f008ab07a23 */ /* 0x000fc40000010802 */
[----:B------:R-:W-:Y:S02]  /*ec00*/  FFMA.FTZ R177, R139, c[0x0][0x23c], -R2 ;  /* 0x00008f008bb17a23 */ /* 0x000fe40000010802 */
        /* <DEDUP_REMOVED lines=9> */
[----:B------:R-:W-:Y:S02]  /*eca0*/  FFMA.FTZ R193, R20, c[0x0][0x23c], -R0 ;  /* 0x00008f0014c17a23 */ /* 0x000fe40000010800 */
[----:B------:R-:W-:-:S02]  /*ecb0*/  FFMA.FTZ R206, R206, c[0x0][0x23c], -R5 ;  /* 0x00008f00cece7a23 */ /* 0x000fc40000010805 */
[--C-:B------:R-:W-:Y:S02]  /*ecc0*/  FFMA.FTZ R203, R203, c[0x0][0x23c], -R5.reuse ;  /* 0x00008f00cbcb7a23 */ /* 0x100fe40000010805 */
[--C-:B------:R-:W-:Y:S02]  /*ecd0*/  FFMA.FTZ R202, R202, c[0x0][0x23c], -R5.reuse ;  /* 0x00008f00caca7a23 */ /* 0x100fe40000010805 */
[--C-:B------:R-:W-:Y:S02]  /*ece0*/  FFMA.FTZ R201, R201, c[0x0][0x23c], -R5.reuse ;  /* 0x00008f00c9c97a23 */ /* 0x100fe40000010805 */
[--C-:B------:R-:W-:Y:S02]  /*ecf0*/  FFMA.FTZ R185, R79, c[0x0][0x23c], -R5.reuse ;  /* 0x00008f004fb97a23 */ /* 0x100fe40000010805 */
[----:B------:R-:W-:Y:S02]  /*ed00*/  FFMA.FTZ R194, R75, c[0x0][0x23c], -R5 ;  /* 0x00008f004bc27a23 */ /* 0x000fe40000010805 */
[----:B--2---:R-:W-:Y:S01]  /*ed10*/  FFMA.FTZ R8, R167, c[0x0][0x23c], -R4 ;  /* 0x00008f00a7087a23 */ /* 0x004fe20000010804 */
[----:B------:R-:W-:Y:S01]  /*ed20*/  MOV R167, R160 ;  /* 0x000000a000a77202 */ /* 0x000fe20000000f00 */
[----:B------:R-:W-:Y:S01]  /*ed30*/  FFMA.FTZ R251, R241, c[0x0][0x23c], -R2 ;  /* 0x00008f00f1fb7a23 */ /* 0x000fe20000010802 */
[----:B------:R-:W-:Y:S01]  /*ed40*/  MOV R160, R161 ;  /* 0x000000a100a07202 */ /* 0x000fe20000000f00 */
[----:B------:R-:W-:Y:S01]  /*ed50*/  IMAD.MOV.U32 R161, RZ, RZ, R162 ;  /* 0x000000ffffa17224 */ /* 0x000fe200078e00a2 */
        /* <DEDUP_REMOVED lines=11> */
[----:B------:R-:W-:Y:S01]  /*ee10*/  FFMA.FTZ R25, R239, c[0x0][0x23c], -R5 ;  /* 0x00008f00ef197a23 */ /* 0x000fe20000010805 */
[----:B------:R-:W-:Y:S01]  /*ee20*/  MOV R161, R162 ;  /* 0x000000a200a17202 */ /* 0x000fe20000000f00 */
[----:B------:R-:W-:Y:S01]  /*ee30*/  IMAD.MOV.U32 R162, RZ, RZ, R163 ;  /* 0x000000ffffa27224 */ /* 0x000fe200078e00a3 */
[----:B------:R-:W-:Y:S01]  /*ee40*/  MOV R163, R153 ;  /* 0x0000009900a37202 */ /* 0x000fe20000000f00 */
[----:B------:R-:W-:Y:S01]  /*ee50*/  MUFU.EX2 R120, R120 ;  /* 0x0000007800787308 */ /* 0x000fe20000000800 */
[----:B------:R-:W-:Y:S01]  /*ee60*/  MOV R199, R222 ;  /* 0x000000de00c77202 */ /* 0x000fe20000000f00 */
[----:B------:R1:W5:Y:S01]  /*ee70*/  LDL.LU R223, [R1+0xec] ;  /* 0x0000ec0001df7983 */ /* 0x0003620000300800 */
[----:B------:R-:W-:Y:S01]  /*ee80*/  MOV R153, R154 ;  /* 0x0000009a00997202 */ /* 0x000fe20000000f00 */
[----:B------:R-:W-:-:S02]  /*ee90*/  IMAD.MOV.U32 R154, RZ, RZ, R147 ;  /* 0x000000ffff9a7224 */ /* 0x000fc400078e0093 */
[--C-:B------:R-:W-:Y:S02]  /*eea0*/  FFMA.FTZ R147, R221, c[0x0][0x23c], -R4.reuse ;  /* 0x00008f00dd937a23 */ /* 0x100fe40000010804 */
[----:B------:R2:W-:Y:S01]  /*eeb0*/  MUFU.EX2 R10, R8 ;  /* 0x00000008000a7308 */ /* 0x0005e20000000800 */
[--C-:B------:R-:W-:Y:S02]  /*eec0*/  FFMA.FTZ R167, R167, c[0x0][0x23c], -R4.reuse ;  /* 0x00008f00a7a77a23 */ /* 0x100fe40000010804 */
[----:B------:R-:W-:Y:S02]  /*eed0*/  FFMA.FTZ R166, R166, c[0x0][0x23c], -R4 ;  /* 0x00008f00a6a67a23 */ /* 0x000fe40000010804 */
[--C-:B------:R-:W-:Y:S02]  /*eee0*/  FFMA.FTZ R130, R127, c[0x0][0x23c], -R0.reuse ;  /* 0x00008f007f827a23 */ /* 0x100fe40000010800 */
[--C-:B------:R-:W-:Y:S02]  /*eef0*/  FFMA.FTZ R129, R125, c[0x0][0x23c], -R0.reuse ;  /* 0x00008f007d817a23 */ /* 0x100fe40000010800 */
[----:B------:R-:W-:-:S02]  /*ef00*/  FFMA.FTZ R128, R111, c[0x0][0x23c], -R0 ;  /* 0x00008f006f807a23 */ /* 0x000fc40000010800 */
[--C-:B------:R-:W-:Y:S02]  /*ef10*/  FFMA.FTZ R138, R110, c[0x0][0x23c], -R0.reuse ;  /* 0x00008f006e8a7a23 */ /* 0x100fe40000010800 */
[----:B------:R-:W-:Y:S01]  /*ef20*/  FFMA.FTZ R139, R103, c[0x0][0x23c], -R0 ;  /* 0x00008f00678b7a23 */ /* 0x000fe20000010800 */
[----:B------:R-:W-:Y:S01]  /*ef30*/  MUFU.EX2 R183, R6 ;  /* 0x0000000600b77308 */ /* 0x000fe20000000800 */
[--C-:B------:R-:W-:Y:S02]  /*ef40*/  FFMA.FTZ R165, R160, c[0x0][0x23c], -R4.reuse ;  /* 0x00008f00a0a57a23 */ /* 0x100fe40000010804 */
[----:B------:R-:W-:Y:S01]  /*ef50*/  FFMA.FTZ R30, R232, c[0x0][0x23c], -R5 ;  /* 0x00008f00e81e7a23 */ /* 0x000fe20000010805 */
[----:B------:R-:W-:Y:S01]  /*ef60*/  MOV R87, R175 ;  /* 0x000000af00577202 */ /* 0x000fe20000000f00 */
[--C-:B------:R-:W-:Y:S01]  /*ef70*/  FFMA.FTZ R164, R161, c[0x0][0x23c], -R4.reuse ;  /* 0x00008f00a1a47a23 */ /* 0x100fe20000010804 */
[----:B------:R1:W5:Y:S01]  /*ef80*/  LDL.LU R222, [R1+0xe8] ;  /* 0x0000e80001de7983 */ /* 0x0003620000300800 */
[----:B------:R-:W-:-:S02]  /*ef90*/  FFMA.FTZ R178, R162, c[0x0][0x23c], -R4 ;  /* 0x00008f00a2b27a23 */ /* 0x000fc40000010804 */
[--C-:B------:R-:W-:Y:S02]  /*efa0*/  FFMA.FTZ R179, R163, c[0x0][0x23c], -R4.reuse ;  /* 0x00008f00a3b37a23 */ /* 0x100fe40000010804 */
[--C-:B------:R-:W-:Y:S02]  /*efb0*/  FFMA.FTZ R180, R153, c[0x0][0x23c], -R4.reuse ;  /* 0x00008f0099b47a23 */ /* 0x100fe40000010804 */
[--C-:B------:R-:W-:Y:S02]  /*efc0*/  FFMA.FTZ R181, R154, c[0x0][0x23c], -R4.reuse ;  /* 0x00008f009ab57a23 */ /* 0x100fe40000010804 */
[--C-:B------:R-:W-:Y:S02]  /*efd0*/  FFMA.FTZ R195, R199, c[0x0][0x23c], -R4.reuse ;  /* 0x00008f00c7c37a23 */ /* 0x100fe40000010804 */
[----:B--2---:R-:W-:Y:S02]  /*efe0*/  FFMA.FTZ R8, R252, c[0x0][0x23c], -R4 ;  /* 0x00008f00fc087a23 */ /* 0x004fe40000010804 */
[----:B------:R-:W-:-:S02]  /*eff0*/  FFMA.FTZ R160, R137, c[0x0][0x23c], -R2 ;  /* 0x00008f0089a07a23 */ /* 0x000fc40000010802 */
[----:B------:R-:W-:Y:S01]  /*f000*/  FFMA.FTZ R127, R210, c[0x0][0x23c], -R5 ;  /* 0x00008f00d27f7a23 */ /* 0x000fe20000010805 */
[----:B----4-:R-:W-:Y:S01]  /*f010*/  MOV R232, R11 ;  /* 0x0000000b00e87202 */ /* 0x010fe20000000f00 */
        /* <DEDUP_REMOVED lines=10> */
[----:B------:R-:W-:Y:S01]  /*f0c0*/  FFMA.FTZ R252, R236, c[0x0][0x23c], -R2 ;  /* 0x00008f00ecfc7a23 */ /* 0x000fe20000010802 */
[----:B------:R-:W-:Y:S01]  /*f0d0*/  MOV R110, R168 ;  /* 0x000000a8006e7202 */ /* 0x000fe20000000f00 */
[--C-:B------:R-:W-:Y:S01]  /*f0e0*/  FFMA.FTZ R2, R131, c[0x0][0x23c], -R0.reuse ;  /* 0x00008f0083027a23 */ /* 0x100fe20000010800 */
[----:B------:R1:W5:Y:S01]  /*f0f0*/  LDL.LU R221, [R1+0xe4] ;  /* 0x0000e40001dd7983 */ /* 0x0003620000300800 */
[----:B------:R-:W-:-:S02]  /*f100*/  FFMA.FTZ R137, R108, c[0x0][0x23c], -R0 ;  /* 0x00008f006c897a23 */ /* 0x000fc40000010800 */
[--C-:B------:R-:W-:Y:S01]  /*f110*/  FFMA.FTZ R140, R101, c[0x0][0x23c], -R0.reuse ;  /* 0x00008f00658c7a23 */ /* 0x100fe20000010800 */
[----:B------:R3:W4:Y:S01]  /*f120*/  MUFU.EX2 R7, R3 ;  /* 0x0000000300077308 */ /* 0x0007220000000800 */
[--C-:B------:R-:W-:Y:S02]  /*f130*/  FFMA.FTZ R154, R95, c[0x0][0x23c], -R0.reuse ;  /* 0x00008f005f9a7a23 */ /* 0x100fe40000010800 */
[--C-:B------:R-:W-:Y:S02]  /*f140*/  FFMA.FTZ R159, R84, c[0x0][0x23c], -R0.reuse ;  /* 0x00008f00549f7a23 */ /* 0x100fe40000010800 */
[----:B------:R-:W-:Y:S01]  /*f150*/  FFMA.FTZ R190, R22, c[0x0][0x23c], -R0 ;  /* 0x00008f0016be7a23 */ /* 0x000fe20000010800 */
[----:B------:R-:W-:Y:S01]  /*f160*/  MOV R101, R12 ;  /* 0x0000000c00657202 */ /* 0x000fe20000000f00 */
[----:B------:R-:W-:Y:S02]  /*f170*/  IMAD.MOV.U32 R153, RZ, RZ, R72 ;  /* 0x000000ffff997224 */ /* 0x000fe400078e0048 */
[--C-:B--2---:R-:W-:Y:S01]  /*f180*/  FFMA.FTZ R4, R204, c[0x0][0x23c], -R0.reuse ;  /* 0x00008f00cc047a23 */ /* 0x104fe20000010800 */
[----:B------:R2:W-:Y:S01]  /*f190*/  MUFU.EX2 R219, R2 ;  /* 0x0000000200db7308 */ /* 0x0005e20000000800 */
[----:B------:R-:W-:Y:S01]  /*f1a0*/  FFMA.FTZ R136, R207, c[0x0][0x23c], -R5 ;  /* 0x00008f00cf887a23 */ /* 0x000fe20000010805 */
[----:B------:R-:W-:Y:S01]  /*f1b0*/  LDSM.16.MT88.4 R20, [R216+0x8800] ;  /* 0x00880000d814783b */ /* 0x000fe20000004200 */
[----:B---3--:R-:W-:-:S02]  /*f1c0*/  FFMA.FTZ R3, R132, c[0x0][0x23c], -R0 ;  /* 0x00008f0084037a23 */ /* 0x008fc40000010800 */
[----:B------:R-:W-:Y:S02]  /*f1d0*/  FFMA.FTZ R0, R240, c[0x0][0x23c], -R5 ;  /* 0x00008f00f0007a23 */ /* 0x000fe40000010805 */
[----:B------:R-:W-:Y:S02]  /*f1e0*/  IMAD.MOV.U32 R240, RZ, RZ, R13 ;  /* 0x000000fffff07224 */ /* 0x000fe400078e000d */
[----:B------:R-:W3:Y:S01]  /*f1f0*/  LDSM.16.MT88.4 R12, [R213+0x8800] ;  /* 0x00880000d50c783b */ /* 0x000ee20000004200 */
[----:B------:R1:W1:Y:S01]  /*f200*/  MUFU.EX2 R72, R4 ;  /* 0x0000000400487308 */ /* 0x0002620000000800 */
[----:B--2---:R-:W-:Y:S01]  /*f210*/  FFMA.FTZ R2, R233, c[0x0][0x23c], -R5 ;  /* 0x00008f00e9027a23 */ /* 0x004fe20000010805 */
[----:B------:R-:W-:-:S06]  /*f220*/  MOV R233, R218 ;  /* 0x000000da00e97202 */ /* 0x000fcc0000000f00 */
[----:B------:R2:W2:Y:S01]  /*f230*/  MUFU.EX2 R250, R3 ;  /* 0x0000000300fa7308 */ /* 0x0004a20000000800 */
[----:B-1----:R-:W-:-:S07]  /*f240*/  FFMA.FTZ R4, R238, c[0x0][0x23c], -R5 ;  /* 0x00008f00ee047a23 */ /* 0x002fce0000010805 */
[----:B------:R1:W-:Y:S01]  /*f250*/  MUFU.EX2 R182, R0 ;  /* 0x0000000000b67308 */ /* 0x0003e20000000800 */
[----:B--2---:R-:W-:-:S07]  /*f260*/  FFMA.FTZ R3, R235, c[0x0][0x23c], -R5 ;  /* 0x00008f00eb037a23 */ /* 0x004fce0000010805 */
[----:B------:R2:W-:Y:S08]  /*f270*/  MUFU.EX2 R205, R4 ;  /* 0x0000000400cd7308 */ /* 0x0005f00000000800 */
[----:B------:R-:W-:Y:S08]  /*f280*/  MUFU.EX2 R204, R3 ;  /* 0x0000000300cc7308 */ /* 0x000ff00000000800 */
[----:B------:R-:W2:Y:S01]  /*f290*/  MUFU.EX2 R218, R2 ;  /* 0x0000000200da7308 */ /* 0x000ea20000000800 */
[----:B----4-:R-:W-:Y:S01]  /*f2a0*/  IMAD.MOV.U32 R210, RZ, RZ, R7 ;  /* 0x000000ffffd27224 */ /* 0x010fe200078e0007 */
[----:B------:R-:W-:Y:S01]  /*f2b0*/  MOV R207, R10 ;  /* 0x0000000a00cf7202 */ /* 0x000fe20000000f00 */
[----:B------:R-:W-:Y:S01]  /*f2c0*/  IMAD.MOV.U32 R103, RZ, RZ, R173 ;  /* 0x000000ffff677224 */ /* 0x000fe200078e00ad */
[----:B------:R-:W-:Y:S01]  /*f2d0*/  MOV R108, R169 ;  /* 0x000000a9006c7202 */ /* 0x000fe20000000f00 */
[----:B------:R-:W-:Y:S01]  /*f2e0*/  IMAD.MOV.U32 R235, RZ, RZ, R191 ;  /* 0x000000ffffeb7224 */ /* 0x000fe200078e00bf */
[----:B------:R-:W-:Y:S01]  /*f2f0*/  MOV R84, R153 ;  /* 0x0000009900547202 */ /* 0x000fe20000000f00 */
[--C-:B------:R-:W-:Y:S01]  /*f300*/  FFMA.FTZ R24, R237, c[0x0][0x23c], -R5.reuse ;  /* 0x00008f00ed187a23 */ /* 0x100fe20000010805 */
[----:B------:R-:W-:Y:S01]  /*f310*/  MOV R78, R156 ;  /* 0x0000009c004e7202 */ /* 0x000fe20000000f00 */
[--C-:B-1----:R-:W-:Y:S01]  /*f320*/  FFMA.FTZ R0, R234, c[0x0][0x23c], -R5.reuse ;  /* 0x00008f00ea007a23 */ /* 0x102fe20000010805 */
[----:B------:R-:W-:Y:S01]  /*f330*/  MOV R238, R158 ;  /* 0x0000009e00ee7202 */ /* 0x000fe20000000f00 */
[--C-:B------:R-:W-:Y:S01]  /*f340*/  FFMA.FTZ R125, R211, c[0x0][0x23c], -R5.reuse ;  /* 0x00008f00d37d7a23 */ /* 0x100fe20000010805 */
[----:B------:R-:W-:Y:S01]  /*f350*/  F2FP.BF16.PACK_AB R10, R232, R186 ;  /* 0x000000bae80a723e */ /* 0x000fe200000010ff */
[--C-:B------:R-:W-:Y:S01]  /*f360*/  FFMA.FTZ R131, R209, c[0x0][0x23c], -R5.reuse ;  /* 0x00008f00d1837a23 */ /* 0x100fe20000010805 */
[----:B------:R-:W-:Y:S01]  /*f370*/  F2FP.BF16.PACK_AB R11, R210, R184 ;  /* 0x000000b8d20b723e */ /* 0x000fe200000010ff */
[----:B------:R-:W-:Y:S01]  /*f380*/  FFMA.FTZ R132, R208, c[0x0][0x23c], -R5 ;  /* 0x00008f00d0847a23 */ /* 0x000fe20000010805 */
[----:B--2---:R-:W-:Y:S01]  /*f390*/  F2FP.BF16.PACK_AB R4, R72, R183 ;  /* 0x000000b74804723e */ /* 0x004fe200000010ff */
[----:B------:R-:W-:Y:S01]  /*f3a0*/  IMAD.MOV.U32 R236, RZ, RZ, R9 ;  /* 0x000000ffffec7224 */ /* 0x000fe200078e0009 */
[----:B------:R-:W-:Y:S01]  /*f3b0*/  F2FP.BF16.PACK_AB R9, R101, R199 ;  /* 0x000000c76509723e */ /* 0x000fe200000010ff */
[----:B------:R-:W-:Y:S01]  /*f3c0*/  IMAD.MOV.U32 R241, RZ, RZ, R8 ;  /* 0x000000fffff17224 */ /* 0x000fe200078e0008 */
[----:B------:R-:W-:Y:S01]  /*f3d0*/  F2FP.BF16.PACK_AB R8, R240, R207 ;  /* 0x000000cff008723e */ /* 0x000fe200000010ff */
[--C-:B------:R-:W-:Y:S01]  /*f3e0*/  FFMA.FTZ R153, R109, c[0x0][0x23c], -R5.reuse ;  /* 0x00008f006d997a23 */ /* 0x100fe20000010805 */
[----:B------:R-:W-:Y:S01]  /*f3f0*/  F2FP.BF16.PACK_AB R6, R219, R250 ;  /* 0x000000fadb06723e */ /* 0x000fe200000010ff */
[--C-:B------:R-:W-:Y:S01]  /*f400*/  FFMA.FTZ R156, R102, c[0x0][0x23c], -R5.reuse ;  /* 0x00008f00669c7a23 */ /* 0x100fe20000010805 */
[----:B------:R-:W-:Y:S01]  /*f410*/  F2FP.BF16.PACK_AB R7, R218, R204 ;  /* 0x000000ccda07723e */ /* 0x000fe200000010ff */
[----:B------:R-:W-:-:S02]  /*f420*/  FFMA.FTZ R158, R100, c[0x0][0x23c], -R5 ;  /* 0x00008f00649e7a23 */ /* 0x000fc40000010805 */
[--C-:B------:R-:W-:Y:S02]  /*f430*/  FFMA.FTZ R168, R94, c[0x0][0x23c], -R5.reuse ;  /* 0x00008f005ea87a23 */ /* 0x100fe40000010805 */
[--C-:B------:R-:W-:Y:S02]  /*f440*/  FFMA.FTZ R169, R92, c[0x0][0x23c], -R5.reuse ;  /* 0x00008f005ca97a23 */ /* 0x100fe40000010805 */
[--C-:B------:R-:W-:Y:S02]  /*f450*/  FFMA.FTZ R173, R85, c[0x0][0x23c], -R5.reuse ;  /* 0x00008f0055ad7a23 */ /* 0x100fe40000010805 */
[--C-:B------:R-:W-:Y:S02]  /*f460*/  FFMA.FTZ R175, R86, c[0x0][0x23c], -R5.reuse ;  /* 0x00008f0056af7a23 */ /* 0x100fe40000010805 */
[--C-:B------:R-:W-:Y:S02]  /*f470*/  FFMA.FTZ R187, R77, c[0x0][0x23c], -R5.reuse ;  /* 0x00008f004dbb7a23 */ /* 0x100fe40000010805 */
[----:B------:R-:W-:Y:S01]  /*f480*/  FFMA.FTZ R191, R76, c[0x0][0x23c], -R5 ;  /* 0x00008f004cbf7a23 */ /* 0x000fe20000010805 */
[----:B------:R-:W-:Y:S01]  /*f490*/  F2FP.BF16.PACK_AB R5, R205, R182 ;  /* 0x000000b6cd05723e */ /* 0x000fe200000010ff */
[-C--:B---3--:R-:W-:Y:S08]  /*f4a0*/  HMMA.16816.F32.BF16 R112, R8, R12.reuse, R112 ;  /* 0x0000000c0870723c */ /* 0x088ff00000041870 */
        /* <DEDUP_REMOVED lines=9> */
[----:B------:R-:W-:Y:S06]  /*f540*/  MUFU.EX2 R208, R25 ;  /* 0x0000001900d07308 */ /* 0x000fec0000000800 */
[C---:B------:R-:W-:Y:S02]  /*f550*/  HMMA.16816.F32.BF16 R40, R4.reuse, R16, R40 ;  /* 0x000000100428723c */ /* 0x040fe40000041828 */
[----:B------:R-:W-:Y:S06]  /*f560*/  MUFU.EX2 R209, R29 ;  /* 0x0000001d00d17308 */ /* 0x000fec0000000800 */
[C---:B------:R-:W-:Y:S02]  /*f570*/  HMMA.16816.F32.BF16 R36, R4.reuse, R18, R36 ;  /* 0x000000120424723c */ /* 0x040fe40000041824 */
[----:B------:R-:W-:Y:S06]  /*f580*/  MUFU.EX2 R211, R26 ;  /* 0x0000001a00d37308 */ /* 0x000fec0000000800 */
[C---:B-1----:R-:W-:Y:S02]  /*f590*/  HMMA.16816.F32.BF16 R60, R4.reuse, R12, R60 ;  /* 0x0000000c043c723c */ /* 0x042fe4000004183c */
[----:B------:R-:W-:Y:S06]  /*f5a0*/  MUFU.EX2 R25, R0 ;  /* 0x0000000000197308 */ /* 0x000fec0000000800 */
[----:B------:R-:W-:Y:S02]  /*f5b0*/  HMMA.16816.F32.BF16 R32, R4, R14, R32 ;  /* 0x0000000e0420723c */ /* 0x000fe40000041820 */
[----:B------:R-:W1:Y:S06]  /*f5c0*/  MUFU.EX2 R4, R27 ;  /* 0x0000001b00047308 */ /* 0x000e6c0000000800 */
[C---:B------:R-:W-:Y:S07]  /*f5d0*/  HMMA.16816.F32.BF16 R92, R8.reuse, R12, R68 ;  /* 0x0000000c085c723c */ /* 0x040fee0000041844 */
[----:B------:R-:W-:Y:S01]  /*f5e0*/  MOV R68, R78 ;  /* 0x0000004e00447202 */ /* 0x000fe20000000f00 */
[----:B------:R-:W-:Y:S01]  /*f5f0*/  HMMA.16816.F32.BF16 R96, R8, R16, R96 ;  /* 0x000000100860723c */ /* 0x000fe20000041860 */
[----:B------:R-:W-:-:S02]  /*f600*/  IMAD.MOV.U32 R70, RZ, RZ, R235 ;  /* 0x000000ffff467224 */ /* 0x000fc400078e00eb */
[----:B------:R-:W3:Y:S05]  /*f610*/  MUFU.EX2 R235, R28 ;  /* 0x0000001c00eb7308 */ /* 0x000eea0000000800 */
[C---:B------:R-:W-:Y:S01]  /*f620*/  HMMA.16816.F32.BF16 R76, R8.reuse, R14, R64 ;  /* 0x0000000e084c723c */ /* 0x040fe20000041840 */
[----:B------:R-:W-:Y:S01]  /*f630*/  IMAD.MOV.U32 R234, RZ, RZ, R108 ;  /* 0x000000ffffea7224 */ /* 0x000fe200078e006c */
[----:B------:R-:W-:Y:S01]  /*f640*/  MOV R237, R110 ;  /* 0x0000006e00ed7202 */ /* 0x000fe20000000f00 */
[----:B------:R-:W-:Y:S04]  /*f650*/  LDSM.16.MT88.4 R12, [R214+0x9000] ;  /* 0x00900000d60c783b */ /* 0x000fe80000004200 */
[----:B------:R-:W-:Y:S01]  /*f660*/  MOV R67, R220 ;  /* 0x000000dc00437202 */ /* 0x000fe20000000f00 */
[----:B------:R-:W-:Y:S01]  /*f670*/  HMMA.16816.F32.BF16 R104, R8, R18, R104 ;  /* 0x000000120868723c */ /* 0x000fe20000041868 */
[----:B------:R1:W4:Y:S01]  /*f680*/  MUFU.EX2 R220, R24 ;  /* 0x0000001800dc7308 */ /* 0x0003220000000800 */
[----:B------:R-:W2:Y:S07]  /*f690*/  LDSM.16.MT88.4 R16, [R216+0x9000] ;  /* 0x00900000d810783b */ /* 0x000eae0000004200 */
[----:B------:R-:W4:Y:S01]  /*f6a0*/  MUFU.EX2 R8, R30 ;  /* 0x0000001e00087308 */ /* 0x000f220000000800 */
[----:B-1----:R-:W-:-:S02]  /*f6b0*/  MOV R24, R4 ;  /* 0x0000000400187202 */ /* 0x002fc40000000f00 */
[----:B---3--:R-:W-:Y:S02]  /*f6c0*/  F2FP.BF16.PACK_AB R4, R235, R209 ;  /* 0x000000d1eb04723e */ /* 0x008fe400000010ff */
[----:B----4-:R-:W-:Y:S02]  /*f6d0*/  F2FP.BF16.PACK_AB R5, R220, R208 ;  /* 0x000000d0dc05723e */ /* 0x010fe400000010ff */
[----:B------:R-:W-:Y:S02]  /*f6e0*/  F2FP.BF16.PACK_AB R6, R211, R24 ;  /* 0x00000018d306723e */ /* 0x000fe400000010ff */
[----:B------:R-:W-:Y:S02]  /*f6f0*/  F2FP.BF16.PACK_AB R7, R8, R25 ;  /* 0x000000190807723e */ /* 0x000fe400000010ff */
[----:B------:R-:W-:-:S05]  /*f700*/  MOV R239, R111 ;  /* 0x0000006f00ef7202 */ /* 0x000fca0000000f00 */
[----:B--2---:R-:W-:Y:S07]  /*f710*/  HMMA.16816.F32.BF16 R108, R4, R20, R56 ;  /* 0x00000014046c723c */ /* 0x004fee0000041838 */
[----:B------:R-:W-:Y:S02]  /*f720*/  MOV R57, R8 ;  /* 0x0000000800397202 */ /* 0x000fe40000000f00 */
[----:B------:R-:W1:Y:S01]  /*f730*/  LDSM.16.MT88.4 R8, [R215+0x9000] ;  /* 0x00900000d708783b */ /* 0x000e620000004200 */
        /* <DEDUP_REMOVED lines=9> */
[----:B------:R-:W-:Y:S01]  /*f7d0*/  MUFU.EX2 R186, R122 ;  /* 0x0000007a00ba7308 */ /* 0x000fe20000000800 */
[----:B------:R-:W-:Y:S01]  /*f7e0*/  MOV R27, R212 ;  /* 0x000000d4001b7202 */ /* 0x000fe20000000f00 */
[----:B------:R-:W-:Y:S01]  /*f7f0*/  IMAD.MOV.U32 R66, RZ, RZ, R103 ;  /* 0x000000ffff427224 */ /* 0x000fe200078e0067 */
[----:B------:R-:W-:-:S05]  /*f800*/  MOV R69, R238 ;  /* 0x000000ee00457202 */ /* 0x000fca0000000f00 */
[----:B------:R-:W-:Y:S01]  /*f810*/  MUFU.EX2 R217, R121 ;  /* 0x0000007900d97308 */ /* 0x000fe20000000800 */
[----:B------:R-:W-:Y:S02]  /*f820*/  MOV R65, R101 ;  /* 0x0000006500417202 */ /* 0x000fe40000000f00 */
[----:B------:R-:W-:-:S05]  /*f830*/  MOV R238, R73 ;  /* 0x0000004900ee7202 */ /* 0x000fca0000000f00 */
[----:B------:R-:W-:Y:S01]  /*f840*/  MUFU.EX2 R234, R119 ;  /* 0x0000007700ea7308 */ /* 0x000fe20000000800 */
[----:B------:R-:W-:Y:S01]  /*f850*/  MOV R30, R72 ;  /* 0x00000048001e7202 */ /* 0x000fe20000000f00 */
[C---:B------:R-:W-:Y:S06]  /*f860*/  HMMA.16816.F32.BF16 R100, R4.reuse, R22, R52 ;  /* 0x000000160464723c */ /* 0x040fec0000041834 */
[----:B------:R-:W-:Y:S01]  /*f870*/  MUFU.EX2 R184, R118 ;  /* 0x0000007600b87308 */ /* 0x000fe20000000800 */
[----:B------:R-:W-:Y:S01]  /*f880*/  MOV R52, R66 ;  /* 0x0000004200347202 */ /* 0x000fe20000000f00 */
[----:B------:R-:W-:Y:S06]  /*f890*/  HMMA.16816.F32.BF16 R72, R4, R18, R44 ;  /* 0x000000120448723c */ /* 0x000fec000004182c */
[----:B------:R-:W2:Y:S01]  /*f8a0*/  MUFU.EX2 R212, R117 ;  /* 0x0000007500d47308 */ /* 0x000ea20000000800 */
[----:B------:R-:W-:-:S07]  /*f8b0*/  MOV R46, R67 ;  /* 0x00000043002e7202 */ /* 0x000fce0000000f00 */
[----:B------:R3:W-:Y:S08]  /*f8c0*/  MUFU.EX2 R237, R116 ;  /* 0x0000007400ed7308 */ /* 0x0007f00000000800 */
[----:B------:R-:W4:Y:S01]  /*f8d0*/  MUFU.EX2 R233, R31 ;  /* 0x0000001f00e97308 */ /* 0x000f220000000800 */
[----:B------:R-:W-:Y:S01]  /*f8e0*/  IMAD.MOV.U32 R2, RZ, RZ, R84 ;  /* 0x000000ffff027224 */ /* 0x000fe200078e0054 */
[----:B------:R-:W-:Y:S01]  /*f8f0*/  MOV R3, R87 ;  /* 0x0000005700037202 */ /* 0x000fe20000000f00 */
[----:B------:R-:W-:Y:S01]  /*f900*/  IMAD.MOV.U32 R47, RZ, RZ, R65 ;  /* 0x000000ffff2f7224 */ /* 0x000fe200078e0041 */
[----:B------:R-:W-:Y:S01]  /*f910*/  HMMA.16816.F32.BF16 R84, R4, R16, R48 ;  /* 0x000000100454723c */ /* 0x000fe20000041830 */
[----:B------:R-:W-:Y:S01]  /*f920*/  IMAD.MOV.U32 R0, RZ, RZ, R68 ;  /* 0x000000ffff007224 */ /* 0x000fe200078e0044 */
[----:B------:R-:W-:Y:S01]  /*f930*/  MOV R53, R69 ;  /* 0x0000004500357202 */ /* 0x000fe20000000f00 */
[----:B------:R-:W-:Y:S01]  /*f940*/  IMAD.MOV.U32 R55, RZ, RZ, R71 ;  /* 0x000000ffff377224 */ /* 0x000fe200078e0047 */
[----:B------:R-:W-:-:S04]  /*f950*/  MOV R54, R70 ;  /* 0x0000004600367202 */ /* 0x000fc80000000f00 */
[C---:B------:R-:W-:Y:S08]  /*f960*/  HMMA.16816.F32.BF16 R68, R4.reuse, R12, R40 ;  /* 0x0000000c0444723c */ /* 0x040ff00000041828 */
[C---:B------:R-:W-:Y:S08]  /*f970*/  HMMA.16816.F32.BF16 R64, R4.reuse, R14, R36 ;  /* 0x0000000e0440723c */ /* 0x040ff00000041824 */
[C---:B-1----:R-:W-:Y:S08]  /*f980*/  HMMA.16816.F32.BF16 R60, R4.reuse, R8, R60 ;  /* 0x00000008043c723c */ /* 0x042ff0000004183c */
[----:B------:R-:W-:Y:S07]  /*f990*/  HMMA.16816.F32.BF16 R48, R4, R10, R32 ;  /* 0x0000000a0430723c */ /* 0x000fee0000041820 */
[----:B------:R-:W-:Y:S01]  /*f9a0*/  FADD.FTZ R4, R52, R46 ;  /* 0x0000002e34047221 */ /* 0x000fe20000010000 */
[----:B--2---:R-:W-:-:S02]  /*f9b0*/  F2FP.BF16.PACK_AB R5, R212, R184 ;  /* 0x000000b8d405723e */ /* 0x004fc400000010ff */
[----:B------:R-:W-:Y:S01]  /*f9c0*/  F2FP.BF16.PACK_AB R6, R234, R120 ;  /* 0x00000078ea06723e */ /* 0x000fe200000010ff */
[----:B---3--:R-:W-:Y:S01]  /*f9d0*/  FADD.FTZ R116, R53, R4 ;  /* 0x0000000435747221 */ /* 0x008fe20000010000 */
[----:B------:R-:W-:Y:S02]  /*f9e0*/  F2FP.BF16.PACK_AB R4, R217, R186 ;  /* 0x000000bad904723e */ /* 0x000fe400000010ff */
[----:B----4-:R-:W-:Y:S01]  /*f9f0*/  F2FP.BF16.PACK_AB R7, R233, R237 ;  /* 0x000000ede907723e */ /* 0x010fe200000010ff */
[----:B------:R-:W-:Y:S02]  /*fa00*/  FADD.FTZ R3, R3, R188 ;  /* 0x000000bc03037221 */ /* 0x000fe40000010000 */
[----:B------:R-:W-:Y:S02]  /*fa10*/  FADD.FTZ R2, R2, R124 ;  /* 0x0000007c02027221 */ /* 0x000fe40000010000 */
[----:B------:R-:W-:Y:S02]  /*fa20*/  FADD.FTZ R3, R54, R3 ;  /* 0x0000000336037221 */ /* 0x000fe40000010000 */
[----:B------:R-:W-:-:S02]  /*fa30*/  FADD.FTZ R2, R55, R2 ;  /* 0x0000000237027221 */ /* 0x000fc40000010000 */
[C---:B------:R-:W-:Y:S07]  /*fa40*/  HMMA.16816.F32.BF16 R52, R4.reuse, R22, R148 ;  /* 0x000000160434723c */ /* 0x040fee0000041894 */
[----:B------:R-:W-:Y:S01]  /*fa50*/  MOV R151, R47 ;  /* 0x0000002f00977202 */ /* 0x000fe20000000f00 */
[----:B------:R-:W-:Y:S01]  /*fa60*/  HMMA.16816.F32.BF16 R36, R4, R18, R88 ;  /* 0x000000120424723c */ /* 0x000fe20000041858 */
[----:B------:R-:W-:-:S06]  /*fa70*/  FADD.FTZ R0, R0, R123 ;  /* 0x0000007b00007221 */ /* 0x000fcc0000010000 */
[----:B------:R-:W-:Y:S01]  /*fa80*/  IMAD.MOV.U32 R91, RZ, RZ, R24 ;  /* 0x000000ffff5b7224 */ /* 0x000fe200078e0018 */
[----:B------:R-:W-:Y:S01]  /*fa90*/  HMMA.16816.F32.BF16 R44, R4, R10, R76 ;  /* 0x0000000a042c723c */ /* 0x000fe2000004184c */
[----:B------:R-:W-:-:S06]  /*faa0*/  MOV R90, R25 ;  /* 0x00000019005a7202 */ /* 0x000fcc0000000f00 */
[----:B------:R-:W-:Y:S02]  /*fab0*/  MOV R78, R26 ;  /* 0x0000001a004e7202 */ /* 0x000fe40000000f00 */
[----:B------:R-:W-:Y:S02]  /*fac0*/  MOV R79, R27 ;  /* 0x0000001b004f7202 */ /* 0x000fe40000000f00 */
[----:B------:R-:W1:Y:S01]  /*fad0*/  LDSM.16.MT88.4 R24, [R215+0x9800] ;  /* 0x00980000d718783b */ /* 0x000e620000004200 */
[C---:B------:R-:W-:Y:S01]  /*fae0*/  HMMA.16816.F32.BF16 R40, R4.reuse, R16, R80 ;  /* 0x000000100428723c */ /* 0x040fe20000041850 */
[----:B------:R-:W-:Y:S01]  /*faf0*/  FADD.FTZ R0, R56, R0 ;  /* 0x0000000038007221 */ /* 0x000fe20000010000 */
[----:B------:R-:W-:Y:S01]  /*fb00*/  MOV R119, R57 ;  /* 0x0000003900777202 */ /* 0x000fe20000000f00 */
[----:B------:R-:W-:Y:S01]  /*fb10*/  IMAD.MOV.U32 R117, RZ, RZ, R59 ;  /* 0x000000ffff757224 */ /* 0x000fe200078e003b */
[----:B------:R-:W-:Y:S01]  /*fb20*/  MOV R118, R58 ;  /* 0x0000003a00767202 */ /* 0x000fe20000000f00 */
[----:B------:R2:W-:Y:S01]  /*fb30*/  MUFU.EX2 R149, R130 ;  /* 0x0000008200957308 */ /* 0x0005e20000000800 */
[----:B------:R-:W3:Y:S01]  /*fb40*/  LDSM.16.MT88.4 R16, [R213+0x9800] ;  /* 0x00980000d510783b */ /* 0x000ee20000004200 */
[----:B------:R-:W-:Y:S01]  /*fb50*/  MOV R83, R30 ;  /* 0x0000001e00537202 */ /* 0x000fe20000000f00 */
[C---:B------:R-:W-:Y:S05]  /*fb60*/  HMMA.16816.F32.BF16 R56, R4.reuse, R20, R112 ;  /* 0x000000140438723c */ /* 0x040fea0000041870 */
[----:B------:R4:W-:Y:S03]  /*fb70*/  MUFU.EX2 R80, R129 ;  /* 0x0000008100507308 */ /* 0x0009e60000000800 */
[----:B------:R-:W-:Y:S01]  /*fb80*/  HMMA.16816.F32.BF16 R32, R4, R12, R96 ;  /* 0x0000000c0420723c */ /* 0x000fe20000041860 */
[----:B--2---:R-:W-:-:S07]  /*fb90*/  MOV R130, R28 ;  /* 0x0000001c00827202 */ /* 0x004fce0000000f00 */
[----:B------:R-:W-:Y:S01]  /*fba0*/  HMMA.16816.F32.BF16 R20, R4, R14, R104 ;  /* 0x0000000e0414723c */ /* 0x000fe20000041868 */
[----:B------:R-:W2:Y:S01]  /*fbb0*/  LDSM.16.MT88.4 R12, [R216+0x9800] ;  /* 0x00980000d80c783b */ /* 0x000ea20000004200 */
[----:B----4-:R-:W-:-:S06]  /*fbc0*/  MOV R129, R29 ;  /* 0x0000001d00817202 */ /* 0x010fcc0000000f00 */
[----:B------:R-:W-:Y:S01]  /*fbd0*/  HMMA.16816.F32.BF16 R28, R4, R8, R92 ;  /* 0x00000008041c723c */ /* 0x000fe2000004185c */
[----:B------:R-:W4:Y:S01]  /*fbe0*/  LDSM.16.MT88.4 R8, [R214+0x9800] ;  /* 0x00980000d608783b */ /* 0x000f220000004200 */
[----:B------:R1:W-:Y:S01]  /*fbf0*/  MUFU.EX2 R82, R128 ;  /* 0x0000008000527308 */ /* 0x0003e20000000800 */
[----:B------:R-:W-:-:S07]  /*fc00*/  MOV R89, R237 ;  /* 0x000000ed00597202 */ /* 0x000fce0000000f00 */
[----:B------:R-:W2:Y:S01]  /*fc10*/  MUFU.EX2 R237, R126 ;  /* 0x0000007e00ed7308 */ /* 0x000ea20000000800 */
[----:B-1----:R-:W-:-:S07]  /*fc20*/  IMAD.MOV.U32 R128, RZ, RZ, R239 ;  /* 0x000000ffff807224 */ /* 0x002fce00078e00ef */
[----:B------:R-:W-:Y:S08]  /*fc30*/  MUFU.EX2 R148, R127 ;  /* 0x0000007f00947308 */ /* 0x000ff00000000800 */
[----:B------:R-:W1:Y:S08]  /*fc40*/  MUFU.EX2 R239, R125 ;  /* 0x0000007d00ef7308 */ /* 0x000e700000000800 */
[----:B------:R-:W-:Y:S08]  /*fc50*/  MUFU.EX2 R81, R131 ;  /* 0x0000008300517308 */ /* 0x000ff00000000800 */
[----:B------:R-:W3:Y:S01]  /*fc60*/  MUFU.EX2 R150, R132 ;  /* 0x0000008400967308 */ /* 0x000ee20000000800 */
[----:B--2---:R-:W-:-:S02]  /*fc70*/  F2FP.BF16.PACK_AB R4, R149, R237 ;  /* 0x000000ed9504723e */ /* 0x004fc400000010ff */
[----:B-1----:R-:W-:Y:S02]  /*fc80*/  F2FP.BF16.PACK_AB R5, R148, R239 ;  /* 0x000000ef9405723e */ /* 0x002fe400000010ff */
[----:B------:R-:W-:-:S03]  /*fc90*/  F2FP.BF16.PACK_AB R6, R82, R80 ;  /* 0x000000505206723e */ /* 0x000fc600000010ff */
[----:B------:R-:W1:Y:S01]  /*fca0*/  MUFU.EX2 R76, R145 ;  /* 0x00000091004c7308 */ /* 0x000e620000000800 */
[----:B---3--:R-:W-:-:S07]  /*fcb0*/  F2FP.BF16.PACK_AB R7, R150, R81 ;  /* 0x000000519607723e */ /* 0x008fce00000010ff */
[----:B------:R-:W-:Y:S01]  /*fcc0*/  MUFU.EX2 R152, R152 ;  /* 0x0000009800987308 */ /* 0x000fe20000000800 */
[C---:B------:R-:W-:Y:S07]  /*fcd0*/  HMMA.16816.F32.BF16 R92, R4.reuse, R26, R48 ;  /* 0x0000001a045c723c */ /* 0x040fee0000041830 */
[----:B------:R-:W-:Y:S08]  /*fce0*/  MUFU.EX2 R147, R147 ;  /* 0x0000009300937308 */ /* 0x000ff00000000800 */
[----:B------:R-:W-:Y:S08]  /*fcf0*/  MUFU.EX2 R146, R146 ;  /* 0x0000009200927308 */ /* 0x000ff00000000800 */
[----:B------:R1:W-:Y:S08]  /*fd00*/  MUFU.EX2 R188, R144 ;  /* 0x0000009000bc7308 */ /* 0x0003f00000000800 */
[----:B------:R-:W2:Y:S08]  /*fd10*/  MUFU.EX2 R143, R143 ;  /* 0x0000008f008f7308 */ /* 0x000eb00000000800 */
[----:B------:R-:W-:Y:S08]  /*fd20*/  MUFU.EX2 R48, R142 ;  /* 0x0000008e00307308 */ /* 0x000ff00000000800 */
[----:B------:R-:W3:Y:S01]  /*fd30*/  MUFU.EX2 R145, R141 ;  /* 0x0000008d00917308 */ /* 0x000ee20000000800 */
[----:B------:R-:W-:Y:S01]  /*fd40*/  IMAD.MOV.U32 R88, RZ, RZ, R120 ;  /* 0x000000ffff587224 */ /* 0x000fe200078e0078 */
[----:B------:R-:W-:Y:S01]  /*fd50*/  HMMA.16816.F32.BF16 R124, R4, R16, R108 ;  /* 0x00000010047c723c */ /* 0x000fe2000004186c */
[----:B-1----:R-:W-:-:S07]  /*fd60*/  IMAD.MOV.U32 R144, RZ, RZ, R76 ;  /* 0x000000ffff907224 */ /* 0x002fce00078e004c */
[C---:B------:R-:W-:Y:S08]  /*fd70*/  HMMA.16816.F32.BF16 R120, R4.reuse, R18, R100 ;  /* 0x000000120478723c */ /* 0x040ff00000041864 */
[C---:B------:R-:W-:Y:S08]  /*fd80*/  HMMA.16816.F32.BF16 R112, R4.reuse, R12, R84 ;  /* 0x0000000c0470723c */ /* 0x040ff00000041854 */
[C---:B------:R-:W-:Y:S08]  /*fd90*/  HMMA.16816.F32.BF16 R108, R4.reuse, R14, R72 ;  /* 0x0000000e046c723c */ /* 0x040ff00000041848 */
[C---:B----4-:R-:W-:Y:S08]  /*fda0*/  HMMA.16816.F32.BF16 R104, R4.reuse, R8, R68 ;  /* 0x000000080468723c */ /* 0x050ff00000041844 */
[C---:B------:R-:W-:Y:S08]  /*fdb0*/  HMMA.16816.F32.BF16 R100, R4.reuse, R10, R64 ;  /* 0x0000000a0464723c */ /* 0x040ff00000041840 */
[----:B------:R-:W-:Y:S07]  /*fdc0*/  HMMA.16816.F32.BF16 R96, R4, R24, R60 ;  /* 0x000000180460723c */ /* 0x000fee000004183c */
[----:B------:R-:W-:Y:S01]  /*fdd0*/  FADD.FTZ R4, R78, R116 ;  /* 0x000000744e047221 */ /* 0x000fe20000010000 */
[----:B--2---:R-:W-:-:S02]  /*fde0*/  F2FP.BF16.PACK_AB R5, R143, R188 ;  /* 0x000000bc8f05723e */ /* 0x004fc400000010ff */
[----:B------:R-:W-:Y:S01]  /*fdf0*/  F2FP.BF16.PACK_AB R6, R144, R146 ;  /* 0x000000929006723e */ /* 0x000fe200000010ff */
[----:B------:R-:W-:Y:S01]  /*fe00*/  FADD.FTZ R132, R130, R4 ;  /* 0x0000000482847221 */ /* 0x000fe20000010000 */
[----:B------:R-:W-:Y:S02]  /*fe10*/  F2FP.BF16.PACK_AB R4, R147, R152 ;  /* 0x000000989304723e */ /* 0x000fe400000010ff */
[----:B---3--:R-:W-:Y:S01]  /*fe20*/  F2FP.BF16.PACK_AB R7, R145, R48 ;  /* 0x000000309107723e */ /* 0x008fe200000010ff */
[----:B------:R-:W-:Y:S02]  /*fe30*/  FADD.FTZ R2, R128, R2 ;  /* 0x0000000280027221 */ /* 0x000fe40000010000 */
[----:B------:R-:W-:-:S04]  /*fe40*/  FADD.FTZ R0, R129, R0 ;  /* 0x0000000081007221 */ /* 0x000fc80000010000 */
[C---:B------:R-:W-:Y:S01]  /*fe50*/  HMMA.16816.F32.BF16 R128, R4.reuse, R16, R56 ;  /* 0x000000100480723c */ /* 0x040fe20000041838 */
[----:B------:R-:W1:Y:S01]  /*fe60*/  MUFU.EX2 R16, R206 ;  /* 0x000000ce00107308 */ /* 0x000e620000000800 */
[----:B------:R-:W-:Y:S01]  /*fe70*/  FADD.FTZ R3, R79, R3 ;  /* 0x000000034f037221 */ /* 0x000fe20000010000 */
[----:B------:R-:W-:Y:S01]  /*fe80*/  MOV R77, R89 ;  /* 0x00000059004d7202 */ /* 0x000fe20000000f00 */
[----:B------:R-:W-:Y:S01]  /*fe90*/  IMAD.MOV.U32 R78, RZ, RZ, R90 ;  /* 0x000000ffff4e7224 */ /* 0x000fe200078e005a */
[----:B------:R-:W-:Y:S02]  /*fea0*/  MOV R76, R88 ;  /* 0x00000058004c7202 */ /* 0x000fe40000000f00 */
        /* <DEDUP_REMOVED lines=9> */
[----:B------:R-:W-:Y:S02]  /*ff40*/  MOV R72, R78 ;  /* 0x0000004e00487202 */ /* 0x000fe40000000f00 */
[----:B------:R-:W-:Y:S01]  /*ff50*/  MOV R73, R79 ;  /* 0x0000004f00497202 */ /* 0x000fe20000000f00 */
[----:B------:R-:W-:Y:S01]  /*ff60*/  IMAD.MOV.U32 R151, RZ, RZ, R119 ;  /* 0x000000ffff977224 */ /* 0x000fe200078e0077 */
[----:B------:R-:W-:Y:S01]  /*ff70*/  MOV R68, R117 ;  /* 0x0000007500447202 */ /* 0x000fe20000000f00 */
[C---:B------:R-:W-:Y:S01]  /*ff80*/  HMMA.16816.F32.BF16 R80, R4.reuse, R14, R36 ;  /* 0x0000000e0450723c */ /* 0x040fe20000041824 */
[----:B------:R-:W-:Y:S01]  /*ff90*/  MOV R69, R118 ;  /* 0x0000007600457202 */ /* 0x000fe20000000f00 */
[----:B------:R-:W2:Y:S06]  /*ffa0*/  LDSM.16.MT88.4 R12, [R213+0xa000] ;  /* 0x00a00000d50c783b */ /* 0x000eac0000004200 */
[C---:B------:R-:W-:Y:S01]  /*ffb0*/  HMMA.16816.F32.BF16 R76, R4.reuse, R24, R28 ;  /* 0x00000018044c723c */ /* 0x040fe2000004181c */
[----:B------:R1:W-:Y:S07]  /*ffc0*/  MUFU.EX2 R24, R203 ;  /* 0x000000cb00187308 */ /* 0x0003ee0000000800 */
[C---:B------:R-:W-:Y:S08]  /*ffd0*/  HMMA.16816.F32.BF16 R116, R4.reuse, R18, R52 ;  /* 0x000000120474723c */ /* 0x040ff00000041834 */
[----:B------:R-:W-:Y:S01]  /*ffe0*/  HMMA.16816.F32.BF16 R32, R4, R8, R32 ;  /* 0x000000080420723c */ /* 0x000fe20000041820 */
[----:B-1----:R-:W-:-:S02]  /*fff0*/  MOV R203, R16 ;  /* 0x0000001000cb7202 */ /* 0x002fc40000000f00 */
[----:B------:R-:W-:Y:S05]  /*10000*/  LDSM.16.MT88.4 R16, [R215+0xa000] ;  /* 0x00a00000d710783b */ /* 0x000fea0000004200 */
[C---:B------:R-:W-:Y:S01]  /*10010*/  HMMA.16816.F32.BF16 R84, R4.reuse, R10, R20 ;  /* 0x0000000a0454723c */ /* 0x040fe20000041814 */
[----:B------:R-:W1:Y:S04]  /*10020*/  LDSM.16.MT88.4 R8, [R216+0xa000] ;  /* 0x00a00000d808783b */ /* 0x000e680000004200 */
[----:B------:R-:W3:Y:S01]  /*10030*/  LDSM.16.MT88.4 R20, [R214+0xa000] ;  /* 0x00a00000d614783b */ /* 0x000ee20000004200 */
[----:B------:R-:W4:Y:S08]  /*10040*/  MUFU.EX2 R50, R139 ;  /* 0x0000008b00327308 */ /* 0x000f300000000800 */
[----:B------:R-:W1:Y:S08]  /*10050*/  MUFU.EX2 R51, R137 ;  /* 0x0000008900337308 */ /* 0x000e700000000800 */
[----:B------:R1:W1:Y:S08]  /*10060*/  MUFU.EX2 R49, R140 ;  /* 0x0000008c00317308 */ /* 0x0002700000000800 */
[----:B------:R-:W1:Y:S08]  /*10070*/  MUFU.EX2 R141, R138 ;  /* 0x0000008a008d7308 */ /* 0x000e700000000800 */
[----:B------:R-:W2:Y:S08]  /*10080*/  MUFU.EX2 R136, R136 ;  /* 0x0000008800887308 */ /* 0x000eb00000000800 */
[----:B------:R-:W2:Y:S01]  /*10090*/  MUFU.EX2 R202, R202 ;  /* 0x000000ca00ca7308 */ /* 0x000ea20000000800 */
[----:B----4-:R-:W-:Y:S01]  /*100a0*/  IMAD.MOV.U32 R25, RZ, RZ, R50 ;  /* 0x000000ffff197224 */ /* 0x010fe200078e0032 */
[----:B-1----:R-:W-:Y:S01]  /*100b0*/  MOV R140, R51 ;  /* 0x00000033008c7202 */ /* 0x002fe20000000f00 */
        /* <DEDUP_REMOVED lines=14> */
[----:B------:R-:W-:Y:S01]  /*101a0*/  MUFU.EX2 R237, R166 ;  /* 0x000000a600ed7308 */ /* 0x000fe20000000800 */
[----:B------:R-:W-:-:S02]  /*101b0*/  MOV R148, R236 ;  /* 0x000000ec00947202 */ /* 0x000fc40000000f00 */
[----:B------:R-:W-:Y:S02]  /*101c0*/  MOV R149, R211 ;  /* 0x000000d300957202 */ /* 0x000fe40000000f00 */
[----:B------:R-:W-:Y:S02]  /*101d0*/  F2FP.BF16.PACK_AB R4, R140, R141 ;  /* 0x0000008d8c04723e */ /* 0x000fe400000010ff */
[----:B--2---:R-:W-:Y:S01]  /*101e0*/  F2FP.BF16.PACK_AB R5, R203, R136 ;  /* 0x00000088cb05723e */ /* 0x004fe200000010ff */
[----:B------:R-:W-:Y:S01]  /*101f0*/  MUFU.EX2 R234, R167 ;  /* 0x000000a700ea7308 */ /* 0x000fe20000000800 */
[----:B------:R-:W-:Y:S02]  /*10200*/  F2FP.BF16.PACK_AB R6, R28, R25 ;  /* 0x000000191c06723e */ /* 0x000fe400000010ff */
[----:B------:R-:W-:-:S05]  /*10210*/  F2FP.BF16.PACK_AB R7, R202, R24 ;  /* 0x00000018ca07723e */ /* 0x000fca00000010ff */
[----:B------:R-:W-:Y:S01]  /*10220*/  MUFU.EX2 R239, R165 ;  /* 0x000000a500ef7308 */ /* 0x000fe20000000800 */
[----:B------:R-:W-:-:S07]  /*10230*/  MOV R27, R72 ;  /* 0x00000048001b7202 */ /* 0x000fce0000000f00 */
[----:B------:R-:W-:Y:S01]  /*10240*/  MUFU.EX2 R241, R164 ;  /* 0x000000a400f17308 */ /* 0x000fe20000000800 */
[----:B------:R-:W-:-:S07]  /*10250*/  IMAD.MOV.U32 R26, RZ, RZ, R73 ;  /* 0x000000ffff1a7224 */ /* 0x000fce00078e0049 */
[----:B------:R-:W-:Y:S01]  /*10260*/  MUFU.EX2 R211, R163 ;  /* 0x000000a300d37308 */ /* 0x000fe20000000800 */
[----:B------:R-:W-:-:S07]  /*10270*/  MOV R37, R74 ;  /* 0x0000004a00257202 */ /* 0x000fce0000000f00 */
[----:B------:R-:W1:Y:S01]  /*10280*/  MUFU.EX2 R233, R162 ;  /* 0x000000a200e97308 */ /* 0x000e620000000800 */
[----:B------:R-:W-:-:S07]  /*10290*/  MOV R38, R75 ;  /* 0x0000004b00267202 */ /* 0x000fce0000000f00 */
[----:B------:R-:W-:Y:S08]  /*102a0*/  MUFU.EX2 R236, R161 ;  /* 0x000000a100ec7308 */ /* 0x000ff00000000800 */
[----:B------:R-:W2:Y:S01]  /*102b0*/  MUFU.EX2 R238, R160 ;  /* 0x000000a000ee7308 */ /* 0x000ea20000000800 */
[----:B------:R-:W-:Y:S01]  /*102c0*/  FADD.FTZ R3, R199, R3 ;  /* 0x00000003c7037221 */ /* 0x000fe20000010000 */
[----:B------:R-:W-:Y:S01]  /*102d0*/  HMMA.16816.F32.BF16 R72, R4, R12, R124 ;  /* 0x0000000c0448723c */ /* 0x000fe2000004187c */
[----:B------:R-:W-:Y:S01]  /*102e0*/  IMAD.MOV.U32 R139, RZ, RZ, R146 ;  /* 0x000000ffff8b7224 */ /* 0x000fe200078e0092 */
[----:B------:R-:W-:Y:S01]  /*102f0*/  MOV R137, R48 ;  /* 0x0000003000897202 */ /* 0x000fe20000000f00 */
[----:B------:R-:W-:Y:S01]  /*10300*/  IMAD.MOV.U32 R199, RZ, RZ, R66 ;  /* 0x000000ffffc77224 */ /* 0x000fe200078e0042 */
[----:B------:R-:W-:-:S02]  /*10310*/  MOV R138, R65 ;  /* 0x00000041008a7202 */ /* 0x000fc40000000f00 */
[----:B------:R-:W-:Y:S01]  /*10320*/  MOV R146, R67 ;  /* 0x0000004300927202 */ /* 0x000fe20000000f00 */
[----:B------:R-:W-:Y:S01]  /*10330*/  IMAD.MOV.U32 R127, RZ, RZ, R68 ;  /* 0x000000ffff7f7224 */ /* 0x000fe200078e0044 */
[----:B------:R-:W-:Y:S01]  /*10340*/  MOV R36, R69 ;  /* 0x0000004500247202 */ /* 0x000fe20000000f00 */
[----:B------:R-:W-:Y:S01]  /*10350*/  IMAD.MOV.U32 R126, RZ, RZ, R71 ;  /* 0x000000ffff7e7224 */ /* 0x000fe200078e0047 */
[----:B------:R-:W-:Y:S01]  /*10360*/  MOV R125, R70 ;  /* 0x00000046007d7202 */ /* 0x000fe20000000f00 */
        /* <DEDUP_REMOVED lines=14> */
[----:B------:R1:W-:Y:S01]  /*10450*/  MUFU.EX2 R240, R154 ;  /* 0x0000009a00f07308 */ /* 0x0003e20000000800 */
[----:B------:R-:W-:Y:S01]  /*10460*/  FADD.FTZ R2, R126, R2 ;  /* 0x000000027e027221 */ /* 0x000fe20000010000 */
[----:B------:R-:W-:Y:S01]  /*10470*/  MOV R126, R27 ;  /* 0x0000001b007e7202 */ /* 0x000fe20000000f00 */
[----:B------:R-:W-:Y:S02]  /*10480*/  FADD.FTZ R3, R127, R3 ;  /* 0x000000037f037221 */ /* 0x000fe40000010000 */
[----:B------:R-:W-:Y:S01]  /*10490*/  HMMA.16816.F32.BF16 R92, R4, R12, R128 ;  /* 0x0000000c045c723c */ /* 0x000fe20000041880 */
[----:B------:R-:W-:Y:S01]  /*104a0*/  MOV R127, R26 ;  /* 0x0000001a007f7202 */ /* 0x000fe20000000f00 */
[----:B------:R-:W-:Y:S01]  /*104b0*/  IMAD.MOV.U32 R162, RZ, RZ, R28 ;  /* 0x000000ffffa27224 */ /* 0x000fe200078e001c */
[----:B------:R-:W-:-:S02]  /*104c0*/  MOV R124, R25 ;  /* 0x00000019007c7202 */ /* 0x000fc40000000f00 */
[----:B------:R-:W-:Y:S02]  /*104d0*/  MOV R163, R24 ;  /* 0x0000001800a37202 */ /* 0x000fe40000000f00 */
[----:B------:R-:W-:Y:S01]  /*104e0*/  MOV R160, R29 ;  /* 0x0000001d00a07202 */ /* 0x000fe20000000f00 */
[----:B------:R-:W-:Y:S01]  /*104f0*/  HMMA.16816.F32.BF16 R12, R4, R14, R116 ;  /* 0x0000000e040c723c */ /* 0x000fe20000041874 */
[----:B------:R-:W-:Y:S01]  /*10500*/  MOV R164, R31 ;  /* 0x0000001f00a47202 */ /* 0x000fe20000000f00 */
[----:B------:R-:W-:Y:S01]  /*10510*/  LDSM.16.MT88.4 R24, [R216+0xa800] ;  /* 0x00a80000d818783b */ /* 0x000fe20000004200 */
[----:B-1----:R-:W-:-:S03]  /*10520*/  IMAD.MOV.U32 R154, RZ, RZ, R30 ;  /* 0x000000ffff9a7224 */ /* 0x002fc600078e001e */
[----:B------:R-:W-:Y:S02]  /*10530*/  LDSM.16.MT88.4 R28, [R215+0xa800] ;  /* 0x00a80000d71c783b */ /* 0x000fe40000004200 */
[C---:B------:R-:W-:Y:S08]  /*10540*/  HMMA.16816.F32.BF16 R108, R4.reuse, R8, R88 ;  /* 0x00000008046c723c */ /* 0x040ff00000041858 */
[C---:B------:R-:W-:Y:S01]  /*10550*/  HMMA.16816.F32.BF16 R120, R4.reuse, R10, R80 ;  /* 0x0000000a0478723c */ /* 0x040fe20000041850 */
[----:B------:R-:W1:Y:S07]  /*10560*/  LDSM.16.MT88.4 R8, [R213+0xa800] ;  /* 0x00a80000d508783b */ /* 0x000e6e0000004200 */
[----:B------:R-:W-:Y:S01]  /*10570*/  HMMA.16816.F32.BF16 R116, R4, R20, R32 ;  /* 0x000000140474723c */ /* 0x000fe20000041820 */
[----:B------:R-:W2:Y:S01]  /*10580*/  LDSM.16.MT88.4 R32, [R214+0xa800] ;  /* 0x00a80000d620783b */ /* 0x000ea20000004200 */
[----:B------:R-:W-:-:S02]  /*10590*/  MOV R167, R182 ;  /* 0x000000b600a77202 */ /* 0x000fc40000000f00 */
[----:B------:R-:W-:Y:S01]  /*105a0*/  MOV R182, R183 ;  /* 0x000000b700b67202 */ /* 0x000fe20000000f00 */
[----:B------:R-:W-:Y:S01]  /*105b0*/  IMAD.MOV.U32 R183, RZ, RZ, R147 ;  /* 0x000000ffffb77224 */ /* 0x000fe200078e0093 */
        /* <DEDUP_REMOVED lines=8> */
[----:B------:R3:W4:Y:S01]  /*10640*/  MUFU.EX2 R235, R155 ;  /* 0x0000009b00eb7308 */ /* 0x0007220000000800 */
[----:B------:R-:W-:Y:S01]  /*10650*/  MOV R165, R206 ;  /* 0x000000ce00a57202 */ /* 0x000fe20000000f00 */
[----:B------:R-:W-:Y:S01]  /*10660*/  IMAD.MOV.U32 R250, RZ, RZ, R210 ;  /* 0x000000fffffa7224 */ /* 0x000fe200078e00d2 */
[----:B------:R-:W-:Y:S01]  /*10670*/  MOV R151, R207 ;  /* 0x000000cf00977202 */ /* 0x000fe20000000f00 */
[----:B------:R-:W-:-:S04]  /*10680*/  FADD.FTZ R0, R204, R0 ;  /* 0x00000000cc007221 */ /* 0x000fc80000010000 */
[----:B------:R-:W-:Y:S01]  /*10690*/  MUFU.EX2 R210, R159 ;  /* 0x0000009f00d27308 */ /* 0x000fe20000000800 */
[----:B---3--:R-:W-:-:S07]  /*106a0*/  MOV R155, R232 ;  /* 0x000000e8009b7202 */ /* 0x008fce0000000f00 */
[----:B------:R-:W-:Y:S08]  /*106b0*/  MUFU.EX2 R207, R201 ;  /* 0x000000c900cf7308 */ /* 0x000ff00000000800 */
[----:B------:R-:W-:Y:S08]  /*106c0*/  MUFU.EX2 R232, R157 ;  /* 0x0000009d00e87308 */ /* 0x000ff00000000800 */
[----:B------:R-:W3:Y:S08]  /*106d0*/  MUFU.EX2 R206, R153 ;  /* 0x0000009900ce7308 */ /* 0x000ef00000000800 */
[----:B------:R-:W-:Y:S08]  /*106e0*/  MUFU.EX2 R205, R156 ;  /* 0x0000009c00cd7308 */ /* 0x000ff00000000800 */
[----:B------:R-:W1:Y:S01]  /*106f0*/  MUFU.EX2 R204, R158 ;  /* 0x0000009e00cc7308 */ /* 0x000e620000000800 */
[----:B------:R-:W-:Y:S01]  /*10700*/  IMAD.MOV.U32 R125, RZ, RZ, R203 ;  /* 0x000000ffff7d7224 */ /* 0x000fe200078e00cb */
[----:B------:R-:W-:Y:S01]  /*10710*/  MOV R161, R202 ;  /* 0x000000ca00a17202 */ /* 0x000fe20000000f00 */
[C---:B------:R-:W-:Y:S01]  /*10720*/  HMMA.16816.F32.BF16 R112, R4.reuse, R22, R84 ;  /* 0x000000160470723c */ /* 0x040fe20000041854 */
[----:B------:R-:W2:Y:S04]  /*10730*/  LDSM.16.MT88.4 R20, [R213+0xb000] ;  /* 0x00b00000d514783b */ /* 0x000ea80000004200 */
[----:B------:R-:W-:Y:S03]  /*10740*/  MUFU.EX2 R203, R178 ;  /* 0x000000b200cb7308 */ /* 0x000fe60000000800 */
[C---:B------:R-:W-:Y:S05]  /*10750*/  HMMA.16816.F32.BF16 R104, R4.reuse, R16, R76 ;  /* 0x000000100468723c */ /* 0x040fea000004184c */
[----:B------:R-:W-:Y:S03]  /*10760*/  MUFU.EX2 R202, R179 ;  /* 0x000000b300ca7308 */ /* 0x000fe60000000800 */
[----:B------:R-:W-:Y:S01]  /*10770*/  HMMA.16816.F32.BF16 R96, R4, R18, R44 ;  /* 0x000000120460723c */ /* 0x000fe2000004182c */
[----:B------:R-:W2:Y:S04]  /*10780*/  LDSM.16.MT88.4 R16, [R216+0xb000] ;  /* 0x00b00000d810783b */ /* 0x000ea80000004200 */
[----:B------:R-:W-:Y:S02]  /*10790*/  MUFU.EX2 R201, R180 ;  /* 0x000000b400c97308 */ /* 0x000fe40000000800 */
[----:B----4-:R-:W-:-:S02]  /*107a0*/  F2FP.BF16.PACK_AB R4, R235, R240 ;  /* 0x000000f0eb04723e */ /* 0x010fc400000010ff */
[----:B---3--:R-:W-:Y:S02]  /*107b0*/  F2FP.BF16.PACK_AB R5, R206, R207 ;  /* 0x000000cfce05723e */ /* 0x008fe400000010ff */
[----:B------:R-:W-:Y:S02]  /*107c0*/  F2FP.BF16.PACK_AB R6, R210, R232 ;  /* 0x000000e8d206723e */ /* 0x000fe400000010ff */
        /* <DEDUP_REMOVED lines=19> */
[----:B---3--:R-:W-:-:S07]  /*10900*/  F2FP.BF16.PACK_AB R7, R248, R249 ;  /* 0x000000f9f807723e */ /* 0x008fce00000010ff */
[C---:B------:R-:W-:Y:S08]  /*10910*/  HMMA.16816.F32.BF16 R60, R4.reuse, R8, R92 ;  /* 0x00000008043c723c */ /* 0x040ff0000004185c */
[----:B------:R-:W-:Y:S01]  /*10920*/  HMMA.16816.F32.BF16 R56, R4, R10, R12 ;  /* 0x0000000a0438723c */ /* 0x000fe2000004180c */
[----:B------:R-:W1:Y:S04]  /*10930*/  LDSM.16.MT88.4 R12, [R214+0xb000] ;  /* 0x00b00000d60c783b */ /* 0x000e680000004200 */
[----:B------:R-:W2:Y:S01]  /*10940*/  LDSM.16.MT88.4 R8, [R215+0xb000] ;  /* 0x00b00000d708783b */ /* 0x000ea20000004200 */
[----:B------:R-:W-:Y:S01]  /*10950*/  MOV R157, R250 ;  /* 0x000000fa009d7202 */ /* 0x000fe20000000f00 */
[----:B------:R-:W-:Y:S01]  /*10960*/  IMAD.MOV.U32 R155, RZ, RZ, R160 ;  /* 0x000000ffff9b7224 */ /* 0x000fe200078e00a0 */
[----:B------:R-:W-:-:S02]  /*10970*/  MOV R250, R161 ;  /* 0x000000a100fa7202 */ /* 0x000fc40000000f00 */
[----:B------:R-:W-:Y:S01]  /*10980*/  MOV R160, R162 ;  /* 0x000000a200a07202 */ /* 0x000fe20000000f00 */
[----:B------:R-:W-:Y:S01]  /*10990*/  IMAD.MOV.U32 R162, RZ, RZ, R124 ;  /* 0x000000ffffa27224 */ /* 0x000fe200078e007c */
[----:B------:R-:W-:Y:S02]  /*109a0*/  MOV R161, R163 ;  /* 0x000000a300a17202 */ /* 0x000fe40000000f00 */
[----:B------:R-:W-:Y:S02]  /*109b0*/  MOV R163, R125 ;  /* 0x0000007d00a37202 */ /* 0x000fe40000000f00 */
[----:B------:R-:W-:Y:S01]  /*109c0*/  MOV R124, R126 ;  /* 0x0000007e007c7202 */ /* 0x000fe20000000f00 */
[----:B------:R-:W-:Y:S01]  /*109d0*/  IMAD.MOV.U32 R126, RZ, RZ, R37 ;  /* 0x000000ffff7e7224 */ /* 0x000fe200078e0025 */
[----:B------:R-:W-:Y:S01]  /*109e0*/  MOV R125, R127 ;  /* 0x0000007f007d7202 */ /* 0x000fe20000000f00 */
[----:B------:R-:W-:Y:S01]  /*109f0*/  FADD.FTZ R3, R157, R3 ;  /* 0x000000039d037221 */ /* 0x000fe20000010000 */
[----:B------:R-:W-:Y:S01]  /*10a00*/  MOV R157, R124 ;  /* 0x0000007c009d7202 */ /* 0x000fe20000000f00 */
[----:B------:R-:W-:Y:S01]  /*10a10*/  HMMA.16816.F32.BF16 R48, R4, R24, R108 ;  /* 0x000000180430723c */ /* 0x000fe2000004186c */
[----:B------:R-:W-:Y:S01]  /*10a20*/  MOV R153, R126 ;  /* 0x0000007e00997202 */ /* 0x000fe20000000f00 */
[----:B------:R-:W-:Y:S01]  /*10a30*/  IMAD.MOV.U32 R159, RZ, RZ, R125 ;  /* 0x000000ffff9f7224 */ /* 0x000fe200078e007d */
[----:B------:R-:W-:Y:S01]  /*10a40*/  MUFU.EX2 R129, R170 ;  /* 0x000000aa00817308 */ /* 0x000fe20000000800 */
[----:B------:R-:W-:-:S07]  /*10a50*/  MOV R37, R38 ;  /* 0x0000002600257202 */ /* 0x000fce0000000f00 */
[----:B------:R-:W3:Y:S01]  /*10a60*/  MUFU.EX2 R128, R171 ;  /* 0x000000ab00807308 */ /* 0x000ee20000000800 */
[----:B------:R-:W-:-:S07]  /*10a70*/  MOV R38, R220 ;  /* 0x000000dc00267202 */ /* 0x000fce0000000f00 */
[----:B------:R-:W-:Y:S08]  /*10a80*/  MUFU.EX2 R127, R172 ;  /* 0x000000ac007f7308 */ /* 0x000ff00000000800 */
[----:B------:R-:W-:Y:S08]  /*10a90*/  MUFU.EX2 R126, R174 ;  /* 0x000000ae007e7308 */ /* 0x000ff00000000800 */
[----:B------:R-:W-:Y:S08]  /*10aa0*/  MUFU.EX2 R125, R168 ;  /* 0x000000a8007d7308 */ /* 0x000ff00000000800 */
[----:B------:R-:W4:Y:S08]  /*10ab0*/  MUFU.EX2 R124, R169 ;  /* 0x000000a9007c7308 */ /* 0x000f300000000800 */
[----:B------:R-:W-:Y:S08]  /*10ac0*/  MUFU.EX2 R109, R173 ;  /* 0x000000ad006d7308 */ /* 0x000ff00000000800 */
[----:B------:R-:W1:Y:S01]  /*10ad0*/  MUFU.EX2 R108, R175 ;  /* 0x000000af006c7308 */ /* 0x000e620000000800 */
[----:B------:R-:W-:Y:S01]  /*10ae0*/  MOV R156, R37 ;  /* 0x00000025009c7202 */ /* 0x000fe20000000f00 */
[----:B------:R-:W-:Y:S01]  /*10af0*/  IMAD.MOV.U32 R178, RZ, RZ, R39 ;  /* 0x000000ffffb27224 */ /* 0x000fe200078e0027 */
[----:B------:R-:W-:Y:S01]  /*10b00*/  MOV R158, R38 ;  /* 0x00000026009e7202 */ /* 0x000fe20000000f00 */
[C---:B------:R-:W-:Y:S04]  /*10b10*/  HMMA.16816.F32.BF16 R64, R4.reuse, R28, R104 ;  /* 0x0000001c0440723c */ /* 0x040fe80000041868 */
[----:B------:R-:W-:Y:S04]  /*10b20*/  MUFU.EX2 R95, R197 ;  /* 0x000000c5005f7308 */ /* 0x000fe80000000800 */
[----:B------:R-:W-:Y:S04]  /*10b30*/  HMMA.16816.F32.BF16 R44, R4, R26, R120 ;  /* 0x0000001a042c723c */ /* 0x000fe80000041878 */
[----:B------:R-:W-:Y:S01]  /*10b40*/  MUFU.EX2 R94, R198 ;  /* 0x000000c6005e7308 */ /* 0x000fe20000000800 */
[----:B------:R-:W-:-:S07]  /*10b50*/  MOV R179, R217 ;  /* 0x000000d900b37202 */ /* 0x000fce0000000f00 */
[----:B------:R-:W-:Y:S01]  /*10b60*/  MUFU.EX2 R93, R247 ;  /* 0x000000f7005d7308 */ /* 0x000fe20000000800 */
[C---:B------:R-:W-:Y:S07]  /*10b70*/  HMMA.16816.F32.BF16 R36, R4.reuse, R32, R116 ;  /* 0x000000200424723c */ /* 0x040fee0000041874 */
[----:B------:R-:W1:Y:S01]  /*10b80*/  MUFU.EX2 R92, R246 ;  /* 0x000000f6005c7308 */ /* 0x000e620000000800 */
[C---:B------:R-:W-:Y:S07]  /*10b90*/  HMMA.16816.F32.BF16 R32, R4.reuse, R34, R112 ;  /* 0x000000220420723c */ /* 0x040fee0000041870 */
[----:B------:R-:W-:Y:S01]  /*10ba0*/  MUFU.EX2 R43, R245 ;  /* 0x000000f5002b7308 */ /* 0x000fe20000000800 */
[----:B------:R-:W-:Y:S07]  /*10bb0*/  HMMA.16816.F32.BF16 R28, R4, R30, R96 ;  /* 0x0000001e041c723c */ /* 0x000fee0000041860 */
[----:B------:R-:W-:Y:S01]  /*10bc0*/  MUFU.EX2 R42, R244 ;  /* 0x000000f4002a7308 */ /* 0x000fe20000000800 */
[----:B---3--:R-:W-:Y:S01]  /*10bd0*/  F2FP.BF16.PACK_AB R4, R128, R129 ;  /* 0x000000818004723e */ /* 0x008fe200000010ff */
[----:B------:R-:W-:Y:S01]  /*10be0*/  FADD.FTZ R0, R218, R0 ;  /* 0x00000000da007221 */ /* 0x000fe20000010000 */
[----:B----4-:R-:W-:Y:S01]  /*10bf0*/  F2FP.BF16.PACK_AB R5, R124, R125 ;  /* 0x0000007d7c05723e */ /* 0x010fe200000010ff */
[----:B------:R-:W-:Y:S01]  /*10c00*/  FADD.FTZ R2, R219, R2 ;  /* 0x00000002db027221 */ /* 0x000fe20000010000 */
[----:B------:R-:W-:Y:S01]  /*10c10*/  F2FP.BF16.PACK_AB R6, R126, R127 ;  /* 0x0000007f7e06723e */ /* 0x000fe200000010ff */
[----:B------:R-:W-:Y:S01]  /*10c20*/  FADD.FTZ R3, R184, R3 ;  /* 0x00000003b8037221 */ /* 0x000fe20000010000 */
[----:B------:R-:W-:Y:S01]  /*10c30*/  MOV R170, R182 ;  /* 0x000000b600aa7202 */ /* 0x000fe20000000f00 */
[----:B------:R-:W-:Y:S01]  /*10c40*/  MUFU.EX2 R97, R195 ;  /* 0x000000c300617308 */ /* 0x000fe20000000800 */
[----:B-1----:R-:W-:-:S02]  /*10c50*/  F2FP.BF16.PACK_AB R7, R108, R109 ;  /* 0x0000006d6c07723e */ /* 0x002fc400000010ff */
[----:B------:R-:W-:Y:S01]  /*10c60*/  MOV R176, R148 ;  /* 0x0000009400b07202 */ /* 0x000fe20000000f00 */
[----:B------:R-:W-:Y:S01]  /*10c70*/  IMAD.MOV.U32 R177, RZ, RZ, R183 ;  /* 0x000000ffffb17224 */ /* 0x000fe200078e00b7 */
[----:B------:R1:W5:Y:S03]  /*10c80*/  LDL.LU R220, [R1+0xe0] ;  /* 0x0000e00001dc7983 */ /* 0x0003660000300800 */
[----:B------:R-:W3:Y:S01]  /*10c90*/  MUFU.EX2 R96, R196 ;  /* 0x000000c400607308 */ /* 0x000ee20000000800 */
[----:B------:R-:W-:Y:S01]  /*10ca0*/  HMMA.16816.F32.BF16 R100, R4, R20, R100 ;  /* 0x000000140464723c */ /* 0x000fe20000041864 */
[----:B------:R-:W-:Y:S01]  /*10cb0*/  FADD.FTZ R0, R208, R0 ;  /* 0x00000000d0007221 */ /* 0x000fe20000010000 */
[----:B------:R-:W-:Y:S01]  /*10cc0*/  LDSM.16.MT88.4 R180, [R214+0xb800] ;  /* 0x00b80000d6b4783b */ /* 0x000fe20000004200 */
[----:B------:R-:W-:-:S05]  /*10cd0*/  FADD.FTZ R2, R209, R2 ;  /* 0x00000002d1027221 */ /* 0x000fca0000010000 */
[C---:B------:R-:W-:Y:S01]  /*10ce0*/  HMMA.16816.F32.BF16 R88, R4.reuse, R22, R88 ;  /* 0x000000160458723c */ /* 0x040fe20000041858 */
[----:B------:R-:W-:Y:S01]  /*10cf0*/  FADD.FTZ R3, R212, R3 ;  /* 0x00000003d4037221 */ /* 0x000fe20000010000 */
[----:B------:R-:W-:Y:S06]  /*10d00*/  MUFU.EX2 R41, R189 ;  /* 0x000000bd00297308 */ /* 0x000fec0000000800 */
[C---:B------:R-:W-:Y:S01]  /*10d10*/  HMMA.16816.F32.BF16 R84, R4.reuse, R16, R84 ;  /* 0x000000100454723c */ /* 0x040fe20000041854 */
[----:B------:R-:W-:Y:S01]  /*10d20*/  FADD.FTZ R0, R158, R0 ;  /* 0x000000009e007221 */ /* 0x000fe20000010000 */
[----:B------:R-:W-:Y:S06]  /*10d30*/  MUFU.EX2 R25, R185 ;  /* 0x000000b900197308 */ /* 0x000fec0000000800 */
[C---:B------:R-:W-:Y:S01]  /*10d40*/  HMMA.16816.F32.BF16 R80, R4.reuse, R18, R80 ;  /* 0x000000120450723c */ /* 0x040fe20000041850 */
[----:B------:R-:W-:Y:S01]  /*10d50*/  FADD.FTZ R2, R178, R2 ;  /* 0x00000002b2027221 */ /* 0x000fe20000010000 */
[----:B------:R-:W-:Y:S06]  /*10d60*/  MUFU.EX2 R27, R192 ;  /* 0x000000c0001b7308 */ /* 0x000fec0000000800 */
[C---:B------:R-:W-:Y:S08]  /*10d70*/  HMMA.16816.F32.BF16 R76, R4.reuse, R12, R76 ;  /* 0x0000000c044c723c */ /* 0x040ff0000004184c */
[C---:B------:R-:W-:Y:S08]  /*10d80*/  HMMA.16816.F32.BF16 R72, R4.reuse, R14, R72 ;  /* 0x0000000e0448723c */ /* 0x040ff00000041848 */
[C---:B--2---:R-:W-:Y:S08]  /*10d90*/  HMMA.16816.F32.BF16 R68, R4.reuse, R8, R68 ;  /* 0x000000080444723c */ /* 0x044ff00000041844 */
[----:B------:R-:W-:Y:S01]  /*10da0*/  HMMA.16816.F32.BF16 R52, R4, R10, R52 ;  /* 0x0000000a0434723c */ /* 0x000fe20000041834 */
[----:B------:R-:W-:Y:S01]  /*10db0*/  IMAD.MOV.U32 R119, RZ, RZ, R152 ;  /* 0x000000ffff777224 */ /* 0x000fe200078e0098 */
[----:B------:R-:W-:Y:S01]  /*10dc0*/  MUFU.EX2 R26, R193 ;  /* 0x000000c1001a7308 */ /* 0x000fe20000000800 */
[----:B------:R1:W5:Y:S04]  /*10dd0*/  LDL.LU R219, [R1+0xdc] ;  /* 0x0000dc0001db7983 */ /* 0x0003680000300800 */
[----:B------:R-:W-:Y:S01]  /*10de0*/  FADD.FTZ R4, R179, R40 ;  /* 0x00000028b3047221 */ /* 0x000fe20000010000 */
[----:B------:R-:W-:Y:S01]  /*10df0*/  F2FP.BF16.PACK_AB R5, R92, R93 ;  /* 0x0000005d5c05723e */ /* 0x000fe200000010ff */
[----:B------:R-:W-:Y:S01]  /*10e00*/  FADD.FTZ R3, R153, R3 ;  /* 0x0000000399037221 */ /* 0x000fe20000010000 */
[----:B------:R-:W-:Y:S01]  /*10e10*/  F2FP.BF16.PACK_AB R6, R94, R95 ;  /* 0x0000005f5e06723e */ /* 0x000fe200000010ff */
[----:B------:R-:W-:Y:S01]  /*10e20*/  FADD.FTZ R24, R156, R4 ;  /* 0x000000049c187221 */ /* 0x000fe20000010000 */
[----:B---3--:R-:W-:-:S02]  /*10e30*/  F2FP.BF16.PACK_AB R4, R96, R97 ;  /* 0x000000616004723e */ /* 0x008fc400000010ff */
[----:B------:R-:W-:Y:S01]  /*10e40*/  F2FP.BF16.PACK_AB R7, R42, R43 ;  /* 0x0000002b2a07723e */ /* 0x000fe200000010ff */
[----:B------:R-:W-:Y:S01]  /*10e50*/  FADD.FTZ R0, R157, R0 ;  /* 0x000000009d007221 */ /* 0x000fe20000010000 */
[----:B------:R-:W-:Y:S01]  /*10e60*/  MOV R157, R154 ;  /* 0x0000009a009d7202 */ /* 0x000fe20000000f00 */
[----:B------:R-:W-:Y:S01]  /*10e70*/  FADD.FTZ R2, R159, R2 ;  /* 0x000000029f027221 */ /* 0x000fe20000010000 */
[----:B------:R-:W-:Y:S01]  /*10e80*/  MOV R159, R164 ;  /* 0x000000a4009f7202 */ /* 0x000fe20000000f00 */
[----:B------:R-:W-:Y:S01]  /*10e90*/  IMAD.MOV.U32 R153, RZ, RZ, R165 ;  /* 0x000000ffff997224 */ /* 0x000fe200078e00a5 */
[----:B------:R-:W-:Y:S01]  /*10ea0*/  MOV R156, R166 ;  /* 0x000000a6009c7202 */ /* 0x000fe20000000f00 */
[C---:B------:R-:W-:Y:S01]  /*10eb0*/  HMMA.16816.F32.BF16 R60, R4.reuse, R20, R60 ;  /* 0x00000014043c723c */ /* 0x040fe2000004183c */
[----:B------:R-:W-:Y:S01]  /*10ec0*/  MOV R158, R167 ;  /* 0x000000a7009e7202 */ /* 0x000fe20000000f00 */
[----:B------:R-:W-:Y:S01]  /*10ed0*/  IMAD.MOV.U32 R178, RZ, RZ, R151 ;  /* 0x000000ffffb27224 */ /* 0x000fe200078e0097 */
[----:B------:R-:W-:Y:S01]  /*10ee0*/  MOV R179, R150 ;  /* 0x0000009600b37202 */ /* 0x000fe20000000f00 */
[----:B------:R-:W-:Y:S01]  /*10ef0*/  FADD.FTZ R2, R176, R2 ;  /* 0x00000002b0027221 */ /* 0x000fe20000010000 */
[----:B------:R-:W-:Y:S01]  /*10f00*/  MOV R186, R156 ;  /* 0x0000009c00ba7202 */ /* 0x000fe20000000f00 */
[----:B------:R1:W5:Y:S02]  /*10f10*/  LDL.LU R218, [R1+0xd8] ;  /* 0x0000d80001da7983 */ /* 0x0003640000300800 */
[----:B------:R-:W-:Y:S01]  /*10f20*/  HMMA.16816.F32.BF16 R56, R4, R22, R56 ;  /* 0x000000160438723c */ /* 0x000fe20000041838 */
[----:B------:R-:W-:Y:S01]  /*10f30*/  MOV R172, R153 ;  /* 0x0000009900ac7202 */ /* 0x000fe20000000f00 */
[----:B------:R-:W-:Y:S01]  /*10f40*/  IMAD.MOV.U32 R171, RZ, RZ, R159 ;  /* 0x000000ffffab7224 */ /* 0x000fe200078e009f */
[----:B------:R-:W-:-:S05]  /*10f50*/  MOV R184, R158 ;  /* 0x0000009e00b87202 */ /* 0x000fca0000000f00 */
[----:B------:R-:W-:Y:S01]  /*10f60*/  HMMA.16816.F32.BF16 R48, R4, R16, R48 ;  /* 0x000000100430723c */ /* 0x000fe20000041830 */
[----:B------:R-:W-:Y:S01]  /*10f70*/  FADD.FTZ R0, R179, R0 ;  /* 0x00000000b3007221 */ /* 0x000fe20000010000 */
[----:B------:R2:W3:Y:S01]  /*10f80*/  MUFU.EX2 R20, R178 ;  /* 0x000000b200147308 */ /* 0x0004e20000000800 */
[----:B------:R-:W-:-:S05]  /*10f90*/  MOV R176, R160 ;  /* 0x000000a000b07202 */ /* 0x000fca0000000f00 */
[----:B------:R-:W-:Y:S01]  /*10fa0*/  HMMA.16816.F32.BF16 R44, R4, R18, R44 ;  /* 0x00000012042c723c */ /* 0x000fe2000004182c */
[----:B------:R-:W-:Y:S01]  /*10fb0*/  MOV R158, R163 ;  /* 0x000000a3009e7202 */ /* 0x000fe20000000f00 */
[----:B------:R-:W-:-:S06]  /*10fc0*/  IMAD.MOV.U32 R179, RZ, RZ, R161 ;  /* 0x000000ffffb37224 */ /* 0x000fcc00078e00a1 */
[----:B------:R-:W-:Y:S01]  /*10fd0*/  HMMA.16816.F32.BF16 R36, R4, R12, R36 ;  /* 0x0000000c0424723c */ /* 0x000fe20000041824 */
[----:B------:R-:W-:Y:S01]  /*10fe0*/  MOV R156, R140 ;  /* 0x0000008c009c7202 */ /* 0x000fe20000000f00 */
[----:B------:R-:W-:-:S06]  /*10ff0*/  IMAD.MOV.U32 R159, RZ, RZ, R136 ;  /* 0x000000ffff9f7224 */ /* 0x000fcc00078e0088 */
[----:B------:R-:W-:Y:S01]  /*11000*/  HMMA.16816.F32.BF16 R32, R4, R14, R32 ;  /* 0x0000000e0420723c */ /* 0x000fe20000041820 */
[----:B--2---:R-:W-:-:S07]  /*11010*/  MOV R178, R162 ;  /* 0x000000a200b27202 */ /* 0x004fce0000000f00 */
[----:B------:R-:W-:Y:S01]  /*11020*/  HMMA.16816.F32.BF16 R64, R4, R8, R64 ;  /* 0x000000080440723c */ /* 0x000fe20000041840 */
[----:B------:R-:W-:-:S07]  /*11030*/  MOV R160, R137 ;  /* 0x0000008900a07202 */ /* 0x000fce0000000f00 */
[----:B------:R-:W-:Y:S01]  /*11040*/  HMMA.16816.F32.BF16 R28, R4, R10, R28 ;  /* 0x0000000a041c723c */ /* 0x000fe2000004181c */
[----:B------:R-:W-:Y:S01]  /*11050*/  FADD.FTZ R3, R177, R3 ;  /* 0x00000003b1037221 */ /* 0x000fe20000010000 */
[----:B------:R-:W-:Y:S01]  /*11060*/  MOV R161, R138 ;  /* 0x0000008a00a17202 */ /* 0x000fe20000000f00 */
[----:B------:R-:W-:Y:S01]  /*11070*/  MUFU.EX2 R40, R190 ;  /* 0x000000be00287308 */ /* 0x000fe20000000800 */
[----:B------:R-:W-:Y:S01]  /*11080*/  MOV R163, R144 ;  /* 0x0000009000a37202 */ /* 0x000fe20000000f00 */
[----:B------:R-:W-:Y:S02]  /*11090*/  LDSM.16.MT88.4 R164, [R216+0xb800] ;  /* 0x00b80000d8a4783b */ /* 0x000fe40000004200 */
[----:B------:R-:W-:Y:S01]  /*110a0*/  FADD.FTZ R4, R170, R24 ;  /* 0x00000018aa047221 */ /* 0x000fe20000010000 */
[----:B------:R-:W-:Y:S01]  /*110b0*/  MOV R170, R157 ;  /* 0x0000009d00aa7202 */ /* 0x000fe20000000f00 */
[----:B------:R-:W-:Y:S01]  /*110c0*/  LDSM.16.MT88.4 R12, [R215+0xb800] ;  /* 0x00b80000d70c783b */ /* 0x000fe20000004200 */
[----:B------:R-:W-:Y:S01]  /*110d0*/  MOV R157, R139 ;  /* 0x0000008b009d7202 */ /* 0x000fe20000000f00 */
[----:B------:R-:W-:Y:S01]  /*110e0*/  IMAD.MOV.U32 R162, RZ, RZ, R199 ;  /* 0x000000ffffa27224 */ /* 0x000fe200078e00c7 */
[----:B------:R-:W-:-:S02]  /*110f0*/  MOV R175, R186 ;  /* 0x000000ba00af7202 */ /* 0x000fc40000000f00 */
[----:B------:R-:W-:Y:S01]  /*11100*/  MOV R154, R149 ;  /* 0x00000095009a7202 */ /* 0x000fe20000000f00 */
[----:B------:R-:W-:Y:S01]  /*11110*/  MUFU.EX2 R21, R194 ;  /* 0x000000c200157308 */ /* 0x000fe20000000800 */
[----:B------:R-:W-:Y:S01]  /*11120*/  MOV R120, R172 ;  /* 0x000000ac00787202 */ /* 0x000fe20000000f00 */
[----:B------:R-:W-:Y:S01]  /*11130*/  IMAD.MOV.U32 R172, RZ, RZ, R157 ;  /* 0x000000ffffac7224 */ /* 0x000fe200078e009d */
[----:B------:R-:W-:Y:S01]  /*11140*/  MOV R177, R155 ;  /* 0x0000009b00b17202 */ /* 0x000fe20000000f00 */
[----:B------:R-:W-:Y:S01]  /*11150*/  FADD.FTZ R4, R119, R4 ;  /* 0x0000000477047221 */ /* 0x000fe20000010000 */
[----:B------:R-:W-:Y:S01]  /*11160*/  MOV R121, R171 ;  /* 0x000000ab00797202 */ /* 0x000fe20000000f00 */
[----:B------:R1:W5:Y:S01]  /*11170*/  LDL.LU R217, [R1+0xd4] ;  /* 0x0000d40001d97983 */ /* 0x0003620000300800 */
        /* <DEDUP_REMOVED lines=37> */
[----:B------:R-:W2:Y:S01]  /*113d0*/  MUFU.EX2 R16, R243 ;  /* 0x000000f300107308 */ /* 0x000ea20000000800 */
[----:B------:R-:W-:Y:S01]  /*113e0*/  FADD.FTZ R6, R119, R2 ;  /* 0x0000000277067221 */ /* 0x000fe20000010000 */
[----:B------:R-:W4:Y:S01]  /*113f0*/  LDSM.16.MT88.4 R148, [R213+0xb800] ;  /* 0x00b80000d594783b */ /* 0x000f220000004200 */
[----:B------:R-:W-:Y:S01]  /*11400*/  FADD.FTZ R5, R120, R0 ;  /* 0x0000000078057221 */ /* 0x000fe20000010000 */
[----:B------:R-:W-:Y:S01]  /*11410*/  MOV R123, R173 ;  /* 0x000000ad007b7202 */ /* 0x000fe20000000f00 */
        /* <DEDUP_REMOVED lines=36> */
[----:B------:R-:W1:Y:S01]  /*11660*/  MUFU.EX2 R19, R147 ;  /* 0x0000009300137308 */ /* 0x000e620000000800 */
[----:B------:R-:W-:Y:S02]  /*11670*/  FADD.FTZ R0, R125, R0 ;  /* 0x000000007d007221 */ /* 0x000fe40000010000 */
[----:B------:R-:W-:Y:S02]  /*11680*/  FADD.FTZ R5, R96, R5 ;  /* 0x0000000560057221 */ /* 0x000fe40000010000 */
[----:B------:R-:W-:-:S02]  /*11690*/  FADD.FTZ R4, R92, R4 ;  /* 0x000000045c047221 */ /* 0x000fc40000010000 */
[----:B------:R-:W-:Y:S01]  /*116a0*/  FADD.FTZ R2, R128, R2 ;  /* 0x0000000280027221 */ /* 0x000fe20000010000 */
[----:B------:R-:W1:Y:S01]  /*116b0*/  MUFU.EX2 R11, R242 ;  /* 0x000000f2000b7308 */ /* 0x000e620000000800 */
[----:B------:R-:W-:Y:S02]  /*116c0*/  FADD.FTZ R0, R124, R0 ;  /* 0x000000007c007221 */ /* 0x000fe40000010000 */
[----:B------:R-:W-:Y:S02]  /*116d0*/  FADD.FTZ R5, R95, R5 ;  /* 0x000000055f057221 */ /* 0x000fe40000010000 */
[----:B------:R-:W-:-:S03]  /*116e0*/  FADD.FTZ R4, R43, R4 ;  /* 0x000000042b047221 */ /* 0x000fc60000010000 */
[----:B------:R-:W1:Y:S01]  /*116f0*/  MUFU.EX2 R23, R187 ;  /* 0x000000bb00177308 */ /* 0x000e620000000800 */
[----:B------:R-:W-:Y:S02]  /*11700*/  FADD.FTZ R2, R127, R2 ;  /* 0x000000027f027221 */ /* 0x000fe40000010000 */
[----:B------:R-:W-:-:S05]  /*11710*/  FADD.FTZ R0, R109, R0 ;  /* 0x000000006d007221 */ /* 0x000fca0000010000 */
[----:B------:R-:W1:Y:S01]  /*11720*/  MUFU.EX2 R18, R154 ;  /* 0x0000009a00127308 */ /* 0x000e620000000800 */
[----:B------:R-:W-:Y:S02]  /*11730*/  FADD.FTZ R5, R94, R5 ;  /* 0x000000055e057221 */ /* 0x000fe40000010000 */
[----:B------:R-:W-:-:S05]  /*11740*/  FADD.FTZ R4, R42, R4 ;  /* 0x000000042a047221 */ /* 0x000fca0000010000 */
[----:B------:R-:W1:Y:S01]  /*11750*/  MUFU.EX2 R10, R251 ;  /* 0x000000fb000a7308 */ /* 0x000e620000000800 */
[----:B------:R-:W-:Y:S02]  /*11760*/  FADD.FTZ R2, R126, R2 ;  /* 0x000000027e027221 */ /* 0x000fe40000010000 */
[----:B------:R-:W-:-:S05]  /*11770*/  FADD.FTZ R0, R108, R0 ;  /* 0x000000006c007221 */ /* 0x000fca0000010000 */
[----:B------:R-:W1:Y:S01]  /*11780*/  MUFU.EX2 R22, R191 ;  /* 0x000000bf00167308 */ /* 0x000e620000000800 */
[----:B---3--:R-:W-:Y:S02]  /*11790*/  FADD.FTZ R5, R20, R5 ;  /* 0x0000000514057221 */ /* 0x008fe40000010000 */
[----:B--2---:R-:W-:-:S05]  /*117a0*/  FADD.FTZ R4, R16, R4 ;  /* 0x0000000410047221 */ /* 0x004fca0000010000 */
[----:B------:R-:W2:Y:S01]  /*117b0*/  MUFU.EX2 R17, R184 ;  /* 0x000000b800117308 */ /* 0x000ea20000000800 */
[----:B------:R-:W-:-:S07]  /*117c0*/  FADD.FTZ R2, R41, R2 ;  /* 0x0000000229027221 */ /* 0x000fce0000010000 */
[----:B------:R-:W3:Y:S01]  /*117d0*/  MUFU.EX2 R9, R252 ;  /* 0x000000fc00097308 */ /* 0x000ee20000000800 */
[----:B------:R-:W-:Y:S02]  /*117e0*/  FADD.FTZ R0, R25, R0 ;  /* 0x0000000019007221 */ /* 0x000fe40000010000 */
[----:B-1----:R-:W-:Y:S02]  /*117f0*/  FADD.FTZ R5, R19, R5 ;  /* 0x0000000513057221 */ /* 0x002fe40000010000 */
[----:B------:R-:W-:Y:S02]  /*11800*/  FADD.FTZ R4, R11, R4 ;  /* 0x000000040b047221 */ /* 0x000fe40000010000 */
[----:B------:R-:W-:Y:S02]  /*11810*/  FADD.FTZ R2, R40, R2 ;  /* 0x0000000228027221 */ /* 0x000fe40000010000 */
[----:B------:R-:W-:Y:S02]  /*11820*/  FADD.FTZ R0, R23, R0 ;  /* 0x0000000017007221 */ /* 0x000fe40000010000 */
[----:B------:R-:W-:-:S02]  /*11830*/  FADD.FTZ R5, R18, R5 ;  /* 0x0000000512057221 */ /* 0x000fc40000010000 */
[----:B------:R-:W-:Y:S02]  /*11840*/  FADD.FTZ R4, R10, R4 ;  /* 0x000000040a047221 */ /* 0x000fe40000010000 */
[----:B------:R-:W-:Y:S02]  /*11850*/  FADD.FTZ R2, R27, R2 ;  /* 0x000000021b027221 */ /* 0x000fe40000010000 */
[----:B------:R-:W-:Y:S02]  /*11860*/  FADD.FTZ R0, R22, R0 ;  /* 0x0000000016007221 */ /* 0x000fe40000010000 */
[----:B--2---:R-:W-:Y:S02]  /*11870*/  FADD.FTZ R5, R17, R5 ;  /* 0x0000000511057221 */ /* 0x004fe40000010000 */
[----:B---3--:R-:W-:Y:S02]  /*11880*/  FADD.FTZ R4, R9, R4 ;  /* 0x0000000409047221 */ /* 0x008fe40000010000 */
[----:B------:R-:W-:-:S02]  /*11890*/  FADD.FTZ R2, R26, R2 ;  /* 0x000000021a027221 */ /* 0x000fc40000010000 */
[----:B------:R-:W-:Y:S01]  /*118a0*/  FADD.FTZ R0, R21, R0 ;  /* 0x0000000015007221 */ /* 0x000fe20000010000 */
        /* <DEDUP_REMOVED lines=14> */
[----:B----4-:R-:W-:Y:S01]  /*11990*/  HMMA.16816.F32.BF16 R136, R192, R148, R100 ;  /* 0x00000094c088723c */ /* 0x010fe20000041864 */
[----:B------:R-:W-:Y:S01]  /*119a0*/  @UP0 UIADD3 UR8, UR8, -0x3, URZ ;  /* 0xfffffffd08080890 */ /* 0x000fe2000fffe03f */
[----:B------:R-:W-:-:S06]  /*119b0*/  MOV R3, R133 ;  /* 0x0000008500037202 */ /* 0x000fcc0000000f00 */
[----:B------:R-:W-:Y:S01]  /*119c0*/  HMMA.16816.F32.BF16 R144, R192, R150, R88 ;  /* 0x00000096c090723c */ /* 0x000fe20000041858 */
[----:B------:R-:W-:-:S07]  /*119d0*/  @P0 MOV R3, R133 ;  /* 0x0000008500030202 */ /* 0x000fce0000000f00 */
[C---:B------:R-:W-:Y:S08]  /*119e0*/  HMMA.16816.F32.BF16 R152, R192.reuse, R164, R84 ;  /* 0x000000a4c098723c */ /* 0x040ff00000041854 */
[C---:B------:R-:W-:Y:S08]  /*119f0*/  HMMA.16816.F32.BF16 R160, R192.reuse, R166, R80 ;  /* 0x000000a6c0a0723c */ /* 0x040ff00000041850 */
[C---:B------:R-:W-:Y:S08]  /*11a00*/  HMMA.16816.F32.BF16 R168, R192.reuse, R180, R76 ;  /* 0x000000b4c0a8723c */ /* 0x040ff0000004184c */
[----:B------:R-:W-:Y:S08]  /*11a10*/  HMMA.16816.F32.BF16 R176, R192, R182, R72 ;  /* 0x000000b6c0b0723c */ /* 0x000ff00000041848 */
[----:B------:R-:W-:Y:S01]  /*11a20*/  HMMA.16816.F32.BF16 R140, R196, R148, R60 ;  /* 0x00000094c48c723c */ /* 0x000fe2000004183c */
[--C-:B------:R-:W-:Y:S01]  /*11a30*/  IMAD.MOV.U32 R73, RZ, RZ, R135.reuse ;  /* 0x000000ffff497224 */ /* 0x100fe200078e0087 */
[----:B------:R-:W-:Y:S01]  /*11a40*/  MOV R74, R200 ;  /* 0x000000c8004a7202 */ /* 0x000fe20000000f00 */
[----:B------:R-:W-:Y:S01]  /*11a50*/  @P0 IMAD.MOV.U32 R73, RZ, RZ, R135 ;  /* 0x000000ffff490224 */ /* 0x000fe200078e0087 */
[----:B------:R-:W-:-:S04]  /*11a60*/  MOV R72, R134 ;  /* 0x0000008600487202 */ /* 0x000fc80000000f00 */
[----:B------:R-:W-:Y:S01]  /*11a70*/  HMMA.16816.F32.BF16 R156, R196, R164, R48 ;  /* 0x000000a4c49c723c */ /* 0x000fe20000041830 */
[----:B------:R-:W-:Y:S02]  /*11a80*/  @P0 MOV R74, R200 ;  /* 0x000000c8004a0202 */ /* 0x000fe40000000f00 */
[----:B------:R-:W-:-:S05]  /*11a90*/  @P0 MOV R72, R134 ;  /* 0x0000008600480202 */ /* 0x000fca0000000f00 */
        /* <DEDUP_REMOVED lines=9> */
.L_x_70:
[----:B-1----:R-:W-:-:S12]  /*11b30*/  UIADD3 UR8, UR18, -0x1, URZ ;  /* 0xffffffff12087890 */ /* 0x002fd8000fffe03f */
.L_x_72:
[----:B-1----:R-:W-:-:S13]  /*11b40*/  ISETP.LE.AND P0, PT, RZ, UR8, PT ;  /* 0x00000008ff007c0c */ /* 0x002fda000bf03270 */
        /* <DEDUP_REMOVED lines=10> */
[----:B------:R-:W-:-:S02]  /*11bf0*/  USHF.L.U32 UR6, UR6, 0x5, URZ ;  /* 0x0000000506067899 */ /* 0x000fc4000800063f */
[----:B------:R-:W-:Y:S02]  /*11c00*/  USHF.L.U64.HI UR12, UR4, 0x5, UR5 ;  /* 0x00000005040c7899 */ /* 0x000fe40008010205 */
[----:B------:R-:W-:Y:S01]  /*11c10*/  USHF.L.U32 UR13, UR4, 0x5, URZ ;  /* 0x00000005040d7899 */ /* 0x000fe2000800063f */
[----:B--2---:R-:W-:Y:S02]  /*11c20*/  MOV R3, R7 ;  /* 0x0000000700037202 */ /* 0x004fe40000000f00 */
[----:B---3--:R-:W-:-:S05]  /*11c30*/  MOV R2, R4 ;  /* 0x0000000400027202 */ /* 0x008fca0000000f00 */
[----:B------:R1:W-:Y:S01]  /*11c40*/  STL.64 [R1+0x78], R2 ;  /* 0x0000780201007387 */ /* 0x0003e20000100a00 */
[----:B------:R-:W-:Y:S05]  /*11c50*/  BRA `(.L_x_74) ;  /* 0x000002b000007947 */ /* 0x000fea0003800000 */
.L_x_76:
        /* <DEDUP_REMOVED lines=11> */
[----:B--2---:R-:W-:Y:S01]  /*11d10*/  IMAD.U32 R3, RZ, RZ, UR15 ;  /* 0x0000000fff037e24 */ /* 0x004fe2000f8e00ff */
[----:B------:R-:W-:Y:S04]  /*11d20*/  LEA R0, P1, R0, R2, 0x7 ;  /* 0x0000000200007211 */ /* 0x000fe800078238ff */
        /* <DEDUP_REMOVED lines=30> */
.L_x_74:
[----:B------:R-:W2:Y:S01]  /*11f10*/  LDL.64 R4, [R1+0x78] ;  /* 0x0000780001047983 */ /* 0x000ea20000100a00 */
[----:B------:R-:W-:Y:S04]  /*11f20*/  DEPBAR.LE SB0, 0x0 ;  /* 0x000080000000791a */ /* 0x000fe80000000000 */
[----:B-1----:R-:W-:Y:S01]  /*11f30*/  MOV R2, UR8 ;  /* 0x0000000800027c02 */ /* 0x002fe20008000f00 */
[----:B------:R-:W-:Y:S01]  /*11f40*/  BAR.SYNC.DEFER_BLOCKING 0x0 ;  /* 0x0000000000007b1d */ /* 0x000fe20000010000 */
[----:B------:R-:W-:Y:S02]  /*11f50*/  USHF.R.S32.HI UR5, URZ, 0x1f, UR8 ;  /* 0x0000001f3f057899 */ /* 0x000fe40008011408 */
[----:B------:R-:W-:Y:S04]  /*11f60*/  UIMAD UR4, UR11, UR8, URZ ;  /* 0x000000080b0472a4 */ /* 0x000fe8000f8e023f */
        /* <DEDUP_REMOVED lines=14> */
[----:B-----5:R-:W-:Y:S04]  /*12050*/  IADD3 R10, P0, R12, UR6, RZ ;  /* 0x000000060c0a7c10 */ /* 0x020fe8000ff1e0ff */
        /* <DEDUP_REMOVED lines=16> */
[----:B------:R-:W-:Y:S08]  /*12160*/  LDSM.16.M88.4 R128, [R219] ;  /* 0x00000000db80783b */ /* 0x000ff00000000200 */
[----:B------:R-:W2:Y:S08]  /*12170*/  LDSM.16.M88.4 R16, [R212+0x4000] ;  /* 0x00400000d410783b */ /* 0x000eb00000000200 */
[----:B------:R-:W4:Y:S08]  /*12180*/  LDSM.16.M88.4 R124, [R219+0x2000] ;  /* 0x00200000db7c783b */ /* 0x000f300000000200 */
[----:B------:R-:W1:Y:S08]  /*12190*/  LDSM.16.M88.4 R32, [R212+0x4800] ;  /* 0x00480000d420783b */ /* 0x000e700000000200 */
[----:B------:R-:W1:Y:S08]  /*121a0*/  LDSM.16.M88.4 R48, [R212+0x5000] ;  /* 0x00500000d430783b */ /* 0x000e700000000200 */
        /* <DEDUP_REMOVED lines=10> */
[----:B------:R-:W-:Y:S01]  /*12250*/  LDSM.16.M88.4 R204, [R222] ;  /* 0x00000000decc783b */ /* 0x000fe20000000200 */
[C---:B------:R-:W-:Y:S07]  /*12260*/  HMMA.16816.F32.BF16 R24, R124.reuse, R32, RZ ;  /* 0x000000207c18723c */ /* 0x040fee00000418ff */
[----:B------:R-:W1:Y:S01]  /*12270*/  LDSM.16.M88.4 R208, [R218+0x4000] ;  /* 0x00400000dad0783b */ /* 0x000e620000000200 */
[-C--:B------:R-:W-:Y:S07]  /*12280*/  HMMA.16816.F32.BF16 R28, R124, R34.reuse, RZ ;  /* 0x000000227c1c723c */ /* 0x080fee00000418ff */
[----:B------:R-:W0:Y:S01]  /*12290*/  LDGDEPBAR ;  /* 0x00000000000079af */ /* 0x000e220000000000 */
[C---:B------:R-:W-:Y:S08]  /*122a0*/  HMMA.16816.F32.BF16 R32, R128.reuse, R34, RZ ;  /* 0x000000228020723c */ /* 0x040ff000000418ff */
[-C--:B------:R-:W-:Y:S08]  /*122b0*/  HMMA.16816.F32.BF16 R36, R128, R48.reuse, RZ ;  /* 0x000000308024723c */ /* 0x080ff000000418ff */
        /* <DEDUP_REMOVED lines=22> */
[----:B------:R-:W-:Y:S01]  /*12420*/  HMMA.16816.F32.BF16 R128, R128, R202, RZ ;  /* 0x000000ca8080723c */ /* 0x000fe200000418ff */
[----:B------:R-:W2:Y:S07]  /*12430*/  LDSM.16.M88.4 R200, [R222+0x2000] ;  /* 0x00200000dec8783b */ /* 0x000eae0000000200 */
        /* <DEDUP_REMOVED lines=87> */
[----:B------:R-:W-:Y:S01]  /*129b0*/  FMUL.FTZ R4, R4, c[0x0][0x2ec] ;  /* 0x0000bb0004047a20 */ /* 0x000fe20000410000 */
[C---:B------:R-:W-:Y:S03]  /*129c0*/  HMMA.16816.F32.BF16 R16, R208.reuse, R202, R16 ;  /* 0x000000cad010723c */ /* 0x040fe60000041810 */
[----:B------:R-:W-:Y:S01]  /*129d0*/  MUFU.TANH R240, R4 ;  /* 0x0000000400f07308 */ /* 0x000fe20000002400 */
        /* <DEDUP_REMOVED lines=16> */
[----:B------:R1:W-:Y:S01]  /*12ae0*/  MUFU.TANH R247, R7 ;  /* 0x0000000700f77308 */ /* 0x0003e20000002400 */
[----:B------:R-:W-:Y:S09]  /*12af0*/  FMUL.FTZ R12, R12, c[0x0][0x2ec] ;  /* 0x0000bb000c0c7a20 */ /* 0x000ff20000410000 */
[----:B------:R-:W2:Y:S10]  /*12b00*/  MUFU.TANH R0, R13 ;  /* 0x0000000d00007308 */ /* 0x000eb40000002400 */
[----:B------:R-:W3:Y:S01]  /*12b10*/  MUFU.TANH R2, R14 ;  /* 0x0000000e00027308 */ /* 0x000ee20000002400 */
[----:B-1----:R-:W1:Y:S09]  /*12b20*/  LDSM.16.M88.4 R4, [R217+0x800] ;  /* 0x00080000d904783b */ /* 0x002e720000000200 */
[----:B------:R-:W-:Y:S01]  /*12b30*/  MUFU.TANH R236, R8 ;  /* 0x0000000800ec7308 */ /* 0x000fe20000002400 */
[----:B--2---:R2:W-:Y:S09]  /*12b40*/  STL [R1+0x8], R0 ;  /* 0x0000080001007387 */ /* 0x0045f20000100800 */
[----:B------:R-:W-:Y:S01]  /*12b50*/  MUFU.TANH R244, R9 ;  /* 0x0000000900f47308 */ /* 0x000fe20000002400 */
[----:B---3--:R3:W-:Y:S09]  /*12b60*/  STL [R1+0x4], R2 ;  /* 0x0000040201007387 */ /* 0x0087f20000100800 */
[----:B------:R-:W-:Y:S10]  /*12b70*/  MUFU.TANH R243, R10 ;  /* 0x0000000a00f37308 */ /* 0x000ff40000002400 */
[----:B--2---:R-:W2:Y:S01]  /*12b80*/  MUFU.TANH R0, R15 ;  /* 0x0000000f00007308 */ /* 0x004ea20000002400 */
[-C--:B-1----:R-:W-:Y:S09]  /*12b90*/  HMMA.16816.F32.BF16 R20, R208, R4.reuse, R20 ;  /* 0x00000004d014723c */ /* 0x082ff20000041814 */
[----:B------:R-:W-:Y:S01]  /*12ba0*/  MUFU.TANH R252, R11 ;  /* 0x0000000b00fc7308 */ /* 0x000fe20000002400 */
[C---:B------:R-:W-:Y:S09]  /*12bb0*/  HMMA.16816.F32.BF16 R24, R204.reuse, R4, R24 ;  /* 0x00000004cc18723c */ /* 0x040ff20000041818 */
[----:B------:R-:W-:Y:S01]  /*12bc0*/  MUFU.TANH R251, R12 ;  /* 0x0000000c00fb7308 */ /* 0x000fe20000002400 */
[-C--:B------:R-:W-:Y:S01]  /*12bd0*/  HMMA.16816.F32.BF16 R28, R204, R6.reuse, R28 ;  /* 0x00000006cc1c723c */ /* 0x080fe2000004181c */
[----:B--2---:R1:W-:Y:S03]  /*12be0*/  STL [R1], R0 ;  /* 0x0000000001007387 */ /* 0x0043e60000100800 */
        /* <DEDUP_REMOVED lines=8> */
[----:B------:R-:W-:Y:S02]  /*12c70*/  FMUL.FTZ R27, R27, c[0x0][0x2ec] ;  /* 0x0000bb001b1b7a20 */ /* 0x000fe40000410000 */
[----:B------:R-:W-:Y:S02]  /*12c80*/  FMUL.FTZ R23, R23, c[0x0][0x2ec] ;  /* 0x0000bb0017177a20 */ /* 0x000fe40000410000 */
[----:B------:R-:W-:Y:S02]  /*12c90*/  FMUL.FTZ R30, R30, c[0x0][0x2ec] ;  /* 0x0000bb001e1e7a20 */ /* 0x000fe40000410000 */
[----:B------:R-:W-:Y:S02]  /*12ca0*/  FMUL.FTZ R31, R31, c[0x0][0x2ec] ;  /* 0x0000bb001f1f7a20 */ /* 0x000fe40000410000 */
[----:B------:R-:W-:Y:S01]  /*12cb0*/  FMUL.FTZ R24, R24, c[0x0][0x2ec] ;  /* 0x0000bb0018187a20 */ /* 0x000fe20000410000 */
[----:B---3--:R-:W3:Y:S01]  /*12cc0*/  MUFU.TANH R2, R26 ;  /* 0x0000001a00027308 */ /* 0x008ee20000002400 */
[----:B------:R-:W-:Y:S02]  /*12cd0*/  FMUL.FTZ R25, R25, c[0x0][0x2ec] ;  /* 0x0000bb0019197a20 */ /* 0x000fe40000410000 */
[----:B------:R-:W-:Y:S02]  /*12ce0*/  FMUL.FTZ R28, R28, c[0x0][0x2ec] ;  /* 0x0000bb001c1c7a20 */ /* 0x000fe40000410000 */
[----:B------:R-:W-:Y:S02]  /*12cf0*/  FMUL.FTZ R29, R29, c[0x0][0x2ec] ;  /* 0x0000bb001d1d7a20 */ /* 0x000fe40000410000 */
[----:B------:R-:W-:Y:S02]  /*12d00*/  FMUL.FTZ R32, R32, c[0x0][0x2ec] ;  /* 0x0000bb0020207a20 */ /* 0x000fe40000410000 */
[----:B------:R-:W-:Y:S01]  /*12d10*/  FMUL.FTZ R33, R33, c[0x0][0x2ec] ;  /* 0x0000bb0021217a20 */ /* 0x000fe20000410000 */
[----:B-1----:R-:W1:Y:S01]  /*12d20*/  MUFU.TANH R0, R27 ;  /* 0x0000001b00007308 */ /* 0x002e620000002400 */
[----:B------:R-:W-:Y:S02]  /*12d30*/  FMUL.FTZ R34, R34, c[0x0][0x2ec] ;  /* 0x0000bb0022227a20 */ /* 0x000fe40000410000 */
[----:B------:R-:W-:Y:S07]  /*12d40*/  FMUL.FTZ R35, R35, c[0x0][0x2ec] ;  /* 0x0000bb0023237a20 */ /* 0x000fee0000410000 */
[----:B------:R-:W-:Y:S01]  /*12d50*/  MUFU.TANH R234, R17 ;  /* 0x0000001100ea7308 */ /* 0x000fe20000002400 */
[-C--:B--2---:R-:W-:Y:S01]  /*12d60*/  HMMA.16816.F32.BF16 R36, R208, R4.reuse, R36 ;  /* 0x00000004d024723c */ /* 0x084fe20000041824 */
[----:B---3--:R2:W-:Y:S07]  /*12d70*/  STL [R1+0x34], R2 ;  /* 0x0000340201007387 */ /* 0x0085ee0000100800 */
[C---:B------:R-:W-:Y:S01]  /*12d80*/  HMMA.16816.F32.BF16 R40, R204.reuse, R4, R40 ;  /* 0x00000004cc28723c */ /* 0x040fe20000041828 */
[----:B------:R-:W-:Y:S01]  /*12d90*/  MUFU.TANH R235, R18 ;  /* 0x0000001200eb7308 */ /* 0x000fe20000002400 */
[----:B-1----:R1:W-:Y:S06]  /*12da0*/  STL [R1+0x30], R0 ;  /* 0x0000300001007387 */ /* 0x0023ec0000100800 */
[-C--:B------:R-:W-:Y:S03]  /*12db0*/  HMMA.16816.F32.BF16 R44, R204, R6.reuse, R44 ;  /* 0x00000006cc2c723c */ /* 0x080fe6000004182c */
[----:B------:R-:W-:Y:S05]  /*12dc0*/  MUFU.TANH R203, R19 ;  /* 0x0000001300cb7308 */ /* 0x000fea0000002400 */
[C---:B------:R-:W-:Y:S01]  /*12dd0*/  HMMA.16816.F32.BF16 R48, R208.reuse, R6, R48 ;  /* 0x00000006d030723c */ /* 0x040fe20000041830 */
[----:B------:R-:W3:Y:S03]  /*12de0*/  LDSM.16.M88.4 R4, [R217+0x1800] ;  /* 0x00180000d904783b */ /* 0x000ee60000000200 */
[----:B------:R-:W-:Y:S01]  /*12df0*/  FMUL.FTZ R36, R36, c[0x0][0x2ec] ;  /* 0x0000bb0024247a20 */ /* 0x000fe20000410000 */
[----:B--2---:R-:W2:Y:S01]  /*12e00*/  MUFU.TANH R2, R30 ;  /* 0x0000001e00027308 */ /* 0x004ea20000002400 */
[----:B------:R-:W-:Y:S02]  /*12e10*/  FMUL.FTZ R37, R37, c[0x0][0x2ec] ;  /* 0x0000bb0025257a20 */ /* 0x000fe40000410000 */
[----:B------:R-:W-:Y:S04]  /*12e20*/  FMUL.FTZ R43, R43, c[0x0][0x2ec] ;  /* 0x0000bb002b2b7a20 */ /* 0x000fe80000410000 */
        /* <DEDUP_REMOVED lines=11> */
[----:B--2---:R-:W-:Y:S01]  /*12ee0*/  STL [R1+0x2c], R2 ;  /* 0x00002c0201007387 */ /* 0x004fe20000100800 */
[----:B------:R-:W-:Y:S02]  /*12ef0*/  FMUL.FTZ R49, R49, c[0x0][0x2ec] ;  /* 0x0000bb0031317a20 */ /* 0x000fe40000410000 */
[----:B------:R-:W-:Y:S02]  /*12f00*/  FMUL.FTZ R50, R50, c[0x0][0x2ec] ;  /* 0x0000bb0032327a20 */ /* 0x000fe40000410000 */
[----:B------:R-:W-:Y:S01]  /*12f10*/  FMUL.FTZ R51, R51, c[0x0][0x2ec] ;  /* 0x0000bb0033337a20 */ /* 0x000fe20000410000 */
[----:B------:R-:W-:Y:S01]  /*12f20*/  MUFU.TANH R200, R21 ;  /* 0x0000001500c87308 */ /* 0x000fe20000002400 */
[----:B------:R-:W-:Y:S01]  /*12f30*/  FMUL.FTZ R42, R42, c[0x0][0x2ec] ;  /* 0x0000bb002a2a7a20 */ /* 0x000fe20000410000 */
[----:B-1----:R1:W-:Y:S01]  /*12f40*/  STL [R1+0x28], R0 ;  /* 0x0000280001007387 */ /* 0x0023e20000100800 */
[-C--:B---3--:R-:W-:Y:S07]  /*12f50*/  HMMA.16816.F32.BF16 R52, R208, R4.reuse, R52 ;  /* 0x00000004d034723c */ /* 0x088fee0000041834 */
[----:B------:R-:W-:Y:S01]  /*12f60*/  MUFU.TANH R237, R23 ;  /* 0x0000001700ed7308 */ /* 0x000fe20000002400 */
[C---:B------:R-:W-:Y:S09]  /*12f70*/  HMMA.16816.F32.BF16 R56, R204.reuse, R4, R56 ;  /* 0x00000004cc38723c */ /* 0x040ff20000041838 */
[----:B------:R-:W-:Y:S01]  /*12f80*/  MUFU.TANH R242, R24 ;  /* 0x0000001800f27308 */ /* 0x000fe20000002400 */
[-C--:B------:R-:W-:Y:S09]  /*12f90*/  HMMA.16816.F32.BF16 R60, R204, R6.reuse, R60 ;  /* 0x00000006cc3c723c */ /* 0x080ff2000004183c */
[----:B-1----:R-:W1:Y:S01]  /*12fa0*/  MUFU.TANH R0, R43 ;  /* 0x0000002b00007308 */ /* 0x002e620000002400 */
[C---:B------:R-:W-:Y:S01]  /*12fb0*/  HMMA.16816.F32.BF16 R64, R208.reuse, R6, R64 ;  /* 0x00000006d040723c */ /* 0x040fe20000041840 */
[----:B------:R-:W2:Y:S03]  /*12fc0*/  LDSM.16.M88.4 R4, [R217+0x2000] ;  /* 0x00200000d904783b */ /* 0x000ea60000000200 */
        /* <DEDUP_REMOVED lines=8> */
[----:B------:R-:W3:Y:S01]  /*13050*/  MUFU.TANH R2, R58 ;  /* 0x0000003a00027308 */ /* 0x000ee20000002400 */
        /* <DEDUP_REMOVED lines=10> */
[----:B------:R-:W-:Y:S03]  /*13100*/  FMUL.FTZ R67, R67, c[0x0][0x2ec] ;  /* 0x0000bb0043437a20 */ /* 0x000fe60000410000 */
[----:B------:R-:W-:Y:S01]  /*13110*/  MUFU.TANH R29, R29 ;  /* 0x0000001d001d7308 */ /* 0x000fe20000002400 */
[-C--:B--2---:R-:W-:Y:S01]  /*13120*/  HMMA.16816.F32.BF16 R68, R208, R4.reuse, R68 ;  /* 0x00000004d044723c */ /* 0x084fe20000041844 */
[----:B---3--:R-:W-:Y:S08]  /*13130*/  STL [R1+0x1c], R2 ;  /* 0x00001c0201007387 */ /* 0x008ff00000100800 */
[----:B-1----:R-:W1:Y:S01]  /*13140*/  MUFU.TANH R0, R59 ;  /* 0x0000003b00007308 */ /* 0x002e620000002400 */
[C---:B------:R-:W-:Y:S08]  /*13150*/  HMMA.16816.F32.BF16 R72, R204.reuse, R4, R72 ;  /* 0x00000004cc48723c */ /* 0x040ff00000041848 */
[-C--:B------:R-:W-:Y:S01]  /*13160*/  HMMA.16816.F32.BF16 R76, R204, R6.reuse, R76 ;  /* 0x00000006cc4c723c */ /* 0x080fe2000004184c */
[----:B------:R-:W-:Y:S05]  /*13170*/  MUFU.TANH R32, R32 ;  /* 0x0000002000207308 */ /* 0x000fea0000002400 */
[----:B------:R-:W-:Y:S02]  /*13180*/  FMUL.FTZ R71, R71, c[0x0][0x2ec] ;  /* 0x0000bb0047477a20 */ /* 0x000fe40000410000 */
[C---:B------:R-:W-:Y:S01]  /*13190*/  HMMA.16816.F32.BF16 R80, R208.reuse, R6, R80 ;  /* 0x00000006d050723c */ /* 0x040fe20000041850 */
[----:B------:R-:W2:Y:S02]  /*131a0*/  LDSM.16.M88.4 R4, [R217+0x2800] ;  /* 0x00280000d904783b */ /* 0x000ea40000000200 */
[----:B------:R-:W-:Y:S01]  /*131b0*/  MUFU.TANH R22, R71 ;  /* 0x0000004700167308 */ /* 0x000fe20000002400 */
[----:B------:R-:W-:Y:S02]  /*131c0*/  FMUL.FTZ R70, R70, c[0x0][0x2ec] ;  /* 0x0000bb0046467a20 */ /* 0x000fe40000410000 */
[----:B------:R-:W-:Y:S02]  /*131d0*/  FMUL.FTZ R68, R68, c[0x0][0x2ec] ;  /* 0x0000bb0044447a20 */ /* 0x000fe40000410000 */
[----:B------:R-:W-:Y:S01]  /*131e0*/  FMUL.FTZ R75, R75, c[0x0][0x2ec] ;  /* 0x0000bb004b4b7a20 */ /* 0x000fe20000410000 */
[----:B-1----:R1:W-:Y:S03]  /*131f0*/  STL [R1+0x18], R0 ;  /* 0x0000180001007387 */ /* 0x0023e60000100800 */
        /* <DEDUP_REMOVED lines=14> */
[----:B------:R-:W-:Y:S01]  /*132e0*/  FMUL.FTZ R78, R78, c[0x0][0x2ec] ;  /* 0x0000bb004e4e7a20 */ /* 0x000fe20000410000 */
[-C--:B--2---:R-:W-:Y:S08]  /*132f0*/  HMMA.16816.F32.BF16 R84, R208, R4.reuse, R84 ;  /* 0x00000004d054723c */ /* 0x084ff00000041854 */
[----:B-1----:R-:W1:Y:S01]  /*13300*/  MUFU.TANH R0, R62 ;  /* 0x0000003e00007308 */ /* 0x002e620000002400 */
[C---:B------:R-:W-:Y:S09]  /*13310*/  HMMA.16816.F32.BF16 R88, R204.reuse, R4, R88 ;  /* 0x00000004cc58723c */ /* 0x040ff20000041858 */
[----:B------:R-:W-:Y:S01]  /*13320*/  MUFU.TANH R36, R36 ;  /* 0x0000002400247308 */ /* 0x000fe20000002400 */
[-C--:B------:R-:W-:Y:S09]  /*13330*/  HMMA.16816.F32.BF16 R92, R204, R6.reuse, R92 ;  /* 0x00000006cc5c723c */ /* 0x080ff2000004185c */
[----:B------:R-:W-:Y:S01]  /*13340*/  MUFU.TANH R37, R37 ;  /* 0x0000002500257308 */ /* 0x000fe20000002400 */
[C---:B------:R-:W-:Y:S01]  /*13350*/  HMMA.16816.F32.BF16 R96, R208.reuse, R6, R96 ;  /* 0x00000006d060723c */ /* 0x040fe20000041860 */
[----:B------:R-:W2:Y:S03]  /*13360*/  LDSM.16.M88.4 R4, [R217+0x3000] ;  /* 0x00300000d904783b */ /* 0x000ea60000000200 */
[----:B------:R-:W-:Y:S02]  /*13370*/  FMUL.FTZ R84, R84, c[0x0][0x2ec] ;  /* 0x0000bb0054547a20 */ /* 0x000fe40000410000 */
[----:B------:R-:W-:Y:S03]  /*13380*/  FMUL.FTZ R85, R85, c[0x0][0x2ec] ;  /* 0x0000bb0055557a20 */ /* 0x000fe60000410000 */
[----:B------:R-:W-:Y:S01]  /*13390*/  MUFU.TANH R38, R38 ;  /* 0x0000002600267308 */ /* 0x000fe20000002400 */
[----:B-1----:R1:W-:Y:S02]  /*133a0*/  STL [R1+0x14], R0 ;  /* 0x0000140001007387 */ /* 0x0023e40000100800 */
        /* <DEDUP_REMOVED lines=16> */
[----:B------:R-:W-:Y:S01]  /*134b0*/  FMUL.FTZ R99, R99, c[0x0][0x2ec] ;  /* 0x0000bb0063637a20 */ /* 0x000fe20000410000 */
[-C--:B--2---:R-:W-:Y:S08]  /*134c0*/  HMMA.16816.F32.BF16 R100, R208, R4.reuse, R100 ;  /* 0x00000004d064723c */ /* 0x084ff00000041864 */
[----:B------:R-:W-:Y:S01]  /*134d0*/  MUFU.TANH R41, R41 ;  /* 0x0000002900297308 */ /* 0x000fe20000002400 */
[C---:B------:R-:W-:Y:S08]  /*134e0*/  HMMA.16816.F32.BF16 R104, R204.reuse, R4, R104 ;  /* 0x00000004cc68723c */ /* 0x040ff00000041868 */
[-C--:B------:R-:W-:Y:S01]  /*134f0*/  HMMA.16816.F32.BF16 R108, R204, R6.reuse, R108 ;  /* 0x00000006cc6c723c */ /* 0x080fe2000004186c */
[----:B------:R-:W-:Y:S01]  /*13500*/  MUFU.TANH R30, R42 ;  /* 0x0000002a001e7308 */ /* 0x000fe20000002400 */
[----:B-1----:R1:W-:Y:S06]  /*13510*/  STL [R1+0x20], R0 ;  /* 0x0000200001007387 */ /* 0x0023ec0000100800 */
[C---:B------:R-:W-:Y:S01]  /*13520*/  HMMA.16816.F32.BF16 R112, R208.reuse, R6, R112 ;  /* 0x00000006d070723c */ /* 0x040fe20000041870 */
[----:B------:R-:W2:Y:S01]  /*13530*/  LDSM.16.M88.4 R4, [R217+0x3800] ;  /* 0x00380000d904783b */ /* 0x000ea20000000200 */
[----:B------:R-:W-:Y:S04]  /*13540*/  DEPBAR.LE SB0, 0x0 ;  /* 0x000080000000791a */ /* 0x000fe80000000000 */
[----:B------:R-:W-:Y:S01]  /*13550*/  MUFU.TANH R44, R44 ;  /* 0x0000002c002c7308 */ /* 0x000fe20000002400 */
[----:B------:R-:W-:Y:S02]  /*13560*/  FMUL.FTZ R100, R100, c[0x0][0x2ec] ;  /* 0x0000bb0064647a20 */ /* 0x000fe40000410000 */
[----:B------:R-:W-:Y:S03]  /*13570*/  BAR.SYNC.DEFER_BLOCKING 0x0 ;  /* 0x0000000000007b1d */ /* 0x000fe60000010000 */
        /* <DEDUP_REMOVED lines=14> */
[----:B------:R-:W3:Y:S01]  /*13660*/  MUFU.TANH R46, R46 ;  /* 0x0000002e002e7308 */ /* 0x000ee20000002400 */
[----:B------:R-:W-:Y:S02]  /*13670*/  FMUL.FTZ R107, R107, c[0x0][0x2ec] ;  /* 0x0000bb006b6b7a20 */ /* 0x000fe40000410000 */
[----:B------:R-:W-:Y:S01]  /*13680*/  FMUL.FTZ R110, R110, c[0x0][0x2ec] ;  /* 0x0000bb006e6e7a20 */ /* 0x000fe20000410000 */
[-C--:B--2---:R-:W-:Y:S06]  /*13690*/  HMMA.16816.F32.BF16 R116, R208, R4.reuse, R116 ;  /* 0x00000004d074723c */ /* 0x084fec0000041874 */
[----:B------:R-:W2:Y:S01]  /*136a0*/  MUFU.TANH R47, R47 ;  /* 0x0000002f002f7308 */ /* 0x000ea20000002400 */
[----:B------:R-:W-:Y:S01]  /*136b0*/  FMUL.FTZ R111, R111, c[0x0][0x2ec] ;  /* 0x0000bb006f6f7a20 */ /* 0x000fe20000410000 */
[C---:B------:R-:W-:Y:S01]  /*136c0*/  HMMA.16816.F32.BF16 R120, R204.reuse, R4, R120 ;  /* 0x00000004cc78723c */ /* 0x040fe20000041878 */
[----:B-1----:R1:W-:Y:S07]  /*136d0*/  STL [R1+0xc], R0 ;  /* 0x00000c0001007387 */ /* 0x0023ee0000100800 */
[----:B------:R-:W4:Y:S01]  /*136e0*/  MUFU.TANH R48, R48 ;  /* 0x0000003000307308 */ /* 0x000f220000002400 */
[-C--:B------:R-:W-:Y:S08]  /*136f0*/  HMMA.16816.F32.BF16 R124, R204, R6.reuse, R124 ;  /* 0x00000006cc7c723c */ /* 0x080ff0000004187c */
[----:B------:R-:W-:Y:S01]  /*13700*/  HMMA.16816.F32.BF16 R128, R208, R6, R128 ;  /* 0x00000006d080723c */ /* 0x000fe20000041880 */
[----:B------:R-:W1:Y:S03]  /*13710*/  MUFU.TANH R49, R49 ;  /* 0x0000003100317308 */ /* 0x000e660000002400 */
[----:B------:R-:W-:Y:S02]  /*13720*/  FMUL.FTZ R116, R116, c[0x0][0x2ec] ;  /* 0x0000bb0074747a20 */ /* 0x000fe40000410000 */
[----:B------:R-:W-:Y:S02]  /*13730*/  FMUL.FTZ R117, R117, c[0x0][0x2ec] ;  /* 0x0000bb0075757a20 */ /* 0x000fe40000410000 */
[----:B------:R-:W-:Y:S03]  /*13740*/  FMUL.FTZ R118, R118, c[0x0][0x2ec] ;  /* 0x0000bb0076767a20 */ /* 0x000fe60000410000 */
[----:B------:R-:W1:Y:S01]  /*13750*/  MUFU.TANH R50, R50 ;  /* 0x0000003200327308 */ /* 0x000e620000002400 */
[----:B------:R-:W-:Y:S02]  /*13760*/  FMUL.FTZ R119, R119, c[0x0][0x2ec] ;  /* 0x0000bb0077777a20 */ /* 0x000fe40000410000 */
[----:B------:R-:W-:Y:S02]  /*13770*/  FMUL.FTZ R120, R120, c[0x0][0x2ec] ;  /* 0x0000bb0078787a20 */ /* 0x000fe40000410000 */
[----:B------:R-:W-:Y:S02]  /*13780*/  FMUL.FTZ R121, R121, c[0x0][0x2ec] ;  /* 0x0000bb0079797a20 */ /* 0x000fe40000410000 */
[----:B------:R-:W-:Y:S02]  /*13790*/  FMUL.FTZ R124, R124, c[0x0][0x2ec] ;  /* 0x0000bb007c7c7a20 */ /* 0x000fe40000410000 */
[----:B------:R-:W-:Y:S01]  /*137a0*/  FMUL.FTZ R125, R125, c[0x0][0x2ec] ;  /* 0x0000bb007d7d7a20 */ /* 0x000fe20000410000 */
[----:B------:R-:W2:Y:S01]  /*137b0*/  MUFU.TANH R51, R51 ;  /* 0x0000003300337308 */ /* 0x000ea20000002400 */
        /* <DEDUP_REMOVED lines=8> */
[----:B-1----:R-:W-:Y:S05]  /*13840*/  FMUL.FTZ R0, R127, c[0x0][0x2ec] ;  /* 0x0000bb007f007a20 */ /* 0x002fea0000410000 */
        /* <DEDUP_REMOVED lines=74> */
.L_x_75:
[----:B------:R-:W2:Y:S01]  /*13cf0*/  LDL.LU R42, [R1+0x34] ;  /* 0x00003400012a7983 */ /* 0x000ea20000300800 */
[----:B---3--:R-:W-:Y:S01]  /*13d00*/  MOV R12, R63 ;  /* 0x0000003f000c7202 */ /* 0x008fe20000000f00 */
[----:B------:R-:W-:Y:S01]  /*13d10*/  IMAD.MOV.U32 R92, RZ, RZ, R30 ;  /* 0x000000ffff5c7224 */ /* 0x000fe200078e001e */
[----:B------:R-:W-:Y:S01]  /*13d20*/  MOV R63, R46 ;  /* 0x0000002e003f7202 */ /* 0x000fe20000000f00 */
[----:B------:R-:W3:Y:S01]  /*13d30*/  LDL.LU R43, [R1+0x30] ;  /* 0x00003000012b7983 */ /* 0x000ee20000300800 */
[----:B------:R-:W-:Y:S01]  /*13d40*/  FMNMX.FTZ R0, R240, R132, !PT ;  /* 0x00000084f0007209 */ /* 0x000fe20007810000 */
[----:B------:R-:W-:Y:S01]  /*13d50*/  UIADD3 UR8, UR8, -0x1, URZ ;  /* 0xffffffff08087890 */ /* 0x000fe2000fffe03f */
[----:B------:R-:W-:Y:S01]  /*13d60*/  MOV R13, R62 ;  /* 0x0000003e000d7202 */ /* 0x000fe20000000f00 */
[----:B------:R-:W4:Y:S01]  /*13d70*/  LDL.LU R58, [R1+0x2c] ;  /* 0x00002c00013a7983 */ /* 0x000f220000300800 */
[----:B------:R-:W-:Y:S02]  /*13d80*/  FMNMX.FTZ R2, R248, R0, !PT ;  /* 0x00000000f8027209 */ /* 0x000fe40007810000 */
[----:B------:R-:W-:Y:S01]  /*13d90*/  FMNMX.FTZ R0, R239, R133, !PT ;  /* 0x00000085ef007209 */ /* 0x000fe20007810000 */
[----:B------:R-:W2:Y:S01]  /*13da0*/  LDL.LU R59, [R1+0x28] ;  /* 0x00002800013b7983 */ /* 0x000ea20000300800 */
[----:B------:R-:W-:Y:S02]  /*13db0*/  FMNMX.FTZ R3, R202, R2, !PT ;  /* 0x00000002ca037209 */ /* 0x000fe40007810000 */
[----:B------:R-:W-:Y:S01]  /*13dc0*/  FMNMX.FTZ R2, R247, R0, !PT ;  /* 0x00000000f7027209 */ /* 0x000fe20007810000 */
[----:B------:R-:W2:Y:S01]  /*13dd0*/  LDL.LU R78, [R1+0x24] ;  /* 0x00002400014e7983 */ /* 0x000ea20000300800 */
[----:B------:R-:W-:Y:S02]  /*13de0*/  FMNMX.FTZ R4, R234, R3, !PT ;  /* 0x00000003ea047209 */ /* 0x000fe40007810000 */
[----:B------:R-:W-:Y:S01]  /*13df0*/  FMNMX.FTZ R0, R236, R134, !PT ;  /* 0x00000086ec007209 */ /* 0x000fe20007810000 */
[----:B------:R1:W-:Y:S01]  /*13e00*/  STL [R1+0xf0], R224 ;  /* 0x0000f0e001007387 */ /* 0x0003e20000100800 */
[----:B------:R-:W-:Y:S02]  /*13e10*/  FMNMX.FTZ R4, R201, R4, !PT ;  /* 0x00000004c9047209 */ /* 0x000fe40007810000 */
[----:B------:R-:W-:Y:S01]  /*13e20*/  FMNMX.FTZ R3, R235, R2, !PT ;  /* 0x00000002eb037209 */ /* 0x000fe20007810000 */
[----:B------:R-:W2:Y:S01]  /*13e30*/  LDL.LU R11, [R1+0x8] ;  /* 0x00000800010b7983 */ /* 0x000ea20000300800 */
[----:B------:R-:W-:Y:S02]  /*13e40*/  FMNMX.FTZ R2, R244, R0, !PT ;  /* 0x00000000f4027209 */ /* 0x000fe40007810000 */
[----:B------:R-:W-:Y:S01]  /*13e50*/  FMNMX.FTZ R4, R200, R4, !PT ;  /* 0x00000004c8047209 */ /* 0x000fe20007810000 */
[----:B------:R-:W3:Y:S01]  /*13e60*/  LDL.LU R46, [R1+0x4] ;  /* 0x00000400012e7983 */ /* 0x000ee20000300800 */
[----:B------:R-:W-:Y:S02]  /*13e70*/  FMNMX.FTZ R2, R251, R2, !PT ;  /* 0x00000002fb027209 */ /* 0x000fe40007810000 */
[----:B------:R-:W-:Y:S01]  /*13e80*/  FMNMX.FTZ R4, R32, R4, !PT ;  /* 0x0000000420047209 */ /* 0x000fe20007810000 */
[----:B------:R-:W4:Y:S01]  /*13e90*/  LDL.LU R88, [R1] ;  /* 0x0000000001587983 */ /* 0x000f220000300800 */
[----:B------:R-:W-:Y:S02]  /*13ea0*/  FMNMX.FTZ R3, R203, R3, !PT ;  /* 0x00000003cb037209 */ /* 0x000fe40007810000 */
[----:B------:R-:W-:Y:S01]  /*13eb0*/  FMNMX.FTZ R74, R33, R4, !PT ;  /* 0x00000004214a7209 */ /* 0x000fe20007810000 */
[----:B------:R1:W-:Y:S01]  /*13ec0*/  STL [R1+0xec], R223 ;  /* 0x0000ecdf01007387 */ /* 0x0003e20000100800 */
[----:B------:R-:W-:Y:S02]  /*13ed0*/  FMNMX.FTZ R3, R238, R3, !PT ;  /* 0x00000003ee037209 */ /* 0x000fe40007810000 */
[----:B------:R-:W-:Y:S02]  /*13ee0*/  FMNMX.FTZ R74, R36, R74, !PT ;  /* 0x0000004a244a7209 */ /* 0x000fe40007810000 */
[----:B------:R-:W-:Y:S02]  /*13ef0*/  FMNMX.FTZ R3, R237, R3, !PT ;  /* 0x00000003ed037209 */ /* 0x000fe40007810000 */
[----:B------:R-:W-:Y:S02]  /*13f00*/  FMNMX.FTZ R74, R37, R74, !PT ;  /* 0x0000004a254a7209 */ /* 0x000fe40007810000 */
[----:B------:R-:W-:Y:S01]  /*13f10*/  FMNMX.FTZ R3, R34, R3, !PT ;  /* 0x0000000322037209 */ /* 0x000fe20007810000 */
[----:B-1----:R-:W-:Y:S01]  /*13f20*/  IMAD.MOV.U32 R224, RZ, RZ, R60 ;  /* 0x000000ffffe07224 */ /* 0x002fe200078e003c */
[----:B------:R-:W-:Y:S02]  /*13f30*/  FMNMX.FTZ R74, R48, R74, !PT ;  /* 0x0000004a304a7209 */ /* 0x000fe40007810000 */
[----:B------:R-:W-:Y:S02]  /*13f40*/  FMNMX.FTZ R3, R35, R3, !PT ;  /* 0x0000000323037209 */ /* 0x000fe40007810000 */
[----:B------:R-:W-:Y:S02]  /*13f50*/  FMNMX.FTZ R74, R49, R74, !PT ;  /* 0x0000004a314a7209 */ /* 0x000fe40007810000 */
[----:B------:R-:W-:Y:S02]  /*13f60*/  FMNMX.FTZ R3, R38, R3, !PT ;  /* 0x0000000326037209 */ /* 0x000fe40007810000 */
[----:B------:R-:W-:Y:S02]  /*13f70*/  FMNMX.FTZ R74, R52, R74, !PT ;  /* 0x0000004a344a7209 */ /* 0x000fe40007810000 */
[----:B------:R-:W-:Y:S02]  /*13f80*/  FMNMX.FTZ R3, R39, R3, !PT ;  /* 0x0000000327037209 */ /* 0x000fe40007810000 */
[----:B------:R-:W-:Y:S01]  /*13f90*/  FMNMX.FTZ R74, R53, R74, !PT ;  /* 0x0000004a354a7209 */ /* 0x000fe20007810000 */
[----:B------:R-:W4:Y:S01]  /*13fa0*/  LDL.LU R223, [R1+0x1c] ;  /* 0x00001c0001df7983 */ /* 0x000f220000300800 */
[----:B------:R-:W-:Y:S02]  /*13fb0*/  FMNMX.FTZ R3, R50, R3, !PT ;  /* 0x0000000332037209 */ /* 0x000fe40007810000 */
[----:B------:R-:W-:Y:S01]  /*13fc0*/  FMNMX.FTZ R74, R64, R74, !PT ;  /* 0x0000004a404a7209 */ /* 0x000fe20007810000 */
[----:B------:R1:W-:Y:S01]  /*13fd0*/  STL [R1+0xe8], R222 ;  /* 0x0000e8de01007387 */ /* 0x0003e20000100800 */
        /* <DEDUP_REMOVED lines=12> */
[----:B-1----:R-:W4:Y:S01]  /*140a0*/  LDL.LU R222, [R1+0x18] ;  /* 0x0000180001de7983 */ /* 0x002f220000300800 */
        /* <DEDUP_REMOVED lines=18> */
[----:B------:R-:W-:Y:S01]  /*141d0*/  STL [R1+0xe0], R220 ;  /* 0x0000e0dc01007387 */ /* 0x000fe20000100800 */
[----:B------:R-:W-:Y:S02]  /*141e0*/  FMNMX.FTZ R3, R15, R3, !PT ;  /* 0x000000030f037209 */ /* 0x000fe40007810000 */
[----:B------:R-:W-:Y:S01]  /*141f0*/  FMNMX.FTZ R74, R117, R74, !PT ;  /* 0x0000004a754a7209 */ /* 0x000fe20007810000 */
[----:B------:R1:W-:Y:S01]  /*14200*/  STL [R1+0xdc], R219 ;  /* 0x0000dcdb01007387 */ /* 0x0003e20000100800 */
[----:B------:R-:W-:Y:S02]  /*14210*/  FMNMX.FTZ R3, R102, R3, !PT ;  /* 0x0000000366037209 */ /* 0x000fe40007810000 */
[----:B------:R-:W-:Y:S02]  /*14220*/  FMNMX.FTZ R74, R128, R74, !PT ;  /* 0x0000004a804a7209 */ /* 0x000fe40007810000 */
[----:B------:R-:W-:Y:S02]  /*14230*/  FMNMX.FTZ R3, R103, R3, !PT ;  /* 0x0000000367037209 */ /* 0x000fe40007810000 */
[----:B------:R-:W-:Y:S02]  /*14240*/  FMNMX.FTZ R74, R129, R74, !PT ;  /* 0x0000004a814a7209 */ /* 0x000fe40007810000 */
[----:B------:R-:W-:Y:S02]  /*14250*/  MOV R62, R47 ;  /* 0x0000002f003e7202 */ /* 0x000fe40000000f00 */
[----:B------:R-:W-:Y:S01]  /*14260*/  FMNMX.FTZ R3, R114, R3, !PT ;  /* 0x0000000372037209 */ /* 0x000fe20007810000 */
[----:B------:R-:W1:Y:S03]  /*14270*/  SHFL.BFLY PT, R6, R74, 0x2, 0x1f ;  /* 0x0c401f004a067f89 */ /* 0x000e6600000e0000 */
[----:B------:R-:W-:Y:S04]  /*14280*/  FMNMX.FTZ R3, R115, R3, !PT ;  /* 0x0000000373037209 */ /* 0x000fe80007810000 */
[----:B------:R-:W-:Y:S04]  /*14290*/  FMNMX.FTZ R3, R118, R3, !PT ;  /* 0x0000000376037209 */ /* 0x000fe80007810000 */
[----:B------:R-:W-:Y:S01]  /*142a0*/  FMNMX.FTZ R3, R119, R3, !PT ;  /* 0x0000000377037209 */ /* 0x000fe20007810000 */
[----:B-1----:R-:W4:Y:S03]  /*142b0*/  LDL.LU R219, [R1+0xc] ;  /* 0x00000c0001db7983 */ /* 0x002f260000300800 */
[----:B------:R-:W-:Y:S01]  /*142c0*/  FMNMX.FTZ R3, R130, R3, !PT ;  /* 0x0000000382037209 */ /* 0x000fe20007810000 */
[----:B------:R-:W-:Y:S03]  /*142d0*/  STL [R1+0xd8], R218 ;  /* 0x0000d8da01007387 */ /* 0x000fe60000100800 */
[----:B------:R-:W-:Y:S01]  /*142e0*/  FMNMX.FTZ R3, R131, R3, !PT ;  /* 0x0000000383037209 */ /* 0x000fe20007810000 */
[----:B------:R1:W-:Y:S04]  /*142f0*/  STL [R1+0xd4], R217 ;  /* 0x0000d4d901007387 */ /* 0x0003e80000100800 */
[----:B------:R-:W1:Y:S08]  /*14300*/  SHFL.BFLY PT, R73, R3, 0x2, 0x1f ;  /* 0x0c401f0003497f89 */ /* 0x000e7000000e0000 */
[----:B-1----:R-:W4:Y:S04]  /*14310*/  LDL.LU R217, [R1+0x20] ;  /* 0x0000200001d97983 */ /* 0x002f280000300800 */
[----:B------:R-:W-:Y:S01]  /*14320*/  STL [R1+0xd0], R212 ;  /* 0x0000d0d401007387 */ /* 0x000fe20000100800 */
[----:B------:R-:W-:Y:S02]  /*14330*/  FMNMX.FTZ R74, R74, R6, !PT ;  /* 0x000000064a4a7209 */ /* 0x000fe40007810000 */
[----:B------:R-:W-:Y:S03]  /*14340*/  FMNMX.FTZ R73, R3, R73, !PT ;  /* 0x0000004903497209 */ /* 0x000fe60007810000 */
[----:B------:R-:W1:Y:S08]  /*14350*/  SHFL.BFLY PT, R6, R74, 0x1, 0x1f ;  /* 0x0c201f004a067f89 */ /* 0x000e7000000e0000 */
[----:B------:R-:W1:Y:S02]  /*14360*/  SHFL.BFLY PT, R7, R73, 0x1, 0x1f ;  /* 0x0c201f0049077f89 */ /* 0x000e6400000e0000 */
[----:B-1----:R-:W-:Y:S04]  /*14370*/  FMNMX.FTZ R74, R74, R6, !PT ;  /* 0x000000064a4a7209 */ /* 0x002fe80007810000 */
[----:B------:R-:W-:Y:S02]  /*14380*/  FSETP.NEU.FTZ.AND P1, PT, R74, -INF , PT ;  /* 0xff8000004a00780b */ /* 0x000fe40003f3d000 */
[----:B------:R-:W-:Y:S02]  /*14390*/  FMNMX.FTZ R73, R73, R7, !PT ;  /* 0x0000000749497209 */ /* 0x000fe40007810000 */
[----:B--2---:R-:W-:Y:S04]  /*143a0*/  FMNMX.FTZ R2, R11, R2, !PT ;  /* 0x000000020b027209 */ /* 0x004fe80007810000 */
[----:B------:R-:W-:Y:S02]  /*143b0*/  FMNMX.FTZ R2, R242, R2, !PT ;  /* 0x00000002f2027209 */ /* 0x000fe40007810000 */
[----:B---3--:R-:W-:Y:S02]  /*143c0*/  FMNMX.FTZ R0, R46, R0, !PT ;  /* 0x000000002e007209 */ /* 0x008fe40007810000 */
[----:B------:R-:W-:Y:S02]  /*143d0*/  FMNMX.FTZ R2, R241, R2, !PT ;  /* 0x00000002f1027209 */ /* 0x000fe40007810000 */
[----:B----4-:R-:W-:Y:S02]  /*143e0*/  FMNMX.FTZ R0, R88, R0, !PT ;  /* 0x0000000058007209 */ /* 0x010fe40007810000 */
        /* <DEDUP_REMOVED lines=18> */
[----:B------:R-:W-:Y:S04]  /*14510*/  FMNMX.FTZ R2, R26, R2, !PT ;  /* 0x000000021a027209 */ /* 0x000fe80007810000 */
[----:B------:R-:W-:Y:S04]  /*14520*/  FMNMX.FTZ R2, R25, R2, !PT ;  /* 0x0000000219027209 */ /* 0x000fe80007810000 */
[----:B------:R-:W-:Y:S04]  /*14530*/  FMNMX.FTZ R2, R24, R2, !PT ;  /* 0x0000000218027209 */ /* 0x000fe80007810000 */
[----:B------:R-:W-:Y:S04]  /*14540*/  FMNMX.FTZ R2, R76, R2, !PT ;  /* 0x000000024c027209 */ /* 0x000fe80007810000 */
[----:B------:R-:W-:Y:S02]  /*14550*/  FMNMX.FTZ R2, R77, R2, !PT ;  /* 0x000000024d027209 */ /* 0x000fe40007810000 */
[----:B------:R-:W-:Y:S02]  /*14560*/  FMNMX.FTZ R0, R222, R0, !PT ;  /* 0x00000000de007209 */ /* 0x000fe40007810000 */
[----:B------:R-:W-:Y:S04]  /*14570*/  FMNMX.FTZ R2, R19, R2, !PT ;  /* 0x0000000213027209 */ /* 0x000fe80007810000 */
[----:B------:R-:W-:Y:S04]  /*14580*/  FMNMX.FTZ R2, R18, R2, !PT ;  /* 0x0000000212027209 */ /* 0x000fe80007810000 */
[----:B------:R-:W-:Y:S04]  /*14590*/  FMNMX.FTZ R2, R17, R2, !PT ;  /* 0x0000000211027209 */ /* 0x000fe80007810000 */
[----:B------:R-:W-:Y:S04]  /*145a0*/  FMNMX.FTZ R2, R16, R2, !PT ;  /* 0x0000000210027209 */ /* 0x000fe80007810000 */
[----:B------:R-:W-:Y:S04]  /*145b0*/  FMNMX.FTZ R2, R104, R2, !PT ;  /* 0x0000000268027209 */ /* 0x000fe80007810000 */
[----:B------:R-:W-:Y:S04]  /*145c0*/  FMNMX.FTZ R2, R105, R2, !PT ;  /* 0x0000000269027209 */ /* 0x000fe80007810000 */
        /* <DEDUP_REMOVED lines=8> */
[----:B------:R-:W-:Y:S05]  /*14650*/  FMNMX.FTZ R4, R125, R4, !PT ;  /* 0x000000047d047209 */ /* 0x000fea0007810000 */
[----:B------:R-:W1:Y:S02]  /*14660*/  SHFL.BFLY PT, R5, R4, 0x2, 0x1f ;  /* 0x0c401f0004057f89 */ /* 0x000e6400000e0000 */
[----:B-1----:R-:W-:Y:S01]  /*14670*/  FMNMX.FTZ R4, R4, R5, !PT ;  /* 0x0000000504047209 */ /* 0x002fe20007810000 */
[----:B------:R-:W-:Y:S05]  /*14680*/  FMUL.FTZ R5, R74, c[0x0][0x23c] ;  /* 0x00008f004a057a20 */ /* 0x000fea0000410000 */
[----:B------:R-:W1:Y:S01]  /*14690*/  SHFL.BFLY PT, R72, R4, 0x1, 0x1f ;  /* 0x0c201f0004487f89 */ /* 0x000e6200000e0000 */
[----:B------:R-:W-:Y:S02]  /*146a0*/  FSEL R5, R5, RZ, P1 ;  /* 0x000000ff05057208 */ /* 0x000fe40000800000 */
[----:B------:R-:W-:Y:S03]  /*146b0*/  FSETP.NEU.FTZ.AND P1, PT, R73, -INF , PT ;  /* 0xff8000004900780b */ /* 0x000fe60003f3d000 */
[--C-:B------:R-:W-:Y:S02]  /*146c0*/  FFMA.FTZ R6, R248, c[0x0][0x23c], -R5.reuse ;  /* 0x00008f00f8067a23 */ /* 0x100fe40000010805 */
[--C-:B------:R-:W-:Y:S02]  /*146d0*/  FFMA.FTZ R218, R116, c[0x0][0x23c], -R5.reuse ;  /* 0x00008f0074da7a23 */ /* 0x100fe40000010805 */
[----:B------:R-:W2:Y:S01]  /*146e0*/  MUFU.EX2 R93, R6 ;  /* 0x00000006005d7308 */ /* 0x000ea20000000800 */
[--C-:B------:R-:W-:Y:S02]  /*146f0*/  FFMA.FTZ R7, R234, c[0x0][0x23c], -R5.reuse ;  /* 0x00008f00ea077a23 */ /* 0x100fe40000010805 */
[--C-:B------:R-:W-:Y:S01]  /*14700*/  FFMA.FTZ R220, R117, c[0x0][0x23c], -R5.reuse ;  /* 0x00008f0075dc7a23 */ /* 0x100fe20000010805 */
[----:B------:R-:W-:Y:S01]  /*14710*/  FMNMX.FTZ R0, R217, R0, !PT ;  /* 0x00000000d9007209 */ /* 0x000fe20007810000 */
[--C-:B------:R-:W-:Y:S02]  /*14720*/  FFMA.FTZ R122, R201, c[0x0][0x23c], -R5.reuse ;  /* 0x00008f00c97a7a23 */ /* 0x100fe40000010805 */
[--C-:B------:R-:W-:Y:S01]  /*14730*/  FFMA.FTZ R201, R21, c[0x0][0x23c], -R5.reuse ;  /* 0x00008f0015c97a23 */ /* 0x100fe20000010805 */
[----:B------:R-:W-:Y:S01]  /*14740*/  FMNMX.FTZ R0, R61, R0, !PT ;  /* 0x000000003d007209 */ /* 0x000fe20007810000 */
[--C-:B------:R-:W-:Y:S01]  /*14750*/  FFMA.FTZ R127, R37, c[0x0][0x23c], -R5.reuse ;  /* 0x00008f00257f7a23 */ /* 0x100fe20000010805 */
[----:B------:R-:W-:Y:S01]  /*14760*/  MUFU.EX2 R47, R7 ;  /* 0x00000007002f7308 */ /* 0x000fe20000000800 */
[--C-:B------:R-:W-:Y:S01]  /*14770*/  FFMA.FTZ R126, R48, c[0x0][0x23c], -R5.reuse ;  /* 0x00008f00307e7a23 */ /* 0x100fe20000010805 */
[----:B------:R-:W-:Y:S01]  /*14780*/  FMNMX.FTZ R0, R12, R0, !PT ;  /* 0x000000000c007209 */ /* 0x000fe20007810000 */
[--C-:B------:R-:W-:Y:S01]  /*14790*/  FFMA.FTZ R204, R81, c[0x0][0x23c], -R5.reuse ;  /* 0x00008f0051cc7a23 */ /* 0x100fe20000010805 */
[----:B-1----:R-:W-:Y:S01]  /*147a0*/  FMNMX.FTZ R72, R4, R72, !PT ;  /* 0x0000004804487209 */ /* 0x002fe20007810000 */
[--C-:B------:R-:W-:Y:S01]  /*147b0*/  FFMA.FTZ R4, R240, c[0x0][0x23c], -R5.reuse ;  /* 0x00008f00f0047a23 */ /* 0x100fe20000010805 */
[----:B------:R-:W-:Y:S01]  /*147c0*/  FMNMX.FTZ R0, R31, R0, !PT ;  /* 0x000000001f007209 */ /* 0x000fe20007810000 */
[--C-:B------:R-:W-:Y:S01]  /*147d0*/  FFMA.FTZ R111, R200, c[0x0][0x23c], -R5.reuse ;  /* 0x00008f00c86f7a23 */ /* 0x100fe20000010805 */
[----:B------:R-:W-:Y:S01]  /*147e0*/  FSETP.NEU.FTZ.AND P2, PT, R72, -INF , PT ;  /* 0xff8000004800780b */ /* 0x000fe20003f5d000 */
[--C-:B------:R-:W-:Y:S01]  /*147f0*/  FFMA.FTZ R200, R52, c[0x0][0x23c], -R5.reuse ;  /* 0x00008f0034c87a23 */ /* 0x100fe20000010805 */
[----:B------:R1:W-:Y:S01]  /*14800*/  MUFU.EX2 R30, R4 ;  /* 0x00000004001e7308 */ /* 0x0003e20000000800 */
[----:B------:R-:W-:Y:S01]  /*14810*/  FMNMX.FTZ R0, R219, R0, !PT ;  /* 0x00000000db007209 */ /* 0x000fe20007810000 */
[--C-:B------:R-:W-:Y:S02]  /*14820*/  FFMA.FTZ R110, R32, c[0x0][0x23c], -R5.reuse ;  /* 0x00008f00206e7a23 */ /* 0x100fe40000010805 */
[--C-:B------:R-:W-:Y:S01]  /*14830*/  FFMA.FTZ R107, R33, c[0x0][0x23c], -R5.reuse ;  /* 0x00008f00216b7a23 */ /* 0x100fe20000010805 */
[----:B------:R-:W-:Y:S01]  /*14840*/  FMNMX.FTZ R0, R91, R0, !PT ;  /* 0x000000005b007209 */ /* 0x000fe20007810000 */
[--C-:B------:R-:W-:Y:S01]  /*14850*/  FFMA.FTZ R123, R49, c[0x0][0x23c], -R5.reuse ;  /* 0x00008f00317b7a23 */ /* 0x100fe20000010805 */
[----:B--2---:R-:W-:Y:S01]  /*14860*/  MOV R33, R93 ;  /* 0x0000005d00217202 */ /* 0x004fe20000000f00 */
[--C-:B------:R-:W-:Y:S01]  /*14870*/  FFMA.FTZ R208, R85, c[0x0][0x23c], -R5.reuse ;  /* 0x00008f0055d07a23 */ /* 0x100fe20000010805 */
[----:B------:R-:W-:Y:S01]  /*14880*/  FMNMX.FTZ R0, R79, R0, !PT ;  /* 0x000000004f007209 */ /* 0x000fe20007810000 */
[----:B------:R-:W-:Y:S01]  /*14890*/  MUFU.EX2 R122, R122 ;  /* 0x0000007a007a7308 */ /* 0x000fe20000000800 */
[--C-:B------:R-:W-:Y:S02]  /*148a0*/  FFMA.FTZ R211, R14, c[0x0][0x23c], -R5.reuse ;  /* 0x00008f000ed37a23 */ /* 0x100fe40000010805 */
[----:B------:R-:W-:Y:S01]  /*148b0*/  FMNMX.FTZ R0, R250, R0, !PT ;  /* 0x00000000fa007209 */ /* 0x000fe20007810000 */
[--C-:B------:R-:W-:Y:S02]  /*148c0*/  FFMA.FTZ R234, R97, c[0x0][0x23c], -R5.reuse ;  /* 0x00008f0061ea7a23 */ /* 0x100fe40000010805 */
[--C-:B------:R-:W-:Y:S01]  /*148d0*/  FFMA.FTZ R206, R84, c[0x0][0x23c], -R5.reuse ;  /* 0x00008f0054ce7a23 */ /* 0x100fe20000010805 */
[----:B------:R-:W-:Y:S01]  /*148e0*/  FMNMX.FTZ R0, R249, R0, !PT ;  /* 0x00000000f9007209 */ /* 0x000fe20007810000 */
[----:B------:R-:W-:Y:S01]  /*148f0*/  FFMA.FTZ R240, R101, c[0x0][0x23c], -R5 ;  /* 0x00008f0065f07a23 */ /* 0x000fe20000010805 */
[----:B------:R-:W-:Y:S01]  /*14900*/  MOV R84, R11 ;  /* 0x0000000b00547202 */ /* 0x000fe20000000f00 */
[----:B------:R-:W-:Y:S01]  /*14910*/  MUFU.EX2 R200, R200 ;  /* 0x000000c800c87308 */ /* 0x000fe20000000800 */
[----:B------:R-:W-:Y:S01]  /*14920*/  FMNMX.FTZ R0, R246, R0, !PT ;  /* 0x00000000f6007209 */ /* 0x000fe20007810000 */
[----:B------:R-:W-:Y:S02]  /*14930*/  IMAD.MOV.U32 R32, RZ, RZ, R91 ;  /* 0x000000ffff207224 */ /* 0x000fe400078e005b */
[----:B-1----:R-:W-:Y:S01]  /*14940*/  FMUL.FTZ R4, R73, c[0x0][0x23c] ;  /* 0x00008f0049047a20 */ /* 0x002fe20000410000 */
[----:B------:R-:W-:Y:S04]  /*14950*/  FMNMX.FTZ R0, R245, R0, !PT ;  /* 0x00000000f5007209 */ /* 0x000fe80007810000 */
[----:B------:R-:W-:Y:S01]  /*14960*/  FMNMX.FTZ R0, R233, R0, !PT ;  /* 0x00000000e9007209 */ /* 0x000fe20007810000 */
[----:B------:R-:W-:Y:S01]  /*14970*/  MUFU.EX2 R201, R201 ;  /* 0x000000c900c97308 */ /* 0x000fe20000000800 */
[----:B------:R-:W-:Y:S02]  /*14980*/  FSEL R4, R4, RZ, P1 ;  /* 0x000000ff04047208 */ /* 0x000fe40000800000 */
[----:B------:R-:W-:Y:S03]  /*14990*/  FMNMX.FTZ R0, R232, R0, !PT ;  /* 0x00000000e8007209 */ /* 0x000fe60007810000 */
[--C-:B------:R-:W-:Y:S01]  /*149a0*/  FFMA.FTZ R6, R239, c[0x0][0x23c], -R4.reuse ;  /* 0x00008f00ef067a23 */ /* 0x100fe20000010804 */
[----:B------:R-:W-:Y:S01]  /*149b0*/  FMNMX.FTZ R0, R71, R0, !PT ;  /* 0x0000000047007209 */ /* 0x000fe20007810000 */
[--C-:B------:R-:W-:Y:S02]  /*149c0*/  FFMA.FTZ R116, R23, c[0x0][0x23c], -R4.reuse ;  /* 0x00008f0017747a23 */ /* 0x100fe40000010804 */
[----:B------:R1:W-:Y:S01]  /*149d0*/  MUFU.EX2 R96, R6 ;  /* 0x0000000600607308 */ /* 0x0003e20000000800 */
[----:B------:R-:W-:Y:S01]  /*149e0*/  FMNMX.FTZ R0, R70, R0, !PT ;  /* 0x0000000046007209 */ /* 0x000fe20007810000 */
[--C-:B------:R-:W-:Y:S02]  /*149f0*/  FFMA.FTZ R9, R235, c[0x0][0x23c], -R4.reuse ;  /* 0x00008f00eb097a23 */ /* 0x100fe40000010804 */
[--C-:B------:R-:W-:Y:S02]  /*14a00*/  FFMA.FTZ R117, R22, c[0x0][0x23c], -R4.reuse ;  /* 0x00008f0016757a23 */ /* 0x100fe40000010804 */
[----:B------:R-:W2:Y:S01]  /*14a10*/  SHFL.BFLY PT, R2, R0, 0x2, 0x1f ;  /* 0x0c401f0000027f89 */ /* 0x000ea200000e0000 */
        /* <DEDUP_REMOVED lines=11> */
[--C-:B-1----:R-:W-:Y:S02]  /*14ad0*/  FFMA.FTZ R6, R247, c[0x0][0x23c], -R4.reuse ;  /* 0x00008f00f7067a23 */ /* 0x102fe40000010804 */
[--C-:B------:R-:W-:Y:S02]  /*14ae0*/  FFMA.FTZ R94, R39, c[0x0][0x23c], -R4.reuse ;  /* 0x00008f00275e7a23 */ /* 0x100fe40000010804 */
[----:B------:R-:W-:Y:S01]  /*14af0*/  FFMA.FTZ R93, R50, c[0x0][0x23c], -R4 ;  /* 0x00008f00325d7a23 */ /* 0x000fe20000010804 */
[----:B------:R-:W1:Y:S01]  /*14b00*/  MUFU.EX2 R90, R6 ;  /* 0x00000006005a7308 */ /* 0x000e620000000800 */
[----:B--2---:R-:W-:Y:S01]  /*14b10*/  FMNMX.FTZ R2, R0, R2, !PT ;  /* 0x0000000200027209 */ /* 0x004fe20007810000 */
[----:B------:R-:W-:Y:S02]  /*14b20*/  FADD.FTZ R0, -R74, R132 ;  /* 0x000000844a007221 */ /* 0x000fe40000010100 */
[--C-:B---3--:R-:W-:Y:S02]  /*14b30*/  FFMA.FTZ R9, R113, c[0x0][0x23c], -R5.reuse ;  /* 0x00008f0071097a23 */ /* 0x108fe40000010805 */
[----:B------:R-:W-:Y:S01]  /*14b40*/  FMUL.FTZ R0, R0, c[0x0][0x23c] ;  /* 0x00008f0000007a20 */ /* 0x000fe20000410000 */
[----:B------:R-:W2:Y:S01]  /*14b50*/  SHFL.BFLY PT, R3, R2, 0x1, 0x1f ;  /* 0x0c201f0002037f89 */ /* 0x000ea200000e0000 */
[--C-:B------:R-:W-:Y:S01]  /*14b60*/  FFMA.FTZ R100, R55, c[0x0][0x23c], -R4.reuse ;  /* 0x00008f0037647a23 */ /* 0x100fe20000010804 */
[----:B------:R-:W-:Y:S01]  /*14b70*/  MOV R39, R9 ;  /* 0x0000000900277202 */ /* 0x000fe20000000f00 */
[----:B------:R3:W-:Y:S01]  /*14b80*/  MUFU.EX2 R69, R0 ;  /* 0x0000000000457308 */ /* 0x0007e20000000800 */
[--C-:B------:R-:W-:Y:S01]  /*14b90*/  FFMA.FTZ R132, R36, c[0x0][0x23c], -R5.reuse ;  /* 0x00008f0024847a23 */ /* 0x100fe20000010805 */
[----:B------:R-:W-:Y:S01]  /*14ba0*/  MOV R36, R92 ;  /* 0x0000005c00247202 */ /* 0x000fe20000000f00 */
[--C-:B------:R-:W-:Y:S02]  /*14bb0*/  FFMA.FTZ R247, R112, c[0x0][0x23c], -R5.reuse ;  /* 0x00008f0070f77a23 */ /* 0x100fe40000010805 */
[--C-:B------:R-:W-:Y:S02]  /*14bc0*/  FFMA.FTZ R91, R238, c[0x0][0x23c], -R4.reuse ;  /* 0x00008f00ee5b7a23 */ /* 0x100fe40000010804 */
[--C-:B------:R-:W-:Y:S02]  /*14bd0*/  FFMA.FTZ R92, R51, c[0x0][0x23c], -R4.reuse ;  /* 0x00008f00335c7a23 */ /* 0x100fe40000010804 */
[--C-:B------:R-:W-:Y:S01]  /*14be0*/  FFMA.FTZ R101, R54, c[0x0][0x23c], -R4.reuse ;  /* 0x00008f0036657a23 */ /* 0x100fe20000010804 */
[----:B------:R-:W-:Y:S01]  /*14bf0*/  MUFU.EX2 R132, R132 ;  /* 0x0000008400847308 */ /* 0x000fe20000000800 */
[--C-:B------:R-:W-:Y:S01]  /*14c00*/  FFMA.FTZ R99, R66, c[0x0][0x23c], -R4.reuse ;  /* 0x00008f0042637a23 */ /* 0x100fe20000010804 */
[----:B------:R-:W-:Y:S01]  /*14c10*/  MOV R54, R79 ;  /* 0x0000004f00367202 */ /* 0x000fe20000000f00 */
[--C-:B------:R-:W-:Y:S01]  /*14c20*/  FFMA.FTZ R106, R67, c[0x0][0x23c], -R4.reuse ;  /* 0x00008f00436a7a23 */ /* 0x100fe20000010804 */
[----:B-1----:R-:W-:Y:S01]  /*14c30*/  MOV R37, R90 ;  /* 0x0000005a00257202 */ /* 0x002fe20000000f00 */
[--C-:B------:R-:W-:Y:S02]  /*14c40*/  FFMA.FTZ R6, R202, c[0x0][0x23c], -R5.reuse ;  /* 0x00008f00ca067a23 */ /* 0x100fe40000010805 */
[----:B------:R-:W-:Y:S02]  /*14c50*/  FFMA.FTZ R202, R20, c[0x0][0x23c], -R5 ;  /* 0x00008f0014ca7a23 */ /* 0x000fe40000010805 */
[----:B------:R-:W1:Y:S01]  /*14c60*/  LDSM.16.MT88.4 R20, [R213+0x8000] ;  /* 0x00800000d514783b */ /* 0x000e620000004200 */
[----:B------:R-:W4:Y:S01]  /*14c70*/  MUFU.EX2 R89, R6 ;  /* 0x0000000600597308 */ /* 0x000f220000000800 */
[----:B--2---:R-:W-:Y:S01]  /*14c80*/  FMNMX.FTZ R3, R2, R3, !PT ;  /* 0x0000000302037209 */ /* 0x004fe20007810000 */
[----:B------:R-:W-:Y:S02]  /*14c90*/  FFMA.FTZ R205, R86, c[0x0][0x23c], -R4 ;  /* 0x00008f0056cd7a23 */ /* 0x000fe40000010804 */
[----:B---3--:R-:W-:Y:S01]  /*14ca0*/  FADD.FTZ R0, -R73, R133 ;  /* 0x0000008549007221 */ /* 0x008fe20000010100 */
[C---:B------:R-:W-:Y:S01]  /*14cb0*/  FSETP.NEU.FTZ.AND P1, PT, R3.reuse, -INF , PT ;  /* 0xff8000000300780b */ /* 0x040fe20003f3d000 */
[----:B------:R-:W-:Y:S02]  /*14cc0*/  FMUL.FTZ R75, R3, c[0x0][0x23c] ;  /* 0x00008f00034b7a20 */ /* 0x000fe40000410000 */
[----:B------:R-:W-:Y:S02]  /*14cd0*/  FMUL.FTZ R0, R0, c[0x0][0x23c] ;  /* 0x00008f0000007a20 */ /* 0x000fe40000410000 */
[----:B------:R-:W-:Y:S01]  /*14ce0*/  MUFU.EX2 R202, R202 ;  /* 0x000000ca00ca7308 */ /* 0x000fe20000000800 */
[----:B------:R-:W-:Y:S01]  /*14cf0*/  FSEL R75, R75, RZ, P1 ;  /* 0x000000ff4b4b7208 */ /* 0x000fe20000800000 */
[----:B------:R-:W-:Y:S01]  /*14d00*/  IMAD.MOV.U32 R51, RZ, RZ, R32 ;  /* 0x000000ffff337224 */ /* 0x000fe200078e0020 */
[----:B------:R-:W-:Y:S01]  /*14d10*/  MOV R32, R78 ;  /* 0x0000004e00207202 */ /* 0x000fe20000000f00 */
[--C-:B------:R-:W-:Y:S01]  /*14d20*/  FFMA.FTZ R133, R65, c[0x0][0x23c], -R5.reuse ;  /* 0x00008f0041857a23 */ /* 0x100fe20000010805 */
[----:B------:R-:W-:Y:S01]  /*14d30*/  MOV R65, R46 ;  /* 0x0000002e00417202 */ /* 0x000fe20000000f00 */
[--C-:B------:R-:W-:Y:S02]  /*14d40*/  FFMA.FTZ R207, R87, c[0x0][0x23c], -R4.reuse ;  /* 0x00008f0057cf7a23 */ /* 0x100fe40000010804 */
[--C-:B------:R-:W-:Y:S02]  /*14d50*/  FFMA.FTZ R209, R98, c[0x0][0x23c], -R4.reuse ;  /* 0x00008f0062d17a23 */ /* 0x100fe40000010804 */
[----:B------:R2:W3:Y:S01]  /*14d60*/  MUFU.EX2 R68, R0 ;  /* 0x0000000000447308 */ /* 0x0004e20000000800 */
[--C-:B------:R-:W-:Y:S02]  /*14d70*/  FFMA.FTZ R248, R115, c[0x0][0x23c], -R4.reuse ;  /* 0x00008f0073f87a23 */ /* 0x100fe40000010804 */
[--C-:B------:R-:W-:Y:S01]  /*14d80*/  FFMA.FTZ R49, R131, c[0x0][0x23c], -R4.reuse ;  /* 0x00008f0083317a23 */ /* 0x100fe20000010804 */
[----:B----4-:R-:W-:Y:S01]  /*14d90*/  MOV R48, R89 ;  /* 0x0000005900307202 */ /* 0x010fe20000000f00 */
[----:B------:R-:W-:Y:S02]  /*14da0*/  FMUL.FTZ R6, R72, c[0x0][0x23c] ;  /* 0x00008f0048067a20 */ /* 0x000fe40000410000 */
[----:B------:R-:W-:Y:S02]  /*14db0*/  FFMA.FTZ R89, R34, c[0x0][0x23c], -R4 ;  /* 0x00008f0022597a23 */ /* 0x000fe40000010804 */
[----:B------:R-:W-:Y:S01]  /*14dc0*/  IMAD.MOV.U32 R55, RZ, RZ, R48 ;  /* 0x000000ffff377224 */ /* 0x000fe200078e0030 */
[----:B------:R4:W-:Y:S01]  /*14dd0*/  MUFU.EX2 R46, R8 ;  /* 0x00000008002e7308 */ /* 0x0009e20000000800 */
[----:B------:R-:W-:Y:S01]  /*14de0*/  FSEL R6, R6, RZ, P2 ;  /* 0x000000ff06067208 */ /* 0x000fe20001000000 */
[--C-:B------:R-:W-:Y:S01]  /*14df0*/  FFMA.FTZ R90, R237, c[0x0][0x23c], -R4.reuse ;  /* 0x00008f00ed5a7a23 */ /* 0x100fe20000010804 */
[----:B------:R-:W-:Y:S01]  /*14e00*/  MOV R48, R37 ;  /* 0x0000002500307202 */ /* 0x000fe20000000f00 */
[----:B------:R-:W-:Y:S01]  /*14e10*/  FFMA.FTZ R237, R103, c[0x0][0x23c], -R4 ;  /* 0x00008f0067ed7a23 */ /* 0x000fe20000010804 */
[----:B------:R-:W-:Y:S01]  /*14e20*/  MOV R37, R62 ;  /* 0x0000003e00257202 */ /* 0x000fe20000000f00 */
[--C-:B------:R-:W-:Y:S01]  /*14e30*/  FFMA.FTZ R7, R236, c[0x0][0x23c], -R6.reuse ;  /* 0x00008f00ec077a23 */ /* 0x100fe20000010806 */
[----:B------:R-:W-:Y:S01]  /*14e40*/  F2FP.BF16.PACK_AB R78, R47, R55 ;  /* 0x000000372f4e723e */ /* 0x000fe200000010ff */
[----:B------:R-:W-:Y:S02]  /*14e50*/  FFMA.FTZ R10, R244, c[0x0][0x23c], -R6 ;  /* 0x00008f00f40a7a23 */ /* 0x000fe40000010806 */
[----:B------:R1:W-:Y:S01]  /*14e60*/  MUFU.EX2 R244, R7 ;  /* 0x0000000700f47308 */ /* 0x0003e20000000800 */
[--C-:B------:R-:W-:Y:S02]  /*14e70*/  FFMA.FTZ R236, R102, c[0x0][0x23c], -R4.reuse ;  /* 0x00008f0066ec7a23 */ /* 0x100fe40000010804 */
[----:B------:R-:W-:Y:S02]  /*14e80*/  FFMA.FTZ R210, R15, c[0x0][0x23c], -R4 ;  /* 0x00008f000fd27a23 */ /* 0x000fe40000010804 */
[----:B--2---:R-:W-:Y:S02]  /*14e90*/  FADD.FTZ R0, -R72, R134 ;  /* 0x0000008648007221 */ /* 0x004fe40000010100 */
[----:B------:R-:W-:Y:S02]  /*14ea0*/  FFMA.FTZ R134, R64, c[0x0][0x23c], -R5 ;  /* 0x00008f0040867a23 */ /* 0x000fe40000010805 */
[----:B------:R-:W-:Y:S01]  /*14eb0*/  FMUL.FTZ R0, R0, c[0x0][0x23c] ;  /* 0x00008f0000007a20 */ /* 0x000fe20000410000 */
[----:B------:R2:W-:Y:S01]  /*14ec0*/  MUFU.EX2 R11, R10 ;  /* 0x0000000a000b7308 */ /* 0x0005e20000000800 */
[--C-:B------:R-:W-:Y:S02]  /*14ed0*/  FFMA.FTZ R85, R40, c[0x0][0x23c], -R6.reuse ;  /* 0x00008f0028557a23 */ /* 0x100fe40000010806 */
[--C-:B------:R-:W-:Y:S02]  /*14ee0*/  FFMA.FTZ R40, R120, c[0x0][0x23c], -R6.reuse ;  /* 0x00008f0078287a23 */ /* 0x100fe40000010806 */
[--C-:B----4-:R-:W-:Y:S02]  /*14ef0*/  FFMA.FTZ R8, R251, c[0x0][0x23c], -R6.reuse ;  /* 0x00008f00fb087a23 */ /* 0x110fe40000010806 */
[--C-:B------:R-:W-:Y:S01]  /*14f00*/  FFMA.FTZ R238, R104, c[0x0][0x23c], -R6.reuse ;  /* 0x00008f0068ee7a23 */ /* 0x100fe20000010806 */
[----:B------:R-:W-:Y:S01]  /*14f10*/  MOV R104, R48 ;  /* 0x0000003000687202 */ /* 0x000fe20000000f00 */
[----:B------:R-:W-:Y:S01]  /*14f20*/  FFMA.FTZ R62, R29, c[0x0][0x23c], -R6 ;  /* 0x00008f001d3e7a23 */ /* 0x000fe20000010806 */
[----:B------:R4:W-:Y:S01]  /*14f30*/  MUFU.EX2 R2, R0 ;  /* 0x0000000000027308 */ /* 0x0009e20000000800 */
[----:B------:R-:W-:Y:S01]  /*14f40*/  IMAD.MOV.U32 R64, RZ, RZ, R88 ;  /* 0x000000ffff407224 */ /* 0x000fe200078e0058 */
[----:B------:R-:W-:Y:S01]  /*14f50*/  MOV R48, R37 ;  /* 0x0000002500307202 */ /* 0x000fe20000000f00 */
[----:B------:R-:W-:Y:S02]  /*14f60*/  FFMA.FTZ R88, R35, c[0x0][0x23c], -R4 ;  /* 0x00008f0023587a23 */ /* 0x000fe40000010804 */
[----:B-1----:R-:W-:Y:S01]  /*14f70*/  FFMA.FTZ R7, R243, c[0x0][0x23c], -R75 ;  /* 0x00008f00f3077a23 */ /* 0x002fe2000001084b */
[----:B------:R-:W-:Y:S01]  /*14f80*/  MOV R35, R48 ;  /* 0x0000003000237202 */ /* 0x000fe20000000f00 */
[--C-:B------:R-:W-:Y:S02]  /*14f90*/  FFMA.FTZ R87, R44, c[0x0][0x23c], -R6.reuse ;  /* 0x00008f002c577a23 */ /* 0x100fe40000010806 */
[----:B------:R-:W-:Y:S01]  /*14fa0*/  FFMA.FTZ R86, R45, c[0x0][0x23c], -R6 ;  /* 0x00008f002d567a23 */ /* 0x000fe20000010806 */
[----:B------:R1:W-:Y:S01]  /*14fb0*/  MUFU.EX2 R235, R7 ;  /* 0x0000000700eb7308 */ /* 0x0003e20000000800 */
[----:B------:R-:W-:Y:S02]  /*14fc0*/  FFMA.FTZ R243, R114, c[0x0][0x23c], -R4 ;  /* 0x00008f0072f37a23 */ /* 0x000fe40000010804 */
[--C-:B------:R-:W-:Y:S01]  /*14fd0*/  FFMA.FTZ R97, R56, c[0x0][0x23c], -R6.reuse ;  /* 0x00008f0038617a23 */ /* 0x100fe20000010806 */
[----:B--2---:R-:W-:Y:S01]  /*14fe0*/  MOV R10, R60 ;  /* 0x0000003c000a7202 */ /* 0x004fe20000000f00 */
[--C-:B------:R-:W-:Y:S02]  /*14ff0*/  FFMA.FTZ R60, R241, c[0x0][0x23c], -R6.reuse ;  /* 0x00008f00f13c7a23 */ /* 0x100fe40000010806 */
[--C-:B------:R-:W-:Y:S02]  /*15000*/  FFMA.FTZ R241, R105, c[0x0][0x23c], -R6.reuse ;  /* 0x00008f0069f17a23 */ /* 0x100fe40000010806 */
[--C-:B------:R-:W-:Y:S01]  /*15010*/  FFMA.FTZ R98, R57, c[0x0][0x23c], -R6.reuse ;  /* 0x00008f0039627a23 */ /* 0x100fe20000010806 */
[----:B------:R-:W-:Y:S01]  /*15020*/  MUFU.EX2 R50, R8 ;  /* 0x0000000800327308 */ /* 0x000fe20000000800 */
[--C-:B------:R-:W-:Y:S02]  /*15030*/  FFMA.FTZ R103, R27, c[0x0][0x23c], -R6.reuse ;  /* 0x00008f001b677a23 */ /* 0x100fe40000010806 */
[----:B------:R-:W-:Y:S02]  /*15040*/  FFMA.FTZ R102, R26, c[0x0][0x23c], -R6 ;  /* 0x00008f001a667a23 */ /* 0x000fe40000010806 */
[----:B----4-:R-:W-:Y:S02]  /*15050*/  FADD.FTZ R0, -R3, R135 ;  /* 0x0000008703007221 */ /* 0x010fe40000010100 */
[--C-:B------:R-:W-:Y:S02]  /*15060*/  FFMA.FTZ R135, R53, c[0x0][0x23c], -R5.reuse ;  /* 0x00008f0035877a23 */ /* 0x100fe40000010805 */
[----:B------:R-:W-:Y:S01]  /*15070*/  FFMA.FTZ R53, R128, c[0x0][0x23c], -R5 ;  /* 0x00008f0080357a23 */ /* 0x000fe20000010805 */
[----:B------:R-:W-:Y:S01]  /*15080*/  MUFU.EX2 R204, R204 ;  /* 0x000000cc00cc7308 */ /* 0x000fe20000000800 */
[--C-:B------:R-:W-:Y:S02]  /*15090*/  FFMA.FTZ R5, R252, c[0x0][0x23c], -R75.reuse ;  /* 0x00008f00fc057a23 */ /* 0x100fe4000001084b */
[----:B------:R-:W-:Y:S02]  /*150a0*/  FFMA.FTZ R128, R83, c[0x0][0x23c], -R4 ;  /* 0x00008f0053807a23 */ /* 0x000fe40000010804 */
[--C-:B-1----:R-:W-:Y:S02]  /*150b0*/  FFMA.FTZ R7, R84, c[0x0][0x23c], -R6.reuse ;  /* 0x00008f0054077a23 */ /* 0x102fe40000010806 */
[--C-:B------:R-:W-:Y:S02]  /*150c0*/  FFMA.FTZ R84, R41, c[0x0][0x23c], -R6.reuse ;  /* 0x00008f0029547a23 */ /* 0x100fe40000010806 */
[--C-:B------:R-:W-:Y:S01]  /*150d0*/  FFMA.FTZ R114, R25, c[0x0][0x23c], -R6.reuse ;  /* 0x00008f0019727a23 */ /* 0x100fe20000010806 */
[----:B------:R1:W-:Y:S01]  /*150e0*/  MUFU.EX2 R252, R5 ;  /* 0x0000000500fc7308 */ /* 0x0003e20000000800 */
        /* <DEDUP_REMOVED lines=9> */
[----:B------:R-:W2:Y:S01]  /*15180*/  MUFU.EX2 R4, R4 ;  /* 0x0000000400047308 */ /* 0x000ea20000000800 */
[----:B------:R-:W-:Y:S02]  /*15190*/  FMUL.FTZ R0, R0, c[0x0][0x23c] ;  /* 0x00008f0000007a20 */ /* 0x000fe40000410000 */
[--C-:B------:R-:W-:Y:S01]  /*151a0*/  FFMA.FTZ R112, R77, c[0x0][0x23c], -R6.reuse ;  /* 0x00008f004d707a23 */ /* 0x100fe20000010806 */
[----:B------:R-:W-:Y:S01]  /*151b0*/  F2FP.BF16.PACK_AB R77, R104, R96 ;  /* 0x00000060684d723e */ /* 0x000fe200000010ff */
[--C-:B------:R-:W-:Y:S02]  /*151c0*/  FFMA.FTZ R118, R19, c[0x0][0x23c], -R6.reuse ;  /* 0x00008f0013767a23 */ /* 0x100fe40000010806 */
[----:B---3--:R-:W-:Y:S02]  /*151d0*/  FMUL.FTZ R19, R68, R151 ;  /* 0x0000009744137220 */ /* 0x008fe40000410000 */
[----:B------:R-:W-:Y:S01]  /*151e0*/  FFMA.FTZ R119, R18, c[0x0][0x23c], -R6 ;  /* 0x00008f0012777a23 */ /* 0x000fe20000010806 */
[----:B------:R3:W-:Y:S01]  /*151f0*/  MUFU.EX2 R14, R7 ;  /* 0x00000007000e7308 */ /* 0x0007e20000000800 */
[----:B------:R-:W-:Y:S02]  /*15200*/  FMUL.FTZ R18, R68, R150 ;  /* 0x0000009644127220 */ /* 0x000fe40000410000 */
[----:B------:R-:W-:Y:S02]  /*15210*/  IMAD.MOV.U32 R150, RZ, RZ, R52 ;  /* 0x000000ffff967224 */ /* 0x000fe400078e0034 */
[----:B-1----:R-:W-:Y:S02]  /*15220*/  FFMA.FTZ R5, R65, c[0x0][0x23c], -R75 ;  /* 0x00008f0041057a23 */ /* 0x002fe4000001084b */
[--C-:B------:R-:W-:Y:S02]  /*15230*/  FFMA.FTZ R130, R17, c[0x0][0x23c], -R6.reuse ;  /* 0x00008f0011827a23 */ /* 0x100fe40000010806 */
[--C-:B------:R-:W-:Y:S01]  /*15240*/  FFMA.FTZ R131, R16, c[0x0][0x23c], -R6.reuse ;  /* 0x00008f0010837a23 */ /* 0x100fe20000010806 */
[----:B------:R-:W1:Y:S01]  /*15250*/  MUFU.EX2 R0, R0 ;  /* 0x0000000000007308 */ /* 0x000e620000000800 */
[--C-:B------:R-:W-:Y:S02]  /*15260*/  FFMA.FTZ R251, R109, c[0x0][0x23c], -R6.reuse ;  /* 0x00008f006dfb7a23 */ /* 0x100fe40000010806 */
[----:B------:R-:W-:Y:S02]  /*15270*/  FFMA.FTZ R41, R121, c[0x0][0x23c], -R6 ;  /* 0x00008f0079297a23 */ /* 0x000fe40000010806 */
[----:B--2---:R-:W-:Y:S02]  /*15280*/  IMAD.MOV.U32 R105, RZ, RZ, R4 ;  /* 0x000000ffff697224 */ /* 0x004fe400078e0004 */
[----:B------:R-:W-:Y:S01]  /*15290*/  FMUL.FTZ R4, R69, R140 ;  /* 0x0000008c45047220 */ /* 0x000fe20000410000 */
[----:B------:R-:W-:Y:S01]  /*152a0*/  MOV R140, R10 ;  /* 0x0000000a008c7202 */ /* 0x000fe20000000f00 */
[--C-:B------:R-:W-:Y:S01]  /*152b0*/  FFMA.FTZ R44, R124, c[0x0][0x23c], -R6.reuse ;  /* 0x00008f007c2c7a23 */ /* 0x100fe20000010806 */
[----:B------:R-:W2:Y:S01]  /*152c0*/  MUFU.EX2 R5, R5 ;  /* 0x0000000500057308 */ /* 0x000ea20000000800 */
[----:B------:R-:W-:Y:S01]  /*152d0*/  IMAD.MOV.U32 R65, RZ, RZ, R33 ;  /* 0x000000ffff417224 */ /* 0x000fe200078e0021 */
[----:B------:R-:W-:Y:S01]  /*152e0*/  F2FP.BF16.PACK_AB R79, R46, R140 ;  /* 0x0000008c2e4f723e */ /* 0x000fe200000010ff */
[----:B------:R-:W-:Y:S02]  /*152f0*/  IMAD.MOV.U32 R33, RZ, RZ, R61 ;  /* 0x000000ffff217224 */ /* 0x000fe400078e003d */
[----:B---3--:R-:W-:Y:S02]  /*15300*/  FMUL.FTZ R7, R68, R143 ;  /* 0x0000008f44077220 */ /* 0x008fe40000410000 */
[----:B------:R-:W-:Y:S01]  /*15310*/  FFMA.FTZ R61, R242, c[0x0][0x23c], -R6 ;  /* 0x00008f00f23d7a23 */ /* 0x000fe20000010806 */
[----:B------:R-:W-:Y:S01]  /*15320*/  MOV R37, R33 ;  /* 0x0000002100257202 */ /* 0x000fe20000000f00 */
[----:B------:R-:W-:Y:S01]  /*15330*/  IMAD.MOV.U32 R33, RZ, RZ, R224 ;  /* 0x000000ffff217224 */ /* 0x000fe200078e00e0 */
[----:B------:R-:W-:Y:S01]  /*15340*/  MUFU.EX2 R121, R60 ;  /* 0x0000003c00797308 */ /* 0x000fe20000000800 */
[--C-:B------:R-:W-:Y:S02]  /*15350*/  FFMA.FTZ R224, R125, c[0x0][0x23c], -R6.reuse ;  /* 0x00008f007de07a23 */ /* 0x100fe40000010806 */
[----:B------:R-:W-:Y:S01]  /*15360*/  FFMA.FTZ R242, R108, c[0x0][0x23c], -R6 ;  /* 0x00008f006cf27a23 */ /* 0x000fe20000010806 */
[----:B------:R-:W-:Y:S01]  /*15370*/  MOV R108, R31 ;  /* 0x0000001f006c7202 */ /* 0x000fe20000000f00 */
[----:B------:R-:W-:Y:S02]  /*15380*/  FMUL.FTZ R6, R68, R142 ;  /* 0x0000008e44067220 */ /* 0x000fe40000410000 */
[----:B------:R-:W-:Y:S02]  /*15390*/  FMUL.FTZ R9, R2, R137 ;  /* 0x0000008902097220 */ /* 0x000fe40000410000 */
[----:B------:R-:W-:Y:S01]  /*153a0*/  IMAD.MOV.U32 R137, RZ, RZ, R11 ;  /* 0x000000ffff897224 */ /* 0x000fe200078e000b */
[----:B------:R-:W-:Y:S01]  /*153b0*/  MUFU.EX2 R125, R111 ;  /* 0x0000006f007d7308 */ /* 0x000fe20000000800 */
[----:B-1----:R-:W-:Y:S01]  /*153c0*/  FMUL.FTZ R11, R0, R139 ;  /* 0x0000008b000b7220 */ /* 0x002fe20000410000 */
[----:B------:R-:W-:Y:S01]  /*153d0*/  MOV R139, R14 ;  /* 0x0000000e008b7202 */ /* 0x000fe20000000f00 */
[----:B------:R-:W-:Y:S01]  /*153e0*/  FMUL.FTZ R8, R2, R136 ;  /* 0x0000008802087220 */ /* 0x000fe20000410000 */
[----:B--2---:R-:W-:Y:S01]  /*153f0*/  MOV R120, R5 ;  /* 0x0000000500787202 */ /* 0x004fe20000000f00 */
[----:B------:R-:W-:Y:S01]  /*15400*/  FMUL.FTZ R5, R69, R141 ;  /* 0x0000008d45057220 */ /* 0x000fe20000410000 */
[----:B------:R-:W-:Y:S01]  /*15410*/  F2FP.BF16.PACK_AB R64, R137, R244 ;  /* 0x000000f48940723e */ /* 0x000fe200000010ff */
[----:B------:R-:W-:Y:S01]  /*15420*/  IMAD.MOV.U32 R141, RZ, RZ, R65 ;  /* 0x000000ffff8d7224 */ /* 0x000fe200078e0041 */
[----:B------:R-:W-:Y:S01]  /*15430*/  F2FP.BF16.PACK_AB R65, R252, R235 ;  /* 0x000000ebfc41723e */ /* 0x000fe200000010ff */
[----:B------:R-:W-:Y:S01]  /*15440*/  FMUL.FTZ R10, R0, R138 ;  /* 0x0000008a000a7220 */ /* 0x000fe20000410000 */
[----:B------:R-:W-:Y:S01]  /*15450*/  MUFU.EX2 R136, R110 ;  /* 0x0000006e00887308 */ /* 0x000fe20000000800 */
[----:B------:R-:W-:Y:S01]  /*15460*/  F2FP.BF16.PACK_AB R66, R139, R50 ;  /* 0x000000328b42723e */ /* 0x000fe200000010ff */
[----:B------:R-:W-:Y:S01]  /*15470*/  IMAD.MOV.U32 R34, RZ, RZ, R37 ;  /* 0x000000ffff227224 */ /* 0x000fe200078e0025 */
[----:B------:R-:W-:Y:S01]  /*15480*/  F2FP.BF16.PACK_AB R76, R141, R30 ;  /* 0x0000001e8d4c723e */ /* 0x000fe200000010ff */
[C---:B------:R-:W-:Y:S01]  /*15490*/  FMUL.FTZ R12, R2.reuse, R144 ;  /* 0x00000090020c7220 */ /* 0x040fe20000410000 */
[----:B------:R-:W-:Y:S01]  /*154a0*/  MOV R37, R13 ;  /* 0x0000000d00257202 */ /* 0x000fe20000000f00 */
[----:B------:R-:W-:Y:S01]  /*154b0*/  FMUL.FTZ R13, R2, R145 ;  /* 0x00000091020d7220 */ /* 0x000fe20000410000 */
[----:B------:R-:W-:Y:S01]  /*154c0*/  F2FP.BF16.PACK_AB R67, R105, R120 ;  /* 0x000000786943723e */ /* 0x000fe200000010ff */
[C---:B------:R-:W-:Y:S01]  /*154d0*/  FMUL.FTZ R16, R69.reuse, R148 ;  /* 0x0000009445107220 */ /* 0x040fe20000410000 */
[----:B------:R-:W-:Y:S01]  /*154e0*/  MOV R148, R55 ;  /* 0x0000003700947202 */ /* 0x000fe20000000f00 */
[-C--:B------:R-:W-:Y:S01]  /*154f0*/  HMMA.16816.F32.BF16 R4, R76, R20.reuse, R4 ;  /* 0x000000144c04723c */ /* 0x080fe20000041804 */
[----:B------:R-:W-:Y:S01]  /*15500*/  MUFU.EX2 R111, R91 ;  /* 0x0000005b006f7308 */ /* 0x000fe20000000800 */
[C---:B------:R-:W-:Y:S01]  /*15510*/  FMUL.FTZ R17, R69.reuse, R149 ;  /* 0x0000009545117220 */ /* 0x040fe20000410000 */
[----:B------:R-:W-:Y:S01]  /*15520*/  MOV R149, R54 ;  /* 0x0000003600957202 */ /* 0x000fe20000000f00 */
[----:B------:R-:W-:Y:S01]  /*15530*/  IMAD.MOV.U32 R151, RZ, RZ, R51 ;  /* 0x000000ffff977224 */ /* 0x000fe200078e0033 */
[----:B------:R-:W-:Y:S01]  /*15540*/  MOV R51, R39 ;  /* 0x0000002700337202 */ /* 0x000fe20000000f00 */
[C---:B------:R-:W-:Y:S01]  /*15550*/  FMUL.FTZ R26, R0.reuse, R154 ;  /* 0x0000009a001a7220 */ /* 0x040fe20000410000 */
[----:B------:R-:W-:Y:S01]  /*15560*/  MOV R54, R38 ;  /* 0x0000002600367202 */ /* 0x000fe20000000f00 */
[C---:B------:R-:W-:Y:S01]  /*15570*/  HMMA.16816.F32.BF16 R8, R64.reuse, R20, R8 ;  /* 0x000000144008723c */ /* 0x040fe20000041808 */
[C---:B------:R-:W-:Y:S02]  /*15580*/  FMUL.FTZ R14, R0.reuse, R146 ;  /* 0x00000092000e7220 */ /* 0x040fe40000410000 */
[----:B------:R1:W-:Y:S01]  /*15590*/  MUFU.EX2 R109, R61 ;  /* 0x0000003d006d7308 */ /* 0x0003e20000000800 */
[----:B------:R-:W-:Y:S01]  /*155a0*/  FMUL.FTZ R15, R0, R147 ;  /* 0x00000093000f7220 */ /* 0x000fe20000410000 */
[----:B------:R-:W-:Y:S01]  /*155b0*/  MOV R154, R36 ;  /* 0x00000024009a7202 */ /* 0x000fe20000000f00 */
[----:B------:R-:W-:Y:S01]  /*155c0*/  FMUL.FTZ R24, R2, R152 ;  /* 0x0000009802187220 */ /* 0x000fe20000410000 */
[----:B------:R-:W-:Y:S01]  /*155d0*/  MOV R145, R49 ;  /* 0x0000003100917202 */ /* 0x000fe20000000f00 */
[C---:B------:R-:W-:Y:S01]  /*155e0*/  FMUL.FTZ R20, R69.reuse, R156 ;  /* 0x0000009c45147220 */ /* 0x040fe20000410000 */
[----:B------:R-:W-:Y:S02]  /*155f0*/  MOV R156, R34 ;  /* 0x00000022009c7202 */ /* 0x000fe40000000f00 */
[-C--:B------:R-:W-:Y:S01]  /*15600*/  HMMA.16816.F32.BF16 R12, R64, R22.reuse, R12 ;  /* 0x00000016400c723c */ /* 0x080fe2000004180c */
[C---:B------:R-:W-:Y:S01]  /*15610*/  FMUL.FTZ R21, R69.reuse, R157 ;  /* 0x0000009d45157220 */ /* 0x040fe20000410000 */
[----:B------:R-:W-:Y:S01]  /*15620*/  MUFU.EX2 R138, R89 ;  /* 0x00000059008a7308 */ /* 0x000fe20000000800 */
[C---:B------:R-:W-:Y:S01]  /*15630*/  FMUL.FTZ R34, R68.reuse, R166 ;  /* 0x000000a644227220 */ /* 0x040fe20000410000 */
[----:B------:R-:W-:Y:S01]  /*15640*/  MOV R166, R51 ;  /* 0x0000003300a67202 */ /* 0x000fe20000000f00 */
[----:B------:R-:W-:Y:S01]  /*15650*/  FMUL.FTZ R51, R68, R183 ;  /* 0x000000b744337220 */ /* 0x000fe20000410000 */
[----:B------:R-:W-:Y:S01]  /*15660*/  MOV R157, R40 ;  /* 0x00000028009d7202 */ /* 0x000fe20000000f00 */
[----:B------:R-:W-:Y:S01]  /*15670*/  FMUL.FTZ R25, R2, R153 ;  /* 0x0000009902197220 */ /* 0x000fe20000410000 */
[C---:B------:R-:W-:Y:S01]  /*15680*/  HMMA.16816.F32.BF16 R16, R76.reuse, R22, R16 ;  /* 0x000000164c10723c */ /* 0x040fe20000041810 */
[----:B------:R-:W-:Y:S03]  /*15690*/  FMUL.FTZ R27, R0, R155 ;  /* 0x0000009b001b7220 */ /* 0x000fe60000410000 */
[----:B------:R-:W-:Y:S01]  /*156a0*/  IMAD.MOV.U32 R152, RZ, RZ, R30 ;  /* 0x000000ffff987224 */ /* 0x000fe200078e001e */
[----:B------:R-:W-:Y:S01]  /*156b0*/  MOV R153, R33 ;  /* 0x0000002100997202 */ /* 0x000fe20000000f00 */
[----:B------:R-:W-:Y:S01]  /*156c0*/  FMUL.FTZ R28, R2, R160 ;  /* 0x000000a0021c7220 */ /* 0x000fe20000410000 */
[----:B------:R-:W-:Y:S01]  /*156d0*/  MOV R147, R47 ;  /* 0x0000002f00937202 */ /* 0x000fe20000000f00 */
[C---:B------:R-:W-:Y:S01]  /*156e0*/  FMUL.FTZ R23, R68.reuse, R159 ;  /* 0x0000009f44177220 */ /* 0x040fe20000410000 */
[----:B------:R-:W-:Y:S01]  /*156f0*/  MOV R159, R48 ;  /* 0x00000030009f7202 */ /* 0x000fe20000000f00 */
[----:B------:R-:W-:Y:S02]  /*15700*/  MUFU.EX2 R143, R107 ;  /* 0x0000006b008f7308 */ /* 0x000fe40000000800 */
[----:B------:R-:W-:Y:S01]  /*15710*/  IMAD.MOV.U32 R48, RZ, RZ, R37 ;  /* 0x000000ffff307224 */ /* 0x000fe200078e0025 */
[----:B------:R-:W-:Y:S01]  /*15720*/  MOV R155, R53 ;  /* 0x00000035009b7202 */ /* 0x000fe20000000f00 */
[----:B------:R-:W2:Y:S01]  /*15730*/  LDSM.16.MT88.4 R36, [R216+0x8000] ;  /* 0x00800000d824783b */ /* 0x000ea20000004200 */
[----:B------:R-:W-:Y:S02]  /*15740*/  FMUL.FTZ R22, R68, R158 ;  /* 0x0000009e44167220 */ /* 0x000fe40000410000 */
[----:B------:R-:W-:Y:S01]  /*15750*/  FMUL.FTZ R29, R2, R161 ;  /* 0x000000a1021d7220 */ /* 0x000fe20000410000 */
[----:B------:R-:W-:Y:S01]  /*15760*/  MOV R161, R80 ;  /* 0x0000005000a17202 */ /* 0x000fe20000000f00 */
[----:B------:R-:W-:Y:S01]  /*15770*/  IMAD.MOV.U32 R158, RZ, RZ, R35 ;  /* 0x000000ffff9e7224 */ /* 0x000fe200078e0023 */
[----:B------:R-:W-:Y:S01]  /*15780*/  MUFU.EX2 R142, R88 ;  /* 0x00000058008e7308 */ /* 0x000fe20000000800 */
[----:B------:R-:W-:Y:S01]  /*15790*/  FMUL.FTZ R35, R68, R167 ;  /* 0x000000a744237220 */ /* 0x000fe20000410000 */
[----:B------:R-:W-:Y:S01]  /*157a0*/  MOV R144, R48 ;  /* 0x0000003000907202 */ /* 0x000fe20000000f00 */
[----:B------:R-:W-:Y:S02]  /*157b0*/  IMAD.MOV.U32 R167, RZ, RZ, R54 ;  /* 0x000000ffffa77224 */ /* 0x000fe400078e0036 */
[----:B------:R-:W3:Y:S01]  /*157c0*/  LDSM.16.MT88.4 R52, [R214+0x8000] ;  /* 0x00800000d634783b */ /* 0x000ee20000004200 */
[C---:B------:R-:W-:Y:S02]  /*157d0*/  FMUL.FTZ R33, R69.reuse, R165 ;  /* 0x000000a545217220 */ /* 0x040fe40000410000 */
[----:B------:R-:W-:Y:S02]  /*157e0*/  FMUL.FTZ R40, R2, R168 ;  /* 0x000000a802287220 */ /* 0x000fe40000410000 */
[C---:B------:R-:W-:Y:S01]  /*157f0*/  FMUL.FTZ R48, R69.reuse, R180 ;  /* 0x000000b445307220 */ /* 0x040fe20000410000 */
[----:B------:R-:W-:Y:S01]  /*15800*/  MUFU.EX2 R124, R90 ;  /* 0x0000005a007c7308 */ /* 0x000fe20000000800 */
[----:B------:R-:W-:Y:S02]  /*15810*/  IMAD.MOV.U32 R165, RZ, RZ, R50 ;  /* 0x000000ffffa57224 */ /* 0x000fe400078e0032 */
[----:B------:R-:W-:Y:S02]  /*15820*/  FMUL.FTZ R50, R68, R182 ;  /* 0x000000b644327220 */ /* 0x000fe40000410000 */
[----:B------:R-:W-:Y:S02]  /*15830*/  IMAD.MOV.U32 R160, RZ, RZ, R41 ;  /* 0x000000ffffa07224 */ /* 0x000fe400078e0029 */
[C---:B------:R-:W-:Y:S02]  /*15840*/  FMUL.FTZ R41, R2.reuse, R169 ;  /* 0x000000a902297220 */ /* 0x040fe40000410000 */
[C---:B------:R-:W-:Y:S01]  /*15850*/  FMUL.FTZ R45, R2.reuse, R177 ;  /* 0x000000b1022d7220 */ /* 0x040fe20000410000 */
[----:B------:R-:W-:Y:S01]  /*15860*/  MUFU.EX2 R206, R206 ;  /* 0x000000ce00ce7308 */ /* 0x000fe20000000800 */
[C---:B------:R-:W-:Y:S02]  /*15870*/  FMUL.FTZ R49, R69.reuse, R181 ;  /* 0x000000b545317220 */ /* 0x040fe40000410000 */
[C---:B------:R-:W-:Y:S02]  /*15880*/  FMUL.FTZ R56, R2.reuse, R184 ;  /* 0x000000b802387220 */ /* 0x040fe40000410000 */
[C---:B------:R-:W-:Y:S02]  /*15890*/  FMUL.FTZ R57, R2.reuse, R185 ;  /* 0x000000b902397220 */ /* 0x040fe40000410000 */
[----:B-1----:R-:W-:Y:S02]  /*158a0*/  FMUL.FTZ R61, R2, R193 ;  /* 0x000000c1023d7220 */ /* 0x002fe40000410000 */
[C---:B------:R-:W-:Y:S01]  /*158b0*/  FMUL.FTZ R30, R0.reuse, R162 ;  /* 0x000000a2001e7220 */ /* 0x040fe20000410000 */
[----:B------:R-:W-:Y:S01]  /*158c0*/  MOV R162, R32 ;  /* 0x0000002000a27202 */ /* 0x000fe20000000f00 */
[----:B------:R-:W-:Y:S01]  /*158d0*/  FMUL.FTZ R32, R69, R164 ;  /* 0x000000a445207220 */ /* 0x000fe20000410000 */
[----:B------:R-:W-:Y:S01]  /*158e0*/  MOV R164, R81 ;  /* 0x0000005100a47202 */ /* 0x000fe20000000f00 */
[-C--:B--2---:R-:W-:Y:S01]  /*158f0*/  HMMA.16816.F32.BF16 R20, R76, R36.reuse, R20 ;  /* 0x000000244c14723c */ /* 0x084fe20000041814 */
[----:B------:R-:W1:Y:S01]  /*15900*/  LDSM.16.MT88.4 R80, [R215+0x8000] ;  /* 0x00800000d750783b */ /* 0x000e620000004200 */
[----:B------:R-:W-:Y:S01]  /*15910*/  FMUL.FTZ R31, R0, R163 ;  /* 0x000000a3001f7220 */ /* 0x000fe20000410000 */
[----:B------:R-:W-:Y:S01]  /*15920*/  MOV R163, R44 ;  /* 0x0000002c00a37202 */ /* 0x000fe20000000f00 */
[----:B------:R-:W-:Y:S01]  /*15930*/  FMUL.FTZ R44, R2, R176 ;  /* 0x000000b0022c7220 */ /* 0x000fe20000410000 */
[----:B------:R-:W-:Y:S01]  /*15940*/  MUFU.EX2 R208, R208 ;  /* 0x000000d000d07308 */ /* 0x000fe20000000800 */
[----:B------:R-:W-:Y:S02]  /*15950*/  FMUL.FTZ R47, R0, R179 ;  /* 0x000000b3002f7220 */ /* 0x000fe40000410000 */
[C---:B------:R-:W-:Y:S01]  /*15960*/  HMMA.16816.F32.BF16 R24, R64.reuse, R36, R24 ;  /* 0x000000244018723c */ /* 0x040fe20000041818 */
[--C-:B------:R-:W-:Y:S03]  /*15970*/  FFMA.FTZ R233, R233, c[0x0][0x23c], -R75.reuse ;  /* 0x00008f00e9e97a23 */ /* 0x100fe6000001084b */
[----:B------:R-:W-:Y:S02]  /*15980*/  FFMA.FTZ R232, R232, c[0x0][0x23c], -R75 ;  /* 0x00008f00e8e87a23 */ /* 0x000fe4000001084b */
[----:B------:R-:W-:Y:S01]  /*15990*/  IMAD.MOV.U32 R146, RZ, RZ, R46 ;  /* 0x000000ffff927224 */ /* 0x000fe200078e002e */
[----:B------:R-:W-:Y:S01]  /*159a0*/  MUFU.EX2 R205, R205 ;  /* 0x000000cd00cd7308 */ /* 0x000fe20000000800 */
[-C--:B------:R-:W-:Y:S01]  /*159b0*/  HMMA.16816.F32.BF16 R28, R64, R38.reuse, R28 ;  /* 0x00000026401c723c */ /* 0x080fe2000004181c */
[C---:B------:R-:W-:Y:S03]  /*159c0*/  FMUL.FTZ R37, R69.reuse, R173 ;  /* 0x000000ad45257220 */ /* 0x040fe60000410000 */
[----:B------:R-:W-:Y:S01]  /*159d0*/  FMUL.FTZ R36, R69, R172 ;  /* 0x000000ac45247220 */ /* 0x000fe20000410000 */
[----:B------:R-:W-:Y:S01]  /*159e0*/  MOV R173, R58 ;  /* 0x0000003a00ad7202 */ /* 0x000fe20000000f00 */
[----:B------:R-:W-:Y:S02]  /*159f0*/  FMUL.FTZ R58, R0, R186 ;  /* 0x000000ba003a7220 */ /* 0x000fe40000410000 */
[C---:B------:R-:W-:Y:S01]  /*15a00*/  HMMA.16816.F32.BF16 R32, R76.reuse, R38, R32 ;  /* 0x000000264c20723c */ /* 0x040fe20000041820 */
[----:B------:R-:W-:Y:S01]  /*15a10*/  IMAD.MOV.U32 R172, RZ, RZ, R59 ;  /* 0x000000ffffac7224 */ /* 0x000fe200078e003b */
[----:B------:R-:W-:Y:S02]  /*15a20*/  MUFU.EX2 R207, R207 ;  /* 0x000000cf00cf7308 */ /* 0x000fe40000000800 */
[----:B------:R-:W-:Y:S02]  /*15a30*/  IMAD.MOV.U32 R168, RZ, RZ, R173 ;  /* 0x000000ffffa87224 */ /* 0x000fe400078e00ad */
[----:B------:R-:W-:Y:S02]  /*15a40*/  IMAD.MOV.U32 R173, RZ, RZ, R162 ;  /* 0x000000ffffad7224 */ /* 0x000fe400078e00a2 */
[C---:B------:R-:W-:Y:S01]  /*15a50*/  FMUL.FTZ R39, R68.reuse, R175 ;  /* 0x000000af44277220 */ /* 0x040fe20000410000 */
[----:B------:R-:W-:Y:S03]  /*15a60*/  MOV R175, R42 ;  /* 0x0000002a00af7202 */ /* 0x000fe60000000f00 */
[----:B------:R-:W-:Y:S01]  /*15a70*/  FMUL.FTZ R38, R68, R174 ;  /* 0x000000ae44267220 */ /* 0x000fe20000410000 */
[----:B------:R-:W-:Y:S01]  /*15a80*/  MOV R174, R43 ;  /* 0x0000002b00ae7202 */ /* 0x000fe20000000f00 */
[----:B------:R-:W-:Y:S01]  /*15a90*/  FFMA.FTZ R60, R175, c[0x0][0x23c], -R75 ;  /* 0x00008f00af3c7a23 */ /* 0x000fe2000001084b */
[----:B------:R-:W-:Y:S01]  /*15aa0*/  MOV R175, R172 ;  /* 0x000000ac00af7202 */ /* 0x000fe20000000f00 */
[----:B------:R-:W-:Y:S01]  /*15ab0*/  IMAD.MOV.U32 R162, RZ, RZ, R151 ;  /* 0x000000ffffa27224 */ /* 0x000fe200078e0097 */
[----:B------:R-:W-:Y:S01]  /*15ac0*/  MOV R172, R159 ;  /* 0x0000009f00ac7202 */ /* 0x000fe20000000f00 */
[----:B------:R2:W-:Y:S01]  /*15ad0*/  MUFU.EX2 R110, R60 ;  /* 0x0000003c006e7308 */ /* 0x0005e20000000800 */
[-C--:B---3--:R-:W-:Y:S01]  /*15ae0*/  HMMA.16816.F32.BF16 R36, R76, R52.reuse, R36 ;  /* 0x000000344c24723c */ /* 0x088fe20000041824 */
[----:B------:R-:W-:Y:S01]  /*15af0*/  MOV R159, R149 ;  /* 0x00000095009f7202 */ /* 0x000fe20000000f00 */
[----:B------:R-:W-:Y:S01]  /*15b00*/  IMAD.MOV.U32 R151, RZ, RZ, R137 ;  /* 0x000000ffff977224 */ /* 0x000fe200078e0089 */
[----:B------:R-:W-:Y:S01]  /*15b10*/  MOV R149, R141 ;  /* 0x0000008d00957202 */ /* 0x000fe20000000f00 */
[C---:B------:R-:W-:Y:S02]  /*15b20*/  FMUL.FTZ R43, R0.reuse, R171 ;  /* 0x000000ab002b7220 */ /* 0x040fe40000410000 */
[C---:B------:R-:W-:Y:S02]  /*15b30*/  FMUL.FTZ R46, R0.reuse, R178 ;  /* 0x000000b2002e7220 */ /* 0x040fe40000410000 */
[C---:B------:R-:W-:Y:S01]  /*15b40*/  FMUL.FTZ R42, R0.reuse, R170 ;  /* 0x000000aa002a7220 */ /* 0x040fe20000410000 */
[----:B------:R3:W-:Y:S03]  /*15b50*/  MUFU.EX2 R137, R63 ;  /* 0x0000003f00897308 */ /* 0x0007e60000000800 */
[----:B------:R-:W-:Y:S03]  /*15b60*/  FMUL.FTZ R59, R0, R187 ;  /* 0x000000bb003b7220 */ /* 0x000fe60000410000 */
[C---:B------:R-:W-:Y:S04]  /*15b70*/  HMMA.16816.F32.BF16 R40, R64.reuse, R52, R40 ;  /* 0x000000344028723c */ /* 0x040fe80000041828 */
[----:B------:R4:W1:Y:S03]  /*15b80*/  MUFU.EX2 R141, R62 ;  /* 0x0000003e008d7308 */ /* 0x0008660000000800 */
[C---:B------:R-:W-:Y:S01]  /*15b90*/  FMUL.FTZ R52, R69.reuse, R188 ;  /* 0x000000bc45347220 */ /* 0x040fe20000410000 */
[-C--:B------:R-:W-:Y:S01]  /*15ba0*/  HMMA.16816.F32.BF16 R44, R64, R54.reuse, R44 ;  /* 0x00000036402c723c */ /* 0x080fe2000004182c */
[--C-:B--2---:R-:W-:Y:S03]  /*15bb0*/  FFMA.FTZ R60, R174, c[0x0][0x23c], -R75.reuse ;  /* 0x00008f00ae3c7a23 */ /* 0x104fe6000001084b */
[----:B------:R-:W-:Y:S01]  /*15bc0*/  MOV R174, R167 ;  /* 0x000000a700ae7202 */ /* 0x000fe20000000f00 */
[----:B------:R-:W-:Y:S01]  /*15bd0*/  FMUL.FTZ R53, R69, R189 ;  /* 0x000000bd45357220 */ /* 0x000fe20000410000 */
[----:B------:R-:W-:Y:S01]  /*15be0*/  MOV R167, R158 ;  /* 0x0000009e00a77202 */ /* 0x000fe20000000f00 */
[----:B------:R-:W-:Y:S01]  /*15bf0*/  MUFU.EX2 R187, R99 ;  /* 0x0000006300bb7308 */ /* 0x000fe20000000800 */
[C---:B------:R-:W-:Y:S01]  /*15c00*/  HMMA.16816.F32.BF16 R48, R76.reuse, R54, R48 ;  /* 0x000000364c30723c */ /* 0x040fe20000041830 */
[----:B------:R-:W-:Y:S03]  /*15c10*/  MOV R158, R148 ;  /* 0x00000094009e7202 */ /* 0x000fe60000000f00 */
[----:B------:R-:W-:Y:S01]  /*15c20*/  MOV R148, R120 ;  /* 0x0000007800947202 */ /* 0x000fe20000000f00 */
[----:B---3--:R-:W-:Y:S02]  /*15c30*/  FMUL.FTZ R63, R0, R195 ;  /* 0x000000c3003f7220 */ /* 0x008fe40000410000 */
[C---:B------:R-:W-:Y:S02]  /*15c40*/  FMUL.FTZ R54, R68.reuse, R190 ;  /* 0x000000be44367220 */ /* 0x040fe40000410000 */
[----:B------:R2:W3:Y:S03]  /*15c50*/  MUFU.EX2 R120, R60 ;  /* 0x0000003c00787308 */ /* 0x0004e60000000800 */
[----:B------:R-:W-:Y:S02]  /*15c60*/  FMUL.FTZ R55, R68, R191 ;  /* 0x000000bf44377220 */ /* 0x000fe40000410000 */
[----:B----4-:R-:W-:Y:S05]  /*15c70*/  FMUL.FTZ R62, R0, R194 ;  /* 0x000000c2003e7220 */ /* 0x010fea0000410000 */
[-C--:B-1----:R-:W-:Y:S01]  /*15c80*/  HMMA.16816.F32.BF16 R52, R76, R80.reuse, R52 ;  /* 0x000000504c34723c */ /* 0x082fe20000041834 */
[----:B------:R-:W-:Y:S07]  /*15c90*/  MUFU.EX2 R190, R106 ;  /* 0x0000006a00be7308 */ /* 0x000fee0000000800 */
[C---:B------:R-:W-:Y:S03]  /*15ca0*/  HMMA.16816.F32.BF16 R56, R64.reuse, R80, R56 ;  /* 0x000000504038723c */ /* 0x040fe60000041838 */
[----:B------:R-:W-:Y:S01]  /*15cb0*/  MUFU.EX2 R211, R211 ;  /* 0x000000d300d37308 */ /* 0x000fe20000000800 */
[----:B--2---:R-:W-:Y:S02]  /*15cc0*/  FFMA.FTZ R60, R168, c[0x0][0x23c], -R75 ;  /* 0x00008f00a83c7a23 */ /* 0x004fe4000001084b */
[----:B------:R-:W-:Y:S01]  /*15cd0*/  IMAD.MOV.U32 R168, RZ, RZ, R175 ;  /* 0x000000ffffa87224 */ /* 0x000fe200078e00af */
[----:B------:R-:W-:Y:S02]  /*15ce0*/  MOV R175, R174 ;  /* 0x000000ae00af7202 */ /* 0x000fe40000000f00 */
[----:B------:R-:W-:Y:S03]  /*15cf0*/  MOV R174, R173 ;  /* 0x000000ad00ae7202 */ /* 0x000fe60000000f00 */
[----:B------:R-:W-:Y:S01]  /*15d00*/  IMAD.MOV.U32 R173, RZ, RZ, R172 ;  /* 0x000000ffffad7224 */ /* 0x000fe200078e00ac */
[----:B------:R-:W-:Y:S01]  /*15d10*/  MOV R172, R167 ;  /* 0x000000a700ac7202 */ /* 0x000fe20000000f00 */
[----:B------:R-:W-:Y:S01]  /*15d20*/  MUFU.EX2 R234, R234 ;  /* 0x000000ea00ea7308 */ /* 0x000fe20000000800 */
        /* <DEDUP_REMOVED lines=12> */
[----:B------:R1:W-:Y:S01]  /*15df0*/  MUFU.EX2 R139, R60 ;  /* 0x0000003c008b7308 */ /* 0x0003e20000000800 */
[----:B------:R-:W-:Y:S01]  /*15e00*/  MOV R180, R175 ;  /* 0x000000af00b47202 */ /* 0x000fe20000000f00 */
[----:B------:R-:W-:Y:S01]  /*15e10*/  IMAD.MOV.U32 R171, RZ, RZ, R158 ;  /* 0x000000ffffab7224 */ /* 0x000fe200078e009e */
[----:B------:R-:W-:Y:S02]  /*15e20*/  MOV R169, R149 ;  /* 0x0000009500a97202 */ /* 0x000fe40000000f00 */
[----:B------:R-:W-:Y:S02]  /*15e30*/  MOV R178, R173 ;  /* 0x000000ad00b27202 */ /* 0x000fe40000000f00 */
[----:B------:R-:W-:Y:S02]  /*15e40*/  MOV R173, R147 ;  /* 0x0000009300ad7202 */ /* 0x000fe40000000f00 */
[----:B------:R-:W-:Y:S01]  /*15e50*/  MOV R177, R172 ;  /* 0x000000ac00b17202 */ /* 0x000fe20000000f00 */
[----:B------:R-:W-:Y:S01]  /*15e60*/  MUFU.EX2 R147, R94 ;  /* 0x0000005e00937308 */ /* 0x000fe20000000800 */
[----:B------:R-:W-:Y:S02]  /*15e70*/  MOV R181, R179 ;  /* 0x000000b300b57202 */ /* 0x000fe40000000f00 */
        /* <DEDUP_REMOVED lines=10> */
[--C-:B-1----:R-:W-:Y:S01]  /*15f20*/  FFMA.FTZ R60, R168, c[0x0][0x23c], -R75.reuse ;  /* 0x00008f00a83c7a23 */ /* 0x102fe2000001084b */
[----:B------:R-:W-:Y:S01]  /*15f30*/  MOV R150, R144 ;  /* 0x0000009000967202 */ /* 0x000fe20000000f00 */
[----:B------:R-:W-:Y:S01]  /*15f40*/  IMAD.MOV.U32 R168, RZ, RZ, R148 ;  /* 0x000000ffffa87224 */ /* 0x000fe200078e0094 */
[----:B------:R-:W-:Y:S01]  /*15f50*/  MOV R170, R151 ;  /* 0x0000009700aa7202 */ /* 0x000fe20000000f00 */
[----:B------:R1:W2:Y:S01]  /*15f60*/  MUFU.EX2 R140, R60 ;  /* 0x0000003c008c7308 */ /* 0x0002a20000000800 */
[----:B------:R-:W-:Y:S02]  /*15f70*/  MOV R176, R159 ;  /* 0x0000009f00b07202 */ /* 0x000fe40000000f00 */
[----:B------:R-:W-:Y:S02]  /*15f80*/  MOV R172, R146 ;  /* 0x0000009200ac7202 */ /* 0x000fe40000000f00 */
[----:B------:R-:W-:Y:S02]  /*15f90*/  MOV R177, R169 ;  /* 0x000000a900b17202 */ /* 0x000fe40000000f00 */
[----:B------:R-:W-:Y:S02]  /*15fa0*/  MOV R169, R167 ;  /* 0x000000a700a97202 */ /* 0x000fe40000000f00 */
[----:B------:R-:W-:Y:S01]  /*15fb0*/  MOV R183, R179 ;  /* 0x000000b300b77202 */ /* 0x000fe20000000f00 */
[----:B------:R-:W-:Y:S01]  /*15fc0*/  MUFU.EX2 R148, R127 ;  /* 0x0000007f00947308 */ /* 0x000fe20000000800 */
[----:B------:R-:W-:Y:S02]  /*15fd0*/  MOV R175, R162 ;  /* 0x000000a200af7202 */ /* 0x000fe40000000f00 */
[----:B------:R-:W-:Y:S02]  /*15fe0*/  MOV R189, R183 ;  /* 0x000000b700bd7202 */ /* 0x000fe40000000f00 */
[----:B------:R-:W-:Y:S02]  /*15ff0*/  MOV R162, R224 ;  /* 0x000000e000a27202 */ /* 0x000fe40000000f00 */
[----:B------:R4:W5:Y:S03]  /*16000*/  LDL.LU R224, [R1+0xf0] ;  /* 0x0000f00001e07983 */ /* 0x0009660000300800 */
[----:B------:R-:W-:Y:S01]  /*16010*/  MUFU.EX2 R127, R95 ;  /* 0x0000005f007f7308 */ /* 0x000fe20000000800 */
[----:B-1----:R-:W-:Y:S02]  /*16020*/  FFMA.FTZ R60, R180, c[0x0][0x23c], -R75 ;  /* 0x00008f00b43c7a23 */ /* 0x002fe4000001084b */
[----:B------:R-:W-:Y:S01]  /*16030*/  IMAD.MOV.U32 R180, RZ, RZ, R178 ;  /* 0x000000ffffb47224 */ /* 0x000fe200078e00b2 */
[----:B------:R-:W-:Y:S02]  /*16040*/  MOV R178, R176 ;  /* 0x000000b000b27202 */ /* 0x000fe40000000f00 */
[----:B------:R-:W-:Y:S04]  /*16050*/  MOV R176, R170 ;  /* 0x000000aa00b07202 */ /* 0x000fe80000000f00 */
[----:B------:R1:W-:Y:S01]  /*16060*/  MUFU.EX2 R144, R60 ;  /* 0x0000003c00907308 */ /* 0x0003e20000000800 */
[----:B------:R-:W-:Y:S01]  /*16070*/  IMAD.MOV.U32 R170, RZ, RZ, R168 ;  /* 0x000000ffffaa7224 */ /* 0x000fe200078e00a8 */
[----:B------:R-:W-:Y:S01]  /*16080*/  MOV R168, R172 ;  /* 0x000000ac00a87202 */ /* 0x000fe20000000f00 */
[----:B------:R-:W-:Y:S01]  /*16090*/  IMAD.MOV.U32 R188, RZ, RZ, R180 ;  /* 0x000000ffffbc7224 */ /* 0x000fe200078e00b4 */
[----:B------:R-:W-:Y:S01]  /*160a0*/  MOV R172, R166 ;  /* 0x000000a600ac7202 */ /* 0x000fe20000000f00 */
[----:B------:R-:W-:Y:S01]  /*160b0*/  IMAD.MOV.U32 R166, RZ, RZ, R164 ;  /* 0x000000ffffa67224 */ /* 0x000fe200078e00a4 */
        /* <DEDUP_REMOVED lines=12> */
[----:B------:R4:W5:Y:S01]  /*16180*/  LDL.LU R223, [R1+0xec] ;  /* 0x0000ec0001df7983 */ /* 0x0009620000300800 */
[----:B------:R-:W-:Y:S01]  /*16190*/  MOV R172, R155 ;  /* 0x0000009b00ac7202 */ /* 0x000fe20000000f00 */
[----:B------:R-:W-:Y:S01]  /*161a0*/  MUFU.EX2 R146, R84 ;  /* 0x0000005400927308 */ /* 0x000fe20000000800 */
[----:B------:R-:W-:Y:S01]  /*161b0*/  MOV R155, R222 ;  /* 0x000000de009b7202 */ /* 0x000fe20000000f00 */
[----:B------:R-:W-:Y:S01]  /*161c0*/  IMAD.MOV.U32 R167, RZ, RZ, R166 ;  /* 0x000000ffffa77224 */ /* 0x000fe200078e00a6 */
[----:B------:R4:W5:Y:S01]  /*161d0*/  LDL.LU R222, [R1+0xe8] ;  /* 0x0000e80001de7983 */ /* 0x0009620000300800 */
[----:B-1----:R-:W-:Y:S01]  /*161e0*/  FFMA.FTZ R60, R181, c[0x0][0x23c], -R75 ;  /* 0x00008f00b53c7a23 */ /* 0x002fe2000001084b */
[----:B------:R-:W-:Y:S02]  /*161f0*/  MOV R181, R176 ;  /* 0x000000b000b57202 */ /* 0x000fe40000000f00 */
[----:B------:R-:W-:Y:S02]  /*16200*/  MOV R176, R168 ;  /* 0x000000a800b07202 */ /* 0x000fe40000000f00 */
[----:B------:R-:W-:Y:S01]  /*16210*/  MOV R168, R165 ;  /* 0x000000a500a87202 */ /* 0x000fe20000000f00 */
[----:B------:R-:W-:Y:S01]  /*16220*/  IMAD.MOV.U32 R165, RZ, RZ, R160 ;  /* 0x000000ffffa57224 */ /* 0x000fe200078e00a0 */
[----:B------:R-:W-:Y:S01]  /*16230*/  MOV R160, R145 ;  /* 0x0000009100a07202 */ /* 0x000fe20000000f00 */
[----:B------:R-:W-:Y:S01]  /*16240*/  IMAD.MOV.U32 R183, RZ, RZ, R181 ;  /* 0x000000ffffb77224 */ /* 0x000fe200078e00b5 */
[----:B------:R1:W-:Y:S01]  /*16250*/  MUFU.EX2 R145, R60 ;  /* 0x0000003c00917308 */ /* 0x0003e20000000800 */
        /* <DEDUP_REMOVED lines=15> */
[----:B------:R4:W5:Y:S01]  /*16350*/  LDL.LU R221, [R1+0xe4] ;  /* 0x0000e40001dd7983 */ /* 0x0009620000300800 */
[----:B------:R-:W-:Y:S02]  /*16360*/  MOV R90, R152 ;  /* 0x00000098005a7202 */ /* 0x000fe40000000f00 */
[----:B------:R-:W-:Y:S02]  /*16370*/  MOV R178, R153 ;  /* 0x0000009900b27202 */ /* 0x000fe40000000f00 */
[----:B------:R-:W-:Y:S01]  /*16380*/  MOV R166, R157 ;  /* 0x0000009d00a67202 */ /* 0x000fe20000000f00 */
[----:B-1----:R-:W-:Y:S01]  /*16390*/  FFMA.FTZ R60, R188, c[0x0][0x23c], -R75 ;  /* 0x00008f00bc3c7a23 */ /* 0x002fe2000001084b */
[----:B------:R-:W-:Y:S01]  /*163a0*/  MOV R188, R180 ;  /* 0x000000b400bc7202 */ /* 0x000fe20000000f00 */
[----:B------:R-:W-:Y:S01]  /*163b0*/  MUFU.EX2 R123, R85 ;  /* 0x00000055007b7308 */ /* 0x000fe20000000800 */
        /* <DEDUP_REMOVED lines=9> */
[----:B------:R-:W-:Y:S02]  /*16450*/  MOV R185, R180 ;  /* 0x000000b400b97202 */ /* 0x000fe40000000f00 */
[----:B------:R-:W-:Y:S01]  /*16460*/  MOV R173, R160 ;  /* 0x000000a000ad7202 */ /* 0x000fe20000000f00 */
[----:B------:R1:W-:Y:S01]  /*16470*/  MUFU.EX2 R154, R60 ;  /* 0x0000003c009a7308 */ /* 0x0003e20000000800 */
[----:B------:R-:W-:Y:S01]  /*16480*/  MOV R180, R171 ;  /* 0x000000ab00b47202 */ /* 0x000fe20000000f00 */
[----:B------:R-:W-:Y:S01]  /*16490*/  IMAD.MOV.U32 R171, RZ, RZ, R220 ;  /* 0x000000ffffab7224 */ /* 0x000fe200078e00dc */
[----:B------:R-:W-:Y:S01]  /*164a0*/  MOV R181, R177 ;  /* 0x000000b100b57202 */ /* 0x000fe20000000f00 */
[----:B------:R4:W5:Y:S01]  /*164b0*/  LDL.LU R220, [R1+0xe0] ;  /* 0x0000e00001dc7983 */ /* 0x0009620000300800 */
[----:B------:R-:W-:Y:S01]  /*164c0*/  MOV R177, R176 ;  /* 0x000000b000b17202 */ /* 0x000fe20000000f00 */
[----:B------:R-:W-:Y:S04]  /*164d0*/  IMAD.MOV.U32 R176, RZ, RZ, R155 ;  /* 0x000000ffffb07224 */ /* 0x000fe800078e009b */
[----:B------:R-:W-:Y:S10]  /*164e0*/  MUFU.EX2 R188, R134 ;  /* 0x0000008600bc7308 */ /* 0x000ff40000000800 */
[----:B------:R-:W-:Y:S01]  /*164f0*/  MUFU.EX2 R149, R126 ;  /* 0x0000007e00957308 */ /* 0x000fe20000000800 */
[--C-:B-1----:R-:W-:Y:S09]  /*16500*/  FFMA.FTZ R60, R189, c[0x0][0x23c], -R75.reuse ;  /* 0x00008f00bd3c7a23 */ /* 0x102ff2000001084b */
[----:B------:R1:W-:Y:S10]  /*16510*/  MUFU.EX2 R156, R60 ;  /* 0x0000003c009c7308 */ /* 0x0003f40000000800 */
[----:B------:R-:W-:Y:S10]  /*16520*/  MUFU.EX2 R151, R93 ;  /* 0x0000005d00977308 */ /* 0x000ff40000000800 */
[----:B------:R2:W2:Y:S01]  /*16530*/  MUFU.EX2 R157, R86 ;  /* 0x00000056009d7308 */ /* 0x0004a20000000800 */
[----:B-1----:R-:W-:Y:S09]  /*16540*/  FMUL.FTZ R60, R2, R192 ;  /* 0x000000c0023c7220 */ /* 0x002ff20000410000 */
[----:B------:R-:W-:Y:S01]  /*16550*/  MUFU.EX2 R161, R135 ;  /* 0x0000008700a17308 */ /* 0x000fe20000000800 */
[-C--:B------:R-:W-:Y:S07]  /*16560*/  HMMA.16816.F32.BF16 R60, R64, R82.reuse, R60 ;  /* 0x00000052403c723c */ /* 0x080fee000004183c */
[C---:B------:R-:W-:Y:S02]  /*16570*/  FMUL.FTZ R66, R68.reuse, R198 ;  /* 0x000000c644427220 */ /* 0x040fe40000410000 */
[----:B------:R-:W-:Y:S01]  /*16580*/  FMUL.FTZ R67, R68, R199 ;  /* 0x000000c744437220 */ /* 0x000fe20000410000 */
[----:B------:R-:W-:Y:S02]  /*16590*/  MUFU.EX2 R155, R101 ;  /* 0x00000065009b7308 */ /* 0x000fe40000000800 */
[----:B------:R-:W-:Y:S01]  /*165a0*/  FMUL.FTZ R64, R69, R196 ;  /* 0x000000c445407220 */ /* 0x000fe20000410000 */
[----:B--2---:R-:W-:Y:S01]  /*165b0*/  F2FP.BF16.PACK_AB R86, R141, R137 ;  /* 0x000000898d56723e */ /* 0x004fe200000010ff */
[----:B------:R-:W-:Y:S06]  /*165c0*/  FMUL.FTZ R65, R69, R197 ;  /* 0x000000c545417220 */ /* 0x000fec0000410000 */
[----:B------:R-:W-:Y:S01]  /*165d0*/  MUFU.EX2 R189, R133 ;  /* 0x0000008500bd7308 */ /* 0x000fe20000000800 */
[----:B------:R-:W-:Y:S01]  /*165e0*/  HMMA.16816.F32.BF16 R64, R76, R82, R64 ;  /* 0x000000524c40723c */ /* 0x000fe20000041840 */
[----:B------:R-:W1:Y:S06]  /*165f0*/  LDSM.16.MT88.4 R80, [R213+0x8800] ;  /* 0x00880000d550783b */ /* 0x000e6c0000004200 */
[----:B------:R-:W-:Y:S01]  /*16600*/  FFMA.FTZ R76, R89, c[0x0][0x23c], -R75 ;  /* 0x00008f00594c7a23 */ /* 0x000fe2000001084b */
[----:B------:R-:W-:Y:S01]  /*16610*/  MOV R89, R107 ;  /* 0x0000006b00597202 */ /* 0x000fe20000000f00 */
[----:B------:R-:W-:Y:S03]  /*16620*/  MUFU.EX2 R160, R100 ;  /* 0x0000006400a07308 */ /* 0x000fe60000000800 */
[----:B------:R-:W-:Y:S02]  /*16630*/  MOV R107, R90 ;  /* 0x0000005a006b7202 */ /* 0x000fe40000000f00 */
[----:B------:R-:W-:Y:S01]  /*16640*/  MOV R90, R91 ;  /* 0x0000005b005a7202 */ /* 0x000fe20000000f00 */
[----:B------:R-:W-:Y:S01]  /*16650*/  IMAD.MOV.U32 R91, RZ, RZ, R186 ;  /* 0x000000ffff5b7224 */ /* 0x000fe200078e00ba */
[----:B------:R-:W-:Y:S02]  /*16660*/  MOV R186, R185 ;  /* 0x000000b900ba7202 */ /* 0x000fe40000000f00 */
[----:B------:R-:W-:Y:S01]  /*16670*/  MOV R185, R184 ;  /* 0x000000b800b97202 */ /* 0x000fe20000000f00 */
[----:B------:R2:W-:Y:S01]  /*16680*/  MUFU.EX2 R134, R76 ;  /* 0x0000004c00867308 */ /* 0x0005e20000000800 */
[----:B------:R-:W-:Y:S01]  /*16690*/  MOV R184, R191 ;  /* 0x000000bf00b87202 */ /* 0x000fe20000000f00 */
[----:B------:R-:W-:Y:S01]  /*166a0*/  IMAD.MOV.U32 R191, RZ, RZ, R183 ;  /* 0x000000ffffbf7224 */ /* 0x000fe200078e00b7 */
[----:B------:R-:W-:Y:S02]  /*166b0*/  MOV R183, R182 ;  /* 0x000000b600b77202 */ /* 0x000fe40000000f00 */
[----:B------:R-:W-:Y:S02]  /*166c0*/  MOV R182, R179 ;  /* 0x000000b300b67202 */ /* 0x000fe40000000f00 */
[----:B------:R-:W-:Y:S01]  /*166d0*/  MOV R179, R175 ;  /* 0x000000af00b37202 */ /* 0x000fe20000000f00 */
[----:B------:R-:W-:Y:S01]  /*166e0*/  IMAD.MOV.U32 R175, RZ, RZ, R174 ;  /* 0x000000ffffaf7224 */ /* 0x000fe200078e00ae */
[----:B------:R-:W-:Y:S01]  /*166f0*/  MOV R174, R219 ;  /* 0x000000db00ae7202 */ /* 0x000fe20000000f00 */
[----:B------:R-:W-:Y:S01]  /*16700*/  MUFU.EX2 R152, R97 ;  /* 0x0000006100987308 */ /* 0x000fe20000000800 */
[----:B------:R-:W-:Y:S01]  /*16710*/  MOV R95, R90 ;  /* 0x0000005a005f7202 */ /* 0x000fe20000000f00 */
[----:B------:R4:W5:Y:S01]  /*16720*/  LDL.LU R219, [R1+0xdc] ;  /* 0x0000dc0001db7983 */ /* 0x0009620000300800 */
        /* <DEDUP_REMOVED lines=14> */
[----:B------:R-:W-:Y:S01]  /*16810*/  MOV R179, R108 ;  /* 0x0000006c00b37202 */ /* 0x000fe20000000f00 */
[----:B------:R-:W-:Y:S01]  /*16820*/  IMAD.MOV.U32 R183, RZ, RZ, R175 ;  /* 0x000000ffffb77224 */ /* 0x000fe200078e00af */
[----:B------:R-:W-:Y:S02]  /*16830*/  MOV R92, R185 ;  /* 0x000000b9005c7202 */ /* 0x000fe40000000f00 */
[----:B------:R-:W-:Y:S01]  /*16840*/  MOV R185, R191 ;  /* 0x000000bf00b97202 */ /* 0x000fe20000000f00 */
[----:B------:R-:W-:Y:S01]  /*16850*/  IMAD.MOV.U32 R184, RZ, RZ, R183 ;  /* 0x000000ffffb87224 */ /* 0x000fe200078e00b7 */
[----:B------:R-:W-:Y:S02]  /*16860*/  MOV R191, R182 ;  /* 0x000000b600bf7202 */ /* 0x000fe40000000f00 */
[----:B------:R-:W-:Y:S01]  /*16870*/  MOV R182, R178 ;  /* 0x000000b200b67202 */ /* 0x000fe20000000f00 */
[----:B------:R-:W-:Y:S01]  /*16880*/  MUFU.EX2 R153, R98 ;  /* 0x0000006200997308 */ /* 0x000fe20000000800 */
[----:B------:R-:W-:Y:S02]  /*16890*/  MOV R178, R173 ;  /* 0x000000ad00b27202 */ /* 0x000fe40000000f00 */
[----:B------:R-:W-:Y:S02]  /*168a0*/  MOV R108, R218 ;  /* 0x000000da006c7202 */ /* 0x000fe40000000f00 */
[----:B------:R4:W5:Y:S01]  /*168b0*/  LDL.LU R218, [R1+0xd8] ;  /* 0x0000d80001da7983 */ /* 0x0009620000300800 */
[----:B------:R-:W-:Y:S01]  /*168c0*/  MOV R183, R179 ;  /* 0x000000b300b77202 */ /* 0x000fe20000000f00 */
[----:B------:R-:W-:Y:S01]  /*168d0*/  IMAD.MOV.U32 R179, RZ, RZ, R176 ;  /* 0x000000ffffb37224 */ /* 0x000fe200078e00b0 */
[----:B------:R-:W-:Y:S02]  /*168e0*/  MOV R176, R217 ;  /* 0x000000d900b07202 */ /* 0x000fe40000000f00 */
[----:B------:R4:W5:Y:S01]  /*168f0*/  LDL.LU R217, [R1+0xd4] ;  /* 0x0000d40001d97983 */ /* 0x0009620000300800 */
        /* <DEDUP_REMOVED lines=8> */
[----:B------:R-:W-:Y:S01]  /*16980*/  IMAD.MOV.U32 R171, RZ, RZ, R168 ;  /* 0x000000ffffab7224 */ /* 0x000fe200078e00a8 */
[----:B------:R-:W-:Y:S02]  /*16990*/  MOV R168, R212 ;  /* 0x000000d400a87202 */ /* 0x000fe40000000f00 */
[----:B------:R4:W5:Y:S01]  /*169a0*/  LDL.LU R212, [R1+0xd0] ;  /* 0x0000d00001d47983 */ /* 0x0009620000300800 */
[----:B------:R-:W-:Y:S02]  /*169b0*/  MOV R88, R186 ;  /* 0x000000ba00587202 */ /* 0x000fe40000000f00 */
[----:B------:R-:W-:Y:S01]  /*169c0*/  MOV R94, R89 ;  /* 0x00000059005e7202 */ /* 0x000fe20000000f00 */
[----:B------:R-:W4:Y:S01]  /*169d0*/  LDL.LU R77, [R1+0x68] ;  /* 0x00006800014d7983 */ /* 0x000f220000300800 */
[----:B------:R-:W-:Y:S01]  /*169e0*/  MOV R95, R88 ;  /* 0x00000058005f7202 */ /* 0x000fe20000000f00 */
[----:B------:R-:W-:Y:S01]  /*169f0*/  MUFU.EX2 R186, R102 ;  /* 0x0000006600ba7308 */ /* 0x000fe20000000800 */
[----:B------:R-:W-:Y:S02]  /*16a00*/  MOV R126, R90 ;  /* 0x0000005a007e7202 */ /* 0x000fe40000000f00 */
[----:B------:R-:W1:Y:S01]  /*16a10*/  LDSM.16.MT88.4 R88, [R216+0x8800] ;  /* 0x00880000d858783b */ /* 0x000e620000004200 */
[----:B------:R-:W-:Y:S02]  /*16a20*/  F2FP.BF16.PACK_AB R78, R143, R136 ;  /* 0x000000888f4e723e */ /* 0x000fe400000010ff */
[----:B------:R-:W-:Y:S02]  /*16a30*/  F2FP.BF16.PACK_AB R79, R142, R138 ;  /* 0x0000008a8e4f723e */ /* 0x000fe400000010ff */
[----:B------:R-:W-:Y:S02]  /*16a40*/  MOV R133, R182 ;  /* 0x000000b600857202 */ /* 0x000fe40000000f00 */
[----:B------:R-:W-:Y:S01]  /*16a50*/  MOV R106, R178 ;  /* 0x000000b2006a7202 */ /* 0x000fe20000000f00 */
[----:B------:R-:W-:Y:S01]  /*16a60*/  MUFU.EX2 R175, R103 ;  /* 0x0000006700af7308 */ /* 0x000fe20000000800 */
[----:B------:R-:W-:Y:S01]  /*16a70*/  MOV R193, R179 ;  /* 0x000000b300c17202 */ /* 0x000fe20000000f00 */
[----:B--2---:R-:W-:Y:S01]  /*16a80*/  FFMA.FTZ R76, R84, c[0x0][0x23c], -R75 ;  /* 0x00008f00544c7a23 */ /* 0x004fe2000001084b */
[----:B------:R-:W-:Y:S02]  /*16a90*/  MOV R84, R85 ;  /* 0x0000005500547202 */ /* 0x000fe40000000f00 */
[----:B------:R-:W-:Y:S01]  /*16aa0*/  MOV R85, R185 ;  /* 0x000000b900557202 */ /* 0x000fe20000000f00 */
[----:B------:R-:W-:Y:S01]  /*16ab0*/  IMAD.MOV.U32 R195, RZ, RZ, R193 ;  /* 0x000000ffffc37224 */ /* 0x000fe200078e00c1 */
[----:B------:R-:W-:Y:S01]  /*16ac0*/  MOV R99, R191 ;  /* 0x000000bf00637202 */ /* 0x000fe20000000f00 */
[----:B------:R-:W-:Y:S02]  /*16ad0*/  IMAD.MOV.U32 R135, RZ, RZ, R84 ;  /* 0x000000ffff877224 */ /* 0x000fe400078e0054 */
[----:B------:R2:W-:Y:S01]  /*16ae0*/  MUFU.EX2 R185, R76 ;  /* 0x0000004c00b97308 */ /* 0x0005e20000000800 */
[----:B------:R-:W-:Y:S01]  /*16af0*/  F2FP.BF16.PACK_AB R84, R121, R109 ;  /* 0x0000006d7954723e */ /* 0x000fe200000010ff */
[----:B------:R-:W-:Y:S01]  /*16b00*/  IMAD.MOV.U32 R191, RZ, RZ, R176 ;  /* 0x000000ffffbf7224 */ /* 0x000fe200078e00b0 */
[----:B------:R-:W-:Y:S01]  /*16b10*/  MOV R101, R85 ;  /* 0x0000005500657202 */ /* 0x000fe20000000f00 */
[----:B------:R-:W-:Y:S01]  /*16b20*/  FFMA.FTZ R99, R99, c[0x0][0x23c], -R75 ;  /* 0x00008f0063637a23 */ /* 0x000fe2000001084b */
[----:B---3--:R-:W-:Y:S02]  /*16b30*/  F2FP.BF16.PACK_AB R85, R120, R110 ;  /* 0x0000006e7855723e */ /* 0x008fe400000010ff */
[----:B------:R-:W-:Y:S01]  /*16b40*/  MOV R193, R101 ;  /* 0x0000006500c17202 */ /* 0x000fe20000000f00 */
[----:B------:R-:W-:Y:S01]  /*16b50*/  IMAD.MOV.U32 R101, RZ, RZ, R135 ;  /* 0x000000ffff657224 */ /* 0x000fe200078e0087 */
        /* <DEDUP_REMOVED lines=8> */
[----:B------:R-:W-:Y:S01]  /*16be0*/  MOV R98, R104 ;  /* 0x0000006800627202 */ /* 0x000fe20000000f00 */
[----:B------:R-:W-:Y:S01]  /*16bf0*/  FFMA.FTZ R104, R250, c[0x0][0x23c], -R75 ;  /* 0x00008f00fa687a23 */ /* 0x000fe2000001084b */
[----:B------:R-:W-:Y:S01]  /*16c00*/  MOV R100, R184 ;  /* 0x000000b800647202 */ /* 0x000fe20000000f00 */
[----:B--2---:R-:W2:Y:S01]  /*16c10*/  LDL.LU R76, [R1+0x6c] ;  /* 0x00006c00014c7983 */ /* 0x004ea20000300800 */
[----:B------:R-:W-:Y:S02]  /*16c20*/  MOV R194, R192 ;  /* 0x000000c000c27202 */ /* 0x000fe40000000f00 */
[----:B------:R-:W-:Y:S01]  /*16c30*/  MOV R192, R92 ;  /* 0x0000005c00c07202 */ /* 0x000fe20000000f00 */
[----:B------:R-:W-:Y:S01]  /*16c40*/  IMAD.MOV.U32 R92, RZ, RZ, R95 ;  /* 0x000000ffff5c7224 */ /* 0x000fe200078e005f */
[----:B------:R-:W-:Y:S01]  /*16c50*/  MOV R95, R180 ;  /* 0x000000b4005f7202 */ /* 0x000fe20000000f00 */
[----:B------:R-:W-:Y:S01]  /*16c60*/  MUFU.EX2 R184, R117 ;  /* 0x0000007500b87308 */ /* 0x000fe20000000800 */
[----:B------:R-:W-:Y:S09]  /*16c70*/  MOV R180, R170 ;  /* 0x000000aa00b47202 */ /* 0x000ff20000000f00 */
[----:B------:R-:W-:Y:S10]  /*16c80*/  MUFU.EX2 R179, R128 ;  /* 0x0000008000b37308 */ /* 0x000ff40000000800 */
        /* <DEDUP_REMOVED lines=23> */
[----:B----4-:R-:W-:Y:S01]  /*16e00*/  FFMA.FTZ R69, R69, R77, R87 ;  /* 0x0000004d45457223 */ /* 0x010fe20000010057 */
[----:B------:R-:W-:Y:S02]  /*16e10*/  F2FP.BF16.PACK_AB R77, R124, R111 ;  /* 0x0000006f7c4d723e */ /* 0x000fe400000010ff */
[----:B------:R-:W-:Y:S01]  /*16e20*/  F2FP.BF16.PACK_AB R87, R140, R139 ;  /* 0x0000008b8c57723e */ /* 0x000fe200000010ff */
[----:B--2---:R-:W-:Y:S01]  /*16e30*/  FFMA.FTZ R96, R68, R76, R96 ;  /* 0x0000004c44607223 */ /* 0x004fe20000010060 */
[----:B------:R-:W-:Y:S01]  /*16e40*/  F2FP.BF16.PACK_AB R76, R125, R122 ;  /* 0x0000007a7d4c723e */ /* 0x000fe200000010ff */
[----:B------:R-:W2:Y:S02]  /*16e50*/  LDL.LU R68, [R1+0x74] ;  /* 0x0000740001447983 */ /* 0x000ea40000300800 */
[----:B------:R-:W-:Y:S04]  /*16e60*/  FADD.FTZ R96, R98, R96 ;  /* 0x0000006062607221 */ /* 0x000fe80000010000 */
        /* <DEDUP_REMOVED lines=9> */
[----:B------:R-:W3:Y:S07]  /*16f00*/  LDSM.16.MT88.4 R88, [R215+0x8800] ;  /* 0x00880000d758783b */ /* 0x000eee0000004200 */
[-C--:B-1----:R-:W-:Y:S08]  /*16f10*/  HMMA.16816.F32.BF16 R36, R76, R80.reuse, R36 ;  /* 0x000000504c24723c */ /* 0x082ff00000041824 */
[C---:B------:R-:W-:Y:S08]  /*16f20*/  HMMA.16816.F32.BF16 R40, R84.reuse, R80, R40 ;  /* 0x000000505428723c */ /* 0x040ff00000041828 */
[-C--:B------:R-:W-:Y:S08]  /*16f30*/  HMMA.16816.F32.BF16 R44, R84, R82.reuse, R44 ;  /* 0x00000052542c723c */ /* 0x080ff0000004182c */
[C---:B------:R-:W-:Y:S01]  /*16f40*/  HMMA.16816.F32.BF16 R48, R76.reuse, R82, R48 ;  /* 0x000000524c30723c */ /* 0x040fe20000041830 */
[----:B------:R-:W1:Y:S07]  /*16f50*/  LDSM.16.MT88.4 R80, [R213+0x9000] ;  /* 0x00900000d550783b */ /* 0x000e6e0000004200 */
[-C--:B---3--:R-:W-:Y:S08]  /*16f60*/  HMMA.16816.F32.BF16 R52, R76, R88.reuse, R52 ;  /* 0x000000584c34723c */ /* 0x088ff00000041834 */
[C---:B------:R-:W-:Y:S08]  /*16f70*/  HMMA.16816.F32.BF16 R56, R84.reuse, R88, R56 ;  /* 0x000000585438723c */ /* 0x040ff00000041838 */
[-C--:B------:R-:W-:Y:S01]  /*16f80*/  HMMA.16816.F32.BF16 R60, R84, R90.reuse, R60 ;  /* 0x0000005a543c723c */ /* 0x080fe2000004183c */
[----:B------:R-:W-:Y:S07]  /*16f90*/  LDSM.16.MT88.4 R84, [R214+0x9000] ;  /* 0x00900000d654783b */ /* 0x000fee0000004200 */
[----:B------:R-:W-:Y:S01]  /*16fa0*/  HMMA.16816.F32.BF16 R64, R76, R90, R64 ;  /* 0x0000005a4c40723c */ /* 0x000fe20000041840 */
[----:B------:R-:W-:Y:S06]  /*16fb0*/  LDSM.16.MT88.4 R88, [R215+0x9000] ;  /* 0x00900000d758783b */ /* 0x000fec0000004200 */
[----:B------:R-:W-:Y:S02]  /*16fc0*/  F2FP.BF16.PACK_AB R78, R157, R150 ;  /* 0x000000969d4e723e */ /* 0x000fe400000010ff */
[----:B------:R-:W-:Y:S03]  /*16fd0*/  F2FP.BF16.PACK_AB R76, R146, R123 ;  /* 0x0000007b924c723e */ /* 0x000fe600000010ff */
[----:B------:R-:W-:Y:S02]  /*16fe0*/  F2FP.BF16.PACK_AB R77, R145, R144 ;  /* 0x00000090914d723e */ /* 0x000fe400000010ff */
[----:B------:R-:W-:Y:S01]  /*16ff0*/  F2FP.BF16.PACK_AB R79, R156, R154 ;  /* 0x0000009a9c4f723e */ /* 0x000fe200000010ff */
[----:B--2---:R-:W-:Y:S02]  /*17000*/  FFMA.FTZ R2, R2, R68, R244 ;  /* 0x0000004402027223 */ /* 0x004fe400000100f4 */
[----:B------:R-:W2:Y:S02]  /*17010*/  LDL.LU R68, [R1+0x70] ;  /* 0x0000700001447983 */ /* 0x000ea40000300800 */
[----:B--2---:R-:W-:Y:S02]  /*17020*/  FFMA.FTZ R68, R0, R68, R235 ;  /* 0x0000004400447223 */ /* 0x004fe400000100eb */
[--C-:B------:R-:W-:Y:S02]  /*17030*/  FFMA.FTZ R0, R133, c[0x0][0x23c], -R75.reuse ;  /* 0x00008f0085007a23 */ /* 0x100fe4000001084b */
[----:B------:R-:W-:Y:S01]  /*17040*/  FADD.FTZ R98, R252, R68 ;  /* 0x00000044fc627221 */ /* 0x000fe20000010000 */
[----:B------:R-:W-:Y:S01]  /*17050*/  F2FP.BF16.PACK_AB R68, R148, R132 ;  /* 0x000000849444723e */ /* 0x000fe200000010ff */
[----:B------:R2:W-:Y:S02]  /*17060*/  MUFU.EX2 R133, R0 ;  /* 0x0000000000857308 */ /* 0x0005e40000000800 */
[----:B--2---:R-:W-:Y:S01]  /*17070*/  FFMA.FTZ R0, R106, c[0x0][0x23c], -R75 ;  /* 0x00008f006a007a23 */ /* 0x004fe2000001084b */
[----:B------:R-:W-:Y:S02]  /*17080*/  MOV R106, R100 ;  /* 0x00000064006a7202 */ /* 0x000fe40000000f00 */
[----:B------:R-:W-:Y:S05]  /*17090*/  MOV R100, R93 ;  /* 0x0000005d00647202 */ /* 0x000fea0000000f00 */
[----:B------:R2:W-:Y:S01]  /*170a0*/  MUFU.EX2 R169, R0 ;  /* 0x0000000000a97308 */ /* 0x0005e20000000800 */
[----:B------:R-:W-:Y:S01]  /*170b0*/  MOV R93, R107 ;  /* 0x0000006b005d7202 */ /* 0x000fe20000000f00 */
[----:B------:R-:W-:Y:S08]  /*170c0*/  IMAD.MOV.U32 R107, RZ, RZ, R177 ;  /* 0x000000ffff6b7224 */ /* 0x000ff000078e00b1 */
[----:B------:R-:W-:Y:S10]  /*170d0*/  MUFU.EX2 R177, R112 ;  /* 0x0000007000b17308 */ /* 0x000ff40000000800 */
[----:B------:R-:W-:Y:S01]  /*170e0*/  MUFU.EX2 R112, R242 ;  /* 0x000000f200707308 */ /* 0x000fe20000000800 */
[--C-:B--2---:R-:W-:Y:S09]  /*170f0*/  FFMA.FTZ R0, R176, c[0x0][0x23c], -R75.reuse ;  /* 0x00008f00b0007a23 */ /* 0x104ff2000001084b */
[----:B------:R2:W-:Y:S02]  /*17100*/  MUFU.EX2 R176, R0 ;  /* 0x0000000000b07308 */ /* 0x0005e40000000800 */
[--C-:B--2---:R-:W-:Y:S01]  /*17110*/  FFMA.FTZ R0, R195, c[0x0][0x23c], -R75.reuse ;  /* 0x00008f00c3007a23 */ /* 0x104fe2000001084b */
[----:B------:R-:W-:Y:S01]  /*17120*/  MOV R195, R194 ;  /* 0x000000c200c37202 */ /* 0x000fe20000000f00 */
[----:B------:R-:W-:Y:S01]  /*17130*/  IMAD.MOV.U32 R194, RZ, RZ, R106 ;  /* 0x000000ffffc27224 */ /* 0x000fe200078e006a */
[----:B------:R-:W-:Y:S02]  /*17140*/  MOV R106, R193 ;  /* 0x000000c1006a7202 */ /* 0x000fe40000000f00 */
[----:B------:R-:W-:Y:S01]  /*17150*/  MOV R193, R192 ;  /* 0x000000c000c17202 */ /* 0x000fe20000000f00 */
[----:B------:R-:W-:Y:S01]  /*17160*/  FFMA.FTZ R102, R194, c[0x0][0x23c], -R75 ;  /* 0x00008f00c2667a23 */ /* 0x000fe2000001084b */
[----:B------:R-:W-:Y:S01]  /*17170*/  MOV R192, R100 ;  /* 0x0000006400c07202 */ /* 0x000fe20000000f00 */
[----:B------:R-:W-:Y:S01]  /*17180*/  IMAD.MOV.U32 R100, RZ, RZ, R135 ;  /* 0x000000ffff647224 */ /* 0x000fe200078e0087 */
[----:B------:R-:W-:Y:S01]  /*17190*/  MOV R199, R193 ;  /* 0x000000c100c77202 */ /* 0x000fe20000000f00 */
[----:B------:R2:W-:Y:S01]  /*171a0*/  MUFU.EX2 R135, R0 ;  /* 0x0000000000877308 */ /* 0x0005e20000000800 */
[----:B------:R-:W-:Y:S01]  /*171b0*/  IMAD.MOV.U32 R193, RZ, RZ, R92 ;  /* 0x000000ffffc17224 */ /* 0x000fe200078e005c */
        /* <DEDUP_REMOVED lines=20> */
[----:B------:R-:W-:Y:S01]  /*17300*/  F2FP.BF16.PACK_AB R70, R158, R149 ;  /* 0x000000959e46723e */ /* 0x000fe200000010ff */
[----:B------:R-:W-:Y:S01]  /*17310*/  FADD.FTZ R100, R100, R96 ;  /* 0x0000006064647221 */ /* 0x000fe20000010000 */
[----:B------:R-:W-:Y:S01]  /*17320*/  F2FP.BF16.PACK_AB R71, R159, R151 ;  /* 0x000000979f47723e */ /* 0x000fe200000010ff */
[----:B--2---:R-:W-:Y:S01]  /*17330*/  FADD.FTZ R0, R195, R69 ;  /* 0x00000045c3007221 */ /* 0x004fe20000010000 */
[----:B------:R-:W-:Y:S01]  /*17340*/  MOV R195, R192 ;  /* 0x000000c000c37202 */ /* 0x000fe20000000f00 */
[----:B------:R-:W-:Y:S01]  /*17350*/  MUFU.EX2 R118, R102 ;  /* 0x0000006600767308 */ /* 0x000fe20000000800 */
[----:B------:R-:W-:Y:S01]  /*17360*/  MOV R192, R94 ;  /* 0x0000005e00c07202 */ /* 0x000fe20000000f00 */
[----:B------:R-:W-:Y:S01]  /*17370*/  FADD.FTZ R101, R101, R0 ;  /* 0x0000000065657221 */ /* 0x000fe20000010000 */
[----:B------:R-:W2:Y:S01]  /*17380*/  LDSM.16.MT88.4 R92, [R216+0x9000] ;  /* 0x00900000d85c783b */ /* 0x000ea20000004200 */
[----:B------:R-:W-:Y:S01]  /*17390*/  F2FP.BF16.PACK_AB R69, R147, R127 ;  /* 0x0000007f9345723e */ /* 0x000fe200000010ff */
[----:B------:R-:W-:Y:S04]  /*173a0*/  FADD.FTZ R2, R199, R2 ;  /* 0x00000002c7027221 */ /* 0x000fe80000010000 */
[----:B------:R-:W-:Y:S01]  /*173b0*/  FADD.FTZ R96, R198, R2 ;  /* 0x00000002c6607221 */ /* 0x000fe20000010000 */
[----:B------:R-:W-:Y:S01]  /*173c0*/  MUFU.EX2 R102, R167 ;  /* 0x000000a700667308 */ /* 0x000fe20000000800 */
[-C--:B-1----:R-:W-:Y:S01]  /*173d0*/  HMMA.16816.F32.BF16 R4, R68, R80.reuse, R4 ;  /* 0x000000504404723c */ /* 0x082fe20000041804 */
[----:B------:R-:W-:Y:S01]  /*173e0*/  FADD.FTZ R2, R197, R101 ;  /* 0x00000065c5027221 */ /* 0x000fe20000010000 */
[----:B------:R-:W-:Y:S03]  /*173f0*/  MOV R198, R126 ;  /* 0x0000007e00c67202 */ /* 0x000fe60000000f00 */
[----:B------:R-:W-:Y:S02]  /*17400*/  FADD.FTZ R2, R122, R2 ;  /* 0x000000027a027221 */ /* 0x000fe40000010000 */
[----:B------:R-:W-:Y:S01]  /*17410*/  FADD.FTZ R0, R198, R98 ;  /* 0x00000062c6007221 */ /* 0x000fe20000010000 */
[C---:B------:R-:W-:Y:S01]  /*17420*/  HMMA.16816.F32.BF16 R8, R76.reuse, R80, R8 ;  /* 0x000000504c08723c */ /* 0x040fe20000041808 */
[----:B------:R-:W1:Y:S03]  /*17430*/  MUFU.EX2 R101, R166 ;  /* 0x000000a600657308 */ /* 0x000e660000000800 */
[----:B------:R-:W-:Y:S02]  /*17440*/  FADD.FTZ R2, R125, R2 ;  /* 0x000000027d027221 */ /* 0x000fe40000010000 */
[----:B------:R-:W-:Y:S02]  /*17450*/  FADD.FTZ R0, R194, R0 ;  /* 0x00000000c2007221 */ /* 0x000fe40000010000 */
[-C--:B------:R-:W-:Y:S01]  /*17460*/  HMMA.16816.F32.BF16 R12, R76, R82.reuse, R12 ;  /* 0x000000524c0c723c */ /* 0x080fe2000004180c */
[----:B------:R-:W-:Y:S02]  /*17470*/  FADD.FTZ R2, R136, R2 ;  /* 0x0000000288027221 */ /* 0x000fe40000010000 */
[----:B------:R-:W-:Y:S01]  /*17480*/  MUFU.EX2 R117, R103 ;  /* 0x0000006700757308 */ /* 0x000fe20000000800 */
[----:B------:R-:W-:Y:S02]  /*17490*/  FADD.FTZ R0, R110, R0 ;  /* 0x000000006e007221 */ /* 0x000fe40000010000 */
[----:B------:R-:W-:Y:S02]  /*174a0*/  FADD.FTZ R2, R143, R2 ;  /* 0x000000028f027221 */ /* 0x000fe40000010000 */
[C---:B------:R-:W-:Y:S01]  /*174b0*/  HMMA.16816.F32.BF16 R16, R68.reuse, R82, R16 ;  /* 0x000000524410723c */ /* 0x040fe20000041810 */
[----:B------:R-:W3:Y:S03]  /*174c0*/  LDSM.16.MT88.4 R80, [R213+0x9800] ;  /* 0x00980000d550783b */ /* 0x000ee60000004200 */
[----:B------:R-:W-:Y:S01]  /*174d0*/  FADD.FTZ R2, R132, R2 ;  /* 0x0000000284027221 */ /* 0x000fe20000010000 */
[----:B------:R-:W4:Y:S01]  /*174e0*/  MUFU.EX2 R103, R180 ;  /* 0x000000b400677308 */ /* 0x000f220000000800 */
[----:B------:R-:W-:Y:S01]  /*174f0*/  FADD.FTZ R0, R120, R0 ;  /* 0x0000000078007221 */ /* 0x000fe20000010000 */
[----:B------:R-:W-:Y:S01]  /*17500*/  MOV R132, R74 ;  /* 0x0000004a00847202 */ /* 0x000fe20000000f00 */
[-C--:B--2---:R-:W-:Y:S01]  /*17510*/  HMMA.16816.F32.BF16 R20, R68, R92.reuse, R20 ;  /* 0x0000005c4414723c */ /* 0x084fe20000041814 */
[----:B------:R-:W-:Y:S03]  /*17520*/  FADD.FTZ R2, R148, R2 ;  /* 0x0000000294027221 */ /* 0x000fe60000010000 */
[----:B-1----:R-:W-:Y:S01]  /*17530*/  F2FP.BF16.PACK_AB R199, R101, R102 ;  /* 0x0000006665c7723e */ /* 0x002fe200000010ff */
[----:B------:R-:W-:Y:S02]  /*17540*/  FADD.FTZ R0, R139, R0 ;  /* 0x000000008b007221 */ /* 0x000fe40000010000 */
[----:B------:R-:W-:Y:S01]  /*17550*/  MUFU.EX2 R115, R105 ;  /* 0x0000006900737308 */ /* 0x000fe20000000800 */
[C---:B------:R-:W-:Y:S01]  /*17560*/  HMMA.16816.F32.BF16 R24, R76.reuse, R92, R24 ;  /* 0x0000005c4c18723c */ /* 0x040fe20000041818 */
[----:B------:R-:W-:Y:S04]  /*17570*/  FADD.FTZ R0, R140, R0 ;  /* 0x000000008c007221 */ /* 0x000fe80000010000 */
[----:B------:R-:W-:Y:S03]  /*17580*/  FADD.FTZ R0, R144, R0 ;  /* 0x0000000090007221 */ /* 0x000fe60000010000 */
[-C--:B------:R-:W-:Y:S01]  /*17590*/  HMMA.16816.F32.BF16 R28, R76, R94.reuse, R28 ;  /* 0x0000005e4c1c723c */ /* 0x080fe2000004181c */
[----:B------:R-:W-:Y:S03]  /*175a0*/  MUFU.EX2 R105, R182 ;  /* 0x000000b600697308 */ /* 0x000fe60000000800 */
[----:B------:R-:W-:Y:S01]  /*175b0*/  FADD.FTZ R0, R145, R0 ;  /* 0x0000000091007221 */ /* 0x000fe20000010000 */
[----:B----4-:R-:W-:Y:S03]  /*175c0*/  F2FP.BF16.PACK_AB R198, R103, R104 ;  /* 0x0000006867c6723e */ /* 0x010fe600000010ff */
[C---:B------:R-:W-:Y:S01]  /*175d0*/  HMMA.16816.F32.BF16 R32, R68.reuse, R94, R32 ;  /* 0x0000005e4420723c */ /* 0x040fe20000041820 */
[----:B------:R-:W-:Y:S02]  /*175e0*/  LDSM.16.MT88.4 R92, [R214+0x9800] ;  /* 0x00980000d65c783b */ /* 0x000fe40000004200 */
[----:B------:R1:W-:Y:S01]  /*175f0*/  MUFU.EX2 R126, R97 ;  /* 0x00000061007e7308 */ /* 0x0003e20000000800 */
[----:B------:R-:W-:Y:S04]  /*17600*/  FADD.FTZ R0, R154, R0 ;  /* 0x000000009a007221 */ /* 0x000fe80000010000 */
[-C--:B------:R-:W-:Y:S01]  /*17610*/  HMMA.16816.F32.BF16 R36, R68, R84.reuse, R36 ;  /* 0x000000544424723c */ /* 0x080fe20000041824 */
[----:B------:R-:W-:Y:S04]  /*17620*/  FADD.FTZ R0, R156, R0 ;  /* 0x000000009c007221 */ /* 0x000fe80000010000 */
[----:B------:R-:W-:Y:S01]  /*17630*/  MUFU.EX2 R116, R193 ;  /* 0x000000c100747308 */ /* 0x000fe20000000800 */
[----:B------:R-:W-:Y:S02]  /*17640*/  FADD.FTZ R0, R134, R0 ;  /* 0x0000000086007221 */ /* 0x000fe40000010000 */
[C---:B------:R-:W-:Y:S04]  /*17650*/  HMMA.16816.F32.BF16 R40, R76.reuse, R84, R40 ;  /* 0x000000544c28723c */ /* 0x040fe80000041828 */
[----:B------:R-:W-:Y:S03]  /*17660*/  FADD.FTZ R0, R174, R0 ;  /* 0x00000000ae007221 */ /* 0x000fe60000010000 */
[----:B------:R-:W-:Y:S01]  /*17670*/  MUFU.EX2 R110, R107 ;  /* 0x0000006b006e7308 */ /* 0x000fe20000000800 */
[-C--:B------:R-:W-:Y:S01]  /*17680*/  HMMA.16816.F32.BF16 R44, R76, R86.reuse, R44 ;  /* 0x000000564c2c723c */ /* 0x080fe2000004182c */
[----:B------:R-:W-:Y:S04]  /*17690*/  FADD.FTZ R0, R173, R0 ;  /* 0x00000000ad007221 */ /* 0x000fe80000010000 */
[----:B------:R-:W-:Y:S03]  /*176a0*/  FADD.FTZ R0, R185, R0 ;  /* 0x00000000b9007221 */ /* 0x000fe60000010000 */
[C---:B------:R-:W-:Y:S01]  /*176b0*/  HMMA.16816.F32.BF16 R48, R68.reuse, R86, R48 ;  /* 0x000000564430723c */ /* 0x040fe20000041830 */
[----:B------:R-:W2:Y:S01]  /*176c0*/  LDSM.16.MT88.4 R84, [R216+0x9800] ;  /* 0x00980000d854783b */ /* 0x000ea20000004200 */
[----:B------:R-:W-:Y:S06]  /*176d0*/  MUFU.EX2 R107, R191 ;  /* 0x000000bf006b7308 */ /* 0x000fec0000000800 */
[-C--:B------:R-:W-:Y:S04]  /*176e0*/  HMMA.16816.F32.BF16 R52, R68, R88.reuse, R52 ;  /* 0x000000584434723c */ /* 0x080fe80000041834 */
[----:B------:R-:W-:Y:S04]  /*176f0*/  MUFU.EX2 R98, R233 ;  /* 0x000000e900627308 */ /* 0x000fe80000000800 */
[C---:B------:R-:W-:Y:S08]  /*17700*/  HMMA.16816.F32.BF16 R56, R76.reuse, R88, R56 ;  /* 0x000000584c38723c */ /* 0x040ff00000041838 */
[-C--:B------:R-:W-:Y:S07]  /*17710*/  HMMA.16816.F32.BF16 R60, R76, R90.reuse, R60 ;  /* 0x0000005a4c3c723c */ /* 0x080fee000004183c */
[----:B------:R-:W-:Y:S01]  /*17720*/  FADD.FTZ R77, R196, R100 ;  /* 0x00000064c44d7221 */ /* 0x000fe20000010000 */
[----:B------:R-:W-:Y:S01]  /*17730*/  HMMA.16816.F32.BF16 R64, R68, R90, R64 ;  /* 0x0000005a4440723c */ /* 0x000fe20000041840 */
[----:B------:R-:W-:Y:S01]  /*17740*/  FADD.FTZ R76, R195, R96 ;  /* 0x00000060c34c7221 */ /* 0x000fe20000010000 */
[----:B------:R-:W4:Y:S01]  /*17750*/  LDSM.16.MT88.4 R88, [R215+0x9800] ;  /* 0x00980000d758783b */ /* 0x000f220000004200 */
[----:B------:R2:W-:Y:S01]  /*17760*/  MUFU.EX2 R100, R165 ;  /* 0x000000a500647308 */ /* 0x0005e20000000800 */
[----:B------:R-:W-:Y:S01]  /*17770*/  F2FP.BF16.PACK_AB R78, R186, R175 ;  /* 0x000000afba4e723e */ /* 0x000fe200000010ff */
[----:B-1----:R-:W-:Y:S01]  /*17780*/  FADD.FTZ R97, R111, R77 ;  /* 0x0000004d6f617221 */ /* 0x002fe20000010000 */
[----:B------:R-:W-:Y:S01]  /*17790*/  F2FP.BF16.PACK_AB R77, R174, R134 ;  /* 0x00000086ae4d723e */ /* 0x000fe200000010ff */
[----:B------:R-:W-:Y:S01]  /*177a0*/  FADD.FTZ R96, R109, R76 ;  /* 0x0000004c6d607221 */ /* 0x000fe20000010000 */
[----:B------:R-:W-:Y:S04]  /*177b0*/  F2FP.BF16.PACK_AB R68, R161, R200 ;  /* 0x000000c8a144723e */ /* 0x000fe800000010ff */
[----:B------:R-:W-:Y:S01]  /*177c0*/  F2FP.BF16.PACK_AB R69, R160, R155 ;  /* 0x0000009ba045723e */ /* 0x000fe200000010ff */
[----:B------:R-:W-:Y:S01]  /*177d0*/  MUFU.EX2 R111, R106 ;  /* 0x0000006a006f7308 */ /* 0x000fe20000000800 */
[----:B------:R-:W-:Y:S02]  /*177e0*/  F2FP.BF16.PACK_AB R70, R189, R188 ;  /* 0x000000bcbd46723e */ /* 0x000fe400000010ff */
[----:B------:R-:W-:Y:S02]  /*177f0*/  F2FP.BF16.PACK_AB R71, R190, R187 ;  /* 0x000000bbbe47723e */ /* 0x000fe400000010ff */
[----:B------:R-:W-:Y:S02]  /*17800*/  F2FP.BF16.PACK_AB R76, R153, R152 ;  /* 0x00000098994c723e */ /* 0x000fe400000010ff */
[----:B------:R-:W-:Y:S02]  /*17810*/  F2FP.BF16.PACK_AB R79, R185, R173 ;  /* 0x000000adb94f723e */ /* 0x000fe400000010ff */
[----:B------:R-:W-:Y:S01]  /*17820*/  MOV R134, R72 ;  /* 0x0000004800867202 */ /* 0x000fe20000000f00 */
[-C--:B---3--:R-:W-:Y:S01]  /*17830*/  HMMA.16816.F32.BF16 R4, R68, R80.reuse, R4 ;  /* 0x000000504404723c */ /* 0x088fe20000041804 */
[----:B------:R-:W1:Y:S01]  /*17840*/  MUFU.EX2 R106, R183 ;  /* 0x000000b7006a7308 */ /* 0x000e620000000800 */
[----:B--2---:R-:W-:Y:S06]  /*17850*/  LDSM.16.MT88.4 R164, [R216+0xb800] ;  /* 0x00b80000d8a4783b */ /* 0x004fec0000004200 */
[C---:B------:R-:W-:Y:S03]  /*17860*/  HMMA.16816.F32.BF16 R8, R76.reuse, R80, R8 ;  /* 0x000000504c08723c */ /* 0x040fe60000041808 */
[----:B------:R-:W2:Y:S05]  /*17870*/  MUFU.EX2 R109, R192 ;  /* 0x000000c0006d7308 */ /* 0x000eaa0000000800 */
[-C--:B------:R-:W-:Y:S08]  /*17880*/  HMMA.16816.F32.BF16 R12, R76, R82.reuse, R12 ;  /* 0x000000524c0c723c */ /* 0x080ff0000004180c */
[C---:B------:R-:W-:Y:S01]  /*17890*/  HMMA.16816.F32.BF16 R16, R68.reuse, R82, R16 ;  /* 0x000000524410723c */ /* 0x040fe20000041810 */
[----:B------:R-:W3:Y:S03]  /*178a0*/  LDSM.16.MT88.4 R80, [R213+0xa000] ;  /* 0x00a00000d550783b */ /* 0x000ee60000004200 */
[----:B-1----:R-:W-:Y:S04]  /*178b0*/  F2FP.BF16.PACK_AB R197, R105, R106 ;  /* 0x0000006a69c5723e */ /* 0x002fe800000010ff */
[-C--:B------:R-:W-:Y:S01]  /*178c0*/  HMMA.16816.F32.BF16 R20, R68, R84.reuse, R20 ;  /* 0x000000544414723c */ /* 0x080fe20000041814 */
[----:B------:R-:W-:Y:S03]  /*178d0*/  LDSM.16.MT88.4 R180, [R214+0xb800] ;  /* 0x00b80000d6b4783b */ /* 0x000fe60000004200 */
[----:B--2---:R-:W-:Y:S02]  /*178e0*/  F2FP.BF16.PACK_AB R196, R107, R109 ;  /* 0x0000006d6bc4723e */ /* 0x004fe400000010ff */
[----:B------:R-:W-:Y:S02]  /*178f0*/  F2FP.BF16.PACK_AB R192, R99, R100 ;  /* 0x0000006463c0723e */ /* 0x000fe400000010ff */
        /* <DEDUP_REMOVED lines=8> */
[----:B------:R-:W2:Y:S07]  /*17980*/  LDSM.16.MT88.4 R92, [R214+0xa000] ;  /* 0x00a00000d65c783b */ /* 0x000eae0000004200 */
[-C--:B----4-:R-:W-:Y:S08]  /*17990*/  HMMA.16816.F32.BF16 R52, R68, R88.reuse, R52 ;  /* 0x000000584434723c */ /* 0x090ff00000041834 */
[C---:B------:R-:W-:Y:S08]  /*179a0*/  HMMA.16816.F32.BF16 R56, R76.reuse, R88, R56 ;  /* 0x000000584c38723c */ /* 0x040ff00000041838 */
[-C--:B------:R-:W-:Y:S07]  /*179b0*/  HMMA.16816.F32.BF16 R60, R76, R90.reuse, R60 ;  /* 0x0000005a4c3c723c */ /* 0x080fee000004183c */
[----:B------:R-:W-:Y:S01]  /*179c0*/  F2FP.BF16.PACK_AB R78, R177, R170 ;  /* 0x000000aab14e723e */ /* 0x000fe200000010ff */
[----:B------:R-:W-:Y:S01]  /*179d0*/  HMMA.16816.F32.BF16 R64, R68, R90, R64 ;  /* 0x0000005a4440723c */ /* 0x000fe20000041840 */
[----:B------:R-:W-:Y:S01]  /*179e0*/  FADD.FTZ R77, R124, R97 ;  /* 0x000000617c4d7221 */ /* 0x000fe20000010000 */
[----:B------:R-:W4:Y:S02]  /*179f0*/  LDSM.16.MT88.4 R88, [R215+0xa000] ;  /* 0x00a00000d758783b */ /* 0x000f240000004200 */
[----:B------:R-:W-:Y:S01]  /*17a00*/  FADD.FTZ R76, R121, R96 ;  /* 0x00000060794c7221 */ /* 0x000fe20000010000 */
[----:B------:R-:W-:Y:S01]  /*17a10*/  F2FP.BF16.PACK_AB R79, R135, R176 ;  /* 0x000000b0874f723e */ /* 0x000fe200000010ff */
[----:B------:R-:W-:Y:S01]  /*17a20*/  FADD.FTZ R97, R138, R77 ;  /* 0x0000004d8a617221 */ /* 0x000fe20000010000 */
[----:B------:R-:W-:Y:S01]  /*17a30*/  F2FP.BF16.PACK_AB R68, R202, R201 ;  /* 0x000000c9ca44723e */ /* 0x000fe200000010ff */
[----:B------:R-:W-:Y:S01]  /*17a40*/  FADD.FTZ R96, R137, R76 ;  /* 0x0000004c89607221 */ /* 0x000fe20000010000 */
[----:B------:R-:W-:Y:S03]  /*17a50*/  F2FP.BF16.PACK_AB R69, R184, R172 ;  /* 0x000000acb845723e */ /* 0x000fe600000010ff */
[----:B------:R-:W-:Y:S02]  /*17a60*/  F2FP.BF16.PACK_AB R70, R204, R203 ;  /* 0x000000cbcc46723e */ /* 0x000fe400000010ff */
[----:B------:R-:W-:Y:S02]  /*17a70*/  F2FP.BF16.PACK_AB R71, R179, R178 ;  /* 0x000000b2b347723e */ /* 0x000fe400000010ff */
[----:B------:R-:W-:Y:S02]  /*17a80*/  F2FP.BF16.PACK_AB R76, R171, R168 ;  /* 0x000000a8ab4c723e */ /* 0x000fe400000010ff */
[----:B------:R-:W-:Y:S03]  /*17a90*/  F2FP.BF16.PACK_AB R77, R169, R133 ;  /* 0x00000085a94d723e */ /* 0x000fe600000010ff */
[-C--:B---3--:R-:W-:Y:S08]  /*17aa0*/  HMMA.16816.F32.BF16 R4, R68, R80.reuse, R4 ;  /* 0x000000504404723c */ /* 0x088ff00000041804 */
        /* <DEDUP_REMOVED lines=9> */
[-C--:B--2---:R-:W-:Y:S08]  /*17b40*/  HMMA.16816.F32.BF16 R36, R68, R92.reuse, R36 ;  /* 0x0000005c4424723c */ /* 0x084ff00000041824 */
[C---:B------:R-:W-:Y:S08]  /*17b50*/  HMMA.16816.F32.BF16 R40, R76.reuse, R92, R40 ;  /* 0x0000005c4c28723c */ /* 0x040ff00000041828 */
[-C--:B------:R-:W-:Y:S08]  /*17b60*/  HMMA.16816.F32.BF16 R44, R76, R94.reuse, R44 ;  /* 0x0000005e4c2c723c */ /* 0x080ff0000004182c */
[C---:B------:R-:W-:Y:S01]  /*17b70*/  HMMA.16816.F32.BF16 R48, R68.reuse, R94, R48 ;  /* 0x0000005e4430723c */ /* 0x040fe20000041830 */
[----:B------:R-:W2:Y:S07]  /*17b80*/  LDSM.16.MT88.4 R92, [R214+0xa800] ;  /* 0x00a80000d65c783b */ /* 0x000eae0000004200 */
[-C--:B----4-:R-:W-:Y:S08]  /*17b90*/  HMMA.16816.F32.BF16 R52, R68, R88.reuse, R52 ;  /* 0x000000584434723c */ /* 0x090ff00000041834 */
[C---:B------:R-:W-:Y:S08]  /*17ba0*/  HMMA.16816.F32.BF16 R56, R76.reuse, R88, R56 ;  /* 0x000000584c38723c */ /* 0x040ff00000041838 */
[-C--:B------:R-:W-:Y:S07]  /*17bb0*/  HMMA.16816.F32.BF16 R60, R76, R90.reuse, R60 ;  /* 0x0000005a4c3c723c */ /* 0x080fee000004183c */
[----:B------:R-:W-:Y:S01]  /*17bc0*/  FADD.FTZ R77, R142, R97 ;  /* 0x000000618e4d7221 */ /* 0x000fe20000010000 */
[----:B------:R-:W-:Y:S01]  /*17bd0*/  HMMA.16816.F32.BF16 R64, R68, R90, R64 ;  /* 0x0000005a4440723c */ /* 0x000fe20000041840 */
[----:B------:R-:W-:Y:S01]  /*17be0*/  FADD.FTZ R76, R141, R96 ;  /* 0x000000608d4c7221 */ /* 0x000fe20000010000 */
[----:B------:R-:W4:Y:S02]  /*17bf0*/  LDSM.16.MT88.4 R88, [R215+0xa800] ;  /* 0x00a80000d758783b */ /* 0x000f240000004200 */
[----:B------:R-:W-:Y:S01]  /*17c00*/  FADD.FTZ R97, R127, R77 ;  /* 0x0000004d7f617221 */ /* 0x000fe20000010000 */
[----:B------:R-:W-:Y:S01]  /*17c10*/  F2FP.BF16.PACK_AB R77, R119, R126 ;  /* 0x0000007e774d723e */ /* 0x000fe200000010ff */
[----:B------:R-:W-:Y:S01]  /*17c20*/  FADD.FTZ R96, R123, R76 ;  /* 0x0000004c7b607221 */ /* 0x000fe20000010000 */
[----:B------:R-:W-:Y:S02]  /*17c30*/  F2FP.BF16.PACK_AB R68, R208, R206 ;  /* 0x000000ced044723e */ /* 0x000fe400000010ff */
[----:B------:R-:W-:Y:S03]  /*17c40*/  F2FP.BF16.PACK_AB R69, R207, R205 ;  /* 0x000000cdcf45723e */ /* 0x000fe600000010ff */
[----:B------:R-:W-:Y:S02]  /*17c50*/  F2FP.BF16.PACK_AB R70, R234, R211 ;  /* 0x000000d3ea46723e */ /* 0x000fe400000010ff */
[----:B------:R-:W-:Y:S02]  /*17c60*/  F2FP.BF16.PACK_AB R71, R210, R209 ;  /* 0x000000d1d247723e */ /* 0x000fe400000010ff */
[----:B------:R-:W-:Y:S02]  /*17c70*/  F2FP.BF16.PACK_AB R76, R128, R129 ;  /* 0x00000081804c723e */ /* 0x000fe400000010ff */
[----:B------:R-:W-:Y:S02]  /*17c80*/  F2FP.BF16.PACK_AB R78, R131, R130 ;  /* 0x00000082834e723e */ /* 0x000fe400000010ff */
[----:B------:R-:W-:Y:S01]  /*17c90*/  F2FP.BF16.PACK_AB R79, R117, R118 ;  /* 0x00000076754f723e */ /* 0x000fe200000010ff */
        /* <DEDUP_REMOVED lines=27> */
[----:B------:R-:W-:Y:S01]  /*17e50*/  F2FP.BF16.PACK_AB R69, R237, R236 ;  /* 0x000000eced45723e */ /* 0x000fe200000010ff */
[----:B------:R-:W1:Y:S02]  /*17e60*/  LDSM.16.MT88.4 R148, [R213+0xb800] ;  /* 0x00b80000d594783b */ /* 0x000e640000004200 */
[----:B------:R-:W-:Y:S01]  /*17e70*/  F2FP.BF16.PACK_AB R70, R116, R247 ;  /* 0x000000f77446723e */ /* 0x000fe200000010ff */
[----:B------:R-:W-:Y:S01]  /*17e80*/  FADD.FTZ R2, R157, R2 ;  /* 0x000000029d027221 */ /* 0x000fe20000010000 */
[----:B------:R-:W-:Y:S02]  /*17e90*/  F2FP.BF16.PACK_AB R71, R248, R243 ;  /* 0x000000f3f847723e */ /* 0x000fe400000010ff */
[----:B------:R-:W-:Y:S01]  /*17ea0*/  F2FP.BF16.PACK_AB R76, R241, R238 ;  /* 0x000000eef14c723e */ /* 0x000fe200000010ff */
[----:B------:R-:W-:Y:S01]  /*17eb0*/  FADD.FTZ R2, R152, R2 ;  /* 0x0000000298027221 */ /* 0x000fe20000010000 */
[----:B------:R-:W-:Y:S02]  /*17ec0*/  F2FP.BF16.PACK_AB R77, R115, R114 ;  /* 0x00000072734d723e */ /* 0x000fe400000010ff */
[----:B------:R-:W-:Y:S01]  /*17ed0*/  F2FP.BF16.PACK_AB R79, R110, R111 ;  /* 0x0000006f6e4f723e */ /* 0x000fe200000010ff */
[-C--:B---3--:R-:W-:Y:S08]  /*17ee0*/  HMMA.16816.F32.BF16 R4, R68, R80.reuse, R4 ;  /* 0x000000504404723c */ /* 0x088ff00000041804 */
[C---:B------:R-:W-:Y:S01]  /*17ef0*/  HMMA.16816.F32.BF16 R8, R76.reuse, R80, R8 ;  /* 0x000000504c08723c */ /* 0x040fe20000041808 */
[----:B------:R3:W-:Y:S06]  /*17f00*/  MUFU.EX2 R81, R75 ;  /* 0x0000004b00517308 */ /* 0x0007ec0000000800 */
[----:B------:R-:W-:Y:S01]  /*17f10*/  FADD.FTZ R80, R158, R97 ;  /* 0x000000619e507221 */ /* 0x000fe20000010000 */
[-C--:B------:R-:W-:Y:S04]  /*17f20*/  HMMA.16816.F32.BF16 R12, R76, R82.reuse, R12 ;  /* 0x000000524c0c723c */ /* 0x080fe8000004180c */
[----:B------:R-:W-:Y:S04]  /*17f30*/  FADD.FTZ R80, R200, R80 ;  /* 0x00000050c8507221 */ /* 0x000fe80000010000 */
[C---:B------:R-:W-:Y:S01]  /*17f40*/  HMMA.16816.F32.BF16 R16, R68.reuse, R82, R16 ;  /* 0x000000524410723c */ /* 0x040fe20000041810 */
[----:B------:R-:W-:Y:S03]  /*17f50*/  MUFU.EX2 R83, R162 ;  /* 0x000000a200537308 */ /* 0x000fe60000000800 */
[----:B------:R-:W-:Y:S04]  /*17f60*/  FADD.FTZ R80, R161, R80 ;  /* 0x00000050a1507221 */ /* 0x000fe80000010000 */
[-C--:B-1----:R-:W-:Y:S01]  /*17f70*/  HMMA.16816.F32.BF16 R20, R68, R84.reuse, R20 ;  /* 0x000000544414723c */ /* 0x082fe20000041814 */
[----:B---3--:R-:W-:Y:S02]  /*17f80*/  FADD.FTZ R75, R159, R96 ;  /* 0x000000609f4b7221 */ /* 0x008fe40000010000 */
[----:B------:R-:W1:Y:S02]  /*17f90*/  MUFU.EX2 R82, R108 ;  /* 0x0000006c00527308 */ /* 0x000e640000000800 */
[----:B------:R-:W-:Y:S03]  /*17fa0*/  FADD.FTZ R75, R155, R75 ;  /* 0x0000004b9b4b7221 */ /* 0x000fe60000010000 */
[C---:B------:R-:W-:Y:S01]  /*17fb0*/  HMMA.16816.F32.BF16 R24, R76.reuse, R84, R24 ;  /* 0x000000544c18723c */ /* 0x040fe20000041818 */
[----:B------:R-:W-:Y:S04]  /*17fc0*/  FADD.FTZ R75, R160, R75 ;  /* 0x0000004ba04b7221 */ /* 0x000fe80000010000 */
[----:B------:R-:W3:Y:S03]  /*17fd0*/  MUFU.EX2 R85, R232 ;  /* 0x000000e800557308 */ /* 0x000ee60000000800 */
[-C--:B------:R-:W-:Y:S07]  /*17fe0*/  HMMA.16816.F32.BF16 R28, R76, R86.reuse, R28 ;  /* 0x000000564c1c723c */ /* 0x080fee000004181c */
[----:B------:R-:W4:Y:S01]  /*17ff0*/  MUFU.EX2 R84, R163 ;  /* 0x000000a300547308 */ /* 0x000f220000000800 */
[C---:B------:R-:W-:Y:S01]  /*18000*/  HMMA.16816.F32.BF16 R32, R68.reuse, R86, R32 ;  /* 0x000000564420723c */ /* 0x040fe20000041820 */
[----:B-1----:R-:W-:Y:S07]  /*18010*/  F2FP.BF16.PACK_AB R195, R81, R82 ;  /* 0x0000005251c3723e */ /* 0x002fee00000010ff */
[-C--:B--2---:R-:W-:Y:S01]  /*18020*/  HMMA.16816.F32.BF16 R36, R68, R92.reuse, R36 ;  /* 0x0000005c4424723c */ /* 0x084fe20000041824 */
[----:B---3--:R-:W-:Y:S07]  /*18030*/  F2FP.BF16.PACK_AB R193, R85, R98 ;  /* 0x0000006255c1723e */ /* 0x008fee00000010ff */
[C---:B------:R-:W-:Y:S01]  /*18040*/  HMMA.16816.F32.BF16 R40, R76.reuse, R92, R40 ;  /* 0x0000005c4c28723c */ /* 0x040fe20000041828 */
[----:B----4-:R-:W-:Y:S07]  /*18050*/  F2FP.BF16.PACK_AB R194, R83, R84 ;  /* 0x0000005453c2723e */ /* 0x010fee00000010ff */
[-C--:B------:R-:W-:Y:S08]  /*18060*/  HMMA.16816.F32.BF16 R44, R76, R94.reuse, R44 ;  /* 0x0000005e4c2c723c */ /* 0x080ff0000004182c */
[C---:B------:R-:W-:Y:S08]  /*18070*/  HMMA.16816.F32.BF16 R48, R68.reuse, R94, R48 ;  /* 0x0000005e4430723c */ /* 0x040ff00000041830 */
[-C--:B------:R-:W-:Y:S08]  /*18080*/  HMMA.16816.F32.BF16 R52, R68, R88.reuse, R52 ;  /* 0x000000584434723c */ /* 0x080ff00000041834 */
[C---:B------:R-:W-:Y:S08]  /*18090*/  HMMA.16816.F32.BF16 R56, R76.reuse, R88, R56 ;  /* 0x000000584c38723c */ /* 0x040ff00000041838 */
[-C--:B------:R-:W-:Y:S08]  /*180a0*/  HMMA.16816.F32.BF16 R60, R76, R90.reuse, R60 ;  /* 0x0000005a4c3c723c */ /* 0x080ff0000004183c */
[----:B------:R-:W-:Y:S07]  /*180b0*/  HMMA.16816.F32.BF16 R64, R68, R90, R64 ;  /* 0x0000005a4440723c */ /* 0x000fee0000041840 */
[----:B------:R-:W-:Y:S01]  /*180c0*/  FADD.FTZ R68, R153, R2 ;  /* 0x0000000299447221 */ /* 0x000fe20000010000 */
[-C--:B------:R-:W-:Y:S01]  /*180d0*/  HMMA.16816.F32.BF16 R140, R196, R148.reuse, R4 ;  /* 0x00000094c48c723c */ /* 0x080fe20000041804 */
[----:B------:R-:W-:Y:S01]  /*180e0*/  FADD.FTZ R2, R188, R80 ;  /* 0x00000050bc027221 */ /* 0x000fe20000010000 */
[----:B------:R-:W1:Y:S06]  /*180f0*/  LDSM.16.MT88.4 R4, [R215+0xb800] ;  /* 0x00b80000d704783b */ /* 0x000e6c0000004200 */
[C---:B------:R-:W-:Y:S07]  /*18100*/  HMMA.16816.F32.BF16 R136, R192.reuse, R148, R8 ;  /* 0x00000094c088723c */ /* 0x040fee0000041808 */
[----:B------:R-:W-:Y:S01]  /*18110*/  FADD.FTZ R8, R187, R75 ;  /* 0x0000004bbb087221 */ /* 0x000fe20000010000 */
[-C--:B------:R-:W-:Y:S01]  /*18120*/  HMMA.16816.F32.BF16 R144, R192, R150.reuse, R12 ;  /* 0x00000096c090723c */ /* 0x080fe2000004180c */
[----:B------:R-:W-:Y:S03]  /*18130*/  FADD.FTZ R9, R175, R68 ;  /* 0x00000044af097221 */ /* 0x000fe60000010000 */
[----:B------:R-:W-:Y:S03]  /*18140*/  FADD.FTZ R8, R190, R8 ;  /* 0x00000008be087221 */ /* 0x000fe60000010000 */
[----:B------:R-:W-:Y:S01]  /*18150*/  FADD.FTZ R12, R189, R2 ;  /* 0x00000002bd0c7221 */ /* 0x000fe20000010000 */
[C---:B------:R-:W-:Y:S01]  /*18160*/  HMMA.16816.F32.BF16 R148, R196.reuse, R150, R16 ;  /* 0x00000096c494723c */ /* 0x040fe20000041810 */
[----:B------:R-:W-:Y:S03]  /*18170*/  FADD.FTZ R2, R186, R9 ;  /* 0x00000009ba027221 */ /* 0x000fe60000010000 */
        /* <DEDUP_REMOVED lines=8> */
[C---:B------:R-:W-:Y:S01]  /*18200*/  HMMA.16816.F32.BF16 R152, R192.reuse, R164, R24 ;  /* 0x000000a4c098723c */ /* 0x040fe20000041818 */
[----:B------:R-:W-:Y:S03]  /*18210*/  FADD.FTZ R10, R170, R0 ;  /* 0x00000000aa0a7221 */ /* 0x000fe60000010000 */
        /* <DEDUP_REMOVED lines=30> */
[-C--:B-1----:R-:W-:Y:S03]  /*18400*/  HMMA.16816.F32.BF16 R188, R196, R4.reuse, R52 ;  /* 0x00000004c4bc723c */ /* 0x082fe60000041834 */
        /* <DEDUP_REMOVED lines=12> */
[----:B------:R-:W-:Y:S01]  /*184d0*/  HMMA.16816.F32.BF16 R196, R196, R6, R64 ;  /* 0x00000006c4c4723c */ /* 0x000fe20000041840 */
[----:B------:R-:W-:Y:S03]  /*184e0*/  FADD.FTZ R2, R243, R2 ;  /* 0x00000002f3027221 */ /* 0x000fe60000010000 */
        /* <DEDUP_REMOVED lines=18> */
[----:B------:R1:W-:Y:S01]  /*18610*/  STL [R1+0x68], R6 ;  /* 0x0000680601007387 */ /* 0x0003e20000100800 */
[----:B------:R-:W-:Y:S02]  /*18620*/  FADD.FTZ R0, R82, R4 ;  /* 0x0000000452007221 */ /* 0x000fe40000010000 */
[----:B------:R-:W-:Y:S02]  /*18630*/  FADD.FTZ R4, R101, R5 ;  /* 0x0000000565047221 */ /* 0x000fe40000010000 */
[----:B------:R-:W-:Y:S02]  /*18640*/  FADD.FTZ R2, R83, R2 ;  /* 0x0000000253027221 */ /* 0x000fe40000010000 */
[----:B------:R-:W-:Y:S01]  /*18650*/  FADD.FTZ R0, R81, R0 ;  /* 0x0000000051007221 */ /* 0x000fe20000010000 */
[----:B------:R1:W-:Y:S01]  /*18660*/  STL [R1+0x6c], R4 ;  /* 0x00006c0401007387 */ /* 0x0003e20000100800 */
[----:B------:R-:W-:Y:S03]  /*18670*/  IMAD.MOV.U32 R135, RZ, RZ, R3 ;  /* 0x000000ffff877224 */ /* 0x000fe600078e0003 */
[----:B------:R1:W-:Y:S04]  /*18680*/  STL [R1+0x74], R2 ;  /* 0x0000740201007387 */ /* 0x0003e80000100800 */
[----:B------:R1:W-:Y:S02]  /*18690*/  STL [R1+0x70], R0 ;  /* 0x0000700001007387 */ /* 0x0003e40000100800 */
[----:B-1---5:R-:W-:-:S05]  /*186a0*/  @P0 BRA `(.L_x_74) ;  /* 0xffff986000000947 */ /* 0x022fca000383ffff */
.L_x_73:
[----:B------:R-:W2:Y:S04]  /*186b0*/  LDL.LU R2, [R1+0x68] ;  /* 0x0000680001027983 */ /* 0x000ea80000300800 */
[----:B------:R-:W1:Y:S01]  /*186c0*/  S2R R43, SR_TID.X ;  /* 0x00000000002b7919 */ /* 0x000e620000002100 */
[----:B------:R-:W3:Y:S01]  /*186d0*/  S2UR UR6, SR_CTAID.Y ;  /* 0x00000000000679c3 */ /* 0x000ee20000002600 */
[----:B------:R-:W-:-:S02]  /*186e0*/  UISETP.NE.AND UP0, UPT, UR9, -0x1, UPT ;  /* 0xffffffff0900788c */ /* 0x000fc4000bf05270 */
[----:B-----5:R-:W4:Y:S01]  /*186f0*/  LDL.LU R8, [R1+0x6c] ;  /* 0x00006c0001087983 */ /* 0x020f220000300800 */
        /* <DEDUP_REMOVED lines=262> */
[----:B------:R2:W1:Y:S01]  /*19760*/  LDS.128 R52, [R231+0x3800] ;  /* 0x00380000e7347984 */ /* 0x0004620000000c00 */
        /* <DEDUP_REMOVED lines=38> */
.L_x_78:
[----:B------:R-:W-:Y:S05]  /*199d0*/  BSYNC B0 ;  /* 0x0000000000007941 */ /* 0x000fea0003800000 */
.L_x_77:
        /* <DEDUP_REMOVED lines=26> */
.L_x_80:
[----:B-1----:R-:W-:Y:S05]  /*19b80*/  BSYNC B0 ;  /* 0x0000000000007941 */ /* 0x002fea0003800000 */
.L_x_79:
        /* <DEDUP_REMOVED lines=15> */
.L_x_82:
[----:B------:R-:W-:Y:S05]  /*19c80*/  BSYNC B0 ;  /* 0x0000000000007941 */ /* 0x000fea0003800000 */
.L_x_81:
        /* <DEDUP_REMOVED lines=15> */
.L_x_84:
[----:B------:R-:W-:Y:S05]  /*19d80*/  BSYNC B0 ;  /* 0x0000000000007941 */ /* 0x000fea0003800000 */
.L_x_83:
        /* <DEDUP_REMOVED lines=15> */
.L_x_86:
[----:B------:R-:W-:Y:S05]  /*19e80*/  BSYNC B0 ;  /* 0x0000000000007941 */ /* 0x000fea0003800000 */
.L_x_85:
        /* <DEDUP_REMOVED lines=15> */
.L_x_88:
[----:B------:R-:W-:Y:S05]  /*19f80*/  BSYNC B0 ;  /* 0x0000000000007941 */ /* 0x000fea0003800000 */
.L_x_87:
        /* <DEDUP_REMOVED lines=15> */
.L_x_90:
[----:B------:R-:W-:Y:S05]  /*1a080*/  BSYNC B0 ;  /* 0x0000000000007941 */ /* 0x000fea0003800000 */
.L_x_89:
        /* <DEDUP_REMOVED lines=15> */
.L_x_92:
[----:B------:R-:W-:Y:S05]  /*1a180*/  BSYNC B0 ;  /* 0x0000000000007941 */ /* 0x000fea0003800000 */
.L_x_91:
        /* <DEDUP_REMOVED lines=15> */
.L_x_66:
        /* <DEDUP_REMOVED lines=70> */
.L_x_94:
[----:B------:R-:W-:Y:S05]  /*1a6e0*/  BSYNC B0 ;  /* 0x0000000000007941 */ /* 0x000fea0003800000 */
.L_x_93:
        /* <DEDUP_REMOVED lines=15> */
.L_x_96:
[----:B------:R-:W-:Y:S05]  /*1a7e0*/  BSYNC B0 ;  /* 0x0000000000007941 */ /* 0x000fea0003800000 */
.L_x_95:
        /* <DEDUP_REMOVED lines=15> */
.L_x_98:
[----:B------:R-:W-:Y:S05]  /*1a8e0*/  BSYNC B0 ;  /* 0x0000000000007941 */ /* 0x000fea0003800000 */
.L_x_97:
        /* <DEDUP_REMOVED lines=15> */
.L_x_100:
[----:B------:R-:W-:Y:S05]  /*1a9e0*/  BSYNC B0 ;  /* 0x0000000000007941 */ /* 0x000fea0003800000 */
.L_x_99:
        /* <DEDUP_REMOVED lines=15> */
.L_x_102:
[----:B------:R-:W-:Y:S05]  /*1aae0*/  BSYNC B0 ;  /* 0x0000000000007941 */ /* 0x000fea0003800000 */
.L_x_101:
        /* <DEDUP_REMOVED lines=15> */
.L_x_104:
[----:B------:R-:W-:Y:S05]  /*1abe0*/  BSYNC B0 ;  /* 0x0000000000007941 */ /* 0x000fea0003800000 */
.L_x_103:
        /* <DEDUP_REMOVED lines=15> */
.L_x_106:
[----:B------:R-:W-:Y:S05]  /*1ace0*/  BSYNC B0 ;  /* 0x0000000000007941 */ /* 0x000fea0003800000 */
.L_x_105:
        /* <DEDUP_REMOVED lines=14> */
.L_x_108:
[----:B------:R-:W-:Y:S05]  /*1add0*/  BSYNC B0 ;  /* 0x0000000000007941 */ /* 0x000fea0003800000 */
.L_x_107:
        /* <DEDUP_REMOVED lines=67> */
.L_x_109:
        /* <DEDUP_REMOVED lines=15> */
.L_x_1133:


//--------------------- .text._ZN5flash16flash_fwd_kernelI23Flash_fwd_kernel_traitsILi64ELi128ELi128ELi4ELb0ELb0EN7cutlass10bfloat16_tE19Flash_kernel_traitsILi64ELi128ELi128ELi4ES3_EELb0ELb1ELb0ELb0ELb0ELb0ELb0ELb0EEEvNS_16Flash_fwd_paramsE --------------------------
	.section	.text._ZN5flash16flash_fwd_kernelI23Flash_fwd_kernel_traitsILi64ELi128ELi128ELi4ELb0ELb0EN7cutlass10bfloat16_tE19Flash_kernel_traitsILi64ELi128ELi128ELi4ES3_EELb0ELb1ELb0ELb0ELb0ELb0ELb0ELb0EEEvNS_16Flash_fwd_paramsE,"ax",@progbits
	.sectioninfo	@"SHI_REGISTERS=255"
	.align	128
        .global         _ZN5flash16flash_fwd_kernelI23Flash_fwd_kernel_traitsILi64ELi128ELi128ELi4ELb0ELb0EN7cutlass10bfloat16_tE19Flash_kernel_traitsILi64ELi128ELi128ELi4ES3_EELb0ELb1ELb0ELb0ELb0ELb0ELb0ELb0EEEvNS_16Flash_fwd_paramsE
        .type           _ZN5flash16flash_fwd_kernelI23Flash_fwd_kernel_traitsILi64ELi128ELi128ELi4ELb0ELb0EN7cutlass10bfloat16_tE19Flash_kernel_traitsILi64ELi128ELi128ELi4ES3_EELb0ELb1ELb0ELb0ELb0ELb0ELb0ELb0EEEvNS_16Flash_fwd_paramsE,@function
        .size           _ZN5flash16flash_fwd_kernelI23Flash_fwd_kernel_traitsILi64ELi128ELi128ELi4ELb0ELb0EN7cutlass10bfloat16_tE19Flash_kernel_traitsILi64ELi128ELi128ELi4ES3_EELb0ELb1ELb0ELb0ELb0ELb0ELb0ELb0EEEvNS_16Flash_fwd_paramsE,(.L_x_1134 - _ZN5flash16flash_fwd_kernelI23Flash_fwd_kernel_traitsILi64ELi128ELi128ELi4ELb0ELb0EN7cutlass10bfloat16_tE19Flash_kernel_traitsILi64ELi128ELi128ELi4ES3_EELb0ELb1ELb0ELb0ELb0ELb0ELb0ELb0EEEvNS_16Flash_fwd_paramsE)
        .other          _ZN5flash16flash_fwd_kernelI23Flash_fwd_kernel_traitsILi64ELi128ELi128ELi4ELb0ELb0EN7cutlass10bfloat16_tE19Flash_kernel_traitsILi64ELi128ELi128ELi4ES3_EELb0ELb1ELb0ELb0ELb0ELb0ELb0ELb0EEEvNS_16Flash_fwd_paramsE,@"STO_CUDA_ENTRY STV_DEFAULT"
_ZN5flash16flash_fwd_kernelI23Flash_fwd_kernel_traitsILi64ELi128ELi128ELi4ELb0ELb0EN7cutlass10bfloat16_tE19Flash_kernel_traitsILi64ELi128ELi128ELi4ES3_EELb0ELb1ELb0ELb0ELb0ELb0ELb0ELb0EEEvNS_16Flash_fwd_paramsE:
.text._ZN5flash16flash_fwd_kernelI23Flash_fwd_kernel_traitsILi64ELi128ELi128ELi4ELb0ELb0EN7cutlass10bfloat16_tE19Flash_kernel_traitsILi64ELi128ELi128ELi4ES3_EELb0ELb1ELb0ELb0ELb0ELb0ELb0ELb0EEEvNS_16Flash_fwd_paramsE:
        /* <DEDUP_REMOVED lines=56> */
.L_x_110:
[----:B------:R-:W-:Y:S02]  /*0380*/  ULDC UR8, c[0x0][0x218] ;  /* 0x0000860000087ab9 */ /* 0x000fe40000000800 */
.L_x_111:
        /* <DEDUP_REMOVED lines=46> */
[----:B------:R-:W-:Y:S02]  /*0670*/  @!UP1 UIMAD UR14, UR14, UR8, URZ ;  /* 0x000000080e0e92a4 */ /* 0x000fe4000f8e023f */
[----:B------:R-:W-:-:S02]  /*0680*/  ULDC.64 UR4, c[0x0][0x198] ;  /* 0x0000660000047ab9 */ /* 0x000fc40000000a00 */
[----:B------:R-:W-:Y:S02]  /*0690*/  @!UP1 UIMAD.WIDE.U32 UR18, UR6, UR8, URZ ;  /* 0x00000008061292a5 */ /* 0x000fe4000f8e003f */
[----:B------:R-:W-:Y:S02]  /*06a0*/  @UP0 UIMAD.WIDE.U32 UR22, UR16, UR4, URZ ;  /* 0x00000004101602a5 */ /* 0x000fe4000f8e003f */
[----:B------:R-:W-:Y:S02]  /*06b0*/  @!UP1 UIMAD UR9, UR6, UR9, UR14 ;  /* 0x00000009060992a4 */ /* 0x000fe4000f8e020e */
[----:B------:R-:W-:Y:S02]  /*06c0*/  @UP0 UIMAD UR8, UR16, UR5, UR23 ;  /* 0x00000005100802a4 */ /* 0x000fe4000f8e0217 */
[----:B------:R-:W-:Y:S02]  /*06d0*/  @!UP1 UIADD3 UR11, UR19, UR9, URZ ;  /* 0x00000009130b9290 */ /* 0x000fe4000fffe03f */
[----:B------:R-:W-:-:S02]  /*06e0*/  @UP1 UMOV UR16, UR20 ;  /* 0x0000001400101c82 */ /* 0x000fc40008000000 */
[----:B------:R-:W-:Y:S02]  /*06f0*/  @!UP1 UMOV UR16, UR18 ;  /* 0x0000001200109c82 */ /* 0x000fe40008000000 */
[----:B------:R-:W-:Y:S01]  /*0700*/  @UP0 UMOV UR14, UR22 ;  /* 0x00000016000e0c82 */ /* 0x000fe20008000000 */
[----:B------:R-:W-:Y:S05]  /*0710*/  @P0 BRA `(.L_x_113) ;  /* 0x000000d000000947 */ /* 0x000fea0003800000 */
[----:B------:R-:W-:Y:S02]  /*0720*/  USHF.R.S32.HI UR9, URZ, 0x1f, UR13 ;  /* 0x0000001f3f097899 */ /* 0x000fe4000801140d */
[----:B------:R-:W-:Y:S02]  /*0730*/  ULDC.64 UR4, c[0x0][0x198] ;  /* 0x0000660000047ab9 */ /* 0x000fe40000000a00 */
[----:B------:R-:W-:Y:S02]  /*0740*/  UIMAD UR9, UR9, UR4, URZ ;  /* 0x00000004090972a4 */ /* 0x000fe4000f8e023f */
[----:B------:R-:W-:Y:S02]  /*0750*/  USHF.R.S32.HI UR8, URZ, 0x1f, UR6 ;  /* 0x0000001f3f087899 */ /* 0x000fe40008011406 */
[----:B------:R-:W-:-:S02]  /*0760*/  UIMAD.WIDE.U32 UR18, UR13, UR4, URZ ;  /* 0x000000040d1272a5 */ /* 0x000fc4000f8e003f */
[----:B------:R-:W-:-:S03]  /*0770*/  UIMAD UR9, UR13, UR5, UR9 ;  /* 0x000000050d0972a4 */ /* 0x000fc6000f8e0209 */
[----:B------:R-:W-:Y:S02]  /*0780*/  ULDC.64 UR4, c[0x0][0x180] ;  /* 0x0000600000047ab9 */ /* 0x000fe40000000a00 */
[----:B------:R-:W-:Y:S02]  /*0790*/  UIMAD UR8, UR8, UR4, URZ ;  /* 0x00000004080872a4 */ /* 0x000fe4000f8e023f */
[----:B------:R-:W-:Y:S02]  /*07a0*/  UIADD3 UR19, UR19, UR9, URZ ;  /* 0x0000000913137290 */ /* 0x000fe4000fffe03f */
[----:B------:R-:W-:Y:S02]  /*07b0*/  UIMAD UR8, UR6, UR5, UR8 ;  /* 0x00000005060872a4 */ /* 0x000fe4000f8e0208 */
[----:B------:R-:W-:-:S04]  /*07c0*/  UIMAD.WIDE.U32 UR4, UR6, UR4, UR18 ;  /* 0x00000004060472a5 */ /* 0x000fc8000f8e0012 */
[----:B------:R-:W-:-:S03]  /*07d0*/  UIADD3 UR8, UR5, UR8, URZ ;  /* 0x0000000805087290 */ /* 0x000fc6000fffe03f */
[----:B------:R-:W-:Y:S02]  /*07e0*/  UMOV UR14, UR4 ;  /* 0x00000004000e7c82 */ /* 0x000fe40008000000 */
.L_x_113:
[----:B------:R-:W-:Y:S01]  /*07f0*/  IABS R0, c[0x0][0x1c8] ;  /* 0x0000720000007a13 */ /* 0x000fe20000000000 */
[----:B------:R-:W1:Y:S01]  /*0800*/  S2R R5, SR_CTAID.Z ;  /* 0x0000000000057919 */ /* 0x000e620000002700 */
[----:B------:R-:W-:Y:S02]  /*0810*/  ULDC UR4, c[0x0][0x1c8] ;  /* 0x0000720000047ab9 */ /* 0x000fe40000000800 */
[----:B------:R-:W-:Y:S01]  /*0820*/  ULOP3.LUT UR4, UR10, UR4, URZ, 0x3c, !UPT ;  /* 0x000000040a047292 */ /* 0x000fe2000f8e3c3f */
[----:B------:R-:W-:Y:S01]  /*0830*/  IMAD.MOV.U32 R4, RZ, RZ, R0 ;  /* 0x000000ffff047224 */ /* 0x000fe200078e0000 */
[----:B------:R-:W-:Y:S02]  /*0840*/  @UP0 UIADD3 UR15, UR13, UR15, URZ ;  /* 0x0000000f0d0f0290 */ /* 0x000fe4000fffe03f */
[----:B------:R-:W-:Y:S01]  /*0850*/  USHF.R.S32.HI UR9, URZ, 0x1f, UR10 ;  /* 0x0000001f3f097899 */ /* 0x000fe2000801140a */
[----:B------:R-:W2:Y:S01]  /*0860*/  I2F.RP R2, R4 ;  /* 0x0000000400027306 */ /* 0x000ea20000209400 */
[----:B------:R-:W-:Y:S01]  /*0870*/  ISETP.LE.AND P1, PT, RZ, UR4, PT ;  /* 0x00000004ff007c0c */ /* 0x000fe2000bf23270 */
[----:B------:R-:W-:-:S02]  /*0880*/  ULDC.64 UR4, c[0x0][0x1a0] ;  /* 0x0000680000047ab9 */ /* 0x000fc40000000a00 */
[----:B------:R-:W-:-:S04]  /*0890*/  @UP0 UIMAD.WIDE.U32 UR18, UR15, UR4, URZ ;  /* 0x000000040f1202a5 */ /* 0x000fc8000f8e003f */
[----:B------:R-:W-:Y:S01]  /*08a0*/  @UP0 UIMAD UR15, UR15, UR5, UR19 ;  /* 0x000000050f0f02a4 */ /* 0x000fe2000f8e0213 */
        /* <DEDUP_REMOVED lines=34> */
.L_x_114:
[----:B------:R-:W-:Y:S01]  /*0ad0*/  SHF.R.S32.HI R24, RZ, 0x1f, R26 ;  /* 0x0000001fff187819 */ /* 0x000fe2000001141a */
[----:B------:R-:W1:Y:S01]  /*0ae0*/  S2R R4, SR_CTAID.Z ;  /* 0x0000000000047919 */ /* 0x000e620000002700 */
[----:B------:R-:W-:Y:S01]  /*0af0*/  UIADD3 UR6, -UR12, UR34, URZ ;  /* 0x000000220c067290 */ /* 0x000fe2000fffe13f */
[----:B------:R-:W-:Y:S01]  /*0b00*/  BSSY B0, `(.L_x_115) ;  /* 0x000002e000007945 */ /* 0x000fe20003800000 */
[CC--:B------:R-:W-:Y:S01]  /*0b10*/  LEA.HI R2, R24.reuse, R26.reuse, RZ, 0x3 ;  /* 0x0000001a18027211 */ /* 0x0c0fe200078f18ff */
[----:B------:R-:W-:Y:S01]  /*0b20*/  ULDC.64 UR4, c[0x0][0x1a8] ;  /* 0x00006a0000047ab9 */ /* 0x000fe20000000a00 */
[-C--:B------:R-:W-:Y:S01]  /*0b30*/  LEA.HI R3, R24, R26.reuse, RZ, 0x6 ;  /* 0x0000001a18037211 */ /* 0x080fe200078f30ff */
[----:B------:R-:W-:Y:S01]  /*0b40*/  UIMAD UR4, UR9, UR4, URZ ;  /* 0x00000004090472a4 */ /* 0x000fe2000f8e023f */
[----:B------:R-:W-:Y:S02]  /*0b50*/  SHF.R.S32.HI R6, RZ, 0x3, R2 ;  /* 0x00000003ff067819 */ /* 0x000fe40000011402 */
[----:B------:R-:W-:Y:S01]  /*0b60*/  LOP3.LUT R2, R2, 0xfffffff8, RZ, 0xc0, !PT ;  /* 0xfffffff802027812 */ /* 0x000fe200078ec0ff */
[----:B------:R-:W-:Y:S01]  /*0b70*/  UIMAD UR4, UR10, UR5, UR4 ;  /* 0x000000050a0472a4 */ /* 0x000fe2000f8e0204 */
[----:B------:R-:W-:Y:S01]  /*0b80*/  SHF.R.S32.HI R7, RZ, 0x1f, R6 ;  /* 0x0000001fff077819 */ /* 0x000fe20000011406 */
[----:B------:R-:W-:Y:S01]  /*0b90*/  IMAD.SHL.U32 R0, R6, 0x40, RZ ;  /* 0x0000004006007824 */ /* 0x000fe200078e00ff */
[----:B------:R-:W-:Y:S01]  /*0ba0*/  LEA.HI R16, R24, R26, RZ, 0x5 ;  /* 0x0000001a18107211 */ /* 0x000fe200078f28ff */
[----:B------:R-:W-:Y:S01]  /*0bb0*/  IMAD.IADD R101, R26, 0x1, -R2 ;  /* 0x000000011a657824 */ /* 0x000fe200078e0a02 */
[----:B------:R-:W-:-:S02]  /*0bc0*/  SHF.R.S32.HI R15, RZ, 0x1f, R14 ;  /* 0x0000001fff0f7819 */ /* 0x000fc4000001140e */
[----:B------:R-:W-:Y:S01]  /*0bd0*/  LOP3.LUT R0, R0, 0x1c0, RZ, 0xc0, !PT ;  /* 0x000001c000007812 */ /* 0x000fe200078ec0ff */
[----:B------:R-:W-:Y:S01]  /*0be0*/  IMAD.SHL.U32 R28, R101, 0x8, RZ ;  /* 0x00000008651c7824 */ /* 0x000fe200078e00ff */
[----:B------:R-:W-:Y:S02]  /*0bf0*/  SHF.R.S32.HI R25, RZ, 0x5, R16 ;  /* 0x00000005ff197819 */ /* 0x000fe40000011410 */
[----:B------:R-:W-:Y:S02]  /*0c00*/  SHF.R.U32.HI R2, RZ, 0x3, R0 ;  /* 0x00000003ff027819 */ /* 0x000fe40000011600 */
[--C-:B------:R-:W-:Y:S02]  /*0c10*/  SHF.R.S32.HI R29, RZ, 0x1f, R28.reuse ;  /* 0x0000001fff1d7819 */ /* 0x100fe4000001141c */
[----:B------:R-:W-:Y:S02]  /*0c20*/  IADD3 R8, P0, R28, UR16, RZ ;  /* 0x000000101c087c10 */ /* 0x000fe4000ff1e0ff */
[----:B------:R-:W-:Y:S01]  /*0c30*/  LOP3.LUT R0, R0, 0x38, R28, 0xf8, !PT ;  /* 0x0000003800007812 */ /* 0x000fe200078ef81c */
[----:B------:R2:W-:Y:S01]  /*0c40*/  STL.64 [R1+0xa8], R28 ;  /* 0x0000a81c01007387 */ /* 0x0005e20000100a00 */
[----:B------:R-:W-:-:S02]  /*0c50*/  IADD3.X R9, R29, UR11, RZ, P0, !PT ;  /* 0x0000000b1d097c10 */ /* 0x000fc400087fe4ff */
[----:B------:R-:W-:Y:S02]  /*0c60*/  ISETP.GE.AND P0, PT, R6, UR6, PT ;  /* 0x0000000606007c0c */ /* 0x000fe4000bf06270 */
[----:B------:R-:W-:Y:S01]  /*0c70*/  LOP3.LUT R0, R0, R2, RZ, 0x3c, !PT ;  /* 0x0000000200007212 */ /* 0x000fe200078e3cff */
[----:B------:R-:W-:Y:S02]  /*0c80*/  IMAD.SHL.U32 R2, R3, 0x8, RZ ;  /* 0x0000000803027824 */ /* 0x000fe400078e00ff */
[----:B-1----:R-:W-:-:S03]  /*0c90*/  IMAD.WIDE.U32 R8, R4, c[0x0][0x1a8], R8 ;  /* 0x00006a0004087a25 */ /* 0x002fc600078e0008 */
[----:B------:R-:W-:Y:S01]  /*0ca0*/  LOP3.LUT R0, R0, 0xfffffe00, R2, 0xf8, !PT ;  /* 0xfffffe0000007812 */ /* 0x000fe200078ef802 */
[----:B------:R-:W-:Y:S01]  /*0cb0*/  IMAD.U32 R2, RZ, RZ, UR31 ;  /* 0x0000001fff027e24 */ /* 0x000fe2000f8e00ff */
[----:B------:R-:W-:-:S03]  /*0cc0*/  IADD3 R5, R9, UR4, RZ ;  /* 0x0000000409057c10 */ /* 0x000fc6000fffe0ff */
[----:B------:R-:W-:-:S04]  /*0cd0*/  IMAD.WIDE R2, R2, 0x80, R6 ;  /* 0x0000008002027825 */ /* 0x000fc800078e0206 */
[----:B------:R-:W-:Y:S01]  /*0ce0*/  IMAD.SHL.U32 R246, R0, 0x2, RZ ;  /* 0x0000000200f67824 */ /* 0x000fe200078e00ff */
[----:B------:R-:W-:Y:S05]  /*0cf0*/  @P0 BRA `(.L_x_116) ;  /* 0x000000e000000947 */ /* 0x000fea0003800000 */
[----:B------:R-:W-:-:S13]  /*0d00*/  ISETP.GE.AND P0, PT, R28, c[0x0][0x220], PT ;  /* 0x000088001c007a0c */ /* 0x000fda0003f06270 */
[----:B------:R1:W-:Y:S01]  /*0d10*/  @P0 STS.128 [R246], RZ ;  /* 0x000000fff6000388 */ /* 0x0003e20000000c00 */
[----:B------:R-:W-:Y:S05]  /*0d20*/  @P0 BRA `(.L_x_116) ;  /* 0x000000b000000947 */ /* 0x000fea0003800000 */
[----:B------:R-:W-:Y:S01]  /*0d30*/  MOV R4, R8 ;  /* 0x0000000800047202 */ /* 0x000fe20000000f00 */
[----:B------:R-:W-:-:S04]  /*0d40*/  IMAD R0, R3, c[0x0][0x190], RZ ;  /* 0x0000640003007a24 */ /* 0x000fc800078e02ff */
[----:B------:R-:W-:-:S04]  /*0d50*/  IMAD.WIDE.U32 R10, R2, c[0x0][0x190], R4 ;  /* 0x00006400020a7a25 */ /* 0x000fc800078e0004 */
[----:B------:R-:W-:Y:S01]  /*0d60*/  IMAD R0, R2, c[0x0][0x194], R0 ;  /* 0x0000650002007a24 */ /* 0x000fe200078e0200 */
[----:B------:R-:W-:-:S04]  /*0d70*/  LEA R12, P0, R10, c[0x0][0x160], 0x1 ;  /* 0x000058000a0c7a11 */ /* 0x000fc800078008ff */
[----:B------:R-:W-:-:S04]  /*0d80*/  IADD3 R0, R11, R0, RZ ;  /* 0x000000000b007210 */ /* 0x000fc80007ffe0ff */
[----:B------:R-:W-:-:S05]  /*0d90*/  LEA.HI.X R13, R10, c[0x0][0x164], R0, 0x1, P0 ;  /* 0x000059000a0d7a11 */ /* 0x000fca00000f0c00 */
[----:B------:R-:W-:Y:S01]  /*0da0*/  @!PT LDS RZ, [RZ] ;  /* 0x00000000fffff984 */ /* 0x000fe20000000800 */
[----:B------:R-:W-:Y:S01]  /*0db0*/  @!PT LDS RZ, [RZ] ;  /* 0x00000000fffff984 */ /* 0x000fe20000000800 */
[----:B------:R-:W-:Y:S01]  /*0dc0*/  @!PT LDS RZ, [RZ] ;  /* 0x00000000fffff984 */ /* 0x000fe20000000800 */
[----:B------:R3:W-:Y:S02]  /*0dd0*/  LDGSTS.E.BYPASS.LTC128B.128 [R246], [R12.64] ;  /* 0x000000000cf67fae */ /* 0x0007e4000b901d74 */
.L_x_116:
[----:B------:R-:W-:Y:S05]  /*0de0*/  BSYNC B0 ;  /* 0x0000000000007941 */ /* 0x000fea0003800000 */
.L_x_115:
[----:B------:R-:W-:Y:S01]  /*0df0*/  IADD3 R23, R6, 0x10, RZ ;  /* 0x0000001006177810 */ /* 0x000fe20007ffe0ff */
[----:B------:R-:W-:Y:S03]  /*0e00*/  BSSY B0, `(.L_x_117) ;  /* 0x0000014000007945 */ /* 0x000fe60003800000 */
[----:B------:R-:W-:-:S13]  /*0e10*/  ISETP.GE.AND P0, PT, R23, UR6, PT ;  /* 0x0000000617007c0c */ /* 0x000fda000bf06270 */
[----:B------:R-:W-:Y:S05]  /*0e20*/  @P0 BRA `(.L_x_118) ;  /* 0x0000011000000947 */ /* 0x000fea0003800000 */
[----:B------:R-:W-:-:S13]  /*0e30*/  ISETP.GE.AND P0, PT, R28, c[0x0][0x220], PT ;  /* 0x000088001c007a0c */ /* 0x000fda0003f06270 */
[----:B------:R4:W-:Y:S01]  /*0e40*/  @P0 STS.128 [R246+0x800], RZ ;  /* 0x000800fff6000388 */ /* 0x0009e20000000c00 */
[----:B------:R-:W-:Y:S05]  /*0e50*/  @P0 BRA `(.L_x_118) ;  /* 0x000000e000000947 */ /* 0x000fea0003800000 */
[----:B------:R-:W-:Y:S02]  /*0e60*/  IADD3 R0, P0, R2, 0x10, RZ ;  /* 0x0000001002007810 */ /* 0x000fe40007f1e0ff */
[----:B------:R-:W-:-:S03]  /*0e70*/  MOV R11, R5 ;  /* 0x00000005000b7202 */ /* 0x000fc60000000f00 */
[----:B------:R-:W-:-:S04]  /*0e80*/  IMAD.X R10, RZ, RZ, R3, P0 ;  /* 0x000000ffff0a7224 */ /* 0x000fc800000e0603 */
[----:B---3--:R-:W-:Y:S02]  /*0e90*/  IMAD R12, R10, c[0x0][0x190], RZ ;  /* 0x000064000a0c7a24 */ /* 0x008fe400078e02ff */
[----:B------:R-:W-:-:S04]  /*0ea0*/  IMAD.MOV.U32 R10, RZ, RZ, R8 ;  /* 0x000000ffff0a7224 */ /* 0x000fc800078e0008 */
        /* <DEDUP_REMOVED lines=8> */
[----:B------:R3:W-:Y:S02]  /*0f30*/  LDGSTS.E.BYPASS.LTC128B.128 [R246+0x800], [R12.64] ;  /* 0x008000000cf67fae */ /* 0x0007e4000b901d74 */
.L_x_118:
[----:B------:R-:W-:Y:S05]  /*0f40*/  BSYNC B0 ;  /* 0x0000000000007941 */ /* 0x000fea0003800000 */
.L_x_117:
        /* <DEDUP_REMOVED lines=21> */
.L_x_120:
[----:B------:R-:W-:Y:S05]  /*10a0*/  BSYNC B0 ;  /* 0x0000000000007941 */ /* 0x000fea0003800000 */
.L_x_119:
        /* <DEDUP_REMOVED lines=21> */
.L_x_122:
[----:B------:R-:W-:Y:S05]  /*1200*/  BSYNC B0 ;  /* 0x0000000000007941 */ /* 0x000fea0003800000 */
.L_x_121:
        /* <DEDUP_REMOVED lines=21> */
.L_x_124:
[----:B------:R-:W-:Y:S05]  /*1360*/  BSYNC B0 ;  /* 0x0000000000007941 */ /* 0x000fea0003800000 */
.L_x_123:
        /* <DEDUP_REMOVED lines=21> */
.L_x_126:
[----:B------:R-:W-:Y:S05]  /*14c0*/  BSYNC B0 ;  /* 0x0000000000007941 */ /* 0x000fea0003800000 */
.L_x_125:
        /* <DEDUP_REMOVED lines=21> */
.L_x_128:
[----:B------:R-:W-:Y:S05]  /*1620*/  BSYNC B0 ;  /* 0x0000000000007941 */ /* 0x000fea0003800000 */
.L_x_127:
[----:B------:R-:W-:Y:S01]  /*1630*/  IADD3 R17, R6, 0x70, RZ ;  /* 0x0000007006117810 */ /* 0x000fe20007ffe0ff */
[----:B------:R-:W-:Y:S01]  /*1640*/  UMOV UR26, 0x7 ;  /* 0x00000007001a7882 */ /* 0x000fe20000000000 */
[----:B------:R-:W-:Y:S01]  /*1650*/  BSSY B0, `(.L_x_129) ;  /* 0x0000016000007945 */ /* 0x000fe20003800000 */
[----:B------:R-:W-:Y:S01]  /*1660*/  ULDC.64 UR4, c[0x0][0x198] ;  /* 0x0000660000047ab9 */ /* 0x000fe20000000a00 */
[----:B------:R-:W-:Y:S01]  /*1670*/  ISETP.GE.AND P0, PT, R17, UR6, PT ;  /* 0x0000000611007c0c */ /* 0x000fe2000bf06270 */
[----:B------:R-:W-:Y:S02]  /*1680*/  USHF.L.U64.HI UR5, UR4, UR26, UR5 ;  /* 0x0000001a04057299 */ /* 0x000fe40008010205 */
[----:B------:R-:W-:-:S10]  /*1690*/  USHF.L.U32 UR9, UR4, 0x7, URZ ;  /* 0x0000000704097899 */ /* 0x000fd4000800063f */
[----:B------:R-:W-:Y:S05]  /*16a0*/  @P0 BRA `(.L_x_130) ;  /* 0x0000010000000947 */ /* 0x000fea0003800000 */
[----:B------:R-:W-:-:S13]  /*16b0*/  ISETP.GE.AND P0, PT, R28, c[0x0][0x220], PT ;  /* 0x000088001c007a0c */ /* 0x000fda0003f06270 */
[----:B------:R1:W-:Y:S01]  /*16c0*/  @P0 STS.128 [R246+0x3800], RZ ;  /* 0x003800fff6000388 */ /* 0x0003e20000000c00 */
        /* <DEDUP_REMOVED lines=14> */
.L_x_130:
[----:B------:R-:W-:Y:S05]  /*17b0*/  BSYNC B0 ;  /* 0x0000000000007941 */ /* 0x000fea0003800000 */
.L_x_129:
[C---:B------:R-:W-:Y:S01]  /*17c0*/  IMAD R8, R7.reuse, c[0x0][0x198], RZ ;  /* 0x0000660007087a24 */ /* 0x040fe200078e02ff */
[----:B------:R-:W-:Y:S01]  /*17d0*/  LEA.HI R24, R24, R26, RZ, 0x4 ;  /* 0x0000001a18187211 */ /* 0x000fe200078f20ff */
[--C-:B------:R-:W-:Y:S01]  /*17e0*/  IMAD.WIDE.U32 R4, R6, c[0x0][0x198], R28.reuse ;  /* 0x0000660006047a25 */ /* 0x100fe200078e001c */
[----:B------:R-:W-:Y:S02]  /*17f0*/  BSSY B0, `(.L_x_131) ;  /* 0x0000038000007945 */ /* 0x000fe40003800000 */
[----:B------:R-:W-:Y:S01]  /*1800*/  LOP3.LUT R9, R24, 0xfffffff0, RZ, 0xc0, !PT ;  /* 0xfffffff018097812 */ /* 0x000fe200078ec0ff */
[----:B------:R-:W-:Y:S01]  /*1810*/  IMAD R0, R7, c[0x0][0x1a0], RZ ;  /* 0x0000680007007a24 */ /* 0x000fe200078e02ff */
[----:B------:R-:W-:Y:S01]  /*1820*/  IADD3 R4, P1, R4, UR14, RZ ;  /* 0x0000000e04047c10 */ /* 0x000fe2000ff3e0ff */
[----:B-1----:R-:W-:-:S04]  /*1830*/  IMAD.WIDE.U32 R2, R6, c[0x0][0x1a0], R28 ;  /* 0x0000680006027a25 */ /* 0x002fc800078e001c */
[----:B------:R-:W-:Y:S01]  /*1840*/  IMAD R10, R6, c[0x0][0x19c], R8 ;  /* 0x00006700060a7a24 */ /* 0x000fe200078e0208 */
[----:B------:R-:W-:Y:S01]  /*1850*/  IADD3 R2, P0, R2, UR18, RZ ;  /* 0x0000001202027c10 */ /* 0x000fe2000ff1e0ff */
[----:B------:R-:W-:Y:S02]  /*1860*/  IMAD R8, R6, c[0x0][0x1a4], R0 ;  /* 0x0000690006087a24 */ /* 0x000fe400078e0200 */
[----:B------:R-:W-:Y:S01]  /*1870*/  IMAD.IADD R0, R26, 0x1, -R9 ;  /* 0x000000011a007824 */ /* 0x000fe200078e0a09 */
[----:B------:R-:W-:Y:S01]  /*1880*/  IADD3.X R5, R5, UR8, R10, P1, !PT ;  /* 0x0000000805057c10 */ /* 0x000fe20008ffe40a */
[----:B------:R-:W-:Y:S01]  /*1890*/  IMAD R10, R15, c[0x0][0x1b0], RZ ;  /* 0x00006c000f0a7a24 */ /* 0x000fe200078e02ff */
[----:B------:R-:W-:Y:S01]  /*18a0*/  IADD3.X R3, R3, UR15, R8, P0, !PT ;  /* 0x0000000f03037c10 */ /* 0x000fe200087fe408 */
[----:B------:R-:W-:Y:S01]  /*18b0*/  IMAD R9, R15, c[0x0][0x1b8], RZ ;  /* 0x00006e000f097a24 */ /* 0x000fe200078e02ff */
[----:B------:R-:W-:Y:S01]  /*18c0*/  UIADD3 UR8, UR33, -0x1, URZ ;  /* 0xffffffff21087890 */ /* 0x000fe2000fffe03f */
[C---:B------:R-:W-:Y:S01]  /*18d0*/  IMAD R10, R14.reuse, c[0x0][0x1b4], R10 ;  /* 0x00006d000e0a7a24 */ /* 0x040fe200078e020a */
[----:B------:R-:W-:Y:S01]  /*18e0*/  SHF.R.S32.HI R8, RZ, 0x1f, R0 ;  /* 0x0000001fff087819 */ /* 0x000fe20000011400 */
[C---:B---3--:R-:W-:Y:S01]  /*18f0*/  IMAD.WIDE.U32 R12, R14.reuse, c[0x0][0x1b0], R4 ;  /* 0x00006c000e0c7a25 */ /* 0x048fe200078e0004 */
[----:B------:R-:W-:Y:S01]  /*1900*/  UIMAD UR13, UR8, -0x80, UR7 ;  /* 0xffffff80080d78a4 */ /* 0x000fe2000f8e0207 */
[----:B------:R-:W-:Y:S01]  /*1910*/  MOV R4, 0x20 ;  /* 0x0000002000047802 */ /* 0x000fe20000000f00 */
[----:B------:R-:W-:Y:S01]  /*1920*/  USHF.R.S32.HI UR14, URZ, 0x1f, UR8 ;  /* 0x0000001f3f0e7899 */ /* 0x000fe20008011408 */
[C---:B------:R-:W-:Y:S01]  /*1930*/  IMAD R11, R14.reuse, c[0x0][0x1bc], R9 ;  /* 0x00006f000e0b7a24 */ /* 0x040fe200078e0209 */
[----:B------:R-:W-:Y:S01]  /*1940*/  IADD3 R103, R13, R10, RZ ;  /* 0x0000000a0d677210 */ /* 0x000fe20007ffe0ff */
[----:B------:R-:W-:Y:S01]  /*1950*/  IMAD.WIDE.U32 R30, R14, c[0x0][0x1b8], R2 ;  /* 0x00006e000e1e7a25 */ /* 0x000fe200078e0002 */
[----:B------:R-:W-:Y:S01]  /*1960*/  MOV R102, R12 ;  /* 0x0000000c00667202 */ /* 0x000fe20000000f00 */
[----:B------:R1:W-:Y:S01]  /*1970*/  STL.64 [R1+0xb8], R12 ;  /* 0x0000b80c01007387 */ /* 0x0003e20000100a00 */
[----:B------:R-:W-:Y:S01]  /*1980*/  LEA.HI R8, R8, R0, RZ, 0x3 ;  /* 0x0000000008087211 */ /* 0x000fe200078f18ff */
[----:B------:R-:W-:Y:S01]  /*1990*/  IMAD.IADD R33, R31, 0x1, R11 ;  /* 0x000000011f217824 */ /* 0x000fe200078e020b */
[----:B------:R-:W-:Y:S01]  /*19a0*/  ISETP.GE.AND P0, PT, R6, UR13, PT ;  /* 0x0000000d06007c0c */ /* 0x000fe2000bf06270 */
[----:B------:R1:W-:Y:S01]  /*19b0*/  STL.64 [R1+0xf8], R30 ;  /* 0x0000f81e01007387 */ /* 0x0003e20000100a00 */
[----:B------:R-:W-:Y:S01]  /*19c0*/  LOP3.LUT R9, R8, 0xfffffff8, RZ, 0xc0, !PT ;  /* 0xfffffff808097812 */ /* 0x000fe200078ec0ff */
[----:B------:R-:W-:Y:S01]  /*19d0*/  UIMAD UR10, UR5, UR8, URZ ;  /* 0x00000008050a72a4 */ /* 0x000fe2000f8e023f */
[----:B------:R-:W-:Y:S01]  /*19e0*/  IMAD.U32 R2, RZ, RZ, UR8 ;  /* 0x00000008ff027e24 */ /* 0x000fe2000f8e00ff */
[----:B------:R1:W-:Y:S01]  /*19f0*/  STL.64 [R1+0xb0], R102 ;  /* 0x0000b06601007387 */ /* 0x0003e20000100a00 */
[----:B------:R-:W-:Y:S01]  /*1a00*/  IMAD.MOV.U32 R27, RZ, RZ, 0x10 ;  /* 0x00000010ff1b7424 */ /* 0x000fe200078e00ff */
[----:B------:R-:W-:Y:S01]  /*1a10*/  UIMAD UR10, UR14, UR9, UR10 ;  /* 0x000000090e0a72a4 */ /* 0x000fe2000f8e020a */
[----:B------:R-:W-:Y:S01]  /*1a20*/  IMAD.IADD R15, R0, 0x1, -R9 ;  /* 0x00000001000f7824 */ /* 0x000fe200078e0a09 */
[----:B------:R1:W-:Y:S01]  /*1a30*/  STL [R1+0xf4], R33 ;  /* 0x0000f42101007387 */ /* 0x0003e20000100800 */
[----:B------:R-:W-:Y:S01]  /*1a40*/  IMAD.WIDE.U32 R2, R2, UR9, R102 ;  /* 0x0000000902027c25 */ /* 0x000fe2000f8e0066 */
[----:B------:R-:W-:-:S02]  /*1a50*/  LOP3.LUT R0, R16, 0xffffffe0, RZ, 0xc0, !PT ;  /* 0xffffffe010007812 */ /* 0x000fc400078ec0ff */
[----:B------:R-:W-:Y:S01]  /*1a60*/  R2P PR, R15, 0x6 ;  /* 0x000000060f007804 */ /* 0x000fe20000000000 */
[----:B------:R-:W-:Y:S01]  /*1a70*/  IMAD.SHL.U32 R8, R8, 0x40, RZ ;  /* 0x0000004008087824 */ /* 0x000fe200078e00ff */
[----:B------:R-:W-:Y:S02]  /*1a80*/  IADD3 R9, R3, UR10, RZ ;  /* 0x0000000a03097c10 */ /* 0x000fe4000fffe0ff */
[----:B------:R-:W-:Y:S02]  /*1a90*/  IADD3 R14, -R0, R26, RZ ;  /* 0x0000001a000e7210 */ /* 0x000fe40007ffe1ff */
[----:B------:R-:W-:Y:S02]  /*1aa0*/  LOP3.LUT R16, R8, 0xfffffe00, RZ, 0xc0, !PT ;  /* 0xfffffe0008107812 */ /* 0x000fe400078ec0ff */
[----:B------:R-:W-:Y:S02]  /*1ab0*/  SEL R4, R4, 0xffffffe0, !P2 ;  /* 0xffffffe004047807 */ /* 0x000fe40005000000 */
[----:B------:R-:W-:Y:S01]  /*1ac0*/  SEL R0, R27, 0xfffffff0, !P1 ;  /* 0xfffffff01b007807 */ /* 0x000fe20004800000 */
[----:B------:R-:W-:Y:S05]  /*1ad0*/  @P0 BRA `(.L_x_132) ;  /* 0x0000009000000947 */ /* 0x000fea0003800000 */
[----:B------:R-:W-:-:S13]  /*1ae0*/  ISETP.GE.AND P0, PT, R28, c[0x0][0x220], PT ;  /* 0x000088001c007a0c */ /* 0x000fda0003f06270 */
[----:B------:R3:W-:Y:S01]  /*1af0*/  @P0 STS.128 [R246+0x4000], RZ ;  /* 0x004000fff6000388 */ /* 0x0007e20000000c00 */
[----:B------:R-:W-:Y:S05]  /*1b00*/  @P0 BRA `(.L_x_132) ;  /* 0x0000006000000947 */ /* 0x000fea0003800000 */
[----:B------:R-:W-:-:S04]  /*1b10*/  LEA R10, P0, R2, c[0x0][0x168], 0x1 ;  /* 0x00005a00020a7a11 */ /* 0x000fc800078008ff */
[----:B------:R-:W-:-:S05]  /*1b20*/  LEA.HI.X R11, R2, c[0x0][0x16c], R9, 0x1, P0 ;  /* 0x00005b00020b7a11 */ /* 0x000fca00000f0c09 */
[----:B------:R-:W-:Y:S01]  /*1b30*/  @!PT LDS RZ, [RZ] ;  /* 0x00000000fffff984 */ /* 0x000fe20000000800 */
[----:B------:R-:W-:Y:S01]  /*1b40*/  @!PT LDS RZ, [RZ] ;  /* 0x00000000fffff984 */ /* 0x000fe20000000800 */
[----:B------:R-:W-:Y:S01]  /*1b50*/  @!PT LDS RZ, [RZ] ;  /* 0x00000000fffff984 */ /* 0x000fe20000000800 */
[----:B------:R1:W-:Y:S04]  /*1b60*/  LDGSTS.E.BYPASS.LTC128B.128 [R246+0x4000], [R10.64] ;  /* 0x040000000af67fae */ /* 0x0003e8000b901d74 */
.L_x_132:
[----:B------:R-:W-:Y:S05]  /*1b70*/  BSYNC B0 ;  /* 0x0000000000007941 */ /* 0x000fea0003800000 */
.L_x_131:
[----:B------:R-:W-:Y:S01]  /*1b80*/  ISETP.GE.AND P0, PT, R23, UR13, PT ;  /* 0x0000000d17007c0c */ /* 0x000fe2000bf06270 */
[----:B------:R-:W-:Y:S01]  /*1b90*/  ULDC UR24, c[0x0][0x19c] ;  /* 0x0000670000187ab9 */ /* 0x000fe20000000800 */
[----:B------:R-:W-:Y:S01]  /*1ba0*/  BSSY B0, `(.L_x_133) ;  /* 0x000000f000007945 */ /* 0x000fe20003800000 */
[----:B------:R-:W-:Y:S02]  /*1bb0*/  USHF.L.U32 UR25, UR4, 0x4, URZ ;  /* 0x0000000404197899 */ /* 0x000fe4000800063f */
[----:B------:R-:W-:-:S08]  /*1bc0*/  USHF.L.U64.HI UR24, UR4, UR28, UR24 ;  /* 0x0000001c04187299 */ /* 0x000fd00008010218 */
[----:B------:R-:W-:Y:S05]  /*1bd0*/  @P0 BRA `(.L_x_134) ;  /* 0x000000b000000947 */ /* 0x000fea0003800000 */
[----:B------:R-:W-:-:S13]  /*1be0*/  ISETP.GE.AND P0, PT, R28, c[0x0][0x220], PT ;  /* 0x000088001c007a0c */ /* 0x000fda0003f06270 */
[----:B------:R1:W-:Y:S01]  /*1bf0*/  @P0 STS.128 [R246+0x4800], RZ ;  /* 0x004800fff6000388 */ /* 0x0003e20000000c00 */
[----:B------:R-:W-:Y:S05]  /*1c00*/  @P0 BRA `(.L_x_134) ;  /* 0x0000008000000947 */ /* 0x000fea0003800000 */
[----:B------:R-:W-:-:S04]  /*1c10*/  IADD3 R5, P0, R2, UR25, RZ ;  /* 0x0000001902057c10 */ /* 0x000fc8000ff1e0ff */
[----:B-1----:R-:W-:Y:S02]  /*1c20*/  IADD3.X R11, R9, UR24, RZ, P0, !PT ;  /* 0x00000018090b7c10 */ /* 0x002fe400087fe4ff */
[----:B------:R-:W-:-:S04]  /*1c30*/  LEA R10, P0, R5, c[0x0][0x168], 0x1 ;  /* 0x00005a00050a7a11 */ /* 0x000fc800078008ff */
[----:B------:R-:W-:-:S05]  /*1c40*/  LEA.HI.X R11, R5, c[0x0][0x16c], R11, 0x1, P0 ;  /* 0x00005b00050b7a11 */ /* 0x000fca00000f0c0b */
[----:B------:R-:W-:Y:S01]  /*1c50*/  @!PT LDS RZ, [RZ] ;  /* 0x00000000fffff984 */ /* 0x000fe20000000800 */
[----:B------:R-:W-:Y:S01]  /*1c60*/  @!PT LDS RZ, [RZ] ;  /* 0x00000000fffff984 */ /* 0x000fe20000000800 */
[----:B------:R-:W-:Y:S01]  /*1c70*/  @!PT LDS RZ, [RZ] ;  /* 0x00000000fffff984 */ /* 0x000fe20000000800 */
[----:B------:R1:W-:Y:S04]  /*1c80*/  LDGSTS.E.BYPASS.LTC128B.128 [R246+0x4800], [R10.64] ;  /* 0x048000000af67fae */ /* 0x0003e8000b901d74 */
.L_x_134:
[----:B------:R-:W-:Y:S05]  /*1c90*/  BSYNC B0 ;  /* 0x0000000000007941 */ /* 0x000fea0003800000 */
.L_x_133:
[----:B------:R-:W-:Y:S01]  /*1ca0*/  ISETP.GE.AND P0, PT, R22, UR13, PT ;  /* 0x0000000d16007c0c */ /* 0x000fe2000bf06270 */
[----:B------:R-:W-:-:S12]  /*1cb0*/  BSSY B0, `(.L_x_135) ;  /* 0x0000010000007945 */ /* 0x000fd80003800000 */
[----:B------:R-:W-:Y:S05]  /*1cc0*/  @P0 BRA `(.L_x_136) ;  /* 0x000000e000000947 */ /* 0x000fea0003800000 */
[----:B------:R-:W-:-:S13]  /*1cd0*/  ISETP.GE.AND P0, PT, R28, c[0x0][0x220], PT ;  /* 0x000088001c007a0c */ /* 0x000fda0003f06270 */
[----:B------:R1:W-:Y:S01]  /*1ce0*/  @P0 STS.128 [R246+0x5000], RZ ;  /* 0x005000fff6000388 */ /* 0x0003e20000000c00 */
[----:B------:R-:W-:Y:S05]  /*1cf0*/  @P0 BRA `(.L_x_136) ;  /* 0x000000b000000947 */ /* 0x000fea0003800000 */
[----:B------:R-:W-:Y:S02]  /*1d00*/  IMAD.U32 R5, RZ, RZ, UR4 ;  /* 0x00000004ff057e24 */ /* 0x000fe4000f8e00ff */
[----:B-1----:R-:W-:Y:S02]  /*1d10*/  IMAD.MOV.U32 R10, RZ, RZ, c[0x0][0x19c] ;  /* 0x00006700ff0a7624 */ /* 0x002fe400078e00ff */
[----:B------:R-:W-:Y:S01]  /*1d20*/  IMAD.U32 R11, RZ, RZ, UR4 ;  /* 0x00000004ff0b7e24 */ /* 0x000fe2000f8e00ff */
[----:B------:R-:W-:-:S04]  /*1d30*/  LEA R5, P0, R5, R2, 0x5 ;  /* 0x0000000205057211 */ /* 0x000fc800078028ff */
[----:B------:R-:W-:Y:S02]  /*1d40*/  LEA.HI.X R11, R11, R9, R10, 0x5, P0 ;  /* 0x000000090b0b7211 */ /* 0x000fe400000f2c0a */
[----:B------:R-:W-:-:S04]  /*1d50*/  LEA R10, P0, R5, c[0x0][0x168], 0x1 ;  /* 0x00005a00050a7a11 */ /* 0x000fc800078008ff */
[----:B------:R-:W-:-:S05]  /*1d60*/  LEA.HI.X R11, R5, c[0x0][0x16c], R11, 0x1, P0 ;  /* 0x00005b00050b7a11 */ /* 0x000fca00000f0c0b */
[----:B------:R-:W-:Y:S01]  /*1d70*/  @!PT LDS RZ, [RZ] ;  /* 0x00000000fffff984 */ /* 0x000fe20000000800 */
[----:B------:R-:W-:Y:S01]  /*1d80*/  @!PT LDS RZ, [RZ] ;  /* 0x00000000fffff984 */ /* 0x000fe20000000800 */
[----:B------:R-:W-:Y:S01]  /*1d90*/  @!PT LDS RZ, [RZ] ;  /* 0x00000000fffff984 */ /* 0x000fe20000000800 */
[----:B------:R1:W-:Y:S04]  /*1da0*/  LDGSTS.E.BYPASS.LTC128B.128 [R246+0x5000], [R10.64] ;  /* 0x050000000af67fae */ /* 0x0003e8000b901d74 */
.L_x_136:
[----:B------:R-:W-:Y:S05]  /*1db0*/  BSYNC B0 ;  /* 0x0000000000007941 */ /* 0x000fea0003800000 */
.L_x_135:
[----:B------:R-:W-:Y:S01]  /*1dc0*/  ISETP.GE.AND P0, PT, R21, UR13, PT ;  /* 0x0000000d15007c0c */ /* 0x000fe2000bf06270 */
[----:B------:R-:W-:-:S12]  /*1dd0*/  BSSY B0, `(.L_x_137) ;  /* 0x0000011000007945 */ /* 0x000fd80003800000 */
[----:B------:R-:W-:Y:S05]  /*1de0*/  @P0 BRA `(.L_x_138) ;  /* 0x000000f000000947 */ /* 0x000fea0003800000 */
[----:B------:R-:W-:-:S13]  /*1df0*/  ISETP.GE.AND P0, PT, R28, c[0x0][0x220], PT ;  /* 0x000088001c007a0c */ /* 0x000fda0003f06270 */
[----:B------:R1:W-:Y:S01]  /*1e00*/  @P0 STS.128 [R246+0x5800], RZ ;  /* 0x005800fff6000388 */ /* 0x0003e20000000c00 */
[----:B------:R-:W-:Y:S05]  /*1e10*/  @P0 BRA `(.L_x_138) ;  /* 0x000000c000000947 */ /* 0x000fea0003800000 */
[----:B-1----:R-:W-:Y:S01]  /*1e20*/  IMAD.U32 R12, RZ, RZ, UR4 ;  /* 0x00000004ff0c7e24 */ /* 0x002fe2000f8e00ff */
[----:B------:R-:W-:Y:S01]  /*1e30*/  ULDC UR10, c[0x0][0x19c] ;  /* 0x00006700000a7ab9 */ /* 0x000fe20000000800 */
[----:B------:R-:W-:Y:S01]  /*1e40*/  IMAD.MOV.U32 R8, RZ, RZ, R2 ;  /* 0x000000ffff087224 */ /* 0x000fe200078e0002 */
[----:B------:R-:W-:-:S03]  /*1e50*/  UIMAD UR10, UR10, 0x30, URZ ;  /* 0x000000300a0a78a4 */ /* 0x000fc6000f8e023f */
[----:B------:R-:W-:-:S05]  /*1e60*/  IMAD.WIDE.U32 R12, R12, 0x30, R8 ;  /* 0x000000300c0c7825 */ /* 0x000fca00078e0008 */
[----:B------:R-:W-:Y:S02]  /*1e70*/  IADD3 R5, R13, UR10, RZ ;  /* 0x0000000a0d057c10 */ /* 0x000fe4000fffe0ff */
[----:B------:R-:W-:-:S04]  /*1e80*/  LEA R10, P0, R12, c[0x0][0x168], 0x1 ;  /* 0x00005a000c0a7a11 */ /* 0x000fc800078008ff */
[----:B------:R-:W-:-:S05]  /*1e90*/  LEA.HI.X R11, R12, c[0x0][0x16c], R5, 0x1, P0 ;  /* 0x00005b000c0b7a11 */ /* 0x000fca00000f0c05 */
[----:B------:R-:W-:Y:S01]  /*1ea0*/  @!PT LDS RZ, [RZ] ;  /* 0x00000000fffff984 */ /* 0x000fe20000000800 */
[----:B------:R-:W-:Y:S01]  /*1eb0*/  @!PT LDS RZ, [RZ] ;  /* 0x00000000fffff984 */ /* 0x000fe20000000800 */
[----:B------:R-:W-:Y:S01]  /*1ec0*/  @!PT LDS RZ, [RZ] ;  /* 0x00000000fffff984 */ /* 0x000fe20000000800 */
[----:B------:R1:W-:Y:S04]  /*1ed0*/  LDGSTS.E.BYPASS.LTC128B.128 [R246+0x5800], [R10.64] ;  /* 0x058000000af67fae */ /* 0x0003e8000b901d74 */
.L_x_138:
[----:B------:R-:W-:Y:S05]  /*1ee0*/  BSYNC B0 ;  /* 0x0000000000007941 */ /* 0x000fea0003800000 */
.L_x_137:
        /* <DEDUP_REMOVED lines=17> */
.L_x_140:
[----:B------:R-:W-:Y:S05]  /*2000*/  BSYNC B0 ;  /* 0x0000000000007941 */ /* 0x000fea0003800000 */
.L_x_139:
[----:B------:R-:W-:Y:S01]  /*2010*/  ISETP.GE.AND P0, PT, R19, UR13, PT ;  /* 0x0000000d13007c0c */ /* 0x000fe2000bf06270 */
[----:B------:R-:W-:-:S12]  /*2020*/  BSSY B0, `(.L_x_141) ;  /* 0x0000012000007945 */ /* 0x000fd80003800000 */
[----:B------:R-:W-:Y:S05]  /*2030*/  @P0 BRA `(.L_x_142) ;  /* 0x0000010000000947 */ /* 0x000fea0003800000 */
[----:B------:R-:W-:-:S13]  /*2040*/  ISETP.GE.AND P0, PT, R28, c[0x0][0x220], PT ;  /* 0x000088001c007a0c */ /* 0x000fda0003f06270 */
[----:B------:R1:W-:Y:S01]  /*2050*/  @P0 STS.128 [R246+0x6800], RZ ;  /* 0x006800fff6000388 */ /* 0x0003e20000000c00 */
[----:B------:R-:W-:Y:S05]  /*2060*/  @P0 BRA `(.L_x_142) ;  /* 0x000000d000000947 */ /* 0x000fea0003800000 */
[----:B-1----:R-:W-:Y:S01]  /*2070*/  MOV R10, R2 ;  /* 0x00000002000a7202 */ /* 0x002fe20000000f00 */
[----:B------:R-:W-:Y:S01]  /*2080*/  IMAD.U32 R5, RZ, RZ, UR4 ;  /* 0x00000004ff057e24 */ /* 0x000fe2000f8e00ff */
        /* <DEDUP_REMOVED lines=11> */
.L_x_142:
[----:B------:R-:W-:Y:S05]  /*2140*/  BSYNC B0 ;  /* 0x0000000000007941 */ /* 0x000fea0003800000 */
.L_x_141:
        /* <DEDUP_REMOVED lines=19> */
.L_x_144:
[----:B------:R-:W-:Y:S05]  /*2280*/  BSYNC B0 ;  /* 0x0000000000007941 */ /* 0x000fea0003800000 */
.L_x_143:
[----:B------:R-:W-:Y:S01]  /*2290*/  ISETP.GE.AND P0, PT, R17, UR13, PT ;  /* 0x0000000d11007c0c */ /* 0x000fe2000bf06270 */
[----:B------:R-:W-:Y:S01]  /*22a0*/  ULDC.64 UR10, c[0x0][0x1a0] ;  /* 0x00006800000a7ab9 */ /* 0x000fe20000000a00 */
[----:B------:R-:W-:Y:S01]  /*22b0*/  BSSY B0, `(.L_x_145) ;  /* 0x0000013000007945 */ /* 0x000fe20003800000 */
[----:B------:R-:W-:Y:S02]  /*22c0*/  USHF.L.U64.HI UR26, UR10, UR26, UR11 ;  /* 0x0000001a0a1a7299 */ /* 0x000fe4000801020b */
[----:B------:R-:W-:-:S08]  /*22d0*/  USHF.L.U32 UR27, UR10, 0x7, URZ ;  /* 0x000000070a1b7899 */ /* 0x000fd0000800063f */
[----:B------:R-:W-:Y:S05]  /*22e0*/  @P0 BRA `(.L_x_146) ;  /* 0x000000f000000947 */ /* 0x000fea0003800000 */
[----:B------:R-:W-:-:S13]  /*22f0*/  ISETP.GE.AND P0, PT, R28, c[0x0][0x220], PT ;  /* 0x000088001c007a0c */ /* 0x000fda0003f06270 */
[----:B------:R1:W-:Y:S01]  /*2300*/  @P0 STS.128 [R246+0x7800], RZ ;  /* 0x007800fff6000388 */ /* 0x0003e20000000c00 */
[----:B------:R-:W-:Y:S05]  /*2310*/  @P0 BRA `(.L_x_146) ;  /* 0x000000c000000947 */ /* 0x000fea0003800000 */
        /* <DEDUP_REMOVED lines=12> */
.L_x_146:
[----:B------:R-:W-:Y:S05]  /*23e0*/  BSYNC B0 ;  /* 0x0000000000007941 */ /* 0x000fea0003800000 */
.L_x_145:
[----:B------:R-:W0:Y:S01]  /*23f0*/  LDGDEPBAR ;  /* 0x00000000000079af */ /* 0x000e220000000000 */
[----:B-1----:R-:W-:Y:S01]  /*2400*/  IMAD.SHL.U32 R2, R101, 0x40, RZ ;  /* 0x0000004065027824 */ /* 0x002fe200078e00ff */
[----:B------:R-:W-:Y:S01]  /*2410*/  SHF.R.S32.HI R7, RZ, 0x4, R24 ;  /* 0x00000004ff077819 */ /* 0x000fe20000011418 */
[----:B------:R-:W-:Y:S01]  /*2420*/  IMAD.MOV.U32 R12, RZ, RZ, R32 ;  /* 0x000000ffff0c7224 */ /* 0x000fe200078e0020 */
[C---:B------:R-:W-:Y:S01]  /*2430*/  ISETP.GE.AND P0, PT, R6.reuse, UR13, PT ;  /* 0x0000000d06007c0c */ /* 0x040fe2000bf06270 */
[----:B------:R-:W-:Y:S01]  /*2440*/  IMAD.SHL.U32 R6, R6, 0x8, RZ ;  /* 0x0000000806067824 */ /* 0x000fe200078e00ff */
[----:B------:R-:W-:Y:S01]  /*2450*/  SHF.R.S32.HI R3, RZ, 0x1f, R14 ;  /* 0x0000001fff037819 */ /* 0x000fe2000001140e */
[----:B------:R-:W-:Y:S01]  /*2460*/  IMAD.MOV.U32 R13, RZ, RZ, R33 ;  /* 0x000000ffff0d7224 */ /* 0x000fe200078e0021 */
[----:B------:R-:W-:Y:S01]  /*2470*/  LEA.HI R5, R24, R7, RZ, 0x1 ;  /* 0x0000000718057211 */ /* 0x000fe200078f08ff */
[----:B------:R-:W-:Y:S01]  /*2480*/  IMAD.MOV.U32 R12, RZ, RZ, R30 ;  /* 0x000000ffff0c7224 */ /* 0x000fe200078e001e */
[----:B------:R-:W-:Y:S01]  /*2490*/  LOP3.LUT R2, R2, 0x1c0, RZ, 0xc0, !PT ;  /* 0x000001c002027812 */ /* 0x000fe200078ec0ff */
[----:B------:R-:W-:Y:S01]  /*24a0*/  UIMAD UR11, UR26, UR8, URZ ;  /* 0x000000081a0b72a4 */ /* 0x000fe2000f8e023f */
[----:B------:R-:W-:Y:S01]  /*24b0*/  LEA.HI R3, R3, R14, RZ, 0x2 ;  /* 0x0000000e03037211 */ /* 0x000fe200078f10ff */
[----:B------:R-:W-:Y:S01]  /*24c0*/  IMAD.SHL.U32 R26, R26, 0x2, RZ ;  /* 0x000000021a1a7824 */ /* 0x000fe200078e00ff */
[----:B------:R-:W-:Y:S01]  /*24d0*/  LOP3.LUT R5, R5, 0xfffffffe, RZ, 0xc0, !PT ;  /* 0xfffffffe05057812 */ /* 0x000fe200078ec0ff */
[----:B------:R1:W-:Y:S01]  /*24e0*/  STL.64 [R1+0xf0], R12 ;  /* 0x0000f00c01007387 */ /* 0x0003e20000100a00 */
[----:B------:R-:W-:Y:S01]  /*24f0*/  LOP3.LUT R8, R2, 0x8, R6, 0xf8, !PT ;  /* 0x0000000802087812 */ /* 0x000fe200078ef806 */
[----:B------:R-:W-:Y:S01]  /*2500*/  UIMAD UR11, UR14, UR27, UR11 ;  /* 0x0000001b0e0b72a4 */ /* 0x000fe2000f8e020b */
[----:B------:R-:W-:Y:S01]  /*2510*/  SHF.R.U32.HI R6, RZ, 0x3, R2 ;  /* 0x00000003ff067819 */ /* 0x000fe20000011602 */
[----:B------:R-:W-:Y:S01]  /*2520*/  IMAD.IADD R5, R7, 0x1, -R5 ;  /* 0x0000000107057824 */ /* 0x000fe200078e0a05 */
[----:B------:R-:W-:Y:S01]  /*2530*/  SHF.R.S32.HI R2, RZ, 0x2, R3 ;  /* 0x00000002ff027819 */ /* 0x000fe20000011403 */
[----:B------:R-:W-:Y:S01]  /*2540*/  IMAD.SHL.U32 R3, R15, 0x40, RZ ;  /* 0x000000400f037824 */ /* 0x000fe200078e00ff */
[----:B------:R-:W-:Y:S01]  /*2550*/  LEA R9, R25, UR12, 0x4 ;  /* 0x0000000c19097c11 */ /* 0x000fe2000f8e20ff */
[----:B------:R-:W-:Y:S01]  /*2560*/  IMAD.U32 R7, RZ, RZ, UR7 ;  /* 0x00000007ff077e24 */ /* 0x000fe2000f8e00ff */
[----:B------:R-:W-:-:S04]  /*2570*/  DEPBAR.LE SB0, 0x0 ;  /* 0x000080000000791a */ /* 0x000fc80000000000 */
[----:B------:R-:W-:Y:S01]  /*2580*/  BAR.SYNC.DEFER_BLOCKING 0x0 ;  /* 0x0000000000007b1d */ /* 0x000fe20000010000 */
[----:B------:R-:W-:Y:S02]  /*2590*/  IADD3 R9, R9, 0x1, R2 ;  /* 0x0000000109097810 */ /* 0x000fe40007ffe002 */
[----:B------:R-:W-:Y:S01]  /*25a0*/  LOP3.LUT R2, R3, 0x1c0, RZ, 0xc0, !PT ;  /* 0x000001c003027812 */ /* 0x000fe200078ec0ff */
[----:B------:R-:W-:Y:S01]  /*25b0*/  IMAD.SHL.U32 R3, R5, 0x8, RZ ;  /* 0x0000000805037824 */ /* 0x000fe200078e00ff */
[----:B------:R-:W-:Y:S01]  /*25c0*/  LOP3.LUT R8, R8, R6, RZ, 0x3c, !PT ;  /* 0x0000000608087212 */ /* 0x000fe200078e3cff */
[----:B------:R-:W-:Y:S01]  /*25d0*/  BSSY B0, `(.L_x_147) ;  /* 0x000001b000007945 */ /* 0x000fe20003800000 */
[----:B------:R-:W-:Y:S02]  /*25e0*/  IADD3 R7, R7, -UR34, R9 ;  /* 0x8000002207077c10 */ /* 0x000fe4000fffe009 */
[----:B------:R-:W-:Y:S01]  /*25f0*/  LOP3.LUT R6, R2, 0x8, R3, 0xf8, !PT ;  /* 0x0000000802067812 */ /* 0x000fe200078ef803 */
[----:B------:R-:W-:Y:S01]  /*2600*/  IMAD R3, R5, 0x200, R8 ;  /* 0x0000020005037824 */ /* 0x000fe200078e0208 */
[----:B------:R-:W-:Y:S01]  /*2610*/  SHF.R.U32.HI R2, RZ, 0x3, R2 ;  /* 0x00000003ff027819 */ /* 0x000fe20000011602 */
[----:B------:R-:W-:Y:S01]  /*2620*/  IMAD.U32 R8, RZ, RZ, UR8 ;  /* 0x00000008ff087e24 */ /* 0x000fe2000f8e00ff */
[----:B------:R-:W-:Y:S01]  /*2630*/  LOP3.LUT P1, RZ, R101, 0x2, RZ, 0xc0, !PT ;  /* 0x0000000265ff7812 */ /* 0x000fe2000782c0ff */
[----:B------:R-:W-:Y:S01]  /*2640*/  IMAD R5, R25, 0x400, R16 ;  /* 0x0000040019057824 */ /* 0x000fe200078e0210 */
[----:B------:R-:W-:Y:S01]  /*2650*/  LOP3.LUT R2, R6, R2, RZ, 0x3c, !PT ;  /* 0x0000000206027212 */ /* 0x000fe200078e3cff */
[----:B------:R-:W-:Y:S01]  /*2660*/  IMAD.WIDE.U32 R8, R8, UR27, R12 ;  /* 0x0000001b08087c25 */ /* 0x000fe2000f8e000c */
[----:B------:R-:W-:-:S02]  /*2670*/  LOP3.LUT R136, R26, 0x6, RZ, 0xc0, !PT ;  /* 0x000000061a887812 */ /* 0x000fc400078ec0ff */
[----:B------:R-:W-:Y:S01]  /*2680*/  IADD3 R100, R7, c[0x0][0x2e8], RZ ;  /* 0x0000ba0007647a10 */ /* 0x000fe20007ffe0ff */
[----:B------:R-:W-:Y:S01]  /*2690*/  IMAD.IADD R5, R2, 0x1, R5 ;  /* 0x0000000102057824 */ /* 0x000fe200078e0205 */
[----:B------:R-:W-:Y:S01]  /*26a0*/  IADD3 R11, R9, UR11, RZ ;  /* 0x0000000b090b7c10 */ /* 0x000fe2000fffe0ff */
[----:B------:R-:W-:Y:S01]  /*26b0*/  IMAD.IADD R6, R16, 0x1, R2 ;  /* 0x0000000110067824 */ /* 0x000fe200078e0202 */
[----:B------:R-:W-:Y:S01]  /*26c0*/  SEL R2, R27, 0xfffffff0, !P1 ;  /* 0xfffffff01b027807 */ /* 0x000fe20004800000 */
[----:B------:R1:W-:Y:S01]  /*26d0*/  @P0 STS.128 [R246+0x8000], RZ ;  /* 0x008000fff6000388 */ /* 0x0003e20000000c00 */
[----:B------:R-:W-:Y:S05]  /*26e0*/  @P0 BRA `(.L_x_148) ;  /* 0x0000009000000947 */ /* 0x000fea0003800000 */
[----:B------:R-:W-:-:S13]  /*26f0*/  ISETP.GE.AND P0, PT, R28, c[0x0][0x220], PT ;  /* 0x000088001c007a0c */ /* 0x000fda0003f06270 */
[----:B------:R1:W-:Y:S01]  /*2700*/  @P0 STS.128 [R246+0x8000], RZ ;  /* 0x008000fff6000388 */ /* 0x0003e20000000c00 */
[----:B------:R-:W-:Y:S05]  /*2710*/  @P0 BRA `(.L_x_148) ;  /* 0x0000006000000947 */ /* 0x000fea0003800000 */
[----:B-1----:R-:W-:-:S04]  /*2720*/  LEA R12, P0, R8, c[0x0][0x170], 0x1 ;  /* 0x00005c00080c7a11 */ /* 0x002fc800078008ff */
[----:B------:R-:W-:-:S05]  /*2730*/  LEA.HI.X R13, R8, c[0x0][0x174], R11, 0x1, P0 ;  /* 0x00005d00080d7a11 */ /* 0x000fca00000f0c0b */
[----:B------:R-:W-:Y:S01]  /*2740*/  @!PT LDS RZ, [RZ] ;  /* 0x00000000fffff984 */ /* 0x000fe20000000800 */
[----:B------:R-:W-:Y:S01]  /*2750*/  @!PT LDS RZ, [RZ] ;  /* 0x00000000fffff984 */ /* 0x000fe20000000800 */
[----:B------:R-:W-:Y:S01]  /*2760*/  @!PT LDS RZ, [RZ] ;  /* 0x00000000fffff984 */ /* 0x000fe20000000800 */
[----:B------:R1:W-:Y:S04]  /*2770*/  LDGSTS.E.BYPASS.LTC128B.128 [R246+0x8000], [R12.64] ;  /* 0x080000000cf67fae */ /* 0x0003e8000b901d74 */
.L_x_148:
[----:B------:R-:W-:Y:S05]  /*2780*/  BSYNC B0 ;  /* 0x0000000000007941 */ /* 0x000fea0003800000 */
.L_x_147:
[----:B------:R-:W-:Y:S01]  /*2790*/  ISETP.GE.AND P0, PT, R23, UR13, PT ;  /* 0x0000000d17007c0c */ /* 0x000fe2000bf06270 */
[----:B------:R-:W-:Y:S01]  /*27a0*/  ULDC UR11, c[0x0][0x1a4] ;  /* 0x00006900000b7ab9 */ /* 0x000fe20000000800 */
[----:B------:R-:W-:Y:S01]  /*27b0*/  BSSY B0, `(.L_x_149) ;  /* 0x0000010000007945 */ /* 0x000fe20003800000 */
[----:B------:R-:W-:Y:S02]  /*27c0*/  USHF.L.U32 UR29, UR10, 0x4, URZ ;  /* 0x000000040a1d7899 */ /* 0x000fe4000800063f */
[----:B------:R-:W-:-:S08]  /*27d0*/  USHF.L.U64.HI UR28, UR10, UR28, UR11 ;  /* 0x0000001c0a1c7299 */ /* 0x000fd0000801020b */
[----:B------:R1:W-:Y:S01]  /*27e0*/  @P0 STS.128 [R246+0x8800], RZ ;  /* 0x008800fff6000388 */ /* 0x0003e20000000c00 */
        /* <DEDUP_REMOVED lines=12> */
.L_x_150:
[----:B------:R-:W-:Y:S05]  /*28b0*/  BSYNC B0 ;  /* 0x0000000000007941 */ /* 0x000fea0003800000 */
.L_x_149:
[----:B------:R-:W-:Y:S01]  /*28c0*/  ISETP.GE.AND P0, PT, R22, UR13, PT ;  /* 0x0000000d16007c0c */ /* 0x000fe2000bf06270 */
[----:B------:R-:W-:-:S12]  /*28d0*/  BSSY B0, `(.L_x_151) ;  /* 0x0000011000007945 */ /* 0x000fd80003800000 */
[----:B------:R1:W-:Y:S01]  /*28e0*/  @P0 STS.128 [R246+0x9000], RZ ;  /* 0x009000fff6000388 */ /* 0x0003e20000000c00 */
        /* <DEDUP_REMOVED lines=15> */
.L_x_152:
[----:B------:R-:W-:Y:S05]  /*29e0*/  BSYNC B0 ;  /* 0x0000000000007941 */ /* 0x000fea0003800000 */
.L_x_151:
[----:B------:R-:W-:Y:S01]  /*29f0*/  ISETP.GE.AND P0, PT, R21, UR13, PT ;  /* 0x0000000d15007c0c */ /* 0x000fe2000bf06270 */
[----:B------:R-:W-:-:S12]  /*2a00*/  BSSY B0, `(.L_x_153) ;  /* 0x0000012000007945 */ /* 0x000fd80003800000 */
[----:B------:R1:W-:Y:S01]  /*2a10*/  @P0 STS.128 [R246+0x9800], RZ ;  /* 0x009800fff6000388 */ /* 0x0003e20000000c00 */
        /* <DEDUP_REMOVED lines=10> */
[----:B-1----:R-:W-:-:S04]  /*2ac0*/  LEA R12, P0, R14, c[0x0][0x170], 0x1 ;  /* 0x00005c000e0c7a11 */ /* 0x002fc800078008ff */
[----:B------:R-:W-:-:S05]  /*2ad0*/  LEA.HI.X R13, R14, c[0x0][0x174], R7, 0x1, P0 ;  /* 0x00005d000e0d7a11 */ /* 0x000fca00000f0c07 */
[----:B------:R-:W-:Y:S01]  /*2ae0*/  @!PT LDS RZ, [RZ] ;  /* 0x00000000fffff984 */ /* 0x000fe20000000800 */
[----:B------:R-:W-:Y:S01]  /*2af0*/  @!PT LDS RZ, [RZ] ;  /* 0x00000000fffff984 */ /* 0x000fe20000000800 */
[----:B------:R-:W-:Y:S01]  /*2b00*/  @!PT LDS RZ, [RZ] ;  /* 0x00000000fffff984 */ /* 0x000fe20000000800 */
[----:B------:R1:W-:Y:S04]  /*2b10*/  LDGSTS.E.BYPASS.LTC128B.128 [R246+0x9800], [R12.64] ;  /* 0x098000000cf67fae */ /* 0x0003e8000b901d74 */
.L_x_154:
[----:B------:R-:W-:Y:S05]  /*2b20*/  BSYNC B0 ;  /* 0x0000000000007941 */ /* 0x000fea0003800000 */
.L_x_153:
        /* <DEDUP_REMOVED lines=18> */
.L_x_156:
[----:B------:R-:W-:Y:S05]  /*2c50*/  BSYNC B0 ;  /* 0x0000000000007941 */ /* 0x000fea0003800000 */
.L_x_155:
[----:B------:R-:W-:Y:S01]  /*2c60*/  ISETP.GE.AND P0, PT, R19, UR13, PT ;  /* 0x0000000d13007c0c */ /* 0x000fe2000bf06270 */
[----:B------:R-:W-:-:S12]  /*2c70*/  BSSY B0, `(.L_x_157) ;  /* 0x0000013000007945 */ /* 0x000fd80003800000 */
[----:B------:R1:W-:Y:S01]  /*2c80*/  @P0 STS.128 [R246+0xa800], RZ ;  /* 0x00a800fff6000388 */ /* 0x0003e20000000c00 */
        /* <DEDUP_REMOVED lines=17> */
.L_x_158:
[----:B------:R-:W-:Y:S05]  /*2da0*/  BSYNC B0 ;  /* 0x0000000000007941 */ /* 0x000fea0003800000 */
.L_x_157:
        /* <DEDUP_REMOVED lines=20> */
.L_x_160:
[----:B------:R-:W-:Y:S05]  /*2ef0*/  BSYNC B0 ;  /* 0x0000000000007941 */ /* 0x000fea0003800000 */
.L_x_159:
        /* <DEDUP_REMOVED lines=19> */
.L_x_162:
[----:B------:R-:W-:Y:S05]  /*3030*/  BSYNC B0 ;  /* 0x0000000000007941 */ /* 0x000fea0003800000 */
.L_x_161:
[----:B------:R-:W-:Y:S01]  /*3040*/  IMAD.SHL.U32 R234, R5, 0x2, RZ ;  /* 0x0000000205ea7824 */ /* 0x000fe200078e00ff */
[----:B------:R-:W-:Y:S01]  /*3050*/  LOP3.LUT P0, RZ, R101, 0x4, RZ, 0xc0, !PT ;  /* 0x0000000465ff7812 */ /* 0x000fe2000780c0ff */
[----:B------:R-:W-:Y:S01]  /*3060*/  IMAD.SHL.U32 R139, R3, 0x2, RZ ;  /* 0x00000002038b7824 */ /* 0x000fe200078e00ff */
[----:B------:R-:W0:Y:S01]  /*3070*/  LDGDEPBAR ;  /* 0x00000000000079af */ /* 0x000e220000000000 */
[--C-:B------:R-:W-:Y:S01]  /*3080*/  IMAD R237, R0, 0x2, R234.reuse ;  /* 0x0000000200ed7824 */ /* 0x100fe200078e02ea */
[----:B------:R-:W-:Y:S01]  /*3090*/  UISETP.GE.AND UP0, UPT, UR33, 0x2, UPT ;  /* 0x000000022100788c */ /* 0x000fe2000bf06270 */
[----:B------:R-:W-:Y:S01]  /*30a0*/  IMAD R233, R2, 0x2, R139 ;  /* 0x0000000202e97824 */ /* 0x000fe200078e028b */
[----:B------:R-:W-:Y:S01]  /*30b0*/  LDSM.16.M88.4 R16, [R234] ;  /* 0x00000000ea10783b */ /* 0x000fe20000000200 */
[----:B------:R-:W-:Y:S01]  /*30c0*/  IADD3 R238, R139, 0x4040, RZ ;  /* 0x000040408bee7810 */ /* 0x000fe20007ffe0ff */
[----:B------:R-:W-:Y:S02]  /*30d0*/  IMAD R235, R4, 0x2, R234 ;  /* 0x0000000204eb7824 */ /* 0x000fe400078e02ea */
[----:B-1----:R-:W1:Y:S02]  /*30e0*/  LDSM.16.M88.4 R8, [R139+0x4000] ;  /* 0x004000008b08783b */ /* 0x002e640000000200 */
[----:B------:R-:W-:-:S02]  /*30f0*/  IMAD R236, R0, 0x2, R235 ;  /* 0x0000000200ec7824 */ /* 0x000fc400078e02eb */
[----:B------:R-:W5:Y:S04]  /*3100*/  LDSM.16.M88.4 R12, [R234+0x2000] ;  /* 0x00200000ea0c783b */ /* 0x000f680000000200 */
[----:B--2---:R-:W2:Y:S04]  /*3110*/  LDSM.16.M88.4 R28, [R139+0x7000] ;  /* 0x007000008b1c783b */ /* 0x004ea80000000200 */
[----:B------:R-:W3:Y:S04]  /*3120*/  LDSM.16.M88.4 R32, [R139+0x6800] ;  /* 0x006800008b20783b */ /* 0x000ee80000000200 */
[----:B------:R-:W4:Y:S04]  /*3130*/  LDSM.16.M88.4 R48, [R139+0x4800] ;  /* 0x004800008b30783b */ /* 0x000f280000000200 */
[----:B------:R-:W2:Y:S04]  /*3140*/  LDSM.16.M88.4 R44, [R139+0x5000] ;  /* 0x005000008b2c783b */ /* 0x000ea80000000200 */
[----:B------:R-:W2:Y:S04]  /*3150*/  LDSM.16.M88.4 R40, [R139+0x5800] ;  /* 0x005800008b28783b */ /* 0x000ea80000000200 */
[----:B------:R-:W2:Y:S04]  /*3160*/  LDSM.16.M88.4 R36, [R139+0x6000] ;  /* 0x006000008b24783b */ /* 0x000ea80000000200 */
[----:B------:R-:W2:Y:S04]  /*3170*/  LDSM.16.M88.4 R24, [R139+0x7800] ;  /* 0x007800008b18783b */ /* 0x000ea80000000200 */
[----:B------:R-:W-:Y:S01]  /*3180*/  LDSM.16.M88.4 R84, [R233+0x7000] ;  /* 0x00700000e954783b */ /* 0x000fe20000000200 */
[-C--:B-1----:R-:W-:Y:S03]  /*3190*/  HMMA.16816.F32.BF16 R160, R16, R8.reuse, RZ ;  /* 0x0000000810a0723c */ /* 0x082fe600000418ff */
[----:B------:R-:W-:Y:S04]  /*31a0*/  LDSM.16.M88.4 R56, [R233+0x4000] ;  /* 0x00400000e938783b */ /* 0x000fe80000000200 */
[----:B------:R-:W-:Y:S01]  /*31b0*/  LDSM.16.M88.4 R80, [R233+0x6800] ;  /* 0x00680000e950783b */ /* 0x000fe20000000200 */
[C---:B-----5:R-:W-:Y:S03]  /*31c0*/  HMMA.16816.F32.BF16 R156, R12.reuse, R8, RZ ;  /* 0x000000080c9c723c */ /* 0x060fe600000418ff */
[----:B------:R-:W-:Y:S04]  /*31d0*/  LDSM.16.M88.4 R68, [R233+0x5800] ;  /* 0x00580000e944783b */ /* 0x000fe80000000200 */
[----:B------:R-:W-:Y:S01]  /*31e0*/  LDSM.16.M88.4 R64, [R233+0x4800] ;  /* 0x00480000e940783b */ /* 0x000fe20000000200 */
[-C--:B------:R-:W-:Y:S03]  /*31f0*/  HMMA.16816.F32.BF16 R152, R12, R10.reuse, RZ ;  /* 0x0000000a0c98723c */ /* 0x080fe600000418ff */
[----:B------:R-:W-:Y:S04]  /*3200*/  LDSM.16.M88.4 R60, [R233+0x5000] ;  /* 0x00500000e93c783b */ /* 0x000fe80000000200 */
[----:B------:R-:W-:Y:S01]  /*3210*/  LDSM.16.M88.4 R72, [R233+0x6000] ;  /* 0x00600000e948783b */ /* 0x000fe20000000200 */
[----:B------:R-:W-:Y:S03]  /*3220*/  HMMA.16816.F32.BF16 R176, R16, R10, RZ ;  /* 0x0000000a10b0723c */ /* 0x000fe600000418ff */
[----:B------:R-:W1:Y:S04]  /*3230*/  LDSM.16.M88.4 R8, [R237+0x2000] ;  /* 0x00200000ed08783b */ /* 0x000e680000000200 */
[----:B------:R-:W5:Y:S01]  /*3240*/  LDSM.16.M88.4 R88, [R233+0x7800] ;  /* 0x00780000e958783b */ /* 0x000f620000000200 */
[C---:B--2---:R-:W-:Y:S03]  /*3250*/  HMMA.16816.F32.BF16 R104, R12.reuse, R28, RZ ;  /* 0x0000001c0c68723c */ /* 0x044fe600000418ff */
[----:B------:R-:W2:Y:S05]  /*3260*/  LDSM.16.M88.4 R20, [R237] ;  /* 0x00000000ed14783b */ /* 0x000eaa0000000200 */
[C---:B---3--:R-:W-:Y:S08]  /*3270*/  HMMA.16816.F32.BF16 R112, R12.reuse, R32, RZ ;  /* 0x000000200c70723c */ /* 0x048ff000000418ff */
[C---:B----4-:R-:W-:Y:S08]  /*3280*/  HMMA.16816.F32.BF16 R148, R12.reuse, R48, RZ ;  /* 0x000000300c94723c */ /* 0x050ff000000418ff */
        /* <DEDUP_REMOVED lines=11> */
[C---:B------:R-:W-:Y:S08]  /*3340*/  HMMA.16816.F32.BF16 R12, R16.reuse, R40, RZ ;  /* 0x00000028100c723c */ /* 0x040ff000000418ff */
[C---:B------:R-:W-:Y:S08]  /*3350*/  HMMA.16816.F32.BF16 R224, R16.reuse, R42, RZ ;  /* 0x0000002a10e0723c */ /* 0x040ff000000418ff */
[C---:B------:R-:W-:Y:S08]  /*3360*/  HMMA.16816.F32.BF16 R40, R16.reuse, R36, RZ ;  /* 0x000000241028723c */ /* 0x040ff000000418ff */
[----:B------:R-:W-:Y:S08]  /*3370*/  HMMA.16816.F32.BF16 R220, R16, R38, RZ ;  /* 0x0000002610dc723c */ /* 0x000ff000000418ff */
[C---:B-1----:R-:W-:Y:S08]  /*3380*/  HMMA.16816.F32.BF16 R36, R8.reuse, R84, R104 ;  /* 0x000000540824723c */ /* 0x042ff00000041868 */
[----:B------:R-:W-:Y:S08]  /*3390*/  HMMA.16816.F32.BF16 R180, R8, R56, R156 ;  /* 0x0000003808b4723c */ /* 0x000ff0000004189c */
[C---:B------:R-:W-:Y:S08]  /*33a0*/  HMMA.16816.F32.BF16 R168, R16.reuse, R24, RZ ;  /* 0x0000001810a8723c */ /* 0x040ff000000418ff */
[----:B------:R-:W-:Y:S01]  /*33b0*/  HMMA.16816.F32.BF16 R196, R16, R26, RZ ;  /* 0x0000001a10c4723c */ /* 0x000fe200000418ff */
[----:B------:R-:W-:-:S07]  /*33c0*/  IMAD.MOV.U32 R3, RZ, RZ, R39 ;  /* 0x000000ffff037224 */ /* 0x000fce00078e0027 */
[----:B------:R-:W-:Y:S01]  /*33d0*/  HMMA.16816.F32.BF16 R24, R8, R80, R112 ;  /* 0x000000500818723c */ /* 0x000fe20000041870 */
[----:B------:R-:W-:Y:S02]  /*33e0*/  IMAD.MOV.U32 R7, RZ, RZ, R182 ;  /* 0x000000ffff077224 */ /* 0x000fe400078e00b6 */
[----:B------:R-:W-:-:S05]  /*33f0*/  IMAD.MOV.U32 R5, RZ, RZ, R183 ;  /* 0x000000ffff057224 */ /* 0x000fca00078e00b7 */
[----:B------:R-:W-:Y:S07]  /*3400*/  HMMA.16816.F32.BF16 R184, R8, R70, R124 ;  /* 0x0000004608b8723c */ /* 0x000fee000004187c */
[----:B------:R-:W-:Y:S01]  /*3410*/  IMAD.MOV.U32 R127, RZ, RZ, R3 ;  /* 0x000000ffff7f7224 */ /* 0x000fe200078e0003 */
[----:B------:R-:W-:Y:S01]  /*3420*/  IADD3 R3, R139, 0x4000, RZ ;  /* 0x000040008b037810 */ /* 0x000fe20007ffe0ff */
[----:B------:R-:W-:Y:S03]  /*3430*/  HMMA.16816.F32.BF16 R52, R16, R48, RZ ;  /* 0x000000301034723c */ /* 0x000fe600000418ff */
[----:B------:R-:W-:-:S02]  /*3440*/  @P0 IADD3 R238, R3, -0x40, RZ ;  /* 0xffffffc003ee0810 */ /* 0x000fc40007ffe0ff */
[----:B------:R-:W-:Y:S02]  /*3450*/  IADD3 R3, R100, 0x8, RZ ;  /* 0x0000000864037810 */ /* 0x000fe40007ffe0ff */
[----:B------:R-:W-:Y:S01]  /*3460*/  IADD3 R245, R238, 0x800, RZ ;  /* 0x00000800eef57810 */ /* 0x000fe20007ffe0ff */
[----:B------:R-:W-:Y:S01]  /*3470*/  HMMA.16816.F32.BF16 R240, R16, R50, RZ ;  /* 0x0000003210f0723c */ /* 0x000fe200000418ff */
[----:B------:R-:W-:Y:S01]  /*3480*/  IMAD R232, R2, 0x2, R238 ;  /* 0x0000000202e87824 */ /* 0x000fe200078e02ee */
[C---:B------:R-:W-:Y:S01]  /*3490*/  IADD3 R244, R238.reuse, 0x1000, RZ ;  /* 0x00001000eef47810 */ /* 0x040fe20007ffe0ff */
[----:B------:R-:W-:Y:S01]  /*34a0*/  IMAD.U32 R2, RZ, RZ, UR8 ;  /* 0x00000008ff027e24 */ /* 0x000fe2000f8e00ff */
[----:B------:R-:W-:-:S03]  /*34b0*/  IADD3 R239, R238, 0x3800, RZ ;  /* 0x00003800eeef7810 */ /* 0x000fc60007ffe0ff */
[----:B------:R-:W-:Y:S01]  /*34c0*/  IMAD R2, R2, 0x80, R136 ;  /* 0x0000008002027824 */ /* 0x000fe200078e0288 */
[C---:B------:R-:W-:Y:S07]  /*34d0*/  HMMA.16816.F32.BF16 R172, R16.reuse, R28, RZ ;  /* 0x0000001c10ac723c */ /* 0x040fee00000418ff */
[----:B------:R-:W-:Y:S01]  /*34e0*/  IMAD.MOV.U32 R29, RZ, RZ, R180 ;  /* 0x000000ffff1d7224 */ /* 0x000fe200078e00b4 */
[----:B------:R-:W-:Y:S01]  /*34f0*/  HMMA.16816.F32.BF16 R48, R16, R44, RZ ;  /* 0x0000002c1030723c */ /* 0x000fe200000418ff */
[----:B------:R-:W-:-:S07]  /*3500*/  IMAD.MOV.U32 R28, RZ, RZ, R181 ;  /* 0x000000ffff1c7224 */ /* 0x000fce00078e00b5 */
[C---:B------:R-:W-:Y:S01]  /*3510*/  HMMA.16816.F32.BF16 R228, R16.reuse, R46, RZ ;  /* 0x0000002e10e4723c */ /* 0x040fe200000418ff */
[----:B------:R-:W-:Y:S07]  /*3520*/  LDSM.16.M88.4 R44, [R238+0x1800] ;  /* 0x00180000ee2c783b */ /* 0x000fee0000000200 */
[C---:B------:R-:W-:Y:S07]  /*3530*/  HMMA.16816.F32.BF16 R164, R16.reuse, R32, RZ ;  /* 0x0000002010a4723c */ /* 0x040fee00000418ff */
[----:B------:R-:W-:Y:S01]  /*3540*/  IMAD.MOV.U32 R33, RZ, RZ, R24 ;  /* 0x000000ffff217224 */ /* 0x000fe200078e0018 */
[----:B------:R-:W-:Y:S01]  /*3550*/  HMMA.16816.F32.BF16 R216, R16, R34, RZ ;  /* 0x0000002210d8723c */ /* 0x000fe200000418ff */
[----:B------:R-:W-:-:S02]  /*3560*/  IMAD.MOV.U32 R32, RZ, RZ, R25 ;  /* 0x000000ffff207224 */ /* 0x000fc400078e0019 */
[----:B------:R-:W-:Y:S02]  /*3570*/  IMAD.MOV.U32 R25, RZ, RZ, R37 ;  /* 0x000000ffff197224 */ /* 0x000fe400078e0025 */
[----:B------:R-:W-:Y:S02]  /*3580*/  IMAD.MOV.U32 R24, RZ, RZ, R38 ;  /* 0x000000ffff187224 */ /* 0x000fe400078e0026 */
[----:B------:R-:W-:Y:S01]  /*3590*/  IMAD.MOV.U32 R125, RZ, RZ, R25 ;  /* 0x000000ffff7d7224 */ /* 0x000fe200078e0019 */
[----:B------:R-:W-:Y:S01]  /*35a0*/  HMMA.16816.F32.BF16 R212, R16, R30, RZ ;  /* 0x0000001e10d4723c */ /* 0x000fe200000418ff */
[----:B------:R-:W-:-:S06]  /*35b0*/  IMAD.MOV.U32 R126, RZ, RZ, R24 ;  /* 0x000000ffff7e7224 */ /* 0x000fcc00078e0018 */
[----:B------:R-:W-:Y:S01]  /*35c0*/  IMAD.MOV.U32 R31, RZ, RZ, R26 ;  /* 0x000000ffff1f7224 */ /* 0x000fe200078e001a */
[----:B------:R-:W-:Y:S01]  /*35d0*/  HMMA.16816.F32.BF16 R208, R8, R64, R148 ;  /* 0x0000004008d0723c */ /* 0x000fe20000041894 */
[----:B------:R-:W-:Y:S02]  /*35e0*/  IMAD.MOV.U32 R26, RZ, RZ, R36 ;  /* 0x000000ffff1a7224 */ /* 0x000fe400078e0024 */
[----:B------:R-:W-:Y:S01]  /*35f0*/  IMAD.MOV.U32 R30, RZ, RZ, R27 ;  /* 0x000000ffff1e7224 */ /* 0x000fe200078e001b */
[----:B------:R-:W-:Y:S01]  /*3600*/  LDSM.16.M88.4 R36, [R238+0x2800] ;  /* 0x00280000ee24783b */ /* 0x000fe20000000200 */
[----:B------:R-:W-:-:S03]  /*3610*/  IMAD.MOV.U32 R124, RZ, RZ, R26 ;  /* 0x000000ffff7c7224 */ /* 0x000fc600078e001a */
[C---:B------:R-:W-:Y:S01]  /*3620*/  HMMA.16816.F32.BF16 R200, R8.reuse, R68, R128 ;  /* 0x0000004408c8723c */ /* 0x040fe20000041880 */
[----:B------:R-:W-:Y:S07]  /*3630*/  LDSM.16.M88.4 R24, [R238] ;  /* 0x00000000ee18783b */ /* 0x000fee0000000200 */
[C---:B------:R-:W-:Y:S08]  /*3640*/  HMMA.16816.F32.BF16 R188, R8.reuse, R66, R144 ;  /* 0x0000004208bc723c */ /* 0x040ff00000041890 */
[C---:B------:R-:W-:Y:S08]  /*3650*/  HMMA.16816.F32.BF16 R204, R8.reuse, R60, R140 ;  /* 0x0000003c08cc723c */ /* 0x040ff0000004188c */
[C---:B------:R-:W-:Y:S08]  /*3660*/  HMMA.16816.F32.BF16 R16, R8.reuse, R72, R120 ;  /* 0x000000480810723c */ /* 0x040ff00000041878 */
[C---:B-----5:R-:W-:Y:S08]  /*3670*/  HMMA.16816.F32.BF16 R248, R8.reuse, R88, R92 ;  /* 0x0000005808f8723c */ /* 0x060ff0000004185c */
[C---:B------:R-:W-:Y:S08]  /*3680*/  HMMA.16816.F32.BF16 R152, R8.reuse, R58, R152 ;  /* 0x0000003a0898723c */ /* 0x040ff00000041898 */
[C---:B------:R-:W-:Y:S08]  /*3690*/  HMMA.16816.F32.BF16 R192, R8.reuse, R62, R132 ;  /* 0x0000003e08c0723c */ /* 0x040ff00000041884 */
[C---:B------:R-:W-:Y:S08]  /*36a0*/  HMMA.16816.F32.BF16 R180, R8.reuse, R74, R116 ;  /* 0x0000004a08b4723c */ /* 0x040ff00000041874 */
[C---:B------:R-:W-:Y:S08]  /*36b0*/  HMMA.16816.F32.BF16 R156, R8.reuse, R82, R108 ;  /* 0x00000052089c723c */ /* 0x040ff0000004186c */
[C---:B------:R-:W-:Y:S08]  /*36c0*/  HMMA.16816.F32.BF16 R148, R8.reuse, R86, R96 ;  /* 0x000000560894723c */ /* 0x040ff00000041860 */
[----:B------:R-:W-:Y:S01]  /*36d0*/  HMMA.16816.F32.BF16 R144, R8, R90, R76 ;  /* 0x0000005a0890723c */ /* 0x000fe2000004184c */
[----:B------:R-:W-:Y:S07]  /*36e0*/  LDSM.16.M88.4 R8, [R235+0x2000] ;  /* 0x00200000eb08783b */ /* 0x000fee0000000200 */
[C---:B--2---:R-:W-:Y:S01]  /*36f0*/  HMMA.16816.F32.BF16 R128, R20.reuse, R72, R40 ;  /* 0x000000481480723c */ /* 0x044fe20000041828 */
[----:B------:R-:W1:Y:S07]  /*3700*/  LDSM.16.M88.4 R40, [R238+0x2000] ;  /* 0x00200000ee28783b */ /* 0x000e6e0000000200 */
[C---:B------:R-:W-:Y:S01]  /*3710*/  HMMA.16816.F32.BF16 R140, R20.reuse, R68, R12 ;  /* 0x00000044148c723c */ /* 0x040fe2000004180c */
[----:B------:R-:W2:Y:S07]  /*3720*/  LDSM.16.M88.4 R12, [R235] ;  /* 0x00000000eb0c783b */ /* 0x000eae0000000200 */
[C---:B------:R-:W-:Y:S08]  /*3730*/  HMMA.16816.F32.BF16 R160, R20.reuse, R56, R160 ;  /* 0x0000003814a0723c */ /* 0x040ff000000418a0 */
[C---:B------:R-:W-:Y:S01]  /*3740*/  HMMA.16816.F32.BF16 R76, R20.reuse, R64, R52 ;  /* 0x00000040144c723c */ /* 0x040fe20000041834 */
[----:B------:R-:W3:Y:S07]  /*3750*/  LDSM.16.M88.4 R52, [R238+0x800] ;  /* 0x00080000ee34783b */ /* 0x000eee0000000200 */
[C---:B------:R-:W-:Y:S07]  /*3760*/  HMMA.16816.F32.BF16 R56, R20.reuse, R58, R176 ;  /* 0x0000003a1438723c */ /* 0x040fee00000418b0 */
[----:B------:R-:W-:Y:S01]  /*3770*/  IMAD.MOV.U32 R176, RZ, RZ, R33 ;  /* 0x000000ffffb07224 */ /* 0x000fe200078e0021 */
[----:B------:R-:W-:Y:S01]  /*3780*/  HMMA.16816.F32.BF16 R120, R20, R80, R164 ;  /* 0x000000501478723c */ /* 0x000fe200000418a4 */
[----:B------:R-:W-:-:S02]  /*3790*/  IMAD.MOV.U32 R177, RZ, RZ, R32 ;  /* 0x000000ffffb17224 */ /* 0x000fc400078e0020 */
[----:B------:R-:W4:Y:S01]  /*37a0*/  LDSM.16.M88.4 R32, [R238+0x3000] ;  /* 0x00300000ee20783b */ /* 0x000f220000000200 */
[----:B------:R-:W-:Y:S02]  /*37b0*/  IMAD.MOV.U32 R178, RZ, RZ, R31 ;  /* 0x000000ffffb27224 */ /* 0x000fe400078e001f */
[----:B------:R-:W-:Y:S02]  /*37c0*/  IMAD.MOV.U32 R179, RZ, RZ, R30 ;  /* 0x000000ffffb37224 */ /* 0x000fe400078e001e */
[C---:B------:R-:W-:Y:S01]  /*37d0*/  HMMA.16816.F32.BF16 R108, R20.reuse, R66, R240 ;  /* 0x00000042146c723c */ /* 0x040fe200000418f0 */
[----:B------:R-:W-:Y:S02]  /*37e0*/  IMAD.MOV.U32 R164, RZ, RZ, R29 ;  /* 0x000000ffffa47224 */ /* 0x000fe400078e001d */
[----:B------:R-:W-:Y:S02]  /*37f0*/  IMAD.MOV.U32 R165, RZ, RZ, R28 ;  /* 0x000000ffffa57224 */ /* 0x000fe400078e001c */
[----:B------:R-:W-:Y:S01]  /*3800*/  LDSM.16.M88.4 R28, [R238+0x3800] ;  /* 0x00380000ee1c783b */ /* 0x000fe20000000200 */
[----:B------:R-:W-:Y:S01]  /*3810*/  IMAD.MOV.U32 R166, RZ, RZ, R7 ;  /* 0x000000ffffa67224 */ /* 0x000fe200078e0007 */
[C---:B------:R-:W-:Y:S01]  /*3820*/  IADD3 R7, R100.reuse, 0x40, RZ ;  /* 0x0000004064077810 */ /* 0x040fe20007ffe0ff */
[----:B------:R-:W-:Y:S01]  /*3830*/  HMMA.16816.F32.BF16 R92, R20, R74, R220 ;  /* 0x0000004a145c723c */ /* 0x000fe200000418dc */
[----:B------:R-:W-:Y:S01]  /*3840*/  IMAD.MOV.U32 R167, RZ, RZ, R5 ;  /* 0x000000ffffa77224 */ /* 0x000fe200078e0005 */
[----:B------:R-:W-:-:S02]  /*3850*/  IADD3 R5, R100, 0x48, RZ ;  /* 0x0000004864057810 */ /* 0x000fc40007ffe0ff */
[C---:B------:R-:W-:Y:S02]  /*3860*/  IADD3 R243, R238.reuse, 0x1800, RZ ;  /* 0x00001800eef37810 */ /* 0x040fe40007ffe0ff */
[C---:B------:R-:W-:Y:S02]  /*3870*/  IADD3 R242, R238.reuse, 0x2000, RZ ;  /* 0x00002000eef27810 */ /* 0x040fe40007ffe0ff */
[----:B------:R-:W-:Y:S01]  /*3880*/  HMMA.16816.F32.BF16 R132, R20, R60, R48 ;  /* 0x0000003c1484723c */ /* 0x000fe20000041830 */
[----:B------:R-:W-:Y:S01]  /*3890*/  LDSM.16.M88.4 R48, [R238+0x1000] ;  /* 0x00100000ee30783b */ /* 0x000fe20000000200 */
[C---:B------:R-:W-:Y:S02]  /*38a0*/  IADD3 R241, R238.reuse, 0x2800, RZ ;  /* 0x00002800eef17810 */ /* 0x040fe40007ffe0ff */
[----:B------:R-:W-:-:S04]  /*38b0*/  IADD3 R240, R238, 0x3000, RZ ;  /* 0x00003000eef07810 */ /* 0x000fc80007ffe0ff */
[C---:B------:R-:W-:Y:S08]  /*38c0*/  HMMA.16816.F32.BF16 R116, R20.reuse, R84, R172 ;  /* 0x000000541474723c */ /* 0x040ff000000418ac */
[C---:B------:R-:W-:Y:S08]  /*38d0*/  HMMA.16816.F32.BF16 R112, R20.reuse, R88, R168 ;  /* 0x000000581470723c */ /* 0x040ff000000418a8 */
[C---:B------:R-:W-:Y:S08]  /*38e0*/  HMMA.16816.F32.BF16 R104, R20.reuse, R62, R228 ;  /* 0x0000003e1468723c */ /* 0x040ff000000418e4 */
[C---:B------:R-:W-:Y:S08]  /*38f0*/  HMMA.16816.F32.BF16 R96, R20.reuse, R70, R224 ;  /* 0x000000461460723c */ /* 0x040ff000000418e0 */
[C---:B------:R-:W-:Y:S08]  /*3900*/  HMMA.16816.F32.BF16 R80, R20.reuse, R82, R216 ;  /* 0x000000521450723c */ /* 0x040ff000000418d8 */
[C---:B------:R-:W-:Y:S01]  /*3910*/  HMMA.16816.F32.BF16 R72, R20.reuse, R86, R212 ;  /* 0x000000561448723c */ /* 0x040fe200000418d4 */
[----:B------:R-:W-:Y:S07]  /*3920*/  LDSM.16.M88.4 R84, [R232] ;  /* 0x00000000e854783b */ /* 0x000fee0000000200 */
[----:B------:R-:W-:Y:S01]  /*3930*/  HMMA.16816.F32.BF16 R64, R20, R90, R196 ;  /* 0x0000005a1440723c */ /* 0x000fe200000418c4 */
[----:B------:R-:W5:Y:S07]  /*3940*/  LDSM.16.M88.4 R20, [R236] ;  /* 0x00000000ec14783b */ /* 0x000f6e0000000200 */
[----:B-1----:R-:W-:Y:S01]  /*3950*/  HMMA.16816.F32.BF16 R168, R8, R40, R16 ;  /* 0x0000002808a8723c */ /* 0x002fe20000041810 */
[----:B------:R-:W1:Y:S07]  /*3960*/  LDSM.16.M88.4 R16, [R236+0x2000] ;  /* 0x00200000ec10783b */ /* 0x000e6e0000000200 */
[-C--:B--2---:R-:W-:Y:S01]  /*3970*/  HMMA.16816.F32.BF16 R60, R12, R26.reuse, R56 ;  /* 0x0000001a0c3c723c */ /* 0x084fe20000041838 */
[----:B------:R-:W2:Y:S07]  /*3980*/  LDSM.16.M88.4 R56, [R232+0x800] ;  /* 0x00080000e838783b */ /* 0x000eae0000000200 */
[----:B------:R-:W-:Y:S08]  /*3990*/  HMMA.16816.F32.BF16 R68, R8, R26, R152 ;  /* 0x0000001a0844723c */ /* 0x000ff00000041898 */
[----:B---3--:R-:W-:Y:S08]  /*39a0*/  HMMA.16816.F32.BF16 R76, R12, R52, R76 ;  /* 0x000000340c4c723c */ /* 0x008ff0000004184c */
[C---:B------:R-:W-:Y:S08]  /*39b0*/  HMMA.16816.F32.BF16 R172, R8.reuse, R36, R176 ;  /* 0x0000002408ac723c */ /* 0x040ff000000418b0 */
[C---:B----4-:R-:W-:Y:S08]  /*39c0*/  HMMA.16816.F32.BF16 R176, R8.reuse, R32, R124 ;  /* 0x0000002008b0723c */ /* 0x050ff0000004187c */
[----:B------:R-:W-:Y:S08]  /*39d0*/  HMMA.16816.F32.BF16 R148, R8, R34, R148 ;  /* 0x000000220894723c */ /* 0x000ff00000041894 */
[C---:B------:R-:W-:Y:S08]  /*39e0*/  HMMA.16816.F32.BF16 R116, R12.reuse, R32, R116 ;  /* 0x000000200c74723c */ /* 0x040ff00000041874 */
[----:B------:R-:W-:Y:S08]  /*39f0*/  HMMA.16816.F32.BF16 R72, R12, R34, R72 ;  /* 0x000000220c48723c */ /* 0x000ff00000041848 */
[----:B-----5:R-:W-:Y:S08]  /*3a00*/  HMMA.16816.F32.BF16 R32, R20, R86, R60 ;  /* 0x000000561420723c */ /* 0x020ff0000004183c */
[C---:B------:R-:W-:Y:S08]  /*3a10*/  HMMA.16816.F32.BF16 R88, R8.reuse, R52, R208 ;  /* 0x000000340858723c */ /* 0x040ff000000418d0 */
[-C--:B------:R-:W-:Y:S08]  /*3a20*/  HMMA.16816.F32.BF16 R212, R8, R24.reuse, R164 ;  /* 0x0000001808d4723c */ /* 0x080ff000000418a4 */
[----:B------:R-:W-:Y:S08]  /*3a30*/  HMMA.16816.F32.BF16 R160, R12, R24, R160 ;  /* 0x000000180ca0723c */ /* 0x000ff000000418a0 */
[----:B-1----:R-:W-:Y:S08]  /*3a40*/  HMMA.16816.F32.BF16 R24, R16, R86, R68 ;  /* 0x000000561018723c */ /* 0x002ff00000041844 */
[-C--:B------:R-:W-:Y:S08]  /*3a50*/  HMMA.16816.F32.BF16 R124, R8, R54.reuse, R188 ;  /* 0x00000036087c723c */ /* 0x080ff000000418bc */
[----:B------:R-:W-:Y:S08]  /*3a60*/  HMMA.16816.F32.BF16 R108, R12, R54, R108 ;  /* 0x000000360c6c723c */ /* 0x000ff0000004186c */
[C---:B------:R-:W-:Y:S08]  /*3a70*/  HMMA.16816.F32.BF16 R164, R8.reuse, R48, R204 ;  /* 0x0000003008a4723c */ /* 0x040ff000000418cc */
        /* <DEDUP_REMOVED lines=13> */
[C---:B------:R-:W-:Y:S08]  /*3b50*/  HMMA.16816.F32.BF16 R248, R8.reuse, R28, R248 ;  /* 0x0000001c08f8723c */ /* 0x040ff000000418f8 */
[C---:B------:R-:W-:Y:S08]  /*3b60*/  HMMA.16816.F32.BF16 R184, R8.reuse, R46, R184 ;  /* 0x0000002e08b8723c */ /* 0x040ff000000418b8 */
[C---:B------:R-:W-:Y:S08]  /*3b70*/  HMMA.16816.F32.BF16 R180, R8.reuse, R42, R180 ;  /* 0x0000002a08b4723c */ /* 0x040ff000000418b4 */
[C---:B------:R-:W-:Y:S08]  /*3b80*/  HMMA.16816.F32.BF16 R156, R8.reuse, R38, R156 ;  /* 0x00000026089c723c */ /* 0x040ff0000004189c */
[----:B------:R-:W-:Y:S07]  /*3b90*/  HMMA.16816.F32.BF16 R144, R8, R30, R144 ;  /* 0x0000001e0890723c */ /* 0x000fee0000041890 */
[----:B------:R-:W-:Y:S01]  /*3ba0*/  IMNMX R10, R3, UR7, PT ;  /* 0x00000007030a7c17 */ /* 0x000fe2000b800200 */
[----:B--2---:R-:W-:Y:S01]  /*3bb0*/  HMMA.16816.F32.BF16 R40, R20, R56, R76 ;  /* 0x000000381428723c */ /* 0x004fe2000004184c */
[----:B------:R-:W-:-:S02]  /*3bc0*/  IMNMX R11, R5, UR7, PT ;  /* 0x00000007050b7c17 */ /* 0x000fc4000b800200 */
[----:B------:R-:W-:Y:S02]  /*3bd0*/  IMNMX R8, R100, UR7, PT ;  /* 0x0000000764087c17 */ /* 0x000fe4000b800200 */
[C---:B------:R-:W-:Y:S02]  /*3be0*/  IADD3 R3, R2.reuse, 0x1, RZ ;  /* 0x0000000102037810 */ /* 0x040fe40007ffe0ff */
[----:B------:R-:W-:Y:S01]  /*3bf0*/  IMNMX R9, R7, UR7, PT ;  /* 0x0000000707097c17 */ /* 0x000fe2000b800200 */
[----:B------:R-:W-:Y:S01]  /*3c00*/  HMMA.16816.F32.BF16 R36, R16, R56, R88 ;  /* 0x000000381024723c */ /* 0x000fe20000041858 */
[----:B------:R-:W-:Y:S02]  /*3c10*/  IADD3 R5, R2, 0x8, RZ ;  /* 0x0000000802057810 */ /* 0x000fe40007ffe0ff */
[C---:B------:R-:W-:Y:S02]  /*3c20*/  ISETP.GE.AND P4, PT, R3.reuse, R8, PT ;  /* 0x000000080300720c */ /* 0x040fe40003f86270 */
[----:B------:R-:W-:-:S02]  /*3c30*/  ISETP.GE.AND P3, PT, R3, R10, PT ;  /* 0x0000000a0300720c */ /* 0x000fc40003f66270 */
[C---:B------:R-:W-:Y:S01]  /*3c40*/  ISETP.GE.AND P0, PT, R3.reuse, R9, PT ;  /* 0x000000090300720c */ /* 0x040fe20003f06270 */
[-C--:B------:R-:W-:Y:S01]  /*3c50*/  HMMA.16816.F32.BF16 R28, R20, R58.reuse, R108 ;  /* 0x0000003a141c723c */ /* 0x080fe2000004186c */
[----:B------:R-:W-:Y:S02]  /*3c60*/  ISETP.GE.AND P1, PT, R3, R11, PT ;  /* 0x0000000b0300720c */ /* 0x000fe40003f26270 */
[C---:B------:R-:W-:Y:S02]  /*3c70*/  ISETP.GE.AND P5, PT, R5.reuse, R8, PT ;  /* 0x000000080500720c */ /* 0x040fe40003fa6270 */
[----:B------:R-:W-:Y:S02]  /*3c80*/  ISETP.GE.AND P2, PT, R5, R10, PT ;  /* 0x0000000a0500720c */ /* 0x000fe40003f46270 */
[----:B------:R-:W-:Y:S01]  /*3c90*/  IADD3 R3, R2, 0x9, RZ ;  /* 0x0000000902037810 */ /* 0x000fe20007ffe0ff */
[----:B------:R-:W-:Y:S01]  /*3ca0*/  HMMA.16816.F32.BF16 R44, R16, R58, R124 ;  /* 0x0000003a102c723c */ /* 0x000fe2000004187c */
[----:B------:R-:W-:-:S02]  /*3cb0*/  FSEL R188, R32, -INF , !P5 ;  /* 0xff80000020bc7808 */ /* 0x000fc40006800000 */
[----:B------:R-:W-:Y:S02]  /*3cc0*/  FSEL R189, R34, -INF , !P2 ;  /* 0xff80000022bd7808 */ /* 0x000fe40005000000 */
[C---:B------:R-:W-:Y:S02]  /*3cd0*/  ISETP.GE.AND P6, PT, R5.reuse, R9, PT ;  /* 0x000000090500720c */ /* 0x040fe40003fc6270 */
[----:B------:R-:W-:Y:S01]  /*3ce0*/  ISETP.GE.AND P5, PT, R5, R11, PT ;  /* 0x0000000b0500720c */ /* 0x000fe20003fa6270 */
[----:B-1----:R-:W-:Y:S01]  /*3cf0*/  HMMA.16816.F32.BF16 R52, R20, R12, R52 ;  /* 0x0000000c1434723c */ /* 0x002fe20000041834 */
[----:B------:R-:W-:Y:S02]  /*3d00*/  ISETP.GE.AND P2, PT, R3, R9, PT ;  /* 0x000000090300720c */ /* 0x000fe40003f46270 */
[----:B------:R-:W-:Y:S02]  /*3d10*/  FSEL R61, R24, -INF , !P6 ;  /* 0xff800000183d7808 */ /* 0x000fe40007000000 */
[----:B------:R-:W-:-:S02]  /*3d20*/  FSEL R67, R26, -INF , !P5 ;  /* 0xff8000001a437808 */ /* 0x000fc40006800000 */
[----:B------:R-:W-:Y:S02]  /*3d30*/  FSEL R60, R25, -INF , !P2 ;  /* 0xff800000193c7808 */ /* 0x000fe40005000000 */
[C---:B------:R-:W-:Y:S02]  /*3d40*/  ISETP.GE.AND P6, PT, R3.reuse, R8, PT ;  /* 0x000000080300720c */ /* 0x040fe40003fc6270 */
[C---:B------:R-:W-:Y:S02]  /*3d50*/  ISETP.GE.AND P5, PT, R3.reuse, R11, PT ;  /* 0x0000000b0300720c */ /* 0x040fe40003fa6270 */
[----:B------:R-:W-:Y:S02]  /*3d60*/  ISETP.GE.AND P2, PT, R3, R10, PT ;  /* 0x0000000a0300720c */ /* 0x000fe40003f46270 */
[----:B------:R-:W-:Y:S02]  /*3d70*/  IADD3 R3, R2, 0x10, RZ ;  /* 0x0000001002037810 */ /* 0x000fe40007ffe0ff */
[----:B------:R-:W-:-:S02]  /*3d80*/  FSEL R66, R27, -INF , !P5 ;  /* 0xff8000001b427808 */ /* 0x000fc40006800000 */
[----:B------:R-:W-:Y:S01]  /*3d90*/  ISETP.GE.AND P5, PT, R3, R8, PT ;  /* 0x000000080300720c */ /* 0x000fe20003fa6270 */
[----:B------:R-:W1:Y:S01]  /*3da0*/  LDSM.16.M88.4 R24, [R232+0x1800] ;  /* 0x00180000e818783b */ /* 0x000e620000000200 */
[----:B------:R-:W-:Y:S02]  /*3db0*/  FSEL R141, R33, -INF , !P6 ;  /* 0xff800000218d7808 */ /* 0x000fe40007000000 */
[----:B------:R-:W-:Y:S02]  /*3dc0*/  FSEL R143, R35, -INF , !P2 ;  /* 0xff800000238f7808 */ /* 0x000fe40005000000 */
[----:B------:R-:W-:Y:S01]  /*3dd0*/  FSEL R140, R40, -INF , !P5 ;  /* 0xff800000288c7808 */ /* 0x000fe20006800000 */
[----:B------:R-:W-:Y:S01]  /*3de0*/  HMMA.16816.F32.BF16 R32, R16, R12, R164 ;  /* 0x0000000c1020723c */ /* 0x000fe200000418a4 */
[C---:B------:R-:W-:Y:S02]  /*3df0*/  ISETP.GE.AND P2, PT, R3.reuse, R10, PT ;  /* 0x0000000a0300720c */ /* 0x040fe40003f46270 */
[----:B------:R-:W-:-:S02]  /*3e00*/  ISETP.GE.AND P6, PT, R3, R9, PT ;  /* 0x000000090300720c */ /* 0x000fc40003fc6270 */
[----:B------:R-:W-:Y:S02]  /*3e10*/  ISETP.GE.AND P5, PT, R3, R11, PT ;  /* 0x0000000b0300720c */ /* 0x000fe40003fa6270 */
[----:B------:R-:W-:Y:S02]  /*3e20*/  IADD3 R3, R2, 0x11, RZ ;  /* 0x0000001102037810 */ /* 0x000fe40007ffe0ff */
[----:B------:R-:W-:Y:S02]  /*3e30*/  FSEL R142, R42, -INF , !P2 ;  /* 0xff8000002a8e7808 */ /* 0x000fe40005000000 */
[----:B------:R-:W-:Y:S02]  /*3e40*/  ISETP.GE.AND P2, PT, R3, R8, PT ;  /* 0x000000080300720c */ /* 0x000fe40003f46270 */
[----:B------:R-:W-:Y:S02]  /*3e50*/  FSEL R68, R38, -INF , !P5 ;  /* 0xff80000026447808 */ /* 0x000fe40006800000 */
[----:B------:R-:W-:-:S02]  /*3e60*/  FSEL R127, R41, -INF , !P2 ;  /* 0xff800000297f7808 */ /* 0x000fc40005000000 */
[C---:B------:R-:W-:Y:S02]  /*3e70*/  ISETP.GE.AND P5, PT, R3.reuse, R9, PT ;  /* 0x000000090300720c */ /* 0x040fe40003fa6270 */
[----:B------:R-:W-:Y:S02]  /*3e80*/  ISETP.GE.AND P2, PT, R3, R11, PT ;  /* 0x0000000b0300720c */ /* 0x000fe40003f46270 */
[----:B------:R-:W-:Y:S02]  /*3e90*/  IADD3 R5, R2, 0x18, RZ ;  /* 0x0000001802057810 */ /* 0x000fe40007ffe0ff */
[----:B------:R-:W-:Y:S02]  /*3ea0*/  FSEL R65, R36, -INF , !P6 ;  /* 0xff80000024417808 */ /* 0x000fe40007000000 */
[----:B------:R-:W-:Y:S02]  /*3eb0*/  FSEL R64, R37, -INF , !P5 ;  /* 0xff80000025407808 */ /* 0x000fe40006800000 */
[----:B------:R-:W-:-:S02]  /*3ec0*/  FSEL R88, R39, -INF , !P2 ;  /* 0xff80000027587808 */ /* 0x000fc40005000000 */
[----:B------:R-:W-:Y:S01]  /*3ed0*/  ISETP.GE.AND P6, PT, R3, R10, PT ;  /* 0x0000000a0300720c */ /* 0x000fe20003fc6270 */
[C---:B------:R-:W-:Y:S01]  /*3ee0*/  HMMA.16816.F32.BF16 R36, R20.reuse, R14, R104 ;  /* 0x0000000e1424723c */ /* 0x040fe20000041868 */
[C---:B------:R-:W-:Y:S02]  /*3ef0*/  ISETP.GE.AND P5, PT, R5.reuse, R8, PT ;  /* 0x000000080500720c */ /* 0x040fe40003fa6270 */
[----:B------:R-:W-:Y:S02]  /*3f00*/  ISETP.GE.AND P2, PT, R5, R10, PT ;  /* 0x0000000a0500720c */ /* 0x000fe40003f46270 */
[----:B------:R-:W-:Y:S02]  /*3f10*/  IADD3 R3, R2, 0x19, RZ ;  /* 0x0000001902037810 */ /* 0x000fe40007ffe0ff */
[----:B------:R-:W-:Y:S01]  /*3f20*/  FSEL R138, R43, -INF , !P6 ;  /* 0xff8000002b8a7808 */ /* 0x000fe20007000000 */
[----:B-1----:R-:W-:Y:S01]  /*3f30*/  HMMA.16816.F32.BF16 R48, R20, R24, R48 ;  /* 0x000000181430723c */ /* 0x002fe20000041830 */
[----:B------:R-:W-:-:S02]  /*3f40*/  FSEL R126, R28, -INF , !P5 ;  /* 0xff8000001c7e7808 */ /* 0x000fc40006800000 */
[----:B------:R-:W-:Y:S02]  /*3f50*/  FSEL R137, R30, -INF , !P2 ;  /* 0xff8000001e897808 */ /* 0x000fe40005000000 */
[C---:B------:R-:W-:Y:S02]  /*3f60*/  ISETP.GE.AND P6, PT, R5.reuse, R9, PT ;  /* 0x000000090500720c */ /* 0x040fe40003fc6270 */
[----:B------:R-:W-:Y:S01]  /*3f70*/  ISETP.GE.AND P5, PT, R5, R11, PT ;  /* 0x0000000b0500720c */ /* 0x000fe20003fa6270 */
[----:B------:R-:W-:Y:S01]  /*3f80*/  HMMA.16816.F32.BF16 R40, R16, R14, R152 ;  /* 0x0000000e1028723c */ /* 0x000fe20000041898 */
[----:B------:R-:W-:Y:S01]  /*3f90*/  ISETP.GE.AND P2, PT, R3, R9, PT ;  /* 0x000000090300720c */ /* 0x000fe20003f46270 */
[----:B------:R-:W1:Y:S01]  /*3fa0*/  LDSM.16.M88.4 R12, [R232+0x2000] ;  /* 0x00200000e80c783b */ /* 0x000e620000000200 */
        /* <DEDUP_REMOVED lines=8> */
[----:B------:R-:W-:Y:S02]  /*4030*/  ISETP.GE.AND P5, PT, R3, R8, PT ;  /* 0x000000080300720c */ /* 0x000fe40003fa6270 */
        /* <DEDUP_REMOVED lines=11> */
[----:B------:R-:W-:Y:S01]  /*40f0*/  FSEL R191, R53, -INF , !P2 ;  /* 0xff80000035bf7808 */ /* 0x000fe20005000000 */
[----:B-1----:R-:W-:Y:S01]  /*4100*/  HMMA.16816.F32.BF16 R56, R20, R12, R128 ;  /* 0x0000000c1438723c */ /* 0x002fe20000041880 */
[----:B------:R-:W-:-:S02]  /*4110*/  ISETP.GE.AND P5, PT, R3, R9, PT ;  /* 0x000000090300720c */ /* 0x000fc40003fa6270 */
[----:B------:R-:W-:Y:S02]  /*4120*/  ISETP.GE.AND P2, PT, R3, R11, PT ;  /* 0x0000000b0300720c */ /* 0x000fe40003f46270 */
[----:B------:R-:W-:Y:S02]  /*4130*/  IADD3 R5, R2, 0x28, RZ ;  /* 0x0000002802057810 */ /* 0x000fe40007ffe0ff */
[----:B------:R-:W-:Y:S01]  /*4140*/  FSEL R195, R32, -INF , !P6 ;  /* 0xff80000020c37808 */ /* 0x000fe20007000000 */
[----:B------:R-:W-:Y:S01]  /*4150*/  HMMA.16816.F32.BF16 R44, R16, R12, R168 ;  /* 0x0000000c102c723c */ /* 0x000fe200000418a8 */
[----:B------:R-:W-:Y:S02]  /*4160*/  FSEL R190, R33, -INF , !P5 ;  /* 0xff80000021be7808 */ /* 0x000fe40006800000 */
[----:B------:R-:W-:Y:S02]  /*4170*/  FSEL R192, R35, -INF , !P2 ;  /* 0xff80000023c07808 */ /* 0x000fe40005000000 */
[----:B------:R-:W-:-:S02]  /*4180*/  ISETP.GE.AND P6, PT, R3, R10, PT ;  /* 0x0000000a0300720c */ /* 0x000fc40003fc6270 */
[C---:B------:R-:W-:Y:S01]  /*4190*/  ISETP.GE.AND P5, PT, R5.reuse, R8, PT ;  /* 0x000000080500720c */ /* 0x040fe20003fa6270 */
[-C--:B------:R-:W-:Y:S01]  /*41a0*/  HMMA.16816.F32.BF16 R32, R20, R26.reuse, R96 ;  /* 0x0000001a1420723c */ /* 0x080fe20000041860 */
[----:B------:R-:W-:Y:S02]  /*41b0*/  ISETP.GE.AND P2, PT, R5, R10, PT ;  /* 0x0000000a0500720c */ /* 0x000fe40003f46270 */
[----:B------:R-:W-:Y:S02]  /*41c0*/  IADD3 R3, R2, 0x29, RZ ;  /* 0x0000002902037810 */ /* 0x000fe40007ffe0ff */
[----:B------:R-:W-:Y:S02]  /*41d0*/  FSEL R167, R55, -INF , !P6 ;  /* 0xff80000037a77808 */ /* 0x000fe40007000000 */
[----:B------:R-:W-:Y:S01]  /*41e0*/  FSEL R164, R36, -INF , !P5 ;  /* 0xff80000024a47808 */ /* 0x000fe20006800000 */
[----:B------:R-:W-:Y:S01]  /*41f0*/  HMMA.16816.F32.BF16 R52, R16, R26, R184 ;  /* 0x0000001a1034723c */ /* 0x000fe200000418b8 */
[----:B------:R-:W-:Y:S01]  /*4200*/  FSEL R166, R38, -INF , !P2 ;  /* 0xff80000026a67808 */ /* 0x000fe20005000000 */
[----:B------:R-:W1:Y:S01]  /*4210*/  LDSM.16.M88.4 R24, [R232+0x2800] ;  /* 0x00280000e818783b */ /* 0x000e620000000200 */
[----:B------:R-:W-:-:S02]  /*4220*/  ISETP.GE.AND P6, PT, R5, R9, PT ;  /* 0x000000090500720c */ /* 0x000fc40003fc6270 */
[----:B------:R-:W-:Y:S02]  /*4230*/  ISETP.GE.AND P5, PT, R5, R11, PT ;  /* 0x0000000b0500720c */ /* 0x000fe40003fa6270 */
[----:B------:R-:W-:Y:S02]  /*4240*/  ISETP.GE.AND P2, PT, R3, R9, PT ;  /* 0x000000090300720c */ /* 0x000fe40003f46270 */
[----:B------:R-:W-:Y:S02]  /*4250*/  FSEL R165, R40, -INF , !P6 ;  /* 0xff80000028a57808 */ /* 0x000fe40007000000 */
[----:B------:R-:W-:Y:S02]  /*4260*/  FSEL R184, R42, -INF , !P5 ;  /* 0xff8000002ab87808 */ /* 0x000fe40006800000 */
[----:B------:R-:W-:Y:S02]  /*4270*/  FSEL R155, R41, -INF , !P2 ;  /* 0xff800000299b7808 */ /* 0x000fe40005000000 */
[----:B------:R-:W-:-:S02]  /*4280*/  ISETP.GE.AND P6, PT, R3, R8, PT ;  /* 0x000000080300720c */ /* 0x000fc40003fc6270 */
[C---:B------:R-:W-:Y:S02]  /*4290*/  ISETP.GE.AND P5, PT, R3.reuse, R11, PT ;  /* 0x0000000b0300720c */ /* 0x040fe40003fa6270 */
[----:B------:R-:W-:Y:S02]  /*42a0*/  ISETP.GE.AND P2, PT, R3, R10, PT ;  /* 0x0000000a0300720c */ /* 0x000fe40003f46270 */
[----:B------:R-:W-:Y:S02]  /*42b0*/  IADD3 R3, R2, 0x30, RZ ;  /* 0x0000003002037810 */ /* 0x000fe40007ffe0ff */
[----:B------:R-:W-:Y:S02]  /*42c0*/  FSEL R154, R43, -INF , !P5 ;  /* 0xff8000002b9a7808 */ /* 0x000fe40006800000 */
[----:B------:R-:W-:Y:S02]  /*42d0*/  ISETP.GE.AND P5, PT, R3, R8, PT ;  /* 0x000000080300720c */ /* 0x000fe40003fa6270 */
[----:B------:R-:W-:-:S02]  /*42e0*/  FSEL R152, R37, -INF , !P6 ;  /* 0xff80000025987808 */ /* 0x000fc40007000000 */
[----:B------:R-:W-:Y:S02]  /*42f0*/  FSEL R153, R39, -INF , !P2 ;  /* 0xff80000027997808 */ /* 0x000fe40005000000 */
[----:B------:R-:W-:Y:S01]  /*4300*/  FSEL R198, R48, -INF , !P5 ;  /* 0xff80000030c67808 */ /* 0x000fe20006800000 */
[----:B------:R-:W-:Y:S01]  /*4310*/  HMMA.16816.F32.BF16 R36, R16, R14, R180 ;  /* 0x0000000e1024723c */ /* 0x000fe200000418b4 */
[C---:B------:R-:W-:Y:S02]  /*4320*/  ISETP.GE.AND P2, PT, R3.reuse, R10, PT ;  /* 0x0000000a0300720c */ /* 0x040fe40003f46270 */
[C---:B------:R-:W-:Y:S02]  /*4330*/  ISETP.GE.AND P6, PT, R3.reuse, R9, PT ;  /* 0x000000090300720c */ /* 0x040fe40003fc6270 */
[----:B------:R-:W-:Y:S02]  /*4340*/  ISETP.GE.AND P5, PT, R3, R11, PT ;  /* 0x0000000b0300720c */ /* 0x000fe40003fa6270 */
[----:B------:R-:W-:-:S02]  /*4350*/  IADD3 R3, R2, 0x31, RZ ;  /* 0x0000003102037810 */ /* 0x000fc40007ffe0ff */
[----:B------:R-:W-:Y:S01]  /*4360*/  FSEL R197, R50, -INF , !P2 ;  /* 0xff80000032c57808 */ /* 0x000fe20005000000 */
[----:B-1----:R-:W-:Y:S01]  /*4370*/  HMMA.16816.F32.BF16 R40, R16, R24, R172 ;  /* 0x000000181028723c */ /* 0x002fe200000418ac */
[----:B------:R-:W-:Y:S02]  /*4380*/  ISETP.GE.AND P2, PT, R3, R8, PT ;  /* 0x000000080300720c */ /* 0x000fe40003f46270 */
[----:B------:R-:W-:Y:S02]  /*4390*/  FSEL R200, R30, -INF , !P5 ;  /* 0xff8000001ec87808 */ /* 0x000fe40006800000 */
[----:B------:R-:W-:Y:S02]  /*43a0*/  FSEL R186, R49, -INF , !P2 ;  /* 0xff80000031ba7808 */ /* 0x000fe40005000000 */
[C---:B------:R-:W-:Y:S02]  /*43b0*/  ISETP.GE.AND P5, PT, R3.reuse, R9, PT ;  /* 0x000000090300720c */ /* 0x040fe40003fa6270 */
[----:B------:R-:W-:-:S02]  /*43c0*/  ISETP.GE.AND P2, PT, R3, R11, PT ;  /* 0x0000000b0300720c */ /* 0x000fc40003f46270 */
[----:B------:R-:W-:Y:S02]  /*43d0*/  IADD3 R5, R2, 0x38, RZ ;  /* 0x0000003802057810 */ /* 0x000fe40007ffe0ff */
[----:B------:R-:W-:Y:S02]  /*43e0*/  FSEL R199, R28, -INF , !P6 ;  /* 0xff8000001cc77808 */ /* 0x000fe40007000000 */
[----:B------:R-:W-:Y:S02]  /*43f0*/  FSEL R185, R29, -INF , !P5 ;  /* 0xff8000001db97808 */ /* 0x000fe40006800000 */
[----:B------:R-:W-:Y:S02]  /*4400*/  FSEL R187, R31, -INF , !P2 ;  /* 0xff8000001fbb7808 */ /* 0x000fe40005000000 */
[----:B------:R-:W-:Y:S01]  /*4410*/  ISETP.GE.AND P6, PT, R3, R10, PT ;  /* 0x0000000a0300720c */ /* 0x000fe20003fc6270 */
[----:B------:R-:W-:Y:S01]  /*4420*/  HMMA.16816.F32.BF16 R28, R20, R14, R92 ;  /* 0x0000000e141c723c */ /* 0x000fe2000004185c */
[C---:B------:R-:W-:Y:S01]  /*4430*/  ISETP.GE.AND P5, PT, R5.reuse, R8, PT ;  /* 0x000000080500720c */ /* 0x040fe20003fa6270 */
[----:B------:R-:W1:Y:S01]  /*4440*/  LDSM.16.M88.4 R12, [R232+0x3000] ;  /* 0x00300000e80c783b */ /* 0x000e620000000200 */
[----:B------:R-:W-:-:S02]  /*4450*/  ISETP.GE.AND P2, PT, R5, R10, PT ;  /* 0x0000000a0500720c */ /* 0x000fc40003f46270 */
[----:B------:R-:W-:Y:S02]  /*4460*/  IADD3 R3, R2, 0x39, RZ ;  /* 0x0000003902037810 */ /* 0x000fe40007ffe0ff */
[----:B------:R-:W-:Y:S02]  /*4470*/  FSEL R171, R51, -INF , !P6 ;  /* 0xff80000033ab7808 */ /* 0x000fe40007000000 */
[----:B------:R-:W-:Y:S01]  /*4480*/  FSEL R168, R32, -INF , !P5 ;  /* 0xff80000020a87808 */ /* 0x000fe20006800000 */
[----:B------:R-:W-:Y:S01]  /*4490*/  HMMA.16816.F32.BF16 R48, R20, R24, R120 ;  /* 0x000000181430723c */ /* 0x000fe20000041878 */
[----:B------:R-:W-:Y:S02]  /*44a0*/  FSEL R170, R34, -INF , !P2 ;  /* 0xff80000022aa7808 */ /* 0x000fe40005000000 */
[C---:B------:R-:W-:Y:S02]  /*44b0*/  ISETP.GE.AND P6, PT, R5.reuse, R9, PT ;  /* 0x000000090500720c */ /* 0x040fe40003fc6270 */
        /* <DEDUP_REMOVED lines=13> */
[----:B------:R-:W-:Y:S01]  /*4590*/  FSEL R202, R56, -INF , !P5 ;  /* 0xff80000038ca7808 */ /* 0x000fe20006800000 */
[C---:B------:R-:W-:Y:S01]  /*45a0*/  HMMA.16816.F32.BF16 R32, R20.reuse, R26, R80 ;  /* 0x0000001a1420723c */ /* 0x040fe20000041850 */
[C---:B------:R-:W-:Y:S02]  /*45b0*/  ISETP.GE.AND P2, PT, R3.reuse, R10, PT ;  /* 0x0000000a0300720c */ /* 0x040fe40003f46270 */
[C---:B------:R-:W-:Y:S02]  /*45c0*/  ISETP.GE.AND P6, PT, R3.reuse, R9, PT ;  /* 0x000000090300720c */ /* 0x040fe40003fc6270 */
[----:B------:R-:W-:Y:S02]  /*45d0*/  ISETP.GE.AND P5, PT, R3, R11, PT ;  /* 0x0000000b0300720c */ /* 0x000fe40003fa6270 */
[----:B------:R-:W-:Y:S01]  /*45e0*/  IADD3 R3, R2, 0x41, RZ ;  /* 0x0000004102037810 */ /* 0x000fe20007ffe0ff */
[----:B-1----:R-:W-:Y:S01]  /*45f0*/  HMMA.16816.F32.BF16 R52, R20, R12, R116 ;  /* 0x0000000c1434723c */ /* 0x002fe20000041874 */
[----:B------:R-:W-:-:S02]  /*4600*/  FSEL R201, R58, -INF , !P2 ;  /* 0xff8000003ac97808 */ /* 0x000fc40005000000 */
[----:B------:R-:W-:Y:S02]  /*4610*/  ISETP.GE.AND P2, PT, R3, R8, PT ;  /* 0x000000080300720c */ /* 0x000fe40003f46270 */
[----:B------:R-:W-:Y:S02]  /*4620*/  FSEL R204, R46, -INF , !P5 ;  /* 0xff8000002ecc7808 */ /* 0x000fe40006800000 */
[----:B------:R-:W-:Y:S02]  /*4630*/  FSEL R182, R57, -INF , !P2 ;  /* 0xff80000039b67808 */ /* 0x000fe40005000000 */
[C---:B------:R-:W-:Y:S02]  /*4640*/  ISETP.GE.AND P5, PT, R3.reuse, R9, PT ;  /* 0x000000090300720c */ /* 0x040fe40003fa6270 */
[----:B------:R-:W-:Y:S02]  /*4650*/  ISETP.GE.AND P2, PT, R3, R11, PT ;  /* 0x0000000b0300720c */ /* 0x000fe40003f46270 */
[----:B------:R-:W-:-:S02]  /*4660*/  IADD3 R5, R2, 0x48, RZ ;  /* 0x0000004802057810 */ /* 0x000fc40007ffe0ff */
[----:B------:R-:W-:Y:S02]  /*4670*/  FSEL R203, R44, -INF , !P6 ;  /* 0xff8000002ccb7808 */ /* 0x000fe40007000000 */
[----:B------:R-:W-:Y:S02]  /*4680*/  FSEL R181, R45, -INF , !P5 ;  /* 0xff8000002db57808 */ /* 0x000fe40006800000 */
[----:B------:R-:W-:Y:S02]  /*4690*/  FSEL R183, R47, -INF , !P2 ;  /* 0xff8000002fb77808 */ /* 0x000fe40005000000 */
[----:B------:R-:W-:Y:S01]  /*46a0*/  ISETP.GE.AND P6, PT, R3, R10, PT ;  /* 0x0000000a0300720c */ /* 0x000fe20003fc6270 */
[----:B------:R-:W-:Y:S01]  /*46b0*/  HMMA.16816.F32.BF16 R44, R16, R26, R156 ;  /* 0x0000001a102c723c */ /* 0x000fe2000004189c */
[C---:B------:R-:W-:Y:S01]  /*46c0*/  ISETP.GE.AND P5, PT, R5.reuse, R8, PT ;  /* 0x000000080500720c */ /* 0x040fe20003fa6270 */
[----:B------:R-:W1:Y:S01]  /*46d0*/  LDSM.16.M88.4 R24, [R232+0x3800] ;  /* 0x00380000e818783b */ /* 0x000e620000000200 */
[----:B------:R-:W-:Y:S01]  /*46e0*/  ISETP.GE.AND P2, PT, R5, R10, PT ;  /* 0x0000000a0500720c */ /* 0x000fe20003f46270 */
[----:B------:R-:W-:-:S04]  /*46f0*/  DEPBAR.LE SB0, 0x0 ;  /* 0x000080000000791a */ /* 0x000fc80000000000 */
[----:B------:R-:W-:Y:S02]  /*4700*/  IADD3 R3, R2, 0x49, RZ ;  /* 0x0000004902037810 */ /* 0x000fe40007ffe0ff */
[----:B------:R-:W-:Y:S02]  /*4710*/  FSEL R174, R59, -INF , !P6 ;  /* 0xff8000003bae7808 */ /* 0x000fe40007000000 */
[----:B------:R-:W-:Y:S02]  /*4720*/  FSEL R172, R28, -INF , !P5 ;  /* 0xff8000001cac7808 */ /* 0x000fe40006800000 */
[----:B------:R-:W-:Y:S01]  /*4730*/  FSEL R173, R30, -INF , !P2 ;  /* 0xff8000001ead7808 */ /* 0x000fe20005000000 */
[----:B------:R-:W-:Y:S01]  /*4740*/  BAR.SYNC.DEFER_BLOCKING 0x0 ;  /* 0x0000000000007b1d */ /* 0x000fe20000010000 */
        /* <DEDUP_REMOVED lines=15> */
[----:B------:R-:W-:-:S02]  /*4840*/  FSEL R156, R31, -INF , !P2 ;  /* 0xff8000001f9c7808 */ /* 0x000fc40005000000 */
[C---:B------:R-:W-:Y:S01]  /*4850*/  ISETP.GE.AND P2, PT, R3.reuse, R10, PT ;  /* 0x0000000a0300720c */ /* 0x040fe20003f46270 */
[----:B------:R1:W-:Y:S01]  /*4860*/  STL [R1+0x4], R5 ;  /* 0x0000040501007387 */ /* 0x0003e20000100800 */
[C---:B------:R-:W-:Y:S02]  /*4870*/  ISETP.GE.AND P6, PT, R3.reuse, R9, PT ;  /* 0x000000090300720c */ /* 0x040fe40003fc6270 */
[----:B------:R-:W-:Y:S01]  /*4880*/  ISETP.GE.AND P5, PT, R3, R11, PT ;  /* 0x0000000b0300720c */ /* 0x000fe20003fa6270 */
[----:B------:R-:W-:Y:S01]  /*4890*/  HMMA.16816.F32.BF16 R28, R16, R12, R176 ;  /* 0x0000000c101c723c */ /* 0x000fe200000418b0 */
[----:B------:R-:W-:Y:S02]  /*48a0*/  IADD3 R3, R2, 0x51, RZ ;  /* 0x0000005102037810 */ /* 0x000fe40007ffe0ff */
[----:B------:R-:W-:Y:S02]  /*48b0*/  FSEL R57, R42, -INF , !P5 ;  /* 0xff8000002a397808 */ /* 0x000fe40006800000 */
[----:B------:R-:W-:-:S02]  /*48c0*/  ISETP.GE.AND P5, PT, R3, R9, PT ;  /* 0x000000090300720c */ /* 0x000fc40003fa6270 */
[----:B------:R-:W-:Y:S02]  /*48d0*/  FSEL R224, R40, -INF , !P6 ;  /* 0xff80000028e07808 */ /* 0x000fe40007000000 */
[----:B------:R-:W-:Y:S02]  /*48e0*/  ISETP.GE.AND P6, PT, R3, R10, PT ;  /* 0x0000000a0300720c */ /* 0x000fe40003fc6270 */
[----:B------:R-:W-:Y:S02]  /*48f0*/  FSEL R221, R41, -INF , !P5 ;  /* 0xff80000029dd7808 */ /* 0x000fe40006800000 */
[----:B------:R-:W-:Y:S02]  /*4900*/  FSEL R252, R51, -INF , !P6 ;  /* 0xff80000033fc7808 */ /* 0x000fe40007000000 */
[----:B-1----:R-:W-:Y:S02]  /*4910*/  FSEL R5, R50, -INF , !P2 ;  /* 0xff80000032057808 */ /* 0x002fe40005000000 */
[----:B------:R-:W-:-:S03]  /*4920*/  ISETP.GE.AND P2, PT, R3, R8, PT ;  /* 0x000000080300720c */ /* 0x000fc60003f46270 */
[----:B------:R1:W-:Y:S01]  /*4930*/  STL [R1+0x14], R5 ;  /* 0x0000140501007387 */ /* 0x0003e20000100800 */
[----:B------:R-:W-:Y:S02]  /*4940*/  FSEL R226, R49, -INF , !P2 ;  /* 0xff80000031e27808 */ /* 0x000fe40005000000 */
[----:B------:R-:W-:Y:S01]  /*4950*/  ISETP.GE.AND P2, PT, R3, R11, PT ;  /* 0x0000000b0300720c */ /* 0x000fe20003f46270 */
[----:B------:R-:W-:Y:S01]  /*4960*/  STL [R1+0x10], R57 ;  /* 0x0000103901007387 */ /* 0x000fe20000100800 */
[C---:B------:R-:W-:Y:S02]  /*4970*/  IADD3 R3, R2.reuse, 0x59, RZ ;  /* 0x0000005902037810 */ /* 0x040fe40007ffe0ff */
[----:B------:R-:W-:Y:S02]  /*4980*/  FSEL R56, R43, -INF , !P2 ;  /* 0xff8000002b387808 */ /* 0x000fe40005000000 */
[-C--:B------:R-:W-:Y:S03]  /*4990*/  HMMA.16816.F32.BF16 R40, R16, R14.reuse, R148 ;  /* 0x0000000e1028723c */ /* 0x080fe60000041894 */
[----:B------:R-:W-:Y:S05]  /*49a0*/  STL [R1+0x8], R56 ;  /* 0x0000083801007387 */ /* 0x000fea0000100800 */
[----:B------:R-:W-:Y:S01]  /*49b0*/  HMMA.16816.F32.BF16 R12, R20, R14, R72 ;  /* 0x0000000e140c723c */ /* 0x000fe20000041848 */
[----:B-1----:R-:W-:-:S04]  /*49c0*/  IADD3 R5, R2, 0x58, RZ ;  /* 0x0000005802057810 */ /* 0x002fc80007ffe0ff */
[C---:B------:R-:W-:Y:S02]  /*49d0*/  ISETP.GE.AND P2, PT, R5.reuse, R8, PT ;  /* 0x000000080500720c */ /* 0x040fe40003f46270 */
[C---:B------:R-:W-:Y:S02]  /*49e0*/  ISETP.GE.AND P5, PT, R5.reuse, R10, PT ;  /* 0x0000000a0500720c */ /* 0x040fe40003fa6270 */
[----:B------:R-:W-:Y:S02]  /*49f0*/  FSEL R223, R32, -INF , !P2 ;  /* 0xff80000020df7808 */ /* 0x000fe40005000000 */
[C---:B------:R-:W-:Y:S02]  /*4a00*/  ISETP.GE.AND P2, PT, R5.reuse, R11, PT ;  /* 0x0000000b0500720c */ /* 0x040fe40003f46270 */
[----:B------:R-:W-:Y:S02]  /*4a10*/  ISETP.GE.AND P6, PT, R5, R9, PT ;  /* 0x000000090500720c */ /* 0x000fe40003fc6270 */
[----:B------:R-:W-:-:S02]  /*4a20*/  FSEL R225, R34, -INF , !P5 ;  /* 0xff80000022e17808 */ /* 0x000fc40006800000 */
[----:B------:R-:W-:Y:S02]  /*4a30*/  ISETP.GE.AND P5, PT, R3, R9, PT ;  /* 0x000000090300720c */ /* 0x000fe40003fa6270 */
[----:B------:R-:W-:Y:S02]  /*4a40*/  FSEL R5, R46, -INF , !P2 ;  /* 0xff8000002e057808 */ /* 0x000fe40005000000 */
[----:B------:R-:W-:Y:S02]  /*4a50*/  FSEL R219, R45, -INF , !P5 ;  /* 0xff8000002ddb7808 */ /* 0x000fe40006800000 */
[C---:B------:R-:W-:Y:S01]  /*4a60*/  ISETP.GE.AND P5, PT, R3.reuse, R10, PT ;  /* 0x0000000a0300720c */ /* 0x040fe20003fa6270 */
[----:B------:R1:W-:Y:S01]  /*4a70*/  STL [R1], R5 ;  /* 0x0000000501007387 */ /* 0x0003e20000100800 */
[----:B------:R-:W-:Y:S02]  /*4a80*/  ISETP.GE.AND P2, PT, R3, R11, PT ;  /* 0x0000000b0300720c */ /* 0x000fe40003f46270 */
[----:B------:R-:W-:-:S02]  /*4a90*/  FSEL R220, R35, -INF , !P5 ;  /* 0xff80000023dc7808 */ /* 0x000fc40006800000 */
[----:B------:R-:W-:Y:S02]  /*4aa0*/  FSEL R217, R44, -INF , !P6 ;  /* 0xff8000002cd97808 */ /* 0x000fe40007000000 */
[----:B------:R-:W-:Y:S02]  /*4ab0*/  FSEL R227, R47, -INF , !P2 ;  /* 0xff8000002fe37808 */ /* 0x000fe40005000000 */
[----:B------:R-:W-:Y:S01]  /*4ac0*/  ISETP.GE.AND P6, PT, R3, R8, PT ;  /* 0x000000080300720c */ /* 0x000fe20003fc6270 */
[----:B------:R-:W-:Y:S01]  /*4ad0*/  HMMA.16816.F32.BF16 R44, R20, R24, R112 ;  /* 0x00000018142c723c */ /* 0x000fe20000041870 */
[----:B------:R-:W-:Y:S02]  /*4ae0*/  IADD3 R3, R2, 0x61, RZ ;  /* 0x0000006102037810 */ /* 0x000fe40007ffe0ff */
[----:B------:R-:W-:-:S05]  /*4af0*/  FSEL R211, R33, -INF , !P6 ;  /* 0xff80000021d37808 */ /* 0x000fca0007000000 */
[----:B------:R-:W-:Y:S01]  /*4b00*/  HMMA.16816.F32.BF16 R32, R16, R84, R212 ;  /* 0x000000541020723c */ /* 0x000fe200000418d4 */
[----:B-1----:R-:W-:-:S07]  /*4b10*/  IADD3 R5, R2, 0x60, RZ ;  /* 0x0000006002057810 */ /* 0x002fce0007ffe0ff */
[----:B------:R-:W-:Y:S01]  /*4b20*/  HMMA.16816.F32.BF16 R16, R16, R26, R144 ;  /* 0x0000001a1010723c */ /* 0x000fe20000041890 */
[C---:B------:R-:W-:Y:S02]  /*4b30*/  ISETP.GE.AND P5, PT, R5.reuse, R8, PT ;  /* 0x000000080500720c */ /* 0x040fe40003fa6270 */
[C---:B------:R-:W-:Y:S02]  /*4b40*/  ISETP.GE.AND P2, PT, R5.reuse, R10, PT ;  /* 0x0000000a0500720c */ /* 0x040fe40003f46270 */
[----:B------:R-:W-:Y:S02]  /*4b50*/  FSEL R209, R52, -INF , !P5 ;  /* 0xff80000034d17808 */ /* 0x000fe40006800000 */
[----:B------:R-:W-:Y:S02]  /*4b60*/  ISETP.GE.AND P5, PT, R5, R11, PT ;  /* 0x0000000b0500720c */ /* 0x000fe40003fa6270 */
[----:B------:R-:W-:Y:S02]  /*4b70*/  FSEL R218, R54, -INF , !P2 ;  /* 0xff80000036da7808 */ /* 0x000fe40005000000 */
[----:B------:R-:W-:-:S02]  /*4b80*/  ISETP.GE.AND P2, PT, R3, R8, PT ;  /* 0x000000080300720c */ /* 0x000fc40003f46270 */
[----:B------:R-:W-:Y:S02]  /*4b90*/  FSEL R48, R30, -INF , !P5 ;  /* 0xff8000001e307808 */ /* 0x000fe40006800000 */
[-C--:B------:R-:W-:Y:S02]  /*4ba0*/  ISETP.GE.AND P6, PT, R5, R9.reuse, PT ;  /* 0x000000090500720c */ /* 0x080fe40003fc6270 */
[----:B------:R-:W-:Y:S01]  /*4bb0*/  ISETP.GE.AND P5, PT, R3, R9, PT ;  /* 0x000000090300720c */ /* 0x000fe20003fa6270 */
[----:B------:R1:W-:Y:S01]  /*4bc0*/  STL [R1+0xc], R48 ;  /* 0x00000c3001007387 */ /* 0x0003e20000100800 */
[----:B------:R-:W-:Y:S02]  /*4bd0*/  FSEL R206, R53, -INF , !P2 ;  /* 0xff80000035ce7808 */ /* 0x000fe40005000000 */
[----:B------:R-:W-:Y:S02]  /*4be0*/  ISETP.GE.AND P2, PT, R3, R11, PT ;  /* 0x0000000b0300720c */ /* 0x000fe40003f46270 */
[----:B------:R-:W-:-:S02]  /*4bf0*/  IADD3 R5, R2, 0x68, RZ ;  /* 0x0000006802057810 */ /* 0x000fc40007ffe0ff */
[----:B------:R-:W-:Y:S02]  /*4c00*/  FSEL R222, R28, -INF , !P6 ;  /* 0xff8000001cde7808 */ /* 0x000fe40007000000 */
[----:B------:R-:W-:Y:S02]  /*4c10*/  FSEL R216, R29, -INF , !P5 ;  /* 0xff8000001dd87808 */ /* 0x000fe40006800000 */
[-C--:B------:R-:W-:Y:S02]  /*4c20*/  ISETP.GE.AND P6, PT, R3, R10.reuse, PT ;  /* 0x0000000a0300720c */ /* 0x080fe40003fc6270 */
[----:B------:R-:W-:Y:S02]  /*4c30*/  FSEL R247, R31, -INF , !P2 ;  /* 0xff8000001ff77808 */ /* 0x000fe40005000000 */
[C---:B------:R-:W-:Y:S01]  /*4c40*/  ISETP.GE.AND P5, PT, R5.reuse, R10, PT ;  /* 0x0000000a0500720c */ /* 0x040fe20003fa6270 */
[----:B------:R-:W-:Y:S01]  /*4c50*/  HMMA.16816.F32.BF16 R28, R20, R84, R160 ;  /* 0x00000054141c723c */ /* 0x000fe200000418a0 */
[----:B------:R-:W-:-:S02]  /*4c60*/  ISETP.GE.AND P2, PT, R5, R8, PT ;  /* 0x000000080500720c */ /* 0x000fc40003f46270 */
[----:B------:R-:W-:Y:S02]  /*4c70*/  IADD3 R3, R2, 0x69, RZ ;  /* 0x0000006902037810 */ /* 0x000fe40007ffe0ff */
[----:B------:R-:W-:Y:S02]  /*4c80*/  FSEL R205, R14, -INF , !P5 ;  /* 0xff8000000ecd7808 */ /* 0x000fe40006800000 */
[----:B------:R-:W-:Y:S01]  /*4c90*/  FSEL R178, R12, -INF , !P2 ;  /* 0xff8000000cb27808 */ /* 0x000fe20005000000 */
[----:B------:R-:W-:Y:S01]  /*4ca0*/  HMMA.16816.F32.BF16 R20, R20, R26, R132 ;  /* 0x0000001a1414723c */ /* 0x000fe20000041884 */
[----:B------:R-:W-:Y:S02]  /*4cb0*/  ISETP.GE.AND P5, PT, R3, R9, PT ;  /* 0x000000090300720c */ /* 0x000fe40003fa6270 */
[----:B------:R-:W-:Y:S02]  /*4cc0*/  ISETP.GE.AND P2, PT, R5, R11, PT ;  /* 0x0000000b0500720c */ /* 0x000fe40003f46270 */
[----:B------:R-:W-:-:S02]  /*4cd0*/  FSEL R208, R55, -INF , !P6 ;  /* 0xff80000037d07808 */ /* 0x000fc40007000000 */
[----:B------:R-:W-:Y:S02]  /*4ce0*/  FSEL R213, R41, -INF , !P5 ;  /* 0xff80000029d57808 */ /* 0x000fe40006800000 */
[----:B------:R-:W-:Y:S02]  /*4cf0*/  ISETP.GE.AND P6, PT, R5, R9, PT ;  /* 0x000000090500720c */ /* 0x000fe40003fc6270 */
[----:B------:R-:W-:Y:S02]  /*4d00*/  FSEL R215, R42, -INF , !P2 ;  /* 0xff8000002ad77808 */ /* 0x000fe40005000000 */
[C---:B------:R-:W-:Y:S02]  /*4d10*/  ISETP.GE.AND P5, PT, R3.reuse, R10, PT ;  /* 0x0000000a0300720c */ /* 0x040fe40003fa6270 */
[----:B------:R-:W-:Y:S02]  /*4d20*/  ISETP.GE.AND P2, PT, R3, R11, PT ;  /* 0x0000000b0300720c */ /* 0x000fe40003f46270 */
[----:B------:R-:W-:-:S02]  /*4d30*/  IADD3 R5, R2, 0x70, RZ ;  /* 0x0000007002057810 */ /* 0x000fc40007ffe0ff */
[----:B------:R-:W-:Y:S02]  /*4d40*/  FSEL R176, R15, -INF , !P5 ;  /* 0xff8000000fb07808 */ /* 0x000fe40006800000 */
[----:B------:R-:W-:Y:S02]  /*4d50*/  FSEL R214, R40, -INF , !P6 ;  /* 0xff80000028d67808 */ /* 0x000fe40007000000 */
[----:B------:R-:W-:Y:S02]  /*4d60*/  FSEL R212, R43, -INF , !P2 ;  /* 0xff8000002bd47808 */ /* 0x000fe40005000000 */
[-C--:B------:R-:W-:Y:S02]  /*4d70*/  ISETP.GE.AND P5, PT, R5, R8.reuse, PT ;  /* 0x000000080500720c */ /* 0x080fe40003fa6270 */
[----:B------:R-:W-:Y:S02]  /*4d80*/  ISETP.GE.AND P6, PT, R3, R8, PT ;  /* 0x000000080300720c */ /* 0x000fe40003fc6270 */
[----:B------:R-:W-:-:S02]  /*4d90*/  ISETP.GE.AND P2, PT, R5, R10, PT ;  /* 0x0000000a0500720c */ /* 0x000fc40003f46270 */
[----:B------:R-:W-:Y:S02]  /*4da0*/  IADD3 R3, R2, 0x71, RZ ;  /* 0x0000007102037810 */ /* 0x000fe40007ffe0ff */
[----:B------:R-:W-:Y:S02]  /*4db0*/  FSEL R160, R44, -INF , !P5 ;  /* 0xff8000002ca07808 */ /* 0x000fe40006800000 */
[----:B------:R-:W-:Y:S02]  /*4dc0*/  ISETP.GE.AND P5, PT, R5, R11, PT ;  /* 0x0000000b0500720c */ /* 0x000fe40003fa6270 */
[----:B------:R-:W-:Y:S02]  /*4dd0*/  FSEL R146, R46, -INF , !P2 ;  /* 0xff8000002e927808 */ /* 0x000fe40005000000 */
[----:B------:R-:W-:Y:S02]  /*4de0*/  ISETP.GE.AND P2, PT, R3, R8, PT ;  /* 0x000000080300720c */ /* 0x000fe40003f46270 */
[----:B------:R-:W-:-:S02]  /*4df0*/  FSEL R161, R13, -INF , !P6 ;  /* 0xff8000000da17808 */ /* 0x000fc40007000000 */
[----:B------:R-:W-:Y:S02]  /*4e00*/  FSEL R210, R38, -INF , !P5 ;  /* 0xff80000026d27808 */ /* 0x000fe40006800000 */
[-C--:B------:R-:W-:Y:S02]  /*4e10*/  ISETP.GE.AND P6, PT, R5, R9.reuse, PT ;  /* 0x000000090500720c */ /* 0x080fe40003fc6270 */
[----:B------:R-:W-:Y:S02]  /*4e20*/  ISETP.GE.AND P5, PT, R3, R9, PT ;  /* 0x000000090300720c */ /* 0x000fe40003fa6270 */
[----:B------:R-:W-:Y:S02]  /*4e30*/  FSEL R144, R45, -INF , !P2 ;  /* 0xff8000002d907808 */ /* 0x000fe40005000000 */
[----:B------:R-:W-:Y:S02]  /*4e40*/  ISETP.GE.AND P2, PT, R3, R11, PT ;  /* 0x0000000b0300720c */ /* 0x000fe40003f46270 */
[----:B------:R-:W-:-:S02]  /*4e50*/  FSEL R207, R36, -INF , !P6 ;  /* 0xff80000024cf7808 */ /* 0x000fc40007000000 */
[----:B------:R-:W-:Y:S02]  /*4e60*/  FSEL R177, R37, -INF , !P5 ;  /* 0xff80000025b17808 */ /* 0x000fe40006800000 */
[----:B------:R-:W-:Y:S02]  /*4e70*/  ISETP.GE.AND P6, PT, R3, R10, PT ;  /* 0x0000000a0300720c */ /* 0x000fe40003fc6270 */
[----:B------:R-:W-:Y:S02]  /*4e80*/  FSEL R179, R39, -INF , !P2 ;  /* 0xff80000027b37808 */ /* 0x000fe40005000000 */
[----:B------:R-:W-:Y:S02]  /*4e90*/  FSEL R36, R33, -INF , !P0 ;  /* 0xff80000021247808 */ /* 0x000fe40004000000 */
[----:B------:R-:W-:Y:S02]  /*4ea0*/  FSEL R37, R35, -INF , !P1 ;  /* 0xff80000023257808 */ /* 0x000fe40004800000 */
[----:B------:R-:W-:-:S02]  /*4eb0*/  ISETP.GE.AND P2, PT, R2, R8, PT ;  /* 0x000000080200720c */ /* 0x000fc40003f46270 */
[C---:B------:R-:W-:Y:S02]  /*4ec0*/  ISETP.GE.AND P5, PT, R2.reuse, R10, PT ;  /* 0x0000000a0200720c */ /* 0x040fe40003fa6270 */
[C---:B------:R-:W-:Y:S02]  /*4ed0*/  ISETP.GE.AND P0, PT, R2.reuse, R9, PT ;  /* 0x000000090200720c */ /* 0x040fe40003f06270 */
[C---:B------:R-:W-:Y:S02]  /*4ee0*/  IADD3 R3, R2.reuse, 0x78, RZ ;  /* 0x0000007802037810 */ /* 0x040fe40007ffe0ff */
[C---:B------:R-:W-:Y:S02]  /*4ef0*/  ISETP.GE.AND P1, PT, R2.reuse, R11, PT ;  /* 0x0000000b0200720c */ /* 0x040fe40003f26270 */
[----:B------:R-:W-:Y:S02]  /*4f00*/  IADD3 R2, R2, 0x79, RZ ;  /* 0x0000007902027810 */ /* 0x000fe40007ffe0ff */
[----:B------:R-:W-:-:S02]  /*4f10*/  FSEL R35, R32, -INF , !P0 ;  /* 0xff80000020237808 */ /* 0x000fc40004000000 */
[----:B------:R-:W-:Y:S02]  /*4f20*/  ISETP.GE.AND P0, PT, R2, R11, PT ;  /* 0x0000000b0200720c */ /* 0x000fe40003f06270 */
[----:B------:R-:W-:Y:S02]  /*4f30*/  FSEL R75, R31, -INF , !P3 ;  /* 0xff8000001f4b7808 */ /* 0x000fe40005800000 */
[----:B------:R-:W-:Y:S02]  /*4f40*/  FSEL R162, R19, -INF , !P0 ;  /* 0xff80000013a27808 */ /* 0x000fe40004000000 */
[----:B------:R-:W-:Y:S02]  /*4f50*/  PLOP3.LUT P0, PT, PT, PT, UP0, 0x80, 0x0 ;  /* 0x000000000000781c */ /* 0x000fe40003f0f008 */
[----:B------:R-:W-:Y:S02]  /*4f60*/  FSEL R72, R28, -INF , !P2 ;  /* 0xff8000001c487808 */ /* 0x000fe40005000000 */
[----:B------:R-:W-:-:S02]  /*4f70*/  ISETP.GE.AND P3, PT, R3, R9, PT ;  /* 0x000000090300720c */ /* 0x000fc40003f66270 */
[----:B------:R-:W-:Y:S02]  /*4f80*/  ISETP.GE.AND P2, PT, R3, R11, PT ;  /* 0x0000000b0300720c */ /* 0x000fe40003f46270 */
[----:B------:R-:W-:Y:S02]  /*4f90*/  FSEL R133, R47, -INF , !P6 ;  /* 0xff8000002f857808 */ /* 0x000fe40007000000 */
[----:B------:R-:W-:Y:S02]  /*4fa0*/  FSEL R73, R29, -INF , !P4 ;  /* 0xff8000001d497808 */ /* 0x000fe40006000000 */
[----:B------:R-:W-:Y:S02]  /*4fb0*/  FSEL R74, R30, -INF , !P5 ;  /* 0xff8000001e4a7808 */ /* 0x000fe40006800000 */
[----:B------:R-:W-:Y:S02]  /*4fc0*/  FSEL R147, R16, -INF , !P3 ;  /* 0xff80000010937808 */ /* 0x000fe40005800000 */
[----:B------:R-:W-:-:S02]  /*4fd0*/  FSEL R163, R18, -INF , !P2 ;  /* 0xff80000012a37808 */ /* 0x000fc40005000000 */
[C---:B------:R-:W-:Y:S02]  /*4fe0*/  ISETP.GE.AND P6, PT, R3.reuse, R8, PT ;  /* 0x000000080300720c */ /* 0x040fe40003fc6270 */
[----:B------:R-:W-:Y:S02]  /*4ff0*/  ISETP.GE.AND P4, PT, R3, R10, PT ;  /* 0x0000000a0300720c */ /* 0x000fe40003f86270 */
[C---:B------:R-:W-:Y:S02]  /*5000*/  ISETP.GE.AND P5, PT, R2.reuse, R8, PT ;  /* 0x000000080200720c */ /* 0x040fe40003fa6270 */
[C---:B------:R-:W-:Y:S02]  /*5010*/  ISETP.GE.AND P3, PT, R2.reuse, R10, PT ;  /* 0x0000000a0200720c */ /* 0x040fe40003f66270 */
        /* <DEDUP_REMOVED lines=8> */
[----:B-1----:R-:W2:Y:S01]  /*50a0*/  LDL.64 R230, [R1+0xa8] ;  /* 0x0000a80001e67983 */ /* 0x002ea20000100a00 */
[----:B------:R-:W-:Y:S01]  /*50b0*/  UIADD3 UR11, UR33, -0x2, URZ ;  /* 0xfffffffe210b7890 */ /* 0x000fe2000fffe03f */
[----:B------:R-:W-:Y:S01]  /*50c0*/  IMAD.U32 R5, RZ, RZ, UR4 ;  /* 0x00000004ff057e24 */ /* 0x000fe2000f8e00ff */
[----:B------:R-:W-:Y:S01]  /*50d0*/  BSSY B0, `(.L_x_164) ;  /* 0x0000065000007945 */ /* 0x000fe20003800000 */
[----:B------:R-:W-:Y:S01]  /*50e0*/  IMAD.U32 R7, RZ, RZ, UR4 ;  /* 0x00000004ff077e24 */ /* 0x000fe2000f8e00ff */
[----:B------:R-:W-:Y:S01]  /*50f0*/  USHF.R.S32.HI UR7, URZ, 0x1f, UR11 ;  /* 0x0000001f3f077899 */ /* 0x000fe2000801140b */
[----:B------:R-:W-:Y:S01]  /*5100*/  IMAD.U32 R17, RZ, RZ, UR4 ;  /* 0x00000004ff117e24 */ /* 0x000fe2000f8e00ff */
[----:B------:R-:W-:Y:S01]  /*5110*/  UIMAD UR5, UR5, UR11, URZ ;  /* 0x0000000b050572a4 */ /* 0x000fe2000f8e023f */
[----:B------:R-:W-:-:S02]  /*5120*/  IMAD.U32 R12, RZ, RZ, UR11 ;  /* 0x0000000bff0c7e24 */ /* 0x000fc4000f8e00ff */
[----:B------:R-:W-:Y:S01]  /*5130*/  IMAD.U32 R18, RZ, RZ, UR4 ;  /* 0x00000004ff127e24 */ /* 0x000fe2000f8e00ff */
[----:B------:R-:W-:Y:S01]  /*5140*/  UIMAD UR5, UR7, UR9, UR5 ;  /* 0x00000009070572a4 */ /* 0x000fe2000f8e0205 */
[----:B------:R-:W-:-:S04]  /*5150*/  IMAD.WIDE.U32 R12, R12, UR9, R102 ;  /* 0x000000090c0c7c25 */ /* 0x000fc8000f8e0066 */
[----:B------:R-:W-:Y:S01]  /*5160*/  IMAD.U32 R21, RZ, RZ, UR4 ;  /* 0x00000004ff157e24 */ /* 0x000fe2000f8e00ff */
[----:B------:R-:W-:Y:S02]  /*5170*/  IADD3 R3, R13, UR5, RZ ;  /* 0x000000050d037c10 */ /* 0x000fe4000fffe0ff */
[----:B--2---:R-:W-:-:S13]  /*5180*/  ISETP.GE.AND P1, PT, R230, c[0x0][0x220], PT ;  /* 0x00008800e6007a0c */ /* 0x004fda0003f26270 */
[----:B------:R-:W-:Y:S01]  /*5190*/  @!P1 MOV R15, c[0x0][0x19c] ;  /* 0x00006700000f9a02 */ /* 0x000fe20000000f00 */
[----:B------:R-:W-:Y:S01]  /*51a0*/  @!P1 IMAD.MOV.U32 R16, RZ, RZ, c[0x0][0x19c] ;  /* 0x00006700ff109624 */ /* 0x000fe200078e00ff */
[-C--:B------:R-:W-:Y:S01]  /*51b0*/  @!P1 LEA R5, P3, R5, R12.reuse, 0x5 ;  /* 0x0000000c05059211 */ /* 0x080fe200078628ff */
[----:B------:R-:W-:Y:S01]  /*51c0*/  @!P1 IMAD.MOV.U32 R20, RZ, RZ, c[0x0][0x19c] ;  /* 0x00006700ff149624 */ /* 0x000fe200078e00ff */
[----:B------:R-:W-:Y:S01]  /*51d0*/  @!P1 LEA R7, P2, R7, R12, 0x6 ;  /* 0x0000000c07079211 */ /* 0x000fe200078430ff */
[----:B------:R1:W-:Y:S01]  /*51e0*/  @P1 STS.128 [R246+0x4000], RZ ;  /* 0x004000fff6001388 */ /* 0x0003e20000000c00 */
[-C--:B------:R-:W-:Y:S01]  /*51f0*/  @!P1 LEA.HI.X R15, R17, R3.reuse, R15, 0x5, P3 ;  /* 0x00000003110f9211 */ /* 0x080fe200018f2c0f */
[----:B------:R-:W-:Y:S01]  /*5200*/  @!P1 IMAD.MOV.U32 R17, RZ, RZ, R3 ;  /* 0x000000ffff119224 */ /* 0x000fe200078e0003 */
[----:B------:R-:W-:Y:S01]  /*5210*/  @!P1 LEA.HI.X R16, R18, R3, R16, 0x6, P2 ;  /* 0x0000000312109211 */ /* 0x000fe200010f3410 */
[----:B------:R-:W-:Y:S01]  /*5220*/  @!P1 IMAD R20, R20, 0x60, RZ ;  /* 0x0000006014149824 */ /* 0x000fe200078e02ff */
[----:B------:R-:W-:-:S02]  /*5230*/  @!P1 LEA R28, P3, R7, c[0x0][0x168], 0x1 ;  /* 0x00005a00071c9a11 */ /* 0x000fc400078608ff */
[----:B------:R-:W-:Y:S02]  /*5240*/  @!P1 IADD3 R2, P4, R12, UR25, RZ ;  /* 0x000000190c029c10 */ /* 0x000fe4000ff9e0ff */
[----:B------:R-:W-:Y:S02]  /*5250*/  @!P1 LEA R30, P2, R5, c[0x0][0x168], 0x1 ;  /* 0x00005a00051e9a11 */ /* 0x000fe400078408ff */
[----:B------:R-:W-:Y:S02]  /*5260*/  @!P1 LEA.HI.X R29, R7, c[0x0][0x16c], R16, 0x1, P3 ;  /* 0x00005b00071d9a11 */ /* 0x000fe400018f0c10 */
[----:B------:R-:W-:Y:S02]  /*5270*/  @!P1 IADD3.X R14, R3, UR24, RZ, P4, !PT ;  /* 0x00000018030e9c10 */ /* 0x000fe4000a7fe4ff */
[----:B------:R-:W-:Y:S01]  /*5280*/  @!P1 LEA.HI.X R31, R5, c[0x0][0x16c], R15, 0x1, P2 ;  /* 0x00005b00051f9a11 */ /* 0x000fe200010f0c0f */
[----:B------:R-:W-:Y:S01]  /*5290*/  IMAD.U32 R5, RZ, RZ, UR4 ;  /* 0x00000004ff057e24 */ /* 0x000fe2000f8e00ff */
[----:B------:R-:W-:Y:S01]  /*52a0*/  @!P1 MOV R16, R12 ;  /* 0x0000000c00109202 */ /* 0x000fe20000000f00 */
[----:B------:R-:W-:Y:S01]  /*52b0*/  @!P1 IMAD.MOV.U32 R15, RZ, RZ, R3 ;  /* 0x000000ffff0f9224 */ /* 0x000fe200078e0003 */
[----:B------:R-:W-:-:S02]  /*52c0*/  @!P1 LEA R32, P4, R2, c[0x0][0x168], 0x1 ;  /* 0x00005a0002209a11 */ /* 0x000fc400078808ff */
[----:B------:R-:W-:Y:S01]  /*52d0*/  @!P1 MOV R7, c[0x0][0x19c] ;  /* 0x0000670000079a02 */ /* 0x000fe20000000f00 */
[----:B------:R-:W-:Y:S01]  /*52e0*/  @!P1 IMAD.WIDE.U32 R16, R5, 0x50, R16 ;  /* 0x0000005005109825 */ /* 0x000fe200078e0010 */
[----:B------:R-:W-:Y:S02]  /*52f0*/  @!P1 LEA.HI.X R33, R2, c[0x0][0x16c], R14, 0x1, P4 ;  /* 0x00005b0002219a11 */ /* 0x000fe400020f0c0e */
[----:B------:R-:W-:Y:S01]  /*5300*/  @!P1 LEA R26, P2, R12, c[0x0][0x168], 0x1 ;  /* 0x00005a000c1a9a11 */ /* 0x000fe200078408ff */
[----:B------:R-:W-:Y:S01]  /*5310*/  @!P1 IMAD.MOV.U32 R2, RZ, RZ, R12 ;  /* 0x000000ffff029224 */ /* 0x000fe200078e000c */
[----:B------:R-:W-:Y:S01]  /*5320*/  @!P1 LEA R22, P3, R16, c[0x0][0x168], 0x1 ;  /* 0x00005a0010169a11 */ /* 0x000fe200078608ff */
[----:B------:R-:W-:Y:S01]  /*5330*/  @!P1 IMAD.MOV.U32 R5, RZ, RZ, c[0x0][0x19c] ;  /* 0x00006700ff059624 */ /* 0x000fe200078e00ff */
[--C-:B------:R-:W-:Y:S01]  /*5340*/  @!P1 LEA.HI.X R27, R12, c[0x0][0x16c], R3.reuse, 0x1, P2 ;  /* 0x00005b000c1b9a11 */ /* 0x100fe200010f0c03 */
[----:B------:R-:W-:-:S04]  /*5350*/  @!P1 IMAD.WIDE.U32 R18, R18, 0x30, R2 ;  /* 0x0000003012129825 */ /* 0x000fc800078e0002 */
[----:B------:R-:W-:Y:S01]  /*5360*/  @!P1 IMAD R5, R5, 0x30, RZ ;  /* 0x0000003005059824 */ /* 0x000fe200078e02ff */
[C---:B------:R-:W-:Y:S01]  /*5370*/  @!P1 LEA R24, P4, R18.reuse, c[0x0][0x168], 0x1 ;  /* 0x00005a0012189a11 */ /* 0x040fe200078808ff */
[----:B------:R-:W-:Y:S01]  /*5380*/  @!P1 IMAD.MOV.U32 R14, RZ, RZ, R12 ;  /* 0x000000ffff0e9224 */ /* 0x000fe200078e000c */
[----:B------:R-:W-:Y:S01]  /*5390*/  @!PT LDS RZ, [RZ] ;  /* 0x00000000fffff984 */ /* 0x000fe20000000800 */
[----:B------:R-:W-:Y:S01]  /*53a0*/  @!PT LDS RZ, [RZ] ;  /* 0x00000000fffff984 */ /* 0x000fe20000000800 */
[----:B------:R-:W-:Y:S01]  /*53b0*/  @!PT LDS RZ, [RZ] ;  /* 0x00000000fffff984 */ /* 0x000fe20000000800 */
[----:B------:R1:W-:Y:S01]  /*53c0*/  @!P1 LDGSTS.E.BYPASS.LTC128B.128 [R246+0x4000], [R26.64] ;  /* 0x040000001af69fae */ /* 0x0003e2000b901d74 */
[----:B------:R-:W-:Y:S01]  /*53d0*/  @!P1 IMAD R7, R7, 0x50, RZ ;  /* 0x0000005007079824 */ /* 0x000fe200078e02ff */
[----:B------:R-:W-:Y:S01]  /*53e0*/  @!P1 IADD3 R5, R5, R19, RZ ;  /* 0x0000001305059210 */ /* 0x000fe20007ffe0ff */
[----:B------:R-:W-:Y:S01]  /*53f0*/  @!P1 IMAD.WIDE.U32 R14, R21, 0x60, R14 ;  /* 0x00000060150e9825 */ /* 0x000fe200078e000e */
[----:B------:R1:W-:Y:S02]  /*5400*/  @P1 STS.128 [R246+0x4800], RZ ;  /* 0x004800fff6001388 */ /* 0x0003e40000000c00 */
[----:B------:R-:W-:Y:S01]  /*5410*/  @!P1 LEA.HI.X R25, R18, c[0x0][0x16c], R5, 0x1, P4 ;  /* 0x00005b0012199a11 */ /* 0x000fe200020f0c05 */
[----:B------:R-:W-:Y:S01]  /*5420*/  @!P1 IMAD.IADD R7, R7, 0x1, R17 ;  /* 0x0000000107079824 */ /* 0x000fe200078e0211 */
[----:B------:R-:W-:Y:S01]  /*5430*/  @!PT LDS RZ, [RZ] ;  /* 0x00000000fffff984 */ /* 0x000fe20000000800 */
[----:B------:R-:W-:Y:S01]  /*5440*/  @!PT LDS RZ, [RZ] ;  /* 0x00000000fffff984 */ /* 0x000fe20000000800 */
[----:B------:R-:W-:Y:S01]  /*5450*/  @!PT LDS RZ, [RZ] ;  /* 0x00000000fffff984 */ /* 0x000fe20000000800 */
[----:B------:R1:W-:Y:S01]  /*5460*/  @!P1 LDGSTS.E.BYPASS.LTC128B.128 [R246+0x4800], [R32.64] ;  /* 0x0480000020f69fae */ /* 0x0003e2000b901d74 */
[----:B------:R-:W-:Y:S01]  /*5470*/  @!P1 IMAD.IADD R15, R20, 0x1, R15 ;  /* 0x00000001140f9824 */ /* 0x000fe200078e020f */
[----:B------:R-:W-:-:S02]  /*5480*/  @!P1 LEA R20, P2, R14, c[0x0][0x168], 0x1 ;  /* 0x00005a000e149a11 */ /* 0x000fc400078408ff */
[----:B------:R1:W-:Y:S01]  /*5490*/  @P1 STS.128 [R246+0x5000], RZ ;  /* 0x005000fff6001388 */ /* 0x0003e20000000c00 */
[----:B------:R-:W-:Y:S02]  /*54a0*/  @!P1 LEA.HI.X R23, R16, c[0x0][0x16c], R7, 0x1, P3 ;  /* 0x00005b0010179a11 */ /* 0x000fe400018f0c07 */
[----:B------:R-:W-:Y:S01]  /*54b0*/  @!P1 LEA.HI.X R21, R14, c[0x0][0x16c], R15, 0x1, P2 ;  /* 0x00005b000e159a11 */ /* 0x000fe200010f0c0f */
[----:B------:R-:W-:Y:S01]  /*54c0*/  @!PT LDS RZ, [RZ] ;  /* 0x00000000fffff984 */ /* 0x000fe20000000800 */
[----:B------:R-:W-:Y:S01]  /*54d0*/  @!PT LDS RZ, [RZ] ;  /* 0x00000000fffff984 */ /* 0x000fe20000000800 */
[----:B------:R-:W-:Y:S01]  /*54e0*/  @!PT LDS RZ, [RZ] ;  /* 0x00000000fffff984 */ /* 0x000fe20000000800 */
[----:B------:R1:W-:Y:S04]  /*54f0*/  @!P1 LDGSTS.E.BYPASS.LTC128B.128 [R246+0x5000], [R30.64] ;  /* 0x050000001ef69fae */ /* 0x0003e8000b901d74 */
[----:B------:R1:W-:Y:S04]  /*5500*/  @P1 STS.128 [R246+0x5800], RZ ;  /* 0x005800fff6001388 */ /* 0x0003e80000000c00 */
        /* <DEDUP_REMOVED lines=33> */
.L_x_165:
[----:B------:R-:W-:Y:S05]  /*5720*/  BSYNC B0 ;  /* 0x0000000000007941 */ /* 0x000fea0003800000 */
.L_x_164:
[----:B------:R-:W0:Y:S02]  /*5730*/  LDGDEPBAR ;  /* 0x00000000000079af */ /* 0x000e240000000000 */
.L_x_163:
[----:B-1----:R-:W-:Y:S01]  /*5740*/  FMNMX.FTZ R2, R35, R36, !PT ;  /* 0x0000002423027209 */ /* 0x002fe20007810000 */
        /* <DEDUP_REMOVED lines=59> */
[----:B------:R1:W-:Y:S01]  /*5b00*/  STL [R1+0x160], R222 ;  /* 0x000160de01007387 */ /* 0x0003e20000100800 */
[----:B------:R-:W-:Y:S02]  /*5b10*/  FMNMX.FTZ R2, R175, R2, !PT ;  /* 0x00000002af027209 */ /* 0x000fe40007810000 */
[----:B------:R-:W-:Y:S02]  /*5b20*/  FMNMX.FTZ R134, R219, R134, !PT ;  /* 0x00000086db867209 */ /* 0x000fe40007810000 */
[----:B------:R-:W-:-:S02]  /*5b30*/  FMNMX.FTZ R2, R157, R2, !PT ;  /* 0x000000029d027209 */ /* 0x000fc40007810000 */
[----:B------:R-:W-:Y:S02]  /*5b40*/  FMNMX.FTZ R134, R222, R134, !PT ;  /* 0x00000086de867209 */ /* 0x000fe40007810000 */
[----:B-1----:R-:W3:Y:S02]  /*5b50*/  LDL.LU R222, [R1] ;  /* 0x0000000001de7983 */ /* 0x002ee40000300800 */
[----:B------:R-:W-:Y:S02]  /*5b60*/  FMNMX.FTZ R134, R216, R134, !PT ;  /* 0x00000086d8867209 */ /* 0x000fe40007810000 */
[----:B------:R-:W-:Y:S01]  /*5b70*/  FMNMX.FTZ R2, R57, R2, !PT ;  /* 0x0000000239027209 */ /* 0x000fe20007810000 */
[----:B------:R-:W-:Y:S01]  /*5b80*/  STL [R1+0x164], R216 ;  /* 0x000164d801007387 */ /* 0x000fe20000100800 */
[----:B------:R-:W-:Y:S02]  /*5b90*/  FMNMX.FTZ R134, R214, R134, !PT ;  /* 0x00000086d6867209 */ /* 0x000fe40007810000 */
[----:B------:R-:W-:-:S02]  /*5ba0*/  FMNMX.FTZ R2, R56, R2, !PT ;  /* 0x0000000238027209 */ /* 0x000fc40007810000 */
[----:B------:R-:W-:-:S04]  /*5bb0*/  FMNMX.FTZ R134, R213, R134, !PT ;  /* 0x00000086d5867209 */ /* 0x000fc80007810000 */
[----:B------:R-:W-:-:S04]  /*5bc0*/  FMNMX.FTZ R134, R207, R134, !PT ;  /* 0x00000086cf867209 */ /* 0x000fc80007810000 */
[----:B------:R-:W-:-:S04]  /*5bd0*/  FMNMX.FTZ R134, R177, R134, !PT ;  /* 0x00000086b1867209 */ /* 0x000fc80007810000 */
[----:B------:R-:W-:-:S04]  /*5be0*/  FMNMX.FTZ R134, R147, R134, !PT ;  /* 0x0000008693867209 */ /* 0x000fc80007810000 */
[----:B------:R-:W-:-:S05]  /*5bf0*/  FMNMX.FTZ R134, R145, R134, !PT ;  /* 0x0000008691867209 */ /* 0x000fca0007810000 */
[----:B------:R-:W1:Y:S02]  /*5c00*/  SHFL.BFLY PT, R5, R134, 0x2, 0x1f ;  /* 0x0c401f0086057f89 */ /* 0x000e6400000e0000 */
[----:B-1----:R-:W-:-:S05]  /*5c10*/  FMNMX.FTZ R134, R134, R5, !PT ;  /* 0x0000000586867209 */ /* 0x002fca0007810000 */
[----:B------:R-:W1:Y:S02]  /*5c20*/  SHFL.BFLY PT, R5, R134, 0x1, 0x1f ;  /* 0x0c201f0086057f89 */ /* 0x000e6400000e0000 */
[----:B-1----:R-:W-:-:S04]  /*5c30*/  FMNMX.FTZ R134, R134, R5, !PT ;  /* 0x0000000586867209 */ /* 0x002fc80007810000 */
[C---:B------:R-:W-:Y:S01]  /*5c40*/  FSETP.NEU.FTZ.AND P1, PT, R134.reuse, -INF , PT ;  /* 0xff8000008600780b */ /* 0x040fe20003f3d000 */
[----:B------:R-:W-:Y:S01]  /*5c50*/  STL [R1+0x150], R134 ;  /* 0x0001508601007387 */ /* 0x000fe20000100800 */
[----:B------:R-:W-:-:S03]  /*5c60*/  FMUL.FTZ R7, R134, c[0x0][0x23c] ;  /* 0x00008f0086077a20 */ /* 0x000fc60000410000 */
[----:B------:R-:W4:Y:S02]  /*5c70*/  LDL.LU R219, [R1+0x4] ;  /* 0x0000040001db7983 */ /* 0x000f240000300800 */
[----:B------:R-:W-:Y:S02]  /*5c80*/  FSEL R7, R7, RZ, P1 ;  /* 0x000000ff07077208 */ /* 0x000fe40000800000 */
[----:B--2---:R-:W2:Y:S01]  /*5c90*/  LDL.LU R216, [R1+0x14] ;  /* 0x0000140001d87983 */ /* 0x004ea20000300800 */
[----:B---3--:R-:W-:-:S04]  /*5ca0*/  FMNMX.FTZ R2, R222, R2, !PT ;  /* 0x00000002de027209 */ /* 0x008fc80007810000 */
[----:B------:R-:W-:-:S04]  /*5cb0*/  FMNMX.FTZ R2, R227, R2, !PT ;  /* 0x00000002e3027209 */ /* 0x000fc80007810000 */
[----:B------:R-:W-:-:S04]  /*5cc0*/  FMNMX.FTZ R2, R48, R2, !PT ;  /* 0x0000000230027209 */ /* 0x000fc80007810000 */
[----:B------:R-:W-:-:S04]  /*5cd0*/  FMNMX.FTZ R2, R247, R2, !PT ;  /* 0x00000002f7027209 */ /* 0x000fc80007810000 */
[----:B------:R-:W-:-:S04]  /*5ce0*/  FMNMX.FTZ R2, R215, R2, !PT ;  /* 0x00000002d7027209 */ /* 0x000fc80007810000 */
[----:B------:R-:W-:-:S04]  /*5cf0*/  FMNMX.FTZ R2, R212, R2, !PT ;  /* 0x00000002d4027209 */ /* 0x000fc80007810000 */
[----:B------:R-:W-:-:S04]  /*5d00*/  FMNMX.FTZ R2, R210, R2, !PT ;  /* 0x00000002d2027209 */ /* 0x000fc80007810000 */
[----:B------:R-:W-:-:S04]  /*5d10*/  FMNMX.FTZ R2, R179, R2, !PT ;  /* 0x00000002b3027209 */ /* 0x000fc80007810000 */
[----:B------:R-:W-:-:S04]  /*5d20*/  FMNMX.FTZ R2, R163, R2, !PT ;  /* 0x00000002a3027209 */ /* 0x000fc80007810000 */
[----:B------:R-:W-:-:S05]  /*5d30*/  FMNMX.FTZ R2, R162, R2, !PT ;  /* 0x00000002a2027209 */ /* 0x000fca0007810000 */
[----:B------:R-:W1:Y:S02]  /*5d40*/  SHFL.BFLY PT, R3, R2, 0x2, 0x1f ;  /* 0x0c401f0002037f89 */ /* 0x000e6400000e0000 */
[----:B-1----:R-:W-:Y:S01]  /*5d50*/  FMNMX.FTZ R2, R2, R3, !PT ;  /* 0x0000000302027209 */ /* 0x002fe20007810000 */
[----:B------:R-:W-:-:S04]  /*5d60*/  FFMA.FTZ R3, R35, c[0x0][0x23c], -R7 ;  /* 0x00008f0023037a23 */ /* 0x000fc80000010807 */
[----:B------:R-:W1:Y:S01]  /*5d70*/  SHFL.BFLY PT, R12, R2, 0x1, 0x1f ;  /* 0x0c201f00020c7f89 */ /* 0x000e6200000e0000 */
[----:B------:R1:W-:Y:S02]  /*5d80*/  MUFU.EX2 R134, R3 ;  /* 0x0000000300867308 */ /* 0x0003e40000000800 */
[----:B-1----:R-:W-:Y:S01]  /*5d90*/  FMNMX.FTZ R3, R2, R12, !PT ;  /* 0x0000000c02037209 */ /* 0x002fe20007810000 */
[----:B------:R-:W-:-:S06]  /*5da0*/  FFMA.FTZ R2, R36, c[0x0][0x23c], -R7 ;  /* 0x00008f0024027a23 */ /* 0x000fcc0000010807 */
[----:B------:R-:W1:Y:S01]  /*5db0*/  MUFU.EX2 R2, R2 ;  /* 0x0000000200027308 */ /* 0x000e620000000800 */
[C---:B------:R-:W-:Y:S01]  /*5dc0*/  FMUL.FTZ R5, R3.reuse, c[0x0][0x23c] ;  /* 0x00008f0003057a20 */ /* 0x040fe20000410000 */
[----:B------:R-:W-:Y:S01]  /*5dd0*/  FSETP.NEU.FTZ.AND P1, PT, R3, -INF , PT ;  /* 0xff8000000300780b */ /* 0x000fe20003f3d000 */
[----:B-1----:R-:W-:Y:S04]  /*5de0*/  STL [R1+0xdc], R2 ;  /* 0x0000dc0201007387 */ /* 0x002fe80000100800 */
[----:B------:R1:W-:Y:S04]  /*5df0*/  STL [R1+0x154], R3 ;  /* 0x0001540301007387 */ /* 0x0003e80000100800 */
[----:B-1----:R-:W3:Y:S01]  /*5e00*/  LDL.LU R3, [R1+0xdc] ;  /* 0x0000dc0001037983 */ /* 0x002ee20000300800 */
[----:B------:R-:W-:-:S02]  /*5e10*/  SHF.L.U32 R228, R6, 0x1, RZ ;  /* 0x0000000106e47819 */ /* 0x000fc400000006ff */
[----:B------:R-:W-:Y:S02]  /*5e20*/  FSEL R5, R5, RZ, P1 ;  /* 0x000000ff05057208 */ /* 0x000fe40000800000 */
[----:B------:R-:W-:Y:S01]  /*5e30*/  LEA R229, R4, R228, 0x1 ;  /* 0x000000e404e57211 */ /* 0x000fe200078e08ff */
[C---:B------:R-:W-:Y:S01]  /*5e40*/  IMAD R231, R0.reuse, 0x2, R228 ;  /* 0x0000000200e77824 */ /* 0x040fe200078e02e4 */
[----:B------:R-:W1:Y:S03]  /*5e50*/  LDSM.16.MT88.4 R48, [R228+0x8000] ;  /* 0x00800000e430783b */ /* 0x000e660000004200 */
[----:B------:R-:W-:Y:S01]  /*5e60*/  IMAD R230, R0, 0x2, R229 ;  /* 0x0000000200e67824 */ /* 0x000fe200078e02e5 */
[----:B------:R-:W1:Y:S01]  /*5e70*/  LDSM.16.MT88.4 R52, [R231+0x8000] ;  /* 0x00800000e734783b */ /* 0x000e620000004200 */
[----:B------:R-:W-:Y:S02]  /*5e80*/  FFMA.FTZ R0, R66, c[0x0][0x23c], -R5 ;  /* 0x00008f0042007a23 */ /* 0x000fe40000010805 */
[--C-:B------:R-:W-:Y:S01]  /*5e90*/  FFMA.FTZ R2, R61, c[0x0][0x23c], -R7.reuse ;  /* 0x00008f003d027a23 */ /* 0x100fe20000010807 */
[----:B------:R-:W1:Y:S01]  /*5ea0*/  LDSM.16.MT88.4 R56, [R229+0x8000] ;  /* 0x00800000e538783b */ /* 0x000e620000004200 */
[----:B------:R2:W-:Y:S03]  /*5eb0*/  MUFU.EX2 R10, R0 ;  /* 0x00000000000a7308 */ /* 0x0005e60000000800 */
[----:B------:R-:W1:Y:S04]  /*5ec0*/  LDSM.16.MT88.4 R76, [R230+0x8000] ;  /* 0x00800000e64c783b */ /* 0x000e680000004200 */
[----:B------:R-:W-:Y:S01]  /*5ed0*/  LDSM.16.MT88.4 R80, [R230+0x8800] ;  /* 0x00880000e650783b */ /* 0x000fe20000004200 */
[----:B--2---:R-:W-:-:S04]  /*5ee0*/  FFMA.FTZ R0, R65, c[0x0][0x23c], -R7 ;  /* 0x00008f0041007a23 */ /* 0x004fc80000010807 */
[----:B------:R2:W-:Y:S02]  /*5ef0*/  MUFU.EX2 R251, R0 ;  /* 0x0000000000fb7308 */ /* 0x0005e40000000800 */
[----:B--2---:R-:W-:-:S06]  /*5f00*/  FFMA.FTZ R0, R64, c[0x0][0x23c], -R7 ;  /* 0x00008f0040007a23 */ /* 0x004fcc0000010807 */
[----:B------:R2:W-:Y:S02]  /*5f10*/  MUFU.EX2 R11, R0 ;  /* 0x00000000000b7308 */ /* 0x0005e40000000800 */
[----:B--2---:R-:W-:-:S06]  /*5f20*/  FFMA.FTZ R0, R62, c[0x0][0x23c], -R7 ;  /* 0x00008f003e007a23 */ /* 0x004fcc0000010807 */
[----:B------:R2:W-:Y:S02]  /*5f30*/  MUFU.EX2 R239, R0 ;  /* 0x0000000000ef7308 */ /* 0x0005e40000000800 */
[----:B--2---:R-:W-:-:S06]  /*5f40*/  FFMA.FTZ R0, R63, c[0x0][0x23c], -R7 ;  /* 0x00008f003f007a23 */ /* 0x004fcc0000010807 */
[----:B------:R2:W-:Y:S02]  /*5f50*/  MUFU.EX2 R236, R0 ;  /* 0x0000000000ec7308 */ /* 0x0005e40000000800 */
[----:B--2---:R-:W-:-:S06]  /*5f60*/  FFMA.FTZ R0, R68, c[0x0][0x23c], -R5 ;  /* 0x00008f0044007a23 */ /* 0x004fcc0000010805 */
[----:B------:R-:W-:Y:S01]  /*5f70*/  MUFU.EX2 R248, R2 ;  /* 0x0000000200f87308 */ /* 0x000fe20000000800 */
[----:B------:R-:W-:Y:S07]  /*5f80*/  LDSM.16.MT88.4 R68, [R229+0x8800] ;  /* 0x00880000e544783b */ /* 0x000fee0000004200 */
[----:B------:R2:W-:Y:S02]  /*5f90*/  MUFU.EX2 R8, R0 ;  /* 0x0000000000087308 */ /* 0x0005e40000000800 */
[----:B--2---:R-:W-:-:S06]  /*5fa0*/  FFMA.FTZ R0, R88, c[0x0][0x23c], -R5 ;  /* 0x00008f0058007a23 */ /* 0x004fcc0000010805 */
[----:B------:R2:W-:Y:S02]  /*5fb0*/  MUFU.EX2 R242, R0 ;  /* 0x0000000000f27308 */ /* 0x0005e40000000800 */
[----:B--2---:R-:W-:-:S06]  /*5fc0*/  FFMA.FTZ R0, R87, c[0x0][0x23c], -R5 ;  /* 0x00008f0057007a23 */ /* 0x004fcc0000010805 */
[----:B------:R2:W-:Y:S02]  /*5fd0*/  MUFU.EX2 R238, R0 ;  /* 0x0000000000ee7308 */ /* 0x0005e40000000800 */
[----:B--2---:R-:W-:-:S06]  /*5fe0*/  FFMA.FTZ R0, R86, c[0x0][0x23c], -R5 ;  /* 0x00008f0056007a23 */ /* 0x004fcc0000010805 */
[----:B------:R2:W-:Y:S02]  /*5ff0*/  MUFU.EX2 R235, R0 ;  /* 0x0000000000eb7308 */ /* 0x0005e40000000800 */
[----:B--2---:R-:W-:-:S04]  /*6000*/  FMNMX.FTZ R0, R72, R73, !PT ;  /* 0x0000004948007209 */ /* 0x004fc80007810000 */
[----:B------:R-:W-:-:S04]  /*6010*/  FMNMX.FTZ R0, R188, R0, !PT ;  /* 0x00000000bc007209 */ /* 0x000fc80007810000 */
[----:B------:R-:W-:-:S04]  /*6020*/  FMNMX.FTZ R0, R141, R0, !PT ;  /* 0x000000008d007209 */ /* 0x000fc80007810000 */
[----:B------:R-:W-:-:S04]  /*6030*/  FMNMX.FTZ R0, R140, R0, !PT ;  /* 0x000000008c007209 */ /* 0x000fc80007810000 */
[----:B------:R-:W-:Y:S01]  /*6040*/  FMNMX.FTZ R0, R127, R0, !PT ;  /* 0x000000007f007209 */ /* 0x000fe20007810000 */
[----:B------:R-:W-:Y:S02]  /*6050*/  FFMA.FTZ R2, R60, c[0x0][0x23c], -R7 ;  /* 0x00008f003c027a23 */ /* 0x000fe40000010807 */
[----:B------:R-:W-:Y:S01]  /*6060*/  LDSM.16.MT88.4 R60, [R228+0x8800] ;  /* 0x00880000e43c783b */ /* 0x000fe20000004200 */
[----:B------:R-:W-:Y:S01]  /*6070*/  FMNMX.FTZ R0, R126, R0, !PT ;  /* 0x000000007e007209 */ /* 0x000fe20007810000 */
[----:B------:R2:W1:Y:S03]  /*6080*/  MUFU.EX2 R9, R2 ;  /* 0x0000000200097308 */ /* 0x0004660000000800 */
[----:B------:R-:W-:-:S04]  /*6090*/  FMNMX.FTZ R0, R124, R0, !PT ;  /* 0x000000007c007209 */ /* 0x000fc80007810000 */
[----:B------:R-:W-:Y:S01]  /*60a0*/  FMNMX.FTZ R0, R194, R0, !PT ;  /* 0x00000000c2007209 */ /* 0x000fe20007810000 */
[----:B--2---:R-:W-:-:S03]  /*60b0*/  FFMA.FTZ R2, R34, c[0x0][0x23c], -R5 ;  /* 0x00008f0022027a23 */ /* 0x004fc60000010805 */
[----:B------:R-:W-:Y:S01]  /*60c0*/  FMNMX.FTZ R0, R191, R0, !PT ;  /* 0x00000000bf007209 */ /* 0x000fe20007810000 */
[----:B------:R2:W-:Y:S03]  /*60d0*/  MUFU.EX2 R245, R2 ;  /* 0x0000000200f57308 */ /* 0x0005e60000000800 */
[----:B------:R-:W-:Y:S01]  /*60e0*/  FMNMX.FTZ R0, R164, R0, !PT ;  /* 0x00000000a4007209 */ /* 0x000fe20007810000 */
[----:B--2---:R-:W-:-:S04]  /*60f0*/  FFMA.FTZ R2, R37, c[0x0][0x23c], -R5 ;  /* 0x00008f0025027a23 */ /* 0x004fc80000010805 */
[----:B------:R2:W1:Y:S02]  /*6100*/  MUFU.EX2 R246, R2 ;  /* 0x0000000200f67308 */ /* 0x0004640000000800 */
[----:B--2---:R-:W-:Y:S02]  /*6110*/  FFMA.FTZ R2, R67, c[0x0][0x23c], -R5 ;  /* 0x00008f0043027a23 */ /* 0x004fe40000010805 */
[----:B------:R-:W-:Y:S04]  /*6120*/  LDSM.16.MT88.4 R64, [R231+0x8800] ;  /* 0x00880000e740783b */ /* 0x000fe80000004200 */
[----:B------:R2:W1:Y:S02]  /*6130*/  MUFU.EX2 R150, R2 ;  /* 0x0000000200967308 */ /* 0x0004640000000800 */
[----:B--2---:R-:W-:-:S02]  /*6140*/  FMNMX.FTZ R2, R152, R0, !PT ;  /* 0x0000000098027209 */ /* 0x004fc40007810000 */
        /* <DEDUP_REMOVED lines=17> */
[----:B----4-:R-:W-:-:S02]  /*6260*/  FMNMX.FTZ R2, R219, R2, !PT ;  /* 0x00000002db027209 */ /* 0x010fc40007810000 */
        /* <DEDUP_REMOVED lines=23> */
[----:B---3--:R-:W-:-:S02]  /*63e0*/  F2FP.BF16.PACK_AB R12, R3, R134 ;  /* 0x00000086030c723e */ /* 0x008fc400000010ff */
[----:B-1----:R-:W-:Y:S02]  /*63f0*/  F2FP.BF16.PACK_AB R14, R9, R248 ;  /* 0x000000f8090e723e */ /* 0x002fe400000010ff */
[----:B------:R-:W-:Y:S02]  /*6400*/  F2FP.BF16.PACK_AB R13, R246, R245 ;  /* 0x000000f5f60d723e */ /* 0x000fe400000010ff */
[----:B------:R-:W-:Y:S01]  /*6410*/  F2FP.BF16.PACK_AB R15, R10, R150 ;  /* 0x000000960a0f723e */ /* 0x000fe200000010ff */
[----:B------:R-:W1:Y:S01]  /*6420*/  SHFL.BFLY PT, R4, R0, 0x2, 0x1f ;  /* 0x0c401f0000047f89 */ /* 0x000e6200000e0000 */
[----:B------:R-:W-:-:S04]  /*6430*/  FMNMX.FTZ R2, R225, R2, !PT ;  /* 0x00000002e1027209 */ /* 0x000fc80007810000 */
[----:B------:R-:W-:Y:S01]  /*6440*/  FMNMX.FTZ R2, R220, R2, !PT ;  /* 0x00000002dc027209 */ /* 0x000fe20007810000 */
[----:B------:R-:W-:Y:S03]  /*6450*/  HMMA.16816.F32.BF16 R44, R12, R48, RZ ;  /* 0x000000300c2c723c */ /* 0x000fe600000418ff */
[----:B------:R-:W-:-:S05]  /*6460*/  FMNMX.FTZ R2, R218, R2, !PT ;  /* 0x00000002da027209 */ /* 0x000fca0007810000 */
[----:B------:R-:W-:Y:S01]  /*6470*/  HMMA.16816.F32.BF16 R40, R12, R52, RZ ;  /* 0x000000340c28723c */ /* 0x000fe200000418ff */
[----:B------:R-:W-:-:S07]  /*6480*/  FMNMX.FTZ R2, R208, R2, !PT ;  /* 0x00000002d0027209 */ /* 0x000fce0007810000 */
[C---:B------:R-:W-:Y:S08]  /*6490*/  HMMA.16816.F32.BF16 R36, R12.reuse, R56, RZ ;  /* 0x000000380c24723c */ /* 0x040ff000000418ff */
[C---:B------:R-:W-:Y:S08]  /*64a0*/  HMMA.16816.F32.BF16 R32, R12.reuse, R76, RZ ;  /* 0x0000004c0c20723c */ /* 0x040ff000000418ff */
[C---:B------:R-:W-:Y:S08]  /*64b0*/  HMMA.16816.F32.BF16 R28, R12.reuse, R50, RZ ;  /* 0x000000320c1c723c */ /* 0x040ff000000418ff */
[C---:B------:R-:W-:Y:S08]  /*64c0*/  HMMA.16816.F32.BF16 R24, R12.reuse, R54, RZ ;  /* 0x000000360c18723c */ /* 0x040ff000000418ff */
[C---:B------:R-:W-:Y:S08]  /*64d0*/  HMMA.16816.F32.BF16 R20, R12.reuse, R58, RZ ;  /* 0x0000003a0c14723c */ /* 0x040ff000000418ff */
[----:B------:R-:W-:Y:S01]  /*64e0*/  HMMA.16816.F32.BF16 R16, R12, R78, RZ ;  /* 0x0000004e0c10723c */ /* 0x000fe200000418ff */
[----:B------:R-:W-:-:S04]  /*64f0*/  FMNMX.FTZ R2, R205, R2, !PT ;  /* 0x00000002cd027209 */ /* 0x000fc80007810000 */
[----:B------:R-:W-:Y:S02]  /*6500*/  FMNMX.FTZ R2, R176, R2, !PT ;  /* 0x00000002b0027209 */ /* 0x000fe40007810000 */
[----:B------:R-:W-:Y:S02]  /*6510*/  F2FP.BF16.PACK_AB R12, R11, R251 ;  /* 0x000000fb0b0c723e */ /* 0x000fe400000010ff */
[----:B------:R-:W-:Y:S02]  /*6520*/  F2FP.BF16.PACK_AB R13, R242, R8 ;  /* 0x00000008f20d723e */ /* 0x000fe400000010ff */
[----:B------:R-:W-:Y:S02]  /*6530*/  F2FP.BF16.PACK_AB R14, R236, R239 ;  /* 0x000000efec0e723e */ /* 0x000fe400000010ff */
[----:B------:R-:W-:Y:S02]  /*6540*/  F2FP.BF16.PACK_AB R15, R235, R238 ;  /* 0x000000eeeb0f723e */ /* 0x000fe400000010ff */
[----:B------:R-:W-:-:S02]  /*6550*/  FMNMX.FTZ R2, R146, R2, !PT ;  /* 0x0000000292027209 */ /* 0x000fc40007810000 */
[----:B-1----:R-:W-:Y:S02]  /*6560*/  FMNMX.FTZ R0, R0, R4, !PT ;  /* 0x0000000400007209 */ /* 0x002fe40007810000 */
[----:B------:R-:W-:Y:S01]  /*6570*/  FMNMX.FTZ R2, R133, R2, !PT ;  /* 0x0000000285027209 */ /* 0x000fe20007810000 */
[----:B------:R-:W-:Y:S03]  /*6580*/  HMMA.16816.F32.BF16 R92, R12, R60, R44 ;  /* 0x0000003c0c5c723c */ /* 0x000fe6000004182c */
[----:B------:R-:W-:-:S05]  /*6590*/  FMNMX.FTZ R2, R132, R2, !PT ;  /* 0x0000000284027209 */ /* 0x000fca0007810000 */
[----:B------:R-:W-:Y:S01]  /*65a0*/  HMMA.16816.F32.BF16 R96, R12, R64, R40 ;  /* 0x000000400c60723c */ /* 0x000fe20000041828 */
[----:B------:R-:W-:-:S07]  /*65b0*/  FMNMX.FTZ R4, R123, R2, !PT ;  /* 0x000000027b047209 */ /* 0x000fce0007810000 */
[C---:B------:R-:W-:Y:S08]  /*65c0*/  HMMA.16816.F32.BF16 R116, R12.reuse, R68, R36 ;  /* 0x000000440c74723c */ /* 0x040ff00000041824 */
[C---:B------:R-:W-:Y:S08]  /*65d0*/  HMMA.16816.F32.BF16 R104, R12.reuse, R80, R32 ;  /* 0x000000500c68723c */ /* 0x040ff00000041820 */
[C---:B------:R-:W-:Y:S08]  /*65e0*/  HMMA.16816.F32.BF16 R88, R12.reuse, R62, R28 ;  /* 0x0000003e0c58723c */ /* 0x040ff0000004181c */
[C---:B------:R-:W-:Y:S08]  /*65f0*/  HMMA.16816.F32.BF16 R112, R12.reuse, R66, R24 ;  /* 0x000000420c70723c */ /* 0x040ff00000041818 */
[C---:B------:R-:W-:Y:S08]  /*6600*/  HMMA.16816.F32.BF16 R108, R12.reuse, R70, R20 ;  /* 0x000000460c6c723c */ /* 0x040ff00000041814 */
[----:B------:R-:W-:Y:S01]  /*6610*/  HMMA.16816.F32.BF16 R100, R12, R82, R16 ;  /* 0x000000520c64723c */ /* 0x000fe20000041810 */
[----:B------:R-:W1:Y:S04]  /*6620*/  SHFL.BFLY PT, R12, R0, 0x1, 0x1f ;  /* 0x0c201f00000c7f89 */ /* 0x000e6800000e0000 */
[----:B------:R-:W2:Y:S01]  /*6630*/  SHFL.BFLY PT, R6, R4, 0x2, 0x1f ;  /* 0x0c401f0004067f89 */ /* 0x000ea200000e0000 */
[----:B-1----:R-:W-:-:S04]  /*6640*/  FMNMX.FTZ R136, R0, R12, !PT ;  /* 0x0000000c00887209 */ /* 0x002fc80007810000 */
[C---:B------:R-:W-:Y:S01]  /*6650*/  FSETP.NEU.FTZ.AND P1, PT, R136.reuse, -INF , PT ;  /* 0xff8000008800780b */ /* 0x040fe20003f3d000 */
[----:B------:R-:W-:Y:S01]  /*6660*/  FMUL.FTZ R2, R136, c[0x0][0x23c] ;  /* 0x00008f0088027a20 */ /* 0x000fe20000410000 */
[----:B--2---:R-:W-:-:S04]  /*6670*/  FMNMX.FTZ R0, R4, R6, !PT ;  /* 0x0000000604007209 */ /* 0x004fc80007810000 */
[----:B------:R-:W-:Y:S01]  /*6680*/  FSEL R2, R2, RZ, P1 ;  /* 0x000000ff02027208 */ /* 0x000fe20000800000 */
[----:B------:R-:W1:Y:S04]  /*6690*/  SHFL.BFLY PT, R6, R0, 0x1, 0x1f ;  /* 0x0c201f0000067f89 */ /* 0x000e6800000e0000 */
[--C-:B------:R-:W-:Y:S01]  /*66a0*/  FFMA.FTZ R4, R72, c[0x0][0x23c], -R2.reuse ;  /* 0x00008f0048047a23 */ /* 0x100fe20000010802 */
[----:B------:R-:W-:Y:S04]  /*66b0*/  STL [R1+0x15c], R134 ;  /* 0x00015c8601007387 */ /* 0x000fe80000100800 */
[----:B------:R2:W-:Y:S02]  /*66c0*/  STL [R1+0x158], R3 ;  /* 0x0001580301007387 */ /* 0x0005e40000100800 */
[----:B--2---:R2:W-:Y:S02]  /*66d0*/  MUFU.EX2 R3, R4 ;  /* 0x0000000400037308 */ /* 0x0045e40000000800 */
[----:B--2---:R-:W-:-:S06]  /*66e0*/  FFMA.FTZ R4, R73, c[0x0][0x23c], -R2 ;  /* 0x00008f0049047a23 */ /* 0x004fcc0000010802 */
[----:B------:R2:W-:Y:S01]  /*66f0*/  MUFU.EX2 R134, R4 ;  /* 0x0000000400867308 */ /* 0x0005e20000000800 */
[----:B-1----:R-:W-:Y:S01]  /*6700*/  FMNMX.FTZ R135, R0, R6, !PT ;  /* 0x0000000600877209 */ /* 0x002fe20007810000 */
[----:B--2---:R-:W-:-:S06]  /*6710*/  FFMA.FTZ R4, R188, c[0x0][0x23c], -R2 ;  /* 0x00008f00bc047a23 */ /* 0x004fcc0000010802 */
[----:B------:R1:W-:Y:S01]  /*6720*/  MUFU.EX2 R244, R4 ;  /* 0x0000000400f47308 */ /* 0x0003e20000000800 */
[----:B------:R-:W-:Y:S02]  /*6730*/  FMUL.FTZ R0, R135, c[0x0][0x23c] ;  /* 0x00008f0087007a20 */ /* 0x000fe40000410000 */
[----:B-1----:R-:W-:-:S05]  /*6740*/  FFMA.FTZ R4, R141, c[0x0][0x23c], -R2 ;  /* 0x00008f008d047a23 */ /* 0x002fca0000010802 */
[----:B------:R1:W2:Y:S01]  /*6750*/  MUFU.EX2 R84, R4 ;  /* 0x0000000400547308 */ /* 0x0002a20000000800 */
[----:B------:R-:W-:Y:S01]  /*6760*/  FSETP.NEU.FTZ.AND P1, PT, R135, -INF , PT ;  /* 0xff8000008700780b */ /* 0x000fe20003f3d000 */
[----:B-1----:R-:W-:-:S06]  /*6770*/  FFMA.FTZ R4, R140, c[0x0][0x23c], -R2 ;  /* 0x00008f008c047a23 */ /* 0x002fcc0000010802 */
[----:B------:R1:W-:Y:S01]  /*6780*/  MUFU.EX2 R151, R4 ;  /* 0x0000000400977308 */ /* 0x0003e20000000800 */
[----:B------:R-:W-:Y:S01]  /*6790*/  FSEL R0, R0, RZ, P1 ;  /* 0x000000ff00007208 */ /* 0x000fe20000800000 */
[----:B-1----:R-:W-:-:S06]  /*67a0*/  FFMA.FTZ R4, R127, c[0x0][0x23c], -R2 ;  /* 0x00008f007f047a23 */ /* 0x002fcc0000010802 */
[----:B------:R1:W-:Y:S02]  /*67b0*/  MUFU.EX2 R243, R4 ;  /* 0x0000000400f37308 */ /* 0x0003e40000000800 */
[----:B-1----:R-:W-:-:S06]  /*67c0*/  FFMA.FTZ R4, R126, c[0x0][0x23c], -R2 ;  /* 0x00008f007e047a23 */ /* 0x002fcc0000010802 */
        /* <DEDUP_REMOVED lines=8> */
[----:B------:R1:W-:Y:S02]  /*6850*/  MUFU.EX2 R189, R4 ;  /* 0x0000000400bd7308 */ /* 0x0003e40000000800 */
[----:B-1----:R-:W-:-:S06]  /*6860*/  FFMA.FTZ R4, R143, c[0x0][0x23c], -R0 ;  /* 0x00008f008f047a23 */ /* 0x002fcc0000010800 */
[----:B------:R1:W4:Y:S02]  /*6870*/  MUFU.EX2 R149, R4 ;  /* 0x0000000400957308 */ /* 0x0003240000000800 */
[----:B-1----:R-:W-:-:S06]  /*6880*/  FFMA.FTZ R4, R142, c[0x0][0x23c], -R0 ;  /* 0x00008f008e047a23 */ /* 0x002fcc0000010800 */
[----:B------:R1:W-:Y:S02]  /*6890*/  MUFU.EX2 R250, R4 ;  /* 0x0000000400fa7308 */ /* 0x0003e40000000800 */
[----:B-1----:R-:W-:-:S06]  /*68a0*/  FFMA.FTZ R4, R138, c[0x0][0x23c], -R0 ;  /* 0x00008f008a047a23 */ /* 0x002fcc0000010800 */
[----:B------:R1:W1:Y:S01]  /*68b0*/  MUFU.EX2 R142, R4 ;  /* 0x00000004008e7308 */ /* 0x0002620000000800 */
[----:B--2---:R-:W-:Y:S01]  /*68c0*/  MOV R6, R84 ;  /* 0x0000005400067202 */ /* 0x004fe20000000f00 */
[----:B-1----:R-:W-:-:S06]  /*68d0*/  FFMA.FTZ R4, R137, c[0x0][0x23c], -R0 ;  /* 0x00008f0089047a23 */ /* 0x002fcc0000010800 */
[----:B------:R1:W-:Y:S01]  /*68e0*/  MUFU.EX2 R240, R4 ;  /* 0x0000000400f07308 */ /* 0x0003e20000000800 */
[----:B------:R-:W-:Y:S02]  /*68f0*/  F2FP.BF16.PACK_AB R16, R134, R3 ;  /* 0x000000038610723e */ /* 0x000fe400000010ff */
[----:B------:R-:W-:Y:S02]  /*6900*/  F2FP.BF16.PACK_AB R18, R6, R244 ;  /* 0x000000f40612723e */ /* 0x000fe400000010ff */
[----:B---3--:R-:W-:Y:S01]  /*6910*/  F2FP.BF16.PACK_AB R17, R188, R249 ;  /* 0x000000f9bc11723e */ /* 0x008fe200000010ff */
[----:B-1----:R-:W-:-:S04]  /*6920*/  FFMA.FTZ R4, R125, c[0x0][0x23c], -R0 ;  /* 0x00008f007d047a23 */ /* 0x002fc80000010800 */
[----:B------:R1:W2:Y:S01]  /*6930*/  MUFU.EX2 R140, R4 ;  /* 0x00000004008c7308 */ /* 0x0002a20000000800 */
[----:B----4-:R-:W-:Y:S01]  /*6940*/  F2FP.BF16.PACK_AB R19, R149, R189 ;  /* 0x000000bd9513723e */ /* 0x010fe200000010ff */
[----:B------:R-:W-:Y:S02]  /*6950*/  IMAD.MOV.U32 R124, RZ, RZ, R9 ;  /* 0x000000ffff7c7224 */ /* 0x000fe400078e0009 */
[----:B-1----:R-:W-:-:S04]  /*6960*/  FFMA.FTZ R4, R194, c[0x0][0x23c], -R2 ;  /* 0x00008f00c2047a23 */ /* 0x002fc80000010802 */
[----:B------:R1:W-:Y:S01]  /*6970*/  MUFU.EX2 R139, R4 ;  /* 0x00000004008b7308 */ /* 0x0003e20000000800 */
[----:B------:R-:W-:Y:S01]  /*6980*/  HMMA.16816.F32.BF16 R20, R16, R56, RZ ;  /* 0x000000381014723c */ /* 0x000fe200000418ff */
[----:B------:R-:W-:Y:S02]  /*6990*/  IMAD.MOV.U32 R141, RZ, RZ, R11 ;  /* 0x000000ffff8d7224 */ /* 0x000fe400078e000b */
[----:B-1----:R-:W-:-:S04]  /*69a0*/  FFMA.FTZ R4, R191, c[0x0][0x23c], -R2 ;  /* 0x00008f00bf047a23 */ /* 0x002fc80000010802 */
[----:B------:R1:W3:Y:S01]  /*69b0*/  MUFU.EX2 R9, R4 ;  /* 0x0000000400097308 */ /* 0x0002e20000000800 */
[----:B------:R-:W-:Y:S01]  /*69c0*/  HMMA.16816.F32.BF16 R24, R16, R52, RZ ;  /* 0x000000341018723c */ /* 0x000fe200000418ff */
[----:B-1----:R-:W-:-:S06]  /*69d0*/  FFMA.FTZ R4, R164, c[0x0][0x23c], -R2 ;  /* 0x00008f00a4047a23 */ /* 0x002fcc0000010802 */
[----:B------:R1:W-:Y:S01]  /*69e0*/  MUFU.EX2 R11, R4 ;  /* 0x00000004000b7308 */ /* 0x0003e20000000800 */
[----:B------:R-:W-:Y:S01]  /*69f0*/  F2FP.BF16.PACK_AB R12, R243, R151 ;  /* 0x00000097f30c723e */ /* 0x000fe200000010ff */
[----:B-1----:R-:W-:-:S06]  /*6a00*/  FFMA.FTZ R4, R152, c[0x0][0x23c], -R2 ;  /* 0x00008f0098047a23 */ /* 0x002fcc0000010802 */
[----:B------:R1:W-:Y:S01]  /*6a10*/  MUFU.EX2 R234, R4 ;  /* 0x0000000400ea7308 */ /* 0x0003e20000000800 */
[----:B------:R-:W-:Y:S02]  /*6a20*/  F2FP.BF16.PACK_AB R13, R142, R250 ;  /* 0x000000fa8e0d723e */ /* 0x000fe400000010ff */
[----:B------:R-:W-:Y:S02]  /*6a30*/  F2FP.BF16.PACK_AB R14, R237, R241 ;  /* 0x000000f1ed0e723e */ /* 0x000fe400000010ff */
[----:B--2---:R-:W-:Y:S01]  /*6a40*/  F2FP.BF16.PACK_AB R15, R140, R240 ;  /* 0x000000f08c0f723e */ /* 0x004fe200000010ff */
[----:B-1----:R-:W-:-:S04]  /*6a50*/  FFMA.FTZ R4, R193, c[0x0][0x23c], -R0 ;  /* 0x00008f00c1047a23 */ /* 0x002fc80000010800 */
[----:B------:R1:W-:Y:S01]  /*6a60*/  MUFU.EX2 R233, R4 ;  /* 0x0000000400e97308 */ /* 0x0003e20000000800 */
[----:B------:R-:W-:Y:S01]  /*6a70*/  MOV R126, R10 ;  /* 0x0000000a007e7202 */ /* 0x000fe20000000f00 */
[----:B------:R-:W-:Y:S01]  /*6a80*/  HMMA.16816.F32.BF16 R84, R12, R68, R20 ;  /* 0x000000440c54723c */ /* 0x000fe20000041814 */
[----:B-1----:R-:W-:-:S05]  /*6a90*/  FFMA.FTZ R4, R167, c[0x0][0x23c], -R0 ;  /* 0x00008f00a7047a23 */ /* 0x002fca0000010800 */
[----:B------:R1:W-:Y:S02]  /*6aa0*/  MUFU.EX2 R127, R4 ;  /* 0x00000004007f7308 */ /* 0x0003e40000000800 */
[----:B------:R-:W-:Y:S01]  /*6ab0*/  HMMA.16816.F32.BF16 R20, R16, R76, RZ ;  /* 0x0000004c1014723c */ /* 0x000fe200000418ff */
[----:B-1----:R-:W-:-:S05]  /*6ac0*/  FFMA.FTZ R4, R166, c[0x0][0x23c], -R0 ;  /* 0x00008f00a6047a23 */ /* 0x002fca0000010800 */
[----:B------:R1:W-:Y:S02]  /*6ad0*/  MUFU.EX2 R10, R4 ;  /* 0x00000004000a7308 */ /* 0x0003e40000000800 */
[----:B------:R-:W-:Y:S01]  /*6ae0*/  HMMA.16816.F32.BF16 R28, R16, R48, RZ ;  /* 0x00000030101c723c */ /* 0x000fe200000418ff */
[----:B-1----:R-:W-:-:S05]  /*6af0*/  FFMA.FTZ R4, R153, c[0x0][0x23c], -R0 ;  /* 0x00008f0099047a23 */ /* 0x002fca0000010800 */
[----:B------:R1:W-:Y:S02]  /*6b00*/  MUFU.EX2 R148, R4 ;  /* 0x0000000400947308 */ /* 0x0003e40000000800 */
[----:B------:R-:W-:Y:S01]  /*6b10*/  HMMA.16816.F32.BF16 R72, R12, R64, R24 ;  /* 0x000000400c48723c */ /* 0x000fe20000041818 */
[----:B-1----:R-:W-:-:S05]  /*6b20*/  FFMA.FTZ R4, R195, c[0x0][0x23c], -R7 ;  /* 0x00008f00c3047a23 */ /* 0x002fca0000010807 */
[----:B------:R1:W2:Y:S02]  /*6b30*/  MUFU.EX2 R143, R4 ;  /* 0x00000004008f7308 */ /* 0x0002a40000000800 */
[----:B------:R-:W-:Y:S01]  /*6b40*/  HMMA.16816.F32.BF16 R24, R16, R58, RZ ;  /* 0x0000003a1018723c */ /* 0x000fe200000418ff */
[----:B-1----:R-:W-:-:S05]  /*6b50*/  FFMA.FTZ R4, R190, c[0x0][0x23c], -R7 ;  /* 0x00008f00be047a23 */ /* 0x002fca0000010807 */
[----:B------:R1:W4:Y:S01]  /*6b60*/  MUFU.EX2 R232, R4 ;  /* 0x0000000400e87308 */ /* 0x0003220000000800 */
[----:B---3--:R-:W-:Y:S01]  /*6b70*/  MOV R190, R9 ;  /* 0x0000000900be7202 */ /* 0x008fe20000000f00 */
[----:B------:R-:W-:Y:S01]  /*6b80*/  HMMA.16816.F32.BF16 R32, R16, R50, RZ ;  /* 0x000000321020723c */ /* 0x000fe200000418ff */
[----:B-1----:R-:W-:-:S05]  /*6b90*/  FFMA.FTZ R4, R165, c[0x0][0x23c], -R7 ;  /* 0x00008f00a5047a23 */ /* 0x002fca0000010807 */
[----:B------:R1:W-:Y:S02]  /*6ba0*/  MUFU.EX2 R9, R4 ;  /* 0x0000000400097308 */ /* 0x0003e40000000800 */
[----:B------:R-:W-:Y:S01]  /*6bb0*/  HMMA.16816.F32.BF16 R56, R12, R80, R20 ;  /* 0x000000500c38723c */ /* 0x000fe20000041814 */
[----:B------:R-:W3:Y:S01]  /*6bc0*/  LDSM.16.MT88.4 R20, [R228+0x9000] ;  /* 0x00900000e414783b */ /* 0x000ee20000004200 */
[----:B-1----:R-:W-:-:S04]  /*6bd0*/  FFMA.FTZ R4, R155, c[0x0][0x23c], -R7 ;  /* 0x00008f009b047a23 */ /* 0x002fc80000010807 */
[----:B------:R1:W-:Y:S02]  /*6be0*/  MUFU.EX2 R138, R4 ;  /* 0x00000004008a7308 */ /* 0x0003e40000000800 */
[----:B------:R-:W-:Y:S01]  /*6bf0*/  HMMA.16816.F32.BF16 R44, R12, R60, R28 ;  /* 0x0000003c0c2c723c */ /* 0x000fe2000004181c */
[----:B------:R-:W-:Y:S02]  /*6c00*/  IMAD.MOV.U32 R155, RZ, RZ, R139 ;  /* 0x000000ffff9b7224 */ /* 0x000fe400078e008b */
[----:B-1----:R-:W-:-:S04]  /*6c10*/  FFMA.FTZ R4, R196, c[0x0][0x23c], -R5 ;  /* 0x00008f00c4047a23 */ /* 0x002fc80000010805 */
[----:B------:R1:W-:Y:S01]  /*6c20*/  MUFU.EX2 R196, R4 ;  /* 0x0000000400c47308 */ /* 0x0003e20000000800 */
[C---:B------:R-:W-:Y:S08]  /*6c30*/  HMMA.16816.F32.BF16 R28, R16.reuse, R54, RZ ;  /* 0x00000036101c723c */ /* 0x040ff000000418ff */
[----:B------:R-:W-:Y:S01]  /*6c40*/  HMMA.16816.F32.BF16 R16, R16, R78, RZ ;  /* 0x0000004e1010723c */ /* 0x000fe200000418ff */
[----:B-1----:R-:W-:-:S07]  /*6c50*/  FFMA.FTZ R4, R192, c[0x0][0x23c], -R5 ;  /* 0x00008f00c0047a23 */ /* 0x002fce0000010805 */
[C---:B------:R-:W-:Y:S01]  /*6c60*/  HMMA.16816.F32.BF16 R36, R12.reuse, R70, R24 ;  /* 0x000000460c24723c */ /* 0x040fe20000041818 */
[----:B------:R-:W1:Y:S01]  /*6c70*/  LDSM.16.MT88.4 R24, [R229+0x9000] ;  /* 0x00900000e518783b */ /* 0x000e620000004200 */
[----:B------:R2:W1:Y:S06]  /*6c80*/  MUFU.EX2 R139, R4 ;  /* 0x00000004008b7308 */ /* 0x00046c0000000800 */
[----:B------:R-:W-:Y:S01]  /*6c90*/  HMMA.16816.F32.BF16 R40, R12, R62, R32 ;  /* 0x0000003e0c28723c */ /* 0x000fe20000041820 */
[----:B--2---:R-:W-:Y:S01]  /*6ca0*/  FFMA.FTZ R4, R184, c[0x0][0x23c], -R5 ;  /* 0x00008f00b8047a23 */ /* 0x004fe20000010805 */
[----:B------:R-:W-:-:S02]  /*6cb0*/  MOV R184, R143 ;  /* 0x0000008f00b87202 */ /* 0x000fc40000000f00 */
[----:B------:R-:W-:Y:S02]  /*6cc0*/  MOV R143, R141 ;  /* 0x0000008d008f7202 */ /* 0x000fe40000000f00 */
[----:B------:R-:W-:Y:S02]  /*6cd0*/  MOV R141, R8 ;  /* 0x00000008008d7202 */ /* 0x000fe40000000f00 */
[----:B------:R2:W-:Y:S02]  /*6ce0*/  MUFU.EX2 R8, R4 ;  /* 0x0000000400087308 */ /* 0x0005e40000000800 */
[----:B--2---:R-:W-:-:S06]  /*6cf0*/  FFMA.FTZ R4, R154, c[0x0][0x23c], -R5 ;  /* 0x00008f009a047a23 */ /* 0x004fcc0000010805 */
[----:B------:R-:W2:Y:S01]  /*6d00*/  MUFU.EX2 R191, R4 ;  /* 0x0000000400bf7308 */ /* 0x000ea20000000800 */
[C---:B------:R-:W-:Y:S01]  /*6d10*/  HMMA.16816.F32.BF16 R48, R12.reuse, R66, R28 ;  /* 0x000000420c30723c */ /* 0x040fe2000004181c */
[----:B------:R-:W3:Y:S07]  /*6d20*/  LDSM.16.MT88.4 R28, [R231+0x9000] ;  /* 0x00900000e71c783b */ /* 0x000eee0000004200 */
[----:B------:R-:W-:Y:S07]  /*6d30*/  HMMA.16816.F32.BF16 R32, R12, R82, R16 ;  /* 0x000000520c20723c */ /* 0x000fee0000041810 */
[----:B------:R-:W-:-:S02]  /*6d40*/  F2FP.BF16.PACK_AB R16, R190, R155 ;  /* 0x0000009bbe10723e */ /* 0x000fc400000010ff */
[----:B------:R-:W-:Y:S02]  /*6d50*/  F2FP.BF16.PACK_AB R17, R127, R233 ;  /* 0x000000e97f11723e */ /* 0x000fe400000010ff */
[----:B------:R-:W-:Y:S02]  /*6d60*/  F2FP.BF16.PACK_AB R18, R234, R11 ;  /* 0x0000000bea12723e */ /* 0x000fe400000010ff */
[----:B------:R-:W-:Y:S02]  /*6d70*/  F2FP.BF16.PACK_AB R19, R148, R10 ;  /* 0x0000000a9413723e */ /* 0x000fe400000010ff */
[----:B----4-:R-:W-:Y:S02]  /*6d80*/  F2FP.BF16.PACK_AB R12, R232, R184 ;  /* 0x000000b8e80c723e */ /* 0x010fe400000010ff */
[----:B-1----:R-:W-:Y:S02]  /*6d90*/  F2FP.BF16.PACK_AB R13, R139, R196 ;  /* 0x000000c48b0d723e */ /* 0x002fe400000010ff */
[----:B------:R-:W-:-:S02]  /*6da0*/  F2FP.BF16.PACK_AB R14, R138, R9 ;  /* 0x000000098a0e723e */ /* 0x000fc400000010ff */
[----:B--2---:R-:W-:Y:S01]  /*6db0*/  F2FP.BF16.PACK_AB R15, R191, R8 ;  /* 0x00000008bf0f723e */ /* 0x004fe200000010ff */
[--C-:B------:R-:W-:Y:S01]  /*6dc0*/  FFMA.FTZ R4, R198, c[0x0][0x23c], -R2.reuse ;  /* 0x00008f00c6047a23 */ /* 0x100fe20000010802 */
[-C--:B---3--:R-:W-:Y:S01]  /*6dd0*/  HMMA.16816.F32.BF16 R44, R16, R20.reuse, R44 ;  /* 0x00000014102c723c */ /* 0x088fe2000004182c */
[----:B------:R-:W-:Y:S02]  /*6de0*/  MOV R137, R124 ;  /* 0x0000007c00897202 */ /* 0x000fe40000000f00 */
[----:B------:R1:W-:Y:S05]  /*6df0*/  MUFU.EX2 R124, R4 ;  /* 0x00000004007c7308 */ /* 0x0003ea0000000800 */
[C---:B------:R-:W-:Y:S08]  /*6e00*/  HMMA.16816.F32.BF16 R52, R12.reuse, R20, R92 ;  /* 0x000000140c34723c */ /* 0x040ff0000004185c */
[----:B------:R-:W-:Y:S01]  /*6e10*/  HMMA.16816.F32.BF16 R60, R12, R22, R88 ;  /* 0x000000160c3c723c */ /* 0x000fe20000041858 */
[----:B-1----:R-:W-:-:S07]  /*6e20*/  FFMA.FTZ R4, R186, c[0x0][0x23c], -R2 ;  /* 0x00008f00ba047a23 */ /* 0x002fce0000010802 */
[----:B------:R-:W-:Y:S01]  /*6e30*/  HMMA.16816.F32.BF16 R40, R16, R22, R40 ;  /* 0x000000161028723c */ /* 0x000fe20000041828 */
[----:B------:R-:W1:Y:S01]  /*6e40*/  LDSM.16.MT88.4 R20, [R230+0x9000] ;  /* 0x00900000e614783b */ /* 0x000e620000004200 */
[----:B------:R2:W-:Y:S06]  /*6e50*/  MUFU.EX2 R164, R4 ;  /* 0x0000000400a47308 */ /* 0x0005ec0000000800 */
[----:B------:R-:W-:Y:S01]  /*6e60*/  HMMA.16816.F32.BF16 R88, R12, R26, R108 ;  /* 0x0000001a0c58723c */ /* 0x000fe2000004186c */
[----:B--2---:R-:W-:-:S04]  /*6e70*/  FFMA.FTZ R4, R168, c[0x0][0x23c], -R2 ;  /* 0x00008f00a8047a23 */ /* 0x004fc80000010802 */
[----:B------:R2:W-:Y:S01]  /*6e80*/  MUFU.EX2 R111, R4 ;  /* 0x00000004006f7308 */ /* 0x0005e20000000800 */
[----:B------:R-:W-:Y:S02]  /*6e90*/  IMAD.MOV.U32 R194, RZ, RZ, R126 ;  /* 0x000000ffffc27224 */ /* 0x000fe400078e007e */
[----:B--2---:R-:W-:-:S05]  /*6ea0*/  FFMA.FTZ R4, R128, c[0x0][0x23c], -R2 ;  /* 0x00008f0080047a23 */ /* 0x004fca0000010802 */
[----:B------:R2:W3:Y:S01]  /*6eb0*/  MUFU.EX2 R152, R4 ;  /* 0x0000000400987308 */ /* 0x0004e20000000800 */
[----:B------:R-:W-:Y:S01]  /*6ec0*/  HMMA.16816.F32.BF16 R76, R12, R30, R112 ;  /* 0x0000001e0c4c723c */ /* 0x000fe20000041870 */
[----:B--2---:R-:W-:-:S06]  /*6ed0*/  FFMA.FTZ R4, R197, c[0x0][0x23c], -R0 ;  /* 0x00008f00c5047a23 */ /* 0x004fcc0000010800 */
[----:B------:R2:W-:Y:S02]  /*6ee0*/  MUFU.EX2 R125, R4 ;  /* 0x00000004007d7308 */ /* 0x0005e40000000800 */
[----:B--2---:R-:W-:-:S06]  /*6ef0*/  FFMA.FTZ R4, R171, c[0x0][0x23c], -R0 ;  /* 0x00008f00ab047a23 */ /* 0x004fcc0000010800 */
[----:B------:R2:W-:Y:S01]  /*6f00*/  MUFU.EX2 R126, R4 ;  /* 0x00000004007e7308 */ /* 0x0005e20000000800 */
[----:B------:R-:W-:Y:S01]  /*6f10*/  HMMA.16816.F32.BF16 R68, R12, R28, R96 ;  /* 0x0000001c0c44723c */ /* 0x000fe20000041860 */
[----:B--2---:R-:W-:-:S06]  /*6f20*/  FFMA.FTZ R4, R170, c[0x0][0x23c], -R0 ;  /* 0x00008f00aa047a23 */ /* 0x004fcc0000010800 */
[----:B------:R2:W-:Y:S01]  /*6f30*/  MUFU.EX2 R114, R4 ;  /* 0x0000000400727308 */ /* 0x0005e20000000800 */
[----:B------:R-:W-:Y:S01]  /*6f40*/  HMMA.16816.F32.BF16 R80, R12, R24, R116 ;  /* 0x000000180c50723c */ /* 0x000fe20000041874 */
[----:B--2---:R-:W-:-:S06]  /*6f50*/  FFMA.FTZ R4, R129, c[0x0][0x23c], -R0 ;  /* 0x00008f0081047a23 */ /* 0x004fcc0000010800 */
[----:B------:R2:W-:Y:S01]  /*6f60*/  MUFU.EX2 R192, R4 ;  /* 0x0000000400c07308 */ /* 0x0005e20000000800 */
[C---:B-1----:R-:W-:Y:S08]  /*6f70*/  HMMA.16816.F32.BF16 R104, R12.reuse, R20, R104 ;  /* 0x000000140c68723c */ /* 0x042ff00000041868 */
[----:B------:R-:W-:Y:S01]  /*6f80*/  HMMA.16816.F32.BF16 R100, R12, R22, R100 ;  /* 0x000000160c64723c */ /* 0x000fe20000041864 */
[----:B--2---:R-:W-:-:S04]  /*6f90*/  FFMA.FTZ R4, R199, c[0x0][0x23c], -R7 ;  /* 0x00008f00c7047a23 */ /* 0x004fc80000010807 */
[----:B------:R1:W-:Y:S03]  /*6fa0*/  MUFU.EX2 R12, R4 ;  /* 0x00000004000c7308 */ /* 0x0003e60000000800 */
[----:B------:R-:W-:Y:S01]  /*6fb0*/  HMMA.16816.F32.BF16 R64, R16, R28, R72 ;  /* 0x0000001c1040723c */ /* 0x000fe20000041848 */
[----:B-1----:R-:W-:-:S04]  /*6fc0*/  FFMA.FTZ R4, R185, c[0x0][0x23c], -R7 ;  /* 0x00008f00b9047a23 */ /* 0x002fc80000010807 */
[----:B------:R1:W2:Y:S03]  /*6fd0*/  MUFU.EX2 R13, R4 ;  /* 0x00000004000d7308 */ /* 0x0002a60000000800 */
[----:B------:R-:W-:Y:S01]  /*6fe0*/  HMMA.16816.F32.BF16 R72, R16, R20, R56 ;  /* 0x000000141048723c */ /* 0x000fe20000041838 */
[----:B-1----:R-:W-:-:S04]  /*6ff0*/  FFMA.FTZ R4, R169, c[0x0][0x23c], -R7 ;  /* 0x00008f00a9047a23 */ /* 0x002fc80000010807 */
[----:B------:R1:W-:Y:S03]  /*7000*/  MUFU.EX2 R108, R4 ;  /* 0x00000004006c7308 */ /* 0x0003e60000000800 */
[----:B------:R-:W-:Y:S01]  /*7010*/  HMMA.16816.F32.BF16 R32, R16, R22, R32 ;  /* 0x000000161020723c */ /* 0x000fe20000041820 */
[----:B------:R-:W4:Y:S01]  /*7020*/  LDSM.16.MT88.4 R20, [R228+0x9800] ;  /* 0x00980000e414783b */ /* 0x000f220000004200 */
[----:B-1----:R-:W-:-:S04]  /*7030*/  FFMA.FTZ R4, R131, c[0x0][0x23c], -R7 ;  /* 0x00008f0083047a23 */ /* 0x002fc80000010807 */
[----:B------:R1:W-:Y:S02]  /*7040*/  MUFU.EX2 R165, R4 ;  /* 0x0000000400a57308 */ /* 0x0003e40000000800 */
[----:B-1----:R-:W-:-:S06]  /*7050*/  FFMA.FTZ R4, R200, c[0x0][0x23c], -R5 ;  /* 0x00008f00c8047a23 */ /* 0x002fcc0000010805 */
[----:B------:R1:W-:Y:S01]  /*7060*/  MUFU.EX2 R128, R4 ;  /* 0x0000000400807308 */ /* 0x0003e20000000800 */
[----:B------:R-:W-:Y:S01]  /*7070*/  IMAD.MOV.U32 R193, RZ, RZ, R194 ;  /* 0x000000ffffc17224 */ /* 0x000fe200078e00c2 */
[----:B------:R-:W-:Y:S01]  /*7080*/  MOV R194, R6 ;  /* 0x0000000600c27202 */ /* 0x000fe20000000f00 */
[----:B-1----:R-:W-:-:S05]  /*7090*/  FFMA.FTZ R4, R187, c[0x0][0x23c], -R5 ;  /* 0x00008f00bb047a23 */ /* 0x002fca0000010805 */
[----:B------:R1:W1:Y:S02]  /*70a0*/  MUFU.EX2 R131, R4 ;  /* 0x0000000400837308 */ /* 0x0002640000000800 */
[----:B-1----:R-:W-:-:S06]  /*70b0*/  FFMA.FTZ R4, R180, c[0x0][0x23c], -R5 ;  /* 0x00008f00b4047a23 */ /* 0x002fcc0000010805 */
[----:B------:R1:W-:Y:S01]  /*70c0*/  MUFU.EX2 R109, R4 ;  /* 0x00000004006d7308 */ /* 0x0003e20000000800 */
[----:B---3--:R-:W-:Y:S02]  /*70d0*/  IMAD.MOV.U32 R129, RZ, RZ, R152 ;  /* 0x000000ffff817224 */ /* 0x008fe400078e0098 */
[----:B-1----:R-:W-:-:S05]  /*70e0*/  FFMA.FTZ R4, R130, c[0x0][0x23c], -R5 ;  /* 0x00008f0082047a23 */ /* 0x002fca0000010805 */
[----:B------:R-:W1:Y:S01]  /*70f0*/  MUFU.EX2 R6, R4 ;  /* 0x0000000400067308 */ /* 0x000e620000000800 */
[----:B--2---:R-:W-:Y:S02]  /*7100*/  MOV R200, R13 ;  /* 0x0000000d00c87202 */ /* 0x004fe40000000f00 */
[----:B------:R-:W-:Y:S01]  /*7110*/  MOV R180, R12 ;  /* 0x0000000c00b47202 */ /* 0x000fe20000000f00 */
[----:B------:R-:W-:Y:S01]  /*7120*/  HMMA.16816.F32.BF16 R96, R16, R30, R48 ;  /* 0x0000001e1060723c */ /* 0x000fe20000041830 */
[----:B------:R-:W-:Y:S01]  /*7130*/  F2FP.BF16.PACK_AB R13, R131, R128 ;  /* 0x00000080830d723e */ /* 0x000fe200000010ff */
[----:B------:R-:W2:Y:S01]  /*7140*/  LDSM.16.MT88.4 R28, [R231+0x9800] ;  /* 0x00980000e71c783b */ /* 0x000ea20000004200 */
[----:B------:R-:W-:Y:S02]  /*7150*/  F2FP.BF16.PACK_AB R12, R200, R180 ;  /* 0x000000b4c80c723e */ /* 0x000fe400000010ff */
[----:B------:R-:W-:-:S03]  /*7160*/  F2FP.BF16.PACK_AB R14, R165, R108 ;  /* 0x0000006ca50e723e */ /* 0x000fc600000010ff */
[----:B------:R-:W-:Y:S01]  /*7170*/  HMMA.16816.F32.BF16 R84, R16, R24, R84 ;  /* 0x000000181054723c */ /* 0x000fe20000041854 */
[----:B-1----:R-:W-:-:S07]  /*7180*/  F2FP.BF16.PACK_AB R15, R6, R109 ;  /* 0x0000006d060f723e */ /* 0x002fce00000010ff */
[----:B------:R-:W-:Y:S01]  /*7190*/  HMMA.16816.F32.BF16 R92, R16, R26, R36 ;  /* 0x0000001a105c723c */ /* 0x000fe20000041824 */
[----:B------:R-:W1:Y:S06]  /*71a0*/  LDSM.16.MT88.4 R24, [R229+0x9800] ;  /* 0x00980000e518783b */ /* 0x000e6c0000004200 */
[----:B------:R-:W-:Y:S02]  /*71b0*/  F2FP.BF16.PACK_AB R16, R164, R124 ;  /* 0x0000007ca410723e */ /* 0x000fe400000010ff */
[----:B------:R-:W-:Y:S02]  /*71c0*/  F2FP.BF16.PACK_AB R17, R126, R125 ;  /* 0x0000007d7e11723e */ /* 0x000fe400000010ff */
[----:B------:R-:W-:-:S02]  /*71d0*/  F2FP.BF16.PACK_AB R18, R129, R111 ;  /* 0x0000006f8112723e */ /* 0x000fc400000010ff */
[----:B------:R-:W-:Y:S01]  /*71e0*/  F2FP.BF16.PACK_AB R19, R192, R114 ;  /* 0x00000072c013723e */ /* 0x000fe200000010ff */
[----:B----4-:R-:W-:Y:S08]  /*71f0*/  HMMA.16816.F32.BF16 R56, R12, R22, R60 ;  /* 0x000000160c38723c */ /* 0x010ff0000004183c */
[-C--:B------:R-:W-:Y:S08]  /*7200*/  HMMA.16816.F32.BF16 R36, R16, R20.reuse, R44 ;  /* 0x000000141024723c */ /* 0x080ff0000004182c */
[----:B------:R-:W-:Y:S08]  /*7210*/  HMMA.16816.F32.BF16 R44, R12, R20, R52 ;  /* 0x000000140c2c723c */ /* 0x000ff00000041834 */
[----:B------:R-:W-:Y:S01]  /*7220*/  HMMA.16816.F32.BF16 R52, R16, R22, R40 ;  /* 0x000000161034723c */ /* 0x000fe20000041828 */
[----:B------:R-:W3:Y:S01]  /*7230*/  LDSM.16.MT88.4 R20, [R230+0x9800] ;  /* 0x00980000e614783b */ /* 0x000ee20000004200 */
[----:B------:R-:W-:-:S04]  /*7240*/  FFMA.FTZ R4, R202, c[0x0][0x23c], -R2 ;  /* 0x00008f00ca047a23 */ /* 0x000fc80000010802 */
[----:B------:R4:W-:Y:S02]  /*7250*/  MUFU.EX2 R197, R4 ;  /* 0x0000000400c57308 */ /* 0x0009e40000000800 */
[----:B--2---:R-:W-:Y:S01]  /*7260*/  HMMA.16816.F32.BF16 R48, R16, R28, R64 ;  /* 0x0000001c1030723c */ /* 0x004fe20000041840 */
[----:B----4-:R-:W-:-:S05]  /*7270*/  FFMA.FTZ R4, R182, c[0x0][0x23c], -R2 ;  /* 0x00008f00b6047a23 */ /* 0x010fca0000010802 */
[----:B------:R2:W4:Y:S02]  /*7280*/  MUFU.EX2 R187, R4 ;  /* 0x0000000400bb7308 */ /* 0x0005240000000800 */
[----:B------:R-:W-:Y:S01]  /*7290*/  HMMA.16816.F32.BF16 R60, R12, R30, R76 ;  /* 0x0000001e0c3c723c */ /* 0x000fe2000004184c */
[----:B--2---:R-:W-:-:S05]  /*72a0*/  FFMA.FTZ R4, R172, c[0x0][0x23c], -R2 ;  /* 0x00008f00ac047a23 */ /* 0x004fca0000010802 */
[----:B------:R2:W-:Y:S02]  /*72b0*/  MUFU.EX2 R170, R4 ;  /* 0x0000000400aa7308 */ /* 0x0005e40000000800 */
[C---:B-1----:R-:W-:Y:S08]  /*72c0*/  HMMA.16816.F32.BF16 R64, R12.reuse, R24, R80 ;  /* 0x000000180c40723c */ /* 0x042ff00000041850 */
[----:B---3--:R-:W-:Y:S01]  /*72d0*/  HMMA.16816.F32.BF16 R80, R12, R20, R104 ;  /* 0x000000140c50723c */ /* 0x008fe20000041868 */
[----:B--2---:R-:W-:-:S07]  /*72e0*/  FFMA.FTZ R4, R122, c[0x0][0x23c], -R2 ;  /* 0x00008f007a047a23 */ /* 0x004fce0000010802 */
[----:B------:R-:W-:Y:S01]  /*72f0*/  HMMA.16816.F32.BF16 R76, R12, R22, R100 ;  /* 0x000000160c4c723c */ /* 0x000fe20000041864 */
[----:B------:R1:W-:Y:S07]  /*7300*/  MUFU.EX2 R152, R4 ;  /* 0x0000000400987308 */ /* 0x0003ee0000000800 */
[C---:B------:R-:W-:Y:S08]  /*7310*/  HMMA.16816.F32.BF16 R72, R16.reuse, R20, R72 ;  /* 0x000000141048723c */ /* 0x040ff00000041848 */
[----:B------:R-:W-:Y:S01]  /*7320*/  HMMA.16816.F32.BF16 R32, R16, R22, R32 ;  /* 0x000000161020723c */ /* 0x000fe20000041820 */
[----:B------:R-:W2:Y:S01]  /*7330*/  LDSM.16.MT88.4 R20, [R228+0xa000] ;  /* 0x00a00000e414783b */ /* 0x000ea20000004200 */
[----:B-1----:R-:W-:-:S04]  /*7340*/  FFMA.FTZ R4, R201, c[0x0][0x23c], -R0 ;  /* 0x00008f00c9047a23 */ /* 0x002fc80000010800 */
[----:B------:R1:W-:Y:S02]  /*7350*/  MUFU.EX2 R198, R4 ;  /* 0x0000000400c67308 */ /* 0x0003e40000000800 */
[----:B-1----:R-:W-:-:S06]  /*7360*/  FFMA.FTZ R4, R174, c[0x0][0x23c], -R0 ;  /* 0x00008f00ae047a23 */ /* 0x002fcc0000010800 */
[----:B------:R1:W3:Y:S02]  /*7370*/  MUFU.EX2 R185, R4 ;  /* 0x0000000400b97308 */ /* 0x0002e40000000800 */
[----:B-1----:R-:W-:-:S06]  /*7380*/  FFMA.FTZ R4, R173, c[0x0][0x23c], -R0 ;  /* 0x00008f00ad047a23 */ /* 0x002fcc0000010800 */
[----:B------:R1:W-:Y:S02]  /*7390*/  MUFU.EX2 R169, R4 ;  /* 0x0000000400a97308 */ /* 0x0003e40000000800 */
[----:B-1----:R-:W-:-:S06]  /*73a0*/  FFMA.FTZ R4, R156, c[0x0][0x23c], -R0 ;  /* 0x00008f009c047a23 */ /* 0x002fcc0000010800 */
[----:B------:R1:W1:Y:S01]  /*73b0*/  MUFU.EX2 R153, R4 ;  /* 0x0000000400997308 */ /* 0x0002620000000800 */
[C---:B------:R-:W-:Y:S08]  /*73c0*/  HMMA.16816.F32.BF16 R40, R12.reuse, R28, R68 ;  /* 0x0000001c0c28723c */ /* 0x040ff00000041844 */
[----:B------:R-:W-:Y:S08]  /*73d0*/  HMMA.16816.F32.BF16 R68, R12, R26, R88 ;  /* 0x0000001a0c44723c */ /* 0x000ff00000041858 */
[C---:B------:R-:W-:Y:S08]  /*73e0*/  HMMA.16816.F32.BF16 R88, R16.reuse, R30, R96 ;  /* 0x0000001e1058723c */ /* 0x040ff00000041860 */
[----:B------:R-:W-:Y:S01]  /*73f0*/  HMMA.16816.F32.BF16 R92, R16, R26, R92 ;  /* 0x0000001a105c723c */ /* 0x000fe2000004185c */
[----:B-1----:R-:W-:Y:S01]  /*7400*/  FFMA.FTZ R4, R203, c[0x0][0x23c], -R7 ;  /* 0x00008f00cb047a23 */ /* 0x002fe20000010807 */
[----:B------:R-:W-:Y:S01]  /*7410*/  MOV R166, R137 ;  /* 0x0000008900a67202 */ /* 0x000fe20000000f00 */
[----:B------:R-:W-:-:S02]  /*7420*/  IMAD.MOV.U32 R167, RZ, RZ, R249 ;  /* 0x000000ffffa77224 */ /* 0x000fc400078e00f9 */
[----:B------:R-:W-:Y:S01]  /*7430*/  IMAD.MOV.U32 R112, RZ, RZ, R250 ;  /* 0x000000ffff707224 */ /* 0x000fe200078e00fa */
[----:B------:R-:W-:Y:S01]  /*7440*/  MOV R115, R251 ;  /* 0x000000fb00737202 */ /* 0x000fe20000000f00 */
[----:B------:R-:W-:Y:S01]  /*7450*/  IMAD.MOV.U32 R118, RZ, RZ, R193 ;  /* 0x000000ffff767224 */ /* 0x000fe200078e00c1 */
[----:B------:R-:W-:Y:S01]  /*7460*/  HMMA.16816.F32.BF16 R96, R16, R24, R84 ;  /* 0x000000181060723c */ /* 0x000fe20000041854 */
[----:B------:R1:W-:Y:S01]  /*7470*/  MUFU.EX2 R199, R4 ;  /* 0x0000000400c77308 */ /* 0x0003e20000000800 */
[----:B------:R-:W-:Y:S01]  /*7480*/  MOV R137, R248 ;  /* 0x000000f800897202 */ /* 0x000fe20000000f00 */
[----:B------:R-:W-:Y:S01]  /*7490*/  IMAD.MOV.U32 R195, RZ, RZ, R140 ;  /* 0x000000ffffc37224 */ /* 0x000fe200078e008c */
[----:B------:R-:W-:Y:S01]  /*74a0*/  MOV R117, R142 ;  /* 0x0000008e00757202 */ /* 0x000fe20000000f00 */
[----:B------:R-:W1:Y:S02]  /*74b0*/  LDSM.16.MT88.4 R28, [R231+0xa000] ;  /* 0x00a00000e71c783b */ /* 0x000e640000004200 */
[----:B----4-:R-:W-:-:S02]  /*74c0*/  F2FP.BF16.PACK_AB R16, R187, R197 ;  /* 0x000000c5bb10723e */ /* 0x010fc400000010ff */
[----:B---3--:R-:W-:Y:S01]  /*74d0*/  F2FP.BF16.PACK_AB R17, R185, R198 ;  /* 0x000000c6b911723e */ /* 0x008fe200000010ff */
[----:B------:R-:W3:Y:S01]  /*74e0*/  LDSM.16.MT88.4 R24, [R229+0xa000] ;  /* 0x00a00000e518783b */ /* 0x000ee20000004200 */
[----:B------:R-:W-:Y:S02]  /*74f0*/  F2FP.BF16.PACK_AB R18, R152, R170 ;  /* 0x000000aa9812723e */ /* 0x000fe400000010ff */
[----:B------:R-:W-:-:S07]  /*7500*/  F2FP.BF16.PACK_AB R19, R153, R169 ;  /* 0x000000a99913723e */ /* 0x000fce00000010ff */
[----:B--2---:R-:W-:Y:S07]  /*7510*/  HMMA.16816.F32.BF16 R104, R16, R20, R36 ;  /* 0x000000141068723c */ /* 0x004fee0000041824 */
[----:B------:R-:W-:Y:S02]  /*7520*/  FFMA.FTZ R39, R219, c[0x0][0x23c], -R2 ;  /* 0x00008f00db277a23 */ /* 0x000fe40000010802 */
[----:B------:R-:W2:Y:S04]  /*7530*/  LDL.LU R219, [R1+0x168] ;  /* 0x0001680001db7983 */ /* 0x000ea80000300800 */
[----:B------:R-:W4:Y:S01]  /*7540*/  LDL.LU R122, [R1+0x10] ;  /* 0x00001000017a7983 */ /* 0x000f220000300800 */
[----:B-1----:R-:W-:-:S04]  /*7550*/  FFMA.FTZ R4, R181, c[0x0][0x23c], -R7 ;  /* 0x00008f00b5047a23 */ /* 0x002fc80000010807 */
[----:B------:R1:W-:Y:S02]  /*7560*/  MUFU.EX2 R171, R4 ;  /* 0x0000000400ab7308 */ /* 0x0003e40000000800 */
[----:B-1----:R-:W-:-:S06]  /*7570*/  FFMA.FTZ R4, R159, c[0x0][0x23c], -R7 ;  /* 0x00008f009f047a23 */ /* 0x002fcc0000010807 */
[----:B------:R1:W-:Y:S02]  /*7580*/  MUFU.EX2 R168, R4 ;  /* 0x0000000400a87308 */ /* 0x0003e40000000800 */
[----:B-1----:R-:W-:-:S06]  /*7590*/  FFMA.FTZ R4, R158, c[0x0][0x23c], -R7 ;  /* 0x00008f009e047a23 */ /* 0x002fcc0000010807 */
[----:B------:R1:W1:Y:S02]  /*75a0*/  MUFU.EX2 R110, R4 ;  /* 0x00000004006e7308 */ /* 0x0002640000000800 */
[----:B-1----:R-:W-:-:S06]  /*75b0*/  FFMA.FTZ R4, R204, c[0x0][0x23c], -R5 ;  /* 0x00008f00cc047a23 */ /* 0x002fcc0000010805 */
[----:B------:R1:W-:Y:S02]  /*75c0*/  MUFU.EX2 R248, R4 ;  /* 0x0000000400f87308 */ /* 0x0003e40000000800 */
[----:B-1----:R-:W-:-:S06]  /*75d0*/  FFMA.FTZ R4, R183, c[0x0][0x23c], -R5 ;  /* 0x00008f00b7047a23 */ /* 0x002fcc0000010805 */
[----:B------:R1:W1:Y:S02]  /*75e0*/  MUFU.EX2 R249, R4 ;  /* 0x0000000400f97308 */ /* 0x0002640000000800 */
[----:B-1----:R-:W-:-:S06]  /*75f0*/  FFMA.FTZ R4, R175, c[0x0][0x23c], -R5 ;  /* 0x00008f00af047a23 */ /* 0x002fcc0000010805 */
[----:B------:R1:W-:Y:S02]  /*7600*/  MUFU.EX2 R250, R4 ;  /* 0x0000000400fa7308 */ /* 0x0003e40000000800 */
[----:B-1----:R-:W-:-:S06]  /*7610*/  FFMA.FTZ R4, R157, c[0x0][0x23c], -R5 ;  /* 0x00008f009d047a23 */ /* 0x002fcc0000010805 */
[----:B------:R-:W1:Y:S01]  /*7620*/  MUFU.EX2 R251, R4 ;  /* 0x0000000400fb7308 */ /* 0x000e620000000800 */
[----:B------:R-:W-:Y:S02]  /*7630*/  MOV R175, R110 ;  /* 0x0000006e00af7202 */ /* 0x000fe40000000f00 */
[----:B------:R-:W-:Y:S02]  /*7640*/  F2FP.BF16.PACK_AB R12, R171, R199 ;  /* 0x000000c7ab0c723e */ /* 0x000fe400000010ff */
[----:B------:R-:W-:Y:S02]  /*7650*/  F2FP.BF16.PACK_AB R13, R249, R248 ;  /* 0x000000f8f90d723e */ /* 0x000fe400000010ff */
[----:B------:R-:W-:Y:S01]  /*7660*/  F2FP.BF16.PACK_AB R14, R175, R168 ;  /* 0x000000a8af0e723e */ /* 0x000fe200000010ff */
[----:B------:R-:W-:Y:S01]  /*7670*/  IMAD.MOV.U32 R110, RZ, RZ, R149 ;  /* 0x000000ffff6e7224 */ /* 0x000fe200078e0095 */
[----:B------:R-:W-:Y:S02]  /*7680*/  MOV R154, R143 ;  /* 0x0000008f009a7202 */ /* 0x000fe40000000f00 */
[----:B-1----:R-:W-:Y:S01]  /*7690*/  F2FP.BF16.PACK_AB R15, R251, R250 ;  /* 0x000000fafb0f723e */ /* 0x002fe200000010ff */
[----:B------:R-:W-:Y:S01]  /*76a0*/  HMMA.16816.F32.BF16 R100, R16, R22, R52 ;  /* 0x000000161064723c */ /* 0x000fe20000041834 */
[----:B------:R-:W-:-:S02]  /*76b0*/  MOV R116, R141 ;  /* 0x0000008d00747202 */ /* 0x000fc40000000f00 */
[----:B------:R-:W-:Y:S02]  /*76c0*/  MOV R113, R151 ;  /* 0x0000009700717202 */ /* 0x000fe40000000f00 */
[----:B------:R-:W-:Y:S02]  /*76d0*/  MOV R193, R150 ;  /* 0x0000009600c17202 */ /* 0x000fe40000000f00 */
[----:B------:R-:W-:Y:S01]  /*76e0*/  MOV R119, R148 ;  /* 0x0000009400777202 */ /* 0x000fe20000000f00 */
[C---:B------:R-:W-:Y:S08]  /*76f0*/  HMMA.16816.F32.BF16 R140, R12.reuse, R20, R44 ;  /* 0x000000140c8c723c */ /* 0x040ff0000004182c */
[----:B------:R-:W-:Y:S01]  /*7700*/  HMMA.16816.F32.BF16 R148, R12, R22, R56 ;  /* 0x000000160c94723c */ /* 0x000fe20000041838 */
[----:B------:R-:W1:Y:S01]  /*7710*/  LDSM.16.MT88.4 R20, [R230+0xa000] ;  /* 0x00a00000e614783b */ /* 0x000e620000004200 */
[----:B------:R-:W-:-:S02]  /*7720*/  MOV R182, R108 ;  /* 0x0000006c00b67202 */ /* 0x000fc40000000f00 */
[----:B------:R-:W-:Y:S02]  /*7730*/  MOV R108, R166 ;  /* 0x000000a6006c7202 */ /* 0x000fe40000000f00 */
[----:B------:R-:W-:Y:S01]  /*7740*/  MOV R166, R167 ;  /* 0x000000a700a67202 */ /* 0x000fe20000000f00 */
[----:B------:R-:W-:Y:S02]  /*7750*/  IMAD.MOV.U32 R167, RZ, RZ, R137 ;  /* 0x000000ffffa77224 */ /* 0x000fe400078e0089 */
[----:B------:R-:W2:Y:S01]  /*7760*/  LDL.LU R137, [R1+0x8] ;  /* 0x0000080001897983 */ /* 0x000ea20000300800 */
[-C--:B------:R-:W-:Y:S01]  /*7770*/  HMMA.16816.F32.BF16 R84, R12, R28.reuse, R40 ;  /* 0x0000001c0c54723c */ /* 0x080fe20000041828 */
        /* <DEDUP_REMOVED lines=8> */
[--C-:B------:R-:W-:Y:S01]  /*7800*/  FFMA.FTZ R38, R226, c[0x0][0x23c], -R2.reuse ;  /* 0x00008f00e2267a23 */ /* 0x100fe20000010802 */
[----:B------:R-:W-:Y:S01]  /*7810*/  MOV R174, R131 ;  /* 0x0000008300ae7202 */ /* 0x000fe20000000f00 */
[--C-:B------:R-:W-:Y:S01]  /*7820*/  FFMA.FTZ R37, R223, c[0x0][0x23c], -R2.reuse ;  /* 0x00008f00df257a23 */ /* 0x100fe20000010802 */
[----:B------:R-:W-:Y:S01]  /*7830*/  MOV R131, R119 ;  /* 0x0000007700837202 */ /* 0x000fe20000000f00 */
[----:B------:R-:W-:-:S02]  /*7840*/  FFMA.FTZ R36, R211, c[0x0][0x23c], -R2 ;  /* 0x00008f00d3247a23 */ /* 0x000fc40000010802 */
[--C-:B------:R-:W-:Y:S01]  /*7850*/  FFMA.FTZ R115, R160, c[0x0][0x23c], -R2.reuse ;  /* 0x00008f00a0737a23 */ /* 0x100fe20000010802 */
[C---:B---3--:R-:W-:Y:S01]  /*7860*/  HMMA.16816.F32.BF16 R52, R12.reuse, R24, R64 ;  /* 0x000000180c34723c */ /* 0x048fe20000041840 */
[--C-:B------:R-:W-:Y:S02]  /*7870*/  FFMA.FTZ R116, R144, c[0x0][0x23c], -R2.reuse ;  /* 0x00008f0090747a23 */ /* 0x100fe40000010802 */
[--C-:B------:R-:W-:Y:S02]  /*7880*/  FFMA.FTZ R117, R121, c[0x0][0x23c], -R2.reuse ;  /* 0x00008f0079757a23 */ /* 0x100fe40000010802 */
[--C-:B------:R-:W-:Y:S02]  /*7890*/  FFMA.FTZ R118, R120, c[0x0][0x23c], -R2.reuse ;  /* 0x00008f0078767a23 */ /* 0x100fe40000010802 */
[--C-:B------:R-:W-:Y:S01]  /*78a0*/  FFMA.FTZ R66, R209, c[0x0][0x23c], -R2.reuse ;  /* 0x00008f00d1427a23 */ /* 0x100fe20000010802 */
[----:B------:R-:W-:Y:S01]  /*78b0*/  HMMA.16816.F32.BF16 R56, R12, R30, R60 ;  /* 0x0000001e0c38723c */ /* 0x000fe2000004183c */
[----:B------:R-:W-:Y:S01]  /*78c0*/  FFMA.FTZ R67, R206, c[0x0][0x23c], -R2 ;  /* 0x00008f00ce437a23 */ /* 0x000fe20000010802 */
[----:B------:R-:W-:Y:S01]  /*78d0*/  MOV R201, R172 ;  /* 0x000000ac00c97202 */ /* 0x000fe20000000f00 */
[----:B------:R-:W-:-:S05]  /*78e0*/  FFMA.FTZ R29, R225, c[0x0][0x23c], -R0 ;  /* 0x00008f00e11d7a23 */ /* 0x000fca0000010800 */
[----:B-1----:R-:W-:Y:S01]  /*78f0*/  HMMA.16816.F32.BF16 R40, R12, R22, R76 ;  /* 0x000000160c28723c */ /* 0x002fe2000004184c */
[--C-:B------:R-:W-:Y:S02]  /*7900*/  FFMA.FTZ R28, R220, c[0x0][0x23c], -R0.reuse ;  /* 0x00008f00dc1c7a23 */ /* 0x100fe40000010800 */
[--C-:B------:R-:W-:Y:S02]  /*7910*/  FFMA.FTZ R119, R146, c[0x0][0x23c], -R0.reuse ;  /* 0x00008f0092777a23 */ /* 0x100fe40000010800 */
[----:B------:R-:W-:-:S03]  /*7920*/  FFMA.FTZ R120, R133, c[0x0][0x23c], -R0 ;  /* 0x00008f0085787a23 */ /* 0x000fc60000010800 */
[----:B------:R-:W-:Y:S01]  /*7930*/  HMMA.16816.F32.BF16 R76, R16, R26, R92 ;  /* 0x0000001a104c723c */ /* 0x000fe2000004185c */
[----:B------:R-:W-:Y:S02]  /*7940*/  FFMA.FTZ R121, R132, c[0x0][0x23c], -R0 ;  /* 0x00008f0084797a23 */ /* 0x000fe40000010800 */
[----:B------:R-:W-:-:S04]  /*7950*/  IMAD.MOV.U32 R172, RZ, RZ, R114 ;  /* 0x000000ffffac7224 */ /* 0x000fc800078e0072 */
[--C-:B------:R-:W-:Y:S01]  /*7960*/  FFMA.FTZ R93, R178, c[0x0][0x23c], -R2.reuse ;  /* 0x00008f00b25d7a23 */ /* 0x100fe20000010802 */
[----:B------:R-:W-:Y:S01]  /*7970*/  HMMA.16816.F32.BF16 R48, R12, R26, R68 ;  /* 0x0000001a0c30723c */ /* 0x000fe20000041844 */
[----:B------:R-:W-:Y:S02]  /*7980*/  FFMA.FTZ R94, R161, c[0x0][0x23c], -R2 ;  /* 0x00008f00a15e7a23 */ /* 0x000fe40000010802 */
[----:B------:R-:W-:-:S05]  /*7990*/  FFMA.FTZ R95, R218, c[0x0][0x23c], -R0 ;  /* 0x00008f00da5f7a23 */ /* 0x000fca0000010800 */
[C---:B------:R-:W-:Y:S07]  /*79a0*/  HMMA.16816.F32.BF16 R60, R16.reuse, R30, R88 ;  /* 0x0000001e103c723c */ /* 0x040fee0000041858 */
[--C-:B------:R-:W-:Y:S01]  /*79b0*/  FFMA.FTZ R31, R216, c[0x0][0x23c], -R0.reuse ;  /* 0x00008f00d81f7a23 */ /* 0x100fe20000010800 */
[----:B------:R-:W-:Y:S01]  /*79c0*/  HMMA.16816.F32.BF16 R68, R16, R24, R96 ;  /* 0x000000181044723c */ /* 0x000fe20000041860 */
[----:B------:R-:W-:Y:S01]  /*79d0*/  FFMA.FTZ R30, R252, c[0x0][0x23c], -R0 ;  /* 0x00008f00fc1e7a23 */ /* 0x000fe20000010800 */
[----:B------:R-:W3:Y:S01]  /*79e0*/  LDL.LU R216, [R1+0x164] ;  /* 0x0001640001d87983 */ /* 0x000ee20000300800 */
[----:B------:R-:W-:-:S02]  /*79f0*/  FADD.FTZ R92, R3, R134 ;  /* 0x00000086035c7221 */ /* 0x000fc40000010000 */
[----:B------:R-:W-:Y:S01]  /*7a00*/  FFMA.FTZ R4, R224, c[0x0][0x23c], -R7 ;  /* 0x00008f00e0047a23 */ /* 0x000fe20000010807 */
[----:B------:R-:W1:Y:S01]  /*7a10*/  LDSM.16.MT88.4 R24, [R228+0xa800] ;  /* 0x00a80000e418783b */ /* 0x000e620000004200 */
[--C-:B------:R-:W-:Y:S02]  /*7a20*/  FFMA.FTZ R96, R208, c[0x0][0x23c], -R0.reuse ;  /* 0x00008f00d0607a23 */ /* 0x100fe40000010800 */
[--C-:B------:R-:W-:Y:S02]  /*7a30*/  FFMA.FTZ R97, R205, c[0x0][0x23c], -R0.reuse ;  /* 0x00008f00cd617a23 */ /* 0x100fe40000010800 */
[--C-:B------:R-:W-:Y:S02]  /*7a40*/  FFMA.FTZ R98, R176, c[0x0][0x23c], -R0.reuse ;  /* 0x00008f00b0627a23 */ /* 0x100fe40000010800 */
[----:B----4-:R-:W-:Y:S02]  /*7a50*/  FFMA.FTZ R2, R122, c[0x0][0x23c], -R5 ;  /* 0x00008f007a027a23 */ /* 0x010fe40000010805 */
[----:B------:R-:W-:-:S02]  /*7a60*/  FFMA.FTZ R122, R123, c[0x0][0x23c], -R0 ;  /* 0x00008f007b7a7a23 */ /* 0x000fc40000010800 */
[----:B------:R-:W-:Y:S02]  /*7a70*/  FFMA.FTZ R0, R222, c[0x0][0x23c], -R5 ;  /* 0x00008f00de007a23 */ /* 0x000fe40000010805 */
[----:B------:R-:W4:Y:S04]  /*7a80*/  LDL.LU R222, [R1+0x160] ;  /* 0x0001600001de7983 */ /* 0x000f280000300800 */
[----:B------:R-:W4:Y:S04]  /*7a90*/  LDL.LU R114, [R1+0xc] ;  /* 0x00000c0001727983 */ /* 0x000f280000300800 */
[----:B------:R-:W4:Y:S04]  /*7aa0*/  LDL.LU R134, [R1+0x15c] ;  /* 0x00015c0001867983 */ /* 0x000f280000300800 */
[----:B------:R-:W4:Y:S01]  /*7ab0*/  LDL.LU R3, [R1+0x158] ;  /* 0x0001580001037983 */ /* 0x000f220000300800 */
[-C--:B------:R-:W-:Y:S01]  /*7ac0*/  HMMA.16816.F32.BF16 R44, R12, R20.reuse, R80 ;  /* 0x000000140c2c723c */ /* 0x080fe20000041850 */
[----:B------:R1:W-:Y:S02]  /*7ad0*/  MUFU.EX2 R224, R4 ;  /* 0x0000000400e07308 */ /* 0x0003e40000000800 */
[----:B------:R-:W-:Y:S05]  /*7ae0*/  LDSM.16.MT88.4 R12, [R230+0xa800] ;  /* 0x00a80000e60c783b */ /* 0x000fea0000004200 */
[----:B------:R-:W-:Y:S01]  /*7af0*/  HMMA.16816.F32.BF16 R80, R16, R20, R72 ;  /* 0x000000141050723c */ /* 0x000fe20000041848 */
[----:B------:R-:W-:-:S07]  /*7b00*/  IMAD.MOV.U32 R173, RZ, RZ, R186 ;  /* 0x000000ffffad7224 */ /* 0x000fce00078e00ba */
[----:B------:R-:W-:Y:S01]  /*7b10*/  HMMA.16816.F32.BF16 R72, R16, R22, R32 ;  /* 0x000000161048723c */ /* 0x000fe20000041820 */
[----:B------:R-:W2:Y:S01]  /*7b20*/  LDSM.16.MT88.4 R20, [R231+0xa800] ;  /* 0x00a80000e714783b */ /* 0x000ea20000004200 */
[----:B-1----:R-:W-:-:S03]  /*7b30*/  FFMA.FTZ R4, R221, c[0x0][0x23c], -R7 ;  /* 0x00008f00dd047a23 */ /* 0x002fc60000010807 */
[----:B------:R-:W1:Y:S01]  /*7b40*/  LDSM.16.MT88.4 R16, [R229+0xa800] ;  /* 0x00a80000e510783b */ /* 0x000e620000004200 */
[----:B------:R-:W-:Y:S01]  /*7b50*/  MOV R186, R138 ;  /* 0x0000008a00ba7202 */ /* 0x000fe20000000f00 */
[----:B------:R2:W1:Y:S08]  /*7b60*/  MUFU.EX2 R221, R4 ;  /* 0x0000000400dd7308 */ /* 0x0004700000000800 */
[----:B------:R-:W-:Y:S01]  /*7b70*/  MUFU.EX2 R138, R2 ;  /* 0x00000002008a7308 */ /* 0x000fe20000000800 */
[----:B--2---:R-:W-:-:S07]  /*7b80*/  FFMA.FTZ R4, R217, c[0x0][0x23c], -R7 ;  /* 0x00008f00d9047a23 */ /* 0x004fce0000010807 */
[----:B------:R2:W-:Y:S01]  /*7b90*/  MUFU.EX2 R217, R4 ;  /* 0x0000000400d97308 */ /* 0x0005e20000000800 */
[----:B------:R-:W-:-:S07]  /*7ba0*/  MOV R203, R131 ;  /* 0x0000008300cb7202 */ /* 0x000fce0000000f00 */
[----:B------:R-:W-:Y:S01]  /*7bb0*/  MUFU.EX2 R132, R0 ;  /* 0x0000000000847308 */ /* 0x000fe20000000800 */
[----:B--2---:R-:W-:-:S07]  /*7bc0*/  FFMA.FTZ R4, R219, c[0x0][0x23c], -R7 ;  /* 0x00008f00db047a23 */ /* 0x004fce0000010807 */
[----:B------:R1:W2:Y:S01]  /*7bd0*/  MUFU.EX2 R204, R4 ;  /* 0x0000000400cc7308 */ /* 0x0002a20000000800 */
        /* <DEDUP_REMOVED lines=10> */
[----:B------:R-:W-:-:S02]  /*7c80*/  MOV R182, R128 ;  /* 0x0000008000b67202 */ /* 0x000fc40000000f00 */
        /* <DEDUP_REMOVED lines=8> */
[--C-:B------:R-:W-:Y:S01]  /*7d10*/  FFMA.FTZ R33, R214, c[0x0][0x23c], -R7.reuse ;  /* 0x00008f00d6217a23 */ /* 0x100fe20000010807 */
[----:B------:R-:W-:Y:S01]  /*7d20*/  MOV R90, R113 ;  /* 0x00000071005a7202 */ /* 0x000fe20000000f00 */
[--C-:B------:R-:W-:Y:S01]  /*7d30*/  FFMA.FTZ R32, R213, c[0x0][0x23c], -R7.reuse ;  /* 0x00008f00d5207a23 */ /* 0x100fe20000010807 */
[----:B------:R-:W-:Y:S01]  /*7d40*/  MOV R226, R203 ;  /* 0x000000cb00e27202 */ /* 0x000fe20000000f00 */
[----:B------:R-:W-:Y:S01]  /*7d50*/  MUFU.EX2 R129, R37 ;  /* 0x0000002500817308 */ /* 0x000fe20000000800 */
[--C-:B------:R-:W-:Y:S01]  /*7d60*/  FFMA.FTZ R99, R207, c[0x0][0x23c], -R7.reuse ;  /* 0x00008f00cf637a23 */ /* 0x100fe20000010807 */
[----:B------:R-:W-:Y:S01]  /*7d70*/  MOV R203, R6 ;  /* 0x0000000600cb7202 */ /* 0x000fe20000000f00 */
[--C-:B------:R-:W-:Y:S01]  /*7d80*/  FFMA.FTZ R108, R177, c[0x0][0x23c], -R7.reuse ;  /* 0x00008f00b16c7a23 */ /* 0x100fe20000010807 */
[----:B-1----:R-:W-:Y:S01]  /*7d90*/  F2FP.BF16.PACK_AB R4, R221, R224 ;  /* 0x000000e0dd04723e */ /* 0x002fe200000010ff */
[----:B------:R-:W-:-:S03]  /*7da0*/  FFMA.FTZ R109, R147, c[0x0][0x23c], -R7 ;  /* 0x00008f00936d7a23 */ /* 0x000fc60000010807 */
[----:B------:R-:W-:Y:S01]  /*7db0*/  MUFU.EX2 R130, R36 ;  /* 0x0000002400827308 */ /* 0x000fe20000000800 */
[----:B------:R-:W-:Y:S01]  /*7dc0*/  FFMA.FTZ R110, R145, c[0x0][0x23c], -R7 ;  /* 0x00008f00916e7a23 */ /* 0x000fe20000010807 */
[----:B--2---:R-:W-:Y:S01]  /*7dd0*/  F2FP.BF16.PACK_AB R6, R204, R217 ;  /* 0x000000d9cc06723e */ /* 0x004fe200000010ff */
[--C-:B------:R-:W-:Y:S02]  /*7de0*/  FFMA.FTZ R0, R247, c[0x0][0x23c], -R5.reuse ;  /* 0x00008f00f7007a23 */ /* 0x100fe40000010805 */
[----:B------:R-:W-:-:S03]  /*7df0*/  FFMA.FTZ R64, R215, c[0x0][0x23c], -R5 ;  /* 0x00008f00d7407a23 */ /* 0x000fc60000010805 */
[----:B------:R-:W-:Y:S01]  /*7e00*/  MUFU.EX2 R123, R31 ;  /* 0x0000001f007b7308 */ /* 0x000fe20000000800 */
[--C-:B------:R-:W-:Y:S02]  /*7e10*/  FFMA.FTZ R65, R212, c[0x0][0x23c], -R5.reuse ;  /* 0x00008f00d4417a23 */ /* 0x100fe40000010805 */
[--C-:B------:R-:W-:Y:S02]  /*7e20*/  FFMA.FTZ R111, R210, c[0x0][0x23c], -R5.reuse ;  /* 0x00008f00d26f7a23 */ /* 0x100fe40000010805 */
[----:B------:R-:W-:-:S03]  /*7e30*/  FFMA.FTZ R112, R179, c[0x0][0x23c], -R5 ;  /* 0x00008f00b3707a23 */ /* 0x000fc60000010805 */
[----:B------:R-:W-:Y:S01]  /*7e40*/  MUFU.EX2 R124, R30 ;  /* 0x0000001e007c7308 */ /* 0x000fe20000000800 */
[----:B------:R-:W-:-:S07]  /*7e50*/  FFMA.FTZ R113, R163, c[0x0][0x23c], -R5 ;  /* 0x00008f00a3717a23 */ /* 0x000fce0000010805 */
[----:B------:R-:W-:Y:S01]  /*7e60*/  MUFU.EX2 R126, R29 ;  /* 0x0000001d007e7308 */ /* 0x000fe20000000800 */
[----:B------:R-:W-:-:S07]  /*7e70*/  FFMA.FTZ R2, R137, c[0x0][0x23c], -R5 ;  /* 0x00008f0089027a23 */ /* 0x000fce0000010805 */
[----:B------:R1:W-:Y:S02]  /*7e80*/  MUFU.EX2 R137, R2 ;  /* 0x0000000200897308 */ /* 0x0003e40000000800 */
[----:B-1----:R-:W-:-:S06]  /*7e90*/  FFMA.FTZ R2, R227, c[0x0][0x23c], -R5 ;  /* 0x00008f00e3027a23 */ /* 0x002fcc0000010805 */
[----:B------:R-:W1:Y:S01]  /*7ea0*/  MUFU.EX2 R131, R2 ;  /* 0x0000000200837308 */ /* 0x000e620000000800 */
[----:B------:R-:W-:-:S07]  /*7eb0*/  IMAD.MOV.U32 R227, RZ, RZ, R166 ;  /* 0x000000ffffe37224 */ /* 0x000fce00078e00a6 */
[----:B------:R-:W2:Y:S01]  /*7ec0*/  MUFU.EX2 R128, R28 ;  /* 0x0000001c00807308 */ /* 0x000ea20000000800 */
        /* <DEDUP_REMOVED lines=11> */
[----:B------:R-:W-:Y:S02]  /*7f80*/  MOV R181, R165 ;  /* 0x000000a500b57202 */ /* 0x000fe40000000f00 */
[----:B------:R-:W-:Y:S01]  /*7f90*/  MOV R172, R164 ;  /* 0x000000a400ac7202 */ /* 0x000fe20000000f00 */
[--C-:B---3--:R-:W-:Y:S01]  /*7fa0*/  FFMA.FTZ R34, R216, c[0x0][0x23c], -R7.reuse ;  /* 0x00008f00d8227a23 */ /* 0x108fe20000010807 */
[----:B------:R-:W-:Y:S01]  /*7fb0*/  MOV R216, R167 ;  /* 0x000000a700d87202 */ /* 0x000fe20000000f00 */
[----:B------:R-:W-:Y:S08]  /*7fc0*/  MUFU.EX2 R64, R64 ;  /* 0x0000004000407308 */ /* 0x000ff00000000800 */
[----:B------:R-:W-:Y:S08]  /*7fd0*/  MUFU.EX2 R65, R65 ;  /* 0x0000004100417308 */ /* 0x000ff00000000800 */
[----:B------:R-:W-:Y:S01]  /*7fe0*/  MUFU.EX2 R66, R66 ;  /* 0x0000004200427308 */ /* 0x000fe20000000800 */
[----:B----4-:R-:W-:Y:S01]  /*7ff0*/  FFMA.FTZ R35, R222, c[0x0][0x23c], -R7 ;  /* 0x00008f00de237a23 */ /* 0x010fe20000010807 */
[----:B-1----:R-:W-:Y:S01]  /*8000*/  F2FP.BF16.PACK_AB R7, R131, R132 ;  /* 0x000000848307723e */ /* 0x002fe200000010ff */
[----:B------:R-:W-:-:S02]  /*8010*/  FFMA.FTZ R2, R114, c[0x0][0x23c], -R5 ;  /* 0x00008f0072027a23 */ /* 0x000fc40000010805 */
[----:B------:R-:W-:Y:S01]  /*8020*/  FFMA.FTZ R114, R162, c[0x0][0x23c], -R5 ;  /* 0x00008f00a2727a23 */ /* 0x000fe20000010805 */
[----:B------:R-:W-:Y:S02]  /*8030*/  F2FP.BF16.PACK_AB R5, R137, R138 ;  /* 0x0000008a8905723e */ /* 0x000fe400000010ff */
[----:B------:R-:W-:-:S05]  /*8040*/  MOV R222, R193 ;  /* 0x000000c100de7202 */ /* 0x000fca0000000f00 */
        /* <DEDUP_REMOVED lines=8> */
[----:B------:R-:W-:-:S02]  /*80d0*/  FADD.FTZ R7, R227, R188 ;  /* 0x000000bce3077221 */ /* 0x000fc40000010000 */
[----:B------:R-:W-:Y:S02]  /*80e0*/  FADD.FTZ R6, R134, R3 ;  /* 0x0000000386067221 */ /* 0x000fe40000010000 */
[----:B------:R-:W-:Y:S01]  /*80f0*/  FADD.FTZ R5, R245, R246 ;  /* 0x000000f6f5057221 */ /* 0x000fe20000010000 */
[----:B------:R-:W-:Y:S01]  /*8100*/  MUFU.EX2 R67, R67 ;  /* 0x0000004300437308 */ /* 0x000fe20000000800 */
[----:B------:R-:W-:-:S07]  /*8110*/  FADD.FTZ R4, R244, R92 ;  /* 0x0000005cf4047221 */ /* 0x000fce0000010000 */
[----:B------:R-:W-:Y:S01]  /*8120*/  MUFU.EX2 R93, R93 ;  /* 0x0000005d005d7308 */ /* 0x000fe20000000800 */
[----:B------:R-:W-:Y:S01]  /*8130*/  FADD.FTZ R29, R189, R7 ;  /* 0x00000007bd1d7221 */ /* 0x000fe20000010000 */
[----:B--2---:R-:W-:Y:S01]  /*8140*/  F2FP.BF16.PACK_AB R7, R128, R126 ;  /* 0x0000007e8007723e */ /* 0x004fe200000010ff */
[----:B------:R-:W-:Y:S01]  /*8150*/  FADD.FTZ R31, R216, R6 ;  /* 0x00000006d81f7221 */ /* 0x000fe20000010000 */
[----:B------:R-:W-:Y:S01]  /*8160*/  F2FP.BF16.PACK_AB R6, R130, R129 ;  /* 0x000000818206723e */ /* 0x000fe200000010ff */
[----:B------:R-:W-:Y:S01]  /*8170*/  FADD.FTZ R30, R222, R5 ;  /* 0x00000005de1e7221 */ /* 0x000fe20000010000 */
[----:B------:R-:W-:Y:S01]  /*8180*/  F2FP.BF16.PACK_AB R5, R124, R123 ;  /* 0x0000007b7c05723e */ /* 0x000fe200000010ff */
[----:B------:R-:W-:Y:S01]  /*8190*/  FADD.FTZ R28, R133, R4 ;  /* 0x00000004851c7221 */ /* 0x000fe20000010000 */
[----:B------:R-:W-:Y:S01]  /*81a0*/  F2FP.BF16.PACK_AB R4, R127, R125 ;  /* 0x0000007d7f04723e */ /* 0x000fe200000010ff */
[----:B------:R-:W-:Y:S08]  /*81b0*/  MUFU.EX2 R92, R34 ;  /* 0x00000022005c7308 */ /* 0x000ff00000000800 */
[----:B------:R-:W-:Y:S01]  /*81c0*/  MUFU.EX2 R94, R94 ;  /* 0x0000005e005e7308 */ /* 0x000fe20000000800 */
[C---:B------:R-:W-:Y:S07]  /*81d0*/  HMMA.16816.F32.BF16 R52, R4.reuse, R26, R100 ;  /* 0x0000001a0434723c */ /* 0x040fee0000041864 */
[----:B------:R-:W-:Y:S01]  /*81e0*/  MUFU.EX2 R95, R95 ;  /* 0x0000005f005f7308 */ /* 0x000fe20000000800 */
[C---:B------:R-:W-:Y:S07]  /*81f0*/  HMMA.16816.F32.BF16 R40, R4.reuse, R22, R60 ;  /* 0x000000160428723c */ /* 0x040fee000004183c */
[----:B------:R-:W-:Y:S01]  /*8200*/  MUFU.EX2 R96, R96 ;  /* 0x0000006000607308 */ /* 0x000fe20000000800 */
[C---:B------:R-:W-:Y:S07]  /*8210*/  HMMA.16816.F32.BF16 R36, R4.reuse, R16, R68 ;  /* 0x000000100424723c */ /* 0x040fee0000041844 */
[----:B------:R-:W-:Y:S01]  /*8220*/  MUFU.EX2 R97, R97 ;  /* 0x0000006100617308 */ /* 0x000fe20000000800 */
[C---:B------:R-:W-:Y:S01]  /*8230*/  HMMA.16816.F32.BF16 R56, R4.reuse, R24, R104 ;  /* 0x000000180438723c */ /* 0x040fe20000041868 */
[----:B------:R-:W1:Y:S06]  /*8240*/  LDSM.16.MT88.4 R24, [R228+0xb000] ;  /* 0x00b00000e418783b */ /* 0x000e6c0000004200 */
[----:B------:R-:W-:Y:S01]  /*8250*/  MUFU.EX2 R98, R98 ;  /* 0x0000006200627308 */ /* 0x000fe20000000800 */
[C---:B------:R-:W-:Y:S01]  /*8260*/  HMMA.16816.F32.BF16 R156, R4.reuse, R20, R156 ;  /* 0x00000014049c723c */ /* 0x040fe2000004189c */
[----:B------:R-:W-:Y:S01]  /*8270*/  LDSM.16.MT88.4 R20, [R231+0xb000] ;  /* 0x00b00000e714783b */ /* 0x000fe20000004200 */
[----:B------:R-:W-:Y:S01]  /*8280*/  IMAD.MOV.U32 R215, RZ, RZ, R154 ;  /* 0x000000ffffd77224 */ /* 0x000fe200078e009a */
[----:B------:R-:W-:Y:S01]  /*8290*/  MOV R213, R211 ;  /* 0x000000d300d57202 */ /* 0x000fe20000000f00 */
[----:B------:R-:W-:Y:S01]  /*82a0*/  IMAD.MOV.U32 R147, RZ, RZ, R190 ;  /* 0x000000ffff937224 */ /* 0x000fe200078e00be */
[----:B------:R-:W-:Y:S01]  /*82b0*/  MOV R145, R155 ;  /* 0x0000009b00917202 */ /* 0x000fe20000000f00 */
[----:B------:R-:W-:Y:S01]  /*82c0*/  IMAD.MOV.U32 R207, RZ, RZ, R223 ;  /* 0x000000ffffcf7224 */ /* 0x000fe200078e00df */
[----:B------:R-:W-:Y:S01]  /*82d0*/  MUFU.EX2 R62, R35 ;  /* 0x00000023003e7308 */ /* 0x000fe20000000800 */
[C---:B------:R-:W-:Y:S01]  /*82e0*/  HMMA.16816.F32.BF16 R80, R4.reuse, R12, R80 ;  /* 0x0000000c0450723c */ /* 0x040fe20000041850 */
[----:B------:R-:W-:Y:S01]  /*82f0*/  MOV R214, R209 ;  /* 0x000000d100d67202 */ /* 0x000fe20000000f00 */
[----:B------:R-:W-:Y:S01]  /*8300*/  IMAD.MOV.U32 R227, RZ, RZ, R206 ;  /* 0x000000ffffe37224 */ /* 0x000fe200078e00ce */
[----:B------:R-:W-:Y:S01]  /*8310*/  MOV R247, R184 ;  /* 0x000000b800f77202 */ /* 0x000fe20000000f00 */
[----:B------:R2:W5:Y:S03]  /*8320*/  LDL.LU R3, [R1+0x154] ;  /* 0x0001540001037983 */ /* 0x0005660000300800 */
[----:B------:R-:W-:Y:S01]  /*8330*/  MUFU.EX2 R100, R33 ;  /* 0x0000002100647308 */ /* 0x000fe20000000800 */
[C---:B------:R-:W-:Y:S01]  /*8340*/  HMMA.16816.F32.BF16 R44, R4.reuse, R14, R72 ;  /* 0x0000000e042c723c */ /* 0x040fe20000041848 */
[----:B------:R-:W-:Y:S06]  /*8350*/  LDSM.16.MT88.4 R12, [R230+0xb000] ;  /* 0x00b00000e60c783b */ /* 0x000fec0000004200 */
[----:B------:R3:W4:Y:S08]  /*8360*/  MUFU.EX2 R63, R32 ;  /* 0x00000020003f7308 */ /* 0x0007300000000800 */
[----:B------:R1:W-:Y:S08]  /*8370*/  MUFU.EX2 R61, R2 ;  /* 0x00000002003d7308 */ /* 0x0003f00000000800 */
[----:B------:R-:W2:Y:S01]  /*8380*/  MUFU.EX2 R60, R0 ;  /* 0x00000000003c7308 */ /* 0x000ea20000000800 */
[----:B---3--:R-:W-:Y:S01]  /*8390*/  HMMA.16816.F32.BF16 R32, R4, R18, R76 ;  /* 0x000000120420723c */ /* 0x008fe2000004184c */
[----:B------:R-:W3:Y:S01]  /*83a0*/  LDSM.16.MT88.4 R16, [R229+0xb000] ;  /* 0x00b00000e510783b */ /* 0x000ee20000004200 */
[----:B------:R-:W-:Y:S01]  /*83b0*/  IMAD.MOV.U32 R211, RZ, RZ, R191 ;  /* 0x000000ffffd37224 */ /* 0x000fe200078e00bf */
[----:B------:R-:W-:Y:S01]  /*83c0*/  MOV R216, R219 ;  /* 0x000000db00d87202 */ /* 0x000fe20000000f00 */
[----:B------:R-:W-:Y:S01]  /*83d0*/  IMAD.MOV.U32 R107, RZ, RZ, R172 ;  /* 0x000000ffff6b7224 */ /* 0x000fe200078e00ac */
[----:B------:R-:W-:Y:S01]  /*83e0*/  MOV R210, R202 ;  /* 0x000000ca00d27202 */ /* 0x000fe20000000f00 */
[----:B------:R3:W5:Y:S01]  /*83f0*/  LDL.LU R134, [R1+0x150] ;  /* 0x0001500001867983 */ /* 0x0007620000300800 */
[----:B------:R-:W-:-:S02]  /*8400*/  FADD.FTZ R4, R205, R31 ;  /* 0x0000001fcd047221 */ /* 0x000fc40000010000 */
[----:B------:R-:W-:Y:S01]  /*8410*/  FADD.FTZ R5, R208, R30 ;  /* 0x0000001ed0057221 */ /* 0x000fe20000010000 */
[----:B----4-:R-:W-:Y:S01]  /*8420*/  F2FP.BF16.PACK_AB R6, R63, R100 ;  /* 0x000000643f06723e */ /* 0x010fe200000010ff */
[----:B-1----:R-:W-:Y:S01]  /*8430*/  FADD.FTZ R2, R146, R29 ;  /* 0x0000001d92027221 */ /* 0x002fe20000010000 */
[----:B------:R-:W-:Y:S01]  /*8440*/  F2FP.BF16.PACK_AB R7, R65, R64 ;  /* 0x000000404107723e */ /* 0x000fe200000010ff */
[----:B------:R-:W-:Y:S01]  /*8450*/  FADD.FTZ R30, R225, R4 ;  /* 0x00000004e11e7221 */ /* 0x000fe20000010000 */
[----:B------:R-:W-:Y:S01]  /*8460*/  F2FP.BF16.PACK_AB R4, R92, R62 ;  /* 0x0000003e5c04723e */ /* 0x000fe200000010ff */
[----:B------:R-:W-:Y:S01]  /*8470*/  FADD.FTZ R31, R252, R5 ;  /* 0x00000005fc1f7221 */ /* 0x000fe20000010000 */
[----:B--2---:R-:W-:Y:S01]  /*8480*/  F2FP.BF16.PACK_AB R5, R60, R61 ;  /* 0x0000003d3c05723e */ /* 0x004fe200000010ff */
        /* <DEDUP_REMOVED lines=14> */
[----:B------:R-:W-:Y:S01]  /*8570*/  FADD.FTZ R28, R205, R2 ;  /* 0x00000002cd1c7221 */ /* 0x000fe20000010000 */
[----:B------:R-:W-:-:S02]  /*8580*/  MOV R102, R211 ;  /* 0x000000d300667202 */ /* 0x000fc40000000f00 */
[----:B------:R-:W-:Y:S01]  /*8590*/  MOV R212, R200 ;  /* 0x000000c800d47202 */ /* 0x000fe20000000f00 */
[----:B------:R-:W-:Y:S01]  /*85a0*/  IMAD.MOV.U32 R219, RZ, RZ, R170 ;  /* 0x000000ffffdb7224 */ /* 0x000fe200078e00aa */
[----:B------:R-:W-:Y:S01]  /*85b0*/  MOV R223, R152 ;  /* 0x0000009800df7202 */ /* 0x000fe20000000f00 */
[C---:B------:R-:W-:Y:S01]  /*85c0*/  HMMA.16816.F32.BF16 R148, R4.reuse, R26, R148 ;  /* 0x0000001a0494723c */ /* 0x040fe20000041894 */
[----:B------:R-:W-:Y:S01]  /*85d0*/  FADD.FTZ R28, R240, R28 ;  /* 0x0000001cf01c7221 */ /* 0x000fe20000010000 */
[----:B------:R-:W-:Y:S01]  /*85e0*/  MOV R206, R169 ;  /* 0x000000a900ce7202 */ /* 0x000fe20000000f00 */
[----:B------:R-:W1:Y:S01]  /*85f0*/  MUFU.EX2 R115, R115 ;  /* 0x0000007300737308 */ /* 0x000e620000000800 */
[----:B------:R-:W-:Y:S01]  /*8600*/  MOV R209, R168 ;  /* 0x000000a800d17202 */ /* 0x000fe20000000f00 */
[----:B------:R2:W5:Y:S03]  /*8610*/  LDL.LU R246, [R1+0x14c] ;  /* 0x00014c0001f67983 */ /* 0x0005660000300800 */
[C---:B---3--:R-:W-:Y:S08]  /*8620*/  HMMA.16816.F32.BF16 R180, R4.reuse, R18, R48 ;  /* 0x0000001204b4723c */ /* 0x048ff00000041830 */
[C---:B------:R-:W-:Y:S08]  /*8630*/  HMMA.16816.F32.BF16 R160, R4.reuse, R20, R84 ;  /* 0x0000001404a0723c */ /* 0x040ff00000041854 */
[C---:B------:R-:W-:Y:S08]  /*8640*/  HMMA.16816.F32.BF16 R164, R4.reuse, R22, R164 ;  /* 0x0000001604a4723c */ /* 0x040ff000000418a4 */
[C---:B------:R-:W-:Y:S08]  /*8650*/  HMMA.16816.F32.BF16 R176, R4.reuse, R16, R176 ;  /* 0x0000001004b0723c */ /* 0x040ff000000418b0 */
[----:B------:R-:W-:Y:S01]  /*8660*/  HMMA.16816.F32.BF16 R192, R4, R12, R192 ;  /* 0x0000000c04c0723c */ /* 0x000fe200000418c0 */
[----:B------:R-:W-:Y:S01]  /*8670*/  FADD.FTZ R29, R243, R0 ;  /* 0x00000000f31d7221 */ /* 0x000fe20000010000 */
[----:B------:R-:W-:Y:S01]  /*8680*/  MOV R222, R144 ;  /* 0x0000009000de7202 */ /* 0x000fe20000000f00 */
[----:B------:R-:W-:Y:S01]  /*8690*/  IMAD.MOV.U32 R133, RZ, RZ, R252 ;  /* 0x000000ffff857224 */ /* 0x000fe200078e00fc */
[----:B------:R-:W-:Y:S01]  /*86a0*/  MOV R205, R225 ;  /* 0x000000e100cd7202 */ /* 0x000fe20000000f00 */
[----:B------:R-:W-:Y:S01]  /*86b0*/  FADD.FTZ R2, R208, R30 ;  /* 0x0000001ed0027221 */ /* 0x000fe20000010000 */
[----:B------:R-:W-:-:S02]  /*86c0*/  MOV R146, R226 ;  /* 0x000000e200927202 */ /* 0x000fc40000000f00 */
[----:B------:R-:W-:Y:S01]  /*86d0*/  MOV R103, R203 ;  /* 0x000000cb00677202 */ /* 0x000fe20000000f00 */
[----:B------:R-:W-:Y:S01]  /*86e0*/  HMMA.16816.F32.BF16 R48, R4, R14, R88 ;  /* 0x0000000e0430723c */ /* 0x000fe20000041858 */
[----:B------:R-:W-:Y:S01]  /*86f0*/  IMAD.MOV.U32 R104, RZ, RZ, R173 ;  /* 0x000000ffff687224 */ /* 0x000fe200078e00ad */
[----:B------:R-:W-:Y:S01]  /*8700*/  MOV R105, R174 ;  /* 0x000000ae00697202 */ /* 0x000fe20000000f00 */
[----:B------:R-:W3:Y:S01]  /*8710*/  MUFU.EX2 R119, R119 ;  /* 0x0000007700777308 */ /* 0x000ee20000000800 */
[----:B------:R-:W-:Y:S01]  /*8720*/  MOV R106, R201 ;  /* 0x000000c9006a7202 */ /* 0x000fe20000000f00 */
[----:B------:R2:W5:Y:S02]  /*8730*/  LDL.LU R245, [R1+0x148] ;  /* 0x0001480001f57983 */ /* 0x0005640000300800 */
[----:B------:R-:W-:Y:S02]  /*8740*/  F2FP.BF16.PACK_AB R4, R67, R66 ;  /* 0x000000424304723e */ /* 0x000fe400000010ff */
[----:B------:R-:W-:Y:S01]  /*8750*/  F2FP.BF16.PACK_AB R5, R96, R95 ;  /* 0x0000005f6005723e */ /* 0x000fe200000010ff */
[----:B------:R-:W-:Y:S01]  /*8760*/  FADD.FTZ R0, R242, R31 ;  /* 0x0000001ff2007221 */ /* 0x000fe20000010000 */
[----:B------:R-:W-:Y:S01]  /*8770*/  F2FP.BF16.PACK_AB R6, R94, R93 ;  /* 0x0000005d5e06723e */ /* 0x000fe200000010ff */
[----:B------:R-:W-:Y:S01]  /*8780*/  FADD.FTZ R29, R241, R29 ;  /* 0x0000001df11d7221 */ /* 0x000fe20000010000 */
[----:B------:R-:W-:-:S02]  /*8790*/  F2FP.BF16.PACK_AB R7, R98, R97 ;  /* 0x000000616207723e */ /* 0x000fc400000010ff */
[----:B------:R-:W-:Y:S01]  /*87a0*/  MOV R208, R220 ;  /* 0x000000dc00d07202 */ /* 0x000fe20000000f00 */
[----:B------:R-:W-:Y:S01]  /*87b0*/  FADD.FTZ R2, R239, R2 ;  /* 0x00000002ef027221 */ /* 0x000fe20000010000 */
[----:B------:R-:W-:Y:S01]  /*87c0*/  MOV R144, R186 ;  /* 0x000000ba00907202 */ /* 0x000fe20000000f00 */
[----:B------:R-:W-:Y:S01]  /*87d0*/  IMAD.MOV.U32 R225, RZ, RZ, R185 ;  /* 0x000000ffffe17224 */ /* 0x000fe200078e00b9 */
[----:B------:R-:W-:Y:S01]  /*87e0*/  MOV R71, R146 ;  /* 0x0000009200477202 */ /* 0x000fe20000000f00 */
[C---:B------:R-:W-:Y:S01]  /*87f0*/  HMMA.16816.F32.BF16 R188, R4.reuse, R12, R80 ;  /* 0x0000000c04bc723c */ /* 0x040fe20000041850 */
[----:B------:R-:W-:Y:S01]  /*8800*/  MOV R252, R171 ;  /* 0x000000ab00fc7202 */ /* 0x000fe20000000f00 */
[----:B------:R-:W-:Y:S01]  /*8810*/  FADD.FTZ R0, R238, R0 ;  /* 0x00000000ee007221 */ /* 0x000fe20000010000 */
[----:B------:R-:W-:Y:S01]  /*8820*/  MOV R226, R153 ;  /* 0x0000009900e27202 */ /* 0x000fe20000000f00 */
[----:B------:R-:W-:Y:S01]  /*8830*/  FADD.FTZ R29, R237, R29 ;  /* 0x0000001ded1d7221 */ /* 0x000fe20000010000 */
[----:B------:R-:W-:Y:S01]  /*8840*/  MOV R211, R223 ;  /* 0x000000df00d37202 */ /* 0x000fe20000000f00 */
[----:B------:R-:W4:Y:S01]  /*8850*/  MUFU.EX2 R111, R111 ;  /* 0x0000006f006f7308 */ /* 0x000f220000000800 */
        /* <DEDUP_REMOVED lines=10> */
[----:B------:R-:W1:Y:S01]  /*8900*/  MUFU.EX2 R99, R99 ;  /* 0x0000006300637308 */ /* 0x000e620000000800 */
[----:B------:R-:W-:Y:S01]  /*8910*/  MOV R216, R222 ;  /* 0x000000de00d87202 */ /* 0x000fe20000000f00 */
[----:B------:R-:W-:Y:S01]  /*8920*/  IMAD.MOV.U32 R222, RZ, RZ, R133 ;  /* 0x000000ffffde7224 */ /* 0x000fe200078e0085 */
[----:B------:R-:W-:Y:S01]  /*8930*/  MOV R133, R205 ;  /* 0x000000cd00857202 */ /* 0x000fe20000000f00 */
[----:B------:R-:W-:Y:S01]  /*8940*/  HMMA.16816.F32.BF16 R52, R4, R26, R52 ;  /* 0x0000001a0434723c */ /* 0x000fe20000041834 */
[----:B------:R-:W-:Y:S01]  /*8950*/  MOV R205, R208 ;  /* 0x000000d000cd7202 */ /* 0x000fe20000000f00 */
[----:B------:R-:W-:Y:S01]  /*8960*/  IMAD.MOV.U32 R208, RZ, RZ, R218 ;  /* 0x000000ffffd07224 */ /* 0x000fe200078e00da */
[----:B------:R2:W5:Y:S01]  /*8970*/  LDL.LU R244, [R1+0x144] ;  /* 0x0001440001f47983 */ /* 0x0005620000300800 */
[----:B------:R-:W-:-:S02]  /*8980*/  FADD.FTZ R2, R235, R0 ;  /* 0x00000000eb027221 */ /* 0x000fc40000010000 */
[----:B------:R-:W-:Y:S01]  /*8990*/  FADD.FTZ R0, R215, R29 ;  /* 0x0000001dd7007221 */ /* 0x000fe20000010000 */
[----:B------:R-:W-:Y:S01]  /*89a0*/  MOV R215, R208 ;  /* 0x000000d000d77202 */ /* 0x000fe20000000f00 */
[----:B------:R-:W-:Y:S01]  /*89b0*/  HMMA.16816.F32.BF16 R156, R4, R20, R156 ;  /* 0x00000014049c723c */ /* 0x000fe2000004189c */
[----:B------:R-:W-:-:S07]  /*89c0*/  MOV R218, R234 ;  /* 0x000000ea00da7202 */ /* 0x000fce0000000f00 */
[C---:B------:R-:W-:Y:S08]  /*89d0*/  HMMA.16816.F32.BF16 R40, R4.reuse, R22, R40 ;  /* 0x000000160428723c */ /* 0x040ff00000041828 */
[C---:B------:R-:W-:Y:S08]  /*89e0*/  HMMA.16816.F32.BF16 R36, R4.reuse, R16, R36 ;  /* 0x000000100424723c */ /* 0x040ff00000041824 */
[C---:B------:R-:W-:Y:S08]  /*89f0*/  HMMA.16816.F32.BF16 R32, R4.reuse, R18, R32 ;  /* 0x000000120420723c */ /* 0x040ff00000041820 */
[----:B------:R-:W-:Y:S01]  /*8a00*/  HMMA.16816.F32.BF16 R44, R4, R14, R44 ;  /* 0x0000000e042c723c */ /* 0x000fe2000004182c */
[----:B------:R-:W-:Y:S01]  /*8a10*/  IMAD.MOV.U32 R101, RZ, RZ, R144 ;  /* 0x000000ffff657224 */ /* 0x000fe200078e0090 */
[----:B------:R-:W-:-:S02]  /*8a20*/  MOV R208, R198 ;  /* 0x000000c600d07202 */ /* 0x000fc40000000f00 */
[----:B------:R-:W-:Y:S01]  /*8a30*/  MOV R220, R187 ;  /* 0x000000bb00dc7202 */ /* 0x000fe20000000f00 */
[----:B------:R-:W-:Y:S01]  /*8a40*/  IMAD.MOV.U32 R223, RZ, RZ, R226 ;  /* 0x000000ffffdf7224 */ /* 0x000fe200078e00e2 */
[----:B------:R-:W1:Y:S01]  /*8a50*/  MUFU.EX2 R116, R116 ;  /* 0x0000007400747308 */ /* 0x000e620000000800 */
[----:B------:R-:W-:Y:S01]  /*8a60*/  FADD.FTZ R4, R233, R13 ;  /* 0x0000000de9047221 */ /* 0x000fe20000010000 */
[----:B------:R-:W1:Y:S01]  /*8a70*/  LDSM.16.MT88.4 R152, [R228+0xb800] ;  /* 0x00b80000e498783b */ /* 0x000e620000004200 */
[----:B------:R-:W-:Y:S02]  /*8a80*/  FADD.FTZ R6, R247, R12 ;  /* 0x0000000cf7067221 */ /* 0x000fe40000010000 */
[----:B------:R-:W-:Y:S01]  /*8a90*/  FADD.FTZ R5, R196, R2 ;  /* 0x00000002c4057221 */ /* 0x000fe20000010000 */
[----:B------:R-:W1:Y:S01]  /*8aa0*/  LDSM.16.MT88.4 R168, [R231+0xb800] ;  /* 0x00b80000e7a8783b */ /* 0x000e620000004200 */
[----:B------:R-:W-:Y:S02]  /*8ab0*/  FADD.FTZ R7, R145, R0 ;  /* 0x0000000091077221 */ /* 0x000fe40000010000 */
[----:B------:R-:W-:Y:S01]  /*8ac0*/  FADD.FTZ R4, R215, R4 ;  /* 0x00000004d7047221 */ /* 0x000fe20000010000 */
[----:B------:R-:W-:Y:S01]  /*8ad0*/  MOV R247, R218 ;  /* 0x000000da00f77202 */ /* 0x000fe20000000f00 */
[----:B------:R-:W-:Y:S01]  /*8ae0*/  FADD.FTZ R2, R232, R6 ;  /* 0x00000006e8027221 */ /* 0x000fe20000010000 */
[----:B------:R-:W1:Y:S01]  /*8af0*/  MUFU.EX2 R120, R120 ;  /* 0x0000007800787308 */ /* 0x000e620000000800 */
[----:B------:R-:W-:Y:S01]  /*8b00*/  FADD.FTZ R0, R139, R5 ;  /* 0x000000058b007221 */ /* 0x000fe20000010000 */
[----:B------:R-:W1:Y:S01]  /*8b10*/  LDSM.16.MT88.4 R184, [R229+0xb800] ;  /* 0x00b80000e5b8783b */ /* 0x000e620000004200 */
[----:B------:R-:W-:-:S02]  /*8b20*/  FADD.FTZ R5, R11, R7 ;  /* 0x000000070b057221 */ /* 0x000fc40000010000 */
[----:B------:R-:W-:Y:S01]  /*8b30*/  FADD.FTZ R7, R10, R4 ;  /* 0x000000040a077221 */ /* 0x000fe20000010000 */
[----:B------:R-:W1:Y:S01]  /*8b40*/  LDSM.16.MT88.4 R16, [R230+0xb800] ;  /* 0x00b80000e610783b */ /* 0x000e620000004200 */
[----:B------:R-:W-:Y:S02]  /*8b50*/  FADD.FTZ R6, R9, R2 ;  /* 0x0000000209067221 */ /* 0x000fe40000010000 */
[----:B------:R-:W-:Y:S01]  /*8b60*/  FADD.FTZ R4, R8, R0 ;  /* 0x0000000008047221 */ /* 0x000fe20000010000 */
[----:B------:R-:W1:Y:S01]  /*8b70*/  MUFU.EX2 R112, R112 ;  /* 0x0000007000707308 */ /* 0x000e620000000800 */
[----:B------:R-:W-:Y:S01]  /*8b80*/  FADD.FTZ R5, R247, R5 ;  /* 0x00000005f7057221 */ /* 0x000fe20000010000 */
[----:B------:R2:W5:Y:S01]  /*8b90*/  LDL.LU R243, [R1+0x140] ;  /* 0x0001400001f37983 */ /* 0x0005620000300800 */
[----:B------:R-:W-:Y:S02]  /*8ba0*/  FADD.FTZ R2, R71, R7 ;  /* 0x0000000747027221 */ /* 0x000fe40000010000 */
[----:B------:R-:W-:Y:S01]  /*8bb0*/  FADD.FTZ R0, R101, R6 ;  /* 0x0000000665007221 */ /* 0x000fe20000010000 */
        /* <DEDUP_REMOVED lines=12> */
[----:B------:R-:W-:Y:S01]  /*8c80*/  IMAD.MOV.U32 R247, RZ, RZ, R145 ;  /* 0x000000fffff77224 */ /* 0x000fe200078e0091 */
[----:B------:R-:W-:Y:S01]  /*8c90*/  MOV R214, R227 ;  /* 0x000000e300d67202 */ /* 0x000fe20000000f00 */
[----:B------:R-:W-:Y:S01]  /*8ca0*/  FADD.FTZ R6, R107, R6 ;  /* 0x000000066b067221 */ /* 0x000fe20000010000 */
[----:B------:R-:W1:Y:S01]  /*8cb0*/  MUFU.EX2 R117, R117 ;  /* 0x0000007500757308 */ /* 0x000e620000000800 */
[----:B------:R-:W-:Y:S01]  /*8cc0*/  FADD.FTZ R4, R210, R5 ;  /* 0x00000005d2047221 */ /* 0x000fe20000010000 */
[----:B------:R2:W5:Y:S01]  /*8cd0*/  LDL.LU R241, [R1+0x138] ;  /* 0x0001380001f17983 */ /* 0x0005620000300800 */
[----:B------:R-:W-:Y:S02]  /*8ce0*/  FADD.FTZ R0, R215, R0 ;  /* 0x00000000d7007221 */ /* 0x000fe40000010000 */
[----:B------:R-:W-:Y:S01]  /*8cf0*/  IMAD.MOV.U32 R227, RZ, RZ, R216 ;  /* 0x000000ffffe37224 */ /* 0x000fe200078e00d8 */
[----:B------:R-:W-:Y:S01]  /*8d00*/  MOV R216, R222 ;  /* 0x000000de00d87202 */ /* 0x000fe20000000f00 */
        /* <DEDUP_REMOVED lines=16> */
[----:B------:R-:W-:Y:S01]  /*8e10*/  IMAD.MOV.U32 R218, RZ, RZ, R199 ;  /* 0x000000ffffda7224 */ /* 0x000fe200078e00c7 */
        /* <DEDUP_REMOVED lines=65> */
[----:B-1----:R-:W-:-:S02]  /*9230*/  FADD.FTZ R5, R115, R5 ;  /* 0x0000000573057221 */ /* 0x002fc40000010000 */
[----:B---3--:R-:W-:Y:S02]  /*9240*/  FADD.FTZ R4, R119, R4 ;  /* 0x0000000477047221 */ /* 0x008fe40000010000 */
[----:B----4-:R-:W-:Y:S02]  /*9250*/  FADD.FTZ R0, R111, R0 ;  /* 0x000000006f007221 */ /* 0x010fe40000010000 */
        /* <DEDUP_REMOVED lines=42> */
[----:B--2---:R-:W2:Y:S04]  /*9500*/  LDL.64 R208, [R1+0xa8] ;  /* 0x0000a80001d07983 */ /* 0x004ea80000100a00 */
[----:B------:R-:W3:Y:S01]  /*9510*/  LDL.64 R218, [R1+0xf0] ;  /* 0x0000f00001da7983 */ /* 0x000ee20000100a00 */
[----:B------:R-:W-:Y:S01]  /*9520*/  UIADD3 UR5, UR33, -0x2, URZ ;  /* 0xfffffffe21057890 */ /* 0x000fe2000fffe03f */
[----:B------:R-:W-:Y:S01]  /*9530*/  IMAD.U32 R2, RZ, RZ, UR10 ;  /* 0x0000000aff027e24 */ /* 0x000fe2000f8e00ff */
[----:B------:R-:W-:-:S04]  /*9540*/  DEPBAR.LE SB0, 0x0 ;  /* 0x000080000000791a */ /* 0x000fc80000000000 */
[----:B------:R-:W-:Y:S01]  /*9550*/  USHF.R.S32.HI UR8, URZ, 0x1f, UR5 ;  /* 0x0000001f3f087899 */ /* 0x000fe20008011405 */
[----:B------:R-:W-:Y:S01]  /*9560*/  IMAD.U32 R4, RZ, RZ, UR5 ;  /* 0x00000005ff047e24 */ /* 0x000fe2000f8e00ff */
[----:B------:R-:W-:Y:S01]  /*9570*/  UIMAD UR7, UR26, UR5, URZ ;  /* 0x000000051a0772a4 */ /* 0x000fe2000f8e023f */
[----:B------:R-:W-:Y:S01]  /*9580*/  IMAD.U32 R6, RZ, RZ, UR10 ;  /* 0x0000000aff067e24 */ /* 0x000fe2000f8e00ff */
[----:B------:R-:W-:Y:S01]  /*9590*/  UISETP.GE.AND UP0, UPT, UR33, 0x3, UPT ;  /* 0x000000032100788c */ /* 0x000fe2000bf06270 */
[----:B------:R-:W-:Y:S01]  /*95a0*/  IMAD.U32 R7, RZ, RZ, UR10 ;  /* 0x0000000aff077e24 */ /* 0x000fe2000f8e00ff */
[----:B------:R-:W-:Y:S01]  /*95b0*/  UIMAD UR7, UR8, UR27, UR7 ;  /* 0x0000001b080772a4 */ /* 0x000fe2000f8e0207 */
[----:B------:R-:W-:Y:S01]  /*95c0*/  IMAD.U32 R12, RZ, RZ, UR10 ;  /* 0x0000000aff0c7e24 */ /* 0x000fe2000f8e00ff */
[----:B------:R-:W-:Y:S01]  /*95d0*/  BAR.SYNC.DEFER_BLOCKING 0x0 ;  /* 0x0000000000007b1d */ /* 0x000fe20000010000 */
[----:B--2---:R-:W-:Y:S01]  /*95e0*/  ISETP.GE.AND P1, PT, R208, c[0x0][0x220], PT ;  /* 0x00008800d0007a0c */ /* 0x004fe20003f26270 */
[----:B---3--:R-:W-:-:S05]  /*95f0*/  IMAD.WIDE.U32 R4, R4, UR27, R218 ;  /* 0x0000001b04047c25 */ /* 0x008fca000f8e00da */
[----:B------:R-:W-:-:S07]  /*9600*/  IADD3 R5, R5, UR7, RZ ;  /* 0x0000000705057c10 */ /* 0x000fce000fffe0ff */
[----:B------:R-:W-:Y:S01]  /*9610*/  @!P1 IMAD.MOV.U32 R14, RZ, RZ, c[0x0][0x1a4] ;  /* 0x00006900ff0e9624 */ /* 0x000fe200078e00ff */
[-C--:B------:R-:W-:Y:S01]  /*9620*/  @!P1 LEA R2, P2, R2, R4.reuse, 0x5 ;  /* 0x0000000402029211 */ /* 0x080fe200078428ff */
[----:B------:R-:W-:Y:S01]  /*9630*/  @!P1 IMAD.MOV.U32 R22, RZ, RZ, c[0x0][0x1a4] ;  /* 0x00006900ff169624 */ /* 0x000fe200078e00ff */
[----:B------:R-:W-:Y:S01]  /*9640*/  @!P1 IADD3 R0, P3, R4, UR29, RZ ;  /* 0x0000001d04009c10 */ /* 0x000fe2000ff7e0ff */
[--C-:B------:R-:W-:Y:S01]  /*9650*/  @!P1 IMAD.MOV.U32 R13, RZ, RZ, R5.reuse ;  /* 0x000000ffff0d9224 */ /* 0x100fe200078e0005 */
[----:B------:R-:W-:Y:S01]  /*9660*/  @!P1 LEA R6, P0, R6, R4, 0x6 ;  /* 0x0000000406069211 */ /* 0x000fe200078030ff */
[----:B------:R-:W-:Y:S01]  /*9670*/  @!P1 IMAD.MOV.U32 R20, RZ, RZ, R4 ;  /* 0x000000ffff149224 */ /* 0x000fe200078e0004 */
[-C--:B------:R-:W-:Y:S01]  /*9680*/  @!P1 LEA.HI.X R14, R7, R5.reuse, R14, 0x5, P2 ;  /* 0x00000005070e9211 */ /* 0x080fe200010f2c0e */
[--C-:B------:R-:W-:Y:S01]  /*9690*/  @!P1 IMAD.MOV.U32 R21, RZ, RZ, R5.reuse ;  /* 0x000000ffff159224 */ /* 0x100fe200078e0005 */
[----:B------:R-:W-:Y:S01]  /*96a0*/  @!P1 IADD3.X R7, R5, UR28, RZ, P3, !PT ;  /* 0x0000001c05079c10 */ /* 0x000fe20009ffe4ff */
[----:B------:R-:W-:Y:S01]  /*96b0*/  @!P1 IMAD.MOV.U32 R18, RZ, RZ, R4 ;  /* 0x000000ffff129224 */ /* 0x000fe200078e0004 */
[----:B------:R-:W-:Y:S01]  /*96c0*/  @!P1 LEA R28, P2, R0, c[0x0][0x170], 0x1 ;  /* 0x00005c00001c9a11 */ /* 0x000fe200078408ff */
[----:B------:R-:W-:Y:S01]  /*96d0*/  @!P1 IMAD.MOV.U32 R19, RZ, RZ, R5 ;  /* 0x000000ffff139224 */ /* 0x000fe200078e0005 */
[----:B------:R-:W-:Y:S01]  /*96e0*/  @!P1 LEA.HI.X R22, R12, R5, R22, 0x6, P0 ;  /* 0x000000050c169211 */ /* 0x000fe200000f3416 */
[----:B------:R-:W-:Y:S01]  /*96f0*/  @!P1 IMAD.MOV.U32 R12, RZ, RZ, R4 ;  /* 0x000000ffff0c9224 */ /* 0x000fe200078e0004 */
[----:B------:R-:W-:Y:S01]  /*9700*/  @!P1 LEA R26, P0, R2, c[0x0][0x170], 0x1 ;  /* 0x00005c00021a9a11 */ /* 0x000fe200078008ff */
[----:B-----5:R-:W-:Y:S01]  /*9710*/  @P1 STS.128 [R246+0x8000], RZ ;  /* 0x008000fff6001388 */ /* 0x020fe20000000c00 */
[----:B------:R-:W-:Y:S01]  /*9720*/  @!P1 LEA.HI.X R29, R0, c[0x0][0x174], R7, 0x1, P2 ;  /* 0x00005d00001d9a11 */ /* 0x000fe200010f0c07 */
[----:B------:R-:W-:Y:S01]  /*9730*/  IMAD.U32 R0, RZ, RZ, UR10 ;  /* 0x0000000aff007e24 */ /* 0x000fe2000f8e00ff */
[----:B------:R-:W-:Y:S01]  /*9740*/  @!P1 LEA.HI.X R27, R2, c[0x0][0x174], R14, 0x1, P0 ;  /* 0x00005d00021b9a11 */ /* 0x000fe200000f0c0e */
[----:B------:R-:W-:Y:S01]  /*9750*/  IMAD.U32 R14, RZ, RZ, UR10 ;  /* 0x0000000aff0e7e24 */ /* 0x000fe2000f8e00ff */
[----:B------:R-:W-:Y:S01]  /*9760*/  @!P1 LEA R16, P4, R4, c[0x0][0x170], 0x1 ;  /* 0x00005c0004109a11 */ /* 0x000fe200078808ff */
[----:B------:R-:W-:Y:S01]  /*9770*/  IMAD.U32 R2, RZ, RZ, UR10 ;  /* 0x0000000aff027e24 */ /* 0x000fe2000f8e00ff */
[----:B------:R-:W-:Y:S01]  /*9780*/  @!P1 LEA R24, P0, R6, c[0x0][0x170], 0x1 ;  /* 0x00005c0006189a11 */ /* 0x000fe200078008ff */
[----:B------:R-:W-:Y:S01]  /*9790*/  @!P1 IMAD.WIDE.U32 R12, R0, 0x50, R12 ;  /* 0x00000050000c9825 */ /* 0x000fe200078e000c */
[----:B------:R-:W-:-:S02]  /*97a0*/  @!P1 LEA.HI.X R17, R4, c[0x0][0x174], R5, 0x1, P4 ;  /* 0x00005d0004119a11 */ /* 0x000fc400020f0c05 */
[----:B------:R-:W-:Y:S01]  /*97b0*/  @!P1 LEA.HI.X R25, R6, c[0x0][0x174], R22, 0x1, P0 ;  /* 0x00005d0006199a11 */ /* 0x000fe200000f0c16 */
[----:B------:R-:W-:Y:S02]  /*97c0*/  @!P1 IMAD.MOV.U32 R0, RZ, RZ, c[0x0][0x1a4] ;  /* 0x00006900ff009624 */ /* 0x000fe400078e00ff */
[----:B------:R-:W-:Y:S01]  /*97d0*/  IMAD.U32 R7, RZ, RZ, UR10 ;  /* 0x0000000aff077e24 */ /* 0x000fe2000f8e00ff */
[----:B------:R-:W-:Y:S01]  /*97e0*/  @!PT LDS RZ, [RZ] ;  /* 0x00000000fffff984 */ /* 0x000fe20000000800 */
[----:B------:R-:W-:Y:S01]  /*97f0*/  @!PT LDS RZ, [RZ] ;  /* 0x00000000fffff984 */ /* 0x000fe20000000800 */
[----:B------:R-:W-:Y:S01]  /*9800*/  @!PT LDS RZ, [RZ] ;  /* 0x00000000fffff984 */ /* 0x000fe20000000800 */
[----:B------:R1:W-:Y:S01]  /*9810*/  @!P1 LDGSTS.E.BYPASS.LTC128B.128 [R246+0x8000], [R16.64] ;  /* 0x0800000010f69fae */ /* 0x0003e2000b901d74 */
[----:B------:R-:W-:-:S03]  /*9820*/  @!P1 IMAD.WIDE.U32 R14, R14, 0x30, R4 ;  /* 0x000000300e0e9825 */ /* 0x000fc600078e0004 */
[----:B------:R-:W-:Y:S01]  /*9830*/  @P1 STS.128 [R246+0x8800], RZ ;  /* 0x008800fff6001388 */ /* 0x000fe20000000c00 */
[----:B------:R-:W-:Y:S01]  /*9840*/  @!P1 IMAD.WIDE.U32 R4, R2, 0x70, R20 ;  /* 0x0000007002049825 */ /* 0x000fe200078e0014 */
[----:B------:R-:W-:Y:S02]  /*9850*/  @!P1 LEA R22, P4, R14, c[0x0][0x170], 0x1 ;  /* 0x00005c000e169a11 */ /* 0x000fe400078808ff */
[----:B------:R-:W-:Y:S01]  /*9860*/  @!P1 LEA R20, P3, R12, c[0x0][0x170], 0x1 ;  /* 0x00005c000c149a11 */ /* 0x000fe200078608ff */
[----:B------:R-:W-:Y:S01]  /*9870*/  @!P1 IMAD.MOV.U32 R2, RZ, RZ, c[0x0][0x1a4] ;  /* 0x00006900ff029624 */ /* 0x000fe200078e00ff */
[----:B------:R-:W-:Y:S01]  /*9880*/  @!PT LDS RZ, [RZ] ;  /* 0x00000000fffff984 */ /* 0x000fe20000000800 */
[----:B------:R-:W-:Y:S01]  /*9890*/  @!PT LDS RZ, [RZ] ;  /* 0x00000000fffff984 */ /* 0x000fe20000000800 */
[----:B------:R-:W-:Y:S01]  /*98a0*/  @!PT LDS RZ, [RZ] ;  /* 0x00000000fffff984 */ /* 0x000fe20000000800 */
[----:B------:R2:W-:Y:S01]  /*98b0*/  @!P1 LDGSTS.E.BYPASS.LTC128B.128 [R246+0x8800], [R28.64] ;  /* 0x088000001cf69fae */ /* 0x0005e2000b901d74 */
[----:B------:R-:W-:Y:S02]  /*98c0*/  @!P1 IMAD R0, R0, 0x30, RZ ;  /* 0x0000003000009824 */ /* 0x000fe400078e02ff */
[----:B------:R-:W-:Y:S01]  /*98d0*/  @!P1 IMAD.WIDE.U32 R6, R7, 0x60, R18 ;  /* 0x0000006007069825 */ /* 0x000fe200078e0012 */
[----:B------:R-:W-:Y:S03]  /*98e0*/  @P1 STS.128 [R246+0x9000], RZ ;  /* 0x009000fff6001388 */ /* 0x000fe60000000c00 */
[----:B------:R-:W-:Y:S01]  /*98f0*/  @!P1 IMAD.MOV.U32 R18, RZ, RZ, c[0x0][0x1a4] ;  /* 0x00006900ff129624 */ /* 0x000fe200078e00ff */
[----:B------:R-:W-:Y:S01]  /*9900*/  @!PT LDS RZ, [RZ] ;  /* 0x00000000fffff984 */ /* 0x000fe20000000800 */
[----:B------:R-:W-:Y:S01]  /*9910*/  @!PT LDS RZ, [RZ] ;  /* 0x00000000fffff984 */ /* 0x000fe20000000800 */
[----:B------:R-:W-:Y:S01]  /*9920*/  @!PT LDS RZ, [RZ] ;  /* 0x00000000fffff984 */ /* 0x000fe20000000800 */
[----:B------:R3:W-:Y:S01]  /*9930*/  @!P1 LDGSTS.E.BYPASS.LTC128B.128 [R246+0x9000], [R26.64] ;  /* 0x090000001af69fae */ /* 0x0007e2000b901d74 */
[----:B------:R-:W-:-:S02]  /*9940*/  @!P1 IMAD.MOV.U32 R19, RZ, RZ, c[0x0][0x1a4] ;  /* 0x00006900ff139624 */ /* 0x000fc400078e00ff */
[----:B------:R-:W-:Y:S01]  /*9950*/  @!P1 IMAD R2, R2, 0x50, RZ ;  /* 0x0000005002029824 */ /* 0x000fe200078e02ff */
[----:B------:R-:W-:Y:S01]  /*9960*/  @P1 STS.128 [R246+0x9800], RZ ;  /* 0x009800fff6001388 */ /* 0x000fe20000000c00 */
[----:B------:R-:W-:Y:S02]  /*9970*/  @!P1 IMAD.IADD R0, R0, 0x1, R15 ;  /* 0x0000000100009824 */ /* 0x000fe400078e020f */
[----:B------:R-:W-:Y:S02]  /*9980*/  @!P1 IMAD R18, R18, 0x60, RZ ;  /* 0x0000006012129824 */ /* 0x000fe400078e02ff */
[----:B------:R-:W-:Y:S01]  /*9990*/  @!P1 IMAD R19, R19, 0x70, RZ ;  /* 0x0000007013139824 */ /* 0x000fe200078e02ff */
[----:B------:R-:W-:Y:S01]  /*99a0*/  @!P1 LEA.HI.X R23, R14, c[0x0][0x174], R0, 0x1, P4 ;  /* 0x00005d000e179a11 */ /* 0x000fe200020f0c00 */
[----:B------:R-:W-:Y:S01]  /*99b0*/  @!P1 IMAD.IADD R2, R2, 0x1, R13 ;  /* 0x0000000102029824 */ /* 0x000fe200078e020d */
[----:B-1----:R-:W-:Y:S01]  /*99c0*/  @!P1 LEA R16, P0, R4, c[0x0][0x170], 0x1 ;  /* 0x00005c0004109a11 */ /* 0x002fe200078008ff */
[----:B------:R-:W-:Y:S01]  /*99d0*/  @!P1 IMAD.IADD R7, R18, 0x1, R7 ;  /* 0x0000000112079824 */ /* 0x000fe200078e0207 */
[----:B------:R-:W-:Y:S01]  /*99e0*/  @!P1 LEA R18, P2, R6, c[0x0][0x170], 0x1 ;  /* 0x00005c0006129a11 */ /* 0x000fe200078408ff */
[----:B------:R-:W-:Y:S01]  /*99f0*/  @!P1 IMAD.IADD R5, R19, 0x1, R5 ;  /* 0x0000000113059824 */ /* 0x000fe200078e0205 */
[----:B------:R-:W-:Y:S01]  /*9a00*/  @!P1 LEA.HI.X R21, R12, c[0x0][0x174], R2, 0x1, P3 ;  /* 0x00005d000c159a11 */ /* 0x000fe200018f0c02 */
[----:B------:R-:W-:Y:S01]  /*9a10*/  @!PT LDS RZ, [RZ] ;  /* 0x00000000fffff984 */ /* 0x000fe20000000800 */
[----:B------:R-:W-:Y:S01]  /*9a20*/  @!PT LDS RZ, [RZ] ;  /* 0x00000000fffff984 */ /* 0x000fe20000000800 */
[----:B------:R-:W-:Y:S01]  /*9a30*/  @!PT LDS RZ, [RZ] ;  /* 0x00000000fffff984 */ /* 0x000fe20000000800 */
[----:B------:R1:W-:Y:S01]  /*9a40*/  @!P1 LDGSTS.E.BYPASS.LTC128B.128 [R246+0x9800], [R22.64] ;  /* 0x0980000016f69fae */ /* 0x0003e2000b901d74 */
[----:B------:R-:W-:-:S02]  /*9a50*/  @!P1 LEA.HI.X R19, R6, c[0x0][0x174], R7, 0x1, P2 ;  /* 0x00005d0006139a11 */ /* 0x000fc400010f0c07 */
[----:B------:R-:W-:Y:S01]  /*9a60*/  @!P1 LEA.HI.X R17, R4, c[0x0][0x174], R5, 0x1, P0 ;  /* 0x00005d0004119a11 */ /* 0x000fe200000f0c05 */
[----:B------:R-:W-:Y:S04]  /*9a70*/  @P1 STS.128 [R246+0xa000], RZ ;  /* 0x00a000fff6001388 */ /* 0x000fe80000000c00 */
[----:B------:R-:W-:Y:S01]  /*9a80*/  @!PT LDS RZ, [RZ] ;  /* 0x00000000fffff984 */ /* 0x000fe20000000800 */
[----:B------:R-:W-:Y:S01]  /*9a90*/  @!PT LDS RZ, [RZ] ;  /* 0x00000000fffff984 */ /* 0x000fe20000000800 */
[----:B------:R-:W-:Y:S01]  /*9aa0*/  @!PT LDS RZ, [RZ] ;  /* 0x00000000fffff984 */ /* 0x000fe20000000800 */
[----:B------:R3:W-:Y:S04]  /*9ab0*/  @!P1 LDGSTS.E.BYPASS.LTC128B.128 [R246+0xa000], [R24.64] ;  /* 0x0a00000018f69fae */ /* 0x0007e8000b901d74 */
        /* <DEDUP_REMOVED lines=15> */
[----:B------:R-:W-:Y:S04]  /*9bb0*/  LDSM.16.M88.4 R36, [R234] ;  /* 0x00000000ea24783b */ /* 0x000fe80000000200 */
[----:B------:R-:W4:Y:S04]  /*9bc0*/  LDSM.16.M88.4 R4, [R139+0x4000] ;  /* 0x004000008b04783b */ /* 0x000f280000000200 */
[----:B------:R-:W4:Y:S04]  /*9bd0*/  LDSM.16.M88.4 R32, [R234+0x2000] ;  /* 0x00200000ea20783b */ /* 0x000f280000000200 */
[----:B-1----:R-:W1:Y:S04]  /*9be0*/  LDSM.16.M88.4 R20, [R139+0x4800] ;  /* 0x004800008b14783b */ /* 0x002e680000000200 */
[----:B------:R-:W1:Y:S04]  /*9bf0*/  LDSM.16.M88.4 R48, [R139+0x5000] ;  /* 0x005000008b30783b */ /* 0x000e680000000200 */
[----:B--2---:R-:W-:Y:S04]  /*9c00*/  LDSM.16.M88.4 R28, [R237] ;  /* 0x00000000ed1c783b */ /* 0x004fe80000000200 */
[----:B------:R-:W-:Y:S04]  /*9c10*/  LDSM.16.M88.4 R44, [R233+0x4000] ;  /* 0x00400000e92c783b */ /* 0x000fe80000000200 */
[----:B---3--:R-:W2:Y:S04]  /*9c20*/  LDSM.16.M88.4 R24, [R237+0x2000] ;  /* 0x00200000ed18783b */ /* 0x008ea80000000200 */
[----:B------:R-:W3:Y:S04]  /*9c30*/  LDSM.16.M88.4 R40, [R233+0x4800] ;  /* 0x00480000e928783b */ /* 0x000ee80000000200 */
[----:B----4-:R-:W4:Y:S04]  /*9c40*/  LDSM.16.M88.4 R16, [R139+0x5800] ;  /* 0x005800008b10783b */ /* 0x010f280000000200 */
[----:B------:R-:W-:Y:S01]  /*9c50*/  LDSM.16.M88.4 R12, [R139+0x6000] ;  /* 0x006000008b0c783b */ /* 0x000fe20000000200 */
[-C--:B------:R-:W-:Y:S03]  /*9c60*/  HMMA.16816.F32.BF16 R92, R36, R4.reuse, RZ ;  /* 0x00000004245c723c */ /* 0x080fe600000418ff */
[----:B------:R-:W-:Y:S04]  /*9c70*/  LDSM.16.M88.4 R60, [R139+0x6800] ;  /* 0x006800008b3c783b */ /* 0x000fe80000000200 */
[----:B------:R-:W0:Y:S01]  /*9c80*/  LDGDEPBAR ;  /* 0x00000000000079af */ /* 0x000e220000000000 */
[C---:B------:R-:W-:Y:S08]  /*9c90*/  HMMA.16816.F32.BF16 R88, R32.reuse, R4, RZ ;  /* 0x000000042058723c */ /* 0x040ff000000418ff */
[-C--:B------:R-:W-:Y:S08]  /*9ca0*/  HMMA.16816.F32.BF16 R84, R32, R6.reuse, RZ ;  /* 0x000000062054723c */ /* 0x080ff000000418ff */
[C---:B------:R-:W-:Y:S01]  /*9cb0*/  HMMA.16816.F32.BF16 R80, R36.reuse, R6, RZ ;  /* 0x000000062450723c */ /* 0x040fe200000418ff */
[----:B------:R-:W2:Y:S07]  /*9cc0*/  LDSM.16.M88.4 R4, [R233+0x5000] ;  /* 0x00500000e904783b */ /* 0x000eae0000000200 */
[----:B-1----:R-:W-:Y:S08]  /*9cd0*/  HMMA.16816.F32.BF16 R76, R36, R20, RZ ;  /* 0x00000014244c723c */ /* 0x002ff000000418ff */
[-C--:B------:R-:W-:Y:S08]  /*9ce0*/  HMMA.16816.F32.BF16 R68, R32, R22.reuse, RZ ;  /* 0x000000162044723c */ /* 0x080ff000000418ff */
[----:B------:R-:W-:Y:S08]  /*9cf0*/  HMMA.16816.F32.BF16 R64, R36, R22, RZ ;  /* 0x000000162440723c */ /* 0x000ff000000418ff */
[C---:B------:R-:W-:Y:S08]  /*9d00*/  HMMA.16816.F32.BF16 R52, R32.reuse, R48, RZ ;  /* 0x000000302034723c */ /* 0x040ff000000418ff */
[C---:B------:R-:W-:Y:S08]  /*9d10*/  HMMA.16816.F32.BF16 R72, R32.reuse, R20, RZ ;  /* 0x000000142048723c */ /* 0x040ff000000418ff */
[----:B------:R-:W-:Y:S08]  /*9d20*/  HMMA.16816.F32.BF16 R20, R32, R50, RZ ;  /* 0x000000322014723c */ /* 0x000ff000000418ff */
[C---:B------:R-:W-:Y:S08]  /*9d30*/  HMMA.16816.F32.BF16 R56, R36.reuse, R48, RZ ;  /* 0x000000302438723c */ /* 0x040ff000000418ff */
[----:B------:R-:W-:Y:S08]  /*9d40*/  HMMA.16816.F32.BF16 R48, R36, R50, RZ ;  /* 0x000000322430723c */ /* 0x000ff000000418ff */
[----:B--2---:R-:W-:Y:S08]  /*9d50*/  HMMA.16816.F32.BF16 R220, R24, R44, R88 ;  /* 0x0000002c18dc723c */ /* 0x004ff00000041858 */
[----:B---3--:R-:W-:Y:S08]  /*9d60*/  HMMA.16816.F32.BF16 R208, R28, R40, R76 ;  /* 0x000000281cd0723c */ /* 0x008ff0000004184c */
[-C--:B------:R-:W-:Y:S08]  /*9d70*/  HMMA.16816.F32.BF16 R128, R24, R42.reuse, R68 ;  /* 0x0000002a1880723c */ /* 0x080ff00000041844 */
[C---:B------:R-:W-:Y:S08]  /*9d80*/  HMMA.16816.F32.BF16 R124, R28.reuse, R42, R64 ;  /* 0x0000002a1c7c723c */ /* 0x040ff00000041840 */
[----:B------:R-:W-:Y:S08]  /*9d90*/  HMMA.16816.F32.BF16 R248, R28, R44, R92 ;  /* 0x0000002c1cf8723c */ /* 0x000ff0000004185c */
[-C--:B------:R-:W-:Y:S08]  /*9da0*/  HMMA.16816.F32.BF16 R216, R24, R46.reuse, R84 ;  /* 0x0000002e18d8723c */ /* 0x080ff00000041854 */
[----:B------:R-:W-:Y:S01]  /*9db0*/  HMMA.16816.F32.BF16 R212, R28, R46, R80 ;  /* 0x0000002e1cd4723c */ /* 0x000fe20000041850 */
[----:B------:R-:W-:Y:S07]  /*9dc0*/  LDSM.16.M88.4 R44, [R238] ;  /* 0x00000000ee2c783b */ /* 0x000fee0000000200 */
[-C--:B----4-:R-:W-:Y:S08]  /*9dd0*/  HMMA.16816.F32.BF16 R68, R36, R16.reuse, RZ ;  /* 0x000000102444723c */ /* 0x090ff000000418ff */
[C---:B------:R-:W-:Y:S08]  /*9de0*/  HMMA.16816.F32.BF16 R64, R32.reuse, R16, RZ ;  /* 0x000000102040723c */ /* 0x040ff000000418ff */
[-C--:B------:R-:W-:Y:S08]  /*9df0*/  HMMA.16816.F32.BF16 R76, R32, R18.reuse, RZ ;  /* 0x00000012204c723c */ /* 0x080ff000000418ff */
[----:B------:R-:W-:Y:S01]  /*9e00*/  HMMA.16816.F32.BF16 R88, R36, R18, RZ ;  /* 0x000000122458723c */ /* 0x000fe200000418ff */
[----:B------:R-:W1:Y:S07]  /*9e10*/  LDSM.16.M88.4 R16, [R235+0x2000] ;  /* 0x00200000eb10783b */ /* 0x000e6e0000000200 */
[C---:B------:R-:W-:Y:S01]  /*9e20*/  HMMA.16816.F32.BF16 R116, R24.reuse, R4, R52 ;  /* 0x000000041874723c */ /* 0x040fe20000041834 */
[----:B------:R-:W2:Y:S07]  /*9e30*/  LDSM.16.M88.4 R52, [R233+0x5800] ;  /* 0x00580000e934783b */ /* 0x000eae0000000200 */
[C---:B------:R-:W-:Y:S01]  /*9e40*/  HMMA.16816.F32.BF16 R204, R24.reuse, R40, R72 ;  /* 0x0000002818cc723c */ /* 0x040fe20000041848 */
[----:B------:R-:W3:Y:S07]  /*9e50*/  LDSM.16.M88.4 R40, [R245] ;  /* 0x00000000f528783b */ /* 0x000eee0000000200 */
[----:B------:R-:W-:Y:S01]  /*9e60*/  HMMA.16816.F32.BF16 R112, R24, R6, R20 ;  /* 0x000000061870723c */ /* 0x000fe20000041814 */
[----:B------:R-:W-:Y:S07]  /*9e70*/  LDSM.16.M88.4 R20, [R235] ;  /* 0x00000000eb14783b */ /* 0x000fee0000000200 */
[-C--:B------:R-:W-:Y:S08]  /*9e80*/  HMMA.16816.F32.BF16 R100, R36, R12.reuse, RZ ;  /* 0x0000000c2464723c */ /* 0x080ff000000418ff */
[C---:B------:R-:W-:Y:S08]  /*9e90*/  HMMA.16816.F32.BF16 R96, R32.reuse, R12, RZ ;  /* 0x0000000c2060723c */ /* 0x040ff000000418ff */
[-C--:B------:R-:W-:Y:S08]  /*9ea0*/  HMMA.16816.F32.BF16 R92, R32, R14.reuse, RZ ;  /* 0x0000000e205c723c */ /* 0x080ff000000418ff */
[----:B------:R-:W-:Y:S01]  /*9eb0*/  HMMA.16816.F32.BF16 R84, R36, R14, RZ ;  /* 0x0000000e2454723c */ /* 0x000fe200000418ff */
[----:B------:R-:W4:Y:S07]  /*9ec0*/  LDSM.16.M88.4 R12, [R244] ;  /* 0x00000000f40c783b */ /* 0x000f2e0000000200 */
[C---:B------:R-:W-:Y:S01]  /*9ed0*/  HMMA.16816.F32.BF16 R120, R28.reuse, R4, R56 ;  /* 0x000000041c78723c */ /* 0x040fe20000041838 */
[----:B------:R-:W-:Y:S07]  /*9ee0*/  LDSM.16.M88.4 R56, [R233+0x6800] ;  /* 0x00680000e938783b */ /* 0x000fee0000000200 */
[----:B------:R-:W-:Y:S01]  /*9ef0*/  HMMA.16816.F32.BF16 R108, R28, R6, R48 ;  /* 0x000000061c6c723c */ /* 0x000fe20000041830 */
[----:B------:R-:W3:Y:S04]  /*9f00*/  LDSM.16.M88.4 R48, [R233+0x6000] ;  /* 0x00600000e930783b */ /* 0x000ee80000000200 */
[----:B------:R-:W3:Y:S03]  /*9f10*/  LDSM.16.M88.4 R4, [R243] ;  /* 0x00000000f304783b */ /* 0x000ee60000000200 */
[----:B-1----:R-:W-:Y:S08]  /*9f20*/  HMMA.16816.F32.BF16 R224, R16, R44, R220 ;  /* 0x0000002c10e0723c */ /* 0x002ff000000418dc */
[----:B------:R-:W-:Y:S08]  /*9f30*/  HMMA.16816.F32.BF16 R72, R32, R60, RZ ;  /* 0x0000003c2048723c */ /* 0x000ff000000418ff */
[-C--:B--2---:R-:W-:Y:S08]  /*9f40*/  HMMA.16816.F32.BF16 R104, R28, R52.reuse, R68 ;  /* 0x000000341c68723c */ /* 0x084ff00000041844 */
[C---:B------:R-:W-:Y:S08]  /*9f50*/  HMMA.16816.F32.BF16 R64, R24.reuse, R52, R64 ;  /* 0x000000341840723c */ /* 0x040ff00000041840 */
[----:B------:R-:W-:Y:S08]  /*9f60*/  HMMA.16816.F32.BF16 R68, R24, R54, R76 ;  /* 0x000000361844723c */ /* 0x000ff0000004184c */
[----:B------:R-:W-:Y:S08]  /*9f70*/  HMMA.16816.F32.BF16 R220, R16, R46, R216 ;  /* 0x0000002e10dc723c */ /* 0x000ff000000418d8 */
[----:B------:R-:W-:Y:S08]  /*9f80*/  HMMA.16816.F32.BF16 R52, R28, R54, R88 ;  /* 0x000000361c34723c */ /* 0x000ff00000041858 */
[----:B---3--:R-:W-:Y:S08]  /*9f90*/  HMMA.16816.F32.BF16 R216, R16, R42, R128 ;  /* 0x0000002a10d8723c */ /* 0x008ff00000041880 */
[-C--:B----4-:R-:W-:Y:S08]  /*9fa0*/  HMMA.16816.F32.BF16 R128, R20, R12.reuse, R120 ;  /* 0x0000000c1480723c */ /* 0x090ff00000041878 */
[C---:B------:R-:W-:Y:S08]  /*9fb0*/  HMMA.16816.F32.BF16 R116, R16.reuse, R12, R116 ;  /* 0x0000000c1074723c */ /* 0x040ff00000041874 */
[-C--:B------:R-:W-:Y:S08]  /*9fc0*/  HMMA.16816.F32.BF16 R112, R16, R14.reuse, R112 ;  /* 0x0000000e1070723c */ /* 0x080ff00000041870 */
[----:B------:R-:W-:Y:S08]  /*9fd0*/  HMMA.16816.F32.BF16 R108, R20, R14, R108 ;  /* 0x0000000e146c723c */ /* 0x000ff0000004186c */
[----:B------:R-:W-:Y:S08]  /*9fe0*/  HMMA.16816.F32.BF16 R12, R32, R62, RZ ;  /* 0x0000003e200c723c */ /* 0x000ff000000418ff */
[-C--:B------:R-:W-:Y:S08]  /*9ff0*/  HMMA.16816.F32.BF16 R100, R28, R48.reuse, R100 ;  /* 0x000000301c64723c */ /* 0x080ff00000041864 */
[C---:B------:R-:W-:Y:S07]  /*a000*/  HMMA.16816.F32.BF16 R96, R24.reuse, R48, R96 ;  /* 0x000000301860723c */ /* 0x040fee0000041860 */
[----:B------:R-:W-:Y:S01]  /*a010*/  IMAD.MOV.U32 R49, RZ, RZ, R226 ;  /* 0x000000ffff317224 */ /* 0x000fe200078e00e2 */
[----:B------:R-:W-:Y:S01]  /*a020*/  HMMA.16816.F32.BF16 R88, R24, R50, R92 ;  /* 0x000000321858723c */ /* 0x000fe2000004185c */
[----:B------:R-:W-:-:S07]  /*a030*/  IMAD.MOV.U32 R48, RZ, RZ, R227 ;  /* 0x000000ffff307224 */ /* 0x000fce00078e00e3 */
[----:B------:R-:W-:Y:S07]  /*a040*/  HMMA.16816.F32.BF16 R84, R28, R50, R84 ;  /* 0x000000321c54723c */ /* 0x000fee0000041854 */
[----:B------:R-:W-:Y:S01]  /*a050*/  IMAD.MOV.U32 R51, RZ, RZ, R224 ;  /* 0x000000ffff337224 */ /* 0x000fe200078e00e0 */
[----:B------:R-:W-:Y:S01]  /*a060*/  HMMA.16816.F32.BF16 R76, R24, R56, R72 ;  /* 0x00000038184c723c */ /* 0x000fe20000041848 */
[----:B------:R-:W-:-:S07]  /*a070*/  IMAD.MOV.U32 R50, RZ, RZ, R225 ;  /* 0x000000ffff327224 */ /* 0x000fce00078e00e1 */
[C---:B------:R-:W-:Y:S08]  /*a080*/  HMMA.16816.F32.BF16 R248, R20.reuse, R44, R248 ;  /* 0x0000002c14f8723c */ /* 0x040ff000000418f8 */
[----:B------:R-:W-:Y:S08]  /*a090*/  HMMA.16816.F32.BF16 R72, R20, R46, R212 ;  /* 0x0000002e1448723c */ /* 0x000ff000000418d4 */
[----:B------:R-:W-:Y:S08]  /*a0a0*/  HMMA.16816.F32.BF16 R80, R36, R60, RZ ;  /* 0x0000003c2450723c */ /* 0x000ff000000418ff */
[----:B------:R-:W-:Y:S08]  /*a0b0*/  HMMA.16816.F32.BF16 R224, R16, R40, R204 ;  /* 0x0000002810e0723c */ /* 0x000ff000000418cc */
[C---:B------:R-:W-:Y:S08]  /*a0c0*/  HMMA.16816.F32.BF16 R44, R20.reuse, R4, R104 ;  /* 0x00000004142c723c */ /* 0x040ff00000041868 */
[----:B------:R-:W-:Y:S08]  /*a0d0*/  HMMA.16816.F32.BF16 R92, R20, R40, R208 ;  /* 0x00000028145c723c */ /* 0x000ff000000418d0 */
[----:B------:R-:W-:Y:S07]  /*a0e0*/  HMMA.16816.F32.BF16 R104, R16, R4, R64 ;  /* 0x000000041068723c */ /* 0x000fee0000041840 */
[----:B------:R-:W-:Y:S01]  /*a0f0*/  IMAD.MOV.U32 R64, RZ, RZ, R51 ;  /* 0x000000ffff407224 */ /* 0x000fe200078e0033 */
[----:B------:R-:W-:Y:S01]  /*a100*/  HMMA.16816.F32.BF16 R204, R20, R6, R52 ;  /* 0x0000000614cc723c */ /* 0x000fe20000041834 */
[----:B------:R-:W-:-:S02]  /*a110*/  IMAD.MOV.U32 R65, RZ, RZ, R50 ;  /* 0x000000ffff417224 */ /* 0x000fc400078e0032 */
[----:B------:R-:W-:Y:S02]  /*a120*/  IMAD.MOV.U32 R66, RZ, RZ, R49 ;  /* 0x000000ffff427224 */ /* 0x000fe400078e0031 */
[----:B------:R-:W-:Y:S02]  /*a130*/  IMAD.MOV.U32 R67, RZ, RZ, R48 ;  /* 0x000000ffff437224 */ /* 0x000fe400078e0030 */
[----:B------:R-:W1:Y:S01]  /*a140*/  LDSM.16.M88.4 R48, [R242] ;  /* 0x00000000f230783b */ /* 0x000e620000000200 */
[----:B------:R-:W-:Y:S01]  /*a150*/  HMMA.16816.F32.BF16 R208, R20, R42, R124 ;  /* 0x0000002a14d0723c */ /* 0x000fe2000004187c */
[----:B------:R-:W-:Y:S02]  /*a160*/  IMAD.MOV.U32 R120, RZ, RZ, R44 ;  /* 0x000000ffff787224 */ /* 0x000fe400078e002c */
[----:B------:R-:W-:Y:S01]  /*a170*/  LDSM.16.M88.4 R40, [R232] ;  /* 0x00000000e828783b */ /* 0x000fe20000000200 */
[----:B------:R-:W-:Y:S02]  /*a180*/  IMAD.MOV.U32 R0, RZ, RZ, R47 ;  /* 0x000000ffff007224 */ /* 0x000fe400078e002f */
[----:B------:R-:W-:-:S02]  /*a190*/  IMAD.MOV.U32 R247, RZ, RZ, R92 ;  /* 0x000000fffff77224 */ /* 0x000fc400078e005c */
[----:B------:R-:W-:Y:S01]  /*a1a0*/  HMMA.16816.F32.BF16 R212, R16, R6, R68 ;  /* 0x0000000610d4723c */ /* 0x000fe20000041844 */
[----:B------:R-:W2:Y:S01]  /*a1b0*/  LDSM.16.M88.4 R4, [R236+0x2000] ;  /* 0x00200000ec04783b */ /* 0x000ea20000000200 */
[----:B------:R-:W-:Y:S02]  /*a1c0*/  IMAD.MOV.U32 R138, RZ, RZ, R93 ;  /* 0x000000ffff8a7224 */ /* 0x000fe400078e005d */
[----:B------:R-:W-:Y:S02]  /*a1d0*/  IMAD.MOV.U32 R133, RZ, RZ, R94 ;  /* 0x000000ffff857224 */ /* 0x000fe400078e005e */
[----:B------:R-:W-:Y:S02]  /*a1e0*/  IMAD.MOV.U32 R2, RZ, RZ, R95 ;  /* 0x000000ffff027224 */ /* 0x000fe400078e005f */
[----:B------:R-:W-:Y:S08]  /*a1f0*/  HMMA.16816.F32.BF16 R52, R36, R62, RZ ;  /* 0x0000003e2434723c */ /* 0x000ff000000418ff */
[----:B------:R-:W-:Y:S01]  /*a200*/  HMMA.16816.F32.BF16 R60, R24, R58, R12 ;  /* 0x0000003a183c723c */ /* 0x000fe2000004180c */
[----:B------:R-:W3:Y:S07]  /*a210*/  LDSM.16.M88.4 R12, [R236] ;  /* 0x00000000ec0c783b */ /* 0x000eee0000000200 */
[----:B------:R-:W-:Y:S07]  /*a220*/  HMMA.16816.F32.BF16 R80, R28, R56, R80 ;  /* 0x000000381c50723c */ /* 0x000fee0000041850 */
[----:B------:R-:W-:Y:S01]  /*a230*/  IMAD.MOV.U32 R57, RZ, RZ, R45 ;  /* 0x000000ffff397224 */ /* 0x000fe200078e002d */
[----:B-1----:R-:W-:Y:S01]  /*a240*/  HMMA.16816.F32.BF16 R100, R20, R48, R100 ;  /* 0x000000301464723c */ /* 0x002fe20000041864 */
[----:B------:R-:W-:-:S02]  /*a250*/  IMAD.MOV.U32 R56, RZ, RZ, R46 ;  /* 0x000000ffff387224 */ /* 0x000fc400078e002e */
[----:B------:R-:W1:Y:S05]  /*a260*/  LDSM.16.M88.4 R44, [R241] ;  /* 0x00000000f12c783b */ /* 0x000e6a0000000200 */
[C---:B------:R-:W-:Y:S07]  /*a270*/  HMMA.16816.F32.BF16 R92, R16.reuse, R48, R96 ;  /* 0x00000030105c723c */ /* 0x040fee0000041860 */
[----:B------:R-:W-:Y:S01]  /*a280*/  IMAD.MOV.U32 R96, RZ, RZ, R120 ;  /* 0x000000ffff607224 */ /* 0x000fe200078e0078 */
[----:B------:R-:W-:Y:S01]  /*a290*/  HMMA.16816.F32.BF16 R88, R16, R50, R88 ;  /* 0x000000321058723c */ /* 0x000fe20000041858 */
[----:B------:R-:W-:-:S02]  /*a2a0*/  IMAD.MOV.U32 R99, RZ, RZ, R0 ;  /* 0x000000ffff637224 */ /* 0x000fc400078e0000 */
[----:B------:R-:W-:Y:S02]  /*a2b0*/  IMAD.MOV.U32 R97, RZ, RZ, R57 ;  /* 0x000000ffff617224 */ /* 0x000fe400078e0039 */
[----:B------:R-:W-:-:S03]  /*a2c0*/  IMAD.MOV.U32 R98, RZ, RZ, R56 ;  /* 0x000000ffff627224 */ /* 0x000fc600078e0038 */
[----:B------:R-:W-:Y:S08]  /*a2d0*/  HMMA.16816.F32.BF16 R84, R20, R50, R84 ;  /* 0x000000321454723c */ /* 0x000ff00000041854 */
[-C--:B--2---:R-:W-:Y:S08]  /*a2e0*/  HMMA.16816.F32.BF16 R64, R4, R40.reuse, R64 ;  /* 0x000000280440723c */ /* 0x084ff00000041840 */
[----:B---3--:R-:W-:Y:S07]  /*a2f0*/  HMMA.16816.F32.BF16 R48, R12, R40, R248 ;  /* 0x000000280c30723c */ /* 0x008fee00000418f8 */
[----:B------:R-:W-:Y:S01]  /*a300*/  IMAD.MOV.U32 R249, RZ, RZ, R138 ;  /* 0x000000fffff97224 */ /* 0x000fe200078e008a */
[----:B-1----:R-:W-:Y:S01]  /*a310*/  HMMA.16816.F32.BF16 R124, R20, R44, R80 ;  /* 0x0000002c147c723c */ /* 0x002fe20000041850 */
[----:B------:R-:W-:-:S02]  /*a320*/  IMAD.MOV.U32 R251, RZ, RZ, R2 ;  /* 0x000000fffffb7224 */ /* 0x000fc400078e0002 */
[----:B------:R-:W-:Y:S02]  /*a330*/  IMAD.MOV.U32 R248, RZ, RZ, R247 ;  /* 0x000000fffff87224 */ /* 0x000fe400078e00f7 */
[----:B------:R-:W-:-:S03]  /*a340*/  IMAD.MOV.U32 R250, RZ, RZ, R133 ;  /* 0x000000fffffa7224 */ /* 0x000fc600078e0085 */
[----:B------:R-:W-:Y:S01]  /*a350*/  HMMA.16816.F32.BF16 R120, R16, R44, R76 ;  /* 0x0000002c1078723c */ /* 0x000fe2000004184c */
[----:B------:R-:W-:Y:S02]  /*a360*/  IMAD.MOV.U32 R137, RZ, RZ, R65 ;  /* 0x000000ffff897224 */ /* 0x000fe400078e0041 */
[----:B------:R-:W-:-:S04]  /*a370*/  IMAD.MOV.U32 R132, RZ, RZ, R66 ;  /* 0x000000ffff847224 */ /* 0x000fc800078e0042 */
[----:B------:R-:W-:Y:S01]  /*a380*/  IMAD.MOV.U32 R44, RZ, RZ, R64 ;  /* 0x000000ffff2c7224 */ /* 0x000fe200078e0040 */
[----:B------:R-:W-:Y:S01]  /*a390*/  HMMA.16816.F32.BF16 R52, R28, R58, R52 ;  /* 0x0000003a1c34723c */ /* 0x000fe20000041834 */
[----:B------:R-:W-:Y:S01]  /*a3a0*/  IMAD.MOV.U32 R41, RZ, RZ, R50 ;  /* 0x000000ffff297224 */ /* 0x000fe200078e0032 */
[----:B------:R-:W1:Y:S01]  /*a3b0*/  LDSM.16.M88.4 R56, [R139+0x7000] ;  /* 0x007000008b38783b */ /* 0x000e620000000200 */
[----:B------:R-:W-:Y:S02]  /*a3c0*/  IMAD.MOV.U32 R40, RZ, RZ, R51 ;  /* 0x000000ffff287224 */ /* 0x000fe400078e0033 */
[----:B------:R-:W-:Y:S02]  /*a3d0*/  IMAD.MOV.U32 R64, RZ, RZ, R48 ;  /* 0x000000ffff407224 */ /* 0x000fe400078e0030 */
[----:B------:R-:W-:Y:S01]  /*a3e0*/  IMAD.MOV.U32 R0, RZ, RZ, R49 ;  /* 0x000000ffff007224 */ /* 0x000fe200078e0031 */
[----:B------:R-:W-:Y:S01]  /*a3f0*/  HMMA.16816.F32.BF16 R80, R16, R46, R60 ;  /* 0x0000002e1050723c */ /* 0x000fe2000004183c */
[----:B------:R-:W-:-:S07]  /*a400*/  IMAD.MOV.U32 R79, RZ, RZ, R67 ;  /* 0x000000ffff4f7224 */ /* 0x000fce00078e0043 */
[----:B------:R-:W-:Y:S08]  /*a410*/  HMMA.16816.F32.BF16 R48, R4, R42, R220 ;  /* 0x0000002a0430723c */ /* 0x000ff000000418dc */
[----:B------:R-:W-:Y:S01]  /*a420*/  HMMA.16816.F32.BF16 R68, R20, R46, R52 ;  /* 0x0000002e1444723c */ /* 0x000fe20000041834 */
[----:B------:R-:W-:Y:S11]  /*a430*/  LDSM.16.M88.4 R52, [R233+0x7000] ;  /* 0x00700000e934783b */ /* 0x000ff60000000200 */
[----:B------:R-:W-:Y:S04]  /*a440*/  @!UPT UIADD3 URZ, URZ, URZ, URZ ;  /* 0x0000003f3f3ff290 */ /* 0x000fe8000fffe03f */
[----:B------:R-:W-:Y:S02]  /*a450*/  IMAD.MOV.U32 R65, RZ, RZ, R49 ;  /* 0x000000ffff417224 */ /* 0x000fe400078e0031 */
[----:B------:R-:W-:Y:S01]  /*a460*/  IMAD.MOV.U32 R76, RZ, RZ, R50 ;  /* 0x000000ffff4c7224 */ /* 0x000fe200078e0032 */
[----:B-1----:R-:W-:Y:S01]  /*a470*/  HMMA.16816.F32.BF16 R60, R36, R56, RZ ;  /* 0x00000038243c723c */ /* 0x002fe200000418ff */
[----:B------:R-:W-:Y:S02]  /*a480*/  IMAD.MOV.U32 R2, RZ, RZ, R51 ;  /* 0x000000ffff027224 */ /* 0x000fe400078e0033 */
[----:B------:R-:W-:-:S05]  /*a490*/  IMAD.MOV.U32 R138, RZ, RZ, R48 ;  /* 0x000000ffff8a7224 */ /* 0x000fca00078e0030 */
[----:B------:R-:W-:Y:S07]  /*a4a0*/  HMMA.16816.F32.BF16 R48, R12, R42, R72 ;  /* 0x0000002a0c30723c */ /* 0x000fee0000041848 */
[----:B------:R-:W-:Y:S02]  /*a4b0*/  IMAD.MOV.U32 R75, RZ, RZ, R44 ;  /* 0x000000ffff4b7224 */ /* 0x000fe400078e002c */
[----:B------:R-:W1:Y:S01]  /*a4c0*/  LDSM.16.M88.4 R44, [R232+0x800] ;  /* 0x00080000e82c783b */ /* 0x000e620000000200 */
[----:B------:R-:W-:-:S02]  /*a4d0*/  IMAD.MOV.U32 R73, RZ, RZ, R41 ;  /* 0x000000ffff497224 */ /* 0x000fc400078e0029 */
[----:B------:R-:W-:Y:S02]  /*a4e0*/  IMAD.MOV.U32 R74, RZ, RZ, R40 ;  /* 0x000000ffff4a7224 */ /* 0x000fe400078e0028 */
[----:B------:R-:W2:Y:S10]  /*a4f0*/  LDSM.16.M88.4 R40, [R232+0x1000] ;  /* 0x00100000e828783b */ /* 0x000eb40000000200 */
[----:B------:R-:W-:-:S02]  /*a500*/  IMAD.MOV.U32 R78, RZ, RZ, R49 ;  /* 0x000000ffff4e7224 */ /* 0x000fc400078e0031 */
[----:B------:R-:W-:Y:S02]  /*a510*/  IMAD.MOV.U32 R77, RZ, RZ, R50 ;  /* 0x000000ffff4d7224 */ /* 0x000fe400078e0032 */
[----:B------:R-:W-:Y:S02]  /*a520*/  IMAD.MOV.U32 R72, RZ, RZ, R48 ;  /* 0x000000ffff487224 */ /* 0x000fe400078e0030 */
[----:B------:R-:W-:Y:S02]  /*a530*/  IMAD.MOV.U32 R133, RZ, RZ, R51 ;  /* 0x000000ffff857224 */ /* 0x000fe400078e0033 */
[----:B------:R-:W-:Y:S07]  /*a540*/  HMMA.16816.F32.BF16 R48, R32, R56, RZ ;  /* 0x000000382030723c */ /* 0x000fee00000418ff */
[----:B------:R-:W-:Y:S01]  /*a550*/  IMAD.MOV.U32 R57, RZ, RZ, R65 ;  /* 0x000000ffff397224 */ /* 0x000fe200078e0041 */
[-C--:B-1----:R-:W-:Y:S08]  /*a560*/  HMMA.16816.F32.BF16 R220, R12, R44.reuse, R248 ;  /* 0x0000002c0cdc723c */ /* 0x082ff000000418f8 */
[C---:B------:R-:W-:Y:S07]  /*a570*/  HMMA.16816.F32.BF16 R248, R4.reuse, R44, R224 ;  /* 0x0000002c04f8723c */ /* 0x040fee00000418e0 */
[----:B------:R-:W-:Y:S01]  /*a580*/  IMAD.MOV.U32 R45, RZ, RZ, R64 ;  /* 0x000000ffff2d7224 */ /* 0x000fe200078e0040 */
[----:B------:R-:W-:Y:S08]  /*a590*/  HMMA.16816.F32.BF16 R224, R4, R46, R216 ;  /* 0x0000002e04e0723c */ /* 0x000ff000000418d8 */
[----:B------:R-:W-:Y:S01]  /*a5a0*/  IMAD.MOV.U32 R65, RZ, RZ, R223 ;  /* 0x000000ffff417224 */ /* 0x000fe200078e00df */
[----:B--2---:R-:W-:Y:S01]  /*a5b0*/  HMMA.16816.F32.BF16 R216, R12, R40, R128 ;  /* 0x000000280cd8723c */ /* 0x004fe20000041880 */
[----:B------:R-:W-:-:S02]  /*a5c0*/  IMAD.MOV.U32 R56, RZ, RZ, R222 ;  /* 0x000000ffff387224 */ /* 0x000fc400078e00de */
[----:B------:R-:W-:Y:S02]  /*a5d0*/  IMAD.MOV.U32 R252, RZ, RZ, R220 ;  /* 0x000000fffffc7224 */ /* 0x000fe400078e00dc */
[----:B------:R-:W-:Y:S02]  /*a5e0*/  IMAD.MOV.U32 R247, RZ, RZ, R221 ;  /* 0x000000fffff77224 */ /* 0x000fe400078e00dd */
[----:B------:R-:W-:Y:S01]  /*a5f0*/  IMAD.MOV.U32 R44, RZ, RZ, R65 ;  /* 0x000000ffff2c7224 */ /* 0x000fe200078e0041 */
[----:B------:R-:W-:Y:S08]  /*a600*/  HMMA.16816.F32.BF16 R220, R12, R46, R208 ;  /* 0x0000002e0cdc723c */ /* 0x000ff000000418d0 */
[C---:B------:R-:W-:Y:S08]  /*a610*/  HMMA.16816.F32.BF16 R208, R4.reuse, R40, R116 ;  /* 0x0000002804d0723c */ /* 0x040ff00000041874 */
[-C--:B------:R-:W-:Y:S08]  /*a620*/  HMMA.16816.F32.BF16 R128, R4, R42.reuse, R112 ;  /* 0x0000002a0480723c */ /* 0x080ff00000041870 */
[----:B------:R-:W-:Y:S01]  /*a630*/  HMMA.16816.F32.BF16 R116, R12, R42, R108 ;  /* 0x0000002a0c74723c */ /* 0x000fe2000004186c */
[----:B------:R-:W1:Y:S07]  /*a640*/  LDSM.16.M88.4 R40, [R232+0x2000] ;  /* 0x00200000e828783b */ /* 0x000e6e0000000200 */
[-C--:B------:R-:W-:Y:S08]  /*a650*/  HMMA.16816.F32.BF16 R64, R28, R52.reuse, R60 ;  /* 0x000000341c40723c */ /* 0x080ff0000004183c */
[----:B------:R-:W-:Y:S01]  /*a660*/  HMMA.16816.F32.BF16 R60, R24, R52, R48 ;  /* 0x00000034183c723c */ /* 0x000fe20000041830 */
[----:B------:R-:W-:Y:S06]  /*a670*/  LDSM.16.M88.4 R48, [R240] ;  /* 0x00000000f030783b */ /* 0x000fec0000000200 */
[----:B------:R-:W-:-:S02]  /*a680*/  IMAD.MOV.U32 R52, RZ, RZ, R44 ;  /* 0x000000ffff347224 */ /* 0x000fc400078e002c */
[----:B------:R-:W-:Y:S02]  /*a690*/  IMAD.MOV.U32 R53, RZ, RZ, R45 ;  /* 0x000000ffff357224 */ /* 0x000fe400078e002d */
[----:B------:R-:W2:Y:S01]  /*a6a0*/  LDSM.16.M88.4 R44, [R232+0x1800] ;  /* 0x00180000e82c783b */ /* 0x000ea20000000200 */
[-C--:B-1----:R-:W-:Y:S08]  /*a6b0*/  HMMA.16816.F32.BF16 R100, R12, R40.reuse, R100 ;  /* 0x000000280c64723c */ /* 0x082ff00000041864 */
[C---:B------:R-:W-:Y:S08]  /*a6c0*/  HMMA.16816.F32.BF16 R92, R4.reuse, R40, R92 ;  /* 0x00000028045c723c */ /* 0x040ff0000004185c */
[-C--:B------:R-:W-:Y:S08]  /*a6d0*/  HMMA.16816.F32.BF16 R88, R4, R42.reuse, R88 ;  /* 0x0000002a0458723c */ /* 0x080ff00000041858 */
[C---:B------:R-:W-:Y:S01]  /*a6e0*/  HMMA.16816.F32.BF16 R84, R12.reuse, R42, R84 ;  /* 0x0000002a0c54723c */ /* 0x040fe20000041854 */
[----:B------:R-:W1:Y:S07]  /*a6f0*/  LDSM.16.M88.4 R40, [R232+0x2800] ;  /* 0x00280000e828783b */ /* 0x000e6e0000000200 */
[C---:B--2---:R-:W-:Y:S08]  /*a700*/  HMMA.16816.F32.BF16 R108, R12.reuse, R44, R96 ;  /* 0x0000002c0c6c723c */ /* 0x044ff00000041860 */
[-C--:B------:R-:W-:Y:S01]  /*a710*/  HMMA.16816.F32.BF16 R96, R12, R46.reuse, R204 ;  /* 0x0000002e0c60723c */ /* 0x080fe200000418cc */
[----:B------:R-:W2:Y:S06]  /*a720*/  S2R R204, SR_TID.X ;  /* 0x0000000000cc7919 */ /* 0x000eac0000002100 */
[----:B------:R-:W-:Y:S01]  /*a730*/  IMAD.MOV.U32 R205, RZ, RZ, R78 ;  /* 0x000000ffffcd7224 */ /* 0x000fe200078e004e */
[----:B------:R-:W-:Y:S01]  /*a740*/  HMMA.16816.F32.BF16 R112, R4, R46, R212 ;  /* 0x0000002e0470723c */ /* 0x000fe200000418d4 */
[----:B------:R-:W-:-:S02]  /*a750*/  IMAD.MOV.U32 R206, RZ, RZ, R56 ;  /* 0x000000ffffce7224 */ /* 0x000fc400078e0038 */
[----:B------:R-:W-:-:S04]  /*a760*/  IMAD.MOV.U32 R207, RZ, RZ, R52 ;  /* 0x000000ffffcf7224 */ /* 0x000fc800078e0034 */
[----:B------:R-:W-:Y:S01]  /*a770*/  IMAD.MOV.U32 R213, RZ, RZ, R79 ;  /* 0x000000ffffd57224 */ /* 0x000fe200078e004f */
[----:B------:R-:W-:Y:S01]  /*a780*/  HMMA.16816.F32.BF16 R104, R4, R44, R104 ;  /* 0x0000002c0468723c */ /* 0x000fe20000041868 */
[----:B------:R-:W-:Y:S02]  /*a790*/  IMAD.MOV.U32 R214, RZ, RZ, R77 ;  /* 0x000000ffffd67224 */ /* 0x000fe400078e004d */
[----:B------:R-:W-:Y:S02]  /*a7a0*/  IMAD.MOV.U32 R215, RZ, RZ, R76 ;  /* 0x000000ffffd77224 */ /* 0x000fe400078e004c */
[----:B------:R-:W-:-:S03]  /*a7b0*/  IMAD.MOV.U32 R212, RZ, RZ, R57 ;  /* 0x000000ffffd47224 */ /* 0x000fc600078e0039 */
[----:B------:R-:W-:Y:S01]  /*a7c0*/  HMMA.16816.F32.BF16 R44, R32, R58, RZ ;  /* 0x0000003a202c723c */ /* 0x000fe200000418ff */
[----:B--2---:R-:W-:-:S05]  /*a7d0*/  IMAD.SHL.U32 R204, R204, 0x2, RZ ;  /* 0x00000002cccc7824 */ /* 0x004fca00078e00ff */
[----:B------:R-:W-:Y:S02]  /*a7e0*/  LOP3.LUT R204, R204, 0x6, RZ, 0xc0, !PT ;  /* 0x00000006cccc7812 */ /* 0x000fe400078ec0ff */
[----:B-1----:R-:W-:Y:S07]  /*a7f0*/  HMMA.16816.F32.BF16 R76, R12, R40, R124 ;  /* 0x000000280c4c723c */ /* 0x002fee000004187c */
        /* <DEDUP_REMOVED lines=8> */
[----:B------:R-:W-:Y:S02]  /*a880*/  IMAD.U32 R0, RZ, RZ, UR5 ;  /* 0x00000005ff007e24 */ /* 0x000fe4000f8e00ff */
[----:B------:R-:W-:-:S02]  /*a890*/  IMAD.MOV.U32 R122, RZ, RZ, R53 ;  /* 0x000000ffff7a7224 */ /* 0x000fc400078e0035 */
[----:B------:R-:W-:Y:S02]  /*a8a0*/  IMAD R0, R0, 0x80, R204 ;  /* 0x0000008000007824 */ /* 0x000fe400078e02cc */
[----:B------:R-:W-:Y:S01]  /*a8b0*/  IMAD.MOV.U32 R204, RZ, RZ, R205 ;  /* 0x000000ffffcc7224 */ /* 0x000fe200078e00cd */
[----:B------:R-:W-:Y:S01]  /*a8c0*/  HMMA.16816.F32.BF16 R68, R12, R42, R68 ;  /* 0x0000002a0c44723c */ /* 0x000fe20000041844 */
[----:B------:R-:W-:Y:S01]  /*a8d0*/  IMAD.MOV.U32 R205, RZ, RZ, R214 ;  /* 0x000000ffffcd7224 */ /* 0x000fe200078e00d6 */
[----:B------:R-:W1:Y:S01]  /*a8e0*/  LDSM.16.M88.4 R40, [R232+0x3000] ;  /* 0x00300000e828783b */ /* 0x000e620000000200 */
[----:B------:R-:W-:Y:S01]  /*a8f0*/  IMAD.MOV.U32 R214, RZ, RZ, R215 ;  /* 0x000000ffffd67224 */ /* 0x000fe200078e00d7 */
[CC--:B------:R-:W-:Y:S01]  /*a900*/  ISETP.GE.AND P0, PT, R0.reuse, R8.reuse, PT ;  /* 0x000000080000720c */ /* 0x0c0fe20003f06270 */
[----:B------:R-:W-:Y:S01]  /*a910*/  IMAD.MOV.U32 R215, RZ, RZ, R2 ;  /* 0x000000ffffd77224 */ /* 0x000fe200078e0002 */
[----:B------:R-:W-:Y:S02]  /*a920*/  IADD3 R2, R0, 0x1, RZ ;  /* 0x0000000100027810 */ /* 0x000fe40007ffe0ff */
[----:B------:R-:W-:Y:S01]  /*a930*/  FSEL R120, R122, -INF , !P0 ;  /* 0xff8000007a787808 */ /* 0x000fe20004000000 */
[----:B------:R-:W-:Y:S01]  /*a940*/  HMMA.16816.F32.BF16 R44, R24, R54, R44 ;  /* 0x00000036182c723c */ /* 0x000fe2000004182c */
[----:B------:R-:W-:-:S02]  /*a950*/  ISETP.GE.AND P4, PT, R2, R8, PT ;  /* 0x000000080200720c */ /* 0x000fc40003f86270 */
[CC--:B------:R-:W-:Y:S02]  /*a960*/  ISETP.GE.AND P5, PT, R2.reuse, R10.reuse, PT ;  /* 0x0000000a0200720c */ /* 0x0c0fe40003fa6270 */
[C---:B------:R-:W-:Y:S02]  /*a970*/  ISETP.GE.AND P2, PT, R2.reuse, R9, PT ;  /* 0x000000090200720c */ /* 0x040fe40003f46270 */
[----:B------:R-:W-:Y:S01]  /*a980*/  ISETP.GE.AND P3, PT, R2, R11, PT ;  /* 0x0000000b0200720c */ /* 0x000fe20003f66270 */
[----:B------:R-:W-:Y:S01]  /*a990*/  HMMA.16816.F32.BF16 R52, R28, R54, R56 ;  /* 0x000000361c34723c */ /* 0x000fe20000041838 */
[C---:B------:R-:W-:Y:S02]  /*a9a0*/  IADD3 R2, R0.reuse, 0x8, RZ ;  /* 0x0000000800027810 */ /* 0x040fe40007ffe0ff */
[----:B------:R-:W-:Y:S02]  /*a9b0*/  ISETP.GE.AND P0, PT, R0, R10, PT ;  /* 0x0000000a0000720c */ /* 0x000fe40003f06270 */
[----:B------:R-:W-:-:S02]  /*a9c0*/  ISETP.GE.AND P6, PT, R2, R8, PT ;  /* 0x000000080200720c */ /* 0x000fc40003fc6270 */
[----:B------:R-:W-:Y:S01]  /*a9d0*/  FSEL R122, R123, -INF , !P4 ;  /* 0xff8000007b7a7808 */ /* 0x000fe20006000000 */
[-C--:B------:R-:W-:Y:S01]  /*a9e0*/  HMMA.16816.F32.BF16 R64, R20, R48.reuse, R64 ;  /* 0x000000301440723c */ /* 0x080fe20000041840 */
[----:B------:R-:W-:Y:S02]  /*a9f0*/  FSEL R124, R124, -INF , !P6 ;  /* 0xff8000007c7c7808 */ /* 0x000fe40007000000 */
[----:B------:R-:W-:Y:S02]  /*aa00*/  FSEL R121, R125, -INF , !P0 ;  /* 0xff8000007d797808 */ /* 0x000fe40004000000 */
[----:B------:R-:W-:Y:S02]  /*aa10*/  FSEL R127, R127, -INF , !P5 ;  /* 0xff8000007f7f7808 */ /* 0x000fe40006800000 */
[C---:B------:R-:W-:Y:S01]  /*aa20*/  ISETP.GE.AND P4, PT, R2.reuse, R10, PT ;  /* 0x0000000a0200720c */ /* 0x040fe20003f86270 */
[----:B------:R-:W-:Y:S01]  /*aa30*/  HMMA.16816.F32.BF16 R60, R16, R48, R60 ;  /* 0x00000030103c723c */ /* 0x000fe2000004183c */
[----:B------:R-:W-:-:S02]  /*aa40*/  ISETP.GE.AND P6, PT, R2, R9, PT ;  /* 0x000000090200720c */ /* 0x000fc40003fc6270 */
[----:B------:R-:W-:Y:S02]  /*aa50*/  ISETP.GE.AND P0, PT, R2, R11, PT ;  /* 0x0000000b0200720c */ /* 0x000fe40003f06270 */
[CC--:B------:R-:W-:Y:S02]  /*aa60*/  ISETP.GE.AND P5, PT, R0.reuse, R9.reuse, PT ;  /* 0x000000090000720c */ /* 0x0c0fe40003fa6270 */
[----:B------:R-:W-:Y:S01]  /*aa70*/  IADD3 R2, R0, 0x9, RZ ;  /* 0x0000000900027810 */ /* 0x000fe20007ffe0ff */
[----:B------:R-:W-:Y:S01]  /*aa80*/  HMMA.16816.F32.BF16 R44, R16, R50, R44 ;  /* 0x00000032102c723c */ /* 0x000fe2000004182c */
[----:B------:R-:W-:Y:S02]  /*aa90*/  FSEL R125, R126, -INF , !P5 ;  /* 0xff8000007e7d7808 */ /* 0x000fe40006800000 */
[----:B------:R-:W-:Y:S02]  /*aaa0*/  FSEL R137, R137, -INF , !P2 ;  /* 0xff80000089897808 */ /* 0x000fe40005000000 */
[----:B------:R-:W-:-:S02]  /*aab0*/  ISETP.GE.AND P5, PT, R2, R9, PT ;  /* 0x000000090200720c */ /* 0x000fc40003fa6270 */
[----:B------:R-:W-:Y:S01]  /*aac0*/  ISETP.GE.AND P2, PT, R0, R11, PT ;  /* 0x0000000b0000720c */ /* 0x000fe20003f46270 */
[----:B------:R-:W-:Y:S01]  /*aad0*/  HMMA.16816.F32.BF16 R48, R20, R50, R52 ;  /* 0x000000321430723c */ /* 0x000fe20000041834 */
[----:B------:R-:W-:Y:S02]  /*aae0*/  FSEL R138, R138, -INF , !P6 ;  /* 0xff8000008a8a7808 */ /* 0x000fe40007000000 */
[----:B------:R-:W-:Y:S02]  /*aaf0*/  FSEL R212, R212, -INF , !P5 ;  /* 0xff800000d4d47808 */ /* 0x000fe40006800000 */
[----:B------:R-:W-:Y:S02]  /*ab00*/  FSEL R132, R132, -INF , !P2 ;  /* 0xff80000084847808 */ /* 0x000fe40005000000 */
[C---:B------:R-:W-:Y:S01]  /*ab10*/  ISETP.GE.AND P6, PT, R2.reuse, R8, PT ;  /* 0x000000080200720c */ /* 0x040fe20003fc6270 */
        /* <DEDUP_REMOVED lines=8> */
[----:B------:R-:W-:-:S02]  /*aba0*/  FSEL R214, R214, -INF , !P0 ;  /* 0xff800000d6d67808 */ /* 0x000fc40004000000 */
[C---:B------:R-:W-:Y:S01]  /*abb0*/  ISETP.GE.AND P3, PT, R2.reuse, R8, PT ;  /* 0x000000080200720c */ /* 0x040fe20003f66270 */
[-C--:B------:R-:W-:Y:S01]  /*abc0*/  HMMA.16816.F32.BF16 R56, R4, R42.reuse, R44 ;  /* 0x0000002a0438723c */ /* 0x080fe2000004182c */
[C---:B------:R-:W-:Y:S02]  /*abd0*/  ISETP.GE.AND P6, PT, R2.reuse, R10, PT ;  /* 0x0000000a0200720c */ /* 0x040fe40003fc6270 */
[C---:B------:R-:W-:Y:S02]  /*abe0*/  ISETP.GE.AND P4, PT, R2.reuse, R9, PT ;  /* 0x000000090200720c */ /* 0x040fe40003f86270 */
[----:B------:R-:W-:Y:S02]  /*abf0*/  ISETP.GE.AND P0, PT, R2, R11, PT ;  /* 0x0000000b0200720c */ /* 0x000fe40003f06270 */
[----:B------:R-:W-:Y:S01]  /*ac00*/  IADD3 R2, R0, 0x11, RZ ;  /* 0x0000001100027810 */ /* 0x000fe20007ffe0ff */
[----:B------:R-:W-:Y:S01]  /*ac10*/  HMMA.16816.F32.BF16 R64, R12, R42, R48 ;  /* 0x0000002a0c40723c */ /* 0x000fe20000041830 */
[----:B------:R-:W-:-:S02]  /*ac20*/  FSEL R133, R133, -INF , !P5 ;  /* 0xff80000085857808 */ /* 0x000fc40006800000 */
        /* <DEDUP_REMOVED lines=10> */
[----:B------:R-:W-:Y:S01]  /*acd0*/  FSEL R40, R207, -INF , !P2 ;  /* 0xff800000cf287808 */ /* 0x000fe20005000000 */
[----:B------:R1:W-:Y:S01]  /*ace0*/  STL [R1+0x4], R41 ;  /* 0x0000042901007387 */ /* 0x0003e20000100800 */
[----:B------:R-:W-:-:S02]  /*acf0*/  FSEL R220, R220, -INF , !P6 ;  /* 0xff800000dcdc7808 */ /* 0x000fc40007000000 */
[----:B------:R-:W-:Y:S01]  /*ad00*/  FSEL R248, R248, -INF , !P4 ;  /* 0xff800000f8f87808 */ /* 0x000fe20006000000 */
[----:B------:R2:W-:Y:S01]  /*ad10*/  STL [R1], R40 ;  /* 0x0000002801007387 */ /* 0x0005e20000100800 */
        /* <DEDUP_REMOVED lines=14> */
[----:B------:R-:W-:Y:S02]  /*ae00*/  FSEL R221, R221, -INF , !P6 ;  /* 0xff800000dddd7808 */ /* 0x000fe40007000000 */
[----:B------:R-:W-:Y:S02]  /*ae10*/  FSEL R222, R222, -INF , !P2 ;  /* 0xff800000dede7808 */ /* 0x000fe40005000000 */
[----:B------:R-:W-:-:S02]  /*ae20*/  FSEL R226, R226, -INF , !P4 ;  /* 0xff800000e2e27808 */ /* 0x000fc40006000000 */
[C---:B------:R-:W-:Y:S02]  /*ae30*/  ISETP.GE.AND P5, PT, R2.reuse, R8, PT ;  /* 0x000000080200720c */ /* 0x040fe40003fa6270 */
[C---:B------:R-:W-:Y:S02]  /*ae40*/  ISETP.GE.AND P6, PT, R2.reuse, R10, PT ;  /* 0x0000000a0200720c */ /* 0x040fe40003fc6270 */
[C---:B------:R-:W-:Y:S02]  /*ae50*/  ISETP.GE.AND P2, PT, R2.reuse, R9, PT ;  /* 0x000000090200720c */ /* 0x040fe40003f46270 */
[----:B------:R-:W-:Y:S02]  /*ae60*/  ISETP.GE.AND P4, PT, R2, R11, PT ;  /* 0x0000000b0200720c */ /* 0x000fe40003f86270 */
[----:B------:R-:W-:Y:S02]  /*ae70*/  IADD3 R2, R0, 0x21, RZ ;  /* 0x0000002100027810 */ /* 0x000fe40007ffe0ff */
[----:B------:R-:W-:-:S02]  /*ae80*/  FSEL R223, R223, -INF , !P3 ;  /* 0xff800000dfdf7808 */ /* 0x000fc40005800000 */
[----:B------:R-:W-:Y:S02]  /*ae90*/  ISETP.GE.AND P3, PT, R2, R8, PT ;  /* 0x000000080200720c */ /* 0x000fe40003f66270 */
[----:B-1----:R-:W-:Y:S02]  /*aea0*/  FSEL R41, R216, -INF , !P5 ;  /* 0xff800000d8297808 */ /* 0x002fe40006800000 */
[----:B--2---:R-:W-:Y:S02]  /*aeb0*/  FSEL R40, R217, -INF , !P3 ;  /* 0xff800000d9287808 */ /* 0x004fe40005800000 */
[----:B------:R-:W-:Y:S01]  /*aec0*/  FSEL R227, R227, -INF , !P0 ;  /* 0xff800000e3e37808 */ /* 0x000fe20004000000 */
[----:B------:R1:W-:Y:S01]  /*aed0*/  STL [R1+0x70], R41 ;  /* 0x0000702901007387 */ /* 0x0003e20000100800 */
[C---:B------:R-:W-:Y:S02]  /*aee0*/  ISETP.GE.AND P0, PT, R2.reuse, R10, PT ;  /* 0x0000000a0200720c */ /* 0x040fe40003f06270 */
[C---:B------:R-:W-:Y:S01]  /*aef0*/  ISETP.GE.AND P5, PT, R2.reuse, R9, PT ;  /* 0x000000090200720c */ /* 0x040fe20003fa6270 */
[----:B------:R2:W-:Y:S01]  /*af00*/  STL [R1+0x6c], R40 ;  /* 0x00006c2801007387 */ /* 0x0005e20000100800 */
[----:B------:R-:W-:-:S02]  /*af10*/  ISETP.GE.AND P3, PT, R2, R11, PT ;  /* 0x0000000b0200720c */ /* 0x000fc40003f66270 */
[----:B------:R-:W-:Y:S02]  /*af20*/  IADD3 R2, R0, 0x28, RZ ;  /* 0x0000002800027810 */ /* 0x000fe40007ffe0ff */
[----:B------:R-:W-:Y:S02]  /*af30*/  FSEL R208, R208, -INF , !P2 ;  /* 0xff800000d0d07808 */ /* 0x000fe40005000000 */
[----:B------:R-:W-:Y:S02]  /*af40*/  ISETP.GE.AND P2, PT, R2, R11, PT ;  /* 0x0000000b0200720c */ /* 0x000fe40003f46270 */
[----:B------:R-:W-:Y:S02]  /*af50*/  FSEL R209, R209, -INF , !P5 ;  /* 0xff800000d1d17808 */ /* 0x000fe40006800000 */
[----:B------:R-:W-:Y:S02]  /*af60*/  FSEL R210, R210, -INF , !P4 ;  /* 0xff800000d2d27808 */ /* 0x000fe40006000000 */
[----:B------:R-:W-:-:S02]  /*af70*/  FSEL R211, R211, -INF , !P3 ;  /* 0xff800000d3d37808 */ /* 0x000fc40005800000 */
[----:B------:R-:W-:Y:S02]  /*af80*/  FSEL R130, R130, -INF , !P2 ;  /* 0xff80000082827808 */ /* 0x000fe40005000000 */
[----:B-1----:R-:W-:Y:S02]  /*af90*/  FSEL R41, R219, -INF , !P0 ;  /* 0xff800000db297808 */ /* 0x002fe40004000000 */
[----:B------:R-:W-:Y:S02]  /*afa0*/  ISETP.GE.AND P0, PT, R2, R10, PT ;  /* 0x0000000a0200720c */ /* 0x000fe40003f06270 */
[----:B--2---:R-:W-:Y:S02]  /*afb0*/  FSEL R40, R218, -INF , !P6 ;  /* 0xff800000da287808 */ /* 0x004fe40007000000 */
[----:B------:R-:W-:-:S03]  /*afc0*/  ISETP.GE.AND P6, PT, R2, R8, PT ;  /* 0x000000080200720c */ /* 0x000fc60003fc6270 */
[----:B------:R1:W-:Y:S04]  /*afd0*/  STL [R1+0x84], R40 ;  /* 0x0000842801007387 */ /* 0x0003e80000100800 */
[----:B------:R2:W-:Y:S01]  /*afe0*/  STL [R1+0x88], R41 ;  /* 0x0000882901007387 */ /* 0x0005e20000100800 */
[----:B-1----:R-:W-:Y:S02]  /*aff0*/  FSEL R40, R116, -INF , !P6 ;  /* 0xff80000074287808 */ /* 0x002fe40007000000 */
[----:B------:R-:W-:Y:S02]  /*b000*/  ISETP.GE.AND P6, PT, R2, R9, PT ;  /* 0x000000090200720c */ /* 0x000fe40003fc6270 */
[----:B------:R-:W-:Y:S01]  /*b010*/  IADD3 R2, R0, 0x29, RZ ;  /* 0x0000002900027810 */ /* 0x000fe20007ffe0ff */
[----:B------:R1:W-:Y:S01]  /*b020*/  STL [R1+0x68], R40 ;  /* 0x0000682801007387 */ /* 0x0003e20000100800 */
[----:B------:R-:W-:-:S02]  /*b030*/  FSEL R128, R128, -INF , !P6 ;  /* 0xff80000080807808 */ /* 0x000fc40007000000 */
[C---:B------:R-:W-:Y:S02]  /*b040*/  ISETP.GE.AND P5, PT, R2.reuse, R9, PT ;  /* 0x000000090200720c */ /* 0x040fe40003fa6270 */
[C---:B------:R-:W-:Y:S02]  /*b050*/  ISETP.GE.AND P6, PT, R2.reuse, R8, PT ;  /* 0x000000080200720c */ /* 0x040fe40003fc6270 */
[----:B------:R-:W-:Y:S02]  /*b060*/  FSEL R129, R129, -INF , !P5 ;  /* 0xff80000081817808 */ /* 0x000fe40006800000 */
[C---:B------:R-:W-:Y:S02]  /*b070*/  ISETP.GE.AND P5, PT, R2.reuse, R10, PT ;  /* 0x0000000a0200720c */ /* 0x040fe40003fa6270 */
[----:B------:R-:W-:Y:S02]  /*b080*/  ISETP.GE.AND P4, PT, R2, R11, PT ;  /* 0x0000000b0200720c */ /* 0x000fe40003f86270 */
[----:B------:R-:W-:-:S02]  /*b090*/  IADD3 R2, R0, 0x30, RZ ;  /* 0x0000003000027810 */ /* 0x000fc40007ffe0ff */
[----:B--2---:R-:W-:Y:S02]  /*b0a0*/  FSEL R41, R117, -INF , !P6 ;  /* 0xff80000075297808 */ /* 0x004fe40007000000 */
[C---:B------:R-:W-:Y:S02]  /*b0b0*/  ISETP.GE.AND P3, PT, R2.reuse, R8, PT ;  /* 0x000000080200720c */ /* 0x040fe40003f66270 */
[C---:B------:R-:W-:Y:S01]  /*b0c0*/  ISETP.GE.AND P6, PT, R2.reuse, R10, PT ;  /* 0x0000000a0200720c */ /* 0x040fe20003fc6270 */
[----:B------:R2:W-:Y:S01]  /*b0d0*/  STL [R1+0x60], R41 ;  /* 0x0000602901007387 */ /* 0x0005e20000100800 */
[----:B------:R-:W-:Y:S02]  /*b0e0*/  ISETP.GE.AND P2, PT, R2, R11, PT ;  /* 0x0000000b0200720c */ /* 0x000fe40003f46270 */
[----:B------:R-:W-:Y:S02]  /*b0f0*/  FSEL R131, R131, -INF , !P4 ;  /* 0xff80000083837808 */ /* 0x000fe40006000000 */
[----:B-1----:R-:W-:-:S02]  /*b100*/  FSEL R40, R118, -INF , !P0 ;  /* 0xff80000076287808 */ /* 0x002fc40004000000 */
[-C--:B------:R-:W-:Y:S02]  /*b110*/  ISETP.GE.AND P0, PT, R2, R9.reuse, PT ;  /* 0x000000090200720c */ /* 0x080fe40003f06270 */
[----:B------:R-:W-:Y:S01]  /*b120*/  IADD3 R2, R0, 0x31, RZ ;  /* 0x0000003100027810 */ /* 0x000fe20007ffe0ff */
[----:B------:R1:W-:Y:S01]  /*b130*/  STL [R1+0x80], R40 ;  /* 0x0000802801007387 */ /* 0x0003e20000100800 */
[----:B------:R-:W-:Y:S02]  /*b140*/  FSEL R206, R106, -INF , !P2 ;  /* 0xff8000006ace7808 */ /* 0x000fe40005000000 */
[----:B------:R-:W-:Y:S02]  /*b150*/  ISETP.GE.AND P4, PT, R2, R10, PT ;  /* 0x0000000a0200720c */ /* 0x000fe40003f86270 */
[----:B--2---:R-:W-:Y:S02]  /*b160*/  FSEL R41, R108, -INF , !P3 ;  /* 0xff8000006c297808 */ /* 0x004fe40005800000 */
[----:B------:R-:W-:-:S02]  /*b170*/  ISETP.GE.AND P3, PT, R2, R9, PT ;  /* 0x000000090200720c */ /* 0x000fc40003f66270 */
[----:B-1----:R-:W-:Y:S02]  /*b180*/  FSEL R40, R119, -INF , !P5 ;  /* 0xff80000077287808 */ /* 0x002fe40006800000 */
[----:B------:R-:W-:-:S03]  /*b190*/  ISETP.GE.AND P5, PT, R2, R8, PT ;  /* 0x000000080200720c */ /* 0x000fc60003fa6270 */
[----:B------:R1:W-:Y:S04]  /*b1a0*/  STL [R1+0x7c], R40 ;  /* 0x00007c2801007387 */ /* 0x0003e80000100800 */
[----:B------:R2:W-:Y:S01]  /*b1b0*/  STL [R1+0x50], R41 ;  /* 0x0000502901007387 */ /* 0x0005e20000100800 */
[----:B-1----:R-:W-:Y:S02]  /*b1c0*/  FSEL R40, R109, -INF , !P5 ;  /* 0xff8000006d287808 */ /* 0x002fe40006800000 */
[----:B------:R-:W-:Y:S02]  /*b1d0*/  ISETP.GE.AND P5, PT, R2, R11, PT ;  /* 0x0000000b0200720c */ /* 0x000fe40003fa6270 */
[----:B------:R-:W-:Y:S01]  /*b1e0*/  IADD3 R2, R0, 0x38, RZ ;  /* 0x0000003800027810 */ /* 0x000fe20007ffe0ff */
[----:B------:R1:W-:Y:S01]  /*b1f0*/  STL [R1+0x4c], R40 ;  /* 0x00004c2801007387 */ /* 0x0003e20000100800 */
[----:B--2---:R-:W-:-:S02]  /*b200*/  FSEL R41, R111, -INF , !P4 ;  /* 0xff8000006f297808 */ /* 0x004fc40006000000 */
[----:B------:R-:W-:Y:S02]  /*b210*/  ISETP.GE.AND P4, PT, R2, R10, PT ;  /* 0x0000000a0200720c */ /* 0x000fe40003f86270 */
[----:B------:R-:W-:Y:S02]  /*b220*/  FSEL R207, R107, -INF , !P5 ;  /* 0xff8000006bcf7808 */ /* 0x000fe40006800000 */
[----:B-1----:R-:W-:Y:S02]  /*b230*/  FSEL R40, R110, -INF , !P6 ;  /* 0xff8000006e287808 */ /* 0x002fe40007000000 */
[----:B------:R-:W-:-:S03]  /*b240*/  ISETP.GE.AND P6, PT, R2, R8, PT ;  /* 0x000000080200720c */ /* 0x000fc60003fc6270 */
[----:B------:R1:W-:Y:S04]  /*b250*/  STL [R1+0x78], R40 ;  /* 0x0000782801007387 */ /* 0x0003e80000100800 */
[----:B------:R2:W-:Y:S01]  /*b260*/  STL [R1+0x74], R41 ;  /* 0x0000742901007387 */ /* 0x0005e20000100800 */
[----:B-1----:R-:W-:Y:S02]  /*b270*/  FSEL R40, R96, -INF , !P6 ;  /* 0xff80000060287808 */ /* 0x002fe40007000000 */
[----:B------:R-:W-:-:S03]  /*b280*/  ISETP.GE.AND P6, PT, R2, R9, PT ;  /* 0x000000090200720c */ /* 0x000fc60003fc6270 */
[----:B------:R1:W-:Y:S01]  /*b290*/  STL [R1+0x44], R40 ;  /* 0x0000442801007387 */ /* 0x0003e20000100800 */
[----:B--2---:R-:W-:Y:S02]  /*b2a0*/  FSEL R41, R112, -INF , !P6 ;  /* 0xff80000070297808 */ /* 0x004fe40007000000 */
[----:B-1----:R-:W-:Y:S02]  /*b2b0*/  FSEL R40, R104, -INF , !P0 ;  /* 0xff80000068287808 */ /* 0x002fe40004000000 */
[----:B------:R-:W-:Y:S02]  /*b2c0*/  ISETP.GE.AND P0, PT, R2, R11, PT ;  /* 0x0000000b0200720c */ /* 0x000fe40003f06270 */
[----:B------:R-:W-:Y:S01]  /*b2d0*/  IADD3 R2, R0, 0x39, RZ ;  /* 0x0000003900027810 */ /* 0x000fe20007ffe0ff */
[----:B------:R1:W-:Y:S01]  /*b2e0*/  STL [R1+0xc0], R40 ;  /* 0x0000c02801007387 */ /* 0x0003e20000100800 */
[----:B------:R-:W-:Y:S02]  /*b2f0*/  FSEL R204, R114, -INF , !P0 ;  /* 0xff80000072cc7808 */ /* 0x000fe40004000000 */
[----:B------:R-:W-:-:S02]  /*b300*/  ISETP.GE.AND P6, PT, R2, R8, PT ;  /* 0x000000080200720c */ /* 0x000fc40003fc6270 */
[C---:B------:R-:W-:Y:S02]  /*b310*/  ISETP.GE.AND P2, PT, R2.reuse, R11, PT ;  /* 0x0000000b0200720c */ /* 0x040fe40003f46270 */
[----:B-1----:R-:W-:Y:S02]  /*b320*/  FSEL R40, R105, -INF , !P3 ;  /* 0xff80000069287808 */ /* 0x002fe40005800000 */
[----:B------:R-:W-:-:S03]  /*b330*/  ISETP.GE.AND P3, PT, R2, R9, PT ;  /* 0x000000090200720c */ /* 0x000fc60003f66270 */
[----:B------:R1:W-:Y:S04]  /*b340*/  STL [R1+0xa4], R40 ;  /* 0x0000a42801007387 */ /* 0x0003e80000100800 */
[----:B------:R-:W-:Y:S01]  /*b350*/  STL [R1+0xa0], R41 ;  /* 0x0000a02901007387 */ /* 0x000fe20000100800 */
[----:B-1----:R-:W-:Y:S02]  /*b360*/  FSEL R40, R113, -INF , !P3 ;  /* 0xff80000071287808 */ /* 0x002fe40005800000 */
[----:B------:R-:W-:Y:S02]  /*b370*/  ISETP.GE.AND P3, PT, R2, R10, PT ;  /* 0x0000000a0200720c */ /* 0x000fe40003f66270 */
[----:B------:R-:W-:Y:S01]  /*b380*/  IADD3 R2, R0, 0x40, RZ ;  /* 0x0000004000027810 */ /* 0x000fe20007ffe0ff */
[----:B------:R1:W-:Y:S03]  /*b390*/  STL [R1+0x98], R40 ;  /* 0x0000982801007387 */ /* 0x0003e60000100800 */
[----:B------:R-:W-:-:S02]  /*b3a0*/  ISETP.GE.AND P5, PT, R2, R8, PT ;  /* 0x000000080200720c */ /* 0x000fc40003fa6270 */
[C---:B------:R-:W-:Y:S02]  /*b3b0*/  ISETP.GE.AND P0, PT, R2.reuse, R11, PT ;  /* 0x0000000b0200720c */ /* 0x040fe40003f06270 */
[----:B-1----:R-:W-:Y:S02]  /*b3c0*/  FSEL R40, R97, -INF , !P6 ;  /* 0xff80000061287808 */ /* 0x002fe40007000000 */
[----:B------:R-:W-:-:S03]  /*b3d0*/  ISETP.GE.AND P6, PT, R2, R9, PT ;  /* 0x000000090200720c */ /* 0x000fc60003fc6270 */
[----:B------:R1:W-:Y:S01]  /*b3e0*/  STL [R1+0x3c], R40 ;  /* 0x00003c2801007387 */ /* 0x0003e20000100800 */
[----:B------:R-:W-:Y:S02]  /*b3f0*/  FSEL R96, R92, -INF , !P6 ;  /* 0xff8000005c607808 */ /* 0x000fe40007000000 */
[----:B-1----:R-:W-:Y:S02]  /*b400*/  FSEL R40, R98, -INF , !P4 ;  /* 0xff80000062287808 */ /* 0x002fe40006000000 */
[-C--:B------:R-:W-:Y:S02]  /*b410*/  ISETP.GE.AND P4, PT, R2, R10.reuse, PT ;  /* 0x0000000a0200720c */ /* 0x080fe40003f86270 */
[----:B------:R-:W-:Y:S01]  /*b420*/  IADD3 R2, R0, 0x41, RZ ;  /* 0x0000004100027810 */ /* 0x000fe20007ffe0ff */
[----:B------:R1:W-:Y:S01]  /*b430*/  STL [R1+0x64], R40 ;  /* 0x0000642801007387 */ /* 0x0003e20000100800 */
[----:B------:R-:W-:Y:S02]  /*b440*/  FSEL R98, R115, -INF , !P2 ;  /* 0xff80000073627808 */ /* 0x000fe40005000000 */
[----:B------:R-:W-:-:S04]  /*b450*/  ISETP.GE.AND P2, PT, R2, R10, PT ;  /* 0x0000000a0200720c */ /* 0x000fc80003f46270 */
[----:B------:R-:W-:Y:S02]  /*b460*/  FSEL R205, R103, -INF , !P2 ;  /* 0xff80000067cd7808 */ /* 0x000fe40005000000 */
[----:B-1----:R-:W-:Y:S02]  /*b470*/  FSEL R40, R99, -INF , !P3 ;  /* 0xff80000063287808 */ /* 0x002fe40005800000 */
[----:B------:R-:W-:-:S03]  /*b480*/  ISETP.GE.AND P3, PT, R2, R8, PT ;  /* 0x000000080200720c */ /* 0x000fc60003f66270 */
[----:B------:R1:W-:Y:S01]  /*b490*/  STL [R1+0x5c], R40 ;  /* 0x00005c2801007387 */ /* 0x0003e20000100800 */
[----:B------:R-:W-:Y:S02]  /*b4a0*/  FSEL R101, R101, -INF , !P3 ;  /* 0xff80000065657808 */ /* 0x000fe40005800000 */
[----:B------:R-:W-:Y:S02]  /*b4b0*/  ISETP.GE.AND P3, PT, R2, R11, PT ;  /* 0x0000000b0200720c */ /* 0x000fe40003f66270 */
[----:B-1----:R-:W-:Y:S02]  /*b4c0*/  FSEL R40, R100, -INF , !P5 ;  /* 0xff80000064287808 */ /* 0x002fe40006800000 */
[----:B------:R-:W-:Y:S02]  /*b4d0*/  ISETP.GE.AND P5, PT, R2, R9, PT ;  /* 0x000000090200720c */ /* 0x000fe40003fa6270 */
[----:B------:R-:W-:Y:S01]  /*b4e0*/  IADD3 R2, R0, 0x48, RZ ;  /* 0x0000004800027810 */ /* 0x000fe20007ffe0ff */
[----:B------:R1:W-:Y:S03]  /*b4f0*/  STL [R1+0x34], R40 ;  /* 0x0000342801007387 */ /* 0x0003e60000100800 */
[----:B------:R-:W-:-:S02]  /*b500*/  ISETP.GE.AND P2, PT, R2, R10, PT ;  /* 0x0000000a0200720c */ /* 0x000fc40003f46270 */
[----:B------:R-:W-:Y:S02]  /*b510*/  ISETP.GE.AND P6, PT, R2, R11, PT ;  /* 0x0000000b0200720c */ /* 0x000fe40003fc6270 */
[----:B------:R-:W-:Y:S02]  /*b520*/  FSEL R92, R86, -INF , !P2 ;  /* 0xff800000565c7808 */ /* 0x000fe40005000000 */
[----:B-1----:R-:W-:Y:S02]  /*b530*/  FSEL R40, R102, -INF , !P4 ;  /* 0xff80000066287808 */ /* 0x002fe40006000000 */
[----:B------:R-:W-:-:S03]  /*b540*/  ISETP.GE.AND P4, PT, R2, R8, PT ;  /* 0x000000080200720c */ /* 0x000fc60003f86270 */
[----:B------:R1:W-:Y:S02]  /*b550*/  STL [R1+0x58], R40 ;  /* 0x0000582801007387 */ /* 0x0003e40000100800 */
[----:B-1----:R-:W-:Y:S02]  /*b560*/  FSEL R40, R84, -INF , !P4 ;  /* 0xff80000054287808 */ /* 0x002fe40006000000 */
[----:B------:R-:W-:Y:S02]  /*b570*/  ISETP.GE.AND P4, PT, R2, R9, PT ;  /* 0x000000090200720c */ /* 0x000fe40003f86270 */
[----:B------:R-:W-:Y:S01]  /*b580*/  IADD3 R2, R0, 0x49, RZ ;  /* 0x0000004900027810 */ /* 0x000fe20007ffe0ff */
[----:B------:R1:W-:Y:S01]  /*b590*/  STL [R1+0x2c], R40 ;  /* 0x00002c2801007387 */ /* 0x0003e20000100800 */
[----:B------:R-:W-:Y:S02]  /*b5a0*/  FSEL R97, R88, -INF , !P4 ;  /* 0xff80000058617808 */ /* 0x000fe40006000000 */
[----:B------:R-:W-:Y:S01]  /*b5b0*/  ISETP.GE.AND P4, PT, R2, R8, PT ;  /* 0x000000080200720c */ /* 0x000fe20003f86270 */
[----:B------:R-:W-:Y:S01]  /*b5c0*/  STL [R1+0x54], R205 ;  /* 0x000054cd01007387 */ /* 0x000fe20000100800 */
[----:B------:R-:W-:-:S02]  /*b5d0*/  FSEL R88, R95, -INF , !P3 ;  /* 0xff8000005f587808 */ /* 0x000fc40005800000 */
[----:B-1----:R-:W-:Y:S02]  /*b5e0*/  FSEL R40, R93, -INF , !P5 ;  /* 0xff8000005d287808 */ /* 0x002fe40006800000 */
[----:B------:R-:W-:-:S03]  /*b5f0*/  ISETP.GE.AND P5, PT, R2, R9, PT ;  /* 0x000000090200720c */ /* 0x000fc60003fa6270 */
[----:B------:R1:W-:Y:S02]  /*b600*/  STL [R1+0xe4], R40 ;  /* 0x0000e42801007387 */ /* 0x0003e40000100800 */
[----:B-1----:R-:W-:Y:S02]  /*b610*/  FSEL R40, R89, -INF , !P5 ;  /* 0xff80000059287808 */ /* 0x002fe40006800000 */
[----:B------:R-:W-:-:S03]  /*b620*/  ISETP.GE.AND P5, PT, R2, R10, PT ;  /* 0x0000000a0200720c */ /* 0x000fc60003fa6270 */
[----:B------:R1:W-:Y:S01]  /*b630*/  STL [R1+0xe0], R40 ;  /* 0x0000e02801007387 */ /* 0x0003e20000100800 */
[----:B------:R-:W-:Y:S02]  /*b640*/  FSEL R89, R87, -INF , !P5 ;  /* 0xff80000057597808 */ /* 0x000fe40006800000 */
[----:B-1----:R-:W-:Y:S02]  /*b650*/  FSEL R40, R94, -INF , !P0 ;  /* 0xff8000005e287808 */ /* 0x002fe40004000000 */
[----:B------:R-:W-:Y:S02]  /*b660*/  ISETP.GE.AND P0, PT, R2, R11, PT ;  /* 0x0000000b0200720c */ /* 0x000fe40003f06270 */
[----:B------:R-:W-:Y:S01]  /*b670*/  IADD3 R2, R0, 0x50, RZ ;  /* 0x0000005000027810 */ /* 0x000fe20007ffe0ff */
[----:B------:R1:W-:Y:S01]  /*b680*/  STL [R1+0xec], R40 ;  /* 0x0000ec2801007387 */ /* 0x0003e20000100800 */
[----:B------:R-:W-:Y:S02]  /*b690*/  FSEL R102, R91, -INF , !P0 ;  /* 0xff8000005b667808 */ /* 0x000fe40004000000 */
[----:B------:R-:W-:-:S02]  /*b6a0*/  ISETP.GE.AND P3, PT, R2, R8, PT ;  /* 0x000000080200720c */ /* 0x000fc40003f66270 */
[----:B------:R-:W-:-:S04]  /*b6b0*/  ISETP.GE.AND P2, PT, R2, R10, PT ;  /* 0x0000000a0200720c */ /* 0x000fc80003f46270 */
[----:B------:R-:W-:Y:S02]  /*b6c0*/  FSEL R99, R78, -INF , !P2 ;  /* 0xff8000004e637808 */ /* 0x000fe40005000000 */
[----:B-1----:R-:W-:Y:S02]  /*b6d0*/  FSEL R40, R85, -INF , !P4 ;  /* 0xff80000055287808 */ /* 0x002fe40006000000 */
[----:B------:R-:W-:-:S03]  /*b6e0*/  ISETP.GE.AND P4, PT, R2, R9, PT ;  /* 0x000000090200720c */ /* 0x000fc60003f86270 */
[----:B------:R1:W-:Y:S04]  /*b6f0*/  STL [R1+0x28], R40 ;  /* 0x0000282801007387 */ /* 0x0003e80000100800 */
[----:B------:R-:W-:Y:S01]  /*b700*/  STL [R1+0x40], R92 ;  /* 0x0000405c01007387 */ /* 0x000fe20000100800 */
        /* <DEDUP_REMOVED lines=8> */
[----:B------:R-:W-:Y:S02]  /*b790*/  ISETP.GE.AND P5, PT, R2, R11, PT ;  /* 0x0000000b0200720c */ /* 0x000fe40003fa6270 */
[----:B------:R-:W-:Y:S02]  /*b7a0*/  FSEL R100, R79, -INF , !P0 ;  /* 0xff8000004f647808 */ /* 0x000fe40004000000 */
[----:B------:R-:W-:-:S02]  /*b7b0*/  FSEL R79, R72, -INF , !P4 ;  /* 0xff800000484f7808 */ /* 0x000fc40006000000 */
[----:B------:R-:W-:Y:S02]  /*b7c0*/  FSEL R103, R75, -INF , !P5 ;  /* 0xff8000004b677808 */ /* 0x000fe40006800000 */
[----:B-1----:R-:W-:Y:S02]  /*b7d0*/  FSEL R40, R76, -INF , !P3 ;  /* 0xff8000004c287808 */ /* 0x002fe40005800000 */
[-C--:B------:R-:W-:Y:S02]  /*b7e0*/  ISETP.GE.AND P3, PT, R2, R9.reuse, PT ;  /* 0x000000090200720c */ /* 0x080fe40003f66270 */
[----:B------:R-:W-:Y:S01]  /*b7f0*/  IADD3 R2, R0, 0x58, RZ ;  /* 0x0000005800027810 */ /* 0x000fe20007ffe0ff */
[----:B------:R1:W-:Y:S03]  /*b800*/  STL [R1+0x14], R40 ;  /* 0x0000142801007387 */ /* 0x0003e60000100800 */
[C---:B------:R-:W-:Y:S01]  /*b810*/  ISETP.GE.AND P0, PT, R2.reuse, R9, PT ;  /* 0x000000090200720c */ /* 0x040fe20003f06270 */
[----:B------:R-:W-:Y:S01]  /*b820*/  STL [R1+0x10], R93 ;  /* 0x0000105d01007387 */ /* 0x000fe20000100800 */
[----:B------:R-:W-:-:S02]  /*b830*/  ISETP.GE.AND P2, PT, R2, R8, PT ;  /* 0x000000080200720c */ /* 0x000fc40003f46270 */
[----:B------:R-:W-:Y:S02]  /*b840*/  ISETP.GE.AND P4, PT, R2, R10, PT ;  /* 0x0000000a0200720c */ /* 0x000fe40003f86270 */
[----:B------:R-:W-:Y:S02]  /*b850*/  FSEL R76, R80, -INF , !P0 ;  /* 0xff800000504c7808 */ /* 0x000fe40004000000 */
[----:B------:R-:W-:Y:S02]  /*b860*/  FSEL R117, R68, -INF , !P2 ;  /* 0xff80000044757808 */ /* 0x000fe40005000000 */
[----:B------:R-:W-:Y:S02]  /*b870*/  FSEL R90, R70, -INF , !P4 ;  /* 0xff800000465a7808 */ /* 0x000fe40006000000 */
[----:B-1----:R-:W-:Y:S02]  /*b880*/  FSEL R40, R73, -INF , !P3 ;  /* 0xff80000049287808 */ /* 0x002fe40005800000 */
[----:B------:R-:W-:-:S02]  /*b890*/  ISETP.GE.AND P3, PT, R2, R11, PT ;  /* 0x0000000b0200720c */ /* 0x000fc40003f66270 */
[----:B------:R-:W-:Y:S01]  /*b8a0*/  IADD3 R2, R0, 0x59, RZ ;  /* 0x0000005900027810 */ /* 0x000fe20007ffe0ff */
[----:B------:R-:W-:Y:S01]  /*b8b0*/  STL [R1+0xd8], R40 ;  /* 0x0000d82801007387 */ /* 0x000fe20000100800 */
[----:B------:R-:W-:Y:S02]  /*b8c0*/  FSEL R82, R82, -INF , !P3 ;  /* 0xff80000052527808 */ /* 0x000fe40005800000 */
[C---:B------:R-:W-:Y:S01]  /*b8d0*/  ISETP.GE.AND P6, PT, R2.reuse, R9, PT ;  /* 0x000000090200720c */ /* 0x040fe20003fc6270 */
[----:B------:R-:W1:Y:S01]  /*b8e0*/  LDSM.16.M88.4 R40, [R139+0x7800] ;  /* 0x007800008b28783b */ /* 0x000e620000000200 */
[C---:B------:R-:W-:Y:S02]  /*b8f0*/  ISETP.GE.AND P5, PT, R2.reuse, R8, PT ;  /* 0x000000080200720c */ /* 0x040fe40003fa6270 */
[C---:B------:R-:W-:Y:S02]  /*b900*/  ISETP.GE.AND P0, PT, R2.reuse, R10, PT ;  /* 0x0000000a0200720c */ /* 0x040fe40003f06270 */
[----:B------:R-:W-:-:S02]  /*b910*/  ISETP.GE.AND P3, PT, R2, R11, PT ;  /* 0x0000000b0200720c */ /* 0x000fc40003f66270 */
[----:B------:R-:W-:Y:S02]  /*b920*/  IADD3 R2, R0, 0x60, RZ ;  /* 0x0000006000027810 */ /* 0x000fe40007ffe0ff */
[----:B------:R-:W-:Y:S02]  /*b930*/  FSEL R87, R81, -INF , !P6 ;  /* 0xff80000051577808 */ /* 0x000fe40007000000 */
[----:B------:R-:W-:Y:S02]  /*b940*/  FSEL R77, R83, -INF , !P3 ;  /* 0xff800000534d7808 */ /* 0x000fe40005800000 */
[----:B------:R-:W-:Y:S01]  /*b950*/  FSEL R116, R69, -INF , !P5 ;  /* 0xff80000045747808 */ /* 0x000fe20006800000 */
[----:B------:R-:W-:Y:S01]  /*b960*/  STL [R1+0xd4], R87 ;  /* 0x0000d45701007387 */ /* 0x000fe20000100800 */
[C---:B------:R-:W-:Y:S02]  /*b970*/  ISETP.GE.AND P3, PT, R2.reuse, R8, PT ;  /* 0x000000080200720c */ /* 0x040fe40003f66270 */
[----:B------:R-:W-:-:S02]  /*b980*/  ISETP.GE.AND P6, PT, R2, R10, PT ;  /* 0x0000000a0200720c */ /* 0x000fc40003fc6270 */
[C---:B------:R-:W-:Y:S02]  /*b990*/  ISETP.GE.AND P2, PT, R2.reuse, R9, PT ;  /* 0x000000090200720c */ /* 0x040fe40003f46270 */
[----:B------:R-:W-:Y:S02]  /*b9a0*/  ISETP.GE.AND P5, PT, R2, R11, PT ;  /* 0x0000000b0200720c */ /* 0x000fe40003fa6270 */
[----:B------:R-:W-:Y:S02]  /*b9b0*/  IADD3 R2, R0, 0x61, RZ ;  /* 0x0000006100027810 */ /* 0x000fe40007ffe0ff */
[----:B------:R-:W-:Y:S02]  /*b9c0*/  FSEL R91, R71, -INF , !P0 ;  /* 0xff800000475b7808 */ /* 0x000fe40004000000 */
[C---:B------:R-:W-:Y:S02]  /*b9d0*/  ISETP.GE.AND P4, PT, R2.reuse, R8, PT ;  /* 0x000000080200720c */ /* 0x040fe40003f86270 */
[----:B------:R-:W-:-:S02]  /*b9e0*/  ISETP.GE.AND P0, PT, R2, R10, PT ;  /* 0x0000000a0200720c */ /* 0x000fc40003f06270 */
[----:B------:R-:W-:Y:S02]  /*b9f0*/  FSEL R115, R52, -INF , !P3 ;  /* 0xff80000034737808 */ /* 0x000fe40005800000 */
[----:B------:R-:W-:Y:S02]  /*ba00*/  FSEL R114, R53, -INF , !P4 ;  /* 0xff80000035727808 */ /* 0x000fe40006000000 */
[----:B------:R-:W-:Y:S02]  /*ba10*/  FSEL R119, R54, -INF , !P6 ;  /* 0xff80000036777808 */ /* 0x000fe40007000000 */
[----:B------:R-:W-:Y:S02]  /*ba20*/  FSEL R118, R55, -INF , !P0 ;  /* 0xff80000037767808 */ /* 0x000fe40004000000 */
[C---:B------:R-:W-:Y:S01]  /*ba30*/  ISETP.GE.AND P3, PT, R2.reuse, R9, PT ;  /* 0x000000090200720c */ /* 0x040fe20003f66270 */
[----:B-1----:R-:W-:Y:S01]  /*ba40*/  HMMA.16816.F32.BF16 R52, R32, R40, RZ ;  /* 0x000000282034723c */ /* 0x002fe200000418ff */
[----:B------:R-:W-:-:S02]  /*ba50*/  ISETP.GE.AND P4, PT, R2, R11, PT ;  /* 0x0000000b0200720c */ /* 0x000fc40003f86270 */
[----:B------:R-:W-:Y:S02]  /*ba60*/  IADD3 R2, R0, 0x68, RZ ;  /* 0x0000006800027810 */ /* 0x000fe40007ffe0ff */
[----:B------:R-:W-:Y:S02]  /*ba70*/  FSEL R60, R60, -INF , !P2 ;  /* 0xff8000003c3c7808 */ /* 0x000fe40005000000 */
[----:B------:R-:W-:Y:S01]  /*ba80*/  FSEL R61, R61, -INF , !P3 ;  /* 0xff8000003d3d7808 */ /* 0x000fe20005800000 */
[----:B------:R-:W-:Y:S01]  /*ba90*/  HMMA.16816.F32.BF16 R48, R32, R42, RZ ;  /* 0x0000002a2030723c */ /* 0x000fe200000418ff */
[----:B------:R-:W1:Y:S01]  /*baa0*/  LDSM.16.M88.4 R32, [R233+0x7800] ;  /* 0x00780000e920783b */ /* 0x000e620000000200 */
[C---:B------:R-:W-:Y:S02]  /*bab0*/  ISETP.GE.AND P0, PT, R2.reuse, R9, PT ;  /* 0x000000090200720c */ /* 0x040fe40003f06270 */
[C---:B------:R-:W-:Y:S01]  /*bac0*/  ISETP.GE.AND P6, PT, R2.reuse, R8, PT ;  /* 0x000000080200720c */ /* 0x040fe20003fc6270 */
[----:B------:R-:W-:Y:S01]  /*bad0*/  STL [R1+0xcc], R60 ;  /* 0x0000cc3c01007387 */ /* 0x000fe20000100800 */
[----:B------:R-:W-:-:S02]  /*bae0*/  ISETP.GE.AND P2, PT, R2, R10, PT ;  /* 0x0000000a0200720c */ /* 0x000fc40003f46270 */
[C---:B------:R-:W-:Y:S01]  /*baf0*/  HMMA.16816.F32.BF16 R44, R36.reuse, R40, RZ ;  /* 0x00000028242c723c */ /* 0x040fe200000418ff */
[----:B------:R-:W-:Y:S01]  /*bb00*/  ISETP.GE.AND P3, PT, R2, R11, PT ;  /* 0x0000000b0200720c */ /* 0x000fe20003f66270 */
[----:B------:R-:W-:Y:S01]  /*bb10*/  STL [R1+0xc8], R61 ;  /* 0x0000c83d01007387 */ /* 0x000fe20000100800 */
[----:B------:R-:W-:Y:S02]  /*bb20*/  IADD3 R2, R0, 0x69, RZ ;  /* 0x0000006900027810 */ /* 0x000fe40007ffe0ff */
[----:B------:R-:W-:Y:S02]  /*bb30*/  FSEL R56, R56, -INF , !P0 ;  /* 0xff80000038387808 */ /* 0x000fe40004000000 */
[----:B------:R-:W-:Y:S01]  /*bb40*/  ISETP.GE.AND P0, PT, R2, R10, PT ;  /* 0x0000000a0200720c */ /* 0x000fe20003f06270 */
[----:B------:R-:W-:Y:S01]  /*bb50*/  HMMA.16816.F32.BF16 R36, R36, R42, RZ ;  /* 0x0000002a2424723c */ /* 0x000fe200000418ff */
[----:B------:R-:W-:Y:S02]  /*bb60*/  FSEL R72, R58, -INF , !P3 ;  /* 0xff8000003a487808 */ /* 0x000fe40005800000 */
[----:B------:R-:W-:-:S02]  /*bb70*/  FSEL R112, R67, -INF , !P0 ;  /* 0xff80000043707808 */ /* 0x000fc40004000000 */
[----:B------:R-:W-:Y:S02]  /*bb80*/  FSEL R78, R62, -INF , !P5 ;  /* 0xff8000003e4e7808 */ /* 0x000fe40006800000 */
[----:B------:R-:W-:Y:S02]  /*bb90*/  FSEL R63, R63, -INF , !P4 ;  /* 0xff8000003f3f7808 */ /* 0x000fe40006000000 */
[C---:B------:R-:W-:Y:S02]  /*bba0*/  ISETP.GE.AND P3, PT, R2.reuse, R11, PT ;  /* 0x0000000b0200720c */ /* 0x040fe40003f66270 */
[C---:B------:R-:W-:Y:S01]  /*bbb0*/  ISETP.GE.AND P4, PT, R2.reuse, R9, PT ;  /* 0x000000090200720c */ /* 0x040fe20003f86270 */
[----:B------:R-:W-:Y:S01]  /*bbc0*/  STL [R1+0xd0], R63 ;  /* 0x0000d03f01007387 */ /* 0x000fe20000100800 */
[----:B------:R-:W-:Y:S02]  /*bbd0*/  ISETP.GE.AND P5, PT, R2, R8, PT ;  /* 0x000000080200720c */ /* 0x000fe40003fa6270 */
[----:B------:R-:W-:Y:S01]  /*bbe0*/  IADD3 R2, R0, 0x78, RZ ;  /* 0x0000007800027810 */ /* 0x000fe20007ffe0ff */
[----:B------:R-:W-:Y:S01]  /*bbf0*/  STL [R1+0xc4], R56 ;  /* 0x0000c43801007387 */ /* 0x000fe20000100800 */
[----:B------:R-:W-:-:S02]  /*bc00*/  FSEL R113, R66, -INF , !P2 ;  /* 0xff80000042717808 */ /* 0x000fc40005000000 */
[----:B------:R-:W-:Y:S02]  /*bc10*/  FSEL R59, R59, -INF , !P3 ;  /* 0xff8000003b3b7808 */ /* 0x000fe40005800000 */
[----:B------:R-:W-:Y:S02]  /*bc20*/  FSEL R57, R57, -INF , !P4 ;  /* 0xff80000039397808 */ /* 0x000fe40006000000 */
[----:B------:R-:W-:Y:S01]  /*bc30*/  FSEL R110, R65, -INF , !P5 ;  /* 0xff800000416e7808 */ /* 0x000fe20006800000 */
[C---:B-1----:R-:W-:Y:S02]  /*bc40*/  HMMA.16816.F32.BF16 R40, R24.reuse, R32, R52 ;  /* 0x000000201828723c */ /* 0x042fe40000041834 */
[----:B------:R-:W-:Y:S01]  /*bc50*/  STL [R1+0x30], R57 ;  /* 0x0000303901007387 */ /* 0x000fe20000100800 */
[----:B------:R-:W-:Y:S02]  /*bc60*/  FSEL R111, R64, -INF , !P6 ;  /* 0xff800000406f7808 */ /* 0x000fe40007000000 */
[----:B------:R-:W-:Y:S01]  /*bc70*/  ISETP.GE.AND P6, PT, R2, R8, PT ;  /* 0x000000080200720c */ /* 0x000fe20003fc6270 */
[----:B------:R-:W-:Y:S02]  /*bc80*/  STL [R1+0x48], R59 ;  /* 0x0000483b01007387 */ /* 0x000fe40000100800 */
[----:B------:R-:W-:Y:S02]  /*bc90*/  HMMA.16816.F32.BF16 R48, R24, R34, R48 ;  /* 0x000000221830723c */ /* 0x000fe40000041830 */
[----:B------:R-:W1:Y:S06]  /*bca0*/  LDSM.16.M88.4 R24, [R239] ;  /* 0x00000000ef18783b */ /* 0x000e6c0000000200 */
[C---:B------:R-:W-:Y:S08]  /*bcb0*/  HMMA.16816.F32.BF16 R44, R28.reuse, R32, R44 ;  /* 0x000000201c2c723c */ /* 0x040ff0000004182c */
[----:B------:R-:W-:Y:S01]  /*bcc0*/  HMMA.16816.F32.BF16 R32, R28, R34, R36 ;  /* 0x000000221c20723c */ /* 0x000fe20000041824 */
[----:B------:R-:W2:Y:S01]  /*bcd0*/  LDSM.16.M88.4 R28, [R232+0x3800] ;  /* 0x00380000e81c783b */ /* 0x000ea20000000200 */
[----:B------:R-:W-:Y:S11]  /*bce0*/  DEPBAR.LE SB0, 0x0 ;  /* 0x000080000000791a */ /* 0x000ff60000000000 */
[----:B------:R-:W-:Y:S03]  /*bcf0*/  @!UPT UIADD3 URZ, URZ, URZ, URZ ;  /* 0x0000003f3f3ff290 */ /* 0x000fe6000fffe03f */
[-C--:B-1----:R-:W-:Y:S08]  /*bd00*/  HMMA.16816.F32.BF16 R36, R20, R24.reuse, R44 ;  /* 0x000000181424723c */ /* 0x082ff0000004182c */
[C---:B------:R-:W-:Y:S08]  /*bd10*/  HMMA.16816.F32.BF16 R40, R16.reuse, R24, R40 ;  /* 0x000000181028723c */ /* 0x040ff00000041828 */
[-C--:B------:R-:W-:Y:S08]  /*bd20*/  HMMA.16816.F32.BF16 R16, R16, R26.reuse, R48 ;  /* 0x0000001a1010723c */ /* 0x080ff00000041830 */
[----:B------:R-:W-:Y:S08]  /*bd30*/  HMMA.16816.F32.BF16 R20, R20, R26, R32 ;  /* 0x0000001a1414723c */ /* 0x000ff00000041820 */
[-C--:B--2---:R-:W-:Y:S08]  /*bd40*/  HMMA.16816.F32.BF16 R32, R12, R28.reuse, R36 ;  /* 0x0000001c0c20723c */ /* 0x084ff00000041824 */
[C---:B------:R-:W-:Y:S08]  /*bd50*/  HMMA.16816.F32.BF16 R24, R4.reuse, R28, R40 ;  /* 0x0000001c0418723c */ /* 0x040ff00000041828 */
[-C--:B------:R-:W-:Y:S07]  /*bd60*/  HMMA.16816.F32.BF16 R16, R4, R30.reuse, R16 ;  /* 0x0000001e0410723c */ /* 0x080fee0000041810 */
[C---:B------:R-:W-:Y:S01]  /*bd70*/  IADD3 R4, R0.reuse, 0x71, RZ ;  /* 0x0000007100047810 */ /* 0x040fe20007ffe0ff */
[----:B------:R-:W-:Y:S01]  /*bd80*/  HMMA.16816.F32.BF16 R12, R12, R30, R20 ;  /* 0x0000001e0c0c723c */ /* 0x000fe20000041814 */
[----:B------:R-:W-:Y:S01]  /*bd90*/  IADD3 R5, R0, 0x70, RZ ;  /* 0x0000007000057810 */ /* 0x000fe20007ffe0ff */
[----:B------:R-:W-:Y:S01]  /*bda0*/  BAR.SYNC.DEFER_BLOCKING 0x0 ;  /* 0x0000000000007b1d */ /* 0x000fe20000010000 */
[----:B------:R-:W-:-:S02]  /*bdb0*/  ISETP.GE.AND P0, PT, R4, R10, PT ;  /* 0x0000000a0400720c */ /* 0x000fc40003f06270 */
[----:B------:R-:W-:Y:S02]  /*bdc0*/  IADD3 R0, R0, 0x79, RZ ;  /* 0x0000007900007810 */ /* 0x000fe40007ffe0ff */
[----:B------:R-:W-:Y:S02]  /*bdd0*/  FSEL R107, R35, -INF , !P0 ;  /* 0xff800000236b7808 */ /* 0x000fe40004000000 */
[C---:B------:R-:W-:Y:S02]  /*bde0*/  ISETP.GE.AND P0, PT, R4.reuse, R9, PT ;  /* 0x000000090400720c */ /* 0x040fe40003f06270 */
[----:B------:R-:W-:Y:S02]  /*bdf0*/  ISETP.GE.AND P2, PT, R5, R10, PT ;  /* 0x0000000a0500720c */ /* 0x000fe40003f46270 */
[----:B------:R-:W-:Y:S02]  /*be00*/  ISETP.GE.AND P3, PT, R4, R8, PT ;  /* 0x000000080400720c */ /* 0x000fe40003f66270 */
[----:B------:R-:W-:-:S02]  /*be10*/  FSEL R218, R25, -INF , !P0 ;  /* 0xff80000019da7808 */ /* 0x000fc40004000000 */
[----:B------:R-:W-:Y:S02]  /*be20*/  FSEL R109, R34, -INF , !P2 ;  /* 0xff800000226d7808 */ /* 0x000fe40005000000 */
[----:B------:R-:W-:Y:S02]  /*be30*/  ISETP.GE.AND P0, PT, R0, R9, PT ;  /* 0x000000090000720c */ /* 0x000fe40003f06270 */
[-C--:B------:R-:W-:Y:S02]  /*be40*/  ISETP.GE.AND P2, PT, R4, R11.reuse, PT ;  /* 0x0000000b0400720c */ /* 0x080fe40003f46270 */
[----:B------:R-:W-:Y:S02]  /*be50*/  FSEL R106, R33, -INF , !P3 ;  /* 0xff800000216a7808 */ /* 0x000fe40005800000 */
[----:B------:R-:W-:Y:S02]  /*be60*/  ISETP.GE.AND P3, PT, R5, R11, PT ;  /* 0x0000000b0500720c */ /* 0x000fe40003f66270 */
[----:B------:R-:W-:-:S02]  /*be70*/  FSEL R216, R17, -INF , !P0 ;  /* 0xff80000011d87808 */ /* 0x000fc40004000000 */
[-C--:B------:R-:W-:Y:S02]  /*be80*/  ISETP.GE.AND P0, PT, R2, R11.reuse, PT ;  /* 0x0000000b0200720c */ /* 0x080fe40003f06270 */
[----:B------:R-:W-:Y:S02]  /*be90*/  FSEL R85, R27, -INF , !P2 ;  /* 0xff8000001b557808 */ /* 0x000fe40005000000 */
[----:B------:R-:W-:Y:S02]  /*bea0*/  ISETP.GE.AND P2, PT, R0, R11, PT ;  /* 0x0000000b0000720c */ /* 0x000fe40003f46270 */
[----:B------:R-:W-:Y:S02]  /*beb0*/  FSEL R86, R26, -INF , !P3 ;  /* 0xff8000001a567808 */ /* 0x000fe40005800000 */
[C---:B------:R-:W-:Y:S02]  /*bec0*/  ISETP.GE.AND P5, PT, R0.reuse, R8, PT ;  /* 0x000000080000720c */ /* 0x040fe40003fa6270 */
[----:B------:R-:W-:Y:S01]  /*bed0*/  ISETP.GE.AND P3, PT, R0, R10, PT ;  /* 0x0000000a0000720c */ /* 0x000fe20003f66270 */
[----:B------:R1:W-:Y:S01]  /*bee0*/  STL [R1+0x1c], R86 ;  /* 0x00001c5601007387 */ /* 0x0003e20000100800 */
[----:B------:R-:W-:-:S02]  /*bef0*/  FSEL R84, R18, -INF , !P0 ;  /* 0xff80000012547808 */ /* 0x000fc40004000000 */
[----:B------:R-:W-:Y:S01]  /*bf00*/  FSEL R0, R19, -INF , !P2 ;  /* 0xff80000013007808 */ /* 0x000fe20005000000 */
[----:B------:R1:W-:Y:S01]  /*bf10*/  STL [R1+0x18], R85 ;  /* 0x0000185501007387 */ /* 0x0003e20000100800 */
[C---:B------:R-:W-:Y:S02]  /*bf20*/  ISETP.GE.AND P4, PT, R5.reuse, R8, PT ;  /* 0x000000080500720c */ /* 0x040fe40003f86270 */
[----:B------:R-:W-:Y:S01]  /*bf30*/  PLOP3.LUT P0, PT, PT, PT, UP0, 0x80, 0x0 ;  /* 0x000000000000781c */ /* 0x000fe20003f0f008 */
[----:B------:R1:W-:Y:S01]  /*bf40*/  STL [R1+0xc], R84 ;  /* 0x00000c5401007387 */ /* 0x0003e20000100800 */
[----:B------:R-:W-:Y:S02]  /*bf50*/  FSEL R108, R32, -INF , !P4 ;  /* 0xff800000206c7808 */ /* 0x000fe40006000000 */
[----:B------:R-:W-:Y:S01]  /*bf60*/  ISETP.GE.AND P4, PT, R5, R9, PT ;  /* 0x000000090500720c */ /* 0x000fe20003f86270 */
[----:B------:R1:W-:Y:S01]  /*bf70*/  STL [R1+0x8], R0 ;  /* 0x0000080001007387 */ /* 0x0003e20000100800 */
[----:B------:R-:W-:-:S02]  /*bf80*/  FSEL R95, R12, -INF , !P6 ;  /* 0xff8000000c5f7808 */ /* 0x000fc40007000000 */
[----:B------:R-:W-:Y:S02]  /*bf90*/  FSEL R219, R24, -INF , !P4 ;  /* 0xff80000018db7808 */ /* 0x000fe40006000000 */
[----:B------:R-:W-:Y:S02]  /*bfa0*/  ISETP.GE.AND P4, PT, R2, R9, PT ;  /* 0x000000090200720c */ /* 0x000fe40003f86270 */
[----:B------:R-:W-:Y:S02]  /*bfb0*/  FSEL R94, R13, -INF , !P5 ;  /* 0xff8000000d5e7808 */ /* 0x000fe40006800000 */
[----:B------:R-:W-:Y:S02]  /*bfc0*/  FSEL R217, R16, -INF , !P4 ;  /* 0xff80000010d97808 */ /* 0x000fe40006000000 */
[----:B------:R-:W-:Y:S02]  /*bfd0*/  ISETP.GE.AND P4, PT, R2, R10, PT ;  /* 0x0000000a0200720c */ /* 0x000fe40003f86270 */
[----:B------:R-:W-:-:S02]  /*bfe0*/  FSEL R104, R15, -INF , !P3 ;  /* 0xff8000000f687808 */ /* 0x000fc40005800000 */
[----:B------:R-:W-:Y:S01]  /*bff0*/  FSEL R105, R14, -INF , !P4 ;  /* 0xff8000000e697808 */ /* 0x000fe20006000000 */
[----:B------:R-:W-:Y:S05]  /*c000*/  @!P0 BRA `(.L_x_167) ;  /* 0x000006c000008947 */ /* 0x000fea0003800000 */
[----:B------:R-:W2:Y:S04]  /*c010*/  LDL.64 R68, [R1+0xb8] ;  /* 0x0000b80001447983 */ /* 0x000ea80000100a00 */
[----:B------:R-:W3:Y:S01]  /*c020*/  LDL.64 R80, [R1+0xb0] ;  /* 0x0000b00001507983 */ /* 0x000ee20000100a00 */
[----:B------:R-:W-:Y:S01]  /*c030*/  UIADD3 UR11, UR33, -0x3, URZ ;  /* 0xfffffffd210b7890 */ /* 0x000fe2000fffe03f */
[----:B------:R-:W-:Y:S01]  /*c040*/  MOV R2, UR4 ;  /* 0x0000000400027c02 */ /* 0x000fe20008000f00 */
[----:B------:R-:W-:Y:S01]  /*c050*/  ULDC.64 UR8, c[0x0][0x198] ;  /* 0x0000660000087ab9 */ /* 0x000fe20000000a00 */
[----:B------:R4:W-:Y:S01]  /*c060*/  @P1 STS.128 [R246+0x4000], RZ ;  /* 0x004000fff6001388 */ /* 0x0009e20000000c00 */
[----:B------:R-:W-:Y:S01]  /*c070*/  USHF.R.S32.HI UR7, URZ, 0x1f, UR11 ;  /* 0x0000001f3f077899 */ /* 0x000fe2000801140b */
[----:B------:R-:W-:Y:S01]  /*c080*/  BSSY B0, `(.L_x_168) ;  /* 0x0000063000007945 */ /* 0x000fe20003800000 */
[----:B------:R-:W-:-:S02]  /*c090*/  UIMAD.WIDE.U32 UR12, UR11, UR8, URZ ;  /* 0x000000080b0c72a5 */ /* 0x000fc4000f8e003f */
[----:B------:R-:W-:-:S04]  /*c0a0*/  UIMAD UR7, UR7, UR8, URZ ;  /* 0x00000008070772a4 */ /* 0x000fc8000f8e023f */
[----:B------:R-:W-:Y:S01]  /*c0b0*/  UIMAD UR7, UR11, UR9, UR7 ;  /* 0x000000090b0772a4 */ /* 0x000fe2000f8e0207 */
[----:B------:R-:W-:Y:S02]  /*c0c0*/  IMAD.U32 R6, RZ, RZ, UR12 ;  /* 0x0000000cff067e24 */ /* 0x000fe4000f8e00ff */
[----:B------:R-:W-:Y:S01]  /*c0d0*/  IMAD.U32 R7, RZ, RZ, UR13 ;  /* 0x0000000dff077e24 */ /* 0x000fe2000f8e00ff */
[----:B------:R-:W-:-:S06]  /*c0e0*/  UIADD3 UR7, UR13, UR7, URZ ;  /* 0x000000070d077290 */ /* 0x000fcc000fffe03f */
[----:B-1----:R-:W-:Y:S01]  /*c0f0*/  IMAD.U32 R0, RZ, RZ, UR7 ;  /* 0x00000007ff007e24 */ /* 0x002fe2000f8e00ff */
[----:B--2---:R-:W-:-:S04]  /*c100*/  LEA R4, P2, R6, R68, 0x7 ;  /* 0x0000004406047211 */ /* 0x004fc800078438ff */
[----:B---3--:R-:W-:Y:S01]  /*c110*/  LEA.HI.X R5, R6, R81, R0, 0x7, P2 ;  /* 0x0000005106057211 */ /* 0x008fe200010f3c00 */
[----:B------:R-:W-:Y:S01]  /*c120*/  IMAD.U32 R6, RZ, RZ, UR4 ;  /* 0x00000004ff067e24 */ /* 0x000fe2000f8e00ff */
[----:B------:R-:W-:Y:S01]  /*c130*/  @!P1 LEA R8, P2, R4, c[0x0][0x168], 0x1 ;  /* 0x00005a0004089a11 */ /* 0x000fe200078408ff */
[----:B------:R-:W-:Y:S02]  /*c140*/  @!P1 IMAD.MOV.U32 R0, RZ, RZ, c[0x0][0x19c] ;  /* 0x00006700ff009624 */ /* 0x000fe400078e00ff */
[----:B------:R-:W-:Y:S01]  /*c150*/  @!P1 IMAD.WIDE.U32 R6, R6, 0x30, R4 ;  /* 0x0000003006069825 */ /* 0x000fe200078e0004 */
[----:B------:R-:W-:-:S03]  /*c160*/  @!P1 LEA.HI.X R9, R4, c[0x0][0x16c], R5, 0x1, P2 ;  /* 0x00005b0004099a11 */ /* 0x000fc600010f0c05 */
[----:B------:R-:W-:Y:S01]  /*c170*/  @!P1 IMAD R0, R0, 0x30, RZ ;  /* 0x0000003000009824 */ /* 0x000fe200078e02ff */
[----:B------:R-:W-:Y:S01]  /*c180*/  @!P1 LEA R14, P2, R6, c[0x0][0x168], 0x1 ;  /* 0x00005a00060e9a11 */ /* 0x000fe200078408ff */
[----:B------:R-:W-:Y:S01]  /*c190*/  @!PT LDS RZ, [RZ] ;  /* 0x00000000fffff984 */ /* 0x000fe20000000800 */
[----:B------:R-:W-:Y:S01]  /*c1a0*/  @!PT LDS RZ, [RZ] ;  /* 0x00000000fffff984 */ /* 0x000fe20000000800 */
[----:B------:R-:W-:Y:S01]  /*c1b0*/  @!PT LDS RZ, [RZ] ;  /* 0x00000000fffff984 */ /* 0x000fe20000000800 */
[----:B------:R1:W-:Y:S02]  /*c1c0*/  @!P1 LDGSTS.E.BYPASS.LTC128B.128 [R246+0x4000], [R8.64] ;  /* 0x0400000008f69fae */ /* 0x0003e4000b901d74 */
[----:B------:R-:W-:Y:S02]  /*c1d0*/  @!P1 IMAD.IADD R0, R0, 0x1, R7 ;  /* 0x0000000100009824 */ /* 0x000fe400078e0207 */
[----:B------:R-:W-:Y:S01]  /*c1e0*/  @!P1 IMAD.MOV.U32 R7, RZ, RZ, R5 ;  /* 0x000000ffff079224 */ /* 0x000fe200078e0005 */
[----:B------:R4:W-:Y:S02]  /*c1f0*/  @P1 STS.128 [R246+0x4800], RZ ;  /* 0x004800fff6001388 */ /* 0x0009e40000000c00 */
[----:B------:R-:W-:Y:S01]  /*c200*/  @!P1 LEA.HI.X R15, R6, c[0x0][0x16c], R0, 0x1, P2 ;  /* 0x00005b00060f9a11 */ /* 0x000fe200010f0c00 */
[----:B------:R-:W-:-:S02]  /*c210*/  @!P1 IMAD.MOV.U32 R0, RZ, RZ, c[0x0][0x19c] ;  /* 0x00006700ff009624 */ /* 0x000fc400078e00ff */
[----:B------:R-:W-:Y:S02]  /*c220*/  @!P1 IMAD.MOV.U32 R6, RZ, RZ, R4 ;  /* 0x000000ffff069224 */ /* 0x000fe400078e0004 */
[----:B------:R-:W-:Y:S02]  /*c230*/  @!P1 IMAD R0, R0, 0x50, RZ ;  /* 0x0000005000009824 */ /* 0x000fe400078e02ff */
[----:B------:R-:W-:-:S04]  /*c240*/  @!P1 IMAD.WIDE.U32 R6, R2, 0x50, R6 ;  /* 0x0000005002069825 */ /* 0x000fc800078e0006 */
[----:B------:R-:W-:Y:S01]  /*c250*/  @!P1 IMAD.IADD R0, R0, 0x1, R7 ;  /* 0x0000000100009824 */ /* 0x000fe200078e0207 */
[----:B------:R-:W-:Y:S01]  /*c260*/  @!P1 LEA R12, P2, R6, c[0x0][0x168], 0x1 ;  /* 0x00005a00060c9a11 */ /* 0x000fe200078408ff */
[----:B------:R-:W-:-:S03]  /*c270*/  @!P1 IMAD.MOV.U32 R7, RZ, RZ, R5 ;  /* 0x000000ffff079224 */ /* 0x000fc600078e0005 */
[----:B------:R-:W-:Y:S01]  /*c280*/  @!P1 LEA.HI.X R13, R6, c[0x0][0x16c], R0, 0x1, P2 ;  /* 0x00005b00060d9a11 */ /* 0x000fe200010f0c00 */
[----:B------:R-:W-:Y:S01]  /*c290*/  @!P1 IMAD.MOV.U32 R6, RZ, RZ, R4 ;  /* 0x000000ffff069224 */ /* 0x000fe200078e0004 */
[----:B------:R-:W-:-:S03]  /*c2a0*/  @!P1 MOV R0, c[0x0][0x19c] ;  /* 0x0000670000009a02 */ /* 0x000fc60000000f00 */
[----:B------:R-:W-:-:S04]  /*c2b0*/  @!P1 IMAD.WIDE.U32 R6, R2, 0x60, R6 ;  /* 0x0000006002069825 */ /* 0x000fc800078e0006 */
[----:B------:R-:W-:Y:S01]  /*c2c0*/  @!P1 IMAD R0, R0, 0x60, RZ ;  /* 0x0000006000009824 */ /* 0x000fe200078e02ff */
[----:B------:R-:W-:-:S03]  /*c2d0*/  @!P1 LEA R10, P2, R6, c[0x0][0x168], 0x1 ;  /* 0x00005a00060a9a11 */ /* 0x000fc600078408ff */
[----:B------:R-:W-:Y:S02]  /*c2e0*/  @!P1 IMAD.IADD R0, R0, 0x1, R7 ;  /* 0x0000000100009824 */ /* 0x000fe400078e0207 */
[----:B------:R-:W-:-:S03]  /*c2f0*/  @!P1 IMAD.MOV.U32 R7, RZ, RZ, c[0x0][0x19c] ;  /* 0x00006700ff079624 */ /* 0x000fc600078e00ff */
[----:B------:R-:W-:Y:S02]  /*c300*/  @!P1 LEA.HI.X R11, R6, c[0x0][0x16c], R0, 0x1, P2 ;  /* 0x00005b00060b9a11 */ /* 0x000fe400010f0c00 */
[----:B------:R-:W-:Y:S02]  /*c310*/  @!P1 LEA R2, P2, R2, R4, 0x5 ;  /* 0x0000000402029211 */ /* 0x000fe400078428ff */
[----:B------:R-:W-:-:S04]  /*c320*/  MOV R0, UR4 ;  /* 0x0000000400007c02 */ /* 0x000fc80008000f00 */
[----:B------:R-:W-:Y:S02]  /*c330*/  @!P1 LEA.HI.X R7, R0, R5, R7, 0x5, P2 ;  /* 0x0000000500079211 */ /* 0x000fe400010f2c07 */
[----:B------:R-:W-:-:S04]  /*c340*/  @!P1 IADD3 R0, P3, R4, UR25, RZ ;  /* 0x0000001904009c10 */ /* 0x000fc8000ff7e0ff */
[----:B-1----:R-:W-:Y:S02]  /*c350*/  @!P1 LEA R8, P2, R0, c[0x0][0x168], 0x1 ;  /* 0x00005a0000089a11 */ /* 0x002fe400078408ff */
[----:B------:R-:W-:-:S04]  /*c360*/  @!P1 IADD3.X R6, R5, UR24, RZ, P3, !PT ;  /* 0x0000001805069c10 */ /* 0x000fc80009ffe4ff */
[----:B------:R-:W-:Y:S01]  /*c370*/  @!P1 LEA.HI.X R9, R0, c[0x0][0x16c], R6, 0x1, P2 ;  /* 0x00005b0000099a11 */ /* 0x000fe200010f0c06 */
[----:B------:R-:W-:Y:S01]  /*c380*/  IMAD.U32 R0, RZ, RZ, UR4 ;  /* 0x00000004ff007e24 */ /* 0x000fe2000f8e00ff */
[----:B------:R-:W-:-:S03]  /*c390*/  @!P1 LEA R6, P2, R2, c[0x0][0x168], 0x1 ;  /* 0x00005a0002069a11 */ /* 0x000fc600078408ff */
[----:B------:R-:W-:Y:S01]  /*c3a0*/  @!PT LDS RZ, [RZ] ;  /* 0x00000000fffff984 */ /* 0x000fe20000000800 */
[----:B------:R-:W-:Y:S01]  /*c3b0*/  @!PT LDS RZ, [RZ] ;  /* 0x00000000fffff984 */ /* 0x000fe20000000800 */
[----:B------:R-:W-:Y:S01]  /*c3c0*/  @!PT LDS RZ, [RZ] ;  /* 0x00000000fffff984 */ /* 0x000fe20000000800 */
[----:B------:R4:W-:Y:S01]  /*c3d0*/  @!P1 LDGSTS.E.BYPASS.LTC128B.128 [R246+0x4800], [R8.64] ;  /* 0x0480000008f69fae */ /* 0x0009e2000b901d74 */
[----:B------:R-:W-:Y:S01]  /*c3e0*/  @!P1 LEA.HI.X R7, R2, c[0x0][0x16c], R7, 0x1, P2 ;  /* 0x00005b0002079a11 */ /* 0x000fe200010f0c07 */
[----:B------:R-:W-:Y:S01]  /*c3f0*/  @!P1 IMAD.MOV.U32 R2, RZ, RZ, c[0x0][0x19c] ;  /* 0x00006700ff029624 */ /* 0x000fe200078e00ff */
[----:B------:R-:W-:Y:S01]  /*c400*/  @!P1 LEA R0, P2, R0, R4, 0x6 ;  /* 0x0000000400009211 */ /* 0x000fe200078430ff */
        /* <DEDUP_REMOVED lines=11> */
[----:B-1----:R-:W-:-:S05]  /*c4c0*/  IMAD.U32 R6, RZ, RZ, UR4 ;  /* 0x00000004ff067e24 */ /* 0x002fca000f8e00ff */
[----:B------:R-:W-:Y:S02]  /*c4d0*/  @!P1 LEA.HI.X R2, R6, R5, R2, 0x6, P2 ;  /* 0x0000000506029211 */ /* 0x000fe400010f3402 */
[----:B------:R-:W-:-:S04]  /*c4e0*/  @!P1 LEA R6, P2, R0, c[0x0][0x168], 0x1 ;  /* 0x00005a0000069a11 */ /* 0x000fc800078408ff */
[----:B------:R-:W-:-:S05]  /*c4f0*/  @!P1 LEA.HI.X R7, R0, c[0x0][0x16c], R2, 0x1, P2 ;  /* 0x00005b0000079a11 */ /* 0x000fca00010f0c02 */
        /* <DEDUP_REMOVED lines=16> */
[----:B----4-:R-:W-:Y:S01]  /*c600*/  IMAD.U32 R6, RZ, RZ, UR4 ;  /* 0x00000004ff067e24 */ /* 0x010fe2000f8e00ff */
[----:B------:R-:W-:-:S02]  /*c610*/  ULDC UR7, c[0x0][0x19c] ;  /* 0x0000670000077ab9 */ /* 0x000fc40000000800 */
[----:B------:R-:W-:Y:S01]  /*c620*/  UIMAD UR7, UR7, 0x70, URZ ;  /* 0x00000070070778a4 */ /* 0x000fe2000f8e023f */
        /* <DEDUP_REMOVED lines=8> */
.L_x_169:
[----:B------:R-:W-:Y:S05]  /*c6b0*/  BSYNC B0 ;  /* 0x0000000000007941 */ /* 0x000fea0003800000 */
.L_x_168:
[----:B------:R-:W0:Y:S02]  /*c6c0*/  LDGDEPBAR ;  /* 0x00000000000079af */ /* 0x000e240000000000 */
.L_x_167:
[----:B----4-:R-:W2:Y:S04]  /*c6d0*/  LDL.LU R9, [R1+0xe0] ;  /* 0x0000e00001097983 */ /* 0x010ea80000300800 */
[----:B------:R-:W3:Y:S04]  /*c6e0*/  LDL.LU R6, [R1+0x74] ;  /* 0x0000740001067983 */ /* 0x000ee80000300800 */
[----:B-1----:R-:W4:Y:S04]  /*c6f0*/  LDL.LU R4, [R1+0xa4] ;  /* 0x0000a40001047983 */ /* 0x002f280000300800 */
[----:B------:R-:W3:Y:S04]  /*c700*/  LDL.LU R8, [R1+0x88] ;  /* 0x0000880001087983 */ /* 0x000ee80000300800 */
[----:B------:R-:W3:Y:S04]  /*c710*/  LDL.LU R5, [R1+0x80] ;  /* 0x0000800001057983 */ /* 0x000ee80000300800 */
[----:B------:R-:W3:Y:S04]  /*c720*/  LDL.LU R2, [R1+0xa0] ;  /* 0x0000a00001027983 */ /* 0x000ee80000300800 */
[----:B------:R-:W3:Y:S04]  /*c730*/  LDL.LU R0, [R1+0x98] ;  /* 0x0000980001007983 */ /* 0x000ee80000300800 */
[----:B------:R-:W4:Y:S04]  /*c740*/  LDL.LU R64, [R1+0x6c] ;  /* 0x00006c0001407983 */ /* 0x000f280000300800 */
[----:B------:R-:W4:Y:S04]  /*c750*/  LDL.LU R65, [R1+0x68] ;  /* 0x0000680001417983 */ /* 0x000f280000300800 */
[----:B------:R-:W4:Y:S04]  /*c760*/  LDL.LU R66, [R1+0x60] ;  /* 0x0000600001427983 */ /* 0x000f280000300800 */
[----:B------:R1:W-:Y:S01]  /*c770*/  STL [R1+0x13c], R246 ;  /* 0x00013cf601007387 */ /* 0x0003e20000100800 */
[----:B------:R-:W-:Y:S01]  /*c780*/  MOV R71, R206 ;  /* 0x000000ce00477202 */ /* 0x000fe20000000f00 */
[----:B------:R-:W-:-:S02]  /*c790*/  IMAD.MOV.U32 R68, RZ, RZ, R207 ;  /* 0x000000ffff447224 */ /* 0x000fc400078e00cf */
[----:B------:R-:W-:Y:S01]  /*c7a0*/  IMAD.MOV.U32 R73, RZ, RZ, R204 ;  /* 0x000000ffff497224 */ /* 0x000fe200078e00cc */
[----:B------:R-:W-:Y:S04]  /*c7b0*/  LDSM.16.MT88.4 R20, [R229+0x8000] ;  /* 0x00800000e514783b */ /* 0x000fe80000004200 */
[----:B------:R-:W-:Y:S04]  /*c7c0*/  LDSM.16.MT88.4 R24, [R231+0x8000] ;  /* 0x00800000e718783b */ /* 0x000fe80000004200 */
[----:B-1----:R-:W4:Y:S04]  /*c7d0*/  LDL.LU R246, [R1+0x8] ;  /* 0x0000080001f67983 */ /* 0x002f280000300800 */
[----:B------:R-:W-:Y:S04]  /*c7e0*/  STL [R1+0x138], R245 ;  /* 0x000138f501007387 */ /* 0x000fe80000100800 */
[----:B------:R-:W-:Y:S04]  /*c7f0*/  STL [R1+0x134], R244 ;  /* 0x000134f401007387 */ /* 0x000fe80000100800 */
[----:B------:R-:W-:Y:S04]  /*c800*/  STL [R1+0x130], R243 ;  /* 0x000130f301007387 */ /* 0x000fe80000100800 */
[----:B------:R-:W-:Y:S04]  /*c810*/  STL [R1+0x12c], R242 ;  /* 0x00012cf201007387 */ /* 0x000fe80000100800 */
[----:B------:R-:W-:Y:S04]  /*c820*/  STL [R1+0x128], R241 ;  /* 0x000128f101007387 */ /* 0x000fe80000100800 */
[----:B------:R1:W-:Y:S04]  /*c830*/  STL [R1+0x124], R240 ;  /* 0x000124f001007387 */ /* 0x0003e80000100800 */
[----:B------:R-:W4:Y:S04]  /*c840*/  LDL R7, [R1+0x70] ;  /* 0x0000700001077983 */ /* 0x000f280000100800 */
[----:B------:R-:W4:Y:S04]  /*c850*/  LDL.LU R83, [R1+0x4] ;  /* 0x0000040001537983 */ /* 0x000f280000300800 */
[----:B------:R2:W-:Y:S04]  /*c860*/  STL [R1+0x120], R239 ;  /* 0x000120ef01007387 */ /* 0x0005e80000100800 */
[----:B------:R-:W4:Y:S04]  /*c870*/  LDL.LU R81, [R1] ;  /* 0x0000000001517983 */ /* 0x000f280000300800 */
[----:B------:R-:W4:Y:S04]  /*c880*/  LDL R12, [R1+0x50] ;  /* 0x00005000010c7983 */ /* 0x000f280000100800 */
[----:B------:R-:W4:Y:S01]  /*c890*/  LDL R11, [R1+0x44] ;  /* 0x00004400010b7983 */ /* 0x000f220000100800 */
[----:B-1----:R-:W-:-:S03]  /*c8a0*/  MOV R240, R79 ;  /* 0x0000004f00f07202 */ /* 0x002fc60000000f00 */
[----:B------:R-:W4:Y:S01]  /*c8b0*/  LDL R17, [R1+0x3c] ;  /* 0x00003c0001117983 */ /* 0x000f220000100800 */
[----:B--2---:R-:W-:Y:S02]  /*c8c0*/  IMAD.MOV.U32 R239, RZ, RZ, R9 ;  /* 0x000000ffffef7224 */ /* 0x004fe400078e0009 */
[----:B---3--:R-:W-:Y:S01]  /*c8d0*/  IMAD.MOV.U32 R9, RZ, RZ, R0 ;  /* 0x000000ffff097224 */ /* 0x008fe200078e0000 */
[----:B------:R-:W-:-:S04]  /*c8e0*/  FMNMX.FTZ R0, R136, R120, !PT ;  /* 0x0000007888007209 */ /* 0x000fc80007810000 */
[----:B------:R-:W-:-:S04]  /*c8f0*/  FMNMX.FTZ R0, R122, R0, !PT ;  /* 0x000000007a007209 */ /* 0x000fc80007810000 */
[----:B------:R-:W-:-:S04]  /*c900*/  FMNMX.FTZ R0, R124, R0, !PT ;  /* 0x000000007c007209 */ /* 0x000fc80007810000 */
[----:B------:R-:W-:-:S04]  /*c910*/  FMNMX.FTZ R0, R123, R0, !PT ;  /* 0x000000007b007209 */ /* 0x000fc80007810000 */
[----:B------:R-:W-:Y:S01]  /*c920*/  FMNMX.FTZ R0, R252, R0, !PT ;  /* 0x00000000fc007209 */ /* 0x000fe20007810000 */
[----:B------:R-:W-:Y:S02]  /*c930*/  IMAD.MOV.U32 R79, RZ, RZ, R5 ;  /* 0x000000ffff4f7224 */ /* 0x000fe400078e0005 */
[----:B------:R-:W2:Y:S01]  /*c940*/  LDL R5, [R1+0x4c] ;  /* 0x00004c0001057983 */ /* 0x000ea20000100800 */
[----:B------:R-:W-:Y:S02]  /*c950*/  FMNMX.FTZ R0, R247, R0, !PT ;  /* 0x00000000f7007209 */ /* 0x000fe40007810000 */
[----:B------:R-:W-:Y:S02]  /*c960*/  MOV R69, R8 ;  /* 0x0000000800457202 */ /* 0x000fe40000000f00 */
[----:B------:R-:W3:Y:S01]  /*c970*/  LDL R8, [R1+0x84] ;  /* 0x0000840001087983 */ /* 0x000ee20000100800 */
[----:B------:R-:W-:-:S03]  /*c980*/  FMNMX.FTZ R0, R220, R0, !PT ;  /* 0x00000000dc007209 */ /* 0x000fc60007810000 */
[----:B------:R-:W-:Y:S01]  /*c990*/  STL [R1+0x11c], R238 ;  /* 0x00011cee01007387 */ /* 0x000fe20000100800 */
[----:B------:R-:W-:-:S03]  /*c9a0*/  MOV R10, R2 ;  /* 0x00000002000a7202 */ /* 0x000fc60000000f00 */
[----:B------:R-:W-:Y:S01]  /*c9b0*/  STL [R1+0x118], R237 ;  /* 0x000118ed01007387 */ /* 0x000fe20000100800 */
[----:B------:R-:W-:-:S03]  /*c9c0*/  FMNMX.FTZ R2, R221, R0, !PT ;  /* 0x00000000dd027209 */ /* 0x000fc60007810000 */
[----:B------:R-:W-:Y:S04]  /*c9d0*/  STL [R1+0x114], R236 ;  /* 0x000114ec01007387 */ /* 0x000fe80000100800 */
[----:B------:R-:W-:Y:S04]  /*c9e0*/  STL [R1+0x110], R235 ;  /* 0x000110eb01007387 */ /* 0x000fe80000100800 */
[----:B------:R-:W-:Y:S04]  /*c9f0*/  STL [R1+0x10c], R234 ;  /* 0x00010cea01007387 */ /* 0x000fe80000100800 */
[----:B------:R-:W-:Y:S04]  /*ca00*/  STL [R1+0x108], R233 ;  /* 0x000108e901007387 */ /* 0x000fe80000100800 */
[----:B------:R-:W-:Y:S01]  /*ca10*/  STL [R1+0x104], R232 ;  /* 0x000104e801007387 */ /* 0x000fe20000100800 */
[----:B----4-:R-:W-:-:S03]  /*ca20*/  IMAD.MOV.U32 R15, RZ, RZ, R4 ;  /* 0x000000ffff0f7224 */ /* 0x010fc600078e0004 */
[----:B------:R-:W-:Y:S01]  /*ca30*/  STL [R1+0x100], R139 ;  /* 0x0001008b01007387 */ /* 0x000fe20000100800 */
[----:B------:R-:W-:-:S03]  /*ca40*/  MOV R80, R6 ;  /* 0x0000000600507202 */ /* 0x000fc60000000f00 */
[----:B------:R-:W4:Y:S04]  /*ca50*/  LDL R6, [R1+0x2c] ;  /* 0x00002c0001067983 */ /* 0x000f280000100800 */
[----:B------:R-:W4:Y:S01]  /*ca60*/  LDL R14, [R1+0x28] ;  /* 0x00002800010e7983 */ /* 0x000f220000100800 */
[----:B------:R-:W-:-:S03]  /*ca70*/  FMNMX.FTZ R2, R7, R2, !PT ;  /* 0x0000000207027209 */ /* 0x000fc60007810000 */
[----:B------:R-:W4:Y:S04]  /*ca80*/  LDL R16, [R1+0x7c] ;  /* 0x00007c0001107983 */ /* 0x000f280000100800 */
[----:B------:R-:W4:Y:S01]  /*ca90*/  LDL R7, [R1+0x34] ;  /* 0x0000340001077983 */ /* 0x000f220000100800 */
[----:B------:R-:W-:Y:S02]  /*caa0*/  FMNMX.FTZ R4, R64, R2, !PT ;  /* 0x0000000240047209 */ /* 0x000fe40007810000 */
[----:B------:R-:W-:Y:S01]  /*cab0*/  FMNMX.FTZ R0, R135, R121, !PT ;  /* 0x0000007987007209 */ /* 0x000fe20007810000 */
[----:B------:R-:W4:Y:S01]  /*cac0*/  LDL R13, [R1+0x78] ;  /* 0x00007800010d7983 */ /* 0x000f220000100800 */
[----:B------:R-:W-:-:S04]  /*cad0*/  FMNMX.FTZ R4, R65, R4, !PT ;  /* 0x0000000441047209 */ /* 0x000fc80007810000 */
[----:B------:R-:W-:-:S04]  /*cae0*/  FMNMX.FTZ R4, R66, R4, !PT ;  /* 0x0000000442047209 */ /* 0x000fc80007810000 */
[----:B------:R-:W-:Y:S02]  /*caf0*/  FMNMX.FTZ R4, R12, R4, !PT ;  /* 0x000000040c047209 */ /* 0x000fe40007810000 */
[----:B------:R-:W4:Y:S01]  /*cb00*/  LDL R12, [R1+0x14] ;  /* 0x00001400010c7983 */ /* 0x000f220000100800 */
[----:B------:R-:W-:-:S04]  /*cb10*/  FMNMX.FTZ R0, R127, R0, !PT ;  /* 0x000000007f007209 */ /* 0x000fc80007810000 */
[----:B------:R-:W-:-:S04]  /*cb20*/  FMNMX.FTZ R0, R126, R0, !PT ;  /* 0x000000007e007209 */ /* 0x000fc80007810000 */
[----:B------:R-:W-:-:S04]  /*cb30*/  FMNMX.FTZ R0, R133, R0, !PT ;  /* 0x0000000085007209 */ /* 0x000fc80007810000 */
[----:B------:R-:W-:-:S04]  /*cb40*/  FMNMX.FTZ R2, R83, R0, !PT ;  /* 0x0000000053027209 */ /* 0x000fc80007810000 */
[----:B------:R-:W-:Y:S02]  /*cb50*/  FMNMX.FTZ R2, R81, R2, !PT ;  /* 0x0000000251027209 */ /* 0x000fe40007810000 */
[----:B--2---:R-:W-:-:S04]  /*cb60*/  FMNMX.FTZ R5, R5, R4, !PT ;  /* 0x0000000405057209 */ /* 0x004fc80007810000 */
[----:B------:R-:W-:Y:S02]  /*cb70*/  FMNMX.FTZ R5, R11, R5, !PT ;  /* 0x000000050b057209 */ /* 0x000fe40007810000 */
[----:B------:R-:W-:Y:S01]  /*cb80*/  FMNMX.FTZ R4, R222, R2, !PT ;  /* 0x00000002de047209 */ /* 0x000fe20007810000 */
[----:B------:R-:W2:Y:S01]  /*cb90*/  LDL R11, [R1+0x64] ;  /* 0x00006400010b7983 */ /* 0x000ea20000100800 */
[----:B------:R-:W-:Y:S02]  /*cba0*/  FMNMX.FTZ R5, R17, R5, !PT ;  /* 0x0000000511057209 */ /* 0x000fe40007810000 */
[----:B------:R-:W-:-:S04]  /*cbb0*/  FMNMX.FTZ R4, R223, R4, !PT ;  /* 0x00000004df047209 */ /* 0x000fc80007810000 */
[----:B---3--:R-:W-:Y:S02]  /*cbc0*/  FMNMX.FTZ R4, R8, R4, !PT ;  /* 0x0000000408047209 */ /* 0x008fe40007810000 */
[----:B------:R-:W3:Y:S01]  /*cbd0*/  LDL R8, [R1+0x5c] ;  /* 0x00005c0001087983 */ /* 0x000ee20000100800 */
[----:B----4-:R-:W-:-:S03]  /*cbe0*/  FMNMX.FTZ R5, R7, R5, !PT ;  /* 0x0000000507057209 */ /* 0x010fc60007810000 */
[----:B------:R-:W4:Y:S01]  /*cbf0*/  LDL R7, [R1+0x58] ;  /* 0x0000580001077983 */ /* 0x000f220000100800 */
[----:B------:R-:W-:-:S04]  /*cc00*/  FMNMX.FTZ R5, R101, R5, !PT ;  /* 0x0000000565057209 */ /* 0x000fc80007810000 */
[----:B------:R-:W-:-:S04]  /*cc10*/  FMNMX.FTZ R6, R6, R5, !PT ;  /* 0x0000000506067209 */ /* 0x000fc80007810000 */
[----:B------:R-:W-:-:S04]  /*cc20*/  FMNMX.FTZ R6, R14, R6, !PT ;  /* 0x000000060e067209 */ /* 0x000fc80007810000 */
[----:B------:R-:W-:-:S04]  /*cc30*/  FMNMX.FTZ R6, R12, R6, !PT ;  /* 0x000000060c067209 */ /* 0x000fc80007810000 */
[----:B------:R-:W-:Y:S01]  /*cc40*/  FMNMX.FTZ R6, R93, R6, !PT ;  /* 0x000000065d067209 */ /* 0x000fe20007810000 */
[----:B------:R-:W-:Y:S03]  /*cc50*/  STL [R1+0x148], R117 ;  /* 0x0001487501007387 */ /* 0x000fe60000100800 */
[----:B------:R-:W-:Y:S01]  /*cc60*/  FMNMX.FTZ R6, R117, R6, !PT ;  /* 0x0000000675067209 */ /* 0x000fe20007810000 */
[----:B------:R1:W-:Y:S03]  /*cc70*/  STL [R1+0x14c], R116 ;  /* 0x00014c7401007387 */ /* 0x0003e60000100800 */
[----:B------:R-:W-:-:S04]  /*cc80*/  FMNMX.FTZ R6, R116, R6, !PT ;  /* 0x0000000674067209 */ /* 0x000fc80007810000 */
[----:B------:R-:W-:Y:S01]  /*cc90*/  FMNMX.FTZ R6, R115, R6, !PT ;  /* 0x0000000673067209 */ /* 0x000fe20007810000 */
[----:B-1----:R-:W2:Y:S03]  /*cca0*/  LDL.LU R116, [R1+0xc0] ;  /* 0x0000c00001747983 */ /* 0x002ea60000300800 */
[----:B------:R-:W-:Y:S01]  /*ccb0*/  FMNMX.FTZ R6, R114, R6, !PT ;  /* 0x0000000672067209 */ /* 0x000fe20007810000 */
[----:B------:R1:W-:Y:S03]  /*ccc0*/  STL [R1+0x150], R115 ;  /* 0x0001507301007387 */ /* 0x0003e60000100800 */
[----:B------:R-:W-:Y:S01]  /*ccd0*/  FMNMX.FTZ R6, R111, R6, !PT ;  /* 0x000000066f067209 */ /* 0x000fe20007810000 */
[----:B-1----:R-:W3:Y:S04]  /*cce0*/  LDL.LU R115, [R1+0xe8] ;  /* 0x0000e80001737983 */ /* 0x002ee80000300800 */
[----:B------:R-:W3:Y:S04]  /*ccf0*/  LDL.LU R117, [R1+0xd8] ;  /* 0x0000d80001757983 */ /* 0x000ee80000300800 */
[----:B------:R1:W-:Y:S04]  /*cd00*/  STL [R1+0x144], R111 ;  /* 0x0001446f01007387 */ /* 0x0003e80000100800 */
[----:B-1----:R-:W3:Y:S01]  /*cd10*/  LDL.LU R111, [R1+0xe4] ;  /* 0x0000e400016f7983 */ /* 0x002ee20000300800 */
        /* <DEDUP_REMOVED lines=11> */
[----:B------:R-:W-:Y:S01]  /*cdd0*/  MOV R67, R15 ;  /* 0x0000000f00437202 */ /* 0x000fe20000000f00 */
[----:B------:R-:W-:Y:S01]  /*cde0*/  IMAD.MOV.U32 R75, RZ, RZ, R10 ;  /* 0x000000ffff4b7224 */ /* 0x000fe200078e000a */
[----:B------:R-:W-:Y:S02]  /*cdf0*/  FMNMX.FTZ R4, R208, R4, !PT ;  /* 0x00000004d0047209 */ /* 0x000fe40007810000 */
[----:B------:R-:W-:Y:S01]  /*ce00*/  MOV R70, R9 ;  /* 0x0000000900467202 */ /* 0x000fe20000000f00 */
[----:B------:R1:W-:Y:S01]  /*ce10*/  STL [R1+0x140], R239 ;  /* 0x000140ef01007387 */ /* 0x0003e20000100800 */
[----:B------:R-:W-:Y:S02]  /*ce20*/  FMNMX.FTZ R4, R209, R4, !PT ;  /* 0x00000004d1047209 */ /* 0x000fe40007810000 */
[----:B------:R-:W-:Y:S01]  /*ce30*/  FMNMX.FTZ R0, R3, R132, !PT ;  /* 0x0000008403007209 */ /* 0x000fe20007810000 */
[----:B------:R-:W-:Y:S01]  /*ce40*/  LDSM.16.MT88.4 R16, [R228+0x8000] ;  /* 0x00800000e410783b */ /* 0x000fe20000004200 */
[----:B------:R-:W-:-:S04]  /*ce50*/  FMNMX.FTZ R4, R128, R4, !PT ;  /* 0x0000000480047209 */ /* 0x000fc80007810000 */
[----:B------:R-:W-:-:S04]  /*ce60*/  FMNMX.FTZ R4, R129, R4, !PT ;  /* 0x0000000481047209 */ /* 0x000fc80007810000 */
[----:B--2---:R-:W-:-:S04]  /*ce70*/  FMNMX.FTZ R4, R116, R4, !PT ;  /* 0x0000000474047209 */ /* 0x004fc80007810000 */
[----:B------:R-:W-:-:S04]  /*ce80*/  FMNMX.FTZ R4, R67, R4, !PT ;  /* 0x0000000443047209 */ /* 0x000fc80007810000 */
[----:B------:R-:W-:-:S04]  /*ce90*/  FMNMX.FTZ R4, R75, R4, !PT ;  /* 0x000000044b047209 */ /* 0x000fc80007810000 */
[----:B------:R-:W-:-:S04]  /*cea0*/  FMNMX.FTZ R4, R70, R4, !PT ;  /* 0x0000000446047209 */ /* 0x000fc80007810000 */
[----:B------:R-:W-:-:S04]  /*ceb0*/  FMNMX.FTZ R4, R96, R4, !PT ;  /* 0x0000000460047209 */ /* 0x000fc80007810000 */
[----:B---3--:R-:W-:-:S04]  /*cec0*/  FMNMX.FTZ R4, R111, R4, !PT ;  /* 0x000000046f047209 */ /* 0x008fc80007810000 */
[----:B------:R-:W-:-:S04]  /*ced0*/  FMNMX.FTZ R4, R97, R4, !PT ;  /* 0x0000000461047209 */ /* 0x000fc80007810000 */
[----:B------:R-:W-:Y:S02]  /*cee0*/  FMNMX.FTZ R4, R239, R4, !PT ;  /* 0x00000004ef047209 */ /* 0x000fe40007810000 */
[----:B-1----:R-:W2:Y:S01]  /*cef0*/  LDL.LU R239, [R1+0xec] ;  /* 0x0000ec0001ef7983 */ /* 0x002ea20000300800 */
[----:B------:R-:W-:Y:S02]  /*cf00*/  FMNMX.FTZ R0, R213, R0, !PT ;  /* 0x00000000d5007209 */ /* 0x000fe40007810000 */
[----:B------:R-:W-:Y:S01]  /*cf10*/  FMNMX.FTZ R5, R13, R5, !PT ;  /* 0x000000050d057209 */ /* 0x000fe20007810000 */
[----:B------:R-:W3:Y:S01]  /*cf20*/  LDL.LU R237, [R1+0x38] ;  /* 0x0000380001ed7983 */ /* 0x000ee20000300800 */
[----:B------:R-:W-:Y:S02]  /*cf30*/  FMNMX.FTZ R0, R214, R0, !PT ;  /* 0x00000000d6007209 */ /* 0x000fe40007810000 */
[----:B------:R-:W-:Y:S02]  /*cf40*/  FMNMX.FTZ R5, R80, R5, !PT ;  /* 0x0000000550057209 */ /* 0x000fe40007810000 */
[----:B------:R-:W-:-:S02]  /*cf50*/  FMNMX.FTZ R0, R215, R0, !PT ;  /* 0x00000000d7007209 */ /* 0x000fc40007810000 */
[----:B------:R-:W-:Y:S02]  /*cf60*/  FMNMX.FTZ R5, R11, R5, !PT ;  /* 0x000000050b057209 */ /* 0x000fe40007810000 */
[----:B------:R-:W-:Y:S02]  /*cf70*/  FMNMX.FTZ R0, R250, R0, !PT ;  /* 0x00000000fa007209 */ /* 0x000fe40007810000 */
[----:B------:R-:W-:Y:S02]  /*cf80*/  FMNMX.FTZ R5, R8, R5, !PT ;  /* 0x0000000508057209 */ /* 0x000fe40007810000 */
[----:B------:R-:W-:Y:S02]  /*cf90*/  FMNMX.FTZ R0, R251, R0, !PT ;  /* 0x00000000fb007209 */ /* 0x000fe40007810000 */
[----:B----4-:R-:W-:Y:S02]  /*cfa0*/  FMNMX.FTZ R5, R7, R5, !PT ;  /* 0x0000000507057209 */ /* 0x010fe40007810000 */
        /* <DEDUP_REMOVED lines=37> */
[----:B------:R-:W-:-:S03]  /*d200*/  FMNMX.FTZ R5, R56, R5, !PT ;  /* 0x0000000538057209 */ /* 0x000fc60007810000 */
[----:B------:R-:W1:Y:S01]  /*d210*/  SHFL.BFLY PT, R8, R0, 0x1, 0x1f ;  /* 0x0c201f0000087f89 */ /* 0x000e6200000e0000 */
[----:B------:R-:W-:-:S04]  /*d220*/  FMNMX.FTZ R5, R57, R5, !PT ;  /* 0x0000000539057209 */ /* 0x000fc80007810000 */
[----:B------:R-:W-:-:S04]  /*d230*/  FMNMX.FTZ R5, R219, R5, !PT ;  /* 0x00000005db057209 */ /* 0x000fc80007810000 */
[----:B------:R-:W-:-:S04]  /*d240*/  FMNMX.FTZ R5, R218, R5, !PT ;  /* 0x00000005da057209 */ /* 0x000fc80007810000 */
[----:B------:R-:W-:-:S04]  /*d250*/  FMNMX.FTZ R5, R217, R5, !PT ;  /* 0x00000005d9057209 */ /* 0x000fc80007810000 */
[----:B------:R-:W-:-:S05]  /*d260*/  FMNMX.FTZ R5, R216, R5, !PT ;  /* 0x00000005d8057209 */ /* 0x000fca0007810000 */
[----:B------:R-:W4:Y:S01]  /*d270*/  SHFL.BFLY PT, R7, R5, 0x2, 0x1f ;  /* 0x0c401f0005077f89 */ /* 0x000f2200000e0000 */
[----:B-1----:R-:W-:-:S04]  /*d280*/  FMNMX.FTZ R207, R0, R8, !PT ;  /* 0x0000000800cf7209 */ /* 0x002fc80007810000 */
[----:B------:R-:W-:Y:S02]  /*d290*/  FSETP.NEU.FTZ.AND P4, PT, R207, -INF , PT ;  /* 0xff800000cf00780b */ /* 0x000fe40003f9d000 */
[----:B----4-:R-:W-:-:S05]  /*d2a0*/  FMNMX.FTZ R5, R5, R7, !PT ;  /* 0x0000000705057209 */ /* 0x010fca0007810000 */
[----:B------:R-:W1:Y:S02]  /*d2b0*/  SHFL.BFLY PT, R8, R5, 0x1, 0x1f ;  /* 0x0c201f0005087f89 */ /* 0x000e6400000e0000 */
[----:B-1----:R-:W-:-:S04]  /*d2c0*/  FMNMX.FTZ R205, R5, R8, !PT ;  /* 0x0000000805cd7209 */ /* 0x002fc80007810000 */
[C---:B------:R-:W-:Y:S01]  /*d2d0*/  FSETP.NEU.FTZ.AND P2, PT, R205.reuse, -INF , PT ;  /* 0xff800000cd00780b */ /* 0x040fe20003f5d000 */
[----:B------:R-:W-:-:S05]  /*d2e0*/  FMUL.FTZ R13, R205, c[0x0][0x23c] ;  /* 0x00008f00cd0d7a20 */ /* 0x000fca0000410000 */
[----:B------:R-:W-:Y:S02]  /*d2f0*/  FSEL R13, R13, RZ, P2 ;  /* 0x000000ff0d0d7208 */ /* 0x000fe40001000000 */
[----:B--2---:R-:W-:-:S04]  /*d300*/  FMNMX.FTZ R2, R239, R2, !PT ;  /* 0x00000002ef027209 */ /* 0x004fc80007810000 */
[----:B------:R-:W-:-:S04]  /*d310*/  FMNMX.FTZ R2, R88, R2, !PT ;  /* 0x0000000258027209 */ /* 0x000fc80007810000 */
[----:B------:R-:W-:-:S04]  /*d320*/  FMNMX.FTZ R2, R115, R2, !PT ;  /* 0x0000000273027209 */ /* 0x000fc80007810000 */
[----:B------:R-:W-:-:S04]  /*d330*/  FMNMX.FTZ R2, R102, R2, !PT ;  /* 0x0000000266027209 */ /* 0x000fc80007810000 */
        /* <DEDUP_REMOVED lines=10> */
[----:B-1----:R-:W-:Y:S02]  /*d3e0*/  FMNMX.FTZ R0, R2, R6, !PT ;  /* 0x0000000602007209 */ /* 0x002fe40007810000 */
[----:B------:R-:W-:-:S03]  /*d3f0*/  FMNMX.FTZ R4, R86, R4, !PT ;  /* 0x0000000456047209 */ /* 0x000fc60007810000 */
[----:B------:R-:W1:Y:S01]  /*d400*/  SHFL.BFLY PT, R9, R0, 0x1, 0x1f ;  /* 0x0c201f0000097f89 */ /* 0x000e6200000e0000 */
[----:B------:R-:W-:-:S04]  /*d410*/  FMNMX.FTZ R4, R85, R4, !PT ;  /* 0x0000000455047209 */ /* 0x000fc80007810000 */
[----:B------:R-:W-:Y:S01]  /*d420*/  FMNMX.FTZ R4, R84, R4, !PT ;  /* 0x0000000454047209 */ /* 0x000fe20007810000 */
[----:B------:R-:W-:-:S03]  /*d430*/  FMUL.FTZ R2, R207, c[0x0][0x23c] ;  /* 0x00008f00cf027a20 */ /* 0x000fc60000410000 */
[----:B------:R-:W-:Y:S02]  /*d440*/  FMNMX.FTZ R4, R246, R4, !PT ;  /* 0x00000004f6047209 */ /* 0x000fe40007810000 */
[----:B------:R-:W-:-:S03]  /*d450*/  FSEL R2, R2, RZ, P4 ;  /* 0x000000ff02027208 */ /* 0x000fc60002000000 */
[----:B------:R-:W2:Y:S02]  /*d460*/  SHFL.BFLY PT, R7, R4, 0x2, 0x1f ;  /* 0x0c401f0004077f89 */ /* 0x000ea400000e0000 */
[--C-:B------:R-:W-:Y:S01]  /*d470*/  FFMA.FTZ R6, R120, c[0x0][0x23c], -R2.reuse ;  /* 0x00008f0078067a23 */ /* 0x100fe20000010802 */
[----:B-1----:R-:W-:Y:S01]  /*d480*/  FMNMX.FTZ R206, R0, R9, !PT ;  /* 0x0000000900ce7209 */ /* 0x002fe20007810000 */
[----:B------:R-:W-:Y:S02]  /*d490*/  FFMA.FTZ R0, R124, c[0x0][0x23c], -R2 ;  /* 0x00008f007c007a23 */ /* 0x000fe40000010802 */
[----:B------:R1:W-:Y:S01]  /*d4a0*/  MUFU.EX2 R93, R6 ;  /* 0x00000006005d7308 */ /* 0x0003e20000000800 */
[----:B------:R-:W-:-:S07]  /*d4b0*/  FSETP.NEU.FTZ.AND P3, PT, R206, -INF , PT ;  /* 0xff800000ce00780b */ /* 0x000fce0003f7d000 */
[----:B------:R4:W-:Y:S01]  /*d4c0*/  MUFU.EX2 R242, R0 ;  /* 0x0000000000f27308 */ /* 0x0009e20000000800 */
[----:B-1----:R-:W-:-:S07]  /*d4d0*/  FFMA.FTZ R6, R122, c[0x0][0x23c], -R2 ;  /* 0x00008f007a067a23 */ /* 0x002fce0000010802 */
[----:B------:R1:W-:Y:S01]  /*d4e0*/  MUFU.EX2 R245, R6 ;  /* 0x0000000600f57308 */ /* 0x0003e20000000800 */
[----:B----4-:R-:W-:-:S05]  /*d4f0*/  FMUL.FTZ R0, R206, c[0x0][0x23c] ;  /* 0x00008f00ce007a20 */ /* 0x010fca0000410000 */
[----:B------:R-:W-:Y:S01]  /*d500*/  FSEL R0, R0, RZ, P3 ;  /* 0x000000ff00007208 */ /* 0x000fe20001800000 */
[----:B-1----:R-:W-:Y:S01]  /*d510*/  FFMA.FTZ R6, R123, c[0x0][0x23c], -R2 ;  /* 0x00008f007b067a23 */ /* 0x002fe20000010802 */
[----:B--2---:R-:W-:-:S03]  /*d520*/  FMNMX.FTZ R4, R4, R7, !PT ;  /* 0x0000000704047209 */ /* 0x004fc60007810000 */
[----:B------:R1:W-:Y:S02]  /*d530*/  MUFU.EX2 R10, R6 ;  /* 0x00000006000a7308 */ /* 0x0003e40000000800 */
[----:B-1----:R-:W-:-:S06]  /*d540*/  FFMA.FTZ R6, R121, c[0x0][0x23c], -R0 ;  /* 0x00008f0079067a23 */ /* 0x002fcc0000010800 */
[----:B------:R1:W-:Y:S02]  /*d550*/  MUFU.EX2 R92, R6 ;  /* 0x00000006005c7308 */ /* 0x0003e40000000800 */
[----:B-1----:R-:W1:Y:S01]  /*d560*/  SHFL.BFLY PT, R6, R4, 0x1, 0x1f ;  /* 0x0c201f0004067f89 */ /* 0x002e6200000e0000 */
[----:B------:R-:W-:-:S05]  /*d570*/  FFMA.FTZ R5, R127, c[0x0][0x23c], -R0 ;  /* 0x00008f007f057a23 */ /* 0x000fca0000010800 */
[----:B------:R2:W-:Y:S01]  /*d580*/  MUFU.EX2 R244, R5 ;  /* 0x0000000500f47308 */ /* 0x0005e20000000800 */
[----:B-1----:R-:W-:Y:S01]  /*d590*/  FMNMX.FTZ R204, R4, R6, !PT ;  /* 0x0000000604cc7209 */ /* 0x002fe20007810000 */
[----:B------:R-:W-:-:S06]  /*d5a0*/  FFMA.FTZ R4, R137, c[0x0][0x23c], -R13 ;  /* 0x00008f0089047a23 */ /* 0x000fcc000001080d */
[----:B------:R1:W-:Y:S01]  /*d5b0*/  MUFU.EX2 R243, R4 ;  /* 0x0000000400f37308 */ /* 0x0003e20000000800 */
[C---:B------:R-:W-:Y:S01]  /*d5c0*/  FMUL.FTZ R12, R204.reuse, c[0x0][0x23c] ;  /* 0x00008f00cc0c7a20 */ /* 0x040fe20000410000 */
[----:B------:R-:W-:Y:S01]  /*d5d0*/  FSETP.NEU.FTZ.AND P1, PT, R204, -INF , PT ;  /* 0xff800000cc00780b */ /* 0x000fe20003f3d000 */
[----:B--2---:R-:W-:-:S03]  /*d5e0*/  FFMA.FTZ R5, R126, c[0x0][0x23c], -R0 ;  /* 0x00008f007e057a23 */ /* 0x004fc60000010800 */
[----:B------:R-:W-:Y:S01]  /*d5f0*/  FSEL R12, R12, RZ, P1 ;  /* 0x000000ff0c0c7208 */ /* 0x000fe20000800000 */
[----:B-1----:R-:W-:-:S04]  /*d600*/  FFMA.FTZ R4, R138, c[0x0][0x23c], -R13 ;  /* 0x00008f008a047a23 */ /* 0x002fc8000001080d */
[----:B------:R1:W-:Y:S08]  /*d610*/  MUFU.EX2 R124, R4 ;  /* 0x00000004007c7308 */ /* 0x0003f00000000800 */
[----:B------:R2:W-:Y:S01]  /*d620*/  MUFU.EX2 R241, R5 ;  /* 0x0000000500f17308 */ /* 0x0005e20000000800 */
[----:B-1----:R-:W-:-:S07]  /*d630*/  FFMA.FTZ R4, R212, c[0x0][0x23c], -R13 ;  /* 0x00008f00d4047a23 */ /* 0x002fce000001080d */
[----:B------:R1:W-:Y:S01]  /*d640*/  MUFU.EX2 R238, R4 ;  /* 0x0000000400ee7308 */ /* 0x0003e20000000800 */
[----:B--2---:R-:W-:-:S07]  /*d650*/  FFMA.FTZ R5, R133, c[0x0][0x23c], -R0 ;  /* 0x00008f0085057a23 */ /* 0x004fce0000010800 */
[----:B------:R2:W4:Y:S01]  /*d660*/  MUFU.EX2 R7, R5 ;  /* 0x0000000500077308 */ /* 0x0005220000000800 */
[----:B-1----:R-:W-:-:S07]  /*d670*/  FFMA.FTZ R4, R132, c[0x0][0x23c], -R12 ;  /* 0x00008f0084047a23 */ /* 0x002fce000001080c */
[----:B------:R1:W-:Y:S01]  /*d680*/  MUFU.EX2 R62, R4 ;  /* 0x00000004003e7308 */ /* 0x0003e20000000800 */
[----:B--2---:R-:W-:-:S07]  /*d690*/  FFMA.FTZ R5, R125, c[0x0][0x23c], -R13 ;  /* 0x00008f007d057a23 */ /* 0x004fce000001080d */
[----:B------:R2:W2:Y:S01]  /*d6a0*/  MUFU.EX2 R63, R5 ;  /* 0x00000005003f7308 */ /* 0x0004a20000000800 */
[----:B-1----:R-:W-:-:S07]  /*d6b0*/  FFMA.FTZ R4, R213, c[0x0][0x23c], -R12 ;  /* 0x00008f00d5047a23 */ /* 0x002fce000001080c */
[----:B------:R1:W-:Y:S01]  /*d6c0*/  MUFU.EX2 R212, R4 ;  /* 0x0000000400d47308 */ /* 0x0003e20000000800 */
[----:B--2---:R-:W-:-:S05]  /*d6d0*/  FSEL R5, R207, RZ, P4 ;  /* 0x000000ffcf057208 */ /* 0x004fca0002000000 */
[----:B------:R-:W-:Y:S02]  /*d6e0*/  FADD.FTZ R5, R136, -R5 ;  /* 0x8000000588057221 */ /* 0x000fe40000010000 */
[----:B-1----:R-:W-:-:S04]  /*d6f0*/  FFMA.FTZ R4, R214, c[0x0][0x23c], -R12 ;  /* 0x00008f00d6047a23 */ /* 0x002fc8000001080c */
[----:B------:R1:W-:Y:S01]  /*d700*/  MUFU.EX2 R214, R4 ;  /* 0x0000000400d67308 */ /* 0x0003e20000000800 */
[----:B------:R-:W-:Y:S01]  /*d710*/  FMUL.FTZ R14, R5, c[0x0][0x23c] ;  /* 0x00008f00050e7a20 */ /* 0x000fe20000410000 */
[----:B-1----:R-:W-:-:S05]  /*d720*/  FSEL R4, R206, RZ, P3 ;  /* 0x000000ffce047208 */ /* 0x002fca0001800000 */
[----:B------:R-:W-:Y:S01]  /*d730*/  FADD.FTZ R5, R135, -R4 ;  /* 0x8000000487057221 */ /* 0x000fe20000010000 */
[----:B------:R-:W-:-:S03]  /*d740*/  FSEL R4, R205, RZ, P2 ;  /* 0x000000ffcd047208 */ /* 0x000fc60001000000 */
[----:B------:R-:W-:Y:S02]  /*d750*/  FMUL.FTZ R61, R5, c[0x0][0x23c] ;  /* 0x00008f00053d7a20 */ /* 0x000fe40000410000 */
[----:B------:R-:W-:Y:S01]  /*d760*/  FADD.FTZ R5, R134, -R4 ;  /* 0x8000000486057221 */ /* 0x000fe20000010000 */
[----:B------:R-:W-:-:S05]  /*d770*/  FSEL R4, R204, RZ, P1 ;  /* 0x000000ffcc047208 */ /* 0x000fca0000800000 */
[----:B------:R-:W-:-:S04]  /*d780*/  FADD.FTZ R3, R3, -R4 ;  /* 0x8000000403037221 */ /* 0x000fc80000010000 */
[----:B------:R-:W-:Y:S02]  /*d790*/  FMUL.FTZ R3, R3, c[0x0][0x23c] ;  /* 0x00008f0003037a20 */ /* 0x000fe40000410000 */
[----:B------:R-:W-:Y:S02]  /*d7a0*/  FMUL.FTZ R5, R5, c[0x0][0x23c] ;  /* 0x00008f0005057a20 */ /* 0x000fe40000410000 */
[----:B------:R1:W2:Y:S08]  /*d7b0*/  MUFU.EX2 R15, R3 ;  /* 0x00000003000f7308 */ /* 0x0002b00000000800 */
[----:B------:R3:W3:Y:S01]  /*d7c0*/  MUFU.EX2 R60, R5 ;  /* 0x00000005003c7308 */ /* 0x0006e20000000800 */
[----:B-1----:R-:W-:-:S07]  /*d7d0*/  FFMA.FTZ R3, R215, c[0x0][0x23c], -R12 ;  /* 0x00008f00d7037a23 */ /* 0x002fce000001080c */
[----:B------:R-:W1:Y:S01]  /*d7e0*/  MUFU.EX2 R213, R3 ;  /* 0x0000000300d57308 */ /* 0x000e620000000800 */
[----:B----4-:R-:W-:Y:S01]  /*d7f0*/  IMAD.MOV.U32 R134, RZ, RZ, R7 ;  /* 0x000000ffff867224 */ /* 0x010fe200078e0007 */
[----:B------:R-:W-:Y:S01]  /*d800*/  F2FP.BF16.PACK_AB R4, R243, R63 ;  /* 0x0000003ff304723e */ /* 0x000fe200000010ff */
[-C--:B--2---:R-:W-:Y:S01]  /*d810*/  FMUL.FTZ R182, R182, R15.reuse ;  /* 0x0000000fb6b67220 */ /* 0x084fe20000410000 */
[----:B---3--:R-:W-:Y:S01]  /*d820*/  F2FP.BF16.PACK_AB R5, R212, R62 ;  /* 0x0000003ed405723e */ /* 0x008fe200000010ff */
[----:B------:R-:W-:Y:S01]  /*d830*/  FMUL.FTZ R180, R180, R60 ;  /* 0x0000003cb4b47220 */ /* 0x000fe20000410000 */
[----:B------:R-:W-:Y:S01]  /*d840*/  F2FP.BF16.PACK_AB R6, R238, R124 ;  /* 0x0000007cee06723e */ /* 0x000fe200000010ff */
[----:B------:R-:W-:Y:S02]  /*d850*/  FMUL.FTZ R181, R181, R60 ;  /* 0x0000003cb5b57220 */ /* 0x000fe40000410000 */
[----:B------:R-:W-:Y:S01]  /*d860*/  FMUL.FTZ R183, R183, R15 ;  /* 0x0000000fb7b77220 */ /* 0x000fe20000410000 */
[----:B-1----:R-:W-:-:S07]  /*d870*/  F2FP.BF16.PACK_AB R7, R213, R214 ;  /* 0x000000d6d507723e */ /* 0x002fce00000010ff */
[----:B------:R-:W-:Y:S01]  /*d880*/  HMMA.16816.F32.BF16 R32, R4, R22, R180 ;  /* 0x000000160420723c */ /* 0x000fe200000418b4 */
[----:B------:R-:W2:Y:S01]  /*d890*/  LDL.LU R183, [R1+0x90] ;  /* 0x0000900001b77983 */ /* 0x000ea20000300800 */
[----:B------:R-:W2:Y:S01]  /*d8a0*/  MUFU.EX2 R61, R61 ;  /* 0x0000003d003d7308 */ /* 0x000ea20000000800 */
[----:B------:R-:W-:Y:S01]  /*d8b0*/  F2FP.BF16.PACK_AB R9, R244, R92 ;  /* 0x0000005cf409723e */ /* 0x000fe200000010ff */
[-C--:B--2---:R-:W-:Y:S02]  /*d8c0*/  FFMA.FTZ R92, R183, R61.reuse, R92 ;  /* 0x0000003db75c7223 */ /* 0x084fe4000001005c */
[----:B------:R-:W2:Y:S02]  /*d8d0*/  LDL.LU R183, [R1+0x8c] ;  /* 0x00008c0001b77983 */ /* 0x000ea40000300800 */
[----:B--2---:R-:W-:Y:S02]  /*d8e0*/  FFMA.FTZ R63, R183, R60, R63 ;  /* 0x0000003cb73f7223 */ /* 0x004fe4000001003f */
[----:B------:R-:W2:Y:S01]  /*d8f0*/  LDL.LU R183, [R1+0x94] ;  /* 0x0000940001b77983 */ /* 0x000ea20000300800 */
[----:B------:R-:W1:Y:S01]  /*d900*/  MUFU.EX2 R14, R14 ;  /* 0x0000000e000e7308 */ /* 0x000e620000000800 */
[----:B------:R-:W-:Y:S01]  /*d910*/  MOV R133, R10 ;  /* 0x0000000a00857202 */ /* 0x000fe20000000f00 */
[----:B------:R-:W-:Y:S01]  /*d920*/  FMUL.FTZ R146, R146, R61 ;  /* 0x0000003d92927220 */ /* 0x000fe20000410000 */
[----:B------:R-:W-:Y:S01]  /*d930*/  F2FP.BF16.PACK_AB R8, R245, R93 ;  /* 0x0000005df508723e */ /* 0x000fe200000010ff */
[----:B------:R-:W-:Y:S01]  /*d940*/  FMUL.FTZ R147, R147, R61 ;  /* 0x0000003d93937220 */ /* 0x000fe20000410000 */
[----:B------:R-:W-:Y:S01]  /*d950*/  F2FP.BF16.PACK_AB R10, R133, R242 ;  /* 0x000000f2850a723e */ /* 0x000fe200000010ff */
[-C--:B------:R-:W-:Y:S01]  /*d960*/  FMUL.FTZ R140, R140, R60.reuse ;  /* 0x0000003c8c8c7220 */ /* 0x080fe20000410000 */
[----:B------:R-:W-:Y:S01]  /*d970*/  F2FP.BF16.PACK_AB R11, R134, R241 ;  /* 0x000000f1860b723e */ /* 0x000fe200000010ff */
[----:B------:R-:W-:-:S02]  /*d980*/  FMUL.FTZ R141, R141, R60 ;  /* 0x0000003c8d8d7220 */ /* 0x000fc40000410000 */
[-C--:B------:R-:W-:Y:S02]  /*d990*/  FMUL.FTZ R142, R142, R15.reuse ;  /* 0x0000000f8e8e7220 */ /* 0x080fe40000410000 */
[----:B------:R-:W-:Y:S02]  /*d9a0*/  FMUL.FTZ R143, R143, R15 ;  /* 0x0000000f8f8f7220 */ /* 0x000fe40000410000 */
[----:B------:R-:W-:Y:S02]  /*d9b0*/  FMUL.FTZ R148, R148, R60 ;  /* 0x0000003c94947220 */ /* 0x000fe40000410000 */
[-C--:B-1----:R-:W-:Y:S02]  /*d9c0*/  FMUL.FTZ R144, R144, R14.reuse ;  /* 0x0000000e90907220 */ /* 0x082fe40000410000 */
[----:B------:R-:W-:Y:S02]  /*d9d0*/  FMUL.FTZ R145, R145, R14 ;  /* 0x0000000e91917220 */ /* 0x000fe40000410000 */
[----:B------:R-:W-:-:S02]  /*d9e0*/  FMUL.FTZ R149, R149, R60 ;  /* 0x0000003c95957220 */ /* 0x000fc40000410000 */
[-C--:B------:R-:W-:Y:S02]  /*d9f0*/  FMUL.FTZ R150, R150, R15.reuse ;  /* 0x0000000f96967220 */ /* 0x080fe40000410000 */
[----:B------:R-:W-:Y:S02]  /*da00*/  FMUL.FTZ R151, R151, R15 ;  /* 0x0000000f97977220 */ /* 0x000fe40000410000 */
[-C--:B------:R-:W-:Y:S02]  /*da10*/  FMUL.FTZ R152, R152, R14.reuse ;  /* 0x0000000e98987220 */ /* 0x080fe40000410000 */
[----:B------:R-:W-:Y:S02]  /*da20*/  FMUL.FTZ R153, R153, R14 ;  /* 0x0000000e99997220 */ /* 0x000fe40000410000 */
[-C--:B------:R-:W-:Y:S02]  /*da30*/  FMUL.FTZ R154, R154, R61.reuse ;  /* 0x0000003d9a9a7220 */ /* 0x080fe40000410000 */
[----:B------:R-:W-:Y:S01]  /*da40*/  FMUL.FTZ R155, R155, R61 ;  /* 0x0000003d9b9b7220 */ /* 0x000fe20000410000 */
[-C--:B------:R-:W-:Y:S08]  /*da50*/  HMMA.16816.F32.BF16 R144, R8, R16.reuse, R144 ;  /* 0x000000100890723c */ /* 0x080ff00000041890 */
[C---:B------:R-:W-:Y:S08]  /*da60*/  HMMA.16816.F32.BF16 R52, R4.reuse, R16, R140 ;  /* 0x000000100434723c */ /* 0x040ff0000004188c */
[-C--:B------:R-:W-:Y:S08]  /*da70*/  HMMA.16816.F32.BF16 R48, R4, R18.reuse, R148 ;  /* 0x000000120430723c */ /* 0x080ff00000041894 */
[----:B------:R-:W-:Y:S01]  /*da80*/  HMMA.16816.F32.BF16 R152, R8, R18, R152 ;  /* 0x000000120898723c */ /* 0x000fe20000041898 */
[----:B------:R-:W1:Y:S01]  /*da90*/  LDSM.16.MT88.4 R16, [R230+0x8000] ;  /* 0x00800000e610783b */ /* 0x000e620000004200 */
[----:B------:R-:W-:-:S02]  /*daa0*/  FMUL.FTZ R196, R196, R60 ;  /* 0x0000003cc4c47220 */ /* 0x000fc40000410000 */
[-C--:B------:R-:W-:Y:S02]  /*dab0*/  FMUL.FTZ R197, R197, R60.reuse ;  /* 0x0000003cc5c57220 */ /* 0x080fe40000410000 */
[-C--:B------:R-:W-:Y:S02]  /*dac0*/  FMUL.FTZ R198, R198, R15.reuse ;  /* 0x0000000fc6c67220 */ /* 0x080fe40000410000 */
[----:B------:R-:W-:Y:S02]  /*dad0*/  FMUL.FTZ R199, R199, R15 ;  /* 0x0000000fc7c77220 */ /* 0x000fe40000410000 */
[----:B------:R-:W-:Y:S02]  /*dae0*/  FFMA.FTZ R3, R252, c[0x0][0x23c], -R2 ;  /* 0x00008f00fc037a23 */ /* 0x000fe40000010802 */
[-C--:B------:R-:W-:Y:S02]  /*daf0*/  FMUL.FTZ R160, R160, R60.reuse ;  /* 0x0000003ca0a07220 */ /* 0x080fe40000410000 */
[----:B------:R-:W-:-:S02]  /*db00*/  FMUL.FTZ R161, R161, R60 ;  /* 0x0000003ca1a17220 */ /* 0x000fc40000410000 */
[-C--:B------:R-:W-:Y:S02]  /*db10*/  FMUL.FTZ R162, R162, R15.reuse ;  /* 0x0000000fa2a27220 */ /* 0x080fe40000410000 */
[-C--:B------:R-:W-:Y:S02]  /*db20*/  FMUL.FTZ R163, R163, R15.reuse ;  /* 0x0000000fa3a37220 */ /* 0x080fe40000410000 */
[-C--:B------:R-:W-:Y:S02]  /*db30*/  FMUL.FTZ R164, R164, R60.reuse ;  /* 0x0000003ca4a47220 */ /* 0x080fe40000410000 */
[----:B------:R-:W-:Y:S02]  /*db40*/  FMUL.FTZ R165, R165, R60 ;  /* 0x0000003ca5a57220 */ /* 0x000fe40000410000 */
        /* <DEDUP_REMOVED lines=9> */
[----:B------:R-:W-:Y:S01]  /*dbe0*/  FMUL.FTZ R195, R195, R15 ;  /* 0x0000000fc3c37220 */ /* 0x000fe20000410000 */
[C---:B-1----:R-:W-:Y:S01]  /*dbf0*/  HMMA.16816.F32.BF16 R28, R4.reuse, R18, R196 ;  /* 0x00000012041c723c */ /* 0x042fe200000418c4 */
[----:B------:R1:W-:Y:S07]  /*dc00*/  MUFU.EX2 R197, R3 ;  /* 0x0000000300c57308 */ /* 0x0003ee0000000800 */
[----:B------:R-:W-:Y:S01]  /*dc10*/  HMMA.16816.F32.BF16 R44, R4, R24, R160 ;  /* 0x00000018042c723c */ /* 0x000fe200000418a0 */
[----:B-1----:R-:W-:-:S07]  /*dc20*/  FFMA.FTZ R3, R247, c[0x0][0x23c], -R2 ;  /* 0x00008f00f7037a23 */ /* 0x002fce0000010802 */
[C---:B------:R-:W-:Y:S08]  /*dc30*/  HMMA.16816.F32.BF16 R40, R4.reuse, R26, R164 ;  /* 0x0000001a0428723c */ /* 0x040ff000000418a4 */
[C---:B------:R-:W-:Y:S08]  /*dc40*/  HMMA.16816.F32.BF16 R36, R4.reuse, R20, R176 ;  /* 0x000000140424723c */ /* 0x040ff000000418b0 */
[----:B------:R-:W-:Y:S01]  /*dc50*/  HMMA.16816.F32.BF16 R56, R4, R16, R192 ;  /* 0x000000100438723c */ /* 0x000fe200000418c0 */
[----:B------:R1:W3:Y:S02]  /*dc60*/  MUFU.EX2 R5, R3 ;  /* 0x0000000300057308 */ /* 0x0002e40000000800 */
[----:B-1----:R-:W-:-:S06]  /*dc70*/  FFMA.FTZ R3, R220, c[0x0][0x23c], -R2 ;  /* 0x00008f00dc037a23 */ /* 0x002fcc0000010802 */
[----:B------:R1:W4:Y:S01]  /*dc80*/  MUFU.EX2 R4, R3 ;  /* 0x0000000300047308 */ /* 0x0003220000000800 */
[----:B--2---:R-:W-:Y:S02]  /*dc90*/  FFMA.FTZ R62, R183, R15, R62 ;  /* 0x0000000fb73e7223 */ /* 0x004fe4000001003e */
[----:B------:R-:W2:Y:S01]  /*dca0*/  LDL.LU R183, [R1+0x70] ;  /* 0x0000700001b77983 */ /* 0x000ea20000300800 */
[----:B-1----:R-:W-:-:S04]  /*dcb0*/  FFMA.FTZ R3, R221, c[0x0][0x23c], -R2 ;  /* 0x00008f00dd037a23 */ /* 0x002fc80000010802 */
[----:B------:R1:W-:Y:S01]  /*dcc0*/  MUFU.EX2 R140, R3 ;  /* 0x00000003008c7308 */ /* 0x0003e20000000800 */
[-C--:B------:R-:W-:Y:S02]  /*dcd0*/  FMUL.FTZ R156, R156, R14.reuse ;  /* 0x0000000e9c9c7220 */ /* 0x080fe40000410000 */
[----:B------:R-:W-:Y:S02]  /*dce0*/  FMUL.FTZ R157, R157, R14 ;  /* 0x0000000e9d9d7220 */ /* 0x000fe40000410000 */
[-C--:B------:R-:W-:Y:S02]  /*dcf0*/  FMUL.FTZ R158, R158, R61.reuse ;  /* 0x0000003d9e9e7220 */ /* 0x080fe40000410000 */
[----:B------:R-:W-:Y:S02]  /*dd00*/  FMUL.FTZ R159, R159, R61 ;  /* 0x0000003d9f9f7220 */ /* 0x000fe40000410000 */
[----:B-1----:R-:W-:-:S04]  /*dd10*/  FFMA.FTZ R3, R83, c[0x0][0x23c], -R0 ;  /* 0x00008f0053037a23 */ /* 0x002fc80000010800 */
[----:B------:R1:W-:Y:S01]  /*dd20*/  MUFU.EX2 R196, R3 ;  /* 0x0000000300c47308 */ /* 0x0003e20000000800 */
[----:B------:R-:W-:Y:S01]  /*dd30*/  HMMA.16816.F32.BF16 R84, R8, R24, R156 ;  /* 0x000000180854723c */ /* 0x000fe2000004189c */
[----:B-1----:R-:W-:-:S06]  /*dd40*/  FFMA.FTZ R3, R81, c[0x0][0x23c], -R0 ;  /* 0x00008f0051037a23 */ /* 0x002fcc0000010800 */
[----:B------:R1:W-:Y:S02]  /*dd50*/  MUFU.EX2 R234, R3 ;  /* 0x0000000300ea7308 */ /* 0x0003e40000000800 */
[----:B-1----:R-:W-:-:S06]  /*dd60*/  FFMA.FTZ R3, R222, c[0x0][0x23c], -R0 ;  /* 0x00008f00de037a23 */ /* 0x002fcc0000010800 */
[----:B------:R1:W-:Y:S02]  /*dd70*/  MUFU.EX2 R157, R3 ;  /* 0x00000003009d7308 */ /* 0x0003e40000000800 */
[----:B-1----:R-:W-:-:S06]  /*dd80*/  FFMA.FTZ R3, R223, c[0x0][0x23c], -R0 ;  /* 0x00008f00df037a23 */ /* 0x002fcc0000010800 */
[----:B------:R1:W-:Y:S01]  /*dd90*/  MUFU.EX2 R235, R3 ;  /* 0x0000000300eb7308 */ /* 0x0003e20000000800 */
[----:B------:R-:W-:Y:S02]  /*dda0*/  FMUL.FTZ R188, R188, R14 ;  /* 0x0000000ebcbc7220 */ /* 0x000fe40000410000 */
[----:B-1----:R-:W-:-:S05]  /*ddb0*/  FFMA.FTZ R3, R248, c[0x0][0x23c], -R13 ;  /* 0x00008f00f8037a23 */ /* 0x002fca000001080d */
[----:B------:R1:W-:Y:S01]  /*ddc0*/  MUFU.EX2 R222, R3 ;  /* 0x0000000300de7308 */ /* 0x0003e20000000800 */
[-C--:B------:R-:W-:Y:S02]  /*ddd0*/  FMUL.FTZ R189, R189, R14.reuse ;  /* 0x0000000ebdbd7220 */ /* 0x080fe40000410000 */
[-C--:B------:R-:W-:Y:S02]  /*dde0*/  FMUL.FTZ R190, R190, R61.reuse ;  /* 0x0000003dbebe7220 */ /* 0x080fe40000410000 */
[----:B------:R-:W-:Y:S02]  /*ddf0*/  FMUL.FTZ R191, R191, R61 ;  /* 0x0000003dbfbf7220 */ /* 0x000fe40000410000 */
[----:B------:R-:W-:Y:S02]  /*de00*/  FMUL.FTZ R200, R200, R14 ;  /* 0x0000000ec8c87220 */ /* 0x000fe40000410000 */
[----:B-1----:R-:W-:-:S04]  /*de10*/  FFMA.FTZ R3, R249, c[0x0][0x23c], -R13 ;  /* 0x00008f00f9037a23 */ /* 0x002fc8000001080d */
[----:B------:R1:W1:Y:S01]  /*de20*/  MUFU.EX2 R233, R3 ;  /* 0x0000000300e97308 */ /* 0x0002620000000800 */
[----:B------:R-:W-:Y:S02]  /*de30*/  FMUL.FTZ R201, R201, R14 ;  /* 0x0000000ec9c97220 */ /* 0x000fe40000410000 */
[-C--:B------:R-:W-:Y:S02]  /*de40*/  FMUL.FTZ R202, R202, R61.reuse ;  /* 0x0000003dcaca7220 */ /* 0x080fe40000410000 */
[----:B------:R-:W-:Y:S02]  /*de50*/  FMUL.FTZ R203, R203, R61 ;  /* 0x0000003dcbcb7220 */ /* 0x000fe40000410000 */
[----:B-1----:R-:W-:-:S04]  /*de60*/  FFMA.FTZ R3, R224, c[0x0][0x23c], -R13 ;  /* 0x00008f00e0037a23 */ /* 0x002fc8000001080d */
[----:B------:R1:W-:Y:S01]  /*de70*/  MUFU.EX2 R141, R3 ;  /* 0x00000003008d7308 */ /* 0x0003e20000000800 */
[C---:B------:R-:W-:Y:S08]  /*de80*/  HMMA.16816.F32.BF16 R188, R8.reuse, R16, R188 ;  /* 0x0000001008bc723c */ /* 0x040ff000000418bc */
[----:B------:R-:W-:Y:S01]  /*de90*/  HMMA.16816.F32.BF16 R200, R8, R18, R200 ;  /* 0x0000001208c8723c */ /* 0x000fe200000418c8 */
[----:B------:R-:W3:Y:S01]  /*dea0*/  LDSM.16.MT88.4 R16, [R228+0x8800] ;  /* 0x00880000e410783b */ /* 0x000ee20000004200 */
[----:B-1----:R-:W-:-:S04]  /*deb0*/  FFMA.FTZ R3, R225, c[0x0][0x23c], -R13 ;  /* 0x00008f00e1037a23 */ /* 0x002fc8000001080d */
[----:B------:R1:W-:Y:S02]  /*dec0*/  MUFU.EX2 R215, R3 ;  /* 0x0000000300d77308 */ /* 0x0003e40000000800 */
[----:B-1----:R-:W-:-:S06]  /*ded0*/  FFMA.FTZ R3, R250, c[0x0][0x23c], -R12 ;  /* 0x00008f00fa037a23 */ /* 0x002fcc000001080c */
[----:B------:R1:W-:Y:S02]  /*dee0*/  MUFU.EX2 R236, R3 ;  /* 0x0000000300ec7308 */ /* 0x0003e40000000800 */
[----:B-1----:R-:W-:-:S06]  /*def0*/  FFMA.FTZ R3, R251, c[0x0][0x23c], -R12 ;  /* 0x00008f00fb037a23 */ /* 0x002fcc000001080c */
[----:B------:R1:W1:Y:S02]  /*df00*/  MUFU.EX2 R232, R3 ;  /* 0x0000000300e87308 */ /* 0x0002640000000800 */
[----:B-1----:R-:W-:-:S06]  /*df10*/  FFMA.FTZ R3, R226, c[0x0][0x23c], -R12 ;  /* 0x00008f00e2037a23 */ /* 0x002fcc000001080c */
[----:B------:R1:W-:Y:S01]  /*df20*/  MUFU.EX2 R139, R3 ;  /* 0x00000003008b7308 */ /* 0x0003e20000000800 */
[-C--:B------:R-:W-:Y:S02]  /*df30*/  FMUL.FTZ R168, R168, R14.reuse ;  /* 0x0000000ea8a87220 */ /* 0x080fe40000410000 */
[----:B------:R-:W-:Y:S02]  /*df40*/  FMUL.FTZ R169, R169, R14 ;  /* 0x0000000ea9a97220 */ /* 0x000fe40000410000 */
[----:B-1----:R-:W-:-:S04]  /*df50*/  FFMA.FTZ R3, R227, c[0x0][0x23c], -R12 ;  /* 0x00008f00e3037a23 */ /* 0x002fc8000001080c */
[----:B------:R-:W1:Y:S01]  /*df60*/  MUFU.EX2 R158, R3 ;  /* 0x00000003009e7308 */ /* 0x000e620000000800 */
[-C--:B------:R-:W-:Y:S02]  /*df70*/  FMUL.FTZ R170, R170, R61.reuse ;  /* 0x0000003daaaa7220 */ /* 0x080fe40000410000 */
[-C--:B------:R-:W-:Y:S02]  /*df80*/  FMUL.FTZ R171, R171, R61.reuse ;  /* 0x0000003dabab7220 */ /* 0x080fe40000410000 */
[-C--:B------:R-:W-:Y:S02]  /*df90*/  FMUL.FTZ R172, R172, R14.reuse ;  /* 0x0000000eacac7220 */ /* 0x080fe40000410000 */
[----:B------:R-:W-:Y:S02]  /*dfa0*/  FMUL.FTZ R173, R173, R14 ;  /* 0x0000000eadad7220 */ /* 0x000fe40000410000 */
[-C--:B------:R-:W-:Y:S02]  /*dfb0*/  FMUL.FTZ R174, R174, R61.reuse ;  /* 0x0000003daeae7220 */ /* 0x080fe40000410000 */
[----:B------:R-:W-:-:S02]  /*dfc0*/  FMUL.FTZ R175, R175, R61 ;  /* 0x0000003dafaf7220 */ /* 0x000fc40000410000 */
[-C--:B------:R-:W-:Y:S02]  /*dfd0*/  FMUL.FTZ R184, R184, R14.reuse ;  /* 0x0000000eb8b87220 */ /* 0x080fe40000410000 */
[----:B------:R-:W-:Y:S02]  /*dfe0*/  FMUL.FTZ R185, R185, R14 ;  /* 0x0000000eb9b97220 */ /* 0x000fe40000410000 */
[-C--:B------:R-:W-:Y:S02]  /*dff0*/  FMUL.FTZ R186, R186, R61.reuse ;  /* 0x0000003dbaba7220 */ /* 0x080fe40000410000 */
[----:B------:R-:W-:Y:S01]  /*e000*/  FMUL.FTZ R187, R187, R61 ;  /* 0x0000003dbbbb7220 */ /* 0x000fe20000410000 */
[----:B---3--:R-:W-:Y:S01]  /*e010*/  MOV R223, R5 ;  /* 0x0000000500df7202 */ /* 0x008fe20000000f00 */
[----:B----4-:R-:W-:Y:S01]  /*e020*/  IMAD.MOV.U32 R249, RZ, RZ, R4 ;  /* 0x000000fffff97224 */ /* 0x010fe200078e0004 */
[C---:B------:R-:W-:Y:S01]  /*e030*/  HMMA.16816.F32.BF16 R168, R8.reuse, R26, R168 ;  /* 0x0000001a08a8723c */ /* 0x040fe200000418a8 */
[----:B------:R-:W-:Y:S01]  /*e040*/  F2FP.BF16.PACK_AB R4, R233, R222 ;  /* 0x000000dee904723e */ /* 0x000fe200000010ff */
[----:B------:R-:W-:Y:S01]  /*e050*/  IMAD.MOV.U32 R178, RZ, RZ, R66 ;  /* 0x000000ffffb27224 */ /* 0x000fe200078e0042 */
[----:B------:R-:W-:Y:S01]  /*e060*/  F2FP.BF16.PACK_AB R5, R232, R236 ;  /* 0x000000ece805723e */ /* 0x000fe200000010ff */
[----:B------:R-:W-:Y:S01]  /*e070*/  IMAD.MOV.U32 R177, RZ, RZ, R65 ;  /* 0x000000ffffb17224 */ /* 0x000fe200078e0041 */
[----:B------:R-:W-:Y:S01]  /*e080*/  F2FP.BF16.PACK_AB R6, R215, R141 ;  /* 0x0000008dd706723e */ /* 0x000fe200000010ff */
[----:B------:R-:W3:Y:S01]  /*e090*/  LDSM.16.MT88.4 R24, [R231+0x8800] ;  /* 0x00880000e718783b */ /* 0x000ee20000004200 */
[----:B-1----:R-:W-:Y:S01]  /*e0a0*/  F2FP.BF16.PACK_AB R7, R158, R139 ;  /* 0x0000008b9e07723e */ /* 0x002fe200000010ff */
[----:B------:R-:W-:Y:S01]  /*e0b0*/  HMMA.16816.F32.BF16 R172, R8, R20, R172 ;  /* 0x0000001408ac723c */ /* 0x000fe200000418ac */
[----:B------:R-:W-:-:S07]  /*e0c0*/  MOV R125, R67 ;  /* 0x00000043007d7202 */ /* 0x000fce0000000f00 */
[----:B------:R-:W-:Y:S01]  /*e0d0*/  HMMA.16816.F32.BF16 R184, R8, R22, R184 ;  /* 0x0000001608b8723c */ /* 0x000fe200000418b8 */
[----:B------:R-:W-:Y:S01]  /*e0e0*/  MOV R176, R64 ;  /* 0x0000004000b07202 */ /* 0x000fe20000000f00 */
[----:B------:R-:W1:Y:S05]  /*e0f0*/  LDSM.16.MT88.4 R20, [R229+0x8800] ;  /* 0x00880000e514783b */ /* 0x000e6a0000004200 */
[----:B------:R-:W-:Y:S02]  /*e100*/  F2FP.BF16.PACK_AB R8, R223, R197 ;  /* 0x000000c5df08723e */ /* 0x000fe400000010ff */
[----:B------:R-:W-:Y:S02]  /*e110*/  F2FP.BF16.PACK_AB R9, R234, R196 ;  /* 0x000000c4ea09723e */ /* 0x000fe400000010ff */
[----:B------:R-:W-:-:S02]  /*e120*/  F2FP.BF16.PACK_AB R10, R140, R249 ;  /* 0x000000f98c0a723e */ /* 0x000fc400000010ff */
[----:B------:R-:W-:Y:S01]  /*e130*/  F2FP.BF16.PACK_AB R11, R235, R157 ;  /* 0x0000009deb0b723e */ /* 0x000fe200000010ff */
[-C--:B------:R-:W-:Y:S08]  /*e140*/  HMMA.16816.F32.BF16 R52, R4, R16.reuse, R52 ;  /* 0x000000100434723c */ /* 0x080ff00000041834 */
[----:B------:R-:W-:Y:S08]  /*e150*/  HMMA.16816.F32.BF16 R64, R8, R16, R144 ;  /* 0x000000100840723c */ /* 0x000ff00000041890 */
[-C--:B------:R-:W-:Y:S08]  /*e160*/  HMMA.16816.F32.BF16 R48, R4, R18.reuse, R48 ;  /* 0x000000120430723c */ /* 0x080ff00000041830 */
[----:B------:R-:W-:Y:S01]  /*e170*/  HMMA.16816.F32.BF16 R152, R8, R18, R152 ;  /* 0x000000120898723c */ /* 0x000fe20000041898 */
[----:B------:R-:W4:Y:S01]  /*e180*/  LDSM.16.MT88.4 R16, [R230+0x8800] ;  /* 0x00880000e610783b */ /* 0x000f220000004200 */
[----:B------:R-:W-:-:S04]  /*e190*/  FFMA.FTZ R3, R208, c[0x0][0x23c], -R13 ;  /* 0x00008f00d0037a23 */ /* 0x000fc8000001080d */
[----:B------:R1:W-:Y:S02]  /*e1a0*/  MUFU.EX2 R247, R3 ;  /* 0x0000000300f77308 */ /* 0x0003e40000000800 */
[----:B-1----:R-:W-:-:S06]  /*e1b0*/  FFMA.FTZ R3, R209, c[0x0][0x23c], -R13 ;  /* 0x00008f00d1037a23 */ /* 0x002fcc000001080d */
[----:B------:R1:W1:Y:S01]  /*e1c0*/  MUFU.EX2 R160, R3 ;  /* 0x0000000300a07308 */ /* 0x0002620000000800 */
[----:B---3--:R-:W-:Y:S01]  /*e1d0*/  HMMA.16816.F32.BF16 R44, R4, R24, R44 ;  /* 0x00000018042c723c */ /* 0x008fe2000004182c */
[----:B------:R-:W-:Y:S02]  /*e1e0*/  FFMA.FTZ R93, R237, R14, R93 ;  /* 0x0000000eed5d7223 */ /* 0x000fe4000001005d */
[----:B-1----:R-:W-:-:S04]  /*e1f0*/  FFMA.FTZ R3, R128, c[0x0][0x23c], -R13 ;  /* 0x00008f0080037a23 */ /* 0x002fc8000001080d */
[----:B------:R1:W-:Y:S01]  /*e200*/  MUFU.EX2 R251, R3 ;  /* 0x0000000300fb7308 */ /* 0x0003e20000000800 */
[C---:B------:R-:W-:Y:S08]  /*e210*/  HMMA.16816.F32.BF16 R40, R4.reuse, R26, R40 ;  /* 0x0000001a0428723c */ /* 0x040ff00000041828 */
[----:B------:R-:W-:Y:S01]  /*e220*/  HMMA.16816.F32.BF16 R36, R4, R20, R36 ;  /* 0x000000140424723c */ /* 0x000fe20000041824 */
[----:B-1----:R-:W-:-:S07]  /*e230*/  FFMA.FTZ R3, R129, c[0x0][0x23c], -R13 ;  /* 0x00008f0081037a23 */ /* 0x002fce000001080d */
[C---:B------:R-:W-:Y:S01]  /*e240*/  HMMA.16816.F32.BF16 R32, R4.reuse, R22, R32 ;  /* 0x000000160420723c */ /* 0x040fe20000041820 */
[----:B------:R1:W-:Y:S07]  /*e250*/  MUFU.EX2 R224, R3 ;  /* 0x0000000300e07308 */ /* 0x0003ee0000000800 */
[C---:B----4-:R-:W-:Y:S08]  /*e260*/  HMMA.16816.F32.BF16 R56, R4.reuse, R16, R56 ;  /* 0x000000100438723c */ /* 0x050ff00000041838 */
[----:B------:R-:W-:Y:S01]  /*e270*/  HMMA.16816.F32.BF16 R28, R4, R18, R28 ;  /* 0x00000012041c723c */ /* 0x000fe2000004181c */
[----:B-1----:R-:W-:-:S07]  /*e280*/  FFMA.FTZ R3, R210, c[0x0][0x23c], -R12 ;  /* 0x00008f00d2037a23 */ /* 0x002fce000001080c */
[C---:B------:R-:W-:Y:S01]  /*e290*/  HMMA.16816.F32.BF16 R84, R8.reuse, R24, R84 ;  /* 0x000000180854723c */ /* 0x040fe20000041854 */
[----:B------:R1:W-:Y:S07]  /*e2a0*/  MUFU.EX2 R237, R3 ;  /* 0x0000000300ed7308 */ /* 0x0003ee0000000800 */
[C---:B------:R-:W-:Y:S01]  /*e2b0*/  HMMA.16816.F32.BF16 R168, R8.reuse, R26, R168 ;  /* 0x0000001a08a8723c */ /* 0x040fe200000418a8 */
[----:B------:R-:W-:Y:S07]  /*e2c0*/  LDSM.16.MT88.4 R24, [R230+0x9000] ;  /* 0x00900000e618783b */ /* 0x000fee0000004200 */
[----:B------:R-:W-:Y:S01]  /*e2d0*/  HMMA.16816.F32.BF16 R172, R8, R20, R172 ;  /* 0x0000001408ac723c */ /* 0x000fe200000418ac */
[----:B-1----:R-:W-:-:S07]  /*e2e0*/  FFMA.FTZ R3, R211, c[0x0][0x23c], -R12 ;  /* 0x00008f00d3037a23 */ /* 0x002fce000001080c */
[C---:B------:R-:W-:Y:S01]  /*e2f0*/  HMMA.16816.F32.BF16 R184, R8.reuse, R22, R184 ;  /* 0x0000001608b8723c */ /* 0x040fe200000418b8 */
[----:B------:R-:W1:Y:S07]  /*e300*/  LDSM.16.MT88.4 R20, [R228+0x9000] ;  /* 0x00900000e414783b */ /* 0x000e6e0000004200 */
[C---:B------:R-:W-:Y:S08]  /*e310*/  HMMA.16816.F32.BF16 R188, R8.reuse, R16, R188 ;  /* 0x0000001008bc723c */ /* 0x040ff000000418bc */
[----:B------:R-:W-:Y:S01]  /*e320*/  HMMA.16816.F32.BF16 R200, R8, R18, R200 ;  /* 0x0000001208c8723c */ /* 0x000fe200000418c8 */
[----:B------:R-:W3:Y:S04]  /*e330*/  LDSM.16.MT88.4 R16, [R231+0x9000] ;  /* 0x00900000e710783b */ /* 0x000ee80000004200 */
[----:B------:R-:W4:Y:S01]  /*e340*/  LDSM.16.MT88.4 R8, [R229+0x9000] ;  /* 0x00900000e508783b */ /* 0x000f220000004200 */
[----:B------:R2:W1:Y:S02]  /*e350*/  MUFU.EX2 R159, R3 ;  /* 0x00000003009f7308 */ /* 0x0004640000000800 */
[----:B--2---:R-:W-:-:S06]  /*e360*/  FFMA.FTZ R3, R130, c[0x0][0x23c], -R12 ;  /* 0x00008f0082037a23 */ /* 0x004fcc000001080c */
[----:B------:R2:W-:Y:S02]  /*e370*/  MUFU.EX2 R226, R3 ;  /* 0x0000000300e27308 */ /* 0x0005e40000000800 */
[----:B--2---:R-:W-:-:S06]  /*e380*/  FFMA.FTZ R3, R131, c[0x0][0x23c], -R12 ;  /* 0x00008f0083037a23 */ /* 0x004fcc000001080c */
[----:B------:R2:W2:Y:S01]  /*e390*/  MUFU.EX2 R248, R3 ;  /* 0x0000000300f87308 */ /* 0x0004a20000000800 */
[----:B------:R-:W-:Y:S02]  /*e3a0*/  F2FP.BF16.PACK_AB R4, R160, R247 ;  /* 0x000000f7a004723e */ /* 0x000fe400000010ff */
[----:B-1----:R-:W-:Y:S02]  /*e3b0*/  F2FP.BF16.PACK_AB R5, R159, R237 ;  /* 0x000000ed9f05723e */ /* 0x002fe400000010ff */
[----:B------:R-:W-:Y:S01]  /*e3c0*/  F2FP.BF16.PACK_AB R6, R224, R251 ;  /* 0x000000fbe006723e */ /* 0x000fe200000010ff */
[----:B------:R-:W-:Y:S01]  /*e3d0*/  IMAD.MOV.U32 R164, RZ, RZ, R70 ;  /* 0x000000ffffa47224 */ /* 0x000fe200078e0046 */
[----:B------:R-:W-:Y:S01]  /*e3e0*/  MOV R165, R71 ;  /* 0x0000004700a57202 */ /* 0x000fe20000000f00 */
[----:B------:R-:W-:Y:S01]  /*e3f0*/  IMAD.MOV.U32 R179, RZ, RZ, R69 ;  /* 0x000000ffffb37224 */ /* 0x000fe200078e0045 */
[----:B------:R-:W-:Y:S01]  /*e400*/  MOV R167, R75 ;  /* 0x0000004b00a77202 */ /* 0x000fe20000000f00 */
[----:B------:R-:W-:-:S02]  /*e410*/  IMAD.MOV.U32 R166, RZ, RZ, R73 ;  /* 0x000000ffffa67224 */ /* 0x000fc400078e0049 */
[----:B--2---:R-:W-:Y:S01]  /*e420*/  FFMA.FTZ R3, R183, c[0x0][0x23c], -R2 ;  /* 0x00008f00b7037a23 */ /* 0x004fe20000010802 */
[----:B------:R-:W-:Y:S02]  /*e430*/  MOV R183, R176 ;  /* 0x000000b000b77202 */ /* 0x000fe40000000f00 */
[----:B------:R-:W-:Y:S01]  /*e440*/  F2FP.BF16.PACK_AB R7, R248, R226 ;  /* 0x000000e2f807723e */ /* 0x000fe200000010ff */
[----:B------:R1:W-:Y:S01]  /*e450*/  MUFU.EX2 R199, R3 ;  /* 0x0000000300c77308 */ /* 0x0003e20000000800 */
        /* <DEDUP_REMOVED lines=14> */
[----:B-1----:R-:W-:Y:S01]  /*e540*/  FFMA.FTZ R3, R183, c[0x0][0x23c], -R2 ;  /* 0x00008f00b7037a23 */ /* 0x002fe20000010802 */
        /* <DEDUP_REMOVED lines=10> */
[----:B------:R-:W-:Y:S01]  /*e5f0*/  HMMA.16816.F32.BF16 R96, R4, R20, R52 ;  /* 0x000000140460723c */ /* 0x000fe20000041834 */
[----:B------:R-:W-:Y:S01]  /*e600*/  MOV R179, R164 ;  /* 0x000000a400b37202 */ /* 0x000fe20000000f00 */
[----:B------:R-:W-:Y:S01]  /*e610*/  IMAD.MOV.U32 R164, RZ, RZ, R165 ;  /* 0x000000ffffa47224 */ /* 0x000fe200078e00a5 */
[----:B------:R-:W-:Y:S01]  /*e620*/  MOV R165, R166 ;  /* 0x000000a600a57202 */ /* 0x000fe20000000f00 */
[----:B------:R-:W-:-:S04]  /*e630*/  IMAD.MOV.U32 R166, RZ, RZ, R167 ;  /* 0x000000ffffa67224 */ /* 0x000fc800078e00a7 */
[----:B------:R-:W-:Y:S01]  /*e640*/  HMMA.16816.F32.BF16 R100, R4, R22, R48 ;  /* 0x000000160464723c */ /* 0x000fe20000041830 */
[----:B------:R-:W-:Y:S01]  /*e650*/  MOV R167, R161 ;  /* 0x000000a100a77202 */ /* 0x000fe20000000f00 */
[----:B------:R-:W-:-:S06]  /*e660*/  IMAD.MOV.U32 R161, RZ, RZ, R162 ;  /* 0x000000ffffa17224 */ /* 0x000fcc00078e00a2 */
[----:B---3--:R-:W-:Y:S01]  /*e670*/  HMMA.16816.F32.BF16 R128, R4, R16, R44 ;  /* 0x000000100480723c */ /* 0x008fe2000004182c */
[----:B------:R-:W-:-:S07]  /*e680*/  MOV R162, R163 ;  /* 0x000000a300a27202 */ /* 0x000fce0000000f00 */
[----:B------:R-:W-:Y:S01]  /*e690*/  HMMA.16816.F32.BF16 R88, R4, R18, R40 ;  /* 0x000000120458723c */ /* 0x000fe20000041828 */
[----:B------:R-:W-:-:S07]  /*e6a0*/  IMAD.MOV.U32 R163, RZ, RZ, R150 ;  /* 0x000000ffffa37224 */ /* 0x000fce00078e0096 */
[C---:B----4-:R-:W-:Y:S08]  /*e6b0*/  HMMA.16816.F32.BF16 R80, R4.reuse, R8, R36 ;  /* 0x000000080450723c */ /* 0x050ff00000041824 */
[C---:B------:R-:W-:Y:S08]  /*e6c0*/  HMMA.16816.F32.BF16 R76, R4.reuse, R10, R32 ;  /* 0x0000000a044c723c */ /* 0x040ff00000041820 */
[C---:B------:R-:W-:Y:S08]  /*e6d0*/  HMMA.16816.F32.BF16 R72, R4.reuse, R24, R56 ;  /* 0x000000180448723c */ /* 0x040ff00000041838 */
[----:B------:R-:W-:Y:S01]  /*e6e0*/  HMMA.16816.F32.BF16 R68, R4, R26, R28 ;  /* 0x0000001a0444723c */ /* 0x000fe2000004181c */
[----:B------:R1:W2:Y:S01]  /*e6f0*/  MUFU.EX2 R4, R3 ;  /* 0x0000000300047308 */ /* 0x0002a20000000800 */
[----:B------:R-:W-:Y:S01]  /*e700*/  MOV R150, R142 ;  /* 0x0000008e00967202 */ /* 0x000fe20000000f00 */
[----:B------:R-:W-:-:S02]  /*e710*/  IMAD.MOV.U32 R142, RZ, RZ, R135 ;  /* 0x000000ffff8e7224 */ /* 0x000fc400078e0087 */
[----:B-1----:R-:W-:Y:S02]  /*e720*/  FFMA.FTZ R3, R176, c[0x0][0x23c], -R2 ;  /* 0x00008f00b0037a23 */ /* 0x002fe40000010802 */
        /* <DEDUP_REMOVED lines=12> */
[----:B------:R-:W-:Y:S01]  /*e7f0*/  IMAD.MOV.U32 R142, RZ, RZ, R134 ;  /* 0x000000ffff8e7224 */ /* 0x000fe200078e0086 */
[----:B------:R-:W-:Y:S01]  /*e800*/  MOV R134, R126 ;  /* 0x0000007e00867202 */ /* 0x000fe20000000f00 */
[----:B------:R1:W-:Y:S01]  /*e810*/  MUFU.EX2 R221, R3 ;  /* 0x0000000300dd7308 */ /* 0x0003e20000000800 */
[----:B------:R-:W-:Y:S02]  /*e820*/  MOV R135, R115 ;  /* 0x0000007300877202 */ /* 0x000fe40000000f00 */
[----:B------:R-:W-:Y:S01]  /*e830*/  MOV R126, R127 ;  /* 0x0000007f007e7202 */ /* 0x000fe20000000f00 */
[----:B------:R-:W3:Y:S01]  /*e840*/  LDL.LU R115, [R1+0x150] ;  /* 0x0001500001737983 */ /* 0x000ee20000300800 */
[----:B------:R-:W-:-:S03]  /*e850*/  IMAD.MOV.U32 R127, RZ, RZ, R116 ;  /* 0x000000ffff7f7224 */ /* 0x000fc600078e0074 */
[----:B------:R-:W4:Y:S01]  /*e860*/  LDL.LU R116, [R1+0x14c] ;  /* 0x00014c0001747983 */ /* 0x000f220000300800 */
[----:B-1----:R-:W-:-:S03]  /*e870*/  FFMA.FTZ R3, R176, c[0x0][0x23c], -R2 ;  /* 0x00008f00b0037a23 */ /* 0x002fc60000010802 */
[----:B------:R-:W2:Y:S02]  /*e880*/  LDL.LU R176, [R1+0x50] ;  /* 0x0000500001b07983 */ /* 0x000ea40000300800 */
[--C-:B--2---:R-:W-:Y:S02]  /*e890*/  FFMA.FTZ R31, R176, c[0x0][0x23c], -R2.reuse ;  /* 0x00008f00b01f7a23 */ /* 0x104fe40000010802 */
[----:B------:R-:W2:Y:S02]  /*e8a0*/  LDL.LU R176, [R1+0x4c] ;  /* 0x00004c0001b07983 */ /* 0x000ea40000300800 */
[--C-:B--2---:R-:W-:Y:S02]  /*e8b0*/  FFMA.FTZ R28, R176, c[0x0][0x23c], -R2.reuse ;  /* 0x00008f00b01c7a23 */ /* 0x104fe40000010802 */
[----:B------:R-:W2:Y:S02]  /*e8c0*/  LDL.LU R176, [R1+0x44] ;  /* 0x0000440001b07983 */ /* 0x000ea40000300800 */
[----:B--2---:R-:W-:-:S02]  /*e8d0*/  FFMA.FTZ R15, R176, c[0x0][0x23c], -R2 ;  /* 0x00008f00b00f7a23 */ /* 0x004fc40000010802 */
[----:B------:R-:W2:Y:S02]  /*e8e0*/  LDL.LU R176, [R1+0x3c] ;  /* 0x00003c0001b07983 */ /* 0x000ea40000300800 */
[--C-:B--2---:R-:W-:Y:S02]  /*e8f0*/  FFMA.FTZ R14, R176, c[0x0][0x23c], -R2.reuse ;  /* 0x00008f00b00e7a23 */ /* 0x104fe40000010802 */
[----:B------:R-:W2:Y:S02]  /*e900*/  LDL.LU R176, [R1+0x34] ;  /* 0x0000340001b07983 */ /* 0x000ea40000300800 */
[----:B--2---:R-:W-:Y:S01]  /*e910*/  FFMA.FTZ R144, R176, c[0x0][0x23c], -R2 ;  /* 0x00008f00b0907a23 */ /* 0x004fe20000010802 */
[----:B------:R-:W-:Y:S02]  /*e920*/  MOV R176, R177 ;  /* 0x000000b100b07202 */ /* 0x000fe40000000f00 */
        /* <DEDUP_REMOVED lines=10> */
[----:B------:R-:W-:Y:S01]  /*e9d0*/  IMAD.MOV.U32 R162, RZ, RZ, R163 ;  /* 0x000000ffffa27224 */ /* 0x000fe200078e00a3 */
[----:B------:R-:W-:-:S02]  /*e9e0*/  MOV R179, R164 ;  /* 0x000000a400b37202 */ /* 0x000fc40000000f00 */
[----:B------:R-:W-:Y:S02]  /*e9f0*/  MOV R163, R150 ;  /* 0x0000009600a37202 */ /* 0x000fe40000000f00 */
[----:B------:R-:W-:Y:S01]  /*ea00*/  MOV R164, R165 ;  /* 0x000000a500a47202 */ /* 0x000fe20000000f00 */
[----:B------:R-:W-:Y:S01]  /*ea10*/  IMAD.MOV.U32 R165, RZ, RZ, R166 ;  /* 0x000000ffffa57224 */ /* 0x000fe200078e00a6 */
        /* <DEDUP_REMOVED lines=8> */
[----:B------:R-:W-:Y:S01]  /*eaa0*/  MOV R162, R163 ;  /* 0x000000a300a27202 */ /* 0x000fe20000000f00 */
[----:B------:R-:W2:Y:S01]  /*eab0*/  LDL.LU R117, [R1+0x148] ;  /* 0x0001480001757983 */ /* 0x000ea20000300800 */
[----:B------:R-:W-:Y:S01]  /*eac0*/  MOV R163, R150 ;  /* 0x0000009600a37202 */ /* 0x000fe20000000f00 */
[----:B------:R-:W-:Y:S02]  /*ead0*/  IMAD.MOV.U32 R150, RZ, RZ, R142 ;  /* 0x000000ffff967224 */ /* 0x000fe400078e008e */
[----:B------:R-:W2:Y:S04]  /*eae0*/  LDL.LU R142, [R1+0x2c] ;  /* 0x00002c00018e7983 */ /* 0x000ea80000300800 */
[----:B------:R-:W2:Y:S02]  /*eaf0*/  LDL.LU R182, [R1+0x28] ;  /* 0x0000280001b67983 */ /* 0x000ea40000300800 */
[----:B--2---:R-:W-:-:S02]  /*eb00*/  FFMA.FTZ R145, R182, c[0x0][0x23c], -R2 ;  /* 0x00008f00b6917a23 */ /* 0x004fc40000010802 */
[----:B------:R-:W2:Y:S01]  /*eb10*/  LDL.LU R182, [R1+0x84] ;  /* 0x0000840001b67983 */ /* 0x000ea20000300800 */
[----:B------:R2:W1:Y:S02]  /*eb20*/  MUFU.EX2 R225, R3 ;  /* 0x0000000300e17308 */ /* 0x0004640000000800 */
[----:B--2---:R-:W-:Y:S02]  /*eb30*/  FFMA.FTZ R3, R182, c[0x0][0x23c], -R0 ;  /* 0x00008f00b6037a23 */ /* 0x004fe40000010800 */
[----:B------:R-:W2:Y:S04]  /*eb40*/  LDL.LU R182, [R1+0x14] ;  /* 0x0000140001b67983 */ /* 0x000ea80000300800 */
[----:B------:R1:W-:Y:S01]  /*eb50*/  MUFU.EX2 R198, R3 ;  /* 0x0000000300c67308 */ /* 0x0003e20000000800 */
[----:B--2---:R-:W-:Y:S01]  /*eb60*/  FFMA.FTZ R147, R182, c[0x0][0x23c], -R2 ;  /* 0x00008f00b6937a23 */ /* 0x004fe20000010802 */
[----:B------:R-:W-:-:S02]  /*eb70*/  MOV R182, R183 ;  /* 0x000000b700b67202 */ /* 0x000fc40000000f00 */
[----:B------:R-:W-:Y:S01]  /*eb80*/  MOV R183, R176 ;  /* 0x000000b000b77202 */ /* 0x000fe20000000f00 */
[----:B------:R-:W-:Y:S01]  /*eb90*/  IMAD.MOV.U32 R176, RZ, RZ, R177 ;  /* 0x000000ffffb07224 */ /* 0x000fe200078e00b1 */
[----:B------:R-:W-:Y:S02]  /*eba0*/  MOV R177, R179 ;  /* 0x000000b300b17202 */ /* 0x000fe40000000f00 */
[----:B------:R-:W-:Y:S01]  /*ebb0*/  MOV R179, R164 ;  /* 0x000000a400b37202 */ /* 0x000fe20000000f00 */
[----:B------:R-:W-:Y:S01]  /*ebc0*/  IMAD.MOV.U32 R164, RZ, RZ, R165 ;  /* 0x000000ffffa47224 */ /* 0x000fe200078e00a5 */
[----:B------:R-:W-:Y:S02]  /*ebd0*/  MOV R193, R182 ;  /* 0x000000b600c17202 */ /* 0x000fe40000000f00 */
[----:B------:R-:W-:Y:S02]  /*ebe0*/  MOV R194, R179 ;  /* 0x000000b300c27202 */ /* 0x000fe40000000f00 */
[----:B------:R-:W-:Y:S01]  /*ebf0*/  MOV R195, R164 ;  /* 0x000000a400c37202 */ /* 0x000fe20000000f00 */
[----:B-1----:R-:W-:Y:S01]  /*ec00*/  FFMA.FTZ R3, R193, c[0x0][0x23c], -R0 ;  /* 0x00008f00c1037a23 */ /* 0x002fe20000010800 */
[----:B------:R-:W-:Y:S01]  /*ec10*/  MOV R179, R126 ;  /* 0x0000007e00b37202 */ /* 0x000fe20000000f00 */
[----:B------:R-:W-:Y:S01]  /*ec20*/  IMAD.MOV.U32 R126, RZ, RZ, R127 ;  /* 0x000000ffff7e7224 */ /* 0x000fe200078e007f */
[----:B------:R-:W-:-:S02]  /*ec30*/  MOV R165, R166 ;  /* 0x000000a600a57202 */ /* 0x000fc40000000f00 */
[----:B------:R-:W-:Y:S02]  /*ec40*/  MOV R220, R194 ;  /* 0x000000c200dc7202 */ /* 0x000fe40000000f00 */
[----:B------:R-:W-:Y:S01]  /*ec50*/  MOV R166, R167 ;  /* 0x000000a700a67202 */ /* 0x000fe20000000f00 */
[----:B------:R-:W-:Y:S01]  /*ec60*/  IMAD.MOV.U32 R167, RZ, RZ, R161 ;  /* 0x000000ffffa77224 */ /* 0x000fe200078e00a1 */
[----:B------:R-:W-:Y:S01]  /*ec70*/  MOV R127, R121 ;  /* 0x00000079007f7202 */ /* 0x000fe20000000f00 */
[----:B------:R-:W2:Y:S01]  /*ec80*/  LDL.LU R161, [R1+0x10] ;  /* 0x0000100001a17983 */ /* 0x000ea20000300800 */
[----:B------:R-:W-:Y:S01]  /*ec90*/  MOV R121, R123 ;  /* 0x0000007b00797202 */ /* 0x000fe20000000f00 */
[----:B------:R-:W-:Y:S01]  /*eca0*/  IMAD.MOV.U32 R123, RZ, RZ, R111 ;  /* 0x000000ffff7b7224 */ /* 0x000fe200078e006f */
[----:B------:R-:W-:Y:S01]  /*ecb0*/  MOV R252, R195 ;  /* 0x000000c300fc7202 */ /* 0x000fe20000000f00 */
[----:B------:R-:W2:Y:S01]  /*ecc0*/  LDL.LU R111, [R1+0x144] ;  /* 0x00014400016f7983 */ /* 0x000ea20000300800 */
[----:B------:R-:W-:Y:S01]  /*ecd0*/  MOV R195, R125 ;  /* 0x0000007d00c37202 */ /* 0x000fe20000000f00 */
[----:B------:R-:W-:Y:S01]  /*ece0*/  IMAD.MOV.U32 R125, RZ, RZ, R239 ;  /* 0x000000ffff7d7224 */ /* 0x000fe200078e00ef */
[----:B------:R1:W-:Y:S01]  /*ecf0*/  MUFU.EX2 R5, R3 ;  /* 0x0000000300057308 */ /* 0x0003e20000000800 */
[----:B------:R-:W2:Y:S01]  /*ed00*/  LDL.LU R239, [R1+0x140] ;  /* 0x0001400001ef7983 */ /* 0x000ea20000300800 */
[----:B-1----:R-:W-:-:S03]  /*ed10*/  FFMA.FTZ R3, R220, c[0x0][0x23c], -R0 ;  /* 0x00008f00dc037a23 */ /* 0x002fc60000010800 */
[----:B------:R-:W2:Y:S01]  /*ed20*/  LDL.LU R220, [R1+0x7c] ;  /* 0x00007c0001dc7983 */ /* 0x000ea20000300800 */
[----:B------:R-:W-:Y:S02]  /*ed30*/  MOV R181, R163 ;  /* 0x000000a300b57202 */ /* 0x000fe40000000f00 */
[----:B------:R-:W-:-:S03]  /*ed40*/  MOV R194, R179 ;  /* 0x000000b300c27202 */ /* 0x000fc60000000f00 */
[----:B------:R-:W-:Y:S01]  /*ed50*/  IMAD.MOV.U32 R192, RZ, RZ, R181 ;  /* 0x000000ffffc07224 */ /* 0x000fe200078e00b5 */
[----:B------:R-:W-:Y:S01]  /*ed60*/  MOV R182, R176 ;  /* 0x000000b000b67202 */ /* 0x000fe20000000f00 */
[----:B------:R-:W-:Y:S01]  /*ed70*/  IMAD.MOV.U32 R180, RZ, RZ, R177 ;  /* 0x000000ffffb47224 */ /* 0x000fe200078e00b1 */
        /* <DEDUP_REMOVED lines=11> */
[--C-:B------:R-:W-:Y:S01]  /*ee30*/  FFMA.FTZ R143, R143, c[0x0][0x23c], -R2.reuse ;  /* 0x00008f008f8f7a23 */ /* 0x100fe20000010802 */
[----:B------:R-:W-:Y:S01]  /*ee40*/  MOV R183, R178 ;  /* 0x000000b200b77202 */ /* 0x000fe20000000f00 */
[----:B------:R-:W-:-:S02]  /*ee50*/  FFMA.FTZ R142, R142, c[0x0][0x23c], -R2 ;  /* 0x00008f008e8e7a23 */ /* 0x000fc40000010802 */
[--C-:B------:R-:W-:Y:S02]  /*ee60*/  FFMA.FTZ R162, R117, c[0x0][0x23c], -R2.reuse ;  /* 0x00008f0075a27a23 */ /* 0x100fe40000010802 */
[--C-:B----4-:R-:W-:Y:S02]  /*ee70*/  FFMA.FTZ R163, R116, c[0x0][0x23c], -R2.reuse ;  /* 0x00008f0074a37a23 */ /* 0x110fe40000010802 */
[--C-:B---3--:R-:W-:Y:S02]  /*ee80*/  FFMA.FTZ R176, R115, c[0x0][0x23c], -R2.reuse ;  /* 0x00008f0073b07a23 */ /* 0x108fe40000010802 */
[--C-:B------:R-:W-:Y:S02]  /*ee90*/  FFMA.FTZ R177, R114, c[0x0][0x23c], -R2.reuse ;  /* 0x00008f0072b17a23 */ /* 0x100fe40000010802 */
[--C-:B------:R-:W-:Y:S02]  /*eea0*/  FFMA.FTZ R181, R110, c[0x0][0x23c], -R2.reuse ;  /* 0x00008f006eb57a23 */ /* 0x100fe40000010802 */
[----:B------:R-:W-:-:S02]  /*eeb0*/  FFMA.FTZ R193, R108, c[0x0][0x23c], -R2 ;  /* 0x00008f006cc17a23 */ /* 0x000fc40000010802 */
[--C-:B------:R-:W-:Y:S02]  /*eec0*/  FFMA.FTZ R208, R106, c[0x0][0x23c], -R2.reuse ;  /* 0x00008f006ad07a23 */ /* 0x100fe40000010802 */
[--C-:B------:R-:W-:Y:S02]  /*eed0*/  FFMA.FTZ R210, R95, c[0x0][0x23c], -R2.reuse ;  /* 0x00008f005fd27a23 */ /* 0x100fe40000010802 */
[----:B------:R-:W-:Y:S02]  /*eee0*/  FFMA.FTZ R211, R94, c[0x0][0x23c], -R2 ;  /* 0x00008f005ed37a23 */ /* 0x000fe40000010802 */
[----:B------:R-:W-:Y:S01]  /*eef0*/  IMAD.MOV.U32 R178, RZ, RZ, R156 ;  /* 0x000000ffffb27224 */ /* 0x000fe200078e009c */
[----:B------:R-:W-:Y:S01]  /*ef00*/  MOV R156, R151 ;  /* 0x00000097009c7202 */ /* 0x000fe20000000f00 */
[----:B------:R-:W-:Y:S02]  /*ef10*/  FFMA.FTZ R29, R250, c[0x0][0x23c], -R0 ;  /* 0x00008f00fa1d7a23 */ /* 0x000fe40000010800 */
[----:B--2---:R-:W-:-:S02]  /*ef20*/  FFMA.FTZ R161, R161, c[0x0][0x23c], -R2 ;  /* 0x00008f00a1a17a23 */ /* 0x004fc40000010802 */
[----:B------:R-:W-:Y:S02]  /*ef30*/  FFMA.FTZ R179, R111, c[0x0][0x23c], -R2 ;  /* 0x00008f006fb37a23 */ /* 0x000fe40000010802 */
[--C-:B------:R-:W-:Y:S02]  /*ef40*/  FFMA.FTZ R2, R220, c[0x0][0x23c], -R0.reuse ;  /* 0x00008f00dc027a23 */ /* 0x100fe40000010800 */
[----:B------:R-:W2:Y:S04]  /*ef50*/  LDL.LU R220, [R1+0x78] ;  /* 0x0000780001dc7983 */ /* 0x000ea80000300800 */
[----:B------:R-:W3:Y:S04]  /*ef60*/  LDL.LU R151, [R1+0x40] ;  /* 0x0000400001977983 */ /* 0x000ee80000300800 */
[----:B------:R-:W4:Y:S02]  /*ef70*/  LDL.LU R250, [R1+0x64] ;  /* 0x0000640001fa7983 */ /* 0x000f240000300800 */
[----:B----4-:R-:W-:-:S02]  /*ef80*/  FFMA.FTZ R60, R250, c[0x0][0x23c], -R0 ;  /* 0x00008f00fa3c7a23 */ /* 0x010fc40000010800 */
[----:B------:R-:W4:Y:S02]  /*ef90*/  LDL.LU R250, [R1+0x5c] ;  /* 0x00005c0001fa7983 */ /* 0x000f240000300800 */
[--C-:B----4-:R-:W-:Y:S02]  /*efa0*/  FFMA.FTZ R61, R250, c[0x0][0x23c], -R0.reuse ;  /* 0x00008f00fa3d7a23 */ /* 0x110fe40000010800 */
[----:B------:R-:W4:Y:S01]  /*efb0*/  LDL.LU R250, [R1+0x58] ;  /* 0x0000580001fa7983 */ /* 0x000f220000300800 */
[--C-:B--2---:R-:W-:Y:S01]  /*efc0*/  FFMA.FTZ R30, R220, c[0x0][0x23c], -R0.reuse ;  /* 0x00008f00dc1e7a23 */ /* 0x104fe20000010800 */
[----:B------:R-:W-:Y:S08]  /*efd0*/  MUFU.EX2 R94, R2 ;  /* 0x00000002005e7308 */ /* 0x000ff00000000800 */
[----:B------:R-:W1:Y:S01]  /*efe0*/  MUFU.EX2 R220, R3 ;  /* 0x0000000300dc7308 */ /* 0x000e620000000800 */
[----:B------:R-:W-:Y:S01]  /*eff0*/  FFMA.FTZ R209, R104, c[0x0][0x23c], -R0 ;  /* 0x00008f0068d17a23 */ /* 0x000fe20000010800 */
[----:B------:R-:W-:-:S02]  /*f000*/  MOV R104, R4 ;  /* 0x0000000400687202 */ /* 0x000fc40000000f00 */
[----:B------:R-:W-:Y:S02]  /*f010*/  F2FP.BF16.PACK_AB R6, R225, R221 ;  /* 0x000000dde106723e */ /* 0x000fe400000010ff */
[----:B------:R-:W-:Y:S02]  /*f020*/  F2FP.BF16.PACK_AB R4, R104, R199 ;  /* 0x000000c76804723e */ /* 0x000fe400000010ff */
[----:B-1----:R-:W-:Y:S01]  /*f030*/  F2FP.BF16.PACK_AB R7, R94, R220 ;  /* 0x000000dc5e07723e */ /* 0x002fe200000010ff */
[----:B------:R-:W-:Y:S01]  /*f040*/  IMAD.MOV.U32 R111, RZ, RZ, R148 ;  /* 0x000000ffff6f7224 */ /* 0x000fe200078e0094 */
[----:B------:R-:W-:Y:S01]  /*f050*/  MOV R106, R224 ;  /* 0x000000e0006a7202 */ /* 0x000fe20000000f00 */
[----:B------:R-:W-:Y:S02]  /*f060*/  IMAD.MOV.U32 R95, RZ, RZ, R248 ;  /* 0x000000ffff5f7224 */ /* 0x000fe400078e00f8 */
[----:B----4-:R-:W-:Y:S01]  /*f070*/  FFMA.FTZ R146, R250, c[0x0][0x23c], -R0 ;  /* 0x00008f00fa927a23 */ /* 0x010fe20000010800 */
        /* <DEDUP_REMOVED lines=8> */
[----:B------:R-:W-:Y:S02]  /*f100*/  MOV R156, R149 ;  /* 0x00000095009c7202 */ /* 0x000fe40000000f00 */
[----:B------:R-:W2:Y:S01]  /*f110*/  LDL.LU R149, [R1+0x54] ;  /* 0x0000540001957983 */ /* 0x000ea20000300800 */
[----:B------:R-:W-:Y:S01]  /*f120*/  MOV R53, R195 ;  /* 0x000000c300357202 */ /* 0x000fe20000000f00 */
[----:B------:R-:W-:Y:S01]  /*f130*/  FFMA.FTZ R195, R105, c[0x0][0x23c], -R0 ;  /* 0x00008f0069c37a23 */ /* 0x000fe20000010800 */
[----:B------:R-:W-:Y:S01]  /*f140*/  MOV R105, R5 ;  /* 0x0000000500697202 */ /* 0x000fe20000000f00 */
[----:B------:R-:W-:Y:S01]  /*f150*/  IMAD.MOV.U32 R54, RZ, RZ, R180 ;  /* 0x000000ffff367224 */ /* 0x000fe200078e00b4 */
[----:B------:R-:W-:Y:S01]  /*f160*/  MOV R52, R194 ;  /* 0x000000c200347202 */ /* 0x000fe20000000f00 */
[----:B------:R-:W4:Y:S01]  /*f170*/  LDL.LU R110, [R1+0xd4] ;  /* 0x0000d400016e7983 */ /* 0x000f220000300800 */
[----:B------:R-:W-:-:S02]  /*f180*/  F2FP.BF16.PACK_AB R5, R105, R198 ;  /* 0x000000c66905723e */ /* 0x000fc400000010ff */
[----:B------:R-:W-:Y:S01]  /*f190*/  MOV R55, R182 ;  /* 0x000000b600377202 */ /* 0x000fe20000000f00 */
[----:B------:R-:W-:Y:S01]  /*f1a0*/  FFMA.FTZ R194, R107, c[0x0][0x23c], -R0 ;  /* 0x00008f006bc27a23 */ /* 0x000fe20000010800 */
[----:B------:R-:W-:Y:S01]  /*f1b0*/  MOV R50, R250 ;  /* 0x000000fa00327202 */ /* 0x000fe20000000f00 */
[----:B------:R-:W-:Y:S01]  /*f1c0*/  IMAD.MOV.U32 R41, RZ, RZ, R53 ;  /* 0x000000ffff297224 */ /* 0x000fe200078e0035 */
[----:B------:R-:W-:Y:S01]  /*f1d0*/  MOV R40, R52 ;  /* 0x0000003400287202 */ /* 0x000fe20000000f00 */
[----:B------:R-:W-:Y:S01]  /*f1e0*/  HMMA.16816.F32.BF16 R56, R4, R22, R152 ;  /* 0x000000160438723c */ /* 0x000fe20000041898 */
[----:B------:R-:W-:Y:S01]  /*f1f0*/  MOV R43, R54 ;  /* 0x00000036002b7202 */ /* 0x000fe20000000f00 */
[----:B------:R-:W-:Y:S01]  /*f200*/  IMAD.MOV.U32 R250, RZ, RZ, R178 ;  /* 0x000000fffffa7224 */ /* 0x000fe200078e00b2 */
[----:B------:R-:W-:Y:S01]  /*f210*/  MOV R42, R55 ;  /* 0x00000037002a7202 */ /* 0x000fe20000000f00 */
[----:B------:R-:W4:Y:S01]  /*f220*/  LDL.LU R148, [R1+0xcc] ;  /* 0x0000cc0001947983 */ /* 0x000f220000300800 */
[----:B------:R-:W-:-:S02]  /*f230*/  MOV R107, R160 ;  /* 0x000000a0006b7202 */ /* 0x000fc40000000f00 */
[----:B------:R-:W-:Y:S01]  /*f240*/  MOV R155, R159 ;  /* 0x0000009f009b7202 */ /* 0x000fe20000000f00 */
[C---:B------:R-:W-:Y:S01]  /*f250*/  HMMA.16816.F32.BF16 R52, R4.reuse, R16, R84 ;  /* 0x000000100434723c */ /* 0x040fe20000041854 */
[----:B------:R-:W-:Y:S02]  /*f260*/  MOV R160, R124 ;  /* 0x0000007c00a07202 */ /* 0x000fe40000000f00 */
[----:B------:R-:W-:Y:S02]  /*f270*/  MOV R154, R150 ;  /* 0x00000096009a7202 */ /* 0x000fe40000000f00 */
[----:B------:R-:W4:Y:S02]  /*f280*/  LDL.LU R150, [R1+0xc8] ;  /* 0x0000c80001967983 */ /* 0x000f240000300800 */
[----:B------:R-:W-:Y:S01]  /*f290*/  MOV R87, R132 ;  /* 0x0000008400577202 */ /* 0x000fe20000000f00 */
[C---:B------:R-:W-:Y:S01]  /*f2a0*/  HMMA.16816.F32.BF16 R44, R4.reuse, R8, R172 ;  /* 0x00000008042c723c */ /* 0x040fe200000418ac */
[----:B------:R-:W-:Y:S01]  /*f2b0*/  MOV R86, R125 ;  /* 0x0000007d00567202 */ /* 0x000fe20000000f00 */
[----:B------:R-:W4:Y:S04]  /*f2c0*/  LDL.LU R152, [R1+0xc4] ;  /* 0x0000c40001987983 */ /* 0x000f280000300800 */
[----:B------:R-:W4:Y:S01]  /*f2d0*/  LDL.LU R153, [R1+0x30] ;  /* 0x0000300001997983 */ /* 0x000f220000300800 */
        /* <DEDUP_REMOVED lines=10> */
[----:B------:R-:W-:Y:S01]  /*f380*/  IMAD.MOV.U32 R187, RZ, RZ, R86 ;  /* 0x000000ffffbb7224 */ /* 0x000fe200078e0056 */
[----:B------:R-:W-:Y:S01]  /*f390*/  MOV R154, R106 ;  /* 0x0000006a009a7202 */ /* 0x000fe20000000f00 */
[----:B------:R-:W4:Y:S01]  /*f3a0*/  LDL.LU R160, [R1+0x48] ;  /* 0x0000480001a07983 */ /* 0x000f220000300800 */
[----:B------:R-:W-:Y:S02]  /*f3b0*/  MOV R94, R157 ;  /* 0x0000009d005e7202 */ /* 0x000fe40000000f00 */
[----:B------:R-:W-:Y:S01]  /*f3c0*/  MOV R86, R95 ;  /* 0x0000005f00567202 */ /* 0x000fe20000000f00 */
[----:B------:R-:W4:Y:S01]  /*f3d0*/  LDL.LU R157, [R1+0x1c] ;  /* 0x00001c00019d7983 */ /* 0x000f220000300800 */
[----:B------:R-:W-:Y:S01]  /*f3e0*/  MOV R106, R140 ;  /* 0x0000008c006a7202 */ /* 0x000fe20000000f00 */
[----:B------:R-:W-:Y:S02]  /*f3f0*/  IMAD.MOV.U32 R95, RZ, RZ, R141 ;  /* 0x000000ffff5f7224 */ /* 0x000fe400078e008d */
[----:B------:R-:W4:Y:S04]  /*f400*/  LDL.LU R140, [R1+0x18] ;  /* 0x00001800018c7983 */ /* 0x000f280000300800 */
[----:B------:R-:W4:Y:S01]  /*f410*/  LDL.LU R141, [R1+0xc] ;  /* 0x00000c00018d7983 */ /* 0x000f220000300800 */
[----:B------:R-:W-:-:S02]  /*f420*/  IMAD.MOV.U32 R51, RZ, RZ, R192 ;  /* 0x000000ffff337224 */ /* 0x000fc400078e00c0 */
[----:B------:R-:W-:Y:S01]  /*f430*/  IMAD.MOV.U32 R35, RZ, RZ, R50 ;  /* 0x000000ffff237224 */ /* 0x000fe200078e0032 */
[----:B------:R-:W-:Y:S01]  /*f440*/  MOV R227, R183 ;  /* 0x000000b700e37202 */ /* 0x000fe20000000f00 */
[--C-:B---3--:R-:W-:Y:S01]  /*f450*/  FFMA.FTZ R151, R151, c[0x0][0x23c], -R0.reuse ;  /* 0x00008f0097977a23 */ /* 0x108fe20000010800 */
[----:B------:R-:W-:Y:S01]  /*f460*/  MOV R34, R51 ;  /* 0x0000003300227202 */ /* 0x000fe20000000f00 */
[--C-:B------:R-:W-:Y:S02]  /*f470*/  FFMA.FTZ R156, R156, c[0x0][0x23c], -R0.reuse ;  /* 0x00008f009c9c7a23 */ /* 0x100fe40000010800 */
[--C-:B------:R-:W-:Y:S02]  /*f480*/  FFMA.FTZ R164, R164, c[0x0][0x23c], -R0.reuse ;  /* 0x00008f00a4a47a23 */ /* 0x100fe40000010800 */
[--C-:B------:R-:W-:Y:S02]  /*f490*/  FFMA.FTZ R165, R165, c[0x0][0x23c], -R0.reuse ;  /* 0x00008f00a5a57a23 */ /* 0x100fe40000010800 */
[----:B------:R-:W-:-:S02]  /*f4a0*/  FFMA.FTZ R166, R166, c[0x0][0x23c], -R0 ;  /* 0x00008f00a6a67a23 */ /* 0x000fc40000010800 */
[--C-:B------:R-:W-:Y:S02]  /*f4b0*/  FFMA.FTZ R167, R167, c[0x0][0x23c], -R0.reuse ;  /* 0x00008f00a7a77a23 */ /* 0x100fe40000010800 */
[--C-:B------:R-:W-:Y:S01]  /*f4c0*/  FFMA.FTZ R180, R118, c[0x0][0x23c], -R0.reuse ;  /* 0x00008f0076b47a23 */ /* 0x100fe20000010800 */
[----:B------:R-:W-:Y:S01]  /*f4d0*/  HMMA.16816.F32.BF16 R64, R4, R20, R64 ;  /* 0x000000140440723c */ /* 0x000fe20000041840 */
[--C-:B------:R-:W-:Y:S01]  /*f4e0*/  FFMA.FTZ R178, R119, c[0x0][0x23c], -R0.reuse ;  /* 0x00008f0077b27a23 */ /* 0x100fe20000010800 */
[----:B------:R-:W-:Y:S01]  /*f4f0*/  LDSM.16.MT88.4 R20, [R228+0x9800] ;  /* 0x00980000e414783b */ /* 0x000fe20000004200 */
[--C-:B------:R-:W-:Y:S02]  /*f500*/  FFMA.FTZ R182, R113, c[0x0][0x23c], -R0.reuse ;  /* 0x00008f0071b67a23 */ /* 0x100fe40000010800 */
[--C-:B------:R-:W-:Y:S01]  /*f510*/  FFMA.FTZ R183, R112, c[0x0][0x23c], -R0.reuse ;  /* 0x00008f0070b77a23 */ /* 0x100fe20000010800 */
[----:B------:R-:W-:Y:S01]  /*f520*/  LDSM.16.MT88.4 R8, [R229+0x9800] ;  /* 0x00980000e508783b */ /* 0x000fe20000004200 */
[----:B------:R-:W-:-:S02]  /*f530*/  FFMA.FTZ R192, R109, c[0x0][0x23c], -R0 ;  /* 0x00008f006dc07a23 */ /* 0x000fc40000010800 */
[----:B------:R-:W-:Y:S01]  /*f540*/  IMAD.MOV.U32 R117, RZ, RZ, R41 ;  /* 0x000000ffff757224 */ /* 0x000fe200078e0029 */
[----:B------:R-:W-:Y:S01]  /*f550*/  HMMA.16816.F32.BF16 R48, R4, R18, R168 ;  /* 0x000000120430723c */ /* 0x000fe200000418a8 */
[----:B------:R-:W-:Y:S01]  /*f560*/  LDSM.16.MT88.4 R16, [R231+0x9800] ;  /* 0x00980000e710783b */ /* 0x000fe20000004200 */
[----:B------:R-:W-:Y:S05]  /*f570*/  MUFU.EX2 R184, R28 ;  /* 0x0000001c00b87308 */ /* 0x000fea0000000800 */
[----:B------:R-:W-:-:S03]  /*f580*/  MOV R171, R240 ;  /* 0x000000f000ab7202 */ /* 0x000fc60000000f00 */
[----:B------:R1:W-:Y:S08]  /*f590*/  MUFU.EX2 R240, R31 ;  /* 0x0000001f00f07308 */ /* 0x0003f00000000800 */
[----:B------:R-:W-:Y:S01]  /*f5a0*/  MUFU.EX2 R224, R14 ;  /* 0x0000000e00e07308 */ /* 0x000fe20000000800 */
[----:B------:R-:W-:Y:S01]  /*f5b0*/  MOV R159, R134 ;  /* 0x00000086009f7202 */ /* 0x000fe20000000f00 */
[----:B------:R-:W-:Y:S01]  /*f5c0*/  IMAD.MOV.U32 R248, RZ, RZ, R133 ;  /* 0x000000fffff87224 */ /* 0x000fe200078e0085 */
[----:B------:R-:W-:Y:S01]  /*f5d0*/  MOV R109, R126 ;  /* 0x0000007e006d7202 */ /* 0x000fe20000000f00 */
[----:B------:R-:W-:Y:S01]  /*f5e0*/  IMAD.MOV.U32 R168, RZ, RZ, R121 ;  /* 0x000000ffffa87224 */ /* 0x000fe200078e0079 */
[----:B------:R-:W-:-:S02]  /*f5f0*/  MOV R108, R127 ;  /* 0x0000007f006c7202 */ /* 0x000fc40000000f00 */
[----:B------:R-:W-:Y:S01]  /*f600*/  MOV R169, R123 ;  /* 0x0000007b00a97202 */ /* 0x000fe20000000f00 */
[--C-:B-1----:R-:W-:Y:S02]  /*f610*/  FFMA.FTZ R31, R171, c[0x0][0x23c], -R13.reuse ;  /* 0x00008f00ab1f7a23 */ /* 0x102fe4000001080d */
        /* <DEDUP_REMOVED lines=10> */
[----:B--2---:R-:W-:-:S02]  /*f6c0*/  FFMA.FTZ R149, R149, c[0x0][0x23c], -R0 ;  /* 0x00008f0095957a23 */ /* 0x004fc40000010800 */
[--C-:B------:R-:W-:Y:S02]  /*f6d0*/  FFMA.FTZ R0, R35, c[0x0][0x23c], -R13.reuse ;  /* 0x00008f0023007a23 */ /* 0x100fe4000001080d */
[----:B------:R-:W-:Y:S01]  /*f6e0*/  IMAD.MOV.U32 R35, RZ, RZ, R122 ;  /* 0x000000ffff237224 */ /* 0x000fe200078e007a */
[----:B------:R-:W-:Y:S02]  /*f6f0*/  MOV R122, R120 ;  /* 0x00000078007a7202 */ /* 0x000fe40000000f00 */
[----:B------:R-:W-:Y:S02]  /*f700*/  MOV R120, R239 ;  /* 0x000000ef00787202 */ /* 0x000fe40000000f00 */
        /* <DEDUP_REMOVED lines=8> */
[----:B------:R-:W1:Y:S01]  /*f790*/  MUFU.EX2 R0, R0 ;  /* 0x0000000000007308 */ /* 0x000e620000000800 */
[C---:B------:R-:W-:Y:S07]  /*f7a0*/  HMMA.16816.F32.BF16 R40, R4.reuse, R24, R188 ;  /* 0x000000180428723c */ /* 0x040fee00000418bc */
[----:B-1----:R-:W-:Y:S01]  /*f7b0*/  MOV R189, R0 ;  /* 0x0000000000bd7202 */ /* 0x002fe20000000f00 */
[--C-:B------:R-:W-:Y:S02]  /*f7c0*/  FFMA.FTZ R0, R35, c[0x0][0x23c], -R12.reuse ;  /* 0x00008f0023007a23 */ /* 0x100fe4000001080c */
[----:B------:R-:W-:Y:S01]  /*f7d0*/  HMMA.16816.F32.BF16 R32, R4, R26, R200 ;  /* 0x0000001a0420723c */ /* 0x000fe200000418c8 */
[----:B------:R-:W1:Y:S03]  /*f7e0*/  LDSM.16.MT88.4 R24, [R230+0x9800] ;  /* 0x00980000e618783b */ /* 0x000e660000004200 */
[----:B------:R-:W2:Y:S03]  /*f7f0*/  MUFU.EX2 R0, R0 ;  /* 0x0000000000007308 */ /* 0x000ea60000000800 */
[----:B------:R-:W-:Y:S01]  /*f800*/  MOV R202, R2 ;  /* 0x0000000200ca7202 */ /* 0x000fe20000000f00 */
[----:B------:R-:W-:-:S04]  /*f810*/  FFMA.FTZ R2, R227, c[0x0][0x23c], -R12 ;  /* 0x00008f00e3027a23 */ /* 0x000fc8000001080c */
[----:B------:R3:W-:Y:S01]  /*f820*/  MUFU.EX2 R185, R2 ;  /* 0x0000000200b97308 */ /* 0x0007e20000000800 */
[----:B--2---:R-:W-:Y:S02]  /*f830*/  IMAD.MOV.U32 R203, RZ, RZ, R0 ;  /* 0x000000ffffcb7224 */ /* 0x004fe400078e0000 */
[----:B------:R-:W-:-:S05]  /*f840*/  FFMA.FTZ R0, R117, c[0x0][0x23c], -R12 ;  /* 0x00008f0075007a23 */ /* 0x000fca000001080c */
[----:B------:R-:W2:Y:S01]  /*f850*/  MUFU.EX2 R84, R0 ;  /* 0x0000000000547308 */ /* 0x000ea20000000800 */
[----:B------:R-:W-:Y:S01]  /*f860*/  F2FP.BF16.PACK_AB R4, R202, R239 ;  /* 0x000000efca04723e */ /* 0x000fe200000010ff */
[----:B---3--:R-:W-:Y:S01]  /*f870*/  FFMA.FTZ R2, R187, c[0x0][0x23c], -R12 ;  /* 0x00008f00bb027a23 */ /* 0x008fe2000001080c */
[----:B------:R-:W-:Y:S02]  /*f880*/  F2FP.BF16.PACK_AB R5, R203, R189 ;  /* 0x000000bdcb05723e */ /* 0x000fe400000010ff */
[----:B------:R-:W-:Y:S02]  /*f890*/  F2FP.BF16.PACK_AB R6, R186, R85 ;  /* 0x00000055ba06723e */ /* 0x000fe400000010ff */
[----:B------:R-:W-:Y:S01]  /*f8a0*/  MOV R227, R252 ;  /* 0x000000fc00e37202 */ /* 0x000fe20000000f00 */
[----:B------:R-:W-:Y:S01]  /*f8b0*/  IMAD.MOV.U32 R252, RZ, RZ, R135 ;  /* 0x000000fffffc7224 */ /* 0x000fe200078e0087 */
[----:B------:R-:W-:Y:S02]  /*f8c0*/  MOV R187, R87 ;  /* 0x0000005700bb7202 */ /* 0x000fe40000000f00 */
[----:B------:R-:W-:-:S02]  /*f8d0*/  MOV R87, R107 ;  /* 0x0000006b00577202 */ /* 0x000fc40000000f00 */
[----:B--2---:R-:W-:Y:S02]  /*f8e0*/  F2FP.BF16.PACK_AB R7, R185, R84 ;  /* 0x00000054b907723e */ /* 0x004fe400000010ff */
[----:B------:R-:W-:Y:S01]  /*f8f0*/  MOV R107, R94 ;  /* 0x0000005e006b7202 */ /* 0x000fe20000000f00 */
[----:B------:R-:W-:Y:S01]  /*f900*/  IMAD.MOV.U32 R94, RZ, RZ, R95 ;  /* 0x000000ffff5e7224 */ /* 0x000fe200078e005f */
[----:B------:R2:W-:Y:S01]  /*f910*/  MUFU.EX2 R201, R29 ;  /* 0x0000001d00c97308 */ /* 0x0005e20000000800 */
[----:B------:R-:W-:Y:S02]  /*f920*/  MOV R95, R106 ;  /* 0x0000006a005f7202 */ /* 0x000fe40000000f00 */
[----:B-1----:R-:W-:Y:S01]  /*f930*/  HMMA.16816.F32.BF16 R112, R4, R26, R68 ;  /* 0x0000001a0470723c */ /* 0x002fe20000041844 */
[----:B------:R-:W-:-:S04]  /*f940*/  MOV R106, R251 ;  /* 0x000000fb006a7202 */ /* 0x000fc80000000f00 */
[----:B------:R-:W1:Y:S01]  /*f950*/  MUFU.EX2 R200, R15 ;  /* 0x0000000f00c87308 */ /* 0x000e620000000800 */
[----:B--2---:R-:W-:-:S07]  /*f960*/  FFMA.FTZ R29, R252, c[0x0][0x23c], -R12 ;  /* 0x00008f00fc1d7a23 */ /* 0x004fce000001080c */
[----:B------:R2:W3:Y:S08]  /*f970*/  MUFU.EX2 R68, R30 ;  /* 0x0000001e00447308 */ /* 0x0004f00000000800 */
[----:B------:R-:W-:Y:S08]  /*f980*/  MUFU.EX2 R252, R60 ;  /* 0x0000003c00fc7308 */ /* 0x000ff00000000800 */
[----:B------:R-:W1:Y:S01]  /*f990*/  MUFU.EX2 R251, R61 ;  /* 0x0000003d00fb7308 */ /* 0x000e620000000800 */
[----:B------:R-:W-:Y:S01]  /*f9a0*/  IMAD.MOV.U32 R170, RZ, RZ, R122 ;  /* 0x000000ffffaa7224 */ /* 0x000fe200078e007a */
[----:B------:R-:W-:Y:S01]  /*f9b0*/  MOV R3, R120 ;  /* 0x0000007800037202 */ /* 0x000fe20000000f00 */
[----:B------:R-:W-:Y:S01]  /*f9c0*/  HMMA.16816.F32.BF16 R96, R4, R20, R96 ;  /* 0x000000140460723c */ /* 0x000fe20000041860 */
[--C-:B--2---:R-:W-:Y:S01]  /*f9d0*/  FFMA.FTZ R30, R173, c[0x0][0x23c], -R12.reuse ;  /* 0x00008f00ad1e7a23 */ /* 0x104fe2000001080c */
[----:B------:R-:W-:Y:S01]  /*f9e0*/  MOV R188, R174 ;  /* 0x000000ae00bc7202 */ /* 0x000fe20000000f00 */
[----:B----4-:R-:W-:-:S05]  /*f9f0*/  FFMA.FTZ R173, R140, c[0x0][0x23c], -R12 ;  /* 0x00008f008cad7a23 */ /* 0x010fca000001080c */
[----:B------:R-:W-:Y:S01]  /*fa00*/  HMMA.16816.F32.BF16 R100, R4, R22, R100 ;  /* 0x000000160464723c */ /* 0x000fe20000041864 */
[----:B------:R-:W-:-:S07]  /*fa10*/  FFMA.FTZ R174, R141, c[0x0][0x23c], -R12 ;  /* 0x00008f008dae7a23 */ /* 0x000fce000001080c */
[C---:B------:R-:W-:Y:S08]  /*fa20*/  HMMA.16816.F32.BF16 R128, R4.reuse, R16, R128 ;  /* 0x000000100480723c */ /* 0x040ff00000041880 */
[C---:B------:R-:W-:Y:S08]  /*fa30*/  HMMA.16816.F32.BF16 R124, R4.reuse, R18, R88 ;  /* 0x00000012047c723c */ /* 0x040ff00000041858 */
[C---:B------:R-:W-:Y:S08]  /*fa40*/  HMMA.16816.F32.BF16 R120, R4.reuse, R8, R80 ;  /* 0x000000080478723c */ /* 0x040ff00000041850 */
[C---:B------:R-:W-:Y:S08]  /*fa50*/  HMMA.16816.F32.BF16 R116, R4.reuse, R10, R76 ;  /* 0x0000000a0474723c */ /* 0x040ff0000004184c */
[----:B------:R-:W-:Y:S07]  /*fa60*/  HMMA.16816.F32.BF16 R132, R4, R24, R72 ;  /* 0x000000180484723c */ /* 0x000fee0000041848 */
[----:B------:R-:W-:-:S02]  /*fa70*/  FADD.FTZ R5, R245, R93 ;  /* 0x0000005df5057221 */ /* 0x000fc40000010000 */
[----:B------:R-:W-:Y:S01]  /*fa80*/  FADD.FTZ R4, R244, R92 ;  /* 0x0000005cf4047221 */ /* 0x000fe20000010000 */
[----:B-1----:R-:W-:Y:S01]  /*fa90*/  F2FP.BF16.PACK_AB R6, R224, R200 ;  /* 0x000000c8e006723e */ /* 0x002fe200000010ff */
[----:B------:R-:W-:Y:S01]  /*faa0*/  FADD.FTZ R140, R242, R5 ;  /* 0x00000005f28c7221 */ /* 0x000fe20000010000 */
[----:B---3--:R-:W-:Y:S01]  /*fab0*/  F2FP.BF16.PACK_AB R5, R201, R68 ;  /* 0x00000044c905723e */ /* 0x008fe200000010ff */
[----:B------:R-:W-:Y:S01]  /*fac0*/  FADD.FTZ R141, R241, R4 ;  /* 0x00000004f18d7221 */ /* 0x000fe20000010000 */
[----:B------:R-:W-:Y:S02]  /*fad0*/  F2FP.BF16.PACK_AB R4, R184, R240 ;  /* 0x000000f0b804723e */ /* 0x000fe400000010ff */
[----:B------:R-:W-:Y:S02]  /*fae0*/  F2FP.BF16.PACK_AB R7, R251, R252 ;  /* 0x000000fcfb07723e */ /* 0x000fe400000010ff */
[----:B------:R-:W-:Y:S01]  /*faf0*/  MOV R191, R86 ;  /* 0x0000005600bf7202 */ /* 0x000fe20000000f00 */
[----:B------:R-:W-:Y:S01]  /*fb00*/  IMAD.MOV.U32 R86, RZ, RZ, R154 ;  /* 0x000000ffff567224 */ /* 0x000fe200078e009a */
[----:B------:R-:W-:Y:S01]  /*fb10*/  MOV R82, R187 ;  /* 0x000000bb00527202 */ /* 0x000fe20000000f00 */
[----:B------:R-:W-:Y:S01]  /*fb20*/  FFMA.FTZ R3, R3, c[0x0][0x23c], -R13 ;  /* 0x00008f0003037a23 */ /* 0x000fe2000001080d */
[----:B------:R-:W-:Y:S01]  /*fb30*/  MOV R80, R191 ;  /* 0x000000bf00507202 */ /* 0x000fe20000000f00 */
[----:B------:R-:W-:Y:S01]  /*fb40*/  IMAD.MOV.U32 R75, RZ, RZ, R188 ;  /* 0x000000ffff4b7224 */ /* 0x000fe200078e00bc */
[----:B------:R-:W-:Y:S01]  /*fb50*/  HMMA.16816.F32.BF16 R88, R4, R16, R52 ;  /* 0x000000100458723c */ /* 0x000fe20000041834 */
[----:B------:R-:W-:Y:S01]  /*fb60*/  IMAD.MOV.U32 R81, RZ, RZ, R186 ;  /* 0x000000ffff517224 */ /* 0x000fe200078e00ba */
[----:B------:R-:W-:Y:S01]  /*fb70*/  MOV R83, R185 ;  /* 0x000000b900537202 */ /* 0x000fe20000000f00 */
[----:B------:R-:W-:Y:S01]  /*fb80*/  IMAD.MOV.U32 R188, RZ, RZ, R107 ;  /* 0x000000ffffbc7224 */ /* 0x000fe200078e006b */
[----:B------:R-:W-:Y:S01]  /*fb90*/  MOV R71, R85 ;  /* 0x0000005500477202 */ /* 0x000fe20000000f00 */
[----:B------:R-:W-:Y:S01]  /*fba0*/  IMAD.MOV.U32 R190, RZ, RZ, R175 ;  /* 0x000000ffffbe7224 */ /* 0x000fe200078e00af */
[----:B------:R-:W-:-:S02]  /*fbb0*/  MOV R191, R95 ;  /* 0x0000005f00bf7202 */ /* 0x000fc40000000f00 */
[----:B------:R-:W-:Y:S01]  /*fbc0*/  HMMA.16816.F32.BF16 R76, R4, R18, R48 ;  /* 0x00000012044c723c */ /* 0x000fe20000041830 */
[----:B------:R-:W1:Y:S01]  /*fbd0*/  LDSM.16.MT88.4 R16, [R228+0xa000] ;  /* 0x00a00000e410783b */ /* 0x000e620000004200 */
        /* <DEDUP_REMOVED lines=8> */
[--C-:B------:R-:W-:Y:S01]  /*fc60*/  FFMA.FTZ R15, R169, c[0x0][0x23c], -R13.reuse ;  /* 0x00008f00a90f7a23 */ /* 0x100fe2000001080d */
[----:B------:R2:W-:Y:S01]  /*fc70*/  MUFU.EX2 R247, R3 ;  /* 0x0000000300f77308 */ /* 0x0005e20000000800 */
        /* <DEDUP_REMOVED lines=11> */
[----:B------:R-:W-:-:S02]  /*fd30*/  MOV R186, R104 ;  /* 0x0000006800ba7202 */ /* 0x000fc40000000f00 */
[----:B--2---:R-:W-:Y:S02]  /*fd40*/  MOV R3, R80 ;  /* 0x0000005000037202 */ /* 0x004fe40000000f00 */
[C---:B------:R-:W-:Y:S01]  /*fd50*/  HMMA.16816.F32.BF16 R80, R4.reuse, R8, R44 ;  /* 0x000000080450723c */ /* 0x040fe2000004182c */
[----:B------:R-:W-:Y:S01]  /*fd60*/  MOV R187, R105 ;  /* 0x0000006900bb7202 */ /* 0x000fe20000000f00 */
[--C-:B------:R-:W-:Y:S01]  /*fd70*/  FFMA.FTZ R110, R110, c[0x0][0x23c], -R13.reuse ;  /* 0x00008f006e6e7a23 */ /* 0x100fe2000001080d */
[----:B------:R-:W-:Y:S01]  /*fd80*/  MOV R190, R94 ;  /* 0x0000005e00be7202 */ /* 0x000fe20000000f00 */
[--C-:B------:R-:W-:Y:S01]  /*fd90*/  FFMA.FTZ R148, R148, c[0x0][0x23c], -R13.reuse ;  /* 0x00008f0094947a23 */ /* 0x100fe2000001080d */
[----:B------:R-:W-:Y:S02]  /*fda0*/  MOV R185, R87 ;  /* 0x0000005700b97202 */ /* 0x000fe40000000f00 */
[----:B------:R-:W-:Y:S01]  /*fdb0*/  IMAD.MOV.U32 R46, RZ, RZ, R70 ;  /* 0x000000ffff2e7224 */ /* 0x000fe200078e0046 */
[----:B------:R-:W-:Y:S01]  /*fdc0*/  MOV R45, R71 ;  /* 0x00000047002d7202 */ /* 0x000fe20000000f00 */
[--C-:B------:R-:W-:Y:S01]  /*fdd0*/  FFMA.FTZ R150, R150, c[0x0][0x23c], -R13.reuse ;  /* 0x00008f0096967a23 */ /* 0x100fe2000001080d */
[----:B------:R-:W-:Y:S01]  /*fde0*/  MOV R70, R84 ;  /* 0x0000005400467202 */ /* 0x000fe20000000f00 */
[--C-:B------:R-:W-:Y:S01]  /*fdf0*/  FFMA.FTZ R152, R152, c[0x0][0x23c], -R13.reuse ;  /* 0x00008f0098987a23 */ /* 0x100fe2000001080d */
[----:B------:R-:W-:Y:S01]  /*fe00*/  MOV R71, R86 ;  /* 0x0000005600477202 */ /* 0x000fe20000000f00 */
[--C-:B------:R-:W-:Y:S01]  /*fe10*/  FFMA.FTZ R153, R153, c[0x0][0x23c], -R13.reuse ;  /* 0x00008f0099997a23 */ /* 0x100fe2000001080d */
[----:B------:R-:W-:Y:S01]  /*fe20*/  HMMA.16816.F32.BF16 R104, R4, R20, R64 ;  /* 0x000000140468723c */ /* 0x000fe20000041840 */
[----:B------:R-:W-:Y:S01]  /*fe30*/  FFMA.FTZ R170, R217, c[0x0][0x23c], -R13 ;  /* 0x00008f00d9aa7a23 */ /* 0x000fe2000001080d */
[----:B------:R-:W-:Y:S01]  /*fe40*/  MUFU.EX2 R250, R15 ;  /* 0x0000000f00fa7308 */ /* 0x000fe20000000800 */
[----:B------:R-:W-:-:S02]  /*fe50*/  FFMA.FTZ R154, R155, c[0x0][0x23c], -R12 ;  /* 0x00008f009b9a7a23 */ /* 0x000fc4000001080c */
[--C-:B------:R-:W-:Y:S02]  /*fe60*/  FFMA.FTZ R158, R158, c[0x0][0x23c], -R12.reuse ;  /* 0x00008f009e9e7a23 */ /* 0x100fe4000001080c */
[--C-:B------:R-:W-:Y:S01]  /*fe70*/  FFMA.FTZ R160, R160, c[0x0][0x23c], -R12.reuse ;  /* 0x00008f00a0a07a23 */ /* 0x100fe2000001080c */
[C---:B------:R-:W-:Y:S01]  /*fe80*/  HMMA.16816.F32.BF16 R92, R4.reuse, R22, R56 ;  /* 0x00000016045c723c */ /* 0x040fe20000041838 */
[--C-:B------:R-:W-:Y:S01]  /*fe90*/  FFMA.FTZ R172, R157, c[0x0][0x23c], -R12.reuse ;  /* 0x00008f009dac7a23 */ /* 0x100fe2000001080c */
[----:B------:R2:W-:Y:S01]  /*fea0*/  MUFU.EX2 R248, R14 ;  /* 0x0000000e00f87308 */ /* 0x0005e20000000800 */
[----:B------:R-:W-:Y:S01]  /*feb0*/  FFMA.FTZ R175, R246, c[0x0][0x23c], -R12 ;  /* 0x00008f00f6af7a23 */ /* 0x000fe2000001080c */
[----:B------:R-:W-:Y:S04]  /*fec0*/  LDSM.16.MT88.4 R20, [R229+0xa000] ;  /* 0x00a00000e514783b */ /* 0x000fe80000004200 */
[----:B------:R-:W-:Y:S01]  /*fed0*/  HMMA.16816.F32.BF16 R84, R4, R10, R36 ;  /* 0x0000000a0454723c */ /* 0x000fe20000041824 */
[----:B------:R-:W-:Y:S01]  /*fee0*/  LDSM.16.MT88.4 R8, [R230+0xa000] ;  /* 0x00a00000e608783b */ /* 0x000fe20000004200 */
[----:B------:R-:W-:Y:S01]  /*fef0*/  MOV R44, R72 ;  /* 0x00000048002c7202 */ /* 0x000fe20000000f00 */
[----:B------:R-:W-:Y:S01]  /*ff00*/  IMAD.MOV.U32 R217, RZ, RZ, R73 ;  /* 0x000000ffffd97224 */ /* 0x000fe200078e0049 */
[----:B------:R-:W-:Y:S01]  /*ff10*/  MOV R219, R190 ;  /* 0x000000be00db7202 */ /* 0x000fe20000000f00 */
[----:B------:R3:W4:Y:S01]  /*ff20*/  MUFU.EX2 R249, R28 ;  /* 0x0000001c00f97308 */ /* 0x0007220000000800 */
[----:B------:R-:W-:Y:S01]  /*ff30*/  FADD.FTZ R155, R212, R62 ;  /* 0x0000003ed49b7221 */ /* 0x000fe20000010000 */
[----:B------:R-:W-:Y:S01]  /*ff40*/  MOV R47, R68 ;  /* 0x00000044002f7202 */ /* 0x000fe20000000f00 */
[----:B------:R-:W-:Y:S01]  /*ff50*/  FADD.FTZ R157, R243, R63 ;  /* 0x0000003ff39d7221 */ /* 0x000fe20000010000 */
[----:B------:R1:W5:Y:S04]  /*ff60*/  LDL.LU R246, [R1+0x13c] ;  /* 0x00013c0001f67983 */ /* 0x0003680000300800 */
[----:B--2---:R-:W2:Y:S01]  /*ff70*/  LDSM.16.MT88.4 R12, [R231+0xa000] ;  /* 0x00a00000e70c783b */ /* 0x004ea20000004200 */
[----:B------:R-:W-:-:S02]  /*ff80*/  MOV R39, R74 ;  /* 0x0000004a00277202 */ /* 0x000fc40000000f00 */
[----:B------:R-:W-:Y:S01]  /*ff90*/  MOV R38, R75 ;  /* 0x0000004b00267202 */ /* 0x000fe20000000f00 */
[----:B------:R-:W-:Y:S01]  /*ffa0*/  IMAD.MOV.U32 R190, RZ, RZ, R227 ;  /* 0x000000ffffbe7224 */ /* 0x000fe200078e00e3 */
[C---:B------:R-:W-:Y:S01]  /*ffb0*/  HMMA.16816.F32.BF16 R72, R4.reuse, R24, R40 ;  /* 0x000000180448723c */ /* 0x040fe20000041828 */
[----:B------:R-:W-:Y:S01]  /*ffc0*/  IMAD.MOV.U32 R37, RZ, RZ, R226 ;  /* 0x000000ffff257224 */ /* 0x000fe200078e00e2 */
[----:B------:R-:W-:Y:S01]  /*ffd0*/  MOV R36, R225 ;  /* 0x000000e100247202 */ /* 0x000fe20000000f00 */
[----:B------:R-:W-:Y:S01]  /*ffe0*/  MUFU.EX2 R227, R2 ;  /* 0x0000000200e37308 */ /* 0x000fe20000000800 */
[----:B---3--:R-:W-:Y:S01]  /*fff0*/  MOV R28, R219 ;  /* 0x000000db001c7202 */ /* 0x008fe20000000f00 */
[----:B------:R3:W5:Y:S03]  /*10000*/  LDL.LU R245, [R1+0x138] ;  /* 0x0001380001f57983 */ /* 0x0007660000300800 */
[----:B------:R-:W-:Y:S01]  /*10010*/  HMMA.16816.F32.BF16 R40, R4, R26, R32 ;  /* 0x0000001a0428723c */ /* 0x000fe20000041820 */
[----:B------:R-:W-:-:S02]  /*10020*/  MOV R212, R189 ;  /* 0x000000bd00d47202 */ /* 0x000fc40000000f00 */
[----:B------:R-:W-:Y:S01]  /*10030*/  MOV R24, R70 ;  /* 0x0000004600187202 */ /* 0x000fe20000000f00 */
[----:B------:R1:W1:Y:S01]  /*10040*/  MUFU.EX2 R226, R0 ;  /* 0x0000000000e27308 */ /* 0x0002620000000800 */
[----:B------:R-:W-:Y:S01]  /*10050*/  IMAD.MOV.U32 R25, RZ, RZ, R221 ;  /* 0x000000ffff197224 */ /* 0x000fe200078e00dd */
[----:B------:R3:W5:Y:S01]  /*10060*/  LDL.LU R244, [R1+0x134] ;  /* 0x0001340001f47983 */ /* 0x0007620000300800 */
[----:B------:R-:W-:-:S05]  /*10070*/  MOV R32, R224 ;  /* 0x000000e000207202 */ /* 0x000fca0000000f00 */
[----:B------:R2:W-:Y:S01]  /*10080*/  MUFU.EX2 R225, R29 ;  /* 0x0000001d00e17308 */ /* 0x0005e20000000800 */
[----:B------:R-:W-:Y:S01]  /*10090*/  IMAD.MOV.U32 R34, RZ, RZ, R60 ;  /* 0x000000ffff227224 */ /* 0x000fe200078e003c */
[----:B------:R-:W-:Y:S02]  /*100a0*/  MOV R33, R216 ;  /* 0x000000d800217202 */ /* 0x000fe40000000f00 */
[----:B------:R-:W-:-:S04]  /*100b0*/  MOV R189, R223 ;  /* 0x000000df00bd7202 */ /* 0x000fc80000000f00 */
[----:B------:R3:W-:Y:S01]  /*100c0*/  MUFU.EX2 R219, R144 ;  /* 0x0000009000db7308 */ /* 0x0007e20000000800 */
[----:B-1----:R-:W-:Y:S02]  /*100d0*/  MOV R0, R190 ;  /* 0x000000be00007202 */ /* 0x002fe40000000f00 */
[----:B------:R-:W-:Y:S02]  /*100e0*/  MOV R35, R61 ;  /* 0x0000003d00237202 */ /* 0x000fe40000000f00 */
[----:B------:R-:W-:Y:S02]  /*100f0*/  MOV R27, R220 ;  /* 0x000000dc001b7202 */ /* 0x000fe40000000f00 */
[----:B----4-:R-:W-:Y:S01]  /*10100*/  F2FP.BF16.PACK_AB R4, R250, R249 ;  /* 0x000000f9fa04723e */ /* 0x010fe200000010ff */
[----:B------:R1:W4:Y:S01]  /*10110*/  MUFU.EX2 R224, R30 ;  /* 0x0000001e00e07308 */ /* 0x0003220000000800 */
[----:B------:R-:W-:Y:S01]  /*10120*/  IMAD.MOV.U32 R190, RZ, RZ, R191 ;  /* 0x000000ffffbe7224 */ /* 0x000fe200078e00bf */
[----:B--2---:R-:W-:-:S02]  /*10130*/  MOV R29, R218 ;  /* 0x000000da001d7202 */ /* 0x004fc40000000f00 */
[----:B------:R-:W-:Y:S01]  /*10140*/  F2FP.BF16.PACK_AB R6, R247, R248 ;  /* 0x000000f8f706723e */ /* 0x000fe200000010ff */
[----:B------:R-:W-:Y:S01]  /*10150*/  IMAD.MOV.U32 R26, RZ, RZ, R69 ;  /* 0x000000ffff1a7224 */ /* 0x000fe200078e0045 */
[----:B------:R-:W-:Y:S01]  /*10160*/  F2FP.BF16.PACK_AB R5, R226, R227 ;  /* 0x000000e3e205723e */ /* 0x000fe200000010ff */
[----:B------:R-:W-:Y:S01]  /*10170*/  IMAD.MOV.U32 R2, RZ, RZ, R71 ;  /* 0x000000ffff027224 */ /* 0x000fe200078e0047 */
[----:B---3--:R-:W-:Y:S01]  /*10180*/  MOV R144, R215 ;  /* 0x000000d700907202 */ /* 0x008fe20000000f00 */
[----:B------:R2:W-:Y:S01]  /*10190*/  MUFU.EX2 R223, R142 ;  /* 0x0000008e00df7308 */ /* 0x0005e20000000800 */
[----:B------:R-:W-:Y:S01]  /*101a0*/  MOV R191, R222 ;  /* 0x000000de00bf7202 */ /* 0x000fe20000000f00 */
[----:B------:R-:W-:Y:S01]  /*101b0*/  FADD.FTZ R24, R24, R157 ;  /* 0x0000009d18187221 */ /* 0x000fe20000010000 */
[----:B------:R3:W5:Y:S01]  /*101c0*/  LDL.LU R243, [R1+0x130] ;  /* 0x0001300001f37983 */ /* 0x0007620000300800 */
[----:B-1----:R-:W-:-:S04]  /*101d0*/  IMAD.MOV.U32 R30, RZ, RZ, R217 ;  /* 0x000000ffff1e7224 */ /* 0x002fc800078e00d9 */
[----:B------:R1:W1:Y:S01]  /*101e0*/  MUFU.EX2 R220, R143 ;  /* 0x0000008f00dc7308 */ /* 0x0002620000000800 */
[----:B----4-:R-:W-:-:S07]  /*101f0*/  F2FP.BF16.PACK_AB R7, R224, R225 ;  /* 0x000000e1e007723e */ /* 0x010fce00000010ff */
[----:B------:R-:W-:Y:S01]  /*10200*/  MUFU.EX2 R218, R146 ;  /* 0x0000009200da7308 */ /* 0x000fe20000000800 */
[----:B--2---:R-:W-:Y:S01]  /*10210*/  IMAD.MOV.U32 R142, RZ, RZ, R144 ;  /* 0x000000ffff8e7224 */ /* 0x004fe200078e0090 */
[----:B------:R-:W-:-:S06]  /*10220*/  MOV R144, R32 ;  /* 0x0000002000907202 */ /* 0x000fcc0000000f00 */
[----:B------:R-:W-:Y:S01]  /*10230*/  MUFU.EX2 R216, R151 ;  /* 0x0000009700d87308 */ /* 0x000fe20000000800 */
[----:B-1----:R-:W-:Y:S01]  /*10240*/  MOV R143, R30 ;  /* 0x0000001e008f7202 */ /* 0x002fe20000000f00 */
[----:B------:R-:W-:Y:S01]  /*10250*/  IMAD.MOV.U32 R30, RZ, RZ, R33 ;  /* 0x000000ffff1e7224 */ /* 0x000fe200078e0021 */
[----:B------:R-:W-:Y:S01]  /*10260*/  MOV R32, R34 ;  /* 0x0000002200207202 */ /* 0x000fe20000000f00 */
[----:B------:R-:W-:Y:S01]  /*10270*/  IMAD.MOV.U32 R34, RZ, RZ, R36 ;  /* 0x000000ffff227224 */ /* 0x000fe200078e0024 */
[----:B------:R-:W-:-:S03]  /*10280*/  MOV R33, R35 ;  /* 0x0000002300217202 */ /* 0x000fc60000000f00 */
[----:B------:R-:W-:Y:S01]  /*10290*/  MUFU.EX2 R221, R147 ;  /* 0x0000009300dd7308 */ /* 0x000fe20000000800 */
[----:B------:R-:W-:Y:S01]  /*102a0*/  MOV R35, R37 ;  /* 0x0000002500237202 */ /* 0x000fe20000000f00 */
[----:B------:R-:W-:Y:S01]  /*102b0*/  IMAD.MOV.U32 R37, RZ, RZ, R39 ;  /* 0x000000ffff257224 */ /* 0x000fe200078e0027 */
[----:B------:R-:W-:Y:S01]  /*102c0*/  MOV R36, R38 ;  /* 0x0000002600247202 */ /* 0x000fe20000000f00 */
[----:B------:R-:W-:Y:S01]  /*102d0*/  FADD.FTZ R2, R2, R140 ;  /* 0x0000008c02027221 */ /* 0x000fe20000010000 */
[----:B------:R3:W5:Y:S03]  /*102e0*/  LDL.LU R242, [R1+0x12c] ;  /* 0x00012c0001f27983 */ /* 0x0007660000300800 */
[----:B------:R1:W-:Y:S01]  /*102f0*/  MUFU.EX2 R222, R145 ;  /* 0x0000009100de7308 */ /* 0x0003e20000000800 */
[----:B------:R-:W-:Y:S01]  /*10300*/  MOV R38, R44 ;  /* 0x0000002c00267202 */ /* 0x000fe20000000f00 */
[----:B------:R-:W-:Y:S01]  /*10310*/  IMAD.MOV.U32 R44, RZ, RZ, R46 ;  /* 0x000000ffff2c7224 */ /* 0x000fe200078e002e */
[----:B------:R-:W-:-:S05]  /*10320*/  MOV R39, R45 ;  /* 0x0000002d00277202 */ /* 0x000fca0000000f00 */
[----:B------:R-:W2:Y:S01]  /*10330*/  MUFU.EX2 R217, R149 ;  /* 0x0000009500d97308 */ /* 0x000ea20000000800 */
[----:B------:R-:W-:Y:S01]  /*10340*/  HMMA.16816.F32.BF16 R68, R4, R16, R96 ;  /* 0x000000100444723c */ /* 0x000fe20000041860 */
[----:B------:R-:W-:-:S06]  /*10350*/  MOV R45, R3 ;  /* 0x00000003002d7202 */ /* 0x000fcc0000000f00 */
[----:B------:R-:W4:Y:S01]  /*10360*/  MUFU.EX2 R215, R156 ;  /* 0x0000009c00d77308 */ /* 0x000f220000000800 */
[----:B------:R-:W-:Y:S01]  /*10370*/  MOV R46, R240 ;  /* 0x000000f0002e7202 */ /* 0x000fe20000000f00 */
[----:B-1----:R-:W-:Y:S01]  /*10380*/  IMAD.MOV.U32 R145, RZ, RZ, R142 ;  /* 0x000000ffff917224 */ /* 0x002fe200078e008e */
        /* <DEDUP_REMOVED lines=10> */
[----:B------:R-:W-:-:S05]  /*10430*/  MOV R30, R36 ;  /* 0x00000024001e7202 */ /* 0x000fca0000000f00 */
[----:B------:R-:W-:Y:S01]  /*10440*/  HMMA.16816.F32.BF16 R60, R4, R12, R128 ;  /* 0x0000000c043c723c */ /* 0x000fe20000041880 */
[----:B------:R-:W-:Y:S01]  /*10450*/  MOV R33, R38 ;  /* 0x0000002600217202 */ /* 0x000fe20000000f00 */
[----:B------:R-:W-:Y:S01]  /*10460*/  IMAD.MOV.U32 R38, RZ, RZ, R47 ;  /* 0x000000ffff267224 */ /* 0x000fe200078e002f */
[----:B------:R-:W-:-:S05]  /*10470*/  MOV R34, R39 ;  /* 0x0000002700227202 */ /* 0x000fca0000000f00 */
[----:B------:R-:W-:Y:S01]  /*10480*/  HMMA.16816.F32.BF16 R56, R4, R14, R124 ;  /* 0x0000000e0438723c */ /* 0x000fe2000004187c */
[----:B------:R-:W-:-:S07]  /*10490*/  MOV R36, R45 ;  /* 0x0000002d00247202 */ /* 0x000fce0000000f00 */
[----:B------:R-:W-:Y:S01]  /*104a0*/  HMMA.16816.F32.BF16 R52, R4, R20, R120 ;  /* 0x000000140434723c */ /* 0x000fe20000041878 */
[----:B------:R-:W-:-:S07]  /*104b0*/  MOV R37, R46 ;  /* 0x0000002e00257202 */ /* 0x000fce0000000f00 */
        /* <DEDUP_REMOVED lines=8> */
[C---:B------:R-:W-:Y:S01]  /*10540*/  HMMA.16816.F32.BF16 R44, R4.reuse, R8, R132 ;  /* 0x00000008042c723c */ /* 0x040fe20000041884 */
[----:B------:R-:W-:Y:S01]  /*10550*/  MOV R144, R36 ;  /* 0x0000002400907202 */ /* 0x000fe20000000f00 */
[----:B------:R-:W-:Y:S01]  /*10560*/  FADD.FTZ R2, R197, R2 ;  /* 0x00000002c5027221 */ /* 0x000fe20000010000 */
[----:B------:R-:W-:Y:S01]  /*10570*/  MOV R30, R37 ;  /* 0x00000025001e7202 */ /* 0x000fe20000000f00 */
[----:B------:R-:W-:Y:S01]  /*10580*/  MUFU.EX2 R137, R137 ;  /* 0x0000008900897308 */ /* 0x000fe20000000800 */
[----:B------:R-:W-:Y:S01]  /*10590*/  MOV R33, R39 ;  /* 0x0000002700217202 */ /* 0x000fe20000000f00 */
[----:B------:R3:W5:Y:S02]  /*105a0*/  LDL.LU R241, [R1+0x128] ;  /* 0x0001280001f17983 */ /* 0x0007640000300800 */
[----:B------:R-:W-:Y:S01]  /*105b0*/  HMMA.16816.F32.BF16 R36, R4, R10, R112 ;  /* 0x0000000a0424723c */ /* 0x000fe20000041870 */
[----:B------:R-:W-:Y:S01]  /*105c0*/  MOV R121, R145 ;  /* 0x0000009100797202 */ /* 0x000fe20000000f00 */
[----:B------:R-:W-:Y:S01]  /*105d0*/  IMAD.MOV.U32 R145, RZ, RZ, R35 ;  /* 0x000000ffff917224 */ /* 0x000fe200078e0023 */
[----:B------:R-:W-:Y:S01]  /*105e0*/  MOV R103, R34 ;  /* 0x0000002200677202 */ /* 0x000fe20000000f00 */
[----:B------:R-:W-:Y:S01]  /*105f0*/  IMAD.MOV.U32 R128, RZ, RZ, R96 ;  /* 0x000000ffff807224 */ /* 0x000fe200078e0060 */
[----:B------:R-:W-:Y:S01]  /*10600*/  MOV R129, R97 ;  /* 0x0000006100817202 */ /* 0x000fe20000000f00 */
[----:B------:R-:W-:Y:S01]  /*10610*/  IMAD.MOV.U32 R131, RZ, RZ, R99 ;  /* 0x000000ffff837224 */ /* 0x000fe200078e0063 */
[----:B------:R-:W-:Y:S01]  /*10620*/  F2FP.BF16.PACK_AB R4, R220, R219 ;  /* 0x000000dbdc04723e */ /* 0x000fe200000010ff */
[----:B------:R-:W-:Y:S01]  /*10630*/  FADD.FTZ R3, R214, R155 ;  /* 0x0000009bd6037221 */ /* 0x000fe20000010000 */
[----:B--2---:R-:W-:-:S02]  /*10640*/  F2FP.BF16.PACK_AB R5, R217, R218 ;  /* 0x000000dad905723e */ /* 0x004fc400000010ff */
[----:B------:R-:W-:Y:S01]  /*10650*/  MOV R130, R98 ;  /* 0x0000006200827202 */ /* 0x000fe20000000f00 */
[----:B------:R-:W-:Y:S01]  /*10660*/  FADD.FTZ R0, R196, R0 ;  /* 0x00000000c4007221 */ /* 0x000fe20000010000 */
[----:B------:R-:W-:Y:S01]  /*10670*/  F2FP.BF16.PACK_AB R6, R222, R223 ;  /* 0x000000dfde06723e */ /* 0x000fe200000010ff */
[----:B------:R-:W-:Y:S01]  /*10680*/  IMAD.MOV.U32 R141, RZ, RZ, R147 ;  /* 0x000000ffff8d7224 */ /* 0x000fe200078e0093 */
[----:B----4-:R-:W-:Y:S01]  /*10690*/  F2FP.BF16.PACK_AB R7, R215, R216 ;  /* 0x000000d8d707723e */ /* 0x010fe200000010ff */
[----:B------:R-:W-:Y:S01]  /*106a0*/  IMAD.MOV.U32 R35, RZ, RZ, R185 ;  /* 0x000000ffff237224 */ /* 0x000fe200078e00b9 */
[----:B------:R-:W-:Y:S01]  /*106b0*/  MOV R34, R212 ;  /* 0x000000d400227202 */ /* 0x000fe20000000f00 */
[----:B------:R-:W-:Y:S01]  /*106c0*/  IMAD.MOV.U32 R157, RZ, RZ, R144 ;  /* 0x000000ffff9d7224 */ /* 0x000fe200078e0090 */
[----:B------:R-:W-:Y:S01]  /*106d0*/  MOV R155, R145 ;  /* 0x00000091009b7202 */ /* 0x000fe20000000f00 */
[----:B------:R1:W-:Y:S01]  /*106e0*/  MUFU.EX2 R214, R31 ;  /* 0x0000001f00d67308 */ /* 0x0003e20000000800 */
[----:B------:R-:W-:Y:S01]  /*106f0*/  FADD.FTZ R120, R238, R24 ;  /* 0x00000018ee787221 */ /* 0x000fe20000010000 */
[----:B------:R-:W-:Y:S01]  /*10700*/  HMMA.16816.F32.BF16 R96, R4, R16, R104 ;  /* 0x000000100460723c */ /* 0x000fe20000041868 */
[----:B------:R-:W-:Y:S01]  /*10710*/  MOV R197, R26 ;  /* 0x0000001a00c57202 */ /* 0x000fe20000000f00 */
[----:B------:R-:W-:Y:S01]  /*10720*/  IMAD.MOV.U32 R147, RZ, RZ, R33 ;  /* 0x000000ffff937224 */ /* 0x000fe200078e0021 */
[----:B------:R-:W-:-:S02]  /*10730*/  MOV R196, R27 ;  /* 0x0000001b00c47202 */ /* 0x000fc40000000f00 */
[----:B------:R-:W-:Y:S01]  /*10740*/  MOV R146, R32 ;  /* 0x0000002000927202 */ /* 0x000fe20000000f00 */
[----:B------:R-:W-:Y:S01]  /*10750*/  MUFU.EX2 R133, R110 ;  /* 0x0000006e00857308 */ /* 0x000fe20000000800 */
[----:B------:R-:W-:Y:S01]  /*10760*/  MOV R156, R30 ;  /* 0x0000001e009c7202 */ /* 0x000fe20000000f00 */
[----:B------:R-:W-:Y:S01]  /*10770*/  HMMA.16816.F32.BF16 R92, R4, R18, R92 ;  /* 0x00000012045c723c */ /* 0x000fe2000004185c */
[----:B------:R-:W-:-:S05]  /*10780*/  MOV R145, R34 ;  /* 0x0000002200917202 */ /* 0x000fca0000000f00 */
[----:B------:R-:W-:Y:S01]  /*10790*/  MUFU.EX2 R132, R111 ;  /* 0x0000006f00847308 */ /* 0x000fe20000000800 */
[----:B------:R-:W-:Y:S01]  /*107a0*/  IMAD.MOV.U32 R18, RZ, RZ, R25 ;  /* 0x000000ffff127224 */ /* 0x000fe200078e0019 */
[----:B------:R-:W-:Y:S01]  /*107b0*/  HMMA.16816.F32.BF16 R104, R4, R12, R88 ;  /* 0x0000000c0468723c */ /* 0x000fe20000041858 */
[----:B------:R-:W-:Y:S01]  /*107c0*/  MOV R144, R35 ;  /* 0x0000002300907202 */ /* 0x000fe20000000f00 */
[----:B------:R-:W-:Y:S01]  /*107d0*/  LDSM.16.MT88.4 R24, [R231+0xa800] ;  /* 0x00a80000e718783b */ /* 0x000fe20000004200 */
[----:B------:R-:W-:-:S03]  /*107e0*/  MOV R17, R28 ;  /* 0x0000001c00117202 */ /* 0x000fc60000000f00 */
[----:B------:R-:W-:Y:S02]  /*107f0*/  LDSM.16.MT88.4 R32, [R229+0xa800] ;  /* 0x00a80000e520783b */ /* 0x000fe40000004200 */
[C---:B------:R-:W-:Y:S02]  /*10800*/  HMMA.16816.F32.BF16 R116, R4.reuse, R14, R76 ;  /* 0x0000000e0474723c */ /* 0x040fe4000004184c */
[----:B------:R-:W2:Y:S01]  /*10810*/  LDSM.16.MT88.4 R12, [R228+0xa800] ;  /* 0x00a80000e40c783b */ /* 0x000ea20000004200 */
[----:B------:R-:W-:Y:S08]  /*10820*/  MUFU.EX2 R138, R138 ;  /* 0x0000008a008a7308 */ /* 0x000ff00000000800 */
[----:B------:R-:W-:Y:S01]  /*10830*/  MUFU.EX2 R127, R164 ;  /* 0x000000a4007f7308 */ /* 0x000fe20000000800 */
[----:B------:R-:W-:Y:S07]  /*10840*/  HMMA.16816.F32.BF16 R112, R4, R20, R80 ;  /* 0x000000140470723c */ /* 0x000fee0000041850 */
[----:B------:R-:W-:Y:S01]  /*10850*/  MUFU.EX2 R126, R165 ;  /* 0x000000a5007e7308 */ /* 0x000fe20000000800 */
[----:B------:R-:W-:Y:S01]  /*10860*/  IMAD.MOV.U32 R20, RZ, RZ, R29 ;  /* 0x000000ffff147224 */ /* 0x000fe200078e001d */
[----:B------:R3:W5:Y:S04]  /*10870*/  LDL.LU R240, [R1+0x124] ;  /* 0x0001240001f07983 */ /* 0x0007680000300800 */
[----:B-1----:R-:W1:Y:S01]  /*10880*/  LDSM.16.MT88.4 R28, [R230+0xa800] ;  /* 0x00a80000e61c783b */ /* 0x002e620000004200 */
[----:B------:R-:W-:Y:S01]  /*10890*/  FADD.FTZ R3, R213, R3 ;  /* 0x00000003d5037221 */ /* 0x000fe20000010000 */
[----:B------:R-:W-:Y:S01]  /*108a0*/  MOV R140, R131 ;  /* 0x00000083008c7202 */ /* 0x000fe20000000f00 */
[----:B------:R-:W4:Y:S01]  /*108b0*/  MUFU.EX2 R213, R108 ;  /* 0x0000006c00d57308 */ /* 0x000f220000000800 */
[----:B------:R-:W-:-:S07]  /*108c0*/  MOV R151, R130 ;  /* 0x0000008200977202 */ /* 0x000fce0000000f00 */
[----:B------:R1:W-:Y:S01]  /*108d0*/  MUFU.EX2 R212, R109 ;  /* 0x0000006d00d47308 */ /* 0x0003e20000000800 */
[----:B------:R-:W-:Y:S01]  /*108e0*/  MOV R19, R128 ;  /* 0x0000008000137202 */ /* 0x000fe20000000f00 */
[----:B------:R-:W-:Y:S01]  /*108f0*/  IMAD.MOV.U32 R149, RZ, RZ, R129 ;  /* 0x000000ffff957224 */ /* 0x000fe200078e0081 */
[----:B------:R-:W-:Y:S02]  /*10900*/  MOV R21, R100 ;  /* 0x0000006400157202 */ /* 0x000fe40000000f00 */
[----:B------:R-:W-:-:S03]  /*10910*/  MOV R16, R188 ;  /* 0x000000bc00107202 */ /* 0x000fc60000000f00 */
[----:B------:R-:W-:Y:S01]  /*10920*/  MUFU.EX2 R125, R166 ;  /* 0x000000a6007d7308 */ /* 0x000fe20000000800 */
[----:B------:R-:W-:Y:S07]  /*10930*/  HMMA.16816.F32.BF16 R88, R4, R10, R40 ;  /* 0x0000000a0458723c */ /* 0x000fee0000041828 */
[----:B------:R-:W-:Y:S01]  /*10940*/  MUFU.EX2 R124, R167 ;  /* 0x000000a7007c7308 */ /* 0x000fe20000000800 */
[----:B------:R-:W-:Y:S01]  /*10950*/  IMAD.MOV.U32 R134, RZ, RZ, R102 ;  /* 0x000000ffff867224 */ /* 0x000fe200078e0066 */
[----:B------:R-:W-:Y:S01]  /*10960*/  MOV R135, R103 ;  /* 0x0000006700877202 */ /* 0x000fe20000000f00 */
[----:B------:R-:W-:-:S05]  /*10970*/  FADD.FTZ R0, R234, R0 ;  /* 0x00000000ea007221 */ /* 0x000fca0000010000 */
[----:B------:R-:W-:Y:S08]  /*10980*/  MUFU.EX2 R123, R148 ;  /* 0x00000094007b7308 */ /* 0x000ff00000000800 */
[----:B------:R-:W-:Y:S01]  /*10990*/  MUFU.EX2 R122, R150 ;  /* 0x00000096007a7308 */ /* 0x000fe20000000800 */
[----:B------:R-:W-:Y:S01]  /*109a0*/  MOV R185, R237 ;  /* 0x000000ed00b97202 */ /* 0x000fe20000000f00 */
[----:B------:R3:W5:Y:S06]  /*109b0*/  LDL.LU R239, [R1+0x120] ;  /* 0x0001200001ef7983 */ /* 0x00076c0000300800 */
[----:B------:R-:W2:Y:S01]  /*109c0*/  MUFU.EX2 R131, R136 ;  /* 0x0000008800837308 */ /* 0x000ea20000000800 */
[----:B-1----:R-:W-:Y:S07]  /*109d0*/  HMMA.16816.F32.BF16 R108, R4, R22, R84 ;  /* 0x00000016046c723c */ /* 0x002fee0000041854 */
[----:B------:R1:W1:Y:S01]  /*109e0*/  MUFU.EX2 R130, R161 ;  /* 0x000000a100827308 */ /* 0x0002620000000800 */
[----:B------:R-:W-:Y:S01]  /*109f0*/  IMAD.MOV.U32 R22, RZ, RZ, R189 ;  /* 0x000000ffff167224 */ /* 0x000fe200078e00bd */
[----:B------:R-:W-:-:S06]  /*10a00*/  MOV R23, R190 ;  /* 0x000000be00177202 */ /* 0x000fcc0000000f00 */
[----:B------:R2:W-:Y:S08]  /*10a10*/  MUFU.EX2 R129, R162 ;  /* 0x000000a200817308 */ /* 0x0005f00000000800 */
[----:B------:R2:W2:Y:S01]  /*10a20*/  MUFU.EX2 R128, R163 ;  /* 0x000000a300807308 */ /* 0x0004a20000000800 */
[----:B-1----:R-:W-:Y:S01]  /*10a30*/  MOV R161, R191 ;  /* 0x000000bf00a17202 */ /* 0x002fe20000000f00 */
[----:B------:R-:W-:Y:S01]  /*10a40*/  IMAD.MOV.U32 R148, RZ, RZ, R17 ;  /* 0x000000ffff947224 */ /* 0x000fe200078e0011 */
[----:B------:R-:W-:Y:S01]  /*10a50*/  HMMA.16816.F32.BF16 R188, R4, R8, R72 ;  /* 0x0000000804bc723c */ /* 0x000fe20000041848 */
[----:B------:R-:W-:Y:S01]  /*10a60*/  FADD.FTZ R3, R236, R3 ;  /* 0x00000003ec037221 */ /* 0x000fe20000010000 */
[----:B------:R3:W5:Y:S05]  /*10a70*/  LDL.LU R238, [R1+0x11c] ;  /* 0x00011c0001ee7983 */ /* 0x00076a0000300800 */
[----:B------:R-:W-:Y:S01]  /*10a80*/  FADD.FTZ R8, R161, R120 ;  /* 0x00000078a1087221 */ /* 0x000fe20000010000 */
[----:B------:R-:W-:Y:S01]  /*10a90*/  MOV R161, R23 ;  /* 0x0000001700a17202 */ /* 0x000fe20000000f00 */
[----:B------:R-:W-:Y:S01]  /*10aa0*/  IMAD.MOV.U32 R9, RZ, RZ, R22 ;  /* 0x000000ffff097224 */ /* 0x000fe200078e0016 */
[----:B------:R-:W-:Y:S01]  /*10ab0*/  MOV R22, R20 ;  /* 0x0000001400167202 */ /* 0x000fe20000000f00 */
[----:B------:R-:W-:Y:S01]  /*10ac0*/  IMAD.MOV.U32 R23, RZ, RZ, R21 ;  /* 0x000000ffff177224 */ /* 0x000fe200078e0015 */
[----:B----4-:R-:W-:-:S02]  /*10ad0*/  F2FP.BF16.PACK_AB R4, R213, R214 ;  /* 0x000000d6d504723e */ /* 0x010fc400000010ff */
[----:B--2---:R-:W-:Y:S02]  /*10ae0*/  F2FP.BF16.PACK_AB R5, R131, R132 ;  /* 0x000000848305723e */ /* 0x004fe400000010ff */
[----:B------:R-:W-:Y:S02]  /*10af0*/  F2FP.BF16.PACK_AB R6, R133, R212 ;  /* 0x000000d48506723e */ /* 0x000fe400000010ff */
[----:B------:R-:W-:Y:S01]  /*10b00*/  F2FP.BF16.PACK_AB R7, R138, R137 ;  /* 0x000000898a07723e */ /* 0x000fe200000010ff */
[----:B------:R-:W-:Y:S01]  /*10b10*/  FADD.FTZ R2, R9, R2 ;  /* 0x0000000209027221 */ /* 0x000fe20000010000 */
[----:B------:R-:W-:Y:S01]  /*10b20*/  MOV R20, R18 ;  /* 0x0000001200147202 */ /* 0x000fe20000000f00 */
[----:B------:R-:W-:Y:S01]  /*10b30*/  IMAD.MOV.U32 R18, RZ, RZ, R121 ;  /* 0x000000ffff127224 */ /* 0x000fe200078e0079 */
[----:B------:R-:W-:Y:S02]  /*10b40*/  MOV R21, R19 ;  /* 0x0000001300157202 */ /* 0x000fe40000000f00 */
[----:B------:R-:W-:Y:S01]  /*10b50*/  MOV R136, R101 ;  /* 0x0000006500887202 */ /* 0x000fe20000000f00 */
[----:B------:R-:W-:Y:S01]  /*10b60*/  FADD.FTZ R3, R232, R3 ;  /* 0x00000003e8037221 */ /* 0x000fe20000010000 */
[----:B------:R-:W-:Y:S01]  /*10b70*/  MOV R9, R161 ;  /* 0x000000a100097202 */ /* 0x000fe20000000f00 */
[----:B------:R-:W-:Y:S01]  /*10b80*/  IMAD.MOV.U32 R161, RZ, RZ, R22 ;  /* 0x000000ffffa17224 */ /* 0x000fe200078e0016 */
[----:B------:R-:W-:Y:S01]  /*10b90*/  MOV R19, R235 ;  /* 0x000000eb00137202 */ /* 0x000fe20000000f00 */
[----:B------:R3:W5:Y:S01]  /*10ba0*/  LDL.LU R237, [R1+0x118] ;  /* 0x0001180001ed7983 */ /* 0x0007620000300800 */
[----:B------:R-:W-:Y:S01]  /*10bb0*/  MOV R22, R23 ;  /* 0x0000001700167202 */ /* 0x000fe20000000f00 */
[----:B------:R-:W-:Y:S01]  /*10bc0*/  HMMA.16816.F32.BF16 R100, R4, R12, R68 ;  /* 0x0000000c0464723c */ /* 0x000fe20000041844 */
[----:B------:R-:W-:Y:S01]  /*10bd0*/  MOV R23, R20 ;  /* 0x0000001400177202 */ /* 0x000fe20000000f00 */
[----:B------:R-:W-:Y:S01]  /*10be0*/  IMAD.MOV.U32 R20, RZ, RZ, R21 ;  /* 0x000000ffff147224 */ /* 0x000fe200078e0015 */
[----:B------:R-:W-:-:S05]  /*10bf0*/  MOV R21, R18 ;  /* 0x0000001200157202 */ /* 0x000fca0000000f00 */
[----:B------:R-:W-:Y:S01]  /*10c00*/  HMMA.16816.F32.BF16 R84, R4, R14, R64 ;  /* 0x0000000e0454723c */ /* 0x000fe20000041840 */
[----:B------:R-:W-:Y:S01]  /*10c10*/  MOV R18, R19 ;  /* 0x0000001300127202 */ /* 0x000fe20000000f00 */
[----:B------:R-:W-:Y:S01]  /*10c20*/  IMAD.MOV.U32 R19, RZ, RZ, R16 ;  /* 0x000000ffff137224 */ /* 0x000fe200078e0010 */
[----:B------:R-:W-:-:S05]  /*10c30*/  MOV R16, R139 ;  /* 0x0000008b00107202 */ /* 0x000fca0000000f00 */
[----:B------:R-:W-:Y:S01]  /*10c40*/  HMMA.16816.F32.BF16 R80, R4, R24, R60 ;  /* 0x000000180450723c */ /* 0x000fe2000004183c */
[----:B------:R-:W-:-:S07]  /*10c50*/  FADD.FTZ R0, R161, R0 ;  /* 0x00000000a1007221 */ /* 0x000fce0000010000 */
[C---:B------:R-:W-:Y:S08]  /*10c60*/  HMMA.16816.F32.BF16 R76, R4.reuse, R26, R56 ;  /* 0x0000001a044c723c */ /* 0x040ff00000041838 */
[C---:B------:R-:W-:Y:S08]  /*10c70*/  HMMA.16816.F32.BF16 R72, R4.reuse, R32, R52 ;  /* 0x000000200448723c */ /* 0x040ff00000041834 */
[C---:B------:R-:W-:Y:S01]  /*10c80*/  HMMA.16816.F32.BF16 R40, R4.reuse, R30, R36 ;  /* 0x0000001e0428723c */ /* 0x040fe20000041824 */
[----:B------:R-:W-:Y:S01]  /*10c90*/  FADD.FTZ R2, R9, R2 ;  /* 0x0000000209027221 */ /* 0x000fe20000010000 */
[----:B------:R-:W-:Y:S01]  /*10ca0*/  MUFU.EX2 R121, R152 ;  /* 0x0000009800797308 */ /* 0x000fe20000000800 */
[----:B------:R3:W5:Y:S05]  /*10cb0*/  LDL.LU R236, [R1+0x114] ;  /* 0x0001140001ec7983 */ /* 0x00076a0000300800 */
[C---:B------:R-:W-:Y:S08]  /*10cc0*/  HMMA.16816.F32.BF16 R68, R4.reuse, R34, R48 ;  /* 0x000000220444723c */ /* 0x040ff00000041830 */
[----:B------:R-:W-:Y:S01]  /*10cd0*/  HMMA.16816.F32.BF16 R64, R4, R28, R44 ;  /* 0x0000001c0440723c */ /* 0x000fe2000004182c */
[----:B------:R-:W-:Y:S01]  /*10ce0*/  FADD.FTZ R60, R233, R8 ;  /* 0x00000008e93c7221 */ /* 0x000fe20000010000 */
[----:B------:R-:W-:Y:S01]  /*10cf0*/  MOV R162, R22 ;  /* 0x0000001600a27202 */ /* 0x000fe20000000f00 */
[----:B------:R-:W-:Y:S01]  /*10d00*/  IMAD.MOV.U32 R161, RZ, RZ, R23 ;  /* 0x000000ffffa17224 */ /* 0x000fe200078e0017 */
[----:B------:R-:W-:Y:S01]  /*10d10*/  MOV R163, R20 ;  /* 0x0000001400a37202 */ /* 0x000fe20000000f00 */
[----:B------:R-:W-:Y:S01]  /*10d20*/  IMAD.MOV.U32 R165, RZ, RZ, R18 ;  /* 0x000000ffffa57224 */ /* 0x000fe200078e0012 */
[----:B------:R-:W-:Y:S01]  /*10d30*/  MOV R164, R21 ;  /* 0x0000001500a47202 */ /* 0x000fe20000000f00 */
[----:B------:R-:W-:Y:S01]  /*10d40*/  LDSM.16.MT88.4 R8, [R230+0xb000] ;  /* 0x00b00000e608783b */ /* 0x000fe20000004200 */
[----:B------:R-:W-:-:S02]  /*10d50*/  F2FP.BF16.PACK_AB R4, R130, R221 ;  /* 0x000000dd8204723e */ /* 0x000fc400000010ff */
[----:B------:R-:W-:Y:S01]  /*10d60*/  F2FP.BF16.PACK_AB R5, R126, R127 ;  /* 0x0000007f7e05723e */ /* 0x000fe200000010ff */
[----:B------:R-:W1:Y:S01]  /*10d70*/  LDSM.16.MT88.4 R20, [R228+0xb000] ;  /* 0x00b00000e414783b */ /* 0x000e620000004200 */
[----:B------:R-:W-:Y:S02]  /*10d80*/  F2FP.BF16.PACK_AB R6, R128, R129 ;  /* 0x000000818006723e */ /* 0x000fe400000010ff */
[----:B------:R-:W-:Y:S02]  /*10d90*/  F2FP.BF16.PACK_AB R7, R124, R125 ;  /* 0x0000007d7c07723e */ /* 0x000fe400000010ff */
[----:B------:R-:W-:Y:S02]  /*10da0*/  MOV R166, R19 ;  /* 0x0000001300a67202 */ /* 0x000fe40000000f00 */
[----:B------:R-:W-:Y:S01]  /*10db0*/  MOV R167, R16 ;  /* 0x0000001000a77202 */ /* 0x000fe20000000f00 */
[----:B------:R-:W-:Y:S01]  /*10dc0*/  MUFU.EX2 R120, R153 ;  /* 0x0000009900787308 */ /* 0x000fe20000000800 */
[----:B------:R-:W2:Y:S01]  /*10dd0*/  LDSM.16.MT88.4 R16, [R231+0xb000] ;  /* 0x00b00000e710783b */ /* 0x000ea20000004200 */
[C---:B------:R-:W-:Y:S03]  /*10de0*/  HMMA.16816.F32.BF16 R56, R4.reuse, R12, R96 ;  /* 0x0000000c0438723c */ /* 0x040fe60000041860 */
[----:B------:R3:W5:Y:S05]  /*10df0*/  LDL.LU R235, [R1+0x110] ;  /* 0x0001100001eb7983 */ /* 0x00076a0000300800 */
[C---:B------:R-:W-:Y:S01]  /*10e00*/  HMMA.16816.F32.BF16 R52, R4.reuse, R14, R92 ;  /* 0x0000000e0434723c */ /* 0x040fe2000004185c */
[----:B------:R-:W4:Y:S01]  /*10e10*/  LDSM.16.MT88.4 R12, [R229+0xb000] ;  /* 0x00b00000e50c783b */ /* 0x000f220000004200 */
[----:B------:R-:W-:Y:S06]  /*10e20*/  MUFU.EX2 R96, R154 ;  /* 0x0000009a00607308 */ /* 0x000fec0000000800 */
[C---:B------:R-:W-:Y:S02]  /*10e30*/  HMMA.16816.F32.BF16 R36, R4.reuse, R32, R112 ;  /* 0x000000200424723c */ /* 0x040fe40000041870 */
[----:B------:R-:W-:Y:S06]  /*10e40*/  MUFU.EX2 R63, R180 ;  /* 0x000000b4003f7308 */ /* 0x000fec0000000800 */
[C---:B------:R-:W-:Y:S02]  /*10e50*/  HMMA.16816.F32.BF16 R188, R4.reuse, R28, R188 ;  /* 0x0000001c04bc723c */ /* 0x040fe400000418bc */
[----:B------:R-:W-:Y:S06]  /*10e60*/  MUFU.EX2 R62, R182 ;  /* 0x000000b6003e7308 */ /* 0x000fec0000000800 */
[C---:B------:R-:W-:Y:S02]  /*10e70*/  HMMA.16816.F32.BF16 R48, R4.reuse, R24, R104 ;  /* 0x000000180430723c */ /* 0x040fe40000041868 */
[----:B------:R-:W-:Y:S06]  /*10e80*/  MUFU.EX2 R61, R183 ;  /* 0x000000b7003d7308 */ /* 0x000fec0000000800 */
[----:B------:R-:W-:Y:S01]  /*10e90*/  HMMA.16816.F32.BF16 R44, R4, R26, R116 ;  /* 0x0000001a042c723c */ /* 0x000fe20000041874 */
[----:B------:R-:W-:Y:S01]  /*10ea0*/  FADD.FTZ R3, R167, R3 ;  /* 0x00000003a7037221 */ /* 0x000fe20000010000 */
[----:B------:R-:W1:Y:S01]  /*10eb0*/  MUFU.EX2 R95, R158 ;  /* 0x0000009e005f7308 */ /* 0x000e620000000800 */
[----:B------:R-:W-:-:S02]  /*10ec0*/  FADD.FTZ R2, R166, R2 ;  /* 0x00000002a6027221 */ /* 0x000fc40000010000 */
[----:B------:R-:W-:Y:S01]  /*10ed0*/  FADD.FTZ R0, R165, R0 ;  /* 0x00000000a5007221 */ /* 0x000fe20000010000 */
[----:B------:R-:W-:Y:S02]  /*10ee0*/  MOV R97, R143 ;  /* 0x0000008f00617202 */ /* 0x000fe40000000f00 */
[----:B------:R-:W-:Y:S01]  /*10ef0*/  MOV R98, R142 ;  /* 0x0000008e00627202 */ /* 0x000fe20000000f00 */
[----:B------:R-:W-:Y:S01]  /*10f00*/  IMAD.MOV.U32 R99, RZ, RZ, R149 ;  /* 0x000000ffff637224 */ /* 0x000fe200078e0095 */
[----:B------:R1:W-:Y:S01]  /*10f10*/  MUFU.EX2 R94, R159 ;  /* 0x0000009f005e7308 */ /* 0x0003e20000000800 */
[C---:B------:R-:W-:Y:S01]  /*10f20*/  HMMA.16816.F32.BF16 R32, R4.reuse, R34, R108 ;  /* 0x000000220420723c */ /* 0x040fe2000004186c */
[----:B------:R3:W5:Y:S06]  /*10f30*/  LDL.LU R234, [R1+0x10c] ;  /* 0x00010c0001ea7983 */ /* 0x00076c0000300800 */
[----:B------:R-:W1:Y:S01]  /*10f40*/  MUFU.EX2 R93, R160 ;  /* 0x000000a0005d7308 */ /* 0x000e620000000800 */
[----:B------:R-:W-:Y:S07]  /*10f50*/  HMMA.16816.F32.BF16 R28, R4, R30, R88 ;  /* 0x0000001e041c723c */ /* 0x000fee0000041858 */
[----:B------:R-:W-:Y:S01]  /*10f60*/  MUFU.EX2 R92, R176 ;  /* 0x000000b0005c7308 */ /* 0x000fe20000000800 */
[----:B------:R-:W-:Y:S01]  /*10f70*/  FADD.FTZ R24, R148, R60 ;  /* 0x0000003c94187221 */ /* 0x000fe20000010000 */
[----:B------:R-:W-:Y:S01]  /*10f80*/  MOV R167, R144 ;  /* 0x0000009000a77202 */ /* 0x000fe20000000f00 */
[----:B------:R-:W-:Y:S01]  /*10f90*/  FADD.FTZ R3, R163, R3 ;  /* 0x00000003a3037221 */ /* 0x000fe20000010000 */
[----:B------:R-:W-:Y:S01]  /*10fa0*/  MOV R165, R186 ;  /* 0x000000ba00a57202 */ /* 0x000fe20000000f00 */
[----:B------:R-:W-:Y:S01]  /*10fb0*/  IMAD.MOV.U32 R166, RZ, RZ, R185 ;  /* 0x000000ffffa67224 */ /* 0x000fe200078e00b9 */
[----:B------:R-:W-:Y:S01]  /*10fc0*/  MOV R119, R162 ;  /* 0x000000a200777202 */ /* 0x000fe20000000f00 */
[----:B------:R-:W-:Y:S01]  /*10fd0*/  FADD.FTZ R2, R199, R2 ;  /* 0x00000002c7027221 */ /* 0x000fe20000010000 */
[----:B------:R-:W2:Y:S01]  /*10fe0*/  MUFU.EX2 R91, R177 ;  /* 0x000000b1005b7308 */ /* 0x000ea20000000800 */
[----:B------:R-:W-:Y:S01]  /*10ff0*/  FADD.FTZ R0, R198, R0 ;  /* 0x00000000c6007221 */ /* 0x000fe20000010000 */
[----:B------:R-:W-:Y:S01]  /*11000*/  MOV R104, R196 ;  /* 0x000000c400687202 */ /* 0x000fe20000000f00 */
[----:B-1----:R-:W-:Y:S01]  /*11010*/  IMAD.MOV.U32 R159, RZ, RZ, R161 ;  /* 0x000000ffff9f7224 */ /* 0x002fe200078e00a1 */
[----:B------:R-:W-:Y:S01]  /*11020*/  MOV R105, R197 ;  /* 0x000000c500697202 */ /* 0x000fe20000000f00 */
[----:B------:R-:W-:Y:S01]  /*11030*/  IMAD.MOV.U32 R106, RZ, RZ, R141 ;  /* 0x000000ffff6a7224 */ /* 0x000fe200078e008d */
[----:B------:R-:W-:Y:S01]  /*11040*/  MOV R107, R140 ;  /* 0x0000008c006b7202 */ /* 0x000fe20000000f00 */
[----:B------:R-:W-:Y:S01]  /*11050*/  IMAD.MOV.U32 R112, RZ, RZ, R157 ;  /* 0x000000ffff707224 */ /* 0x000fe200078e009d */
[----:B------:R-:W-:Y:S01]  /*11060*/  MUFU.EX2 R90, R179 ;  /* 0x000000b3005a7308 */ /* 0x000fe20000000800 */
[----:B------:R-:W-:-:S02]  /*11070*/  MOV R158, R151 ;  /* 0x00000097009e7202 */ /* 0x000fc40000000f00 */
[----:B------:R-:W-:Y:S02]  /*11080*/  MOV R113, R156 ;  /* 0x0000009c00717202 */ /* 0x000fe40000000f00 */
[----:B------:R-:W-:Y:S01]  /*11090*/  MOV R114, R146 ;  /* 0x0000009200727202 */ /* 0x000fe20000000f00 */
[----:B------:R-:W-:Y:S01]  /*110a0*/  IMAD.MOV.U32 R115, RZ, RZ, R147 ;  /* 0x000000ffff737224 */ /* 0x000fe200078e0093 */
[----:B------:R-:W-:Y:S01]  /*110b0*/  MOV R116, R145 ;  /* 0x0000009100747202 */ /* 0x000fe20000000f00 */
[----:B------:R-:W-:Y:S01]  /*110c0*/  MUFU.EX2 R89, R181 ;  /* 0x000000b500597308 */ /* 0x000fe20000000800 */
[----:B------:R3:W5:Y:S07]  /*110d0*/  LDL.LU R233, [R1+0x108] ;  /* 0x0001080001e97983 */ /* 0x00076e0000300800 */
[----:B------:R-:W1:Y:S01]  /*110e0*/  MUFU.EX2 R88, R178 ;  /* 0x000000b200587308 */ /* 0x000e620000000800 */
[----:B------:R-:W-:-:S02]  /*110f0*/  F2FP.BF16.PACK_AB R4, R122, R123 ;  /* 0x0000007b7a04723e */ /* 0x000fc400000010ff */
[----:B------:R-:W-:Y:S02]  /*11100*/  F2FP.BF16.PACK_AB R5, R95, R96 ;  /* 0x000000605f05723e */ /* 0x000fe400000010ff */
[----:B------:R-:W-:Y:S02]  /*11110*/  F2FP.BF16.PACK_AB R6, R120, R121 ;  /* 0x000000797806723e */ /* 0x000fe400000010ff */
[----:B------:R-:W-:Y:S01]  /*11120*/  F2FP.BF16.PACK_AB R7, R93, R94 ;  /* 0x0000005e5d07723e */ /* 0x000fe200000010ff */
[----:B------:R-:W-:Y:S01]  /*11130*/  FADD.FTZ R24, R164, R24 ;  /* 0x00000018a4187221 */ /* 0x000fe20000010000 */
[----:B------:R-:W-:Y:S01]  /*11140*/  MOV R163, R136 ;  /* 0x0000008800a37202 */ /* 0x000fe20000000f00 */
[----:B------:R-:W-:Y:S01]  /*11150*/  FADD.FTZ R3, R166, R3 ;  /* 0x00000003a6037221 */ /* 0x000fe20000010000 */
[----:B------:R-:W-:Y:S01]  /*11160*/  MUFU.EX2 R27, R168 ;  /* 0x000000a8001b7308 */ /* 0x000fe20000000800 */
[----:B------:R-:W-:Y:S01]  /*11170*/  IMAD.MOV.U32 R144, RZ, RZ, R184 ;  /* 0x000000ffff907224 */ /* 0x000fe200078e00b8 */
[----:B------:R3:W5:Y:S01]  /*11180*/  LDL.LU R232, [R1+0x104] ;  /* 0x0001040001e87983 */ /* 0x0007620000300800 */
[----:B------:R-:W-:Y:S01]  /*11190*/  HMMA.16816.F32.BF16 R100, R4, R20, R100 ;  /* 0x000000140464723c */ /* 0x000fe20000041864 */
[----:B------:R-:W-:-:S07]  /*111a0*/  MOV R164, R187 ;  /* 0x000000bb00a47202 */ /* 0x000fce0000000f00 */
[C---:B------:R-:W-:Y:S08]  /*111b0*/  HMMA.16816.F32.BF16 R84, R4.reuse, R22, R84 ;  /* 0x000000160454723c */ /* 0x040ff00000041854 */
[C---:B--2---:R-:W-:Y:S08]  /*111c0*/  HMMA.16816.F32.BF16 R80, R4.reuse, R16, R80 ;  /* 0x000000100450723c */ /* 0x044ff00000041850 */
[C---:B------:R-:W-:Y:S08]  /*111d0*/  HMMA.16816.F32.BF16 R76, R4.reuse, R18, R76 ;  /* 0x00000012044c723c */ /* 0x040ff0000004184c */
[C---:B----4-:R-:W-:Y:S08]  /*111e0*/  HMMA.16816.F32.BF16 R72, R4.reuse, R12, R72 ;  /* 0x0000000c0448723c */ /* 0x050ff00000041848 */
[C---:B------:R-:W-:Y:S08]  /*111f0*/  HMMA.16816.F32.BF16 R68, R4.reuse, R14, R68 ;  /* 0x0000000e0444723c */ /* 0x040ff00000041844 */
[C---:B------:R-:W-:Y:S08]  /*11200*/  HMMA.16816.F32.BF16 R64, R4.reuse, R8, R64 ;  /* 0x000000080440723c */ /* 0x040ff00000041840 */
[----:B------:R-:W-:Y:S01]  /*11210*/  HMMA.16816.F32.BF16 R40, R4, R10, R40 ;  /* 0x0000000a0428723c */ /* 0x000fe20000041828 */
[----:B------:R-:W-:Y:S01]  /*11220*/  MOV R118, R163 ;  /* 0x000000a300767202 */ /* 0x000fe20000000f00 */
[----:B------:R-:W-:Y:S01]  /*11230*/  MUFU.EX2 R26, R169 ;  /* 0x000000a9001a7308 */ /* 0x000fe20000000800 */
[----:B------:R-:W-:Y:S01]  /*11240*/  MOV R136, R134 ;  /* 0x0000008600887202 */ /* 0x000fe20000000f00 */
[----:B------:R-:W-:Y:S03]  /*11250*/  LDSM.16.MT88.4 R184, [R229+0xb800] ;  /* 0x00b80000e5b8783b */ /* 0x000fe60000004200 */
[----:B------:R-:W-:Y:S01]  /*11260*/  F2FP.BF16.PACK_AB R4, R91, R92 ;  /* 0x0000005c5b04723e */ /* 0x000fe200000010ff */
[----:B------:R3:W5:Y:S01]  /*11270*/  LDL.LU R139, [R1+0x100] ;  /* 0x00010000018b7983 */ /* 0x0007620000300800 */
[----:B-1----:R-:W-:-:S02]  /*11280*/  F2FP.BF16.PACK_AB R5, R63, R88 ;  /* 0x000000583f05723e */ /* 0x002fc400000010ff */
[----:B------:R-:W-:Y:S02]  /*11290*/  F2FP.BF16.PACK_AB R6, R89, R90 ;  /* 0x0000005a5906723e */ /* 0x000fe400000010ff */
[----:B------:R-:W-:Y:S01]  /*112a0*/  F2FP.BF16.PACK_AB R7, R61, R62 ;  /* 0x0000003e3d07723e */ /* 0x000fe200000010ff */
[----:B------:R-:W-:Y:S01]  /*112b0*/  IMAD.MOV.U32 R134, RZ, RZ, R135 ;  /* 0x000000ffff867224 */ /* 0x000fe200078e0087 */
[----:B------:R-:W-:Y:S02]  /*112c0*/  MOV R135, R155 ;  /* 0x0000009b00877202 */ /* 0x000fe40000000f00 */
[----:B------:R-:W-:Y:S01]  /*112d0*/  MOV R117, R144 ;  /* 0x0000009000757202 */ /* 0x000fe20000000f00 */
[----:B------:R-:W-:Y:S02]  /*112e0*/  MUFU.EX2 R25, R170 ;  /* 0x000000aa00197308 */ /* 0x000fe40000000800 */
        /* <DEDUP_REMOVED lines=8> */
[----:B------:R-:W-:Y:S01]  /*11370*/  MOV R111, R135 ;  /* 0x00000087006f7202 */ /* 0x000fe20000000f00 */
[----:B------:R-:W1:Y:S01]  /*11380*/  MUFU.EX2 R18, R193 ;  /* 0x000000c100127308 */ /* 0x000e620000000800 */
[----:B------:R-:W2:Y:S04]  /*11390*/  LDSM.16.MT88.4 R152, [R228+0xb800] ;  /* 0x00b80000e498783b */ /* 0x000ea80000004200 */
[----:B------:R-:W-:Y:S01]  /*113a0*/  FADD.FTZ R4, R167, R24 ;  /* 0x00000018a7047221 */ /* 0x000fe20000010000 */
[----:B------:R-:W-:Y:S01]  /*113b0*/  LDSM.16.MT88.4 R12, [R230+0xb800] ;  /* 0x00b80000e60c783b */ /* 0x000fe20000004200 */
        /* <DEDUP_REMOVED lines=12> */
[----:B------:R-:W-:Y:S01]  /*11480*/  MOV R119, R202 ;  /* 0x000000ca00777202 */ /* 0x000fe20000000f00 */
[----:B------:R-:W-:Y:S01]  /*11490*/  FADD.FTZ R5, R113, R5 ;  /* 0x0000000571057221 */ /* 0x000fe20000010000 */
[----:B------:R-:W-:Y:S01]  /*114a0*/  MOV R104, R203 ;  /* 0x000000cb00687202 */ /* 0x000fe20000000f00 */
[----:B------:R-:W-:-:S02]  /*114b0*/  IMAD.MOV.U32 R118, RZ, RZ, R201 ;  /* 0x000000ffff767224 */ /* 0x000fc400078e00c9 */
[----:B------:R-:W-:Y:S02]  /*114c0*/  FADD.FTZ R4, R114, R4 ;  /* 0x0000000472047221 */ /* 0x000fe40000010000 */
[----:B------:R-:W-:Y:S02]  /*114d0*/  FADD.FTZ R2, R115, R2 ;  /* 0x0000000273027221 */ /* 0x000fe40000010000 */
[----:B------:R-:W-:Y:S01]  /*114e0*/  FADD.FTZ R0, R116, R0 ;  /* 0x0000000074007221 */ /* 0x000fe20000010000 */
[----:B------:R-:W-:Y:S01]  /*114f0*/  MOV R106, R134 ;  /* 0x00000086006a7202 */ /* 0x000fe20000000f00 */
[----:B------:R-:W-:Y:S02]  /*11500*/  IMAD.MOV.U32 R105, RZ, RZ, R200 ;  /* 0x000000ffff697224 */ /* 0x000fe400078e00c8 */
[----:B------:R-:W-:Y:S02]  /*11510*/  FADD.FTZ R5, R117, R5 ;  /* 0x0000000575057221 */ /* 0x000fe40000010000 */
[----:B------:R-:W-:-:S02]  /*11520*/  FADD.FTZ R4, R118, R4 ;  /* 0x0000000476047221 */ /* 0x000fc40000010000 */
[----:B------:R-:W-:Y:S02]  /*11530*/  FADD.FTZ R2, R119, R2 ;  /* 0x0000000277027221 */ /* 0x000fe40000010000 */
[----:B------:R-:W-:Y:S02]  /*11540*/  IMAD.MOV.U32 R107, RZ, RZ, R136 ;  /* 0x000000ffff6b7224 */ /* 0x000fe400078e0088 */
        /* <DEDUP_REMOVED lines=40> */
[----:B------:R-:W-:Y:S01]  /*117d0*/  FADD.FTZ R0, R138, R0 ;  /* 0x000000008a007221 */ /* 0x000fe20000010000 */
[----:B------:R-:W4:Y:S01]  /*117e0*/  MUFU.EX2 R10, R192 ;  /* 0x000000c0000a7308 */ /* 0x000f220000000800 */
[----:B------:R-:W-:Y:S02]  /*117f0*/  FADD.FTZ R5, R92, R5 ;  /* 0x000000055c057221 */ /* 0x000fe40000010000 */
[----:B------:R-:W-:Y:S02]  /*11800*/  FADD.FTZ R4, R88, R4 ;  /* 0x0000000458047221 */ /* 0x000fe40000010000 */
[----:B------:R-:W-:Y:S02]  /*11810*/  FADD.FTZ R2, R123, R2 ;  /* 0x000000027b027221 */ /* 0x000fe40000010000 */
[----:B------:R-:W-:Y:S01]  /*11820*/  FADD.FTZ R0, R96, R0 ;  /* 0x0000000060007221 */ /* 0x000fe20000010000 */
[----:B------:R-:W1:Y:S01]  /*11830*/  MUFU.EX2 R22, R172 ;  /* 0x000000ac00167308 */ /* 0x000e620000000800 */
[----:B------:R-:W-:-:S02]  /*11840*/  FADD.FTZ R5, R91, R5 ;  /* 0x000000055b057221 */ /* 0x000fc40000010000 */
        /* <DEDUP_REMOVED lines=14> */
[----:B------:R-:W2:Y:S01]  /*11930*/  MUFU.EX2 R8, R195 ;  /* 0x000000c300087308 */ /* 0x000ea20000000800 */
[----:B------:R-:W-:-:S07]  /*11940*/  FADD.FTZ R0, R93, R0 ;  /* 0x000000005d007221 */ /* 0x000fce0000010000 */
[----:B------:R2:W-:Y:S01]  /*11950*/  MUFU.EX2 R23, R171 ;  /* 0x000000ab00177308 */ /* 0x0005e20000000800 */
[----:B-1----:R-:W-:-:S07]  /*11960*/  FADD.FTZ R5, R18, R5 ;  /* 0x0000000512057221 */ /* 0x002fce0000010000 */
[----:B------:R-:W1:Y:S01]  /*11970*/  MUFU.EX2 R20, R174 ;  /* 0x000000ae00147308 */ /* 0x000e620000000800 */
[----:B----4-:R-:W-:Y:S01]  /*11980*/  FADD.FTZ R4, R10, R4 ;  /* 0x000000040a047221 */ /* 0x010fe20000010000 */
[----:B--2---:R-:W2:Y:S06]  /*11990*/  LDSM.16.MT88.4 R168, [R231+0xb800] ;  /* 0x00b80000e7a8783b */ /* 0x004eac0000004200 */
[----:B------:R-:W4:Y:S01]  /*119a0*/  MUFU.EX2 R11, R211 ;  /* 0x000000d3000b7308 */ /* 0x000f220000000800 */
[----:B------:R-:W-:-:S07]  /*119b0*/  FADD.FTZ R2, R27, R2 ;  /* 0x000000021b027221 */ /* 0x000fce0000010000 */
[----:B------:R-:W1:Y:S01]  /*119c0*/  MUFU.EX2 R7, R209 ;  /* 0x000000d100077308 */ /* 0x000e620000000800 */
[----:B------:R-:W-:Y:S02]  /*119d0*/  FADD.FTZ R0, R22, R0 ;  /* 0x0000000016007221 */ /* 0x000fe40000010000 */
[----:B------:R-:W-:-:S05]  /*119e0*/  FADD.FTZ R5, R17, R5 ;  /* 0x0000000511057221 */ /* 0x000fca0000010000 */
[----:B------:R-:W3:Y:S01]  /*119f0*/  MUFU.EX2 R19, R175 ;  /* 0x000000af00137308 */ /* 0x000ee20000000800 */
[----:B------:R-:W-:Y:S02]  /*11a00*/  FADD.FTZ R4, R9, R4 ;  /* 0x0000000409047221 */ /* 0x000fe40000010000 */
[----:B------:R-:W-:Y:S02]  /*11a10*/  FADD.FTZ R2, R26, R2 ;  /* 0x000000021a027221 */ /* 0x000fe40000010000 */
[----:B------:R-:W-:Y:S02]  /*11a20*/  FADD.FTZ R0, R21, R0 ;  /* 0x0000000015007221 */ /* 0x000fe40000010000 */
[----:B------:R-:W-:Y:S02]  /*11a30*/  FADD.FTZ R5, R16, R5 ;  /* 0x0000000510057221 */ /* 0x000fe40000010000 */
[----:B------:R-:W-:Y:S02]  /*11a40*/  FADD.FTZ R4, R8, R4 ;  /* 0x0000000408047221 */ /* 0x000fe40000010000 */
[----:B------:R-:W-:-:S02]  /*11a50*/  FADD.FTZ R2, R25, R2 ;  /* 0x0000000219027221 */ /* 0x000fc40000010000 */
[----:B-1----:R-:W-:Y:S02]  /*11a60*/  FADD.FTZ R0, R20, R0 ;  /* 0x0000000014007221 */ /* 0x002fe40000010000 */
[----:B----4-:R-:W-:Y:S02]  /*11a70*/  FADD.FTZ R5, R11, R5 ;  /* 0x000000050b057221 */ /* 0x010fe40000010000 */
[----:B------:R-:W-:Y:S02]  /*11a80*/  FADD.FTZ R4, R7, R4 ;  /* 0x0000000407047221 */ /* 0x000fe40000010000 */
[----:B------:R-:W-:Y:S02]  /*11a90*/  FADD.FTZ R2, R23, R2 ;  /* 0x0000000217027221 */ /* 0x000fe40000010000 */
[----:B---3--:R-:W-:Y:S01]  /*11aa0*/  FADD.FTZ R0, R19, R0 ;  /* 0x0000000013007221 */ /* 0x008fe20000010000 */
        /* <DEDUP_REMOVED lines=13> */
[----:B------:R-:W-:Y:S02]  /*11b80*/  @UP0 UIADD3 UR33, UR33, -0x3, URZ ;  /* 0xfffffffd21210890 */ /* 0x000fe4000fffe03f */
[----:B------:R-:W-:Y:S01]  /*11b90*/  UMOV UR8, UR5 ;  /* 0x0000000500087c82 */ /* 0x000fe20008000000 */
[----:B------:R-:W-:-:S04]  /*11ba0*/  MOV R135, R206 ;  /* 0x000000ce00877202 */ /* 0x000fc80000000f00 */
[----:B------:R-:W-:Y:S01]  /*11bb0*/  HMMA.16816.F32.BF16 R148, R196, R154, R84 ;  /* 0x0000009ac494723c */ /* 0x000fe20000041854 */
[----:B------:R-:W-:Y:S01]  /*11bc0*/  MOV R136, R207 ;  /* 0x000000cf00887202 */ /* 0x000fe20000000f00 */
[----:B------:R-:W-:Y:S01]  /*11bd0*/  IMAD.MOV.U32 R3, RZ, RZ, R204 ;  /* 0x000000ffff037224 */ /* 0x000fe200078e00cc */
[----:B------:R-:W-:-:S05]  /*11be0*/  MOV R134, R205 ;  /* 0x000000cd00867202 */ /* 0x000fca0000000f00 */
[----:B--2---:R-:W-:Y:S01]  /*11bf0*/  HMMA.16816.F32.BF16 R160, R196, R168, R80 ;  /* 0x000000a8c4a0723c */ /* 0x004fe20000041850 */
[----:B------:R-:W-:Y:S01]  /*11c00*/  @P0 MOV R135, R206 ;  /* 0x000000ce00870202 */ /* 0x000fe20000000f00 */
[----:B------:R-:W-:Y:S01]  /*11c10*/  @P0 IMAD.MOV.U32 R136, RZ, RZ, R207 ;  /* 0x000000ffff880224 */ /* 0x000fe200078e00cf */
        /* <DEDUP_REMOVED lines=16> */
.L_x_166:
[----:B-12---:R-:W-:-:S12]  /*11d20*/  UIADD3 UR33, UR8, -0x1, URZ ;  /* 0xffffffff08217890 */ /* 0x006fd8000fffe03f */
.L_x_170:
[----:B-1----:R-:W-:-:S13]  /*11d30*/  ISETP.LE.AND P0, PT, RZ, UR33, PT ;  /* 0x00000021ff007c0c */ /* 0x002fda000bf03270 */
[----:B------:R-:W-:Y:S05]  /*11d40*/  @!P0 BRA `(.L_x_171) ;  /* 0x0000523000008947 */ /* 0x000fea0003800000 */
[----:B-----5:R-:W2:Y:S01]  /*11d50*/  LDL.64 R8, [R1+0xa8] ;  /* 0x0000a80001087983 */ /* 0x020ea20000100a00 */
[----:B------:R-:W-:Y:S01]  /*11d60*/  MOV R138, R3 ;  /* 0x00000003008a7202 */ /* 0x000fe20000000f00 */
[----:B------:R-:W-:Y:S01]  /*11d70*/  ULDC UR15, c[0x0][0x1a4] ;  /* 0x00006900000f7ab9 */ /* 0x000fe20000000800 */
[----:B------:R-:W-:Y:S01]  /*11d80*/  IMAD.MOV.U32 R133, RZ, RZ, R135 ;  /* 0x000000ffff857224 */ /* 0x000fe200078e0087 */
[----:B------:R-:W3:Y:S01]  /*11d90*/  LDL.LU.64 R6, [R1+0xf0] ;  /* 0x0000f00001067983 */ /* 0x000ee20000300a00 */
[----:B------:R-:W-:Y:S01]  /*11da0*/  ULDC UR23, c[0x0][0x19c] ;  /* 0x0000670000177ab9 */ /* 0x000fe20000000800 */
[----:B------:R-:W-:Y:S01]  /*11db0*/  IMAD.MOV.U32 R132, RZ, RZ, R136 ;  /* 0x000000ffff847224 */ /* 0x000fe200078e0088 */
[----:B------:R-:W-:Y:S01]  /*11dc0*/  USHF.L.U32 UR9, UR10, 0x5, URZ ;  /* 0x000000050a097899 */ /* 0x000fe2000800063f */
[----:B------:R-:W4:Y:S01]  /*11dd0*/  LDL.LU.64 R4, [R1+0xf8] ;  /* 0x0000f80001047983 */ /* 0x000f220000300a00 */
[----:B------:R-:W-:Y:S01]  /*11de0*/  UIMAD.WIDE.U32 UR50, UR10, 0x30, URZ ;  /* 0x000000300a3278a5 */ /* 0x000fe2000f8e003f */
[----:B------:R-:W-:Y:S01]  /*11df0*/  IMAD.MOV.U32 R137, RZ, RZ, R134 ;  /* 0x000000ffff897224 */ /* 0x000fe200078e0086 */
[----:B------:R-:W-:-:S02]  /*11e00*/  USHF.L.U32 UR12, UR10, 0x6, URZ ;  /* 0x000000060a0c7899 */ /* 0x000fc4000800063f */
[----:B------:R-:W-:Y:S02]  /*11e10*/  UIMAD.WIDE.U32 UR48, UR10, 0x50, URZ ;  /* 0x000000500a3078a5 */ /* 0x000fe4000f8e003f */
[----:B------:R-:W-:Y:S02]  /*11e20*/  UIMAD.WIDE.U32 UR46, UR10, 0x60, URZ ;  /* 0x000000600a2e78a5 */ /* 0x000fe4000f8e003f */
[----:B------:R-:W-:Y:S02]  /*11e30*/  UIMAD.WIDE.U32 UR44, UR10, 0x70, URZ ;  /* 0x000000700a2c78a5 */ /* 0x000fe4000f8e003f */
[----:B------:R-:W-:Y:S02]  /*11e40*/  USHF.L.U64.HI UR8, UR10, 0x5, UR15 ;  /* 0x000000050a087899 */ /* 0x000fe4000801020f */
[----:B------:R-:W-:Y:S02]  /*11e50*/  USHF.L.U64.HI UR11, UR10, 0x6, UR15 ;  /* 0x000000060a0b7899 */ /* 0x000fe4000801020f */
[----:B------:R-:W-:-:S02]  /*11e60*/  USHF.L.U64.HI UR16, UR4, 0x5, UR23 ;  /* 0x0000000504107899 */ /* 0x000fc40008010217 */
[----:B------:R-:W-:Y:S02]  /*11e70*/  USHF.L.U64.HI UR19, UR4, 0x6, UR23 ;  /* 0x0000000604137899 */ /* 0x000fe40008010217 */
[----:B------:R-:W-:Y:S02]  /*11e80*/  UIMAD UR10, UR15, 0x30, URZ ;  /* 0x000000300f0a78a4 */ /* 0x000fe4000f8e023f */
[----:B------:R-:W-:Y:S02]  /*11e90*/  UIMAD UR13, UR15, 0x50, URZ ;  /* 0x000000500f0d78a4 */ /* 0x000fe4000f8e023f */
[----:B------:R-:W-:Y:S02]  /*11ea0*/  UIMAD UR14, UR15, 0x60, URZ ;  /* 0x000000600f0e78a4 */ /* 0x000fe4000f8e023f */
[----:B------:R-:W-:Y:S02]  /*11eb0*/  UIMAD UR18, UR23, 0x30, URZ ;  /* 0x00000030171278a4 */ /* 0x000fe4000f8e023f */
[----:B------:R-:W-:-:S02]  /*11ec0*/  UIMAD UR21, UR23, 0x50, URZ ;  /* 0x00000050171578a4 */ /* 0x000fc4000f8e023f */
[----:B------:R-:W-:Y:S02]  /*11ed0*/  UIMAD UR22, UR23, 0x60, URZ ;  /* 0x00000060171678a4 */ /* 0x000fe4000f8e023f */
[----:B------:R-:W-:Y:S02]  /*11ee0*/  UIMAD.WIDE.U32 UR42, UR4, 0x30, URZ ;  /* 0x00000030042a78a5 */ /* 0x000fe4000f8e003f */
[----:B------:R-:W-:Y:S02]  /*11ef0*/  UIMAD.WIDE.U32 UR40, UR4, 0x50, URZ ;  /* 0x00000050042878a5 */ /* 0x000fe4000f8e003f */
[----:B------:R-:W-:Y:S02]  /*11f00*/  UIMAD.WIDE.U32 UR38, UR4, 0x60, URZ ;  /* 0x00000060042678a5 */ /* 0x000fe4000f8e003f */
[----:B------:R-:W-:Y:S02]  /*11f10*/  UIMAD.WIDE.U32 UR36, UR4, 0x70, URZ ;  /* 0x00000070042478a5 */ /* 0x000fe4000f8e003f */
[----:B------:R-:W-:-:S02]  /*11f20*/  UIMAD UR15, UR15, 0x70, URZ ;  /* 0x000000700f0f78a4 */ /* 0x000fc4000f8e023f */
[----:B------:R-:W-:Y:S02]  /*11f30*/  UIMAD UR23, UR23, 0x70, URZ ;  /* 0x00000070171778a4 */ /* 0x000fe4000f8e023f */
[----:B------:R-:W-:Y:S02]  /*11f40*/  USHF.L.U32 UR17, UR4, 0x5, URZ ;  /* 0x0000000504117899 */ /* 0x000fe4000800063f */
[----:B------:R-:W-:Y:S02]  /*11f50*/  USHF.L.U32 UR20, UR4, 0x6, URZ ;  /* 0x0000000604147899 */ /* 0x000fe4000800063f */
[----:B------:R-:W-:Y:S02]  /*11f60*/  UIADD3 UR10, UR10, UR51, URZ ;  /* 0x000000330a0a7290 */ /* 0x000fe4000fffe03f */
[----:B------:R-:W-:Y:S02]  /*11f70*/  UIADD3 UR13, UR13, UR49, URZ ;  /* 0x000000310d0d7290 */ /* 0x000fe4000fffe03f */
[----:B------:R-:W-:-:S02]  /*11f80*/  UIADD3 UR14, UR14, UR47, URZ ;  /* 0x0000002f0e0e7290 */ /* 0x000fc4000fffe03f */
[----:B------:R-:W-:Y:S02]  /*11f90*/  UIADD3 UR15, UR15, UR45, URZ ;  /* 0x0000002d0f0f7290 */ /* 0x000fe4000fffe03f */
[----:B------:R-:W-:Y:S02]  /*11fa0*/  UIADD3 UR18, UR18, UR43, URZ ;  /* 0x0000002b12127290 */ /* 0x000fe4000fffe03f */
[----:B------:R-:W-:Y:S02]  /*11fb0*/  UIADD3 UR21, UR21, UR41, URZ ;  /* 0x0000002915157290 */ /* 0x000fe4000fffe03f */
[----:B------:R-:W-:Y:S02]  /*11fc0*/  UIADD3 UR22, UR22, UR39, URZ ;  /* 0x0000002716167290 */ /* 0x000fe4000fffe03f */
[----:B------:R-:W-:Y:S01]  /*11fd0*/  UIADD3 UR23, UR23, UR37, URZ ;  /* 0x0000002517177290 */ /* 0x000fe2000fffe03f */
[----:B---3--:R-:W-:Y:S02]  /*11fe0*/  MOV R3, R7 ;  /* 0x0000000700037202 */ /* 0x008fe40000000f00 */
[----:B----4-:R-:W-:-:S05]  /*11ff0*/  MOV R2, R4 ;  /* 0x0000000400027202 */ /* 0x010fca0000000f00 */
[----:B------:R1:W-:Y:S01]  /*12000*/  STL.64 [R1+0xa0], R2 ;  /* 0x0000a00201007387 */ /* 0x0003e20000100a00 */
[----:B--2---:R-:W-:Y:S01]  /*12010*/  ISETP.GE.AND P0, PT, R8, c[0x0][0x220], PT ;  /* 0x0000880008007a0c */ /* 0x004fe20003f06270 */
[----:B------:R-:W-:Y:S05]  /*12020*/  BRA `(.L_x_172) ;  /* 0x0000056000007947 */ /* 0x000fea0003800000 */
.L_x_174:
[----:B------:R-:W2:Y:S01]  /*12030*/  LDL.64 R134, [R1+0xb8] ;  /* 0x0000b80001867983 */ /* 0x000ea20000100a00 */
[----:B------:R-:W-:Y:S02]  /*12040*/  ULDC.64 UR4, c[0x0][0x198] ;  /* 0x0000660000047ab9 */ /* 0x000fe40000000a00 */
[----:B------:R-:W-:Y:S01]  /*12050*/  UIADD3 UR32, UR33, -0x1, URZ ;  /* 0xffffffff21207890 */ /* 0x000fe2000fffe03f */
[----:B------:R-:W3:Y:S03]  /*12060*/  LDL.64 R248, [R1+0xb0] ;  /* 0x0000b00001f87983 */ /* 0x000ee60000100a00 */
[----:B------:R-:W-:Y:S01]  /*12070*/  USHF.R.S32.HI UR7, URZ, 0x1f, UR32 ;  /* 0x0000001f3f077899 */ /* 0x000fe20008011420 */
[----:B------:R1:W-:Y:S01]  /*12080*/  @P0 STS.128 [R246+0x4000], RZ ;  /* 0x004000fff6000388 */ /* 0x0003e20000000c00 */
[----:B------:R-:W-:Y:S02]  /*12090*/  UIMAD.WIDE.U32 UR54, UR32, UR4, URZ ;  /* 0x00000004203672a5 */ /* 0x000fe4000f8e003f */
[----:B------:R-:W-:Y:S04]  /*120a0*/  UIMAD UR7, UR7, UR4, URZ ;  /* 0x00000004070772a4 */ /* 0x000fe8000f8e023f */
[----:B------:R-:W-:Y:S01]  /*120b0*/  UIMAD UR7, UR32, UR5, UR7 ;  /* 0x00000005200772a4 */ /* 0x000fe2000f8e0207 */
[----:B------:R-:W-:Y:S03]  /*120c0*/  IMAD.U32 R0, RZ, RZ, UR54 ;  /* 0x00000036ff007e24 */ /* 0x000fe6000f8e00ff */
[----:B------:R-:W-:Y:S06]  /*120d0*/  UIADD3 UR7, UR55, UR7, URZ ;  /* 0x0000000737077290 */ /* 0x000fec000fffe03f */
[----:B------:R-:W-:Y:S02]  /*120e0*/  IMAD.U32 R2, RZ, RZ, UR7 ;  /* 0x00000007ff027e24 */ /* 0x000fe4000f8e00ff */
[----:B--2---:R-:W-:Y:S01]  /*120f0*/  IMAD.U32 R135, RZ, RZ, UR54 ;  /* 0x00000036ff877e24 */ /* 0x004fe2000f8e00ff */
[----:B------:R-:W-:Y:S04]  /*12100*/  LEA R0, P3, R0, R134, 0x7 ;  /* 0x0000008600007211 */ /* 0x000fe800078638ff */
[----:B------:R-:W-:Y:S02]  /*12110*/  @!P0 IADD3 R3, P2, R0, UR25, RZ ;  /* 0x0000001900038c10 */ /* 0x000fe4000ff5e0ff */
[----:B---3--:R-:W-:Y:S02]  /*12120*/  LEA.HI.X R2, R135, R249, R2, 0x7, P3 ;  /* 0x000000f987027211 */ /* 0x008fe400018f3c02 */
[C---:B------:R-:W-:Y:S02]  /*12130*/  @!P0 LEA R216, P6, R3.reuse, c[0x0][0x168], 0x1 ;  /* 0x00005a0003d88a11 */ /* 0x040fe400078c08ff */
[----:B------:R-:W-:Y:S02]  /*12140*/  @!P0 IADD3.X R136, R2, UR24, RZ, P2, !PT ;  /* 0x0000001802888c10 */ /* 0x000fe400097fe4ff */
[C---:B------:R-:W-:Y:S02]  /*12150*/  @!P0 IADD3 R134, P5, R0.reuse, UR17, RZ ;  /* 0x0000001100868c10 */ /* 0x040fe4000ffbe0ff */
[----:B------:R-:W-:Y:S02]  /*12160*/  @!P0 LEA.HI.X R217, R3, c[0x0][0x16c], R136, 0x1, P6 ;  /* 0x00005b0003d98a11 */ /* 0x000fe400030f0c88 */
[----:B------:R-:W-:Y:S02]  /*12170*/  @!P0 LEA R210, P6, R0, c[0x0][0x168], 0x1 ;  /* 0x00005a0000d28a11 */ /* 0x000fe400078c08ff */
[----:B------:R-:W-:Y:S02]  /*12180*/  @!P0 LEA R214, P4, R134, c[0x0][0x168], 0x1 ;  /* 0x00005a0086d68a11 */ /* 0x000fe400078808ff */
[----:B------:R-:W-:Y:S02]  /*12190*/  @!P0 LEA.HI.X R211, R0, c[0x0][0x16c], R2, 0x1, P6 ;  /* 0x00005b0000d38a11 */ /* 0x000fe400030f0c02 */
[----:B------:R-:W-:Y:S02]  /*121a0*/  @!P0 IADD3.X R204, R2, UR16, RZ, P5, !PT ;  /* 0x0000001002cc8c10 */ /* 0x000fe4000affe4ff */
[----:B------:R-:W-:Y:S01]  /*121b0*/  @!P0 IADD3 R135, P3, R0, UR42, RZ ;  /* 0x0000002a00878c10 */ /* 0x000fe2000ff7e0ff */
[----:B------:R-:W-:Y:S01]  /*121c0*/  @!PT LDS RZ, [RZ] ;  /* 0x00000000fffff984 */ /* 0x000fe20000000800 */
[----:B------:R-:W-:Y:S01]  /*121d0*/  @!PT LDS RZ, [RZ] ;  /* 0x00000000fffff984 */ /* 0x000fe20000000800 */
[----:B------:R-:W-:Y:S01]  /*121e0*/  @!PT LDS RZ, [RZ] ;  /* 0x00000000fffff984 */ /* 0x000fe20000000800 */
[----:B------:R1:W-:Y:S01]  /*121f0*/  @!P0 LDGSTS.E.BYPASS.LTC128B.128 [R246+0x4000], [R210.64] ;  /* 0x04000000d2f68fae */ /* 0x0003e2000b901d74 */
[----:B------:R-:W-:Y:S02]  /*12200*/  @!P0 LEA.HI.X R215, R134, c[0x0][0x16c], R204, 0x1, P4 ;  /* 0x00005b0086d78a11 */ /* 0x000fe400020f0ccc */
[C---:B------:R-:W-:Y:S01]  /*12210*/  @!P0 LEA R212, P2, R135.reuse, c[0x0][0x168], 0x1 ;  /* 0x00005a0087d48a11 */ /* 0x040fe200078408ff */
[----:B------:R1:W-:Y:S01]  /*12220*/  @P0 STS.128 [R246+0x4800], RZ ;  /* 0x004800fff6000388 */ /* 0x0003e20000000c00 */
[----:B------:R-:W-:Y:S02]  /*12230*/  @!P0 IADD3.X R205, R2, UR18, RZ, P3, !PT ;  /* 0x0000001202cd8c10 */ /* 0x000fe40009ffe4ff */
[C---:B------:R-:W-:Y:S01]  /*12240*/  @!P0 IADD3 R3, P5, R0.reuse, UR20, RZ ;  /* 0x0000001400038c10 */ /* 0x040fe2000ffbe0ff */
[----:B------:R-:W-:Y:S01]  /*12250*/  @!PT LDS RZ, [RZ] ;  /* 0x00000000fffff984 */ /* 0x000fe20000000800 */
[----:B------:R-:W-:Y:S01]  /*12260*/  @!PT LDS RZ, [RZ] ;  /* 0x00000000fffff984 */ /* 0x000fe20000000800 */
[----:B------:R-:W-:Y:S01]  /*12270*/  @!PT LDS RZ, [RZ] ;  /* 0x00000000fffff984 */ /* 0x000fe20000000800 */
[----:B------:R1:W-:Y:S01]  /*12280*/  @!P0 LDGSTS.E.BYPASS.LTC128B.128 [R246+0x4800], [R216.64] ;  /* 0x04800000d8f68fae */ /* 0x0003e2000b901d74 */
[----:B------:R-:W-:Y:S02]  /*12290*/  @!P0 LEA.HI.X R213, R135, c[0x0][0x16c], R205, 0x1, P2 ;  /* 0x00005b0087d58a11 */ /* 0x000fe400010f0ccd */
[----:B------:R-:W-:Y:S01]  /*122a0*/  @!P0 LEA R208, P6, R3, c[0x0][0x168], 0x1 ;  /* 0x00005a0003d08a11 */ /* 0x000fe200078c08ff */
[----:B------:R1:W-:Y:S01]  /*122b0*/  @P0 STS.128 [R246+0x5000], RZ ;  /* 0x005000fff6000388 */ /* 0x0003e20000000c00 */
[C---:B------:R-:W-:Y:S02]  /*122c0*/  @!P0 IADD3 R135, P4, R0.reuse, UR40, RZ ;  /* 0x0000002800878c10 */ /* 0x040fe4000ff9e0ff */
[C---:B------:R-:W-:Y:S01]  /*122d0*/  @!P0 IADD3 R136, P2, R0.reuse, UR38, RZ ;  /* 0x0000002600888c10 */ /* 0x040fe2000ff5e0ff */
[----:B------:R-:W-:Y:S01]  /*122e0*/  @!PT LDS RZ, [RZ] ;  /* 0x00000000fffff984 */ /* 0x000fe20000000800 */
[----:B------:R-:W-:Y:S01]  /*122f0*/  @!PT LDS RZ, [RZ] ;  /* 0x00000000fffff984 */ /* 0x000fe20000000800 */
[----:B------:R-:W-:Y:S01]  /*12300*/  @!PT LDS RZ, [RZ] ;  /* 0x00000000fffff984 */ /* 0x000fe20000000800 */
[----:B------:R1:W-:Y:S01]  /*12310*/  @!P0 LDGSTS.E.BYPASS.LTC128B.128 [R246+0x5000], [R214.64] ;  /* 0x05000000d6f68fae */ /* 0x0003e2000b901d74 */
[----:B------:R-:W-:Y:S02]  /*12320*/  @!P0 IADD3 R218, P3, R0, UR36, RZ ;  /* 0x0000002400da8c10 */ /* 0x000fe4000ff7e0ff */
[C---:B------:R-:W-:Y:S01]  /*12330*/  @!P0 IADD3.X R0, R2.reuse, UR19, RZ, P5, !PT ;  /* 0x0000001302008c10 */ /* 0x040fe2000affe4ff */
[----:B------:R1:W-:Y:S01]  /*12340*/  @P0 STS.128 [R246+0x5800], RZ ;  /* 0x005800fff6000388 */ /* 0x0003e20000000c00 */
[----:B------:R-:W-:Y:S02]  /*12350*/  @!P0 LEA R206, P5, R135, c[0x0][0x168], 0x1 ;  /* 0x00005a0087ce8a11 */ /* 0x000fe400078a08ff */
[----:B------:R-:W-:Y:S01]  /*12360*/  @!P0 LEA.HI.X R209, R3, c[0x0][0x16c], R0, 0x1, P6 ;  /* 0x00005b0003d18a11 */ /* 0x000fe200030f0c00 */
[----:B------:R-:W-:Y:S01]  /*12370*/  @!PT LDS RZ, [RZ] ;  /* 0x00000000fffff984 */ /* 0x000fe20000000800 */
[----:B------:R-:W-:Y:S01]  /*12380*/  @!PT LDS RZ, [RZ] ;  /* 0x00000000fffff984 */ /* 0x000fe20000000800 */
[----:B------:R-:W-:Y:S01]  /*12390*/  @!PT LDS RZ, [RZ] ;  /* 0x00000000fffff984 */ /* 0x000fe20000000800 */
[----:B------:R1:W-:Y:S01]  /*123a0*/  @!P0 LDGSTS.E.BYPASS.LTC128B.128 [R246+0x5800], [R212.64] ;  /* 0x05800000d4f68fae */ /* 0x0003e2000b901d74 */
[----:B------:R-:W-:Y:S02]  /*123b0*/  @!P0 IADD3.X R205, R2, UR21, RZ, P4, !PT ;  /* 0x0000001502cd8c10 */ /* 0x000fe4000a7fe4ff */
[----:B------:R-:W-:Y:S01]  /*123c0*/  @!P0 LEA R204, P4, R136, c[0x0][0x168], 0x1 ;  /* 0x00005a0088cc8a11 */ /* 0x000fe200078808ff */
[----:B------:R1:W-:Y:S01]  /*123d0*/  @P0 STS.128 [R246+0x6000], RZ ;  /* 0x006000fff6000388 */ /* 0x0003e20000000c00 */
[----:B------:R-:W-:Y:S02]  /*123e0*/  @!P0 LEA.HI.X R207, R135, c[0x0][0x16c], R205, 0x1, P5 ;  /* 0x00005b0087cf8a11 */ /* 0x000fe400028f0ccd */
[----:B------:R-:W-:Y:S01]  /*123f0*/  @!P0 IADD3.X R219, R2, UR22, RZ, P2, !PT ;  /* 0x0000001602db8c10 */ /* 0x000fe200097fe4ff */
[----:B------:R-:W-:Y:S01]  /*12400*/  @!PT LDS RZ, [RZ] ;  /* 0x00000000fffff984 */ /* 0x000fe20000000800 */
[----:B------:R-:W-:Y:S01]  /*12410*/  @!PT LDS RZ, [RZ] ;  /* 0x00000000fffff984 */ /* 0x000fe20000000800 */
[----:B------:R-:W-:Y:S01]  /*12420*/  @!PT LDS RZ, [RZ] ;  /* 0x00000000fffff984 */ /* 0x000fe20000000800 */
[----:B------:R1:W-:Y:S01]  /*12430*/  @!P0 LDGSTS.E.BYPASS.LTC128B.128 [R246+0x6000], [R208.64] ;  /* 0x06000000d0f68fae */ /* 0x0003e2000b901d74 */
[----:B------:R-:W-:Y:S02]  /*12440*/  @!P0 LEA R134, P2, R218, c[0x0][0x168], 0x1 ;  /* 0x00005a00da868a11 */ /* 0x000fe400078408ff */
[----:B------:R-:W-:Y:S01]  /*12450*/  @!P0 LEA.HI.X R205, R136, c[0x0][0x16c], R219, 0x1, P4 ;  /* 0x00005b0088cd8a11 */ /* 0x000fe200020f0cdb */
[----:B------:R1:W-:Y:S01]  /*12460*/  @P0 STS.128 [R246+0x6800], RZ ;  /* 0x006800fff6000388 */ /* 0x0003e20000000c00 */
[----:B------:R-:W-:Y:S03]  /*12470*/  @!P0 IADD3.X R2, R2, UR23, RZ, P3, !PT ;  /* 0x0000001702028c10 */ /* 0x000fe60009ffe4ff */
[----:B------:R-:W-:Y:S01]  /*12480*/  @!PT LDS RZ, [RZ] ;  /* 0x00000000fffff984 */ /* 0x000fe20000000800 */
[----:B------:R-:W-:Y:S01]  /*12490*/  @!PT LDS RZ, [RZ] ;  /* 0x00000000fffff984 */ /* 0x000fe20000000800 */
[----:B------:R-:W-:Y:S01]  /*124a0*/  @!PT LDS RZ, [RZ] ;  /* 0x00000000fffff984 */ /* 0x000fe20000000800 */
[----:B------:R1:W-:Y:S01]  /*124b0*/  @!P0 LDGSTS.E.BYPASS.LTC128B.128 [R246+0x6800], [R206.64] ;  /* 0x06800000cef68fae */ /* 0x0003e2000b901d74 */
[----:B------:R-:W-:Y:S03]  /*124c0*/  @!P0 LEA.HI.X R135, R218, c[0x0][0x16c], R2, 0x1, P2 ;  /* 0x00005b00da878a11 */ /* 0x000fe600010f0c02 */
        /* <DEDUP_REMOVED lines=10> */
[----:B------:R-:W0:Y:S01]  /*12570*/  LDGDEPBAR ;  /* 0x00000000000079af */ /* 0x000e220000000000 */
[----:B------:R-:W-:-:S05]  /*12580*/  BRA `(.L_x_173) ;  /* 0x00000fc000007947 */ /* 0x000fca0003800000 */
.L_x_172:
[----:B------:R-:W2:Y:S01]  /*12590*/  LDL.64 R4, [R1+0xa0] ;  /* 0x0000a00001047983 */ /* 0x000ea20000100a00 */
[----:B------:R-:W-:Y:S04]  /*125a0*/  DEPBAR.LE SB0, 0x0 ;  /* 0x000080000000791a */ /* 0x000fe80000000000 */
[----:B------:R-:W-:Y:S01]  /*125b0*/  USHF.R.S32.HI UR5, URZ, 0x1f, UR33 ;  /* 0x0000001f3f057899 */ /* 0x000fe20008011421 */
[----:B------:R-:W-:Y:S01]  /*125c0*/  BAR.SYNC.DEFER_BLOCKING 0x0 ;  /* 0x0000000000007b1d */ /* 0x000fe20000010000 */
[----:B------:R-:W-:Y:S01]  /*125d0*/  UIMAD UR4, UR26, UR33, URZ ;  /* 0x000000211a0472a4 */ /* 0x000fe2000f8e023f */
[----:B-1----:R-:W-:Y:S03]  /*125e0*/  IMAD.U32 R2, RZ, RZ, UR33 ;  /* 0x00000021ff027e24 */ /* 0x002fe6000f8e00ff */
[----:B------:R-:W-:Y:S01]  /*125f0*/  UIMAD UR4, UR5, UR27, UR4 ;  /* 0x0000001b050472a4 */ /* 0x000fe2000f8e0204 */
[----:B------:R-:W-:Y:S01]  /*12600*/  @P0 STS.128 [R246+0x8000], RZ ;  /* 0x008000fff6000388 */ /* 0x000fe20000000c00 */
[----:B--2---:R-:W-:Y:S05]  /*12610*/  IMAD.WIDE.U32 R2, R2, UR27, R4 ;  /* 0x0000001b02027c25 */ /* 0x004fea000f8e0004 */
[----:B------:R-:W-:Y:S02]  /*12620*/  IADD3 R0, R3, UR4, RZ ;  /* 0x0000000403007c10 */ /* 0x000fe4000fffe0ff */
[C---:B------:R-:W-:Y:S02]  /*12630*/  @!P0 IADD3 R3, P1, R2.reuse, UR29, RZ ;  /* 0x0000001d02038c10 */ /* 0x040fe4000ff3e0ff */
[----:B------:R-:W-:Y:S02]  /*12640*/  @!P0 IADD3 R4, P6, R2, UR9, RZ ;  /* 0x0000000902048c10 */ /* 0x000fe4000ffde0ff */
[----:B------:R-:W-:Y:S02]  /*12650*/  @!P0 IADD3.X R6, R0, UR28, RZ, P1, !PT ;  /* 0x0000001c00068c10 */ /* 0x000fe40008ffe4ff */
[C---:B------:R-:W-:Y:S02]  /*12660*/  @!P0 LEA R16, P1, R3.reuse, c[0x0][0x170], 0x1 ;  /* 0x00005c0003108a11 */ /* 0x040fe400078208ff */
[C---:B------:R-:W-:Y:S02]  /*12670*/  @!P0 IADD3 R5, P5, R2.reuse, UR50, RZ ;  /* 0x0000003202058c10 */ /* 0x040fe4000ffbe0ff */
[----:B------:R-:W-:Y:S02]  /*12680*/  @!P0 LEA.HI.X R17, R3, c[0x0][0x174], R6, 0x1, P1 ;  /* 0x00005d0003118a11 */ /* 0x000fe400008f0c06 */
[----:B------:R-:W-:Y:S02]  /*12690*/  @!P0 LEA R14, P1, R2, c[0x0][0x170], 0x1 ;  /* 0x00005c00020e8a11 */ /* 0x000fe400078208ff */
[----:B------:R-:W-:Y:S02]  /*126a0*/  @!P0 IADD3.X R6, R0, UR8, RZ, P6, !PT ;  /* 0x0000000800068c10 */ /* 0x000fe4000b7fe4ff */
[----:B------:R-:W-:Y:S02]  /*126b0*/  @!P0 LEA.HI.X R15, R2, c[0x0][0x174], R0, 0x1, P1 ;  /* 0x00005d00020f8a11 */ /* 0x000fe400008f0c00 */
[----:B------:R-:W-:Y:S02]  /*126c0*/  @!P0 LEA R12, P6, R4, c[0x0][0x170], 0x1 ;  /* 0x00005c00040c8a11 */ /* 0x000fe400078c08ff */
[----:B------:R-:W-:Y:S01]  /*126d0*/  @!P0 IADD3.X R8, R0, UR10, RZ, P5, !PT ;  /* 0x0000000a00088c10 */ /* 0x000fe2000affe4ff */
[----:B------:R-:W-:Y:S01]  /*126e0*/  @!PT LDS RZ, [RZ] ;  /* 0x00000000fffff984 */ /* 0x000fe20000000800 */
[----:B------:R-:W-:Y:S01]  /*126f0*/  @!PT LDS RZ, [RZ] ;  /* 0x00000000fffff984 */ /* 0x000fe20000000800 */
[----:B------:R-:W-:Y:S01]  /*12700*/  @!PT LDS RZ, [RZ] ;  /* 0x00000000fffff984 */ /* 0x000fe20000000800 */
[----:B------:R1:W-:Y:S01]  /*12710*/  @!P0 LDGSTS.E.BYPASS.LTC128B.128 [R246+0x8000], [R14.64] ;  /* 0x080000000ef68fae */ /* 0x0003e2000b901d74 */
[----:B------:R-:W-:Y:S02]  /*12720*/  @!P0 LEA.HI.X R13, R4, c[0x0][0x174], R6, 0x1, P6 ;  /* 0x00005d00040d8a11 */ /* 0x000fe400030f0c06 */
[C---:B------:R-:W-:Y:S02]  /*12730*/  @!P0 LEA R10, P5, R5.reuse, c[0x0][0x170], 0x1 ;  /* 0x00005c00050a8a11 */ /* 0x040fe400078a08ff */
[----:B------:R-:W-:Y:S01]  /*12740*/  @!P0 IADD3 R7, P4, R2, UR12, RZ ;  /* 0x0000000c02078c10 */ /* 0x000fe2000ff9e0ff */
[----:B------:R-:W-:Y:S01]  /*12750*/  @P0 STS.128 [R246+0x8800], RZ ;  /* 0x008800fff6000388 */ /* 0x000fe20000000c00 */
[----:B------:R-:W-:Y:S02]  /*12760*/  @!P0 LEA.HI.X R11, R5, c[0x0][0x174], R8, 0x1, P5 ;  /* 0x00005d00050b8a11 */ /* 0x000fe400028f0c08 */
[----:B------:R-:W-:Y:S02]  /*12770*/  @!P0 IADD3.X R5, R0, UR11, RZ, P4, !PT ;  /* 0x0000000b00058c10 */ /* 0x000fe4000a7fe4ff */
[C---:B------:R-:W-:Y:S01]  /*12780*/  @!P0 LEA R8, P4, R7.reuse, c[0x0][0x170], 0x1 ;  /* 0x00005c0007088a11 */ /* 0x040fe200078808ff */
[----:B------:R-:W-:Y:S01]  /*12790*/  @!PT LDS RZ, [RZ] ;  /* 0x00000000fffff984 */ /* 0x000fe20000000800 */
[----:B------:R-:W-:Y:S01]  /*127a0*/  @!PT LDS RZ, [RZ] ;  /* 0x00000000fffff984 */ /* 0x000fe20000000800 */
[----:B------:R-:W-:Y:S01]  /*127b0*/  @!PT LDS RZ, [RZ] ;  /* 0x00000000fffff984 */ /* 0x000fe20000000800 */
[----:B------:R2:W-:Y:S01]  /*127c0*/  @!P0 LDGSTS.E.BYPASS.LTC128B.128 [R246+0x8800], [R16.64] ;  /* 0x0880000010f68fae */ /* 0x0005e2000b901d74 */
[----:B------:R-:W-:Y:S02]  /*127d0*/  @!P0 IADD3 R18, P3, R2, UR48, RZ ;  /* 0x0000003002128c10 */ /* 0x000fe4000ff7e0ff */
[----:B------:R-:W-:Y:S02]  /*127e0*/  @!P0 LEA.HI.X R9, R7, c[0x0][0x174], R5, 0x1, P4 ;  /* 0x00005d0007098a11 */ /* 0x000fe400020f0c05 */
[----:B------:R-:W-:Y:S01]  /*127f0*/  @!P0 IADD3.X R20, R0, UR13, RZ, P3, !PT ;  /* 0x0000000d00148c10 */ /* 0x000fe20009ffe4ff */
[----:B------:R-:W-:Y:S01]  /*12800*/  @P0 STS.128 [R246+0x9000], RZ ;  /* 0x009000fff6000388 */ /* 0x000fe20000000c00 */
[----:B------:R-:W-:Y:S02]  /*12810*/  @!P0 LEA R6, P3, R18, c[0x0][0x170], 0x1 ;  /* 0x00005c0012068a11 */ /* 0x000fe400078608ff */
[----:B------:R-:W-:Y:S02]  /*12820*/  @!P0 IADD3 R19, P2, R2, UR46, RZ ;  /* 0x0000002e02138c10 */ /* 0x000fe4000ff5e0ff */
[----:B------:R-:W-:Y:S01]  /*12830*/  @!P0 LEA.HI.X R7, R18, c[0x0][0x174], R20, 0x1, P3 ;  /* 0x00005d0012078a11 */ /* 0x000fe200018f0c14 */
[----:B------:R-:W-:Y:S01]  /*12840*/  @!PT LDS RZ, [RZ] ;  /* 0x00000000fffff984 */ /* 0x000fe20000000800 */
[----:B------:R-:W-:Y:S01]  /*12850*/  @!PT LDS RZ, [RZ] ;  /* 0x00000000fffff984 */ /* 0x000fe20000000800 */
[----:B------:R-:W-:Y:S01]  /*12860*/  @!PT LDS RZ, [RZ] ;  /* 0x00000000fffff984 */ /* 0x000fe20000000800 */
[----:B------:R1:W-:Y:S01]  /*12870*/  @!P0 LDGSTS.E.BYPASS.LTC128B.128 [R246+0x9000], [R12.64] ;  /* 0x090000000cf68fae */ /* 0x0003e2000b901d74 */
[----:B------:R-:W-:Y:S02]  /*12880*/  @!P0 IADD3.X R21, R0, UR14, RZ, P2, !PT ;  /* 0x0000000e00158c10 */ /* 0x000fe400097fe4ff */
        /* <DEDUP_REMOVED lines=9> */
[----:B------:R3:W-:Y:S03]  /*12920*/  @!P0 LDGSTS.E.BYPASS.LTC128B.128 [R246+0x9800], [R10.64] ;  /* 0x098000000af68fae */ /* 0x0007e6000b901d74 */
[----:B------:R-:W-:Y:S02]  /*12930*/  @!P0 LEA.HI.X R3, R3, c[0x0][0x174], R0, 0x1, P1 ;  /* 0x00005d0003038a11 */ /* 0x000fe400008f0c00 */
[----:B------:R-:W-:Y:S01]  /*12940*/  ISETP.LT.AND P1, PT, RZ, UR33, PT ;  /* 0x00000021ff007c0c */ /* 0x000fe2000bf21270 */
[----:B------:R-:W-:Y:S06]  /*12950*/  @P0 STS.128 [R246+0xa000], RZ ;  /* 0x00a000fff6000388 */ /* 0x000fec0000000c00 */
[----:B------:R-:W-:Y:S01]  /*12960*/  @!PT LDS RZ, [RZ] ;  /* 0x00000000fffff984 */ /* 0x000fe20000000800 */
[----:B------:R-:W-:Y:S01]  /*12970*/  @!PT LDS RZ, [RZ] ;  /* 0x00000000fffff984 */ /* 0x000fe20000000800 */
[----:B------:R-:W-:Y:S01]  /*12980*/  @!PT LDS RZ, [RZ] ;  /* 0x00000000fffff984 */ /* 0x000fe20000000800 */
[----:B------:R3:W-:Y:S06]  /*12990*/  @!P0 LDGSTS.E.BYPASS.LTC128B.128 [R246+0xa000], [R8.64] ;  /* 0x0a00000008f68fae */ /* 0x0007ec000b901d74 */
        /* <DEDUP_REMOVED lines=15> */
[----:B------:R-:W-:Y:S06]  /*12a90*/  LDSM.16.M88.4 R128, [R234] ;  /* 0x00000000ea80783b */ /* 0x000fec0000000200 */
[----:B--2---:R-:W4:Y:S06]  /*12aa0*/  LDSM.16.M88.4 R16, [R139+0x4000] ;  /* 0x004000008b10783b */ /* 0x004f2c0000000200 */
[----:B------:R-:W3:Y:S06]  /*12ab0*/  LDSM.16.M88.4 R124, [R234+0x2000] ;  /* 0x00200000ea7c783b */ /* 0x000eec0000000200 */
[----:B------:R-:W2:Y:S06]  /*12ac0*/  LDSM.16.M88.4 R32, [R139+0x4800] ;  /* 0x004800008b20783b */ /* 0x000eac0000000200 */
[----:B------:R-:W0:Y:S06]  /*12ad0*/  LDGDEPBAR ;  /* 0x00000000000079af */ /* 0x000e2c0000000000 */
[----:B------:R-:W5:Y:S06]  /*12ae0*/  LDSM.16.M88.4 R48, [R139+0x5000] ;  /* 0x005000008b30783b */ /* 0x000f6c0000000200 */
[----:B------:R-:W2:Y:S06]  /*12af0*/  LDSM.16.M88.4 R64, [R139+0x5800] ;  /* 0x005800008b40783b */ /* 0x000eac0000000200 */
[----:B------:R-:W5:Y:S01]  /*12b00*/  LDSM.16.M88.4 R80, [R139+0x6000] ;  /* 0x006000008b50783b */ /* 0x000f620000000200 */
[-C--:B----4-:R-:W-:Y:S05]  /*12b10*/  HMMA.16816.F32.BF16 R4, R128, R16.reuse, RZ ;  /* 0x000000108004723c */ /* 0x090fea00000418ff */
[----:B------:R-:W4:Y:S03]  /*12b20*/  LDSM.16.M88.4 R96, [R139+0x6800] ;  /* 0x006800008b60783b */ /* 0x000f260000000200 */
[C---:B---3--:R-:W-:Y:S03]  /*12b30*/  HMMA.16816.F32.BF16 R8, R124.reuse, R16, RZ ;  /* 0x000000107c08723c */ /* 0x048fe600000418ff */
[----:B------:R-:W3:Y:S06]  /*12b40*/  LDSM.16.M88.4 R112, [R139+0x7000] ;  /* 0x007000008b70783b */ /* 0x000eec0000000200 */
[----:B------:R-:W3:Y:S01]  /*12b50*/  LDSM.16.M88.4 R204, [R139+0x7800] ;  /* 0x007800008bcc783b */ /* 0x000ee20000000200 */
[-C--:B-1----:R-:W-:Y:S05]  /*12b60*/  HMMA.16816.F32.BF16 R12, R124, R18.reuse, RZ ;  /* 0x000000127c0c723c */ /* 0x082fea00000418ff */
[----:B------:R-:W-:Y:S03]  /*12b70*/  LDSM.16.M88.4 R208, [R237] ;  /* 0x00000000edd0783b */ /* 0x000fe60000000200 */
[C---:B------:R-:W-:Y:S03]  /*12b80*/  HMMA.16816.F32.BF16 R16, R128.reuse, R18, RZ ;  /* 0x000000128010723c */ /* 0x040fe600000418ff */
[----:B------:R-:W1:Y:S05]  /*12b90*/  LDSM.16.M88.4 R212, [R233+0x4000] ;  /* 0x00400000e9d4783b */ /* 0x000e6a0000000200 */
[-C--:B--2---:R-:W-:Y:S01]  /*12ba0*/  HMMA.16816.F32.BF16 R20, R128, R32.reuse, RZ ;  /* 0x000000208014723c */ /* 0x084fe200000418ff */
[----:B------:R-:W2:Y:S06]  /*12bb0*/  LDSM.16.M88.4 R216, [R237+0x2000] ;  /* 0x00200000edd8783b */ /* 0x000eac0000000200 */
[----:B------:R-:W1:Y:S01]  /*12bc0*/  LDSM.16.M88.4 R220, [R233+0x4800] ;  /* 0x00480000e9dc783b */ /* 0x000e620000000200 */
[C---:B------:R-:W-:Y:S05]  /*12bd0*/  HMMA.16816.F32.BF16 R24, R124.reuse, R32, RZ ;  /* 0x000000207c18723c */ /* 0x040fea00000418ff */
[----:B------:R-:W-:Y:S03]  /*12be0*/  LDSM.16.M88.4 R224, [R233+0x6000] ;  /* 0x00600000e9e0783b */ /* 0x000fe60000000200 */
[-C--:B------:R-:W-:Y:S08]  /*12bf0*/  HMMA.16816.F32.BF16 R28, R124, R34.reuse, RZ ;  /* 0x000000227c1c723c */ /* 0x080ff000000418ff */
[C---:B------:R-:W-:Y:S08]  /*12c00*/  HMMA.16816.F32.BF16 R32, R128.reuse, R34, RZ ;  /* 0x000000228020723c */ /* 0x040ff000000418ff */
[-C--:B-----5:R-:W-:Y:S08]  /*12c10*/  HMMA.16816.F32.BF16 R36, R128, R48.reuse, RZ ;  /* 0x000000308024723c */ /* 0x0a0ff000000418ff */
        /* <DEDUP_REMOVED lines=23> */
[----:B------:R-:W3:Y:S07]  /*12d90*/  LDSM.16.M88.4 R204, [R233+0x5000] ;  /* 0x00500000e9cc783b */ /* 0x000eee0000000200 */
[-C--:B-1----:R-:W-:Y:S08]  /*12da0*/  HMMA.16816.F32.BF16 R4, R208, R212.reuse, R4 ;  /* 0x000000d4d004723c */ /* 0x082ff00000041804 */
[C---:B--2---:R-:W-:Y:S08]  /*12db0*/  HMMA.16816.F32.BF16 R8, R216.reuse, R212, R8 ;  /* 0x000000d4d808723c */ /* 0x044ff00000041808 */
[-C--:B------:R-:W-:Y:S08]  /*12dc0*/  HMMA.16816.F32.BF16 R12, R216, R214.reuse, R12 ;  /* 0x000000d6d80c723c */ /* 0x080ff0000004180c */
[C---:B------:R-:W-:Y:S01]  /*12dd0*/  HMMA.16816.F32.BF16 R16, R208.reuse, R214, R16 ;  /* 0x000000d6d010723c */ /* 0x040fe20000041810 */
[----:B------:R-:W1:Y:S07]  /*12de0*/  LDSM.16.M88.4 R212, [R233+0x5800] ;  /* 0x00580000e9d4783b */ /* 0x000e6e0000000200 */
[-C--:B------:R-:W-:Y:S08]  /*12df0*/  HMMA.16816.F32.BF16 R20, R208, R220.reuse, R20 ;  /* 0x000000dcd014723c */ /* 0x080ff00000041814 */
[C---:B------:R-:W-:Y:S08]  /*12e00*/  HMMA.16816.F32.BF16 R24, R216.reuse, R220, R24 ;  /* 0x000000dcd818723c */ /* 0x040ff00000041818 */
[-C--:B------:R-:W-:Y:S08]  /*12e10*/  HMMA.16816.F32.BF16 R28, R216, R222.reuse, R28 ;  /* 0x000000ded81c723c */ /* 0x080ff0000004181c */
[C---:B------:R-:W-:Y:S01]  /*12e20*/  HMMA.16816.F32.BF16 R32, R208.reuse, R222, R32 ;  /* 0x000000ded020723c */ /* 0x040fe20000041820 */
[----:B------:R-:W-:Y:S07]  /*12e30*/  LDSM.16.M88.4 R220, [R233+0x7800] ;  /* 0x00780000e9dc783b */ /* 0x000fee0000000200 */
        /* <DEDUP_REMOVED lines=15> */
[-C--:B--2---:R-:W-:Y:S08]  /*12f30*/  HMMA.16816.F32.BF16 R84, R208, R204.reuse, R84 ;  /* 0x000000ccd054723c */ /* 0x084ff00000041854 */
[C---:B------:R-:W-:Y:S08]  /*12f40*/  HMMA.16816.F32.BF16 R88, R216.reuse, R204, R88 ;  /* 0x000000ccd858723c */ /* 0x040ff00000041858 */
[-C--:B------:R-:W-:Y:S08]  /*12f50*/  HMMA.16816.F32.BF16 R92, R216, R206.reuse, R92 ;  /* 0x000000ced85c723c */ /* 0x080ff0000004185c */
[C---:B------:R-:W-:Y:S01]  /*12f60*/  HMMA.16816.F32.BF16 R96, R208.reuse, R206, R96 ;  /* 0x000000ced060723c */ /* 0x040fe20000041860 */
[----:B------:R-:W-:Y:S07]  /*12f70*/  LDSM.16.M88.4 R204, [R235] ;  /* 0x00000000ebcc783b */ /* 0x000fee0000000200 */
[-C--:B-1----:R-:W-:Y:S08]  /*12f80*/  HMMA.16816.F32.BF16 R100, R208, R212.reuse, R100 ;  /* 0x000000d4d064723c */ /* 0x082ff00000041864 */
[C---:B------:R-:W-:Y:S08]  /*12f90*/  HMMA.16816.F32.BF16 R104, R216.reuse, R212, R104 ;  /* 0x000000d4d868723c */ /* 0x040ff00000041868 */
[-C--:B------:R-:W-:Y:S08]  /*12fa0*/  HMMA.16816.F32.BF16 R108, R216, R214.reuse, R108 ;  /* 0x000000d6d86c723c */ /* 0x080ff0000004186c */
[C---:B------:R-:W-:Y:S01]  /*12fb0*/  HMMA.16816.F32.BF16 R112, R208.reuse, R214, R112 ;  /* 0x000000d6d070723c */ /* 0x040fe20000041870 */
[----:B------:R-:W1:Y:S07]  /*12fc0*/  LDSM.16.M88.4 R212, [R238] ;  /* 0x00000000eed4783b */ /* 0x000e6e0000000200 */
[-C--:B------:R-:W-:Y:S08]  /*12fd0*/  HMMA.16816.F32.BF16 R116, R208, R220.reuse, R116 ;  /* 0x000000dcd074723c */ /* 0x080ff00000041874 */
[C---:B------:R-:W-:Y:S08]  /*12fe0*/  HMMA.16816.F32.BF16 R120, R216.reuse, R220, R120 ;  /* 0x000000dcd878723c */ /* 0x040ff00000041878 */
[-C--:B------:R-:W-:Y:S01]  /*12ff0*/  HMMA.16816.F32.BF16 R124, R216, R222.reuse, R124 ;  /* 0x000000ded87c723c */ /* 0x080fe2000004187c */
[----:B------:R-:W2:Y:S07]  /*13000*/  LDSM.16.M88.4 R216, [R245] ;  /* 0x00000000f5d8783b */ /* 0x000eae0000000200 */
[----:B------:R-:W-:Y:S01]  /*13010*/  HMMA.16816.F32.BF16 R128, R208, R222, R128 ;  /* 0x000000ded080723c */ /* 0x000fe20000041880 */
[----:B------:R-:W3:Y:S06]  /*13020*/  LDSM.16.M88.4 R208, [R244] ;  /* 0x00000000f4d0783b */ /* 0x000eec0000000200 */
[----:B------:R-:W-:Y:S01]  /*13030*/  LDSM.16.M88.4 R220, [R242] ;  /* 0x00000000f2dc783b */ /* 0x000fe20000000200 */
        /* <DEDUP_REMOVED lines=9> */
[----:B------:R-:W-:Y:S07]  /*130d0*/  LDSM.16.M88.4 R216, [R239] ;  /* 0x00000000efd8783b */ /* 0x000fee0000000200 */
        /* <DEDUP_REMOVED lines=28> */
[----:B------:R-:W2:Y:S07]  /*132a0*/  LDSM.16.M88.4 R224, [R232+0x800] ;  /* 0x00080000e8e0783b */ /* 0x000eae0000000200 */
[----:B------:R-:W-:Y:S01]  /*132b0*/  HMMA.16816.F32.BF16 R128, R204, R218, R128 ;  /* 0x000000dacc80723c */ /* 0x000fe20000041880 */
[----:B------:R-:W3:Y:S06]  /*132c0*/  LDSM.16.M88.4 R204, [R232+0x1000] ;  /* 0x00100000e8cc783b */ /* 0x000eec0000000200 */
[----:B------:R-:W-:Y:S01]  /*132d0*/  LDSM.16.M88.4 R216, [R232+0x2000] ;  /* 0x00200000e8d8783b */ /* 0x000fe20000000200 */
        /* <DEDUP_REMOVED lines=19> */
[----:B------:R-:W1:Y:S01]  /*13410*/  LDSM.16.M88.4 R212, [R232+0x3000] ;  /* 0x00300000e8d4783b */ /* 0x000e620000000200 */
[----:B------:R-:W-:Y:S05]  /*13420*/  DEPBAR.LE SB0, 0x0 ;  /* 0x000080000000791a */ /* 0x000fea0000000000 */
[----:B------:R-:W-:Y:S01]  /*13430*/  BAR.SYNC.DEFER_BLOCKING 0x0 ;  /* 0x0000000000007b1d */ /* 0x000fe20000010000 */
[-C--:B------:R-:W-:Y:S08]  /*13440*/  HMMA.16816.F32.BF16 R68, R208, R216.reuse, R68 ;  /* 0x000000d8d044723c */ /* 0x080ff00000041844 */
[C---:B------:R-:W-:Y:S08]  /*13450*/  HMMA.16816.F32.BF16 R72, R220.reuse, R216, R72 ;  /* 0x000000d8dc48723c */ /* 0x040ff00000041848 */
[-C--:B------:R-:W-:Y:S08]  /*13460*/  HMMA.16816.F32.BF16 R76, R220, R218.reuse, R76 ;  /* 0x000000dadc4c723c */ /* 0x080ff0000004184c */
[C---:B------:R-:W-:Y:S08]  /*13470*/  HMMA.16816.F32.BF16 R80, R208.reuse, R218, R80 ;  /* 0x000000dad050723c */ /* 0x040ff00000041850 */
[-C--:B--2---:R-:W-:Y:S08]  /*13480*/  HMMA.16816.F32.BF16 R84, R208, R204.reuse, R84 ;  /* 0x000000ccd054723c */ /* 0x084ff00000041854 */
[C---:B------:R-:W-:Y:S08]  /*13490*/  HMMA.16816.F32.BF16 R88, R220.reuse, R204, R88 ;  /* 0x000000ccdc58723c */ /* 0x040ff00000041858 */
[-C--:B------:R-:W-:Y:S08]  /*134a0*/  HMMA.16816.F32.BF16 R92, R220, R206.reuse, R92 ;  /* 0x000000cedc5c723c */ /* 0x080ff0000004185c */
[C---:B------:R-:W-:Y:S08]  /*134b0*/  HMMA.16816.F32.BF16 R96, R208.reuse, R206, R96 ;  /* 0x000000ced060723c */ /* 0x040ff00000041860 */
[-C--:B-1----:R-:W-:Y:S08]  /*134c0*/  HMMA.16816.F32.BF16 R100, R208, R212.reuse, R100 ;  /* 0x000000d4d064723c */ /* 0x082ff00000041864 */
[C---:B------:R-:W-:Y:S08]  /*134d0*/  HMMA.16816.F32.BF16 R104, R220.reuse, R212, R104 ;  /* 0x000000d4dc68723c */ /* 0x040ff00000041868 */
[-C--:B------:R-:W-:Y:S08]  /*134e0*/  HMMA.16816.F32.BF16 R108, R220, R214.reuse, R108 ;  /* 0x000000d6dc6c723c */ /* 0x080ff0000004186c */
[C---:B------:R-:W-:Y:S08]  /*134f0*/  HMMA.16816.F32.BF16 R112, R208.reuse, R214, R112 ;  /* 0x000000d6d070723c */ /* 0x040ff00000041870 */
[-C--:B------:R-:W-:Y:S08]  /*13500*/  HMMA.16816.F32.BF16 R116, R208, R224.reuse, R116 ;  /* 0x000000e0d074723c */ /* 0x080ff00000041874 */
[C---:B------:R-:W-:Y:S08]  /*13510*/  HMMA.16816.F32.BF16 R120, R220.reuse, R224, R120 ;  /* 0x000000e0dc78723c */ /* 0x040ff00000041878 */
[-C--:B------:R-:W-:Y:S08]  /*13520*/  HMMA.16816.F32.BF16 R124, R220, R226.reuse, R124 ;  /* 0x000000e2dc7c723c */ /* 0x080ff0000004187c */
[----:B------:R-:W-:Y:S01]  /*13530*/  HMMA.16816.F32.BF16 R128, R208, R226, R128 ;  /* 0x000000e2d080723c */ /* 0x000fe20000041880 */
[----:B------:R-:W-:-:S07]  /*13540*/  @P1 BRA `(.L_x_174) ;  /* 0xffffeae000001947 */ /* 0x000fce000383ffff */
.L_x_173:
[----:B------:R-:W-:Y:S01]  /*13550*/  FMNMX.FTZ R0, R4, R132, !PT ;  /* 0x0000008404007209 */ /* 0x000fe20007810000 */
[----:B------:R-:W-:Y:S01]  /*13560*/  STL [R1+0x13c], R246 ;  /* 0x00013cf601007387 */ /* 0x000fe20000100800 */
[----:B------:R-:W-:Y:S02]  /*13570*/  UIADD3 UR33, UR33, -0x1, URZ ;  /* 0xffffffff21217890 */ /* 0x000fe4000fffe03f */
[----:B------:R-:W-:Y:S01]  /*13580*/  FMNMX.FTZ R2, R5, R0, !PT ;  /* 0x0000000005027209 */ /* 0x000fe20007810000 */
[----:B------:R-:W-:Y:S01]  /*13590*/  STL [R1+0x138], R245 ;  /* 0x000138f501007387 */ /* 0x000fe20000100800 */
[----:B------:R-:W-:Y:S02]  /*135a0*/  FMNMX.FTZ R0, R6, R133, !PT ;  /* 0x0000008506007209 */ /* 0x000fe40007810000 */
[----:B------:R-:W-:Y:S01]  /*135b0*/  FMNMX.FTZ R3, R16, R2, !PT ;  /* 0x0000000210037209 */ /* 0x000fe20007810000 */
[----:B------:R-:W-:Y:S01]  /*135c0*/  STL [R1+0x134], R244 ;  /* 0x000134f401007387 */ /* 0x000fe20000100800 */
[----:B------:R-:W-:Y:S02]  /*135d0*/  FMNMX.FTZ R2, R7, R0, !PT ;  /* 0x0000000007027209 */ /* 0x000fe40007810000 */
[----:B-1----:R-:W-:Y:S01]  /*135e0*/  FMNMX.FTZ R134, R17, R3, !PT ;  /* 0x0000000311867209 */ /* 0x002fe20007810000 */
        /* <DEDUP_REMOVED lines=144> */
[----:B------:R-:W-:Y:S04]  /*13ef0*/  STL [R1+0x140], R136 ;  /* 0x0001408801007387 */ /* 0x000fe80000100800 */
[----:B------:R-:W2:Y:S01]  /*13f00*/  SHFL.BFLY PT, R206, R135, 0x1, 0x1f ;  /* 0x0c201f0087ce7f89 */ /* 0x000ea200000e0000 */
[----:B---3--:R-:W-:Y:S01]  /*13f10*/  FMNMX.FTZ R2, R0, R2, !PT ;  /* 0x0000000200027209 */ /* 0x008fe20007810000 */
[----:B------:R-:W-:Y:S04]  /*13f20*/  FADD.FTZ R0, -R136, R132 ;  /* 0x0000008488007221 */ /* 0x000fe80000010100 */
[----:B------:R-:W-:Y:S02]  /*13f30*/  FMUL.FTZ R0, R0, c[0x0][0x23c] ;  /* 0x00008f0000007a20 */ /* 0x000fe40000410000 */
[----:B------:R-:W3:Y:S02]  /*13f40*/  SHFL.BFLY PT, R3, R2, 0x1, 0x1f ;  /* 0x0c201f0002037f89 */ /* 0x000ee400000e0000 */
[----:B------:R4:W4:Y:S01]  /*13f50*/  MUFU.EX2 R132, R0 ;  /* 0x0000000000847308 */ /* 0x0009220000000800 */
[----:B-1----:R-:W-:Y:S05]  /*13f60*/  FMNMX.FTZ R134, R134, R204, !PT ;  /* 0x000000cc86867209 */ /* 0x002fea0007810000 */
[----:B------:R-:W1:Y:S01]  /*13f70*/  SHFL.BFLY PT, R204, R134, 0x1, 0x1f ;  /* 0x0c201f0086cc7f89 */ /* 0x000e6200000e0000 */
[----:B--2---:R-:W-:Y:S07]  /*13f80*/  FMNMX.FTZ R135, R135, R206, !PT ;  /* 0x000000ce87877209 */ /* 0x004fee0007810000 */
[----:B------:R-:W-:Y:S01]  /*13f90*/  STL [R1+0x144], R135 ;  /* 0x0001448701007387 */ /* 0x000fe20000100800 */
[----:B---3--:R-:W-:Y:S01]  /*13fa0*/  FMNMX.FTZ R3, R2, R3, !PT ;  /* 0x0000000302037209 */ /* 0x008fe20007810000 */
[----:B----4-:R-:W-:Y:S04]  /*13fb0*/  FADD.FTZ R0, -R135, R133 ;  /* 0x0000008587007221 */ /* 0x010fe80000010100 */
[----:B------:R-:W-:Y:S02]  /*13fc0*/  FMUL.FTZ R205, R3, c[0x0][0x23c] ;  /* 0x00008f0003cd7a20 */ /* 0x000fe40000410000 */
[----:B------:R-:W-:Y:S01]  /*13fd0*/  FMUL.FTZ R0, R0, c[0x0][0x23c] ;  /* 0x00008f0000007a20 */ /* 0x000fe20000410000 */
[----:B-1----:R-:W-:Y:S03]  /*13fe0*/  FMNMX.FTZ R134, R134, R204, !PT ;  /* 0x000000cc86867209 */ /* 0x002fe60007810000 */
[----:B------:R1:W-:Y:S02]  /*13ff0*/  MUFU.EX2 R133, R0 ;  /* 0x0000000000857308 */ /* 0x0003e40000000800 */
[----:B------:R-:W-:Y:S01]  /*14000*/  STL [R1+0x148], R134 ;  /* 0x0001488601007387 */ /* 0x000fe20000100800 */
[C---:B------:R-:W-:Y:S03]  /*14010*/  FMUL.FTZ R204, R134.reuse, c[0x0][0x23c] ;  /* 0x00008f0086cc7a20 */ /* 0x040fe60000410000 */
[----:B------:R2:W-:Y:S01]  /*14020*/  STL [R1+0x14c], R3 ;  /* 0x00014c0301007387 */ /* 0x0005e20000100800 */
[----:B-1----:R-:W-:Y:S02]  /*14030*/  FADD.FTZ R0, -R134, R137 ;  /* 0x0000008986007221 */ /* 0x002fe40000010100 */
[----:B------:R-:W-:Y:S02]  /*14040*/  FMUL.FTZ R137, R136, c[0x0][0x23c] ;  /* 0x00008f0088897a20 */ /* 0x000fe40000410000 */
[----:B------:R-:W-:Y:S03]  /*14050*/  FMUL.FTZ R0, R0, c[0x0][0x23c] ;  /* 0x00008f0000007a20 */ /* 0x000fe60000410000 */
[----:B------:R-:W-:Y:S01]  /*14060*/  FSEL R137, R137, RZ, P2 ;  /* 0x000000ff89897208 */ /* 0x000fe20001000000 */
[----:B------:R1:W-:Y:S01]  /*14070*/  MUFU.EX2 R2, R0 ;  /* 0x0000000000027308 */ /* 0x0003e20000000800 */
[----:B------:R-:W-:Y:S03]  /*14080*/  FSETP.NEU.FTZ.AND P2, PT, R135, -INF , PT ;  /* 0xff8000008700780b */ /* 0x000fe60003f5d000 */
[--C-:B------:R-:W-:Y:S02]  /*14090*/  FFMA.FTZ R33, R33, c[0x0][0x23c], -R137.reuse ;  /* 0x00008f0021217a23 */ /* 0x100fe40000010889 */
        /* <DEDUP_REMOVED lines=11> */
[----:B-1----:R-:W-:Y:S02]  /*14150*/  FADD.FTZ R0, -R3, R138 ;  /* 0x0000008a03007221 */ /* 0x002fe40000010100 */
[----:B------:R-:W-:Y:S02]  /*14160*/  FMUL.FTZ R138, R135, c[0x0][0x23c] ;  /* 0x00008f00878a7a20 */ /* 0x000fe40000410000 */
[----:B------:R-:W-:Y:S01]  /*14170*/  FMUL.FTZ R0, R0, c[0x0][0x23c] ;  /* 0x00008f0000007a20 */ /* 0x000fe20000410000 */
[----:B------:R1:W-:Y:S01]  /*14180*/  MUFU.EX2 R246, R48 ;  /* 0x0000003000f67308 */ /* 0x0003e20000000800 */
[--C-:B------:R-:W-:Y:S01]  /*14190*/  FFMA.FTZ R80, R80, c[0x0][0x23c], -R137.reuse ;  /* 0x00008f0050507a23 */ /* 0x100fe20000010889 */
[----:B------:R-:W-:Y:S01]  /*141a0*/  FSEL R138, R138, RZ, P2 ;  /* 0x000000ff8a8a7208 */ /* 0x000fe20001000000 */
[--C-:B------:R-:W-:Y:S01]  /*141b0*/  FFMA.FTZ R81, R81, c[0x0][0x23c], -R137.reuse ;  /* 0x00008f0051517a23 */ /* 0x100fe20000010889 */
[----:B------:R-:W-:Y:S01]  /*141c0*/  FSETP.NEU.FTZ.AND P2, PT, R134, -INF , PT ;  /* 0xff8000008600780b */ /* 0x000fe20003f5d000 */
[----:B------:R-:W-:Y:S02]  /*141d0*/  FFMA.FTZ R84, R84, c[0x0][0x23c], -R137 ;  /* 0x00008f0054547a23 */ /* 0x000fe40000010889 */
[--C-:B------:R-:W-:Y:S01]  /*141e0*/  FFMA.FTZ R34, R34, c[0x0][0x23c], -R138.reuse ;  /* 0x00008f0022227a23 */ /* 0x100fe2000001088a */
[----:B------:R-:W-:Y:S01]  /*141f0*/  FSEL R204, R204, RZ, P2 ;  /* 0x000000ffcccc7208 */ /* 0x000fe20001000000 */
[--C-:B------:R-:W-:Y:S01]  /*14200*/  FFMA.FTZ R38, R38, c[0x0][0x23c], -R138.reuse ;  /* 0x00008f0026267a23 */ /* 0x100fe2000001088a */
[----:B------:R-:W-:Y:S01]  /*14210*/  MUFU.EX2 R0, R0 ;  /* 0x0000000000007308 */ /* 0x000fe20000000800 */
[----:B------:R-:W-:Y:S01]  /*14220*/  FSETP.NEU.FTZ.AND P2, PT, R3, -INF , PT ;  /* 0xff8000000300780b */ /* 0x000fe20003f5d000 */
[--C-:B------:R-:W-:Y:S02]  /*14230*/  FFMA.FTZ R22, R22, c[0x0][0x23c], -R138.reuse ;  /* 0x00008f0016167a23 */ /* 0x100fe4000001088a */
[----:B---3--:R-:W-:Y:S01]  /*14240*/  FMUL.FTZ R32, R132, R168 ;  /* 0x000000a884207220 */ /* 0x008fe20000410000 */
[----:B------:R-:W-:Y:S01]  /*14250*/  FSEL R205, R205, RZ, P2 ;  /* 0x000000ffcdcd7208 */ /* 0x000fe20001000000 */
[--C-:B------:R-:W-:Y:S02]  /*14260*/  FFMA.FTZ R23, R23, c[0x0][0x23c], -R138.reuse ;  /* 0x00008f0017177a23 */ /* 0x100fe4000001088a */
[--C-:B------:R-:W-:Y:S02]  /*14270*/  FFMA.FTZ R39, R39, c[0x0][0x23c], -R138.reuse ;  /* 0x00008f0027277a23 */ /* 0x100fe4000001088a */
[----:B--2---:R-:W2:Y:S01]  /*14280*/  MUFU.EX2 R3, R33 ;  /* 0x0000002100037308 */ /* 0x004ea20000000800 */
[--C-:B------:R-:W-:Y:S02]  /*14290*/  FFMA.FTZ R54, R54, c[0x0][0x23c], -R138.reuse ;  /* 0x00008f0036367a23 */ /* 0x100fe4000001088a */
[--C-:B------:R-:W-:Y:S02]  /*142a0*/  FFMA.FTZ R55, R55, c[0x0][0x23c], -R138.reuse ;  /* 0x00008f0037377a23 */ /* 0x100fe4000001088a */
[----:B-1----:R-:W-:Y:S02]  /*142b0*/  FMUL.FTZ R48, R132, R184 ;  /* 0x000000b884307220 */ /* 0x002fe40000410000 */
[--C-:B------:R-:W-:Y:S02]  /*142c0*/  FFMA.FTZ R82, R82, c[0x0][0x23c], -R138.reuse ;  /* 0x00008f0052527a23 */ /* 0x100fe4000001088a */
[--C-:B------:R-:W-:Y:S01]  /*142d0*/  FFMA.FTZ R83, R83, c[0x0][0x23c], -R138.reuse ;  /* 0x00008f0053537a23 */ /* 0x100fe2000001088a */
[----:B------:R-:W1:Y:S01]  /*142e0*/  MUFU.EX2 R4, R34 ;  /* 0x0000002200047308 */ /* 0x000e620000000800 */
[----:B------:R-:W-:Y:S02]  /*142f0*/  FFMA.FTZ R35, R35, c[0x0][0x23c], -R138 ;  /* 0x00008f0023237a23 */ /* 0x000fe4000001088a */
[--C-:B------:R-:W-:Y:S02]  /*14300*/  FFMA.FTZ R28, R28, c[0x0][0x23c], -R204.reuse ;  /* 0x00008f001c1c7a23 */ /* 0x100fe400000108cc */
[--C-:B------:R-:W-:Y:S02]  /*14310*/  FFMA.FTZ R29, R29, c[0x0][0x23c], -R204.reuse ;  /* 0x00008f001d1d7a23 */ /* 0x100fe400000108cc */
[--C-:B------:R-:W-:Y:S02]  /*14320*/  FFMA.FTZ R30, R30, c[0x0][0x23c], -R205.reuse ;  /* 0x00008f001e1e7a23 */ /* 0x100fe400000108cd */
[--C-:B------:R-:W-:Y:S01]  /*14330*/  FFMA.FTZ R31, R31, c[0x0][0x23c], -R205.reuse ;  /* 0x00008f001f1f7a23 */ /* 0x100fe200000108cd */
[----:B------:R-:W-:Y:S01]  /*14340*/  MUFU.EX2 R218, R20 ;  /* 0x0000001400da7308 */ /* 0x000fe20000000800 */
[--C-:B------:R-:W-:Y:S02]  /*14350*/  FFMA.FTZ R40, R40, c[0x0][0x23c], -R204.reuse ;  /* 0x00008f0028287a23 */ /* 0x100fe400000108cc */
[--C-:B------:R-:W-:Y:S01]  /*14360*/  FFMA.FTZ R42, R42, c[0x0][0x23c], -R205.reuse ;  /* 0x00008f002a2a7a23 */ /* 0x100fe200000108cd */
[----:B--2---:R2:W-:Y:S01]  /*14370*/  STL [R1+0x34], R3 ;  /* 0x0000340301007387 */ /* 0x0045e20000100800 */
[----:B------:R-:W-:Y:S02]  /*14380*/  FMUL.FTZ R33, R132, R169 ;  /* 0x000000a984217220 */ /* 0x000fe40000410000 */
[--C-:B------:R-:W-:Y:S02]  /*14390*/  FFMA.FTZ R72, R72, c[0x0][0x23c], -R204.reuse ;  /* 0x00008f0048487a23 */ /* 0x100fe400000108cc */
[--C-:B------:R-:W-:Y:S01]  /*143a0*/  FFMA.FTZ R73, R73, c[0x0][0x23c], -R204.reuse ;  /* 0x00008f0049497a23 */ /* 0x100fe200000108cc */
[----:B------:R-:W-:Y:S01]  /*143b0*/  MUFU.EX2 R248, R21 ;  /* 0x0000001500f87308 */ /* 0x000fe20000000800 */
[--C-:B------:R-:W-:Y:S02]  /*143c0*/  FFMA.FTZ R74, R74, c[0x0][0x23c], -R205.reuse ;  /* 0x00008f004a4a7a23 */ /* 0x100fe400000108cd */
[----:B------:R-:W-:Y:S01]  /*143d0*/  FFMA.FTZ R75, R75, c[0x0][0x23c], -R205 ;  /* 0x00008f004b4b7a23 */ /* 0x000fe200000108cd */
[----:B-1----:R1:W-:Y:S01]  /*143e0*/  STL [R1+0x20], R4 ;  /* 0x0000200401007387 */ /* 0x0023e20000100800 */
[----:B------:R-:W-:Y:S02]  /*143f0*/  FMUL.FTZ R34, R133, R170 ;  /* 0x000000aa85227220 */ /* 0x000fe40000410000 */
[----:B------:R-:W-:Y:S02]  /*14400*/  FFMA.FTZ R85, R85, c[0x0][0x23c], -R137 ;  /* 0x00008f0055557a23 */ /* 0x000fe40000010889 */
[--C-:B------:R-:W-:Y:S01]  /*14410*/  FFMA.FTZ R88, R88, c[0x0][0x23c], -R204.reuse ;  /* 0x00008f0058587a23 */ /* 0x100fe200000108cc */
[----:B------:R-:W-:Y:S01]  /*14420*/  MUFU.EX2 R226, R22 ;  /* 0x0000001600e27308 */ /* 0x000fe20000000800 */
[--C-:B------:R-:W-:Y:S02]  /*14430*/  FFMA.FTZ R89, R89, c[0x0][0x23c], -R204.reuse ;  /* 0x00008f0059597a23 */ /* 0x100fe400000108cc */
[--C-:B------:R-:W-:Y:S02]  /*14440*/  FFMA.FTZ R90, R90, c[0x0][0x23c], -R205.reuse ;  /* 0x00008f005a5a7a23 */ /* 0x100fe400000108cd */
[--C-:B------:R-:W-:Y:S02]  /*14450*/  FFMA.FTZ R91, R91, c[0x0][0x23c], -R205.reuse ;  /* 0x00008f005b5b7a23 */ /* 0x100fe400000108cd */
[--C-:B------:R-:W-:Y:S02]  /*14460*/  FFMA.FTZ R25, R25, c[0x0][0x23c], -R204.reuse ;  /* 0x00008f0019197a23 */ /* 0x100fe400000108cc */
[--C-:B------:R-:W-:Y:S01]  /*14470*/  FFMA.FTZ R26, R26, c[0x0][0x23c], -R205.reuse ;  /* 0x00008f001a1a7a23 */ /* 0x100fe200000108cd */
[----:B--2---:R-:W2:Y:S01]  /*14480*/  MUFU.EX2 R3, R35 ;  /* 0x0000002300037308 */ /* 0x004ea20000000800 */
[----:B------:R-:W-:Y:S02]  /*14490*/  FFMA.FTZ R27, R27, c[0x0][0x23c], -R205 ;  /* 0x00008f001b1b7a23 */ /* 0x000fe400000108cd */
[--C-:B------:R-:W-:Y:S02]  /*144a0*/  FFMA.FTZ R49, R49, c[0x0][0x23c], -R137.reuse ;  /* 0x00008f0031317a23 */ /* 0x100fe40000010889 */
[----:B------:R-:W-:Y:S02]  /*144b0*/  FFMA.FTZ R56, R56, c[0x0][0x23c], -R204 ;  /* 0x00008f0038387a23 */ /* 0x000fe400000108cc */
[----:B------:R-:W-:Y:S02]  /*144c0*/  FFMA.FTZ R17, R17, c[0x0][0x23c], -R137 ;  /* 0x00008f0011117a23 */ /* 0x000fe40000010889 */
[--C-:B------:R-:W-:Y:S01]  /*144d0*/  FFMA.FTZ R18, R18, c[0x0][0x23c], -R138.reuse ;  /* 0x00008f0012127a23 */ /* 0x100fe2000001088a */
[----:B-1----:R-:W1:Y:S01]  /*144e0*/  MUFU.EX2 R4, R28 ;  /* 0x0000001c00047308 */ /* 0x002e620000000800 */
[----:B------:R-:W-:Y:S02]  /*144f0*/  FFMA.FTZ R19, R19, c[0x0][0x23c], -R138 ;  /* 0x00008f0013137a23 */ /* 0x000fe4000001088a */
[--C-:B------:R-:W-:Y:S02]  /*14500*/  FFMA.FTZ R8, R8, c[0x0][0x23c], -R204.reuse ;  /* 0x00008f0008087a23 */ /* 0x100fe400000108cc */
[--C-:B------:R-:W-:Y:S02]  /*14510*/  FFMA.FTZ R9, R9, c[0x0][0x23c], -R204.reuse ;  /* 0x00008f0009097a23 */ /* 0x100fe400000108cc */
[--C-:B------:R-:W-:Y:S02]  /*14520*/  FFMA.FTZ R12, R12, c[0x0][0x23c], -R204.reuse ;  /* 0x00008f000c0c7a23 */ /* 0x100fe400000108cc */
[--C-:B------:R-:W-:Y:S01]  /*14530*/  FFMA.FTZ R13, R13, c[0x0][0x23c], -R204.reuse ;  /* 0x00008f000d0d7a23 */ /* 0x100fe200000108cc */
[----:B------:R3:W-:Y:S01]  /*14540*/  MUFU.EX2 R225, R25 ;  /* 0x0000001900e17308 */ /* 0x0007e20000000800 */
[--C-:B------:R-:W-:Y:S02]  /*14550*/  FFMA.FTZ R14, R14, c[0x0][0x23c], -R205.reuse ;  /* 0x00008f000e0e7a23 */ /* 0x100fe400000108cd */
[--C-:B------:R-:W-:Y:S01]  /*14560*/  FFMA.FTZ R15, R15, c[0x0][0x23c], -R205.reuse ;  /* 0x00008f000f0f7a23 */ /* 0x100fe200000108cd */
[----:B--2---:R2:W-:Y:S01]  /*14570*/  STL [R1+0x30], R3 ;  /* 0x0000300301007387 */ /* 0x0045e20000100800 */
[----:B------:R-:W-:Y:S02]  /*14580*/  FMUL.FTZ R35, R133, R171 ;  /* 0x000000ab85237220 */ /* 0x000fe40000410000 */
[--C-:B------:R-:W-:Y:S02]  /*14590*/  FFMA.FTZ R24, R24, c[0x0][0x23c], -R204.reuse ;  /* 0x00008f0018187a23 */ /* 0x100fe400000108cc */
[--C-:B------:R-:W-:Y:S01]  /*145a0*/  FFMA.FTZ R41, R41, c[0x0][0x23c], -R204.reuse ;  /* 0x00008f0029297a23 */ /* 0x100fe200000108cc */
[----:B------:R4:W-:Y:S01]  /*145b0*/  MUFU.EX2 R223, R26 ;  /* 0x0000001a00df7308 */ /* 0x0009e20000000800 */
[--C-:B------:R-:W-:Y:S02]  /*145c0*/  FFMA.FTZ R43, R43, c[0x0][0x23c], -R205.reuse ;  /* 0x00008f002b2b7a23 */ /* 0x100fe400000108cd */
[--C-:B------:R-:W-:Y:S01]  /*145d0*/  FFMA.FTZ R44, R44, c[0x0][0x23c], -R204.reuse ;  /* 0x00008f002c2c7a23 */ /* 0x100fe200000108cc */
[----:B-1----:R1:W-:Y:S01]  /*145e0*/  STL [R1+0x14], R4 ;  /* 0x0000140401007387 */ /* 0x0023e20000100800 */
[----:B------:R-:W-:Y:S02]  /*145f0*/  FMUL.FTZ R28, R2, R164 ;  /* 0x000000a4021c7220 */ /* 0x000fe40000410000 */
[----:B------:R-:W-:Y:S02]  /*14600*/  FFMA.FTZ R45, R45, c[0x0][0x23c], -R204 ;  /* 0x00008f002d2d7a23 */ /* 0x000fe400000108cc */
[--C-:B------:R-:W-:Y:S01]  /*14610*/  FFMA.FTZ R46, R46, c[0x0][0x23c], -R205.reuse ;  /* 0x00008f002e2e7a23 */ /* 0x100fe200000108cd */
[----:B------:R1:W-:Y:S01]  /*14620*/  MUFU.EX2 R227, R27 ;  /* 0x0000001b00e37308 */ /* 0x0003e20000000800 */
[--C-:B------:R-:W-:Y:S02]  /*14630*/  FFMA.FTZ R47, R47, c[0x0][0x23c], -R205.reuse ;  /* 0x00008f002f2f7a23 */ /* 0x100fe400000108cd */
[--C-:B------:R-:W-:Y:S02]  /*14640*/  FFMA.FTZ R50, R50, c[0x0][0x23c], -R138.reuse ;  /* 0x00008f0032327a23 */ /* 0x100fe4000001088a */
[----:B---3--:R-:W-:Y:S02]  /*14650*/  FMUL.FTZ R25, R2, R161 ;  /* 0x000000a102197220 */ /* 0x008fe40000410000 */
[----:B------:R-:W-:Y:S02]  /*14660*/  FFMA.FTZ R51, R51, c[0x0][0x23c], -R138 ;  /* 0x00008f0033337a23 */ /* 0x000fe4000001088a */
[--C-:B------:R-:W-:Y:S01]  /*14670*/  FFMA.FTZ R60, R60, c[0x0][0x23c], -R204.reuse ;  /* 0x00008f003c3c7a23 */ /* 0x100fe200000108cc */
[----:B--2---:R-:W2:Y:S01]  /*14680*/  MUFU.EX2 R3, R29 ;  /* 0x0000001d00037308 */ /* 0x004ea20000000800 */
[--C-:B------:R-:W-:Y:S02]  /*14690*/  FFMA.FTZ R63, R63, c[0x0][0x23c], -R205.reuse ;  /* 0x00008f003f3f7a23 */ /* 0x100fe400000108cd */
[--C-:B------:R-:W-:Y:S02]  /*146a0*/  FFMA.FTZ R57, R57, c[0x0][0x23c], -R204.reuse ;  /* 0x00008f0039397a23 */ /* 0x100fe400000108cc */
[----:B----4-:R-:W-:Y:S02]  /*146b0*/  FMUL.FTZ R26, R0, R162 ;  /* 0x000000a2001a7220 */ /* 0x010fe40000410000 */
[----:B------:R-:W-:Y:S02]  /*146c0*/  FFMA.FTZ R61, R61, c[0x0][0x23c], -R204 ;  /* 0x00008f003d3d7a23 */ /* 0x000fe400000108cc */
[----:B------:R-:W-:Y:S01]  /*146d0*/  FFMA.FTZ R59, R59, c[0x0][0x23c], -R205 ;  /* 0x00008f003b3b7a23 */ /* 0x000fe200000108cd */
[----:B-1----:R-:W1:Y:S01]  /*146e0*/  MUFU.EX2 R4, R30 ;  /* 0x0000001e00047308 */ /* 0x002e620000000800 */
[----:B------:R-:W-:Y:S02]  /*146f0*/  FFMA.FTZ R64, R64, c[0x0][0x23c], -R137 ;  /* 0x00008f0040407a23 */ /* 0x000fe40000010889 */
[--C-:B------:R-:W-:Y:S02]  /*14700*/  FFMA.FTZ R66, R66, c[0x0][0x23c], -R138.reuse ;  /* 0x00008f0042427a23 */ /* 0x100fe4000001088a */
[----:B------:R-:W-:Y:S02]  /*14710*/  FMUL.FTZ R27, R0, R163 ;  /* 0x000000a3001b7220 */ /* 0x000fe40000410000 */
[--C-:B------:R-:W-:Y:S02]  /*14720*/  FFMA.FTZ R70, R70, c[0x0][0x23c], -R138.reuse ;  /* 0x00008f0046467a23 */ /* 0x100fe4000001088a */
[----:B------:R-:W-:Y:S01]  /*14730*/  FFMA.FTZ R71, R71, c[0x0][0x23c], -R138 ;  /* 0x00008f0047477a23 */ /* 0x000fe2000001088a */
[----:B------:R3:W-:Y:S01]  /*14740*/  MUFU.EX2 R242, R49 ;  /* 0x0000003100f27308 */ /* 0x0007e20000000800 */
[--C-:B------:R-:W-:Y:S02]  /*14750*/  FFMA.FTZ R76, R76, c[0x0][0x23c], -R204.reuse ;  /* 0x00008f004c4c7a23 */ /* 0x100fe400000108cc */
[----:B------:R-:W-:Y:S01]  /*14760*/  FFMA.FTZ R77, R77, c[0x0][0x23c], -R204 ;  /* 0x00008f004d4d7a23 */ /* 0x000fe200000108cc */
[----:B--2---:R2:W-:Y:S01]  /*14770*/  STL [R1+0x18], R3 ;  /* 0x0000180301007387 */ /* 0x0045e20000100800 */
[----:B------:R-:W-:Y:S02]  /*14780*/  FMUL.FTZ R29, R2, R165 ;  /* 0x000000a5021d7220 */ /* 0x000fe40000410000 */
[--C-:B------:R-:W-:Y:S02]  /*14790*/  FFMA.FTZ R78, R78, c[0x0][0x23c], -R205.reuse ;  /* 0x00008f004e4e7a23 */ /* 0x100fe400000108cd */
[----:B------:R-:W-:Y:S01]  /*147a0*/  FFMA.FTZ R79, R79, c[0x0][0x23c], -R205 ;  /* 0x00008f004f4f7a23 */ /* 0x000fe200000108cd */
[----:B------:R4:W-:Y:S01]  /*147b0*/  MUFU.EX2 R165, R56 ;  /* 0x0000003800a57308 */ /* 0x0009e20000000800 */
[--C-:B------:R-:W-:Y:S02]  /*147c0*/  FFMA.FTZ R5, R5, c[0x0][0x23c], -R137.reuse ;  /* 0x00008f0005057a23 */ /* 0x100fe40000010889 */
[--C-:B------:R-:W-:Y:S01]  /*147d0*/  FFMA.FTZ R6, R6, c[0x0][0x23c], -R138.reuse ;  /* 0x00008f0006067a23 */ /* 0x100fe2000001088a */
[----:B-1----:R1:W-:Y:S01]  /*147e0*/  STL [R1+0x10], R4 ;  /* 0x0000100401007387 */ /* 0x0023e20000100800 */
[----:B------:R-:W-:Y:S02]  /*147f0*/  FMUL.FTZ R30, R0, R166 ;  /* 0x000000a6001e7220 */ /* 0x000fe40000410000 */
[--C-:B------:R-:W-:Y:S02]  /*14800*/  FFMA.FTZ R7, R7, c[0x0][0x23c], -R138.reuse ;  /* 0x00008f0007077a23 */ /* 0x100fe4000001088a */
[----:B------:R-:W-:Y:S01]  /*14810*/  FFMA.FTZ R16, R16, c[0x0][0x23c], -R137 ;  /* 0x00008f0010107a23 */ /* 0x000fe20000010889 */
[----:B------:R1:W-:Y:S01]  /*14820*/  MUFU.EX2 R247, R23 ;  /* 0x0000001700f77308 */ /* 0x0003e20000000800 */
[--C-:B------:R-:W-:Y:S02]  /*14830*/  FFMA.FTZ R62, R62, c[0x0][0x23c], -R205.reuse ;  /* 0x00008f003e3e7a23 */ /* 0x100fe400000108cd */
[----:B------:R-:W-:Y:S02]  /*14840*/  FFMA.FTZ R58, R58, c[0x0][0x23c], -R205 ;  /* 0x00008f003a3a7a23 */ /* 0x000fe400000108cd */
[----:B---3--:R-:W-:Y:S02]  /*14850*/  FMUL.FTZ R49, R132, R185 ;  /* 0x000000b984317220 */ /* 0x008fe40000410000 */
[--C-:B------:R-:W-:Y:S02]  /*14860*/  FFMA.FTZ R65, R65, c[0x0][0x23c], -R137.reuse ;  /* 0x00008f0041417a23 */ /* 0x100fe40000010889 */
[--C-:B------:R-:W-:Y:S01]  /*14870*/  FFMA.FTZ R67, R67, c[0x0][0x23c], -R138.reuse ;  /* 0x00008f0043437a23 */ /* 0x100fe2000001088a */
[----:B--2---:R-:W2:Y:S01]  /*14880*/  MUFU.EX2 R3, R31 ;  /* 0x0000001f00037308 */ /* 0x004ea20000000800 */
[--C-:B------:R-:W-:Y:S02]  /*14890*/  FFMA.FTZ R68, R68, c[0x0][0x23c], -R137.reuse ;  /* 0x00008f0044447a23 */ /* 0x100fe40000010889 */
[--C-:B------:R-:W-:Y:S02]  /*148a0*/  FFMA.FTZ R69, R69, c[0x0][0x23c], -R137.reuse ;  /* 0x00008f0045457a23 */ /* 0x100fe40000010889 */
[----:B----4-:R-:W-:Y:S02]  /*148b0*/  FMUL.FTZ R56, R2, R192 ;  /* 0x000000c002387220 */ /* 0x010fe40000410000 */
[--C-:B------:R-:W-:Y:S02]  /*148c0*/  FFMA.FTZ R113, R113, c[0x0][0x23c], -R137.reuse ;  /* 0x00008f0071717a23 */ /* 0x100fe40000010889 */
[--C-:B------:R-:W-:Y:S01]  /*148d0*/  FFMA.FTZ R116, R116, c[0x0][0x23c], -R137.reuse ;  /* 0x00008f0074747a23 */ /* 0x100fe20000010889 */
[----:B-1----:R-:W1:Y:S01]  /*148e0*/  MUFU.EX2 R4, R36 ;  /* 0x0000002400047308 */ /* 0x002e620000000800 */
[--C-:B------:R-:W-:Y:S02]  /*148f0*/  FFMA.FTZ R117, R117, c[0x0][0x23c], -R137.reuse ;  /* 0x00008f0075757a23 */ /* 0x100fe40000010889 */
[----:B------:R-:W-:Y:S01]  /*14900*/  FFMA.FTZ R128, R128, c[0x0][0x23c], -R137 ;  /* 0x00008f0080807a23 */ /* 0x000fe20000010889 */
[----:B------:R-:W3:Y:S01]  /*14910*/  LDSM.16.MT88.4 R20, [R228+0x8000] ;  /* 0x00800000e414783b */ /* 0x000ee20000004200 */
[--C-:B------:R-:W-:Y:S02]  /*14920*/  FFMA.FTZ R103, R103, c[0x0][0x23c], -R138.reuse ;  /* 0x00008f0067677a23 */ /* 0x100fe4000001088a */
[--C-:B------:R-:W-:Y:S02]  /*14930*/  FFMA.FTZ R114, R114, c[0x0][0x23c], -R138.reuse ;  /* 0x00008f0072727a23 */ /* 0x100fe4000001088a */
[--C-:B------:R-:W-:Y:S01]  /*14940*/  FFMA.FTZ R115, R115, c[0x0][0x23c], -R138.reuse ;  /* 0x00008f0073737a23 */ /* 0x100fe2000001088a */
[----:B------:R4:W-:Y:S01]  /*14950*/  MUFU.EX2 R213, R5 ;  /* 0x0000000500d57308 */ /* 0x0009e20000000800 */
[--C-:B------:R-:W-:Y:S02]  /*14960*/  FFMA.FTZ R118, R118, c[0x0][0x23c], -R138.reuse ;  /* 0x00008f0076767a23 */ /* 0x100fe4000001088a */
[--C-:B------:R-:W-:Y:S01]  /*14970*/  FFMA.FTZ R119, R119, c[0x0][0x23c], -R138.reuse ;  /* 0x00008f0077777a23 */ /* 0x100fe2000001088a */
[----:B--2---:R-:W-:Y:S01]  /*14980*/  STL [R1+0x28], R3 ;  /* 0x0000280301007387 */ /* 0x004fe20000100800 */
[----:B------:R-:W-:Y:S02]  /*14990*/  FMUL.FTZ R31, R0, R167 ;  /* 0x000000a7001f7220 */ /* 0x000fe40000410000 */
[----:B------:R-:W-:Y:S02]  /*149a0*/  FFMA.FTZ R130, R130, c[0x0][0x23c], -R138 ;  /* 0x00008f0082827a23 */ /* 0x000fe4000001088a */
[--C-:B------:R-:W-:Y:S01]  /*149b0*/  FFMA.FTZ R93, R93, c[0x0][0x23c], -R204.reuse ;  /* 0x00008f005d5d7a23 */ /* 0x100fe200000108cc */
[----:B------:R2:W-:Y:S01]  /*149c0*/  MUFU.EX2 R208, R6 ;  /* 0x0000000600d07308 */ /* 0x0005e20000000800 */
[--C-:B------:R-:W-:Y:S02]  /*149d0*/  FFMA.FTZ R104, R104, c[0x0][0x23c], -R204.reuse ;  /* 0x00008f0068687a23 */ /* 0x100fe400000108cc */
[--C-:B------:R-:W-:Y:S01]  /*149e0*/  FFMA.FTZ R105, R105, c[0x0][0x23c], -R204.reuse ;  /* 0x00008f0069697a23 */ /* 0x100fe200000108cc */
[----:B-1----:R1:W-:Y:S01]  /*149f0*/  STL [R1+0x24], R4 ;  /* 0x0000240401007387 */ /* 0x0023e20000100800 */
[--C-:B------:R-:W-:Y:S02]  /*14a00*/  FFMA.FTZ R108, R108, c[0x0][0x23c], -R204.reuse ;  /* 0x00008f006c6c7a23 */ /* 0x100fe400000108cc */
[--C-:B------:R-:W-:Y:S02]  /*14a10*/  FFMA.FTZ R109, R109, c[0x0][0x23c], -R204.reuse ;  /* 0x00008f006d6d7a23 */ /* 0x100fe400000108cc */
[--C-:B------:R-:W-:Y:S01]  /*14a20*/  FFMA.FTZ R120, R120, c[0x0][0x23c], -R204.reuse ;  /* 0x00008f0078787a23 */ /* 0x100fe200000108cc */
[----:B------:R-:W3:Y:S01]  /*14a30*/  MUFU.EX2 R212, R7 ;  /* 0x0000000700d47308 */ /* 0x000ee20000000800 */
[--C-:B------:R-:W-:Y:S02]  /*14a40*/  FFMA.FTZ R121, R121, c[0x0][0x23c], -R204.reuse ;  /* 0x00008f0079797a23 */ /* 0x100fe400000108cc */
[----:B------:R-:W-:Y:S02]  /*14a50*/  FFMA.FTZ R124, R124, c[0x0][0x23c], -R204 ;  /* 0x00008f007c7c7a23 */ /* 0x000fe400000108cc */
[----:B----4-:R-:W-:Y:S02]  /*14a60*/  FMUL.FTZ R5, R132, R145 ;  /* 0x0000009184057220 */ /* 0x010fe40000410000 */
[--C-:B------:R-:W-:Y:S02]  /*14a70*/  FFMA.FTZ R10, R10, c[0x0][0x23c], -R205.reuse ;  /* 0x00008f000a0a7a23 */ /* 0x100fe400000108cd */
[--C-:B------:R-:W-:Y:S01]  /*14a80*/  FFMA.FTZ R11, R11, c[0x0][0x23c], -R205.reuse ;  /* 0x00008f000b0b7a23 */ /* 0x100fe200000108cd */
[----:B------:R4:W-:Y:S01]  /*14a90*/  MUFU.EX2 R214, R16 ;  /* 0x0000001000d67308 */ /* 0x0009e20000000800 */
[--C-:B------:R-:W-:Y:S02]  /*14aa0*/  FFMA.FTZ R94, R94, c[0x0][0x23c], -R205.reuse ;  /* 0x00008f005e5e7a23 */ /* 0x100fe400000108cd */
[--C-:B------:R-:W-:Y:S02]  /*14ab0*/  FFMA.FTZ R95, R95, c[0x0][0x23c], -R205.reuse ;  /* 0x00008f005f5f7a23 */ /* 0x100fe400000108cd */
[----:B--2---:R-:W-:Y:S02]  /*14ac0*/  FMUL.FTZ R6, R133, R146 ;  /* 0x0000009285067220 */ /* 0x004fe40000410000 */
[--C-:B------:R-:W-:Y:S02]  /*14ad0*/  FFMA.FTZ R106, R106, c[0x0][0x23c], -R205.reuse ;  /* 0x00008f006a6a7a23 */ /* 0x100fe400000108cd */
[--C-:B------:R-:W-:Y:S01]  /*14ae0*/  FFMA.FTZ R107, R107, c[0x0][0x23c], -R205.reuse ;  /* 0x00008f006b6b7a23 */ /* 0x100fe200000108cd */
[----:B-1----:R-:W1:Y:S01]  /*14af0*/  MUFU.EX2 R4, R38 ;  /* 0x0000002600047308 */ /* 0x002e620000000800 */
[--C-:B------:R-:W-:Y:S02]  /*14b00*/  FFMA.FTZ R110, R110, c[0x0][0x23c], -R205.reuse ;  /* 0x00008f006e6e7a23 */ /* 0x100fe400000108cd */
[--C-:B------:R-:W-:Y:S01]  /*14b10*/  FFMA.FTZ R111, R111, c[0x0][0x23c], -R205.reuse ;  /* 0x00008f006f6f7a23 */ /* 0x100fe200000108cd */
[----:B---3--:R-:W-:Y:S01]  /*14b20*/  F2FP.BF16.PACK_AB R145, R212, R208 ;  /* 0x000000d0d491723e */ /* 0x008fe200000010ff */
[----:B------:R-:W-:Y:S02]  /*14b30*/  FMUL.FTZ R7, R133, R147 ;  /* 0x0000009385077220 */ /* 0x000fe40000410000 */
[--C-:B------:R-:W-:Y:S02]  /*14b40*/  FFMA.FTZ R122, R122, c[0x0][0x23c], -R205.reuse ;  /* 0x00008f007a7a7a23 */ /* 0x100fe400000108cd */
[--C-:B------:R-:W-:Y:S01]  /*14b50*/  FFMA.FTZ R123, R123, c[0x0][0x23c], -R205.reuse ;  /* 0x00008f007b7b7a23 */ /* 0x100fe200000108cd */
[----:B------:R-:W2:Y:S01]  /*14b60*/  MUFU.EX2 R222, R17 ;  /* 0x0000001100de7308 */ /* 0x000ea20000000800 */
[--C-:B------:R-:W-:Y:S02]  /*14b70*/  FFMA.FTZ R126, R126, c[0x0][0x23c], -R205.reuse ;  /* 0x00008f007e7e7a23 */ /* 0x100fe400000108cd */
[----:B------:R-:W-:Y:S02]  /*14b80*/  FFMA.FTZ R205, R127, c[0x0][0x23c], -R205 ;  /* 0x00008f007fcd7a23 */ /* 0x000fe400000108cd */
[----:B----4-:R-:W-:Y:S05]  /*14b90*/  FMUL.FTZ R16, R132, R152 ;  /* 0x0000009884107220 */ /* 0x010fea0000410000 */
[----:B------:R3:W-:Y:S01]  /*14ba0*/  MUFU.EX2 R220, R18 ;  /* 0x0000001200dc7308 */ /* 0x0007e20000000800 */
[----:B-1----:R1:W-:Y:S09]  /*14bb0*/  STL [R1+0x68], R4 ;  /* 0x0000680401007387 */ /* 0x0023f20000100800 */
[----:B------:R-:W4:Y:S01]  /*14bc0*/  MUFU.EX2 R221, R19 ;  /* 0x0000001300dd7308 */ /* 0x000f220000000800 */
[----:B--2---:R-:W-:Y:S01]  /*14bd0*/  F2FP.BF16.PACK_AB R146, R222, R214 ;  /* 0x000000d6de92723e */ /* 0x004fe200000010ff */
[----:B------:R-:W-:Y:S08]  /*14be0*/  FMUL.FTZ R17, R132, R153 ;  /* 0x0000009984117220 */ /* 0x000ff00000410000 */
[----:B------:R-:W-:Y:S01]  /*14bf0*/  MUFU.EX2 R3, R37 ;  /* 0x0000002500037308 */ /* 0x000fe20000000800 */
[----:B---3--:R-:W-:Y:S09]  /*14c00*/  FMUL.FTZ R18, R133, R154 ;  /* 0x0000009a85127220 */ /* 0x008ff20000410000 */
[----:B-1----:R-:W1:Y:S01]  /*14c10*/  MUFU.EX2 R4, R40 ;  /* 0x0000002800047308 */ /* 0x002e620000000800 */
[----:B----4-:R-:W-:Y:S01]  /*14c20*/  F2FP.BF16.PACK_AB R147, R221, R220 ;  /* 0x000000dcdd93723e */ /* 0x010fe200000010ff */
[----:B------:R-:W-:Y:S08]  /*14c30*/  FMUL.FTZ R19, R133, R155 ;  /* 0x0000009b85137220 */ /* 0x000ff00000410000 */
[----:B------:R2:W-:Y:S10]  /*14c40*/  MUFU.EX2 R134, R39 ;  /* 0x0000002700867308 */ /* 0x0005f40000000800 */
[----:B------:R3:W-:Y:S01]  /*14c50*/  MUFU.EX2 R206, R8 ;  /* 0x0000000800ce7308 */ /* 0x0007e20000000800 */
[----:B-1----:R1:W-:Y:S01]  /*14c60*/  STL [R1+0x48], R4 ;  /* 0x0000480401007387 */ /* 0x0023e20000100800 */
[C---:B------:R-:W-:Y:S08]  /*14c70*/  FMUL.FTZ R40, R2.reuse, R176 ;  /* 0x000000b002287220 */ /* 0x040ff00000410000 */
[----:B------:R4:W4:Y:S01]  /*14c80*/  MUFU.EX2 R210, R9 ;  /* 0x0000000900d27308 */ /* 0x0009220000000800 */
[----:B--2---:R-:W2:Y:S09]  /*14c90*/  LDSM.16.MT88.4 R36, [R231+0x8000] ;  /* 0x00800000e724783b */ /* 0x004eb20000004200 */
[----:B------:R2:W-:Y:S01]  /*14ca0*/  MUFU.EX2 R216, R12 ;  /* 0x0000000c00d87308 */ /* 0x0005e20000000800 */
[C---:B---3--:R-:W-:Y:S09]  /*14cb0*/  FMUL.FTZ R8, R2.reuse, R140 ;  /* 0x0000008c02087220 */ /* 0x048ff20000410000 */
[----:B-1----:R-:W1:Y:S01]  /*14cc0*/  MUFU.EX2 R4, R42 ;  /* 0x0000002a00047308 */ /* 0x002e620000000800 */
[----:B----4-:R-:W-:Y:S01]  /*14cd0*/  FMUL.FTZ R9, R2, R141 ;  /* 0x0000008d02097220 */ /* 0x010fe20000410000 */
[----:B------:R-:W-:Y:S08]  /*14ce0*/  F2FP.BF16.PACK_AB R140, R210, R206 ;  /* 0x000000ced28c723e */ /* 0x000ff000000010ff */
[----:B------:R3:W2:Y:S02]  /*14cf0*/  MUFU.EX2 R217, R13 ;  /* 0x0000000d00d97308 */ /* 0x0006a40000000800 */
[----:B--2---:R-:W-:Y:S08]  /*14d00*/  FMUL.FTZ R12, R2, R148 ;  /* 0x00000094020c7220 */ /* 0x004ff00000410000 */
[----:B------:R2:W-:Y:S01]  /*14d10*/  MUFU.EX2 R215, R14 ;  /* 0x0000000e00d77308 */ /* 0x0005e20000000800 */
[----:B-1----:R1:W-:Y:S01]  /*14d20*/  STL [R1+0x40], R4 ;  /* 0x0000400401007387 */ /* 0x0023e20000100800 */
[----:B------:R-:W-:Y:S03]  /*14d30*/  FMUL.FTZ R42, R0, R178 ;  /* 0x000000b2002a7220 */ /* 0x000fe60000410000 */
[----:B------:R-:W3:Y:S05]  /*14d40*/  LDL.LU R161, [R1+0x40] ;  /* 0x0000400001a17983 */ /* 0x000eea0000300800 */
[----:B------:R1:W-:Y:S01]  /*14d50*/  MUFU.EX2 R219, R15 ;  /* 0x0000000f00db7308 */ /* 0x0003e20000000800 */
[----:B------:R-:W3:Y:S02]  /*14d60*/  LDL.LU R162, [R1+0x48] ;  /* 0x0000480001a27983 */ /* 0x000ee40000300800 */
[----:B---3--:R-:W-:Y:S02]  /*14d70*/  FMUL.FTZ R13, R2, R149 ;  /* 0x00000095020d7220 */ /* 0x008fe40000410000 */
[----:B------:R-:W3:Y:S04]  /*14d80*/  LDL.LU R163, [R1+0x68] ;  /* 0x0000680001a37983 */ /* 0x000ee80000300800 */
[----:B------:R-:W3:Y:S01]  /*14d90*/  LDL.LU R166, [R1+0x24] ;  /* 0x0000240001a67983 */ /* 0x000ee20000300800 */
[----:B------:R1:W-:Y:S03]  /*14da0*/  MUFU.EX2 R209, R10 ;  /* 0x0000000a00d17308 */ /* 0x0003e60000000800 */
[----:B------:R-:W3:Y:S01]  /*14db0*/  LDL.LU R167, [R1+0x28] ;  /* 0x0000280001a77983 */ /* 0x000ee20000300800 */
[----:B--2---:R-:W-:Y:S03]  /*14dc0*/  FMUL.FTZ R14, R0, R150 ;  /* 0x00000096000e7220 */ /* 0x004fe60000410000 */
[----:B------:R-:W2:Y:S01]  /*14dd0*/  LDL.LU R168, [R1+0x18] ;  /* 0x0000180001a87983 */ /* 0x000ea20000300800 */
[----:B-1----:R-:W-:Y:S01]  /*14de0*/  FMUL.FTZ R4, R132, R144 ;  /* 0x0000009084047220 */ /* 0x002fe20000410000 */
[----:B------:R-:W-:Y:S01]  /*14df0*/  F2FP.BF16.PACK_AB R144, R213, R207 ;  /* 0x000000cfd590723e */ /* 0x000fe200000010ff */
[----:B------:R-:W1:Y:S01]  /*14e00*/  MUFU.EX2 R211, R11 ;  /* 0x0000000b00d37308 */ /* 0x000e620000000800 */
[----:B------:R-:W2:Y:S01]  /*14e10*/  LDL.LU R169, [R1+0x30] ;  /* 0x0000300001a97983 */ /* 0x000ea20000300800 */
[C---:B------:R-:W-:Y:S03]  /*14e20*/  FMUL.FTZ R15, R0.reuse, R151 ;  /* 0x00000097000f7220 */ /* 0x040fe60000410000 */
[----:B------:R-:W2:Y:S01]  /*14e30*/  LDL.LU R170, [R1+0x34] ;  /* 0x0000340001aa7983 */ /* 0x000ea20000300800 */
[-C--:B------:R-:W-:Y:S03]  /*14e40*/  HMMA.16816.F32.BF16 R4, R144, R20.reuse, R4 ;  /* 0x000000149004723c */ /* 0x080fe60000041804 */
[----:B------:R-:W3:Y:S01]  /*14e50*/  LDL.LU R171, [R1+0x10] ;  /* 0x0000100001ab7983 */ /* 0x000ee20000300800 */
[----:B------:R-:W-:Y:S03]  /*14e60*/  MUFU.EX2 R238, R52 ;  /* 0x0000003400ee7308 */ /* 0x000fe60000000800 */
[----:B------:R-:W3:Y:S01]  /*14e70*/  LDL.LU R184, [R1+0x14] ;  /* 0x0000140001b87983 */ /* 0x000ee20000300800 */
[C---:B------:R-:W-:Y:S01]  /*14e80*/  FMUL.FTZ R10, R0.reuse, R142 ;  /* 0x0000008e000a7220 */ /* 0x040fe20000410000 */
[----:B------:R-:W-:Y:S02]  /*14e90*/  F2FP.BF16.PACK_AB R142, R217, R216 ;  /* 0x000000d8d98e723e */ /* 0x000fe400000010ff */
[----:B------:R-:W3:Y:S03]  /*14ea0*/  LDL.LU R185, [R1+0x20] ;  /* 0x0000200001b97983 */ /* 0x000ee60000300800 */
[----:B------:R-:W-:Y:S01]  /*14eb0*/  MUFU.EX2 R236, R53 ;  /* 0x0000003500ec7308 */ /* 0x000fe20000000800 */
[----:B------:R-:W3:Y:S01]  /*14ec0*/  LDL.LU R192, [R1+0x8c] ;  /* 0x00008c0001c07983 */ /* 0x000ee20000300800 */
[----:B-1----:R-:W-:Y:S01]  /*14ed0*/  F2FP.BF16.PACK_AB R141, R211, R209 ;  /* 0x000000d1d38d723e */ /* 0x002fe200000010ff */
[----:B------:R-:W-:Y:S01]  /*14ee0*/  FMUL.FTZ R11, R0, R143 ;  /* 0x0000008f000b7220 */ /* 0x000fe20000410000 */
[----:B------:R-:W-:Y:S01]  /*14ef0*/  F2FP.BF16.PACK_AB R143, R219, R215 ;  /* 0x000000d7db8f723e */ /* 0x000fe200000010ff */
[----:B------:R-:W-:Y:S05]  /*14f00*/  LDSM.16.MT88.4 R148, [R230+0x8000] ;  /* 0x00800000e694783b */ /* 0x000fea0000004200 */
[----:B------:R-:W-:Y:S01]  /*14f10*/  MUFU.EX2 R237, R54 ;  /* 0x0000003600ed7308 */ /* 0x000fe20000000800 */
[C---:B------:R-:W-:Y:S09]  /*14f20*/  HMMA.16816.F32.BF16 R8, R140.reuse, R20, R8 ;  /* 0x000000148c08723c */ /* 0x040ff20000041808 */
[----:B------:R1:W-:Y:S01]  /*14f30*/  MUFU.EX2 R235, R55 ;  /* 0x0000003700eb7308 */ /* 0x0003e20000000800 */
[-C--:B------:R-:W-:Y:S03]  /*14f40*/  HMMA.16816.F32.BF16 R12, R140, R22.reuse, R12 ;  /* 0x000000168c0c723c */ /* 0x080fe6000004180c */
[----:B------:R-:W-:Y:S02]  /*14f50*/  FMUL.FTZ R20, R132, R156 ;  /* 0x0000009c84147220 */ /* 0x000fe40000410000 */
[--C-:B------:R-:W-:Y:S03]  /*14f60*/  FFMA.FTZ R156, R96, c[0x0][0x23c], -R137.reuse ;  /* 0x00008f00609c7a23 */ /* 0x100fe60000010889 */
[C---:B------:R-:W-:Y:S01]  /*14f70*/  HMMA.16816.F32.BF16 R16, R144.reuse, R22, R16 ;  /* 0x000000169010723c */ /* 0x040fe20000041810 */
[----:B------:R1:W-:Y:S03]  /*14f80*/  MUFU.EX2 R224, R24 ;  /* 0x0000001800e07308 */ /* 0x0003e60000000800 */
[----:B------:R-:W-:Y:S02]  /*14f90*/  FMUL.FTZ R21, R132, R157 ;  /* 0x0000009d84157220 */ /* 0x000fe40000410000 */
[--C-:B------:R-:W-:Y:S02]  /*14fa0*/  FFMA.FTZ R157, R97, c[0x0][0x23c], -R137.reuse ;  /* 0x00008f00619d7a23 */ /* 0x100fe40000010889 */
[C---:B------:R-:W-:Y:S03]  /*14fb0*/  FMUL.FTZ R22, R133.reuse, R158 ;  /* 0x0000009e85167220 */ /* 0x040fe60000410000 */
[----:B------:R1:W-:Y:S01]  /*14fc0*/  MUFU.EX2 R135, R41 ;  /* 0x0000002900877308 */ /* 0x0003e20000000800 */
[----:B------:R-:W-:Y:S02]  /*14fd0*/  FMUL.FTZ R23, R133, R159 ;  /* 0x0000009f85177220 */ /* 0x000fe40000410000 */
[--C-:B------:R-:W-:Y:S01]  /*14fe0*/  FFMA.FTZ R158, R100, c[0x0][0x23c], -R137.reuse ;  /* 0x00008f00649e7a23 */ /* 0x100fe20000010889 */
[----:B-1----:R-:W1:Y:S01]  /*14ff0*/  LDSM.16.MT88.4 R52, [R229+0x8000] ;  /* 0x00800000e534783b */ /* 0x002e620000004200 */
[--C-:B------:R-:W-:Y:S02]  /*15000*/  FFMA.FTZ R100, R98, c[0x0][0x23c], -R138.reuse ;  /* 0x00008f0062647a23 */ /* 0x100fe4000001088a */
[--C-:B------:R-:W-:Y:S01]  /*15010*/  FFMA.FTZ R159, R101, c[0x0][0x23c], -R137.reuse ;  /* 0x00008f00659f7a23 */ /* 0x100fe20000010889 */
[-C--:B------:R-:W-:Y:S02]  /*15020*/  HMMA.16816.F32.BF16 R20, R144, R36.reuse, R20 ;  /* 0x000000249014723c */ /* 0x080fe40000041814 */
[----:B------:R1:W-:Y:S01]  /*15030*/  MUFU.EX2 R136, R43 ;  /* 0x0000002b00887308 */ /* 0x0003e20000000800 */
[--C-:B------:R-:W-:Y:S02]  /*15040*/  FFMA.FTZ R101, R99, c[0x0][0x23c], -R138.reuse ;  /* 0x00008f0063657a23 */ /* 0x100fe4000001088a */
[----:B------:R-:W-:Y:S01]  /*15050*/  LDSM.16.MT88.4 R96, [R229+0x9000] ;  /* 0x00900000e560783b */ /* 0x000fe20000004200 */
[----:B------:R-:W-:Y:S02]  /*15060*/  FMUL.FTZ R24, R2, R160 ;  /* 0x000000a002187220 */ /* 0x000fe40000410000 */
[--C-:B------:R-:W-:Y:S04]  /*15070*/  FFMA.FTZ R160, R112, c[0x0][0x23c], -R137.reuse ;  /* 0x00008f0070a07a23 */ /* 0x100fe80000010889 */
[----:B------:R1:W-:Y:S01]  /*15080*/  MUFU.EX2 R244, R44 ;  /* 0x0000002c00f47308 */ /* 0x0003e20000000800 */
[C---:B------:R-:W-:Y:S04]  /*15090*/  HMMA.16816.F32.BF16 R24, R140.reuse, R36, R24 ;  /* 0x000000248c18723c */ /* 0x040fe80000041818 */
[----:B------:R-:W-:Y:S02]  /*150a0*/  FMUL.FTZ R41, R2, R177 ;  /* 0x000000b102297220 */ /* 0x000fe40000410000 */
[----:B------:R-:W-:Y:S02]  /*150b0*/  FFMA.FTZ R137, R129, c[0x0][0x23c], -R137 ;  /* 0x00008f0081897a23 */ /* 0x000fe40000010889 */
[-C--:B------:R-:W-:Y:S01]  /*150c0*/  HMMA.16816.F32.BF16 R28, R140, R38.reuse, R28 ;  /* 0x000000268c1c723c */ /* 0x080fe2000004181c */
[----:B------:R1:W-:Y:S03]  /*150d0*/  MUFU.EX2 R240, R45 ;  /* 0x0000002d00f07308 */ /* 0x0003e60000000800 */
[C---:B------:R-:W-:Y:S02]  /*150e0*/  FMUL.FTZ R36, R132.reuse, R172 ;  /* 0x000000ac84247220 */ /* 0x040fe40000410000 */
[----:B------:R-:W-:Y:S02]  /*150f0*/  FMUL.FTZ R37, R132, R173 ;  /* 0x000000ad84257220 */ /* 0x000fe40000410000 */
[C---:B------:R-:W-:Y:S03]  /*15100*/  HMMA.16816.F32.BF16 R32, R144.reuse, R38, R32 ;  /* 0x000000269020723c */ /* 0x040fe60000041820 */
[----:B------:R1:W-:Y:S02]  /*15110*/  MUFU.EX2 R243, R46 ;  /* 0x0000002e00f37308 */ /* 0x0003e40000000800 */
[----:B-1----:R-:W-:Y:S02]  /*15120*/  FMUL.FTZ R43, R0, R179 ;  /* 0x000000b3002b7220 */ /* 0x002fe40000410000 */
[----:B------:R-:W-:Y:S02]  /*15130*/  FFMA.FTZ R112, R102, c[0x0][0x23c], -R138 ;  /* 0x00008f0066707a23 */ /* 0x000fe4000001088a */
[C---:B------:R-:W-:Y:S03]  /*15140*/  FMUL.FTZ R38, R133.reuse, R174 ;  /* 0x000000ae85267220 */ /* 0x040fe60000410000 */
[----:B------:R-:W-:Y:S01]  /*15150*/  FMUL.FTZ R39, R133, R175 ;  /* 0x000000af85277220 */ /* 0x000fe20000410000 */
[----:B------:R1:W-:Y:S01]  /*15160*/  MUFU.EX2 R239, R47 ;  /* 0x0000002f00ef7308 */ /* 0x0003e20000000800 */
[----:B------:R-:W-:Y:S02]  /*15170*/  FMUL.FTZ R44, R2, R180 ;  /* 0x000000b4022c7220 */ /* 0x000fe40000410000 */
[--C-:B------:R-:W-:Y:S02]  /*15180*/  FFMA.FTZ R102, R92, c[0x0][0x23c], -R204.reuse ;  /* 0x00008f005c667a23 */ /* 0x100fe400000108cc */
[----:B------:R-:W-:Y:S01]  /*15190*/  FMUL.FTZ R45, R2, R181 ;  /* 0x000000b5022d7220 */ /* 0x000fe20000410000 */
[-C--:B------:R-:W-:Y:S03]  /*151a0*/  HMMA.16816.F32.BF16 R36, R144, R52.reuse, R36 ;  /* 0x000000349024723c */ /* 0x080fe60000041824 */
[----:B------:R-:W-:Y:S01]  /*151b0*/  FFMA.FTZ R204, R125, c[0x0][0x23c], -R204 ;  /* 0x00008f007dcc7a23 */ /* 0x000fe200000108cc */
[----:B------:R1:W-:Y:S04]  /*151c0*/  MUFU.EX2 R245, R50 ;  /* 0x0000003200f57308 */ /* 0x0003e80000000800 */
[C---:B------:R-:W-:Y:S04]  /*151d0*/  HMMA.16816.F32.BF16 R40, R140.reuse, R52, R40 ;  /* 0x000000348c28723c */ /* 0x040fe80000041828 */
[----:B------:R-:W-:Y:S02]  /*151e0*/  FMUL.FTZ R46, R0, R182 ;  /* 0x000000b6002e7220 */ /* 0x000fe40000410000 */
[----:B------:R1:W-:Y:S01]  /*151f0*/  MUFU.EX2 R241, R51 ;  /* 0x0000003300f17308 */ /* 0x0003e20000000800 */
[C---:B------:R-:W-:Y:S02]  /*15200*/  FMUL.FTZ R52, R132.reuse, R188 ;  /* 0x000000bc84347220 */ /* 0x040fe40000410000 */
[----:B------:R-:W-:Y:S03]  /*15210*/  FMUL.FTZ R53, R132, R189 ;  /* 0x000000bd84357220 */ /* 0x000fe60000410000 */
[----:B-1----:R-:W-:Y:S04]  /*15220*/  FMUL.FTZ R47, R0, R183 ;  /* 0x000000b7002f7220 */ /* 0x002fe80000410000 */
[----:B------:R1:W-:Y:S03]  /*15230*/  MUFU.EX2 R234, R57 ;  /* 0x0000003900ea7308 */ /* 0x0003e60000000800 */
[-C--:B------:R-:W-:Y:S03]  /*15240*/  HMMA.16816.F32.BF16 R44, R140, R54.reuse, R44 ;  /* 0x000000368c2c723c */ /* 0x080fe6000004182c */
[C---:B------:R-:W-:Y:S04]  /*15250*/  FMUL.FTZ R50, R133.reuse, R186 ;  /* 0x000000ba85327220 */ /* 0x040fe80000410000 */
[----:B------:R1:W1:Y:S01]  /*15260*/  MUFU.EX2 R249, R60 ;  /* 0x0000003c00f97308 */ /* 0x0002620000000800 */
[C---:B------:R-:W-:Y:S09]  /*15270*/  FMUL.FTZ R51, R133.reuse, R187 ;  /* 0x000000bb85337220 */ /* 0x040ff20000410000 */
[----:B------:R1:W1:Y:S01]  /*15280*/  MUFU.EX2 R152, R61 ;  /* 0x0000003d00987308 */ /* 0x0002620000000800 */
[C---:B------:R-:W-:Y:S04]  /*15290*/  HMMA.16816.F32.BF16 R48, R144.reuse, R54, R48 ;  /* 0x000000369030723c */ /* 0x040fe80000041830 */
[C---:B-1----:R-:W-:Y:S03]  /*152a0*/  FMUL.FTZ R57, R2.reuse, R193 ;  /* 0x000000c102397220 */ /* 0x042fe60000410000 */
[C---:B------:R-:W-:Y:S02]  /*152b0*/  FMUL.FTZ R55, R133.reuse, R191 ;  /* 0x000000bf85377220 */ /* 0x040fe40000410000 */
[----:B------:R1:W-:Y:S03]  /*152c0*/  MUFU.EX2 R233, R59 ;  /* 0x0000003b00e97308 */ /* 0x0003e60000000800 */
[C---:B------:R-:W-:Y:S02]  /*152d0*/  FMUL.FTZ R54, R133.reuse, R190 ;  /* 0x000000be85367220 */ /* 0x040fe40000410000 */
[C---:B------:R-:W-:Y:S01]  /*152e0*/  FMUL.FTZ R60, R2.reuse, R196 ;  /* 0x000000c4023c7220 */ /* 0x040fe20000410000 */
[----:B------:R-:W-:Y:S01]  /*152f0*/  MOV R186, R249 ;  /* 0x000000f900ba7202 */ /* 0x000fe20000000f00 */
[----:B------:R-:W4:Y:S03]  /*15300*/  LDL.LU R196, [R1+0x90] ;  /* 0x0000900001c47983 */ /* 0x000f260000300800 */
[-C--:B------:R-:W-:Y:S01]  /*15310*/  HMMA.16816.F32.BF16 R52, R144, R148.reuse, R52 ;  /* 0x000000949034723c */ /* 0x080fe20000041834 */
[----:B------:R1:W-:Y:S02]  /*15320*/  MUFU.EX2 R191, R63 ;  /* 0x0000003f00bf7308 */ /* 0x0003e40000000800 */
[----:B------:R-:W-:Y:S01]  /*15330*/  FMUL.FTZ R61, R2, R197 ;  /* 0x000000c5023d7220 */ /* 0x000fe20000410000 */
[----:B------:R-:W-:Y:S02]  /*15340*/  MOV R188, R152 ;  /* 0x0000009800bc7202 */ /* 0x000fe40000000f00 */
[----:B------:R-:W2:Y:S05]  /*15350*/  LDSM.16.MT88.4 R152, [R228+0x8800] ;  /* 0x00880000e498783b */ /* 0x000eaa0000004200 */
[----:B------:R1:W-:Y:S02]  /*15360*/  MUFU.EX2 R190, R62 ;  /* 0x0000003e00be7308 */ /* 0x0003e40000000800 */
[C---:B-1----:R-:W-:Y:S08]  /*15370*/  FMUL.FTZ R59, R0.reuse, R195 ;  /* 0x000000c3003b7220 */ /* 0x042ff00000410000 */
[----:B------:R1:W-:Y:S01]  /*15380*/  MUFU.EX2 R164, R58 ;  /* 0x0000003a00a47308 */ /* 0x0003e20000000800 */
[C---:B------:R-:W-:Y:S02]  /*15390*/  FMUL.FTZ R63, R0.reuse, R199 ;  /* 0x000000c7003f7220 */ /* 0x040fe40000410000 */
[----:B------:R-:W4:Y:S07]  /*153a0*/  LDL.LU R199, [R1+0x38] ;  /* 0x0000380001c77983 */ /* 0x000f2e0000300800 */
[----:B------:R1:W-:Y:S01]  /*153b0*/  MUFU.EX2 R232, R64 ;  /* 0x0000004000e87308 */ /* 0x0003e20000000800 */
[C---:B------:R-:W-:Y:S09]  /*153c0*/  FMUL.FTZ R62, R0.reuse, R198 ;  /* 0x000000c6003e7220 */ /* 0x040ff20000410000 */
[----:B------:R1:W-:Y:S02]  /*153d0*/  MUFU.EX2 R139, R66 ;  /* 0x00000042008b7308 */ /* 0x0003e40000000800 */
[----:B-1----:R-:W-:Y:S08]  /*153e0*/  FMUL.FTZ R58, R0, R194 ;  /* 0x000000c2003a7220 */ /* 0x002ff00000410000 */
[----:B------:R1:W1:Y:S01]  /*153f0*/  MUFU.EX2 R251, R65 ;  /* 0x0000004100fb7308 */ /* 0x0002620000000800 */
[C---:B------:R-:W-:Y:S04]  /*15400*/  HMMA.16816.F32.BF16 R56, R140.reuse, R148, R56 ;  /* 0x000000948c38723c */ /* 0x040fe80000041838 */
[C---:B------:R-:W-:Y:S01]  /*15410*/  FMUL.FTZ R64, R132.reuse, R200 ;  /* 0x000000c884407220 */ /* 0x040fe20000410000 */
[----:B------:R-:W-:Y:S03]  /*15420*/  MOV R200, R188 ;  /* 0x000000bc00c87202 */ /* 0x000fe60000000f00 */
[-C--:B------:R-:W-:Y:S01]  /*15430*/  HMMA.16816.F32.BF16 R60, R140, R150.reuse, R60 ;  /* 0x000000968c3c723c */ /* 0x080fe2000004183c */
[----:B------:R1:W1:Y:S03]  /*15440*/  MUFU.EX2 R252, R67 ;  /* 0x0000004300fc7308 */ /* 0x0002660000000800 */
[----:B------:R-:W-:Y:S01]  /*15450*/  MOV R127, R200 ;  /* 0x000000c8007f7202 */ /* 0x000fe20000000f00 */
[----:B------:R-:W-:Y:S02]  /*15460*/  FMUL.FTZ R66, R133, R202 ;  /* 0x000000ca85427220 */ /* 0x000fe40000410000 */
[----:B------:R-:W-:Y:S02]  /*15470*/  F2FP.BF16.PACK_AB R140, R225, R224 ;  /* 0x000000e0e18c723e */ /* 0x000fe400000010ff */
[----:B------:R-:W-:Y:S02]  /*15480*/  F2FP.BF16.PACK_AB R141, R227, R223 ;  /* 0x000000dfe38d723e */ /* 0x000fe400000010ff */
[----:B------:R-:W-:Y:S01]  /*15490*/  MUFU.EX2 R174, R70 ;  /* 0x0000004600ae7308 */ /* 0x000fe20000000800 */
[----:B-1----:R-:W-:Y:S01]  /*154a0*/  FMUL.FTZ R65, R132, R201 ;  /* 0x000000c984417220 */ /* 0x002fe20000410000 */
[----:B------:R-:W-:Y:S08]  /*154b0*/  MOV R187, R251 ;  /* 0x000000fb00bb7202 */ /* 0x000ff00000000f00 */
[----:B------:R-:W-:Y:S01]  /*154c0*/  MUFU.EX2 R198, R71 ;  /* 0x0000004700c67308 */ /* 0x000fe20000000800 */
[----:B------:R-:W-:Y:S01]  /*154d0*/  FMUL.FTZ R67, R133, R203 ;  /* 0x000000cb85437220 */ /* 0x000fe20000410000 */
[----:B------:R-:W-:Y:S08]  /*154e0*/  MOV R189, R252 ;  /* 0x000000fc00bd7202 */ /* 0x000ff00000000f00 */
[----:B------:R1:W-:Y:S01]  /*154f0*/  MUFU.EX2 R175, R68 ;  /* 0x0000004400af7308 */ /* 0x0003e20000000800 */
[----:B------:R-:W-:Y:S01]  /*15500*/  HMMA.16816.F32.BF16 R64, R144, R150, R64 ;  /* 0x000000969040723c */ /* 0x000fe20000041840 */
[----:B------:R-:W3:Y:S08]  /*15510*/  LDSM.16.MT88.4 R144, [R231+0x8800] ;  /* 0x00880000e790783b */ /* 0x000ef00000004200 */
[----:B------:R2:W2:Y:S01]  /*15520*/  MUFU.EX2 R197, R69 ;  /* 0x0000004500c57308 */ /* 0x0004a20000000800 */
[----:B------:R-:W3:Y:S09]  /*15530*/  LDSM.16.MT88.4 R148, [R229+0x8800] ;  /* 0x00880000e594783b */ /* 0x000ef20000004200 */
[----:B------:R-:W-:Y:S01]  /*15540*/  MUFU.EX2 R252, R80 ;  /* 0x0000005000fc7308 */ /* 0x000fe20000000800 */
[----:B-1----:R-:W-:Y:S09]  /*15550*/  F2FP.BF16.PACK_AB R68, R248, R218 ;  /* 0x000000daf844723e */ /* 0x002ff200000010ff */
[----:B------:R-:W-:Y:S01]  /*15560*/  MUFU.EX2 R251, R81 ;  /* 0x0000005100fb7308 */ /* 0x000fe20000000800 */
[----:B--2---:R-:W-:Y:S02]  /*15570*/  F2FP.BF16.PACK_AB R69, R247, R226 ;  /* 0x000000e2f745723e */ /* 0x004fe400000010ff */
[----:B------:R-:W-:Y:S02]  /*15580*/  F2FP.BF16.PACK_AB R70, R170, R250 ;  /* 0x000000faaa46723e */ /* 0x000fe400000010ff */
[----:B---3--:R-:W-:Y:S05]  /*15590*/  F2FP.BF16.PACK_AB R143, R167, R171 ;  /* 0x000000aba78f723e */ /* 0x008fea00000010ff */
[----:B------:R-:W-:Y:S01]  /*155a0*/  MUFU.EX2 R179, R82 ;  /* 0x0000005200b37308 */ /* 0x000fe20000000800 */
[----:B------:R-:W-:Y:S02]  /*155b0*/  F2FP.BF16.PACK_AB R142, R168, R184 ;  /* 0x000000b8a88e723e */ /* 0x000fe400000010ff */
[----:B------:R-:W-:Y:S07]  /*155c0*/  F2FP.BF16.PACK_AB R71, R169, R185 ;  /* 0x000000b9a947723e */ /* 0x000fee00000010ff */
[----:B------:R1:W-:Y:S01]  /*155d0*/  MUFU.EX2 R249, R83 ;  /* 0x0000005300f97308 */ /* 0x0003e20000000800 */
[----:B------:R-:W-:Y:S01]  /*155e0*/  FFMA.FTZ R92, R2, R192, R206 ;  /* 0x000000c0025c7223 */ /* 0x000fe200000100ce */
[----:B------:R-:W-:Y:S01]  /*155f0*/  MOV R206, R191 ;  /* 0x000000bf00ce7202 */ /* 0x000fe20000000f00 */
[----:B------:R-:W2:Y:S01]  /*15600*/  LDL.LU R2, [R1+0x94] ;  /* 0x0000940001027983 */ /* 0x000ea20000300800 */
[-C--:B------:R-:W-:Y:S05]  /*15610*/  HMMA.16816.F32.BF16 R4, R68, R152.reuse, R4 ;  /* 0x000000984404723c */ /* 0x080fea0000041804 */
[----:B------:R-:W-:Y:S01]  /*15620*/  FADD.FTZ R92, R210, R92 ;  /* 0x0000005cd25c7221 */ /* 0x000fe20000010000 */
[----:B------:R-:W-:Y:S02]  /*15630*/  MUFU.EX2 R173, R72 ;  /* 0x0000004800ad7308 */ /* 0x000fe40000000800 */
[C---:B------:R-:W-:Y:S08]  /*15640*/  HMMA.16816.F32.BF16 R8, R140.reuse, R152, R8 ;  /* 0x000000988c08723c */ /* 0x040ff00000041808 */
[-C--:B------:R-:W-:Y:S01]  /*15650*/  HMMA.16816.F32.BF16 R12, R140, R154.reuse, R12 ;  /* 0x0000009a8c0c723c */ /* 0x080fe2000004180c */
[----:B------:R-:W-:Y:S01]  /*15660*/  MUFU.EX2 R178, R73 ;  /* 0x0000004900b27308 */ /* 0x000fe20000000800 */
[----:B-1----:R-:W1:Y:S06]  /*15670*/  LDSM.16.MT88.4 R80, [R230+0x8800] ;  /* 0x00880000e650783b */ /* 0x002e6c0000004200 */
[C---:B------:R-:W-:Y:S03]  /*15680*/  HMMA.16816.F32.BF16 R16, R68.reuse, R154, R16 ;  /* 0x0000009a4410723c */ /* 0x040fe60000041810 */
[----:B------:R-:W-:Y:S01]  /*15690*/  MUFU.EX2 R172, R74 ;  /* 0x0000004a00ac7308 */ /* 0x000fe20000000800 */
[----:B------:R-:W-:Y:S04]  /*156a0*/  LDSM.16.MT88.4 R152, [R228+0xb800] ;  /* 0x00b80000e498783b */ /* 0x000fe80000004200 */
[-C--:B------:R-:W-:Y:S05]  /*156b0*/  HMMA.16816.F32.BF16 R20, R68, R144.reuse, R20 ;  /* 0x000000904414723c */ /* 0x080fea0000041814 */
[----:B------:R3:W-:Y:S03]  /*156c0*/  MUFU.EX2 R177, R75 ;  /* 0x0000004b00b17308 */ /* 0x0007e60000000800 */
[C---:B------:R-:W-:Y:S07]  /*156d0*/  HMMA.16816.F32.BF16 R24, R140.reuse, R144, R24 ;  /* 0x000000908c18723c */ /* 0x040fee0000041818 */
[----:B------:R-:W-:Y:S01]  /*156e0*/  MUFU.EX2 R181, R84 ;  /* 0x0000005400b57308 */ /* 0x000fe20000000800 */
[-C--:B------:R-:W-:Y:S08]  /*156f0*/  HMMA.16816.F32.BF16 R28, R140, R146.reuse, R28 ;  /* 0x000000928c1c723c */ /* 0x080ff0000004181c */
[C---:B------:R-:W-:Y:S01]  /*15700*/  HMMA.16816.F32.BF16 R32, R68.reuse, R146, R32 ;  /* 0x000000924420723c */ /* 0x040fe20000041820 */
[----:B------:R-:W-:Y:S01]  /*15710*/  MUFU.EX2 R194, R85 ;  /* 0x0000005500c27308 */ /* 0x000fe20000000800 */
[----:B---3--:R-:W3:Y:S06]  /*15720*/  LDSM.16.MT88.4 R72, [R228+0x9000] ;  /* 0x00900000e448783b */ /* 0x008eec0000004200 */
[-C--:B------:R-:W-:Y:S03]  /*15730*/  HMMA.16816.F32.BF16 R36, R68, R148.reuse, R36 ;  /* 0x000000944424723c */ /* 0x080fe60000041824 */
[----:B------:R-:W-:Y:S05]  /*15740*/  MUFU.EX2 R188, R88 ;  /* 0x0000005800bc7308 */ /* 0x000fea0000000800 */
[C---:B------:R-:W-:Y:S05]  /*15750*/  HMMA.16816.F32.BF16 R40, R140.reuse, R148, R40 ;  /* 0x000000948c28723c */ /* 0x040fea0000041828 */
[----:B------:R-:W-:Y:S03]  /*15760*/  MUFU.EX2 R129, R90 ;  /* 0x0000005a00817308 */ /* 0x000fe60000000800 */
[-C--:B------:R-:W-:Y:S07]  /*15770*/  HMMA.16816.F32.BF16 R44, R140, R150.reuse, R44 ;  /* 0x000000968c2c723c */ /* 0x080fee000004182c */
[----:B------:R3:W-:Y:S01]  /*15780*/  MUFU.EX2 R176, R76 ;  /* 0x0000004c00b07308 */ /* 0x0007e20000000800 */
[C---:B------:R-:W-:Y:S08]  /*15790*/  HMMA.16816.F32.BF16 R48, R68.reuse, R150, R48 ;  /* 0x000000964430723c */ /* 0x040ff00000041830 */
[-C--:B-1----:R-:W-:Y:S01]  /*157a0*/  HMMA.16816.F32.BF16 R52, R68, R80.reuse, R52 ;  /* 0x000000504434723c */ /* 0x082fe20000041834 */
[----:B------:R1:W-:Y:S07]  /*157b0*/  MUFU.EX2 R195, R77 ;  /* 0x0000004d00c37308 */ /* 0x0003ee0000000800 */
[C---:B------:R-:W-:Y:S03]  /*157c0*/  HMMA.16816.F32.BF16 R56, R140.reuse, R80, R56 ;  /* 0x000000508c38723c */ /* 0x040fe60000041838 */
[----:B------:R1:W-:Y:S01]  /*157d0*/  MUFU.EX2 R183, R78 ;  /* 0x0000004e00b77308 */ /* 0x0003e20000000800 */
[--C-:B---3--:R-:W-:Y:S04]  /*157e0*/  FFMA.FTZ R76, R86, c[0x0][0x23c], -R138.reuse ;  /* 0x00008f00564c7a23 */ /* 0x108fe8000001088a */
[-C--:B------:R-:W-:Y:S05]  /*157f0*/  HMMA.16816.F32.BF16 R60, R140, R82.reuse, R60 ;  /* 0x000000528c3c723c */ /* 0x080fea000004183c */
[----:B------:R3:W-:Y:S03]  /*15800*/  MUFU.EX2 R182, R79 ;  /* 0x0000004f00b67308 */ /* 0x0007e60000000800 */
[----:B------:R-:W-:Y:S01]  /*15810*/  HMMA.16816.F32.BF16 R64, R68, R82, R64 ;  /* 0x000000524440723c */ /* 0x000fe20000041840 */
[----:B------:R-:W-:Y:S03]  /*15820*/  LDSM.16.MT88.4 R80, [R230+0x9000] ;  /* 0x00900000e650783b */ /* 0x000fe60000004200 */
[--C-:B-1----:R-:W-:Y:S02]  /*15830*/  FFMA.FTZ R77, R87, c[0x0][0x23c], -R138.reuse ;  /* 0x00008f00574d7a23 */ /* 0x102fe4000001088a */
[----:B------:R-:W-:Y:S01]  /*15840*/  FFMA.FTZ R138, R131, c[0x0][0x23c], -R138 ;  /* 0x00008f00838a7a23 */ /* 0x000fe2000001088a */
[----:B------:R1:W-:Y:S01]  /*15850*/  MUFU.EX2 R180, R76 ;  /* 0x0000004c00b47308 */ /* 0x0003e20000000800 */
[----:B------:R-:W-:Y:S01]  /*15860*/  F2FP.BF16.PACK_AB R68, R3, R166 ;  /* 0x000000a60344723e */ /* 0x000fe200000010ff */
[----:B------:R-:W4:Y:S03]  /*15870*/  LDSM.16.MT88.4 R84, [R231+0x9000] ;  /* 0x00900000e754783b */ /* 0x000f260000004200 */
[----:B------:R-:W-:Y:S02]  /*15880*/  F2FP.BF16.PACK_AB R69, R134, R163 ;  /* 0x000000a38645723e */ /* 0x000fe400000010ff */
[----:B------:R-:W-:Y:S02]  /*15890*/  F2FP.BF16.PACK_AB R70, R242, R246 ;  /* 0x000000f6f246723e */ /* 0x000fe400000010ff */
[----:B------:R-:W-:Y:S01]  /*158a0*/  F2FP.BF16.PACK_AB R71, R241, R245 ;  /* 0x000000f5f147723e */ /* 0x000fe200000010ff */
[----:B------:R4:W-:Y:S01]  /*158b0*/  MUFU.EX2 R193, R77 ;  /* 0x0000004d00c17308 */ /* 0x0009e20000000800 */
[----:B------:R-:W-:Y:S02]  /*158c0*/  F2FP.BF16.PACK_AB R78, R240, R244 ;  /* 0x000000f4f04e723e */ /* 0x000fe400000010ff */
[----:B---3--:R-:W-:Y:S03]  /*158d0*/  F2FP.BF16.PACK_AB R79, R239, R243 ;  /* 0x000000f3ef4f723e */ /* 0x008fe600000010ff */
[-C--:B------:R-:W-:Y:S04]  /*158e0*/  HMMA.16816.F32.BF16 R4, R68, R72.reuse, R4 ;  /* 0x000000484404723c */ /* 0x080fe80000041804 */
[----:B------:R-:W-:Y:S01]  /*158f0*/  MUFU.EX2 R131, R89 ;  /* 0x0000005900837308 */ /* 0x000fe20000000800 */
[----:B-1----:R-:W-:Y:S01]  /*15900*/  F2FP.BF16.PACK_AB R76, R135, R162 ;  /* 0x000000a2874c723e */ /* 0x002fe200000010ff */
[----:B----4-:R-:W-:Y:S01]  /*15910*/  FFMA.FTZ R133, R133, R196, R208 ;  /* 0x000000c485857223 */ /* 0x010fe200000100d0 */
[----:B------:R-:W-:Y:S05]  /*15920*/  MOV R196, R190 ;  /* 0x000000be00c47202 */ /* 0x000fea0000000f00 */
[----:B------:R-:W-:Y:S01]  /*15930*/  FADD.FTZ R133, R212, R133 ;  /* 0x00000085d4857221 */ /* 0x000fe20000010000 */
[----:B------:R-:W-:Y:S01]  /*15940*/  MOV R212, R186 ;  /* 0x000000ba00d47202 */ /* 0x000fe20000000f00 */
[----:B------:R1:W-:Y:S01]  /*15950*/  MUFU.EX2 R125, R91 ;  /* 0x0000005b007d7308 */ /* 0x0003e20000000800 */
[----:B------:R-:W-:Y:S02]  /*15960*/  MOV R208, R197 ;  /* 0x000000c500d07202 */ /* 0x000fe40000000f00 */
[----:B------:R-:W-:Y:S07]  /*15970*/  F2FP.BF16.PACK_AB R77, R136, R161 ;  /* 0x000000a1884d723e */ /* 0x000fee00000010ff */
[C---:B------:R-:W-:Y:S01]  /*15980*/  HMMA.16816.F32.BF16 R8, R76.reuse, R72, R8 ;  /* 0x000000484c08723c */ /* 0x040fe20000041808 */
[----:B------:R-:W-:Y:S07]  /*15990*/  MUFU.EX2 R137, R137 ;  /* 0x0000008900897308 */ /* 0x000fee0000000800 */
[-C--:B------:R-:W-:Y:S03]  /*159a0*/  HMMA.16816.F32.BF16 R12, R76, R74.reuse, R12 ;  /* 0x0000004a4c0c723c */ /* 0x080fe6000004180c */
[----:B------:R-:W-:Y:S01]  /*159b0*/  MUFU.EX2 R138, R138 ;  /* 0x0000008a008a7308 */ /* 0x000fe20000000800 */
[----:B-1----:R-:W-:Y:S01]  /*159c0*/  LDSM.16.MT88.4 R88, [R229+0x9800] ;  /* 0x00980000e558783b */ /* 0x002fe20000004200 */
[----:B------:R-:W-:Y:S03]  /*159d0*/  FFMA.FTZ R132, R132, R199, R207 ;  /* 0x000000c784847223 */ /* 0x000fe600000100cf */
[C---:B------:R-:W-:Y:S04]  /*159e0*/  HMMA.16816.F32.BF16 R16, R68.reuse, R74, R16 ;  /* 0x0000004a4410723c */ /* 0x040fe80000041810 */
[----:B------:R-:W-:Y:S01]  /*159f0*/  MOV R199, R189 ;  /* 0x000000bd00c77202 */ /* 0x000fe20000000f00 */
[----:B------:R-:W-:Y:S01]  /*15a00*/  MUFU.EX2 R204, R204 ;  /* 0x000000cc00cc7308 */ /* 0x000fe20000000800 */
[----:B------:R-:W1:Y:S01]  /*15a10*/  LDSM.16.MT88.4 R72, [R228+0x9800] ;  /* 0x00980000e448783b */ /* 0x000e620000004200 */
[----:B------:R-:W-:Y:S01]  /*15a20*/  MOV R207, R198 ;  /* 0x000000c600cf7202 */ /* 0x000fe20000000f00 */
[-C--:B------:R-:W-:Y:S07]  /*15a30*/  HMMA.16816.F32.BF16 R20, R68, R84.reuse, R20 ;  /* 0x000000544414723c */ /* 0x080fee0000041814 */
[----:B------:R-:W-:Y:S01]  /*15a40*/  MUFU.EX2 R205, R205 ;  /* 0x000000cd00cd7308 */ /* 0x000fe20000000800 */
[C---:B------:R-:W-:Y:S08]  /*15a50*/  HMMA.16816.F32.BF16 R24, R76.reuse, R84, R24 ;  /* 0x000000544c18723c */ /* 0x040ff00000041818 */
[-C--:B------:R-:W-:Y:S01]  /*15a60*/  HMMA.16816.F32.BF16 R28, R76, R86.reuse, R28 ;  /* 0x000000564c1c723c */ /* 0x080fe2000004181c */
[----:B------:R-:W-:Y:S07]  /*15a70*/  MUFU.EX2 R190, R100 ;  /* 0x0000006400be7308 */ /* 0x000fee0000000800 */
[C---:B------:R-:W-:Y:S01]  /*15a80*/  HMMA.16816.F32.BF16 R32, R68.reuse, R86, R32 ;  /* 0x000000564420723c */ /* 0x040fe20000041820 */
[----:B------:R-:W3:Y:S02]  /*15a90*/  LDSM.16.MT88.4 R84, [R231+0x9800] ;  /* 0x00980000e754783b */ /* 0x000ee40000004200 */
[----:B------:R-:W-:Y:S05]  /*15aa0*/  MUFU.EX2 R100, R94 ;  /* 0x0000005e00647308 */ /* 0x000fea0000000800 */
[-C--:B------:R-:W-:Y:S05]  /*15ab0*/  HMMA.16816.F32.BF16 R36, R68, R96.reuse, R36 ;  /* 0x000000604424723c */ /* 0x080fea0000041824 */
[----:B------:R-:W-:Y:S03]  /*15ac0*/  MUFU.EX2 R192, R156 ;  /* 0x0000009c00c07308 */ /* 0x000fe60000000800 */
[C---:B------:R-:W-:Y:S07]  /*15ad0*/  HMMA.16816.F32.BF16 R40, R76.reuse, R96, R40 ;  /* 0x000000604c28723c */ /* 0x040fee0000041828 */
[----:B------:R-:W-:Y:S01]  /*15ae0*/  MUFU.EX2 R191, R157 ;  /* 0x0000009d00bf7308 */ /* 0x000fe20000000800 */
[-C--:B------:R-:W-:Y:S08]  /*15af0*/  HMMA.16816.F32.BF16 R44, R76, R98.reuse, R44 ;  /* 0x000000624c2c723c */ /* 0x080ff0000004182c */
[C---:B------:R-:W-:Y:S01]  /*15b00*/  HMMA.16816.F32.BF16 R48, R68.reuse, R98, R48 ;  /* 0x000000624430723c */ /* 0x040fe20000041830 */
[----:B------:R-:W-:Y:S07]  /*15b10*/  MUFU.EX2 R99, R95 ;  /* 0x0000005f00637308 */ /* 0x000fee0000000800 */
[-C--:B------:R-:W-:Y:S03]  /*15b20*/  HMMA.16816.F32.BF16 R52, R68, R80.reuse, R52 ;  /* 0x000000504434723c */ /* 0x080fe60000041834 */
[----:B------:R-:W-:Y:S05]  /*15b30*/  MUFU.EX2 R189, R101 ;  /* 0x0000006500bd7308 */ /* 0x000fea0000000800 */
[C---:B------:R-:W-:Y:S05]  /*15b40*/  HMMA.16816.F32.BF16 R56, R76.reuse, R80, R56 ;  /* 0x000000504c38723c */ /* 0x040fea0000041838 */
[----:B------:R4:W-:Y:S03]  /*15b50*/  MUFU.EX2 R101, R93 ;  /* 0x0000005d00657308 */ /* 0x0009e60000000800 */
[-C--:B------:R-:W-:Y:S07]  /*15b60*/  HMMA.16816.F32.BF16 R60, R76, R82.reuse, R60 ;  /* 0x000000524c3c723c */ /* 0x080fee000004183c */
[----:B------:R-:W-:Y:S01]  /*15b70*/  F2FP.BF16.PACK_AB R76, R234, R165 ;  /* 0x000000a5ea4c723e */ /* 0x000fe200000010ff */
[----:B------:R-:W-:Y:S01]  /*15b80*/  HMMA.16816.F32.BF16 R64, R68, R82, R64 ;  /* 0x000000524440723c */ /* 0x000fe20000041840 */
[----:B------:R-:W3:Y:S01]  /*15b90*/  LDSM.16.MT88.4 R80, [R230+0x9800] ;  /* 0x00980000e650783b */ /* 0x000ee20000004200 */
[----:B------:R-:W-:Y:S02]  /*15ba0*/  MUFU.EX2 R102, R102 ;  /* 0x0000006600667308 */ /* 0x000fe40000000800 */
[----:B------:R-:W-:Y:S02]  /*15bb0*/  F2FP.BF16.PACK_AB R77, R233, R164 ;  /* 0x000000a4e94d723e */ /* 0x000fe400000010ff */
[----:B------:R-:W-:Y:S02]  /*15bc0*/  F2FP.BF16.PACK_AB R78, R127, R212 ;  /* 0x000000d47f4e723e */ /* 0x000fe400000010ff */
[----:B------:R-:W-:Y:S04]  /*15bd0*/  F2FP.BF16.PACK_AB R68, R236, R238 ;  /* 0x000000eeec44723e */ /* 0x000fe800000010ff */
[----:B------:R-:W-:Y:S01]  /*15be0*/  F2FP.BF16.PACK_AB R69, R235, R237 ;  /* 0x000000edeb45723e */ /* 0x000fe200000010ff */
[----:B------:R-:W-:Y:S01]  /*15bf0*/  MUFU.EX2 R98, R158 ;  /* 0x0000009e00627308 */ /* 0x000fe20000000800 */
[----:B--2---:R-:W-:Y:S01]  /*15c00*/  FFMA.FTZ R0, R0, R2, R209 ;  /* 0x0000000200007223 */ /* 0x004fe200000100d1 */
[----:B------:R-:W-:Y:S01]  /*15c10*/  MOV R209, R199 ;  /* 0x000000c700d17202 */ /* 0x000fe20000000f00 */
[----:B------:R-:W-:Y:S01]  /*15c20*/  FADD.FTZ R2, R213, R132 ;  /* 0x00000084d5027221 */ /* 0x000fe20000010000 */
[----:B------:R-:W-:Y:S06]  /*15c30*/  MOV R132, R187 ;  /* 0x000000bb00847202 */ /* 0x000fec0000000f00 */
[----:B------:R-:W-:Y:S01]  /*15c40*/  MUFU.EX2 R97, R159 ;  /* 0x0000009f00617308 */ /* 0x000fe20000000800 */
[----:B------:R-:W-:Y:S01]  /*15c50*/  F2FP.BF16.PACK_AB R71, R209, R139 ;  /* 0x0000008bd147723e */ /* 0x000fe200000010ff */
[----:B------:R-:W-:Y:S01]  /*15c60*/  FADD.FTZ R0, R211, R0 ;  /* 0x00000000d3007221 */ /* 0x000fe20000010000 */
[----:B------:R-:W-:Y:S01]  /*15c70*/  F2FP.BF16.PACK_AB R70, R132, R232 ;  /* 0x000000e88446723e */ /* 0x000fe200000010ff */
[----:B------:R-:W-:Y:S01]  /*15c80*/  FADD.FTZ R2, R214, R2 ;  /* 0x00000002d6027221 */ /* 0x000fe20000010000 */
[----:B------:R-:W-:Y:S01]  /*15c90*/  MOV R213, R196 ;  /* 0x000000c400d57202 */ /* 0x000fe20000000f00 */
[----:B------:R-:W-:Y:S02]  /*15ca0*/  FADD.FTZ R0, R215, R0 ;  /* 0x00000000d7007221 */ /* 0x000fe40000010000 */
[----:B------:R-:W-:Y:S01]  /*15cb0*/  FADD.FTZ R2, R222, R2 ;  /* 0x00000002de027221 */ /* 0x000fe20000010000 */
[----:B------:R-:W-:Y:S01]  /*15cc0*/  F2FP.BF16.PACK_AB R79, R206, R213 ;  /* 0x000000d5ce4f723e */ /* 0x000fe200000010ff */
[-C--:B-1----:R-:W-:Y:S01]  /*15cd0*/  HMMA.16816.F32.BF16 R4, R68, R72.reuse, R4 ;  /* 0x000000484404723c */ /* 0x082fe20000041804 */
[----:B------:R-:W-:Y:S02]  /*15ce0*/  MUFU.EX2 R112, R112 ;  /* 0x0000007000707308 */ /* 0x000fe40000000800 */
[----:B----4-:R-:W-:Y:S05]  /*15cf0*/  FADD.FTZ R93, R218, R2 ;  /* 0x00000002da5d7221 */ /* 0x010fea0000010000 */
[C---:B------:R-:W-:Y:S03]  /*15d00*/  HMMA.16816.F32.BF16 R8, R76.reuse, R72, R8 ;  /* 0x000000484c08723c */ /* 0x040fe60000041808 */
[----:B------:R-:W-:Y:S05]  /*15d10*/  MUFU.EX2 R103, R103 ;  /* 0x0000006700677308 */ /* 0x000fea0000000800 */
[-C--:B------:R-:W-:Y:S05]  /*15d20*/  HMMA.16816.F32.BF16 R12, R76, R74.reuse, R12 ;  /* 0x0000004a4c0c723c */ /* 0x080fea000004180c */
[----:B------:R-:W-:Y:S03]  /*15d30*/  MUFU.EX2 R96, R160 ;  /* 0x000000a000607308 */ /* 0x000fe60000000800 */
[C---:B------:R-:W-:Y:S01]  /*15d40*/  HMMA.16816.F32.BF16 R16, R68.reuse, R74, R16 ;  /* 0x0000004a4410723c */ /* 0x040fe20000041810 */
[----:B------:R-:W1:Y:S06]  /*15d50*/  LDSM.16.MT88.4 R72, [R228+0xa000] ;  /* 0x00a00000e448783b */ /* 0x000e6c0000004200 */
[----:B------:R-:W-:Y:S01]  /*15d60*/  MUFU.EX2 R113, R113 ;  /* 0x0000007100717308 */ /* 0x000fe20000000800 */
[-C--:B---3--:R-:W-:Y:S08]  /*15d70*/  HMMA.16816.F32.BF16 R20, R68, R84.reuse, R20 ;  /* 0x000000544414723c */ /* 0x088ff00000041814 */
        /* <DEDUP_REMOVED lines=8> */
[----:B------:R-:W3:Y:S01]  /*15e00*/  MUFU.EX2 R117, R117 ;  /* 0x0000007500757308 */ /* 0x000ee20000000800 */
[C---:B------:R-:W-:Y:S08]  /*15e10*/  HMMA.16816.F32.BF16 R40, R76.reuse, R88, R40 ;  /* 0x000000584c28723c */ /* 0x040ff00000041828 */
[-C--:B------:R-:W-:Y:S01]  /*15e20*/  HMMA.16816.F32.BF16 R44, R76, R90.reuse, R44 ;  /* 0x0000005a4c2c723c */ /* 0x080fe2000004182c */
[----:B------:R-:W-:Y:S07]  /*15e30*/  MUFU.EX2 R118, R118 ;  /* 0x0000007600767308 */ /* 0x000fee0000000800 */
[C---:B------:R-:W-:Y:S01]  /*15e40*/  HMMA.16816.F32.BF16 R48, R68.reuse, R90, R48 ;  /* 0x0000005a4430723c */ /* 0x040fe20000041830 */
[----:B------:R-:W4:Y:S02]  /*15e50*/  LDSM.16.MT88.4 R88, [R229+0xa000] ;  /* 0x00a00000e558783b */ /* 0x000f240000004200 */
[----:B------:R-:W1:Y:S01]  /*15e60*/  MUFU.EX2 R119, R119 ;  /* 0x0000007700777308 */ /* 0x000e620000000800 */
[----:B---3--:R-:W-:Y:S04]  /*15e70*/  F2FP.BF16.PACK_AB R200, R117, R116 ;  /* 0x0000007475c8723e */ /* 0x008fe800000010ff */
[-C--:B------:R-:W-:Y:S05]  /*15e80*/  HMMA.16816.F32.BF16 R52, R68, R80.reuse, R52 ;  /* 0x000000504434723c */ /* 0x080fea0000041834 */
[----:B------:R-:W3:Y:S03]  /*15e90*/  MUFU.EX2 R128, R128 ;  /* 0x0000008000807308 */ /* 0x000ee60000000800 */
[C---:B------:R-:W-:Y:S07]  /*15ea0*/  HMMA.16816.F32.BF16 R56, R76.reuse, R80, R56 ;  /* 0x000000504c38723c */ /* 0x040fee0000041838 */
[----:B------:R-:W2:Y:S01]  /*15eb0*/  MUFU.EX2 R130, R130 ;  /* 0x0000008200827308 */ /* 0x000ea20000000800 */
[-C--:B------:R-:W-:Y:S04]  /*15ec0*/  HMMA.16816.F32.BF16 R60, R76, R82.reuse, R60 ;  /* 0x000000524c3c723c */ /* 0x080fe8000004183c */
[----:B-1----:R-:W-:Y:S03]  /*15ed0*/  F2FP.BF16.PACK_AB R201, R119, R118 ;  /* 0x0000007677c9723e */ /* 0x002fe600000010ff */
[----:B------:R-:W-:Y:S01]  /*15ee0*/  F2FP.BF16.PACK_AB R78, R195, R176 ;  /* 0x000000b0c34e723e */ /* 0x000fe200000010ff */
[----:B------:R-:W-:Y:S01]  /*15ef0*/  HMMA.16816.F32.BF16 R64, R68, R82, R64 ;  /* 0x000000524440723c */ /* 0x000fe20000041840 */
[----:B------:R-:W1:Y:S01]  /*15f00*/  LDSM.16.MT88.4 R80, [R230+0xa000] ;  /* 0x00a00000e650783b */ /* 0x000e620000004200 */
        /* <DEDUP_REMOVED lines=15> */
[----:B---3--:R-:W-:Y:S01]  /*16000*/  F2FP.BF16.PACK_AB R202, R137, R128 ;  /* 0x0000008089ca723e */ /* 0x008fe200000010ff */
[-C--:B------:R-:W-:Y:S01]  /*16010*/  HMMA.16816.F32.BF16 R4, R68, R72.reuse, R4 ;  /* 0x000000484404723c */ /* 0x080fe20000041804 */
[----:B------:R-:W-:Y:S02]  /*16020*/  MUFU.EX2 R104, R104 ;  /* 0x0000006800687308 */ /* 0x000fe40000000800 */
[----:B------:R-:W-:Y:S01]  /*16030*/  FADD.FTZ R2, R247, R2 ;  /* 0x00000002f7027221 */ /* 0x000fe20000010000 */
[----:B--2---:R-:W-:Y:S01]  /*16040*/  F2FP.BF16.PACK_AB R203, R138, R130 ;  /* 0x000000828acb723e */ /* 0x004fe200000010ff */
[----:B------:R-:W-:Y:S02]  /*16050*/  FADD.FTZ R0, R225, R0 ;  /* 0x00000000e1007221 */ /* 0x000fe40000010000 */
[----:B------:R-:W-:Y:S01]  /*16060*/  FADD.FTZ R2, R185, R2 ;  /* 0x00000002b9027221 */ /* 0x000fe20000010000 */
[C---:B------:R-:W-:Y:S03]  /*16070*/  HMMA.16816.F32.BF16 R8, R76.reuse, R72, R8 ;  /* 0x000000484c08723c */ /* 0x040fe60000041808 */
[----:B------:R-:W-:Y:S01]  /*16080*/  MUFU.EX2 R105, R105 ;  /* 0x0000006900697308 */ /* 0x000fe20000000800 */
[----:B------:R-:W-:Y:S02]  /*16090*/  FADD.FTZ R0, R184, R0 ;  /* 0x00000000b8007221 */ /* 0x000fe40000010000 */
[----:B------:R-:W-:Y:S01]  /*160a0*/  LDSM.16.MT88.4 R184, [R229+0xb800] ;  /* 0x00b80000e5b8783b */ /* 0x000fe20000004200 */
[----:B------:R-:W-:Y:S01]  /*160b0*/  FADD.FTZ R2, R169, R2 ;  /* 0x00000002a9027221 */ /* 0x000fe20000010000 */
[-C--:B------:R-:W-:Y:S04]  /*160c0*/  HMMA.16816.F32.BF16 R12, R76, R74.reuse, R12 ;  /* 0x0000004a4c0c723c */ /* 0x080fe8000004180c */
[----:B------:R-:W-:Y:S01]  /*160d0*/  FADD.FTZ R0, R168, R0 ;  /* 0x00000000a8007221 */ /* 0x000fe20000010000 */
[----:B------:R-:W-:Y:S01]  /*160e0*/  MUFU.EX2 R106, R106 ;  /* 0x0000006a006a7308 */ /* 0x000fe20000000800 */
[----:B------:R-:W-:Y:S02]  /*160f0*/  FADD.FTZ R2, R163, R2 ;  /* 0x00000002a3027221 */ /* 0x000fe40000010000 */
[C---:B------:R-:W-:Y:S01]  /*16100*/  HMMA.16816.F32.BF16 R16, R68.reuse, R74, R16 ;  /* 0x0000004a4410723c */ /* 0x040fe20000041810 */
[----:B------:R-:W2:Y:S03]  /*16110*/  LDSM.16.MT88.4 R72, [R228+0xa800] ;  /* 0x00a80000e448783b */ /* 0x000ea60000004200 */
[----:B------:R-:W-:Y:S02]  /*16120*/  FADD.FTZ R2, R134, R2 ;  /* 0x0000000286027221 */ /* 0x000fe40000010000 */
[----:B------:R-:W-:Y:S01]  /*16130*/  FADD.FTZ R0, R162, R0 ;  /* 0x00000000a2007221 */ /* 0x000fe20000010000 */
[----:B------:R-:W-:Y:S01]  /*16140*/  MUFU.EX2 R107, R107 ;  /* 0x0000006b006b7308 */ /* 0x000fe20000000800 */
[-C--:B------:R-:W-:Y:S04]  /*16150*/  HMMA.16816.F32.BF16 R20, R68, R84.reuse, R20 ;  /* 0x000000544414723c */ /* 0x080fe80000041814 */
[----:B------:R-:W-:Y:S02]  /*16160*/  FADD.FTZ R0, R135, R0 ;  /* 0x0000000087007221 */ /* 0x000fe40000010000 */
[----:B------:R-:W-:Y:S02]  /*16170*/  FADD.FTZ R2, R245, R2 ;  /* 0x00000002f5027221 */ /* 0x000fe40000010000 */
[C---:B------:R-:W-:Y:S01]  /*16180*/  HMMA.16816.F32.BF16 R24, R76.reuse, R84, R24 ;  /* 0x000000544c18723c */ /* 0x040fe20000041818 */
[----:B------:R-:W-:Y:S03]  /*16190*/  MUFU.EX2 R108, R108 ;  /* 0x0000006c006c7308 */ /* 0x000fe60000000800 */
[----:B------:R-:W-:Y:S04]  /*161a0*/  FADD.FTZ R2, R241, R2 ;  /* 0x00000002f1027221 */ /* 0x000fe80000010000 */
[-C--:B------:R-:W-:Y:S03]  /*161b0*/  HMMA.16816.F32.BF16 R28, R76, R86.reuse, R28 ;  /* 0x000000564c1c723c */ /* 0x080fe6000004181c */
[----:B------:R-:W-:Y:S01]  /*161c0*/  MUFU.EX2 R109, R109 ;  /* 0x0000006d006d7308 */ /* 0x000fe20000000800 */
[----:B------:R-:W-:Y:S04]  /*161d0*/  FADD.FTZ R2, R237, R2 ;  /* 0x00000002ed027221 */ /* 0x000fe80000010000 */
[C---:B------:R-:W-:Y:S01]  /*161e0*/  HMMA.16816.F32.BF16 R32, R68.reuse, R86, R32 ;  /* 0x000000564420723c */ /* 0x040fe20000041820 */
[----:B------:R-:W3:Y:S04]  /*161f0*/  LDSM.16.MT88.4 R84, [R231+0xa800] ;  /* 0x00a80000e754783b */ /* 0x000ee80000004200 */
[----:B------:R-:W-:Y:S03]  /*16200*/  MUFU.EX2 R110, R110 ;  /* 0x0000006e006e7308 */ /* 0x000fe60000000800 */
[-C--:B----4-:R-:W-:Y:S07]  /*16210*/  HMMA.16816.F32.BF16 R36, R68, R88.reuse, R36 ;  /* 0x000000584424723c */ /* 0x090fee0000041824 */
[----:B------:R-:W-:Y:S01]  /*16220*/  MUFU.EX2 R111, R111 ;  /* 0x0000006f006f7308 */ /* 0x000fe20000000800 */
[C---:B------:R-:W-:Y:S08]  /*16230*/  HMMA.16816.F32.BF16 R40, R76.reuse, R88, R40 ;  /* 0x000000584c28723c */ /* 0x040ff00000041828 */
[-C--:B------:R-:W-:Y:S01]  /*16240*/  HMMA.16816.F32.BF16 R44, R76, R90.reuse, R44 ;  /* 0x0000005a4c2c723c */ /* 0x080fe2000004182c */
[----:B------:R-:W-:Y:S07]  /*16250*/  MUFU.EX2 R95, R120 ;  /* 0x00000078005f7308 */ /* 0x000fee0000000800 */
[C---:B------:R-:W-:Y:S01]  /*16260*/  HMMA.16816.F32.BF16 R48, R68.reuse, R90, R48 ;  /* 0x0000005a4430723c */ /* 0x040fe20000041830 */
[----:B------:R-:W4:Y:S02]  /*16270*/  LDSM.16.MT88.4 R88, [R229+0xa800] ;  /* 0x00a80000e558783b */ /* 0x000f240000004200 */
[----:B------:R-:W2:Y:S05]  /*16280*/  MUFU.EX2 R94, R121 ;  /* 0x00000079005e7308 */ /* 0x000eaa0000000800 */
[-C--:B-1----:R-:W-:Y:S05]  /*16290*/  HMMA.16816.F32.BF16 R52, R68, R80.reuse, R52 ;  /* 0x000000504434723c */ /* 0x082fea0000041834 */
[----:B------:R-:W1:Y:S03]  /*162a0*/  MUFU.EX2 R122, R122 ;  /* 0x0000007a007a7308 */ /* 0x000e660000000800 */
[C---:B------:R-:W-:Y:S08]  /*162b0*/  HMMA.16816.F32.BF16 R56, R76.reuse, R80, R56 ;  /* 0x000000504c38723c */ /* 0x040ff00000041838 */
[-C--:B------:R-:W-:Y:S04]  /*162c0*/  HMMA.16816.F32.BF16 R60, R76, R82.reuse, R60 ;  /* 0x000000524c3c723c */ /* 0x080fe8000004183c */
[----:B--2---:R-:W-:Y:S03]  /*162d0*/  F2FP.BF16.PACK_AB R196, R94, R95 ;  /* 0x0000005f5ec4723e */ /* 0x004fe600000010ff */
[----:B------:R-:W-:Y:S01]  /*162e0*/  F2FP.BF16.PACK_AB R78, R101, R102 ;  /* 0x00000066654e723e */ /* 0x000fe200000010ff */
        /* <DEDUP_REMOVED lines=11> */
[----:B------:R-:W-:Y:S02]  /*163a0*/  F2FP.BF16.PACK_AB R76, R131, R188 ;  /* 0x000000bc834c723e */ /* 0x000fe400000010ff */
[----:B------:R-:W-:Y:S02]  /*163b0*/  F2FP.BF16.PACK_AB R77, R125, R129 ;  /* 0x000000817d4d723e */ /* 0x000fe400000010ff */
[----:B-1----:R-:W-:Y:S01]  /*163c0*/  F2FP.BF16.PACK_AB R197, R123, R122 ;  /* 0x0000007a7bc5723e */ /* 0x002fe200000010ff */
[-C--:B------:R-:W-:Y:S08]  /*163d0*/  HMMA.16816.F32.BF16 R4, R68, R72.reuse, R4 ;  /* 0x000000484404723c */ /* 0x080ff00000041804 */
        /* <DEDUP_REMOVED lines=9> */
[-C--:B----4-:R-:W-:Y:S08]  /*16470*/  HMMA.16816.F32.BF16 R36, R68, R88.reuse, R36 ;  /* 0x000000584424723c */ /* 0x090ff00000041824 */
[C---:B------:R-:W-:Y:S08]  /*16480*/  HMMA.16816.F32.BF16 R40, R76.reuse, R88, R40 ;  /* 0x000000584c28723c */ /* 0x040ff00000041828 */
[-C--:B------:R-:W-:Y:S08]  /*16490*/  HMMA.16816.F32.BF16 R44, R76, R90.reuse, R44 ;  /* 0x0000005a4c2c723c */ /* 0x080ff0000004182c */
[C---:B------:R-:W-:Y:S01]  /*164a0*/  HMMA.16816.F32.BF16 R48, R68.reuse, R90, R48 ;  /* 0x0000005a4430723c */ /* 0x040fe20000041830 */
[----:B------:R-:W4:Y:S07]  /*164b0*/  LDSM.16.MT88.4 R88, [R229+0xb000] ;  /* 0x00b00000e558783b */ /* 0x000f2e0000004200 */
[-C--:B--2---:R-:W-:Y:S08]  /*164c0*/  HMMA.16816.F32.BF16 R52, R68, R80.reuse, R52 ;  /* 0x000000504434723c */ /* 0x084ff00000041834 */
        /* <DEDUP_REMOVED lines=11> */
[----:B------:R-:W3:Y:S02]  /*16580*/  LDSM.16.MT88.4 R168, [R231+0xb800] ;  /* 0x00b80000e7a8783b */ /* 0x000ee40000004200 */
[----:B------:R-:W-:Y:S02]  /*16590*/  F2FP.BF16.PACK_AB R70, R113, R96 ;  /* 0x000000607146723e */ /* 0x000fe400000010ff */
[----:B------:R-:W-:Y:S02]  /*165a0*/  F2FP.BF16.PACK_AB R71, R115, R114 ;  /* 0x000000727347723e */ /* 0x000fe400000010ff */
[----:B------:R-:W-:Y:S02]  /*165b0*/  F2FP.BF16.PACK_AB R76, R105, R104 ;  /* 0x00000068694c723e */ /* 0x000fe400000010ff */
[----:B------:R-:W-:Y:S02]  /*165c0*/  F2FP.BF16.PACK_AB R77, R107, R106 ;  /* 0x0000006a6b4d723e */ /* 0x000fe400000010ff */
[----:B------:R-:W-:Y:S01]  /*165d0*/  F2FP.BF16.PACK_AB R79, R111, R110 ;  /* 0x0000006e6f4f723e */ /* 0x000fe200000010ff */
[-C--:B-1----:R-:W-:Y:S08]  /*165e0*/  HMMA.16816.F32.BF16 R4, R68, R72.reuse, R4 ;  /* 0x000000484404723c */ /* 0x082ff00000041804 */
[C---:B------:R-:W-:Y:S07]  /*165f0*/  HMMA.16816.F32.BF16 R8, R76.reuse, R72, R8 ;  /* 0x000000484c08723c */ /* 0x040fee0000041808 */
[----:B------:R-:W-:Y:S01]  /*16600*/  FADD.FTZ R72, R3, R93 ;  /* 0x0000005d03487221 */ /* 0x000fe20000010000 */
[-C--:B------:R-:W-:Y:S01]  /*16610*/  HMMA.16816.F32.BF16 R12, R76, R74.reuse, R12 ;  /* 0x0000004a4c0c723c */ /* 0x080fe2000004180c */
[----:B------:R-:W2:Y:S03]  /*16620*/  LDL.LU R3, [R1+0x14c] ;  /* 0x00014c0001037983 */ /* 0x000ea60000300800 */
[----:B------:R-:W-:Y:S01]  /*16630*/  FADD.FTZ R72, R246, R72 ;  /* 0x00000048f6487221 */ /* 0x000fe20000010000 */
[----:B------:R-:W2:Y:S01]  /*16640*/  LDL.LU R134, [R1+0x148] ;  /* 0x0001480001867983 */ /* 0x000ea20000300800 */
[----:B------:R-:W-:Y:S02]  /*16650*/  FADD.FTZ R73, R161, R92 ;  /* 0x0000005ca1497221 */ /* 0x000fe40000010000 */
[C---:B------:R-:W-:Y:S01]  /*16660*/  HMMA.16816.F32.BF16 R16, R68.reuse, R74, R16 ;  /* 0x0000004a4410723c */ /* 0x040fe20000041810 */
[----:B------:R-:W2:Y:S01]  /*16670*/  LDL.LU R135, [R1+0x144] ;  /* 0x0001440001877983 */ /* 0x000ea20000300800 */
[----:B------:R-:W1:Y:S02]  /*16680*/  MUFU.EX2 R75, R126 ;  /* 0x0000007e004b7308 */ /* 0x000e640000000800 */
[----:B------:R-:W-:Y:S02]  /*16690*/  FADD.FTZ R72, R242, R72 ;  /* 0x00000048f2487221 */ /* 0x000fe40000010000 */
[----:B------:R-:W-:Y:S02]  /*166a0*/  FADD.FTZ R73, R136, R73 ;  /* 0x0000004988497221 */ /* 0x000fe40000010000 */
[-C--:B---3--:R-:W-:Y:S01]  /*166b0*/  HMMA.16816.F32.BF16 R20, R68, R84.reuse, R20 ;  /* 0x000000544414723c */ /* 0x088fe20000041814 */
[----:B------:R-:W3:Y:S03]  /*166c0*/  LDL.LU R136, [R1+0x140] ;  /* 0x0001400001887983 */ /* 0x000ee60000300800 */
[----:B------:R-:W-:Y:S01]  /*166d0*/  FADD.FTZ R74, R244, R0 ;  /* 0x00000000f44a7221 */ /* 0x000fe20000010000 */
[----:B------:R2:W5:Y:S01]  /*166e0*/  LDL.LU R246, [R1+0x13c] ;  /* 0x00013c0001f67983 */ /* 0x0005620000300800 */
[----:B------:R-:W-:Y:S02]  /*166f0*/  FADD.FTZ R0, R243, R73 ;  /* 0x00000049f3007221 */ /* 0x000fe40000010000 */
[C---:B------:R-:W-:Y:S01]  /*16700*/  HMMA.16816.F32.BF16 R24, R76.reuse, R84, R24 ;  /* 0x000000544c18723c */ /* 0x040fe20000041818 */
[----:B------:R2:W5:Y:S01]  /*16710*/  LDL.LU R245, [R1+0x138] ;  /* 0x0001380001f57983 */ /* 0x0005620000300800 */
[----:B------:R-:W4:Y:S02]  /*16720*/  MUFU.EX2 R84, R124 ;  /* 0x0000007c00547308 */ /* 0x000f240000000800 */
[----:B------:R-:W-:Y:S01]  /*16730*/  FADD.FTZ R0, R239, R0 ;  /* 0x00000000ef007221 */ /* 0x000fe20000010000 */
[----:B------:R2:W5:Y:S03]  /*16740*/  LDL.LU R244, [R1+0x134] ;  /* 0x0001340001f47983 */ /* 0x0005660000300800 */
[-C--:B------:R-:W-:Y:S01]  /*16750*/  HMMA.16816.F32.BF16 R28, R76, R86.reuse, R28 ;  /* 0x000000564c1c723c */ /* 0x080fe2000004181c */
[----:B------:R2:W5:Y:S03]  /*16760*/  LDL.LU R243, [R1+0x130] ;  /* 0x0001300001f37983 */ /* 0x0005660000300800 */
[----:B------:R-:W-:Y:S01]  /*16770*/  FADD.FTZ R0, R164, R0 ;  /* 0x00000000a4007221 */ /* 0x000fe20000010000 */
[----:B------:R2:W5:Y:S01]  /*16780*/  LDL.LU R242, [R1+0x12c] ;  /* 0x00012c0001f27983 */ /* 0x0005620000300800 */
[----:B-1----:R-:W-:Y:S02]  /*16790*/  F2FP.BF16.PACK_AB R199, R205, R75 ;  /* 0x0000004bcdc7723e */ /* 0x002fe400000010ff */
[C---:B------:R-:W-:Y:S01]  /*167a0*/  HMMA.16816.F32.BF16 R32, R68.reuse, R86, R32 ;  /* 0x000000564420723c */ /* 0x040fe20000041820 */
[----:B------:R1:W5:Y:S03]  /*167b0*/  LDL.LU R241, [R1+0x128] ;  /* 0x0001280001f17983 */ /* 0x0003660000300800 */
[----:B------:R-:W-:Y:S04]  /*167c0*/  FADD.FTZ R0, R233, R0 ;  /* 0x00000000e9007221 */ /* 0x000fe80000010000 */
[-C--:B----4-:R-:W-:Y:S04]  /*167d0*/  HMMA.16816.F32.BF16 R36, R68, R88.reuse, R36 ;  /* 0x000000584424723c */ /* 0x090fe80000041824 */
[----:B------:R-:W-:Y:S01]  /*167e0*/  F2FP.BF16.PACK_AB R198, R204, R84 ;  /* 0x00000054ccc6723e */ /* 0x000fe200000010ff */
[----:B------:R-:W-:Y:S03]  /*167f0*/  FADD.FTZ R0, R213, R0 ;  /* 0x00000000d5007221 */ /* 0x000fe60000010000 */
[C---:B------:R-:W-:Y:S04]  /*16800*/  HMMA.16816.F32.BF16 R40, R76.reuse, R88, R40 ;  /* 0x000000584c28723c */ /* 0x040fe80000041828 */
[----:B------:R-:W-:Y:S04]  /*16810*/  FADD.FTZ R0, R206, R0 ;  /* 0x00000000ce007221 */ /* 0x000fe80000010000 */
        /* <DEDUP_REMOVED lines=8> */
[C---:B------:R-:W-:Y:S01]  /*168a0*/  HMMA.16816.F32.BF16 R140, R196.reuse, R152, R8 ;  /* 0x00000098c48c723c */ /* 0x040fe20000041808 */
[----:B------:R1:W5:Y:S03]  /*168b0*/  LDL.LU R240, [R1+0x124] ;  /* 0x0001240001f07983 */ /* 0x0003660000300800 */
[----:B------:R-:W-:Y:S01]  /*168c0*/  FADD.FTZ R4, R238, R72 ;  /* 0x00000048ee047221 */ /* 0x000fe20000010000 */
[----:B------:R1:W5:Y:S01]  /*168d0*/  LDL.LU R239, [R1+0x120] ;  /* 0x0001200001ef7983 */ /* 0x0003620000300800 */
[----:B------:R-:W-:Y:S02]  /*168e0*/  FADD.FTZ R5, R165, R5 ;  /* 0x00000005a5057221 */ /* 0x000fe40000010000 */
[----:B------:R-:W-:Y:S01]  /*168f0*/  FADD.FTZ R4, R236, R4 ;  /* 0x00000004ec047221 */ /* 0x000fe20000010000 */
[----:B------:R1:W5:Y:S01]  /*16900*/  LDL.LU R238, [R1+0x11c] ;  /* 0x00011c0001ee7983 */ /* 0x0003620000300800 */
[-C--:B------:R-:W-:Y:S03]  /*16910*/  HMMA.16816.F32.BF16 R148, R196, R154.reuse, R12 ;  /* 0x0000009ac494723c */ /* 0x080fe6000004180c */
[----:B------:R-:W-:Y:S01]  /*16920*/  FADD.FTZ R6, R235, R2 ;  /* 0x00000002eb067221 */ /* 0x000fe20000010000 */
[----:B------:R1:W5:Y:S01]  /*16930*/  LDL.LU R237, [R1+0x118] ;  /* 0x0001180001ed7983 */ /* 0x0003620000300800 */
[----:B------:R-:W-:Y:S02]  /*16940*/  FADD.FTZ R2, R234, R5 ;  /* 0x00000005ea027221 */ /* 0x000fe40000010000 */
[----:B------:R-:W-:Y:S01]  /*16950*/  FADD.FTZ R4, R232, R4 ;  /* 0x00000004e8047221 */ /* 0x000fe20000010000 */
[----:B------:R1:W5:Y:S01]  /*16960*/  LDL.LU R236, [R1+0x114] ;  /* 0x0001140001ec7983 */ /* 0x0003620000300800 */
[----:B------:R-:W-:Y:S01]  /*16970*/  FADD.FTZ R8, R139, R6 ;  /* 0x000000068b087221 */ /* 0x000fe20000010000 */
[C---:B------:R-:W-:Y:S02]  /*16980*/  HMMA.16816.F32.BF16 R152, R200.reuse, R154, R16 ;  /* 0x0000009ac898723c */ /* 0x040fe40000041810 */
[----:B------:R1:W5:Y:S02]  /*16990*/  LDL.LU R235, [R1+0x110] ;  /* 0x0001100001eb7983 */ /* 0x0003640000300800 */
[----:B------:R-:W-:Y:S02]  /*169a0*/  FADD.FTZ R12, R132, R4 ;  /* 0x00000004840c7221 */ /* 0x000fe40000010000 */
[----:B------:R-:W-:Y:S01]  /*169b0*/  FADD.FTZ R2, R212, R2 ;  /* 0x00000002d4027221 */ /* 0x000fe20000010000 */
[----:B------:R1:W5:Y:S01]  /*169c0*/  LDL.LU R234, [R1+0x10c] ;  /* 0x00010c0001ea7983 */ /* 0x0003620000300800 */
[----:B------:R-:W-:Y:S01]  /*169d0*/  FADD.FTZ R8, R209, R8 ;  /* 0x00000008d1087221 */ /* 0x000fe20000010000 */
[-C--:B------:R-:W-:Y:S02]  /*169e0*/  HMMA.16816.F32.BF16 R156, R200, R168.reuse, R20 ;  /* 0x000000a8c89c723c */ /* 0x080fe40000041814 */
        /* <DEDUP_REMOVED lines=9> */
[----:B------:R-:W4:Y:S01]  /*16a80*/  LDSM.16.MT88.4 R4, [R230+0xb800] ;  /* 0x00b80000e604783b */ /* 0x000f220000004200 */
        /* <DEDUP_REMOVED lines=16> */
[----:B------:R-:W-:Y:S04]  /*16b90*/  FADD.FTZ R8, R181, R8 ;  /* 0x00000008b5087221 */ /* 0x000fe80000010000 */
        /* <DEDUP_REMOVED lines=9> */
[----:B------:R-:W-:Y:S02]  /*16c30*/  FADD.FTZ R11, R189, R8 ;  /* 0x00000008bd0b7221 */ /* 0x000fe40000010000 */
[-C--:B----4-:R-:W-:Y:S03]  /*16c40*/  HMMA.16816.F32.BF16 R188, R200, R4.reuse, R52 ;  /* 0x00000004c8bc723c */ /* 0x090fe60000041834 */
        /* <DEDUP_REMOVED lines=38> */
[----:B------:R-:W-:Y:S01]  /*16eb0*/  FADD.FTZ R2, R84, R0 ;  /* 0x0000000054027221 */ /* 0x000fe20000010000 */
[----:B--2---:R-:W-:Y:S01]  /*16ec0*/  MOV R137, R134 ;  /* 0x0000008600897202 */ /* 0x004fe20000000f00 */
[----:B------:R-:W-:Y:S02]  /*16ed0*/  FADD.FTZ R0, R75, R4 ;  /* 0x000000044b007221 */ /* 0x000fe40000010000 */
[----:B------:R-:W-:Y:S01]  /*16ee0*/  FADD.FTZ R4, R138, R5 ;  /* 0x000000058a047221 */ /* 0x000fe20000010000 */
[----:B------:R-:W-:Y:S01]  /*16ef0*/  MOV R138, R3 ;  /* 0x00000003008a7202 */ /* 0x000fe20000000f00 */
[----:B------:R-:W-:Y:S01]  /*16f00*/  FADD.FTZ R2, R204, R2 ;  /* 0x00000002cc027221 */ /* 0x000fe20000010000 */
[----:B------:R-:W-:Y:S01]  /*16f10*/  MOV R133, R135 ;  /* 0x0000008700857202 */ /* 0x000fe20000000f00 */
[----:B------:R-:W-:Y:S01]  /*16f20*/  FADD.FTZ R0, R205, R0 ;  /* 0x00000000cd007221 */ /* 0x000fe20000010000 */
[----:B------:R1:W-:Y:S01]  /*16f30*/  STL [R1+0x90], R4 ;  /* 0x0000900401007387 */ /* 0x0003e20000100800 */
[----:B---3--:R-:W-:Y:S03]  /*16f40*/  MOV R132, R136 ;  /* 0x0000008800847202 */ /* 0x008fe60000000f00 */
[----:B------:R1:W-:Y:S04]  /*16f50*/  STL [R1+0x8c], R2 ;  /* 0x00008c0201007387 */ /* 0x0003e80000100800 */
[----:B------:R1:W-:Y:S02]  /*16f60*/  STL [R1+0x94], R0 ;  /* 0x0000940001007387 */ /* 0x0003e40000100800 */
[----:B-1---5:R-:W-:-:S05]  /*16f70*/  @P1 BRA `(.L_x_172) ;  /* 0xffffb61000001947 */ /* 0x022fca000383ffff */
.L_x_171:
        /* <DEDUP_REMOVED lines=19> */
[----:B------:R-:W-:Y:S01]  /*170b0*/  @!UP0 UIMAD.WIDE.U32 UR18, UR7, UR4, URZ ;  /* 0x00000004071282a5 */ /* 0x000fe2000f8e003f */
[----:B------:R-:W-:Y:S01]  /*170c0*/  LEA.HI R42, R52, R43, RZ, 0x5 ;  /* 0x0000002b342a7211 */ /* 0x000fe200078f28ff */
[----:B------:R-:W-:-:S03]  /*170d0*/  @!UP0 UIMAD UR12, UR12, UR4, URZ ;  /* 0x000000040c0c82a4 */ /* 0x000fc6000f8e023f */
[----:B------:R-:W-:Y:S01]  /*170e0*/  SHF.R.S32.HI R33, RZ, 0x5, R42 ;  /* 0x00000005ff217819 */ /* 0x000fe2000001142a */
        /* <DEDUP_REMOVED lines=104> */
[----:B------:R-:W-:Y:S01]  /*17770*/  LEA.HI R4, R52, R43, RZ, 0x2 ;  /* 0x0000002b34047211 */ /* 0x000fe200078f10ff */
[C---:B--2---:R-:W-:Y:S01]  /*17780*/  FMUL.FTZ R140, R2.reuse, R140 ;  /* 0x0000008c028c7220 */ /* 0x044fe20000410000 */
[----:B------:R-:W-:Y:S01]  /*17790*/  F2FP.BF16.PACK_AB R25, R25, R190 ;  /* 0x000000be1919723e */ /* 0x000fe200000010ff */
[C---:B------:R-:W-:Y:S01]  /*177a0*/  FMUL.FTZ R37, R2.reuse, R141 ;  /* 0x0000008d02257220 */ /* 0x040fe20000410000 */
[----:B------:R-:W-:Y:S01]  /*177b0*/  SHF.R.S32.HI R6, RZ, 0x2, R4 ;  /* 0x00000002ff067819 */ /* 0x000fe20000011404 */
[C---:B------:R-:W-:Y:S01]  /*177c0*/  FMUL.FTZ R148, R2.reuse, R148 ;  /* 0x0000009402947220 */ /* 0x040fe20000410000 */
[----:B------:R-:W-:Y:S01]  /*177d0*/  F2FP.BF16.PACK_AB R11, R11, R202 ;  /* 0x000000ca0b0b723e */ /* 0x000fe200000010ff */
        /* <DEDUP_REMOVED lines=91> */
[----:B------:R-:W-:Y:S02]  /*17d90*/  @P5 MUFU.LG2 R6, R39 ;  /* 0x0000002700065308 */ /* 0x000fe40000000c00 */
[C---:B------:R-:W-:Y:S01]  /*17da0*/  IADD3 R4, R7.reuse, R2, RZ ;  /* 0x0000000207047210 */ /* 0x040fe20007ffe0ff */
[----:B------:R-:W-:Y:S04]  /*17db0*/  STS [R2], R28 ;  /* 0x0000001c02007388 */ /* 0x000fe80000000800 */
[----:B------:R-:W-:Y:S04]  /*17dc0*/  STS [R2+0x400], R27 ;  /* 0x0004001b02007388 */ /* 0x000fe80000000800 */
[----:B------:R-:W-:Y:S04]  /*17dd0*/  STS [R0+0x2000], R30 ;  /* 0x0020001e00007388 */ /* 0x000fe80000000800 */
[----:B------:R1:W-:Y:S04]  /*17de0*/  STS [R0+0x2400], R29 ;  /* 0x0024001d00007388 */ /* 0x0003e80000000800 */
[----:B------:R-:W-:Y:S04]  /*17df0*/  STS [R2+0x2000], R26 ;  /* 0x0020001a02007388 */ /* 0x000fe80000000800 */
[----:B------:R2:W-:Y:S01]  /*17e00*/  STS [R2+0x2400], R35 ;  /* 0x0024002302007388 */ /* 0x0005e20000000800 */
[----:B-1----:R-:W-:-:S05]  /*17e10*/  IADD3 R0, R7, R0, RZ ;  /* 0x0000000007007210 */ /* 0x002fca0007ffe0ff */
[----:B------:R-:W-:Y:S01]  /*17e20*/  STS [R0], R34 ;  /* 0x0000002200007388 */ /* 0x000fe20000000800 */
[----:B--2---:R-:W1:Y:S03]  /*17e30*/  @P3 MUFU.LG2 R2, R41 ;  /* 0x0000002900023308 */ /* 0x004e660000000c00 */
[----:B------:R-:W-:Y:S04]  /*17e40*/  STS [R0+0x400], R25 ;  /* 0x0004001900007388 */ /* 0x000fe80000000800 */
[----:B------:R2:W-:Y:S04]  /*17e50*/  STS [R4], R13 ;  /* 0x0000000d04007388 */ /* 0x0005e80000000800 */
[----:B------:R-:W-:Y:S04]  /*17e60*/  STS [R5], R11 ;  /* 0x0000000b05007388 */ /* 0x000fe80000000800 */
[----:B------:R-:W-:Y:S01]  /*17e70*/  STS [R0+0x2000], R23 ;  /* 0x0020001700007388 */ /* 0x000fe20000000800 */
[----:B-1----:R-:W-:-:S03]  /*17e80*/  @P3 FMUL.FTZ R2, R2, 0.69314718246459960938 ;  /* 0x3f31721802023820 */ /* 0x002fc60000410000 */
[----:B------:R1:W-:Y:S01]  /*17e90*/  STS [R0+0x2400], R14 ;  /* 0x0024000e00007388 */ /* 0x0003e20000000800 */
[----:B------:R-:W-:-:S03]  /*17ea0*/  @P3 FFMA.FTZ R9, R134, c[0x0][0x238], R2 ;  /* 0x00008e0086093a23 */ /* 0x000fc60000010002 */
[----:B------:R3:W-:Y:S04]  /*17eb0*/  STS [R4+0x2000], R12 ;  /* 0x0020000c04007388 */ /* 0x0007e80000000800 */
[----:B------:R4:W-:Y:S04]  /*17ec0*/  STS [R5+0x2000], R10 ;  /* 0x0020000a05007388 */ /* 0x0009e80000000800 */
[----:B------:R-:W-:Y:S01]  /*17ed0*/  BAR.SYNC.DEFER_BLOCKING 0x0 ;  /* 0x0000000000007b1d */ /* 0x000fe20000010000 */
[----:B--2---:R-:W-:Y:S02]  /*17ee0*/  MOV R13, 0x7f800000 ;  /* 0x7f800000000d7802 */ /* 0x004fe40000000f00 */
[----:B-1----:R-:W-:-:S02]  /*17ef0*/  LOP3.LUT R0, R42, 0xffffffe0, RZ, 0xc0, !PT ;  /* 0xffffffe02a007812 */ /* 0x002fc400078ec0ff */
[----:B------:R-:W-:Y:S01]  /*17f00*/  MOV R14, 0x7f800000 ;  /* 0x7f800000000e7802 */ /* 0x000fe20000000f00 */
[----:B---3--:R-:W1:Y:S01]  /*17f10*/  @P4 MUFU.LG2 R4, R38 ;  /* 0x0000002600044308 */ /* 0x008e620000000c00 */
[----:B------:R-:W-:Y:S02]  /*17f20*/  IADD3 R0, -R0, R43, RZ ;  /* 0x0000002b00007210 */ /* 0x000fe40007ffe1ff */
[----:B------:R-:W-:Y:S01]  /*17f30*/  MOV R12, 0x7f800000 ;  /* 0x7f800000000c7802 */ /* 0x000fe20000000f00 */
[----:B----4-:R-:W-:Y:S01]  /*17f40*/  @P5 FMUL.FTZ R5, R6, 0.69314718246459960938 ;  /* 0x3f31721806055820 */ /* 0x010fe20000410000 */
[----:B------:R-:W-:Y:S01]  /*17f50*/  LOP3.LUT P1, RZ, R0, 0x3, RZ, 0xc0, !PT ;  /* 0x0000000300ff7812 */ /* 0x000fe2000782c0ff */
[----:B------:R2:W3:Y:S02]  /*17f60*/  LDS.128 R16, [R246] ;  /* 0x00000000f6107984 */ /* 0x0004e40000000c00 */
[----:B------:R-:W4:Y:S01]  /*17f70*/  @P0 MUFU.LG2 R0, R40 ;  /* 0x0000002800000308 */ /* 0x000f220000000c00 */
[----:B------:R-:W-:Y:S01]  /*17f80*/  @P5 FFMA.FTZ R13, R136, c[0x0][0x238], R5 ;  /* 0x00008e00880d5a23 */ /* 0x000fe20000010005 */
[----:B------:R2:W2:Y:S04]  /*17f90*/  LDS.128 R20, [R246+0x800] ;  /* 0x00080000f6147984 */ /* 0x0004a80000000c00 */
[----:B------:R2:W2:Y:S01]  /*17fa0*/  LDS.128 R24, [R246+0x1000] ;  /* 0x00100000f6187984 */ /* 0x0004a20000000c00 */
[----:B-1----:R-:W-:-:S03]  /*17fb0*/  @P4 FMUL.FTZ R4, R4, 0.69314718246459960938 ;  /* 0x3f31721804044820 */ /* 0x002fc60000410000 */
[----:B------:R1:W1:Y:S01]  /*17fc0*/  LDS.128 R28, [R246+0x1800] ;  /* 0x00180000f61c7984 */ /* 0x0002620000000c00 */
[----:B------:R-:W-:-:S03]  /*17fd0*/  @P4 FFMA.FTZ R14, R135, c[0x0][0x238], R4 ;  /* 0x00008e00870e4a23 */ /* 0x000fc60000010004 */
[----:B------:R1:W1:Y:S01]  /*17fe0*/  LDS.128 R36, [R246+0x2000] ;  /* 0x00200000f6247984 */ /* 0x0002620000000c00 */
[----:B----4-:R-:W-:-:S03]  /*17ff0*/  @P0 FMUL.FTZ R0, R0, 0.69314718246459960938 ;  /* 0x3f31721800000820 */ /* 0x010fc60000410000 */
[----:B------:R4:W1:Y:S01]  /*18000*/  LDS.128 R44, [R246+0x2800] ;  /* 0x00280000f62c7984 */ /* 0x0008620000000c00 */
[----:B------:R-:W-:-:S03]  /*18010*/  @P0 FFMA.FTZ R12, R3, c[0x0][0x238], R0 ;  /* 0x00008e00030c0a23 */ /* 0x000fc60000010000 */
[----:B------:R4:W1:Y:S04]  /*18020*/  LDS.128 R48, [R246+0x3000] ;  /* 0x00300000f6307984 */ /* 0x0008680000000c00 */
[----:B------:R-:W1:Y:S01]  /*18030*/  LDS.128 R244, [R246+0x3800] ;  /* 0x00380000f6f47984 */ /* 0x000e620000000c00 */
[----:B------:R-:W-:Y:S05]  /*18040*/  @P1 BRA `(.L_x_176) ;  /* 0x000002c000001947 */ /* 0x000fea0003800000 */
[----:B------:R-:W5:Y:S01]  /*18050*/  S2R R3, SR_TID.X ;  /* 0x0000000000037919 */ /* 0x000f620000002100 */
[----:B------:R-:W-:-:S04]  /*18060*/  SHF.R.S32.HI R2, RZ, 0x1f, R33 ;  /* 0x0000001fff027819 */ /* 0x000fc80000011421 */
[----:B------:R-:W-:-:S04]  /*18070*/  LEA.HI R2, R2, R33, RZ, 0x2 ;  /* 0x0000002102027211 */ /* 0x000fc800078f10ff */
[----:B------:R-:W-:-:S05]  /*18080*/  LOP3.LUT R2, R2, 0xffffffc, RZ, 0xc0, !PT ;  /* 0x0ffffffc02027812 */ /* 0x000fca00078ec0ff */
[----:B------:R-:W-:Y:S01]  /*18090*/  IMAD.IADD R2, R33, 0x1, -R2 ;  /* 0x0000000121027824 */ /* 0x000fe200078e0a02 */
[----:B-----5:R-:W-:-:S04]  /*180a0*/  SHF.R.S32.HI R0, RZ, 0x1f, R3 ;  /* 0x0000001fff007819 */ /* 0x020fc80000011403 */
[----:B------:R-:W-:-:S04]  /*180b0*/  LEA.HI R0, R0, R3, RZ, 0x5 ;  /* 0x0000000300007211 */ /* 0x000fc800078f28ff */
[----:B------:R-:W-:-:S05]  /*180c0*/  LOP3.LUT R0, R0, 0xffffffe0, RZ, 0xc0, !PT ;  /* 0xffffffe000007812 */ /* 0x000fca00078ec0ff */
[----:B------:R-:W-:-:S05]  /*180d0*/  IMAD.IADD R0, R3, 0x1, -R0 ;  /* 0x0000000103007824 */ /* 0x000fca00078e0a00 */
[----:B------:R-:W-:-:S04]  /*180e0*/  SHF.R.S32.HI R3, RZ, 0x1f, R0 ;  /* 0x0000001fff037819 */ /* 0x000fc80000011400 */
[----:B------:R-:W-:-:S04]  /*180f0*/  LEA.HI R0, R3, R0, RZ, 0x2 ;  /* 0x0000000003007211 */ /* 0x000fc800078f10ff */
[----:B------:R-:W-:-:S05]  /*18100*/  SHF.R.S32.HI R0, RZ, 0x2, R0 ;  /* 0x00000002ff007819 */ /* 0x000fca0000011400 */
[----:B------:R-:W-:-:S05]  /*18110*/  IMAD R0, R2, 0x10, R0 ;  /* 0x0000001002007824 */ /* 0x000fca00078e0200 */
        /* <DEDUP_REMOVED lines=31> */
.L_x_176:
[----:B------:R-:W-:Y:S05]  /*18310*/  BSYNC B0 ;  /* 0x0000000000007941 */ /* 0x000fea0003800000 */
.L_x_175:
[----:B----4-:R-:W4:Y:S01]  /*18320*/  LDL.LU.64 R4, [R1+0xa8] ;  /* 0x0000a80001047983 */ /* 0x010f220000300a00 */
[----:B------:R-:W-:Y:S01]  /*18330*/  LEA.HI R12, R52, R43, RZ, 0x3 ;  /* 0x0000002b340c7211 */ /* 0x000fe200078f18ff */
[----:B------:R-:W-:Y:S01]  /*18340*/  UIMAD UR10, UR10, -0x80, UR34 ;  /* 0xffffff800a0a78a4 */ /* 0x000fe2000f8e0222 */
[----:B------:R-:W-:Y:S01]  /*18350*/  BSSY B0, `(.L_x_177) ;  /* 0x0000021000007945 */ /* 0x000fe20003800000 */
[----:B------:R-:W5:Y:S01]  /*18360*/  S2R R3, SR_TID.X ;  /* 0x0000000000037919 */ /* 0x000f620000002100 */
[----:B------:R-:W-:Y:S02]  /*18370*/  USHF.R.S32.HI UR6, URZ, 0x1f, UR11 ;  /* 0x0000001f3f067899 */ /* 0x000fe4000801140b */
[----:B------:R-:W-:Y:S01]  /*18380*/  ULDC.64 UR4, c[0x0][0x1f0] ;  /* 0x00007c0000047ab9 */ /* 0x000fe20000000a00 */
[----:B------:R-:W3:Y:S01]  /*18390*/  S2R R10, SR_CTAID.Z ;  /* 0x00000000000a7919 */ /* 0x000ee20000002700 */
[----:B------:R-:W-:-:S04]  /*183a0*/  UIMAD UR4, UR6, UR4, URZ ;  /* 0x00000004060472a4 */ /* 0x000fc8000f8e023f */
[----:B------:R-:W-:Y:S01]  /*183b0*/  UIMAD UR4, UR11, UR5, UR4 ;  /* 0x000000050b0472a4 */ /* 0x000fe2000f8e0204 */
[----:B-----5:R-:W-:-:S04]  /*183c0*/  SHF.R.S32.HI R2, RZ, 0x1f, R3 ;  /* 0x0000001fff027819 */ /* 0x020fc80000011403 */
[----:B------:R-:W-:-:S04]  /*183d0*/  LEA.HI R2, R2, R3, RZ, 0x3 ;  /* 0x0000000302027211 */ /* 0x000fc800078f18ff */
[----:B------:R-:W-:Y:S02]  /*183e0*/  LOP3.LUT R0, R2, 0xfffffff8, RZ, 0xc0, !PT ;  /* 0xfffffff802007812 */ /* 0x000fe400078ec0ff */
[----:B------:R-:W-:-:S03]  /*183f0*/  SHF.R.S32.HI R2, RZ, 0x3, R2 ;  /* 0x00000003ff027819 */ /* 0x000fc60000011402 */
[----:B------:R-:W-:Y:S01]  /*18400*/  IMAD.IADD R0, R3, 0x1, -R0 ;  /* 0x0000000103007824 */ /* 0x000fe200078e0a00 */
[----:B------:R-:W-:-:S03]  /*18410*/  SHF.R.S32.HI R3, RZ, 0x3, R12 ;  /* 0x00000003ff037819 */ /* 0x000fc6000001140c */
[----:B------:R-:W-:-:S05]  /*18420*/  IMAD.SHL.U32 R0, R0, 0x8, RZ ;  /* 0x0000000800007824 */ /* 0x000fca00078e00ff */
[----:B------:R-:W-:Y:S02]  /*18430*/  SHF.R.S32.HI R0, RZ, 0x1f, R0 ;  /* 0x0000001fff007819 */ /* 0x000fe40000011400 */
[C---:B----4-:R-:W-:Y:S02]  /*18440*/  ISETP.GE.AND P1, PT, R4.reuse, c[0x0][0x220], PT ;  /* 0x0000880004007a0c */ /* 0x050fe40003f26270 */
[----:B------:R-:W-:-:S04]  /*18450*/  IADD3 R4, P0, R4, UR14, RZ ;  /* 0x0000000e04047c10 */ /* 0x000fc8000ff1e0ff */
[----:B------:R-:W-:Y:S01]  /*18460*/  IADD3.X R5, R0, UR8, RZ, P0, !PT ;  /* 0x0000000800057c10 */ /* 0x000fe200087fe4ff */
[----:B------:R-:W-:Y:S01]  /*18470*/  IMAD.U32 R0, RZ, RZ, UR31 ;  /* 0x0000001fff007e24 */ /* 0x000fe2000f8e00ff */
[----:B------:R-:W-:Y:S02]  /*18480*/  ISETP.GE.OR P0, PT, R3, UR10, P1 ;  /* 0x0000000a03007c0c */ /* 0x000fe40008f06670 */
[----:B------:R-:W-:Y:S01]  /*18490*/  SHF.R.S32.HI R3, RZ, 0x1f, R2 ;  /* 0x0000001fff037819 */ /* 0x000fe20000011402 */
[----:B---3--:R-:W-:-:S04]  /*184a0*/  IMAD.WIDE.U32 R10, R10, c[0x0][0x1f0], R4 ;  /* 0x00007c000a0a7a25 */ /* 0x008fc800078e0004 */
[----:B------:R-:W-:Y:S01]  /*184b0*/  IMAD.WIDE R6, R0, 0x80, R2 ;  /* 0x0000008000067825 */ /* 0x000fe200078e0202 */
[----:B------:R-:W-:-:S05]  /*184c0*/  IADD3 R9, R11, UR4, RZ ;  /* 0x000000040b097c10 */ /* 0x000fca000fffe0ff */
        /* <DEDUP_REMOVED lines=8> */
[----:B------:R3:W-:Y:S02]  /*18550*/  STG.E.128 [R4.64], R16 ;  /* 0x0000001004007986 */ /* 0x0007e4000c101d34 */
.L_x_178:
[----:B------:R-:W-:Y:S05]  /*18560*/  BSYNC B0 ;  /* 0x0000000000007941 */ /* 0x000fea0003800000 */
.L_x_177:
[----:B------:R-:W-:Y:S01]  /*18570*/  LEA.HI.SX32 R0, R12, 0x10, 0x1d ;  /* 0x000000100c007811 */ /* 0x000fe200078feaff */
[----:B------:R-:W-:Y:S03]  /*18580*/  BSSY B0, `(.L_x_179) ;  /* 0x000000e000007945 */ /* 0x000fe60003800000 */
[----:B------:R-:W-:-:S13]  /*18590*/  ISETP.GE.OR P0, PT, R0, UR10, P1 ;  /* 0x0000000a00007c0c */ /* 0x000fda0008f06670 */
[----:B------:R-:W-:Y:S05]  /*185a0*/  @P0 BRA `(.L_x_180) ;  /* 0x000000b000000947 */ /* 0x000fea0003800000 */
[----:B---3--:R-:W-:Y:S01]  /*185b0*/  IADD3 R4, P0, R6, 0x10, RZ ;  /* 0x0000001006047810 */ /* 0x008fe20007f1e0ff */
        /* <DEDUP_REMOVED lines=9> */
[----:B--2---:R2:W-:Y:S02]  /*18650*/  STG.E.128 [R4.64], R20 ;  /* 0x0000001404007986 */ /* 0x0045e4000c101d34 */
.L_x_180:
[----:B------:R-:W-:Y:S05]  /*18660*/  BSYNC B0 ;  /* 0x0000000000007941 */ /* 0x000fea0003800000 */
.L_x_179:
[----:B------:R-:W-:Y:S01]  /*18670*/  LEA.HI.SX32 R0, R12, 0x20, 0x1d ;  /* 0x000000200c007811 */ /* 0x000fe200078feaff */
[----:B------:R-:W-:Y:S03]  /*18680*/  BSSY B0, `(.L_x_181) ;  /* 0x000000e000007945 */ /* 0x000fe60003800000 */
[----:B------:R-:W-:-:S13]  /*18690*/  ISETP.GE.OR P0, PT, R0, UR10, P1 ;  /* 0x0000000a00007c0c */ /* 0x000fda0008f06670 */
[----:B------:R-:W-:Y:S05]  /*186a0*/  @P0 BRA `(.L_x_182) ;  /* 0x000000b000000947 */ /* 0x000fea0003800000 */
[----:B--23--:R-:W-:Y:S01]  /*186b0*/  IADD3 R4, P0, R6, 0x20, RZ ;  /* 0x0000002006047810 */ /* 0x00cfe20007f1e0ff */
        /* <DEDUP_REMOVED lines=10> */
.L_x_182:
[----:B------:R-:W-:Y:S05]  /*18760*/  BSYNC B0 ;  /* 0x0000000000007941 */ /* 0x000fea0003800000 */
.L_x_181:
        /* <DEDUP_REMOVED lines=14> */
[----:B-1----:R1:W-:Y:S02]  /*18850*/  STG.E.128 [R4.64], R28 ;  /* 0x0000001c04007986 */ /* 0x0023e4000c101d34 */
.L_x_184:
[----:B------:R-:W-:Y:S05]  /*18860*/  BSYNC B0 ;  /* 0x0000000000007941 */ /* 0x000fea0003800000 */
.L_x_183:
[----:B------:R-:W-:Y:S01]  /*18870*/  LEA.HI.SX32 R0, R12, 0x40, 0x1d ;  /* 0x000000400c007811 */ /* 0x000fe200078feaff */
[----:B------:R-:W-:Y:S03]  /*18880*/  BSSY B0, `(.L_x_185) ;  /* 0x000000e000007945 */ /* 0x000fe60003800000 */
[----:B------:R-:W-:-:S13]  /*18890*/  ISETP.GE.OR P0, PT, R0, UR10, P1 ;  /* 0x0000000a00007c0c */ /* 0x000fda0008f06670 */
[----:B------:R-:W-:Y:S05]  /*188a0*/  @P0 BRA `(.L_x_186) ;  /* 0x000000b000000947 */ /* 0x000fea0003800000 */
[----:B-123--:R-:W-:Y:S01]  /*188b0*/  IADD3 R4, P0, R6, 0x40, RZ ;  /* 0x0000004006047810 */ /* 0x00efe20007f1e0ff */
        /* <DEDUP_REMOVED lines=10> */
.L_x_186:
[----:B------:R-:W-:Y:S05]  /*18960*/  BSYNC B0 ;  /* 0x0000000000007941 */ /* 0x000fea0003800000 */
.L_x_185:
        /* <DEDUP_REMOVED lines=15> */
.L_x_188:
[----:B------:R-:W-:Y:S05]  /*18a60*/  BSYNC B0 ;  /* 0x0000000000007941 */ /* 0x000fea0003800000 */
.L_x_187:
        /* <DEDUP_REMOVED lines=15> */
.L_x_190:
[----:B------:R-:W-:Y:S05]  /*18b60*/  BSYNC B0 ;  /* 0x0000000000007941 */ /* 0x000fea0003800000 */
.L_x_189:
[----:B------:R-:W-:-:S04]  /*18b70*/  LEA.HI.SX32 R0, R12, 0x70, 0x1d ;  /* 0x000000700c007811 */ /* 0x000fc800078feaff */
[----:B------:R-:W-:-:S13]  /*18b80*/  ISETP.GE.OR P1, PT, R0, UR10, P1 ;  /* 0x0000000a00007c0c */ /* 0x000fda0008f26670 */
[----:B------:R-:W-:Y:S05]  /*18b90*/  @P1 EXIT ;  /* 0x000000000000194d */ /* 0x000fea0003800000 */
[----:B------:R-:W-:Y:S01]  /*18ba0*/  IADD3 R6, P0, R6, 0x70, RZ ;  /* 0x0000007006067810 */ /* 0x000fe20007f1e0ff */
[----:B------:R-:W-:Y:S01]  /*18bb0*/  IMAD.MOV.U32 R2, RZ, RZ, R10 ;  /* 0x000000ffff027224 */ /* 0x000fe200078e000a */
[----:B------:R-:W-:-:S03]  /*18bc0*/  MOV R3, R9 ;  /* 0x0000000900037202 */ /* 0x000fc60000000f00 */
[----:B------:R-:W-:Y:S02]  /*18bd0*/  IMAD.X R0, RZ, RZ, R7, P0 ;  /* 0x000000ffff007224 */ /* 0x000fe400000e0607 */
[----:B-123--:R-:W-:-:S04]  /*18be0*/  IMAD.WIDE.U32 R4, R6, c[0x0][0x1e8], R2 ;  /* 0x00007a0006047a25 */ /* 0x00efc800078e0002 */
[----:B------:R-:W-:Y:S01]  /*18bf0*/  IMAD R0, R0, c[0x0][0x1e8], RZ ;  /* 0x00007a0000007a24 */ /* 0x000fe200078e02ff */
[----:B------:R-:W-:-:S03]  /*18c00*/  LEA R2, P0, R4, c[0x0][0x1d0], 0x1 ;  /* 0x0000740004027a11 */ /* 0x000fc600078008ff */
[----:B------:R-:W-:-:S05]  /*18c10*/  IMAD R0, R6, c[0x0][0x1ec], R0 ;  /* 0x00007b0006007a24 */ /* 0x000fca00078e0200 */
[----:B------:R-:W-:-:S04]  /*18c20*/  IADD3 R0, R5, R0, RZ ;  /* 0x0000000005007210 */ /* 0x000fc80007ffe0ff */
[----:B------:R-:W-:-:S05]  /*18c30*/  LEA.HI.X R3, R4, c[0x0][0x1d4], R0, 0x1, P0 ;  /* 0x0000750004037a11 */ /* 0x000fca00000f0c00 */
[----:B------:R-:W-:Y:S01]  /*18c40*/  STG.E.128 [R2.64], R244 ;  /* 0x000000f402007986 */ /* 0x000fe2000c101d34 */
[----:B------:R-:W-:Y:S05]  /*18c50*/  EXIT ;  /* 0x000000000000794d */ /* 0x000fea0003800000 */
.L_x_112:
[----:B-1----:R-:W-:Y:S01]  /*18c60*/  UISETP.NE.AND UP4, UPT, UR30, -0x1, UPT ;  /* 0xffffffff1e00788c */ /* 0x002fe2000bf85270 */
[----:B------:R-:W-:Y:S01]  /*18c70*/  SHF.R.S32.HI R4, RZ, 0x1f, R26 ;  /* 0x0000001fff047819 */ /* 0x000fe2000001141a */
[----:B------:R-:W-:Y:S01]  /*18c80*/  ULDC.64 UR4, c[0x0][0x1e8] ;  /* 0x00007a0000047ab9 */ /* 0x000fe20000000a00 */
[----:B------:R-:W1:Y:S01]  /*18c90*/  S2R R8, SR_CTAID.Z ;  /* 0x0000000000087919 */ /* 0x000e620000002700 */
[----:B------:R-:W-:Y:S01]  /*18ca0*/  USHF.R.S32.HI UR11, URZ, 0x1f, UR10 ;  /* 0x0000001f3f0b7899 */ /* 0x000fe2000801140a */
[----:B------:R-:W-:Y:S01]  /*18cb0*/  LEA.HI R4, R4, R26, RZ, 0x3 ;  /* 0x0000001a04047211 */ /* 0x000fe200078f18ff */
[----:B------:R-:W-:Y:S01]  /*18cc0*/  ULDC.64 UR8, c[0x0][0x1e0] ;  /* 0x0000780000087ab9 */ /* 0x000fe20000000a00 */
[----:B------:R-:W-:Y:S01]  /*18cd0*/  BSSY B0, `(.L_x_191) ;  /* 0x0000042000007945 */ /* 0x000fe20003800000 */
[----:B------:R-:W-:Y:S01]  /*18ce0*/  ULDC.U8 UR13, c[0x0][0x328] ;  /* 0x0000ca00000d7ab9 */ /* 0x000fe20000000000 */
[----:B------:R-:W-:Y:S01]  /*18cf0*/  LOP3.LUT R0, R4, 0xfffffff8, RZ, 0xc0, !PT ;  /* 0xfffffff804007812 */ /* 0x000fe200078ec0ff */
[----:B------:R-:W-:Y:S01]  /*18d00*/  UISETP.NE.AND UP3, UPT, UR13, URZ, UPT ;  /* 0x0000003f0d00728c */ /* 0x000fe2000bf65270 */
[----:B------:R-:W-:Y:S01]  /*18d10*/  SHF.R.S32.HI R4, RZ, 0x3, R4 ;  /* 0x00000003ff047819 */ /* 0x000fe20000011404 */
[----:B------:R-:W-:-:S02]  /*18d20*/  @UP4 UIMAD.WIDE.U32 UR14, UR30, UR4, URZ ;  /* 0x000000041e0e42a5 */ /* 0x000fc4000f8e003f */
[----:B------:R-:W-:Y:S01]  /*18d30*/  @!UP4 UIMAD.WIDE.U32 UR16, UR6, UR8, URZ ;  /* 0x000000080610c2a5 */ /* 0x000fe2000f8e003f */
[----:B------:R-:W-:Y:S01]  /*18d40*/  IMAD.IADD R14, R26, 0x1, -R0 ;  /* 0x000000011a0e7824 */ /* 0x000fe200078e0a00 */
[----:B------:R-:W-:Y:S01]  /*18d50*/  @UP4 UIMAD UR7, UR30, UR5, UR15 ;  /* 0x000000051e0742a4 */ /* 0x000fe2000f8e020f */
[----:B------:R-:W-:Y:S01]  /*18d60*/  SHF.R.S32.HI R5, RZ, 0x1f, R4 ;  /* 0x0000001fff057819 */ /* 0x000fe20000011404 */
[----:B------:R-:W-:Y:S01]  /*18d70*/  @!UP4 USHF.R.S32.HI UR15, URZ, 0x1f, UR6 ;  /* 0x0000001f3f0fc899 */ /* 0x000fe20008011406 */
[----:B------:R-:W-:Y:S01]  /*18d80*/  IMAD.SHL.U32 R0, R14, 0x8, RZ ;  /* 0x000000080e007824 */ /* 0x000fe200078e00ff */
[----:B------:R-:W-:Y:S02]  /*18d90*/  ULDC.64 UR4, c[0x0][0x1f0] ;  /* 0x00007c0000047ab9 */ /* 0x000fe40000000a00 */
[----:B------:R-:W-:Y:S02]  /*18da0*/  UIMAD UR4, UR11, UR4, URZ ;  /* 0x000000040b0472a4 */ /* 0x000fe4000f8e023f */
[----:B------:R-:W-:Y:S01]  /*18db0*/  @!UP4 UIMAD UR15, UR15, UR8, URZ ;  /* 0x000000080f0fc2a4 */ /* 0x000fe2000f8e023f */
[----:B------:R-:W-:Y:S01]  /*18dc0*/  ISETP.GE.AND P1, PT, R0, c[0x0][0x220], PT ;  /* 0x0000880000007a0c */ /* 0x000fe20003f26270 */
[----:B------:R-:W-:-:S02]  /*18dd0*/  ULDC.U8 UR11, c[0x0][0x329] ;  /* 0x0000ca40000b7ab9 */ /* 0x000fc40000000000 */
[----:B------:R-:W-:Y:S02]  /*18de0*/  UISETP.NE.AND UP1, UPT, UR11, URZ, UPT ;  /* 0x0000003f0b00728c */ /* 0x000fe4000bf25270 */
[----:B------:R-:W-:Y:S02]  /*18df0*/  @!UP4 UIMAD UR15, UR6, UR9, UR15 ;  /* 0x00000009060fc2a4 */ /* 0x000fe4000f8e020f */
[----:B------:R-:W-:Y:S02]  /*18e00*/  UISETP.NE.OR UP2, UPT, UR11, URZ, !UP3 ;  /* 0x0000003f0b00728c */ /* 0x000fe4000df45670 */
[----:B------:R-:W-:Y:S02]  /*18e10*/  ULDC UR9, c[0x0][0x214] ;  /* 0x0000850000097ab9 */ /* 0x000fe40000000800 */
[----:B------:R-:W-:Y:S02]  /*18e20*/  ULDC UR8, c[0x0][0x234] ;  /* 0x00008d0000087ab9 */ /* 0x000fe40000000800 */
[----:B------:R-:W-:-:S02]  /*18e30*/  UISETP.NE.OR UP0, UPT, UR30, -0x1, UP2 ;  /* 0xffffffff1e00788c */ /* 0x000fc40009705670 */
[----:B------:R-:W-:Y:S02]  /*18e40*/  @UP1 ULDC UR11, c[0x0][0x210] ;  /* 0x00008400000b1ab9 */ /* 0x000fe40000000800 */
[----:B------:R-:W-:Y:S02]  /*18e50*/  @UP1 UIMAD UR11, UR11, UR9, URZ ;  /* 0x000000090b0b12a4 */ /* 0x000fe4000f8e023f */
[----:B------:R-:W-:Y:S02]  /*18e60*/  @!UP1 USEL UR11, UR9, UR8, !UP3 ;  /* 0x00000008090b9287 */ /* 0x000fe4000d800000 */
[----:B------:R-:W-:Y:S02]  /*18e70*/  UIMAD UR5, UR10, UR5, UR4 ;  /* 0x000000050a0572a4 */ /* 0x000fe4000f8e0204 */
[----:B------:R-:W-:Y:S02]  /*18e80*/  @UP1 UMOV UR13, 0x1 ;  /* 0x00000001000d1882 */ /* 0x000fe40000000000 */
[----:B------:R-:W-:-:S02]  /*18e90*/  ULDC UR4, c[0x0][0x1c0] ;  /* 0x0000700000047ab9 */ /* 0x000fc40000000800 */
[----:B------:R-:W-:Y:S02]  /*18ea0*/  @!UP1 UIMAD UR13, UR11, UR4, URZ ;  /* 0x000000040b0d92a4 */ /* 0x000fe4000f8e023f */
[----:B------:R-:W-:Y:S02]  /*18eb0*/  @!UP4 UMOV UR14, UR16 ;  /* 0x00000010000ecc82 */ /* 0x000fe40008000000 */
[----:B------:R-:W-:Y:S01]  /*18ec0*/  @!UP4 UIADD3 UR7, UR17, UR15, URZ ;  /* 0x0000000f1107c290 */ /* 0x000fe2000fffe03f */
[C---:B------:R-:W-:Y:S01]  /*18ed0*/  IADD3 R2, P0, R0.reuse, UR14, RZ ;  /* 0x0000000e00027c10 */ /* 0x040fe2000ff1e0ff */
[----:B------:R-:W-:Y:S02]  /*18ee0*/  UIADD3 UR34, -UR12, UR34, URZ ;  /* 0x000000220c227290 */ /* 0x000fe4000fffe13f */
[----:B------:R-:W-:Y:S02]  /*18ef0*/  UIMAD UR13, UR6, UR13, URZ ;  /* 0x0000000d060d72a4 */ /* 0x000fe4000f8e023f */
[----:B------:R-:W-:Y:S01]  /*18f00*/  @!UP0 UIMAD UR30, UR6, UR9, URZ ;  /* 0x00000009061e82a4 */ /* 0x000fe2000f8e023f */
[----:B------:R-:W-:Y:S01]  /*18f10*/  LEA.HI.X.SX32 R3, R0, UR7, 0x1, P0 ;  /* 0x0000000700037c11 */ /* 0x000fe200080f0eff */
[----:B------:R-:W-:Y:S01]  /*18f20*/  @UP1 ULDC UR20, c[0x0][0x210] ;  /* 0x0000840000141ab9 */ /* 0x000fe20000000800 */
[C---:B------:R-:W-:Y:S01]  /*18f30*/  ISETP.GE.OR P0, PT, R4.reuse, UR34, P1 ;  /* 0x0000002204007c0c */ /* 0x040fe20008f06670 */
[----:B------:R-:W-:Y:S01]  /*18f40*/  USEL UR13, UR13, URZ, UP2 ;  /* 0x0000003f0d0d7287 */ /* 0x000fe20009000000 */
[----:B------:R-:W-:Y:S01]  /*18f50*/  ISETP.GE.AND P2, PT, R4, UR34, PT ;  /* 0x0000002204007c0c */ /* 0x000fe2000bf46270 */
[----:B------:R-:W-:Y:S01]  /*18f60*/  @!UP1 UMOV UR20, 0x1 ;  /* 0x0000000100149882 */ /* 0x000fe20000000000 */
[----:B-1----:R-:W-:Y:S01]  /*18f70*/  IMAD.WIDE.U32 R8, R8, c[0x0][0x1f0], R2 ;  /* 0x00007c0008087a25 */ /* 0x002fe200078e0002 */
[----:B------:R-:W-:Y:S01]  /*18f80*/  UIMAD UR12, UR12, UR20, URZ ;  /* 0x000000140c0c72a4 */ /* 0x000fe2000f8e023f */
[----:B------:R-:W-:Y:S01]  /*18f90*/  P2R R22, PR, RZ, 0x4 ;  /* 0x00000004ff167803 */ /* 0x000fe20000000000 */
[----:B------:R-:W-:Y:S01]  /*18fa0*/  UIMAD UR13, UR10, UR11, UR13 ;  /* 0x0000000b0a0d72a4 */ /* 0x000fe2000f8e020d */
[----:B------:R-:W-:Y:S01]  /*18fb0*/  IMAD.U32 R2, RZ, RZ, UR31 ;  /* 0x0000001fff027e24 */ /* 0x000fe2000f8e00ff */
[----:B------:R-:W-:Y:S01]  /*18fc0*/  UMOV UR18, URZ ;  /* 0x0000003f00127c82 */ /* 0x000fe20008000000 */
[----:B------:R-:W-:Y:S01]  /*18fd0*/  IADD3 R7, R9, UR5, RZ ;  /* 0x0000000509077c10 */ /* 0x000fe2000fffe0ff */
[----:B------:R-:W-:Y:S01]  /*18fe0*/  @!UP2 UMOV UR18, UR30 ;  /* 0x0000001e0012ac82 */ /* 0x000fe20008000000 */
[----:B------:R-:W-:Y:S01]  /*18ff0*/  IMAD.WIDE R2, R2, 0x80, R4 ;  /* 0x0000008002027825 */ /* 0x000fe200078e0204 */
[----:B------:R-:W-:-:S02]  /*19000*/  UMOV UR19, URZ ;  /* 0x0000003f00137c82 */ /* 0x000fc40008000000 */
[----:B------:R-:W-:Y:S02]  /*19010*/  USHF.R.S32.HI UR4, URZ, 0x1f, UR12 ;  /* 0x0000001f3f047899 */ /* 0x000fe4000801140c */
[----:B------:R-:W-:Y:S02]  /*19020*/  @!UP2 USHF.R.S32.HI UR19, URZ, 0x1f, UR30 ;  /* 0x0000001f3f13a899 */ /* 0x000fe4000801141e */
        /* <DEDUP_REMOVED lines=12> */
.L_x_192:
[----:B------:R-:W-:Y:S05]  /*190f0*/  BSYNC B0 ;  /* 0x0000000000007941 */ /* 0x000fea0003800000 */
.L_x_191:
[----:B------:R-:W-:Y:S01]  /*19100*/  IADD3 R20, R4, 0x10, RZ ;  /* 0x0000001004147810 */ /* 0x000fe20007ffe0ff */
[----:B------:R-:W-:Y:S03]  /*19110*/  BSSY B0, `(.L_x_193) ;  /* 0x0000010000007945 */ /* 0x000fe60003800000 */
[C---:B------:R-:W-:Y:S02]  /*19120*/  ISETP.GE.OR P0, PT, R20.reuse, UR34, P1 ;  /* 0x0000002214007c0c */ /* 0x040fe40008f06670 */
[----:B------:R-:W-:-:S04]  /*19130*/  ISETP.GE.AND P2, PT, R20, UR34, PT ;  /* 0x0000002214007c0c */ /* 0x000fc8000bf46270 */
[----:B------:R-:W-:-:S07]  /*19140*/  P2R R21, PR, RZ, 0x4 ;  /* 0x00000004ff157803 */ /* 0x000fce0000000000 */
        /* <DEDUP_REMOVED lines=12> */
.L_x_194:
[----:B------:R-:W-:Y:S05]  /*19210*/  BSYNC B0 ;  /* 0x0000000000007941 */ /* 0x000fea0003800000 */
.L_x_193:
[----:B------:R-:W-:Y:S01]  /*19220*/  IADD3 R19, R4, 0x20, RZ ;  /* 0x0000002004137810 */ /* 0x000fe20007ffe0ff */
[----:B------:R-:W-:Y:S03]  /*19230*/  BSSY B0, `(.L_x_195) ;  /* 0x000000f000007945 */ /* 0x000fe60003800000 */
[C---:B------:R-:W-:Y:S02]  /*19240*/  ISETP.GE.OR P0, PT, R19.reuse, UR34, P1 ;  /* 0x0000002213007c0c */ /* 0x040fe40008f06670 */
[----:B------:R-:W-:-:S11]  /*19250*/  ISETP.GE.AND P6, PT, R19, UR34, PT ;  /* 0x0000002213007c0c */ /* 0x000fd6000bfc6270 */
        /* <DEDUP_REMOVED lines=12> */
.L_x_196:
[----:B------:R-:W-:Y:S05]  /*19320*/  BSYNC B0 ;  /* 0x0000000000007941 */ /* 0x000fea0003800000 */
.L_x_195:
        /* <DEDUP_REMOVED lines=16> */
.L_x_198:
[----:B------:R-:W-:Y:S05]  /*19430*/  BSYNC B0 ;  /* 0x0000000000007941 */ /* 0x000fea0003800000 */
.L_x_197:
        /* <DEDUP_REMOVED lines=16> */
.L_x_200:
[----:B------:R-:W-:Y:S05]  /*19540*/  BSYNC B0 ;  /* 0x0000000000007941 */ /* 0x000fea0003800000 */
.L_x_199:
        /* <DEDUP_REMOVED lines=16> */
.L_x_202:
[----:B------:R-:W-:Y:S05]  /*19650*/  BSYNC B0 ;  /* 0x0000000000007941 */ /* 0x000fea0003800000 */
.L_x_201:
        /* <DEDUP_REMOVED lines=16> */
.L_x_204:
[----:B------:R-:W-:Y:S05]  /*19760*/  BSYNC B0 ;  /* 0x0000000000007941 */ /* 0x000fea0003800000 */
.L_x_203:
[----:B-1----:R-:W-:Y:S01]  /*19770*/  IADD3 R13, R4, 0x70, RZ ;  /* 0x00000070040d7810 */ /* 0x002fe20007ffe0ff */
[----:B------:R-:W-:Y:S03]  /*19780*/  BSSY B0, `(.L_x_205) ;  /* 0x000000e000007945 */ /* 0x000fe60003800000 */
[C---:B------:R-:W-:Y:S02]  /*19790*/  ISETP.GE.OR P0, PT, R13.reuse, UR34, P1 ;  /* 0x000000220d007c0c */ /* 0x040fe40008f06670 */
[----:B------:R-:W-:-:S11]  /*197a0*/  ISETP.GE.AND P1, PT, R13, UR34, PT ;  /* 0x000000220d007c0c */ /* 0x000fd6000bf26270 */
        /* <DEDUP_REMOVED lines=11> */
.L_x_206:
[----:B------:R-:W-:Y:S05]  /*19860*/  BSYNC B0 ;  /* 0x0000000000007941 */ /* 0x000fea0003800000 */
.L_x_205:
[----:B------:R-:W-:Y:S02]  /*19870*/  ISETP.NE.AND P0, PT, R22, RZ, PT ;  /* 0x000000ff1600720c */ /* 0x000fe40003f05270 */
[----:B------:R-:W-:Y:S02]  /*19880*/  P2R R7, PR, RZ, 0x2 ;  /* 0x00000002ff077803 */ /* 0x000fe40000000000 */
[C---:B------:R-:W-:Y:S02]  /*19890*/  ISETP.NE.OR P0, PT, R14.reuse, RZ, P0 ;  /* 0x000000ff0e00720c */ /* 0x040fe40000705670 */
[----:B------:R-:W-:Y:S02]  /*198a0*/  P2R R6, PR, RZ, 0x4 ;  /* 0x00000004ff067803 */ /* 0x000fe40000000000 */
[----:B------:R-:W-:Y:S02]  /*198b0*/  ISETP.NE.AND P2, PT, R21, RZ, PT ;  /* 0x000000ff1500720c */ /* 0x000fe40003f45270 */
[----:B------:R-:W-:-:S02]  /*198c0*/  ISETP.NE.OR P6, PT, R14, RZ, P6 ;  /* 0x000000ff0e00720c */ /* 0x000fc400037c5670 */
[C---:B------:R-:W-:Y:S02]  /*198d0*/  ISETP.NE.OR P5, PT, R14.reuse, RZ, P5 ;  /* 0x000000ff0e00720c */ /* 0x040fe40002fa5670 */
[C---:B------:R-:W-:Y:S02]  /*198e0*/  ISETP.NE.OR P4, PT, R14.reuse, RZ, P4 ;  /* 0x000000ff0e00720c */ /* 0x040fe40002785670 */
[----:B------:R-:W-:Y:S01]  /*198f0*/  ISETP.NE.OR P3, PT, R14, RZ, P3 ;  /* 0x000000ff0e00720c */ /* 0x000fe20001f65670 */
[----:B------:R-:W-:-:S05]  /*19900*/  @!P0 IMAD R4, R4, UR20, RZ ;  /* 0x0000001404048c24 */ /* 0x000fca000f8e02ff */
[----:B-1----:R-:W-:Y:S01]  /*19910*/  @!P0 IADD3 R2, P1, R4, UR12, RZ ;  /* 0x0000000c04028c10 */ /* 0x002fe2000ff3e0ff */
[----:B------:R-:W-:-:S03]  /*19920*/  @!P6 IMAD.MOV.U32 R12, RZ, RZ, 0x7f800000 ;  /* 0x7f800000ff0ce424 */ /* 0x000fc600078e00ff */
[----:B------:R-:W-:Y:S02]  /*19930*/  @!P0 LEA.HI.X.SX32 R5, R4, UR4, 0x1, P1 ;  /* 0x0000000404058c11 */ /* 0x000fe400088f0eff */
[----:B------:R-:W-:-:S13]  /*19940*/  ISETP.NE.OR P1, PT, R14, RZ, P2 ;  /* 0x000000ff0e00720c */ /* 0x000fda0001725670 */
[----:B------:R-:W-:-:S05]  /*19950*/  @!P1 IMAD R0, R20, UR20, RZ ;  /* 0x0000001414009c24 */ /* 0x000fca000f8e02ff */
[----:B------:R-:W-:-:S04]  /*19960*/  @!P1 IADD3 R3, P2, R0, UR12, RZ ;  /* 0x0000000c00039c10 */ /* 0x000fc8000ff5e0ff */
[----:B------:R-:W-:Y:S02]  /*19970*/  @!P1 LEA.HI.X.SX32 R0, R0, UR4, 0x1, P2 ;  /* 0x0000000400009c11 */ /* 0x000fe400090f0eff */
[----:B------:R-:W-:-:S04]  /*19980*/  @!P0 LEA R4, P2, R2, c[0x0][0x200], 0x2 ;  /* 0x0000800002048a11 */ /* 0x000fc800078410ff */
[----:B------:R-:W-:Y:S02]  /*19990*/  @!P0 LEA.HI.X R5, R2, c[0x0][0x204], R5, 0x2, P2 ;  /* 0x0000810002058a11 */ /* 0x000fe400010f1405 */
[----:B------:R-:W-:-:S04]  /*199a0*/  @!P1 LEA R2, P2, R3, c[0x0][0x200], 0x2 ;  /* 0x0000800003029a11 */ /* 0x000fc800078410ff */
[----:B------:R-:W-:Y:S01]  /*199b0*/  @!P1 LEA.HI.X R3, R3, c[0x0][0x204], R0, 0x2, P2 ;  /* 0x0000810003039a11 */ /* 0x000fe200010f1400 */
[----:B------:R-:W-:Y:S01]  /*199c0*/  @!P0 IMAD.MOV.U32 R0, RZ, RZ, 0x7f800000 ;  /* 0x7f800000ff008424 */ /* 0x000fe200078e00ff */
[----:B------:R-:W-:-:S04]  /*199d0*/  ISETP.NE.AND P2, PT, R6, RZ, PT ;  /* 0x000000ff0600720c */ /* 0x000fc80003f45270 */
[----:B------:R1:W-:Y:S01]  /*199e0*/  @!P0 STG.E [R4.64], R0 ;  /* 0x0000000004008986 */ /* 0x0003e2000c101934 */
[----:B------:R-:W-:Y:S01]  /*199f0*/  ISETP.NE.OR P2, PT, R14, RZ, P2 ;  /* 0x000000ff0e00720c */ /* 0x000fe20001745670 */
[----:B-1----:R-:W-:Y:S02]  /*19a00*/  @!P1 IMAD.MOV.U32 R0, RZ, RZ, 0x7f800000 ;  /* 0x7f800000ff009424 */ /* 0x002fe400078e00ff */
[----:B------:R-:W-:-:S03]  /*19a10*/  @!P6 IMAD R4, R19, UR20, RZ ;  /* 0x000000141304ec24 */ /* 0x000fc6000f8e02ff */
[----:B------:R1:W-:Y:S01]  /*19a20*/  @!P1 STG.E [R2.64], R0 ;  /* 0x0000000002009986 */ /* 0x0003e2000c101934 */
[----:B------:R-:W-:-:S04]  /*19a30*/  ISETP.NE.AND P1, PT, R7, RZ, PT ;  /* 0x000000ff0700720c */ /* 0x000fc80003f25270 */
[----:B------:R-:W-:Y:S02]  /*19a40*/  ISETP.NE.OR P1, PT, R14, RZ, P1 ;  /* 0x000000ff0e00720c */ /* 0x000fe40000f25670 */
[----:B-1----:R-:W-:Y:S01]  /*19a50*/  @!P6 IADD3 R0, P0, R4, UR12, RZ ;  /* 0x0000000c0400ec10 */ /* 0x002fe2000ff1e0ff */
[----:B------:R-:W-:-:S03]  /*19a60*/  @!P5 IMAD R2, R18, UR20, RZ ;  /* 0x000000141202dc24 */ /* 0x000fc6000f8e02ff */
[----:B------:R-:W-:Y:S02]  /*19a70*/  @!P6 LEA.HI.X.SX32 R3, R4, UR4, 0x1, P0 ;  /* 0x000000040403ec11 */ /* 0x000fe400080f0eff */
[----:B------:R-:W-:-:S04]  /*19a80*/  @!P6 LEA R10, P0, R0, c[0x0][0x200], 0x2 ;  /* 0x00008000000aea11 */ /* 0x000fc800078010ff */
[----:B------:R-:W-:Y:S02]  /*19a90*/  @!P6 LEA.HI.X R11, R0, c[0x0][0x204], R3, 0x2, P0 ;  /* 0x00008100000bea11 */ /* 0x000fe400000f1403 */
[----:B------:R-:W-:-:S03]  /*19aa0*/  @!P5 IADD3 R0, P0, R2, UR12, RZ ;  /* 0x0000000c0200dc10 */ /* 0x000fc6000ff1e0ff */
[----:B------:R1:W-:Y:S01]  /*19ab0*/  @!P6 STG.E [R10.64], R12 ;  /* 0x0000000c0a00e986 */ /* 0x0003e2000c101934 */
[----:B------:R-:W-:Y:S01]  /*19ac0*/  @!P5 LEA.HI.X.SX32 R3, R2, UR4, 0x1, P0 ;  /* 0x000000040203dc11 */ /* 0x000fe200080f0eff */
[----:B------:R-:W-:Y:S01]  /*19ad0*/  @!P4 IMAD R2, R17, UR20, RZ ;  /* 0x000000141102cc24 */ /* 0x000fe2000f8e02ff */
[----:B------:R-:W-:-:S04]  /*19ae0*/  @!P5 LEA R8, P0, R0, c[0x0][0x200], 0x2 ;  /* 0x000080000008da11 */ /* 0x000fc800078010ff */
[----:B------:R-:W-:Y:S01]  /*19af0*/  @!P5 LEA.HI.X R9, R0, c[0x0][0x204], R3, 0x2, P0 ;  /* 0x000081000009da11 */ /* 0x000fe200000f1403 */
[----:B------:R-:W-:Y:S01]  /*19b00*/  @!P3 IMAD R3, R16, UR20, RZ ;  /* 0x000000141003bc24 */ /* 0x000fe2000f8e02ff */
[----:B------:R-:W-:-:S04]  /*19b10*/  @!P4 IADD3 R0, P0, R2, UR12, RZ ;  /* 0x0000000c0200cc10 */ /* 0x000fc8000ff1e0ff */
[----:B------:R-:W-:Y:S02]  /*19b20*/  @!P4 LEA.HI.X.SX32 R2, R2, UR4, 0x1, P0 ;  /* 0x000000040202cc11 */ /* 0x000fe400080f0eff */
[----:B------:R-:W-:-:S04]  /*19b30*/  @!P4 LEA R6, P0, R0, c[0x0][0x200], 0x2 ;  /* 0x000080000006ca11 */ /* 0x000fc800078010ff */
[----:B------:R-:W-:Y:S01]  /*19b40*/  @!P4 LEA.HI.X R7, R0, c[0x0][0x204], R2, 0x2, P0 ;  /* 0x000081000007ca11 */ /* 0x000fe200000f1402 */
[----:B------:R-:W-:Y:S01]  /*19b50*/  @!P2 IMAD R2, R15, UR20, RZ ;  /* 0x000000140f02ac24 */ /* 0x000fe2000f8e02ff */
[----:B------:R-:W-:-:S04]  /*19b60*/  @!P3 IADD3 R0, P0, R3, UR12, RZ ;  /* 0x0000000c0300bc10 */ /* 0x000fc8000ff1e0ff */
[----:B------:R-:W-:Y:S02]  /*19b70*/  @!P3 LEA.HI.X.SX32 R3, R3, UR4, 0x1, P0 ;  /* 0x000000040303bc11 */ /* 0x000fe400080f0eff */
[----:B------:R-:W-:Y:S01]  /*19b80*/  @!P3 LEA R4, P0, R0, c[0x0][0x200], 0x2 ;  /* 0x000080000004ba11 */ /* 0x000fe200078010ff */
[----:B-1----:R-:W-:-:S03]  /*19b90*/  @!P4 IMAD.MOV.U32 R10, RZ, RZ, 0x7f800000 ;  /* 0x7f800000ff0ac424 */ /* 0x002fc600078e00ff */
        /* <DEDUP_REMOVED lines=21> */
.L_x_207:
        /* <DEDUP_REMOVED lines=9> */
.L_x_1134:


//--------------------- .text._ZN5flash16flash_fwd_kernelI23Flash_fwd_kernel_traitsILi64ELi128ELi128ELi4ELb0ELb0EN7cutlass10bfloat16_tE19Flash_kernel_traitsILi64ELi128ELi128ELi4ES3_EELb0ELb1ELb0ELb0ELb0ELb0ELb1ELb0EEEvNS_16Flash_fwd_paramsE --------------------------
	.section	.text._ZN5flash16flash_fwd_kernelI23Flash_fwd_kernel_traitsILi64ELi128ELi128ELi4ELb0ELb0EN7cutlass10bfloat16_tE19Flash_kernel_traitsILi64ELi128ELi128ELi4ES3_EELb0ELb1ELb0ELb0ELb0ELb0ELb1ELb0EEEvNS_16Flash_fwd_paramsE,"ax",@progbits
	.sectioninfo	@"SHI_REGISTERS=255"
	.align	128
        .global         _ZN5flash16flash_fwd_kernelI23Flash_fwd_kernel_traitsILi64ELi128ELi128ELi4ELb0ELb0EN7cutlass10bfloat16_tE19Flash_kernel_traitsILi64ELi128ELi128ELi4ES3_EELb0ELb1ELb0ELb0ELb0ELb0ELb1ELb0EEEvNS_16Flash_fwd_paramsE
        .type           _ZN5flash16flash_fwd_kernelI23Flash_fwd_kernel_traitsILi64ELi128ELi128ELi4ELb0ELb0EN7cutlass10bfloat16_tE19Flash_kernel_traitsILi64ELi128ELi128ELi4ES3_EELb0ELb1ELb0ELb0ELb0ELb0ELb1ELb0EEEvNS_16Flash_fwd_paramsE,@function
        .size           _ZN5flash16flash_fwd_kernelI23Flash_fwd_kernel_traitsILi64ELi128ELi128ELi4ELb0ELb0EN7cutlass10bfloat16_tE19Flash_kernel_traitsILi64ELi128ELi128ELi4ES3_EELb0ELb1ELb0ELb0ELb0ELb0ELb1ELb0EEEvNS_16Flash_fwd_paramsE,(.L_x_1135 - _ZN5flash16flash_fwd_kernelI23Flash_fwd_kernel_traitsILi64ELi128ELi128ELi4ELb0ELb0EN7cutlass10bfloat16_tE19Flash_kernel_traitsILi64ELi128ELi128ELi4ES3_EELb0ELb1ELb0ELb0ELb0ELb0ELb1ELb0EEEvNS_16Flash_fwd_paramsE)
        .other          _ZN5flash16flash_fwd_kernelI23Flash_fwd_kernel_traitsILi64ELi128ELi128ELi4ELb0ELb0EN7cutlass10bfloat16_tE19Flash_kernel_traitsILi64ELi128ELi128ELi4ES3_EELb0ELb1ELb0ELb0ELb0ELb0ELb1ELb0EEEvNS_16Flash_fwd_paramsE,@"STO_CUDA_ENTRY STV_DEFAULT"
_ZN5flash16flash_fwd_kernelI23Flash_fwd_kernel_traitsILi64ELi128ELi128ELi4ELb0ELb0EN7cutlass10bfloat16_tE19Flash_kernel_traitsILi64ELi128ELi128ELi4ES3_EELb0ELb1ELb0ELb0ELb0ELb0ELb1ELb0EEEvNS_16Flash_fwd_paramsE:
.text._ZN5flash16flash_fwd_kernelI23Flash_fwd_kernel_traitsILi64ELi128ELi128ELi4ELb0ELb0EN7cutlass10bfloat16_tE19Flash_kernel_traitsILi64ELi128ELi128ELi4ES3_EELb0ELb1ELb0ELb0ELb0ELb0ELb1ELb0EEEvNS_16Flash_fwd_paramsE:
        /* <DEDUP_REMOVED lines=56> */
.L_x_208:
[----:B------:R-:W-:Y:S02]  /*0380*/  ULDC UR8, c[0x0][0x218] ;  /* 0x0000860000087ab9 */ /* 0x000fe40000000800 */
.L_x_209:
        /* <DEDUP_REMOVED lines=70> */
.L_x_211:
        /* <DEDUP_REMOVED lines=46> */
.L_x_212:
        /* <DEDUP_REMOVED lines=49> */
.L_x_214:
[----:B------:R-:W-:Y:S05]  /*0de0*/  BSYNC B0 ;  /* 0x0000000000007941 */ /* 0x000fea0003800000 */
.L_x_213:
        /* <DEDUP_REMOVED lines=21> */
.L_x_216:
[----:B------:R-:W-:Y:S05]  /*0f40*/  BSYNC B0 ;  /* 0x0000000000007941 */ /* 0x000fea0003800000 */
.L_x_215:
        /* <DEDUP_REMOVED lines=21> */
.L_x_218:
[----:B------:R-:W-:Y:S05]  /*10a0*/  BSYNC B0 ;  /* 0x0000000000007941 */ /* 0x000fea0003800000 */
.L_x_217:
        /* <DEDUP_REMOVED lines=21> */
.L_x_220:
[----:B------:R-:W-:Y:S05]  /*1200*/  BSYNC B0 ;  /* 0x0000000000007941 */ /* 0x000fea0003800000 */
.L_x_219:
        /* <DEDUP_REMOVED lines=21> */
.L_x_222:
[----:B------:R-:W-:Y:S05]  /*1360*/  BSYNC B0 ;  /* 0x0000000000007941 */ /* 0x000fea0003800000 */
.L_x_221:
        /* <DEDUP_REMOVED lines=21> */
.L_x_224:
[----:B------:R-:W-:Y:S05]  /*14c0*/  BSYNC B0 ;  /* 0x0000000000007941 */ /* 0x000fea0003800000 */
.L_x_223:
        /* <DEDUP_REMOVED lines=21> */
.L_x_226:
[----:B------:R-:W-:Y:S05]  /*1620*/  BSYNC B0 ;  /* 0x0000000000007941 */ /* 0x000fea0003800000 */
.L_x_225:
        /* <DEDUP_REMOVED lines=24> */
.L_x_228:
[----:B------:R-:W-:Y:S05]  /*17b0*/  BSYNC B0 ;  /* 0x0000000000007941 */ /* 0x000fea0003800000 */
.L_x_227:
        /* <DEDUP_REMOVED lines=19> */
[C---:B------:R-:W-:Y:S01]  /*18f0*/  IMAD.WIDE.U32 R36, R14.reuse, c[0x0][0x1b0], R4 ;  /* 0x00006c000e247a25 */ /* 0x040fe200078e0004 */
[----:B------:R-:W-:Y:S01]  /*1900*/  UIMAD UR13, UR8, -0x80, UR7 ;  /* 0xffffff80080d78a4 */ /* 0x000fe2000f8e0207 */
[----:B------:R-:W-:Y:S01]  /*1910*/  MOV R4, 0x20 ;  /* 0x0000002000047802 */ /* 0x000fe20000000f00 */
[----:B------:R-:W-:Y:S01]  /*1920*/  USHF.R.S32.HI UR14, URZ, 0x1f, UR8 ;  /* 0x0000001f3f0e7899 */ /* 0x000fe20008011408 */
[C---:B------:R-:W-:Y:S01]  /*1930*/  IMAD R11, R14.reuse, c[0x0][0x1bc], R9 ;  /* 0x00006f000e0b7a24 */ /* 0x040fe200078e0209 */
[----:B---3--:R-:W-:Y:S01]  /*1940*/  IADD3 R13, R37, R10, RZ ;  /* 0x0000000a250d7210 */ /* 0x008fe20007ffe0ff */
        /* <DEDUP_REMOVED lines=34> */
.L_x_230:
[----:B------:R-:W-:Y:S05]  /*1b70*/  BSYNC B0 ;  /* 0x0000000000007941 */ /* 0x000fea0003800000 */
.L_x_229:
        /* <DEDUP_REMOVED lines=17> */
.L_x_232:
[----:B------:R-:W-:Y:S05]  /*1c90*/  BSYNC B0 ;  /* 0x0000000000007941 */ /* 0x000fea0003800000 */
.L_x_231:
        /* <DEDUP_REMOVED lines=17> */
.L_x_234:
[----:B------:R-:W-:Y:S05]  /*1db0*/  BSYNC B0 ;  /* 0x0000000000007941 */ /* 0x000fea0003800000 */
.L_x_233:
        /* <DEDUP_REMOVED lines=18> */
.L_x_236:
[----:B------:R-:W-:Y:S05]  /*1ee0*/  BSYNC B0 ;  /* 0x0000000000007941 */ /* 0x000fea0003800000 */
.L_x_235:
        /* <DEDUP_REMOVED lines=17> */
.L_x_238:
[----:B------:R-:W-:Y:S05]  /*2000*/  BSYNC B0 ;  /* 0x0000000000007941 */ /* 0x000fea0003800000 */
.L_x_237:
        /* <DEDUP_REMOVED lines=19> */
.L_x_240:
[----:B------:R-:W-:Y:S05]  /*2140*/  BSYNC B0 ;  /* 0x0000000000007941 */ /* 0x000fea0003800000 */
.L_x_239:
        /* <DEDUP_REMOVED lines=19> */
.L_x_242:
[----:B------:R-:W-:Y:S05]  /*2280*/  BSYNC B0 ;  /* 0x0000000000007941 */ /* 0x000fea0003800000 */
.L_x_241:
        /* <DEDUP_REMOVED lines=21> */
.L_x_244:
[----:B------:R-:W-:Y:S05]  /*23e0*/  BSYNC B0 ;  /* 0x0000000000007941 */ /* 0x000fea0003800000 */
.L_x_243:
        /* <DEDUP_REMOVED lines=57> */
.L_x_246:
[----:B------:R-:W-:Y:S05]  /*2780*/  BSYNC B0 ;  /* 0x0000000000007941 */ /* 0x000fea0003800000 */
.L_x_245:
        /* <DEDUP_REMOVED lines=18> */
.L_x_248:
[----:B------:R-:W-:Y:S05]  /*28b0*/  BSYNC B0 ;  /* 0x0000000000007941 */ /* 0x000fea0003800000 */
.L_x_247:
        /* <DEDUP_REMOVED lines=18> */
.L_x_250:
[----:B------:R-:W-:Y:S05]  /*29e0*/  BSYNC B0 ;  /* 0x0000000000007941 */ /* 0x000fea0003800000 */
.L_x_249:
        /* <DEDUP_REMOVED lines=19> */
.L_x_252:
[----:B------:R-:W-:Y:S05]  /*2b20*/  BSYNC B0 ;  /* 0x0000000000007941 */ /* 0x000fea0003800000 */
.L_x_251:
        /* <DEDUP_REMOVED lines=18> */
.L_x_254:
[----:B------:R-:W-:Y:S05]  /*2c50*/  BSYNC B0 ;  /* 0x0000000000007941 */ /* 0x000fea0003800000 */
.L_x_253:
        /* <DEDUP_REMOVED lines=20> */
.L_x_256:
[----:B------:R-:W-:Y:S05]  /*2da0*/  BSYNC B0 ;  /* 0x0000000000007941 */ /* 0x000fea0003800000 */
.L_x_255:
        /* <DEDUP_REMOVED lines=20> */
.L_x_258:
[----:B------:R-:W-:Y:S05]  /*2ef0*/  BSYNC B0 ;  /* 0x0000000000007941 */ /* 0x000fea0003800000 */
.L_x_257:
        /* <DEDUP_REMOVED lines=19> */
.L_x_260:
[----:B------:R-:W-:Y:S05]  /*3030*/  BSYNC B0 ;  /* 0x0000000000007941 */ /* 0x000fea0003800000 */
.L_x_259:
[----:B------:R-:W-:Y:S01]  /*3040*/  IMAD.SHL.U32 R231, R5, 0x2, RZ ;  /* 0x0000000205e77824 */ /* 0x000fe200078e00ff */
[----:B------:R-:W-:Y:S01]  /*3050*/  LOP3.LUT P0, RZ, R28, 0x4, RZ, 0xc0, !PT ;  /* 0x000000041cff7812 */ /* 0x000fe2000780c0ff */
[----:B------:R-:W-:Y:S01]  /*3060*/  IMAD.SHL.U32 R224, R3, 0x2, RZ ;  /* 0x0000000203e07824 */ /* 0x000fe200078e00ff */
[----:B------:R-:W-:Y:S01]  /*3070*/  IADD3 R5, R128, 0x40, RZ ;  /* 0x0000004080057810 */ /* 0x000fe20007ffe0ff */
[--C-:B------:R-:W-:Y:S01]  /*3080*/  IMAD R234, R0, 0x2, R231.reuse ;  /* 0x0000000200ea7824 */ /* 0x100fe200078e02e7 */
[----:B------:R-:W-:Y:S01]  /*3090*/  LDSM.16.M88.4 R16, [R231+0x2000] ;  /* 0x00200000e710783b */ /* 0x000fe20000000200 */
[----:B------:R-:W-:Y:S01]  /*30a0*/  IMAD R230, R2, 0x2, R224 ;  /* 0x0000000202e67824 */ /* 0x000fe200078e02e0 */
[----:B------:R-:W-:Y:S01]  /*30b0*/  IADD3 R3, R224, 0x4000, RZ ;  /* 0x00004000e0037810 */ /* 0x000fe20007ffe0ff */
[----:B------:R-:W-:Y:S01]  /*30c0*/  IMAD R232, R4, 0x2, R231 ;  /* 0x0000000204e87824 */ /* 0x000fe200078e02e7 */
[----:B------:R-:W5:Y:S01]  /*30d0*/  LDSM.16.M88.4 R24, [R224+0x4000] ;  /* 0x00400000e018783b */ /* 0x000f620000000200 */
[----:B------:R-:W-:Y:S01]  /*30e0*/  IADD3 R235, R224, 0x4040, RZ ;  /* 0x00004040e0eb7810 */ /* 0x000fe20007ffe0ff */
[----:B------:R-:W-:Y:S01]  /*30f0*/  UISETP.GE.AND UP0, UPT, UR33, 0x2, UPT ;  /* 0x000000022100788c */ /* 0x000fe2000bf06270 */
[----:B------:R-:W-:Y:S01]  /*3100*/  IMAD R233, R0, 0x2, R232 ;  /* 0x0000000200e97824 */ /* 0x000fe200078e02e8 */
[----:B------:R-:W1:Y:S01]  /*3110*/  LDSM.16.M88.4 R20, [R231] ;  /* 0x00000000e714783b */ /* 0x000e620000000200 */
[----:B------:R-:W-:-:S02]  /*3120*/  @P0 IADD3 R235, R3, -0x40, RZ ;  /* 0xffffffc003eb0810 */ /* 0x000fc40007ffe0ff */
[----:B------:R-:W-:Y:S01]  /*3130*/  IADD3 R7, R128, 0x48, RZ ;  /* 0x0000004880077810 */ /* 0x000fe20007ffe0ff */
[----:B------:R-:W-:Y:S01]  /*3140*/  LDSM.16.M88.4 R48, [R230+0x4000] ;  /* 0x00400000e630783b */ /* 0x000fe20000000200 */
[C---:B------:R-:W-:Y:S01]  /*3150*/  IADD3 R242, R235.reuse, 0x800, RZ ;  /* 0x00000800ebf27810 */ /* 0x040fe20007ffe0ff */
[----:B------:R-:W-:Y:S01]  /*3160*/  IMAD R229, R2, 0x2, R235 ;  /* 0x0000000202e57824 */ /* 0x000fe200078e02eb */
[C---:B------:R-:W-:Y:S01]  /*3170*/  IADD3 R241, R235.reuse, 0x1000, RZ ;  /* 0x00001000ebf17810 */ /* 0x040fe20007ffe0ff */
[----:B-1----:R-:W-:Y:S01]  /*3180*/  LDSM.16.M88.4 R8, [R234+0x2000] ;  /* 0x00200000ea08783b */ /* 0x002fe20000000200 */
[C---:B------:R-:W-:Y:S02]  /*3190*/  IADD3 R240, R235.reuse, 0x1800, RZ ;  /* 0x00001800ebf07810 */ /* 0x040fe40007ffe0ff */
[C---:B------:R-:W-:Y:S01]  /*31a0*/  IADD3 R239, R235.reuse, 0x2000, RZ ;  /* 0x00002000ebef7810 */ /* 0x040fe20007ffe0ff */
[----:B------:R-:W1:Y:S01]  /*31b0*/  LDSM.16.M88.4 R56, [R224+0x4800] ;  /* 0x00480000e038783b */ /* 0x000e620000000200 */
[----:B------:R-:W-:-:S02]  /*31c0*/  IADD3 R238, R235, 0x2800, RZ ;  /* 0x00002800ebee7810 */ /* 0x000fc40007ffe0ff */
[----:B------:R-:W-:Y:S01]  /*31d0*/  IADD3 R237, R235, 0x3000, RZ ;  /* 0x00003000ebed7810 */ /* 0x000fe20007ffe0ff */
[----:B------:R-:W2:Y:S04]  /*31e0*/  LDSM.16.M88.4 R12, [R234] ;  /* 0x00000000ea0c783b */ /* 0x000ea80000000200 */
[----:B------:R-:W3:Y:S04]  /*31f0*/  LDSM.16.M88.4 R44, [R230+0x4800] ;  /* 0x00480000e62c783b */ /* 0x000ee80000000200 */
[----:B------:R-:W-:Y:S04]  /*3200*/  LDSM.16.M88.4 R40, [R235] ;  /* 0x00000000eb28783b */ /* 0x000fe80000000200 */
[----:B------:R-:W4:Y:S04]  /*3210*/  LDSM.16.M88.4 R36, [R232] ;  /* 0x00000000e824783b */ /* 0x000f280000000200 */
[----:B------:R-:W3:Y:S01]  /*3220*/  LDSM.16.M88.4 R32, [R232+0x2000] ;  /* 0x00200000e820783b */ /* 0x000ee20000000200 */
[-C--:B--2--5:R-:W-:Y:S03]  /*3230*/  HMMA.16816.F32.BF16 R28, R16, R24.reuse, RZ ;  /* 0x00000018101c723c */ /* 0x0a4fe600000418ff */
[----:B------:R-:W2:Y:S04]  /*3240*/  LDSM.16.M88.4 R100, [R224+0x5800] ;  /* 0x00580000e064783b */ /* 0x000ea80000000200 */
[----:B------:R-:W5:Y:S01]  /*3250*/  LDSM.16.M88.4 R64, [R224+0x5000] ;  /* 0x00500000e040783b */ /* 0x000f620000000200 */
[----:B------:R-:W-:Y:S03]  /*3260*/  HMMA.16816.F32.BF16 R68, R20, R24, RZ ;  /* 0x000000181444723c */ /* 0x000fe600000418ff */
[----:B------:R-:W-:Y:S04]  /*3270*/  LDSM.16.M88.4 R108, [R230+0x5800] ;  /* 0x00580000e66c783b */ /* 0x000fe80000000200 */
[----:B------:R-:W0:Y:S01]  /*3280*/  LDGDEPBAR ;  /* 0x00000000000079af */ /* 0x000e220000000000 */
[----:B-1----:R-:W-:Y:S08]  /*3290*/  HMMA.16816.F32.BF16 R60, R16, R56, RZ ;  /* 0x00000038103c723c */ /* 0x002ff000000418ff */
[-C--:B------:R-:W-:Y:S08]  /*32a0*/  HMMA.16816.F32.BF16 R52, R8, R48.reuse, R28 ;  /* 0x000000300834723c */ /* 0x080ff0000004181c */
[----:B------:R-:W-:Y:S08]  /*32b0*/  HMMA.16816.F32.BF16 R28, R12, R48, R68 ;  /* 0x000000300c1c723c */ /* 0x000ff00000041844 */
[----:B---3--:R-:W-:Y:S01]  /*32c0*/  HMMA.16816.F32.BF16 R120, R8, R44, R60 ;  /* 0x0000002c0878723c */ /* 0x008fe2000004183c */
[----:B------:R-:W-:Y:S07]  /*32d0*/  LDSM.16.M88.4 R60, [R229] ;  /* 0x00000000e53c783b */ /* 0x000fee0000000200 */
[----:B------:R-:W-:Y:S08]  /*32e0*/  HMMA.16816.F32.BF16 R80, R20, R26, RZ ;  /* 0x0000001a1450723c */ /* 0x000ff000000418ff */
[----:B----4-:R-:W-:Y:S01]  /*32f0*/  HMMA.16816.F32.BF16 R96, R36, R40, R28 ;  /* 0x000000282460723c */ /* 0x010fe2000004181c */
[----:B------:R-:W1:Y:S07]  /*3300*/  LDSM.16.M88.4 R28, [R233] ;  /* 0x00000000e91c783b */ /* 0x000e6e0000000200 */
[----:B------:R-:W-:Y:S08]  /*3310*/  HMMA.16816.F32.BF16 R72, R20, R56, RZ ;  /* 0x000000381448723c */ /* 0x000ff000000418ff */
[----:B------:R-:W-:Y:S01]  /*3320*/  HMMA.16816.F32.BF16 R104, R32, R40, R52 ;  /* 0x000000282068723c */ /* 0x000fe20000041834 */
[----:B------:R-:W3:Y:S07]  /*3330*/  LDSM.16.M88.4 R52, [R230+0x5000] ;  /* 0x00500000e634783b */ /* 0x000eee0000000200 */
[C---:B------:R-:W-:Y:S01]  /*3340*/  HMMA.16816.F32.BF16 R92, R16.reuse, R26, RZ ;  /* 0x0000001a105c723c */ /* 0x040fe200000418ff */
[----:B------:R-:W4:Y:S07]  /*3350*/  LDSM.16.M88.4 R24, [R233+0x2000] ;  /* 0x00200000e918783b */ /* 0x000f2e0000000200 */
[----:B--2---:R-:W-:Y:S08]  /*3360*/  HMMA.16816.F32.BF16 R68, R16, R100, RZ ;  /* 0x000000641044723c */ /* 0x004ff000000418ff */
[----:B-----5:R-:W-:Y:S08]  /*3370*/  HMMA.16816.F32.BF16 R84, R20, R64, RZ ;  /* 0x000000401454723c */ /* 0x020ff000000418ff */
[-C--:B------:R-:W-:Y:S08]  /*3380*/  HMMA.16816.F32.BF16 R88, R16, R58.reuse, RZ ;  /* 0x0000003a1058723c */ /* 0x080ff000000418ff */
[----:B------:R-:W-:Y:S08]  /*3390*/  HMMA.16816.F32.BF16 R56, R20, R58, RZ ;  /* 0x0000003a1438723c */ /* 0x000ff000000418ff */
[C---:B------:R-:W-:Y:S08]  /*33a0*/  HMMA.16816.F32.BF16 R80, R12.reuse, R50, R80 ;  /* 0x000000320c50723c */ /* 0x040ff00000041850 */
[----:B------:R-:W-:Y:S08]  /*33b0*/  HMMA.16816.F32.BF16 R124, R12, R44, R72 ;  /* 0x0000002c0c7c723c */ /* 0x000ff00000041848 */
[----:B------:R-:W-:Y:S08]  /*33c0*/  HMMA.16816.F32.BF16 R72, R20, R100, RZ ;  /* 0x000000641448723c */ /* 0x000ff000000418ff */
[----:B-1----:R-:W-:Y:S08]  /*33d0*/  HMMA.16816.F32.BF16 R96, R28, R60, R96 ;  /* 0x0000003c1c60723c */ /* 0x002ff00000041860 */
[----:B------:R-:W-:Y:S08]  /*33e0*/  HMMA.16816.F32.BF16 R76, R16, R64, RZ ;  /* 0x00000040104c723c */ /* 0x000ff000000418ff */
[C---:B------:R-:W-:Y:S08]  /*33f0*/  HMMA.16816.F32.BF16 R160, R8.reuse, R108, R68 ;  /* 0x0000006c08a0723c */ /* 0x040ff00000041844 */
[----:B------:R-:W-:Y:S01]  /*3400*/  HMMA.16816.F32.BF16 R68, R8, R50, R92 ;  /* 0x000000320844723c */ /* 0x000fe2000004185c */
[----:B------:R-:W1:Y:S01]  /*3410*/  LDSM.16.M88.4 R48, [R235+0x800] ;  /* 0x00080000eb30783b */ /* 0x000e620000000200 */
[----:B------:R-:W-:-:S04]  /*3420*/  FMUL.FTZ R2, R96, c[0x0][0x2ec] ;  /* 0x0000bb0060027a20 */ /* 0x000fc80000410000 */
[----:B------:R2:W-:Y:S02]  /*3430*/  MUFU.TANH R228, R2 ;  /* 0x0000000200e47308 */ /* 0x0005e40000002400 */
[C---:B---3--:R-:W-:Y:S08]  /*3440*/  HMMA.16816.F32.BF16 R116, R12.reuse, R52, R84 ;  /* 0x000000340c74723c */ /* 0x048ff00000041854 */
[----:B------:R-:W-:Y:S01]  /*3450*/  HMMA.16816.F32.BF16 R84, R12, R46, R56 ;  /* 0x0000002e0c54723c */ /* 0x000fe20000041838 */
[----:B--2---:R-:W-:-:S07]  /*3460*/  FMUL.FTZ R2, R97, c[0x0][0x2ec] ;  /* 0x0000bb0061027a20 */ /* 0x004fce0000410000 */
[----:B------:R-:W-:Y:S01]  /*3470*/  HMMA.16816.F32.BF16 R92, R8, R46, R88 ;  /* 0x0000002e085c723c */ /* 0x000fe20000041858 */
[----:B------:R2:W3:Y:S07]  /*3480*/  MUFU.TANH R223, R2 ;  /* 0x0000000200df7308 */ /* 0x0004ee0000002400 */
[----:B------:R-:W-:Y:S08]  /*3490*/  HMMA.16816.F32.BF16 R56, R16, R66, RZ ;  /* 0x000000421038723c */ /* 0x000ff000000418ff */
[----:B------:R-:W-:Y:S01]  /*34a0*/  HMMA.16816.F32.BF16 R44, R36, R42, R80 ;  /* 0x0000002a242c723c */ /* 0x000fe20000041850 */
[----:B--2---:R-:W-:-:S04]  /*34b0*/  FMUL.FTZ R2, R98, c[0x0][0x2ec] ;  /* 0x0000bb0062027a20 */ /* 0x004fc80000410000 */
[----:B------:R2:W-:Y:S03]  /*34c0*/  MUFU.TANH R227, R2 ;  /* 0x0000000200e37308 */ /* 0x0005e60000002400 */
[----:B------:R-:W-:Y:S08]  /*34d0*/  HMMA.16816.F32.BF16 R148, R12, R108, R72 ;  /* 0x0000006c0c94723c */ /* 0x000ff00000041848 */
[----:B----4-:R-:W-:Y:S01]  /*34e0*/  HMMA.16816.F32.BF16 R72, R24, R60, R104 ;  /* 0x0000003c1848723c */ /* 0x010fe20000041868 */
[----:B--2---:R-:W-:-:S07]  /*34f0*/  FMUL.FTZ R2, R99, c[0x0][0x2ec] ;  /* 0x0000bb0063027a20 */ /* 0x004fce0000410000 */
[----:B------:R-:W-:Y:S01]  /*3500*/  HMMA.16816.F32.BF16 R64, R20, R66, RZ ;  /* 0x000000421440723c */ /* 0x000fe200000418ff */
[----:B------:R2:W4:Y:S07]  /*3510*/  MUFU.TANH R222, R2 ;  /* 0x0000000200de7308 */ /* 0x00052e0000002400 */
[----:B------:R-:W-:Y:S08]  /*3520*/  HMMA.16816.F32.BF16 R112, R8, R52, R76 ;  /* 0x000000340870723c */ /* 0x000ff0000004184c */
[----:B------:R-:W-:Y:S01]  /*3530*/  HMMA.16816.F32.BF16 R76, R32, R42, R68 ;  /* 0x0000002a204c723c */ /* 0x000fe20000041844 */
[----:B------:R-:W5:Y:S01]  /*3540*/  LDSM.16.M88.4 R40, [R229+0x800] ;  /* 0x00080000e528783b */ /* 0x000f620000000200 */
[----:B--2---:R-:W-:-:S04]  /*3550*/  FMUL.FTZ R2, R72, c[0x0][0x2ec] ;  /* 0x0000bb0048027a20 */ /* 0x004fc80000410000 */
[----:B------:R2:W-:Y:S02]  /*3560*/  MUFU.TANH R226, R2 ;  /* 0x0000000200e27308 */ /* 0x0005e40000002400 */
[----:B------:R-:W-:Y:S08]  /*3570*/  HMMA.16816.F32.BF16 R88, R8, R54, R56 ;  /* 0x000000360858723c */ /* 0x000ff00000041838 */
[----:B------:R-:W-:Y:S01]  /*3580*/  HMMA.16816.F32.BF16 R56, R28, R62, R44 ;  /* 0x0000003e1c38723c */ /* 0x000fe2000004182c */
[----:B------:R-:W3:Y:S01]  /*3590*/  LDSM.16.M88.4 R44, [R235+0x1000] ;  /* 0x00100000eb2c783b */ /* 0x000ee20000000200 */
[----:B--2---:R-:W-:-:S06]  /*35a0*/  FMUL.FTZ R2, R73, c[0x0][0x2ec] ;  /* 0x0000bb0049027a20 */ /* 0x004fcc0000410000 */
[----:B------:R-:W-:Y:S01]  /*35b0*/  HMMA.16816.F32.BF16 R80, R12, R54, R64 ;  /* 0x000000360c50723c */ /* 0x000fe20000041840 */
[----:B------:R2:W2:Y:S07]  /*35c0*/  MUFU.TANH R221, R2 ;  /* 0x0000000200dd7308 */ /* 0x0004ae0000002400 */
[----:B-1----:R-:W-:Y:S08]  /*35d0*/  HMMA.16816.F32.BF16 R52, R36, R48, R124 ;  /* 0x000000302434723c */ /* 0x002ff0000004187c */
[----:B------:R-:W-:Y:S01]  /*35e0*/  HMMA.16816.F32.BF16 R64, R24, R62, R76 ;  /* 0x0000003e1840723c */ /* 0x000fe2000004184c */
[----:B--2---:R-:W-:-:S04]  /*35f0*/  FMUL.FTZ R2, R74, c[0x0][0x2ec] ;  /* 0x0000bb004a027a20 */ /* 0x004fc80000410000 */
[----:B------:R1:W-:Y:S03]  /*3600*/  MUFU.TANH R225, R2 ;  /* 0x0000000200e17308 */ /* 0x0003e60000002400 */
[----:B------:R-:W-:Y:S08]  /*3610*/  HMMA.16816.F32.BF16 R68, R32, R48, R120 ;  /* 0x000000302044723c */ /* 0x000ff00000041878 */
[----:B-----5:R-:W-:Y:S01]  /*3620*/  HMMA.16816.F32.BF16 R60, R28, R40, R52 ;  /* 0x000000281c3c723c */ /* 0x020fe20000041834 */
[----:B------:R-:W2:Y:S01]  /*3630*/  LDSM.16.M88.4 R52, [R224+0x6800] ;  /* 0x00680000e034783b */ /* 0x000ea20000000200 */
[----:B-1----:R-:W-:-:S06]  /*3640*/  FMUL.FTZ R2, R75, c[0x0][0x2ec] ;  /* 0x0000bb004b027a20 */ /* 0x002fcc0000410000 */
[-C--:B------:R-:W-:Y:S01]  /*3650*/  HMMA.16816.F32.BF16 R72, R32, R50.reuse, R92 ;  /* 0x000000322048723c */ /* 0x080fe2000004185c */
[----:B------:R1:W5:Y:S07]  /*3660*/  MUFU.TANH R220, R2 ;  /* 0x0000000200dc7308 */ /* 0x00036e0000002400 */
[----:B------:R-:W-:Y:S01]  /*3670*/  HMMA.16816.F32.BF16 R84, R36, R50, R84 ;  /* 0x000000322454723c */ /* 0x000fe20000041854 */
[----:B------:R-:W2:Y:S07]  /*3680*/  LDSM.16.M88.4 R48, [R224+0x6000] ;  /* 0x00600000e030783b */ /* 0x000eae0000000200 */
[----:B------:R-:W-:Y:S01]  /*3690*/  HMMA.16816.F32.BF16 R76, R24, R40, R68 ;  /* 0x00000028184c723c */ /* 0x000fe20000041844 */
[----:B-1----:R-:W-:-:S04]  /*36a0*/  FMUL.FTZ R2, R56, c[0x0][0x2ec] ;  /* 0x0000bb0038027a20 */ /* 0x002fc80000410000 */
[----:B------:R1:W1:Y:S03]  /*36b0*/  MUFU.TANH R218, R2 ;  /* 0x0000000200da7308 */ /* 0x0002660000002400 */
[-C--:B------:R-:W-:Y:S08]  /*36c0*/  HMMA.16816.F32.BF16 R72, R24, R42.reuse, R72 ;  /* 0x0000002a1848723c */ /* 0x080ff00000041848 */
[----:B------:R-:W-:Y:S01]  /*36d0*/  HMMA.16816.F32.BF16 R40, R28, R42, R84 ;  /* 0x0000002a1c28723c */ /* 0x000fe20000041854 */
[----:B-1----:R-:W-:-:S07]  /*36e0*/  FMUL.FTZ R2, R57, c[0x0][0x2ec] ;  /* 0x0000bb0039027a20 */ /* 0x002fce0000410000 */
[-C--:B---3--:R-:W-:Y:S01]  /*36f0*/  HMMA.16816.F32.BF16 R96, R36, R44.reuse, R116 ;  /* 0x0000002c2460723c */ /* 0x088fe20000041874 */
[----:B------:R1:W-:Y:S07]  /*3700*/  MUFU.TANH R219, R2 ;  /* 0x0000000200db7308 */ /* 0x0003ee0000002400 */
[C---:B------:R-:W-:Y:S08]  /*3710*/  HMMA.16816.F32.BF16 R92, R32.reuse, R44, R112 ;  /* 0x0000002c205c723c */ /* 0x040ff00000041870 */
[----:B------:R-:W-:Y:S01]  /*3720*/  HMMA.16816.F32.BF16 R88, R32, R46, R88 ;  /* 0x0000002e2058723c */ /* 0x000fe20000041858 */
[----:B-1----:R-:W-:-:S04]  /*3730*/  FMUL.FTZ R2, R58, c[0x0][0x2ec] ;  /* 0x0000bb003a027a20 */ /* 0x002fc80000410000 */
[----:B------:R1:W3:Y:S03]  /*3740*/  MUFU.TANH R216, R2 ;  /* 0x0000000200d87308 */ /* 0x0002e60000002400 */
[----:B------:R-:W-:Y:S01]  /*3750*/  HMMA.16816.F32.BF16 R80, R36, R46, R80 ;  /* 0x0000002e2450723c */ /* 0x000fe20000041850 */
[----:B------:R-:W3:Y:S07]  /*3760*/  LDSM.16.M88.4 R44, [R224+0x7000] ;  /* 0x00700000e02c783b */ /* 0x000eee0000000200 */
[----:B--2---:R-:W-:Y:S01]  /*3770*/  HMMA.16816.F32.BF16 R112, R16, R52, RZ ;  /* 0x000000341070723c */ /* 0x004fe200000418ff */
[----:B-1----:R-:W-:-:S02]  /*3780*/  FMUL.FTZ R2, R59, c[0x0][0x2ec] ;  /* 0x0000bb003b027a20 */ /* 0x002fc40000410000 */
[----:B------:R-:W1:Y:S05]  /*3790*/  LDSM.16.M88.4 R56, [R229+0x1000] ;  /* 0x00100000e538783b */ /* 0x000e6a0000000200 */
[C---:B------:R-:W-:Y:S01]  /*37a0*/  HMMA.16816.F32.BF16 R84, R16.reuse, R102, RZ ;  /* 0x000000661054723c */ /* 0x040fe200000418ff */
[----:B------:R2:W-:Y:S07]  /*37b0*/  MUFU.TANH R217, R2 ;  /* 0x0000000200d97308 */ /* 0x0005ee0000002400 */
[C---:B------:R-:W-:Y:S08]  /*37c0*/  HMMA.16816.F32.BF16 R104, R16.reuse, R50, RZ ;  /* 0x000000321068723c */ /* 0x040ff000000418ff */
[----:B------:R-:W-:Y:S01]  /*37d0*/  HMMA.16816.F32.BF16 R120, R16, R54, RZ ;  /* 0x000000361078723c */ /* 0x000fe200000418ff */
[----:B--2---:R-:W-:-:S04]  /*37e0*/  FMUL.FTZ R2, R64, c[0x0][0x2ec] ;  /* 0x0000bb0040027a20 */ /* 0x004fc80000410000 */
[----:B------:R2:W1:Y:S03]  /*37f0*/  MUFU.TANH R214, R2 ;  /* 0x0000000200d67308 */ /* 0x0004660000002400 */
[C---:B---3--:R-:W-:Y:S08]  /*3800*/  HMMA.16816.F32.BF16 R124, R16.reuse, R44, RZ ;  /* 0x0000002c107c723c */ /* 0x048ff000000418ff */
[----:B------:R-:W-:Y:S01]  /*3810*/  HMMA.16816.F32.BF16 R132, R16, R46, RZ ;  /* 0x0000002e1084723c */ /* 0x000fe200000418ff */
[----:B--2---:R-:W-:-:S07]  /*3820*/  FMUL.FTZ R2, R65, c[0x0][0x2ec] ;  /* 0x0000bb0041027a20 */ /* 0x004fce0000410000 */
[C---:B-1----:R-:W-:Y:S01]  /*3830*/  HMMA.16816.F32.BF16 R68, R24.reuse, R56, R92 ;  /* 0x000000381844723c */ /* 0x042fe2000004185c */
[----:B------:R1:W-:Y:S07]  /*3840*/  MUFU.TANH R215, R2 ;  /* 0x0000000200d77308 */ /* 0x0003ee0000002400 */
[-C--:B------:R-:W-:Y:S08]  /*3850*/  HMMA.16816.F32.BF16 R88, R24, R58.reuse, R88 ;  /* 0x0000003a1858723c */ /* 0x080ff00000041858 */
[----:B------:R-:W-:Y:S01]  /*3860*/  HMMA.16816.F32.BF16 R80, R28, R58, R80 ;  /* 0x0000003a1c50723c */ /* 0x000fe20000041850 */
[----:B-1----:R-:W-:-:S04]  /*3870*/  FMUL.FTZ R2, R66, c[0x0][0x2ec] ;  /* 0x0000bb0042027a20 */ /* 0x002fc80000410000 */
[----:B------:R1:W2:Y:S03]  /*3880*/  MUFU.TANH R108, R2 ;  /* 0x00000002006c7308 */ /* 0x0002a60000002400 */
[----:B------:R-:W-:Y:S08]  /*3890*/  HMMA.16816.F32.BF16 R92, R16, R48, RZ ;  /* 0x00000030105c723c */ /* 0x000ff000000418ff */
[----:B------:R-:W-:Y:S01]  /*38a0*/  HMMA.16816.F32.BF16 R152, R20, R54, RZ ;  /* 0x000000361498723c */ /* 0x000fe200000418ff */
[----:B-1----:R-:W-:-:S07]  /*38b0*/  FMUL.FTZ R2, R67, c[0x0][0x2ec] ;  /* 0x0000bb0043027a20 */ /* 0x002fce0000410000 */
[----:B------:R-:W-:Y:S01]  /*38c0*/  HMMA.16816.F32.BF16 R64, R28, R56, R96 ;  /* 0x000000381c40723c */ /* 0x000fe20000041860 */
[----:B------:R1:W-:Y:S01]  /*38d0*/  MUFU.TANH R109, R2 ;  /* 0x00000002006d7308 */ /* 0x0003e20000002400 */
[----:B------:R-:W-:Y:S06]  /*38e0*/  LDSM.16.M88.4 R56, [R229+0x1800] ;  /* 0x00180000e538783b */ /* 0x000fec0000000200 */
[C---:B------:R-:W-:Y:S08]  /*38f0*/  HMMA.16816.F32.BF16 R96, R20.reuse, R50, RZ ;  /* 0x000000321460723c */ /* 0x040ff000000418ff */
[----:B------:R-:W-:Y:S01]  /*3900*/  HMMA.16816.F32.BF16 R136, R20, R44, RZ ;  /* 0x0000002c1488723c */ /* 0x000fe200000418ff */
[----:B-1----:R-:W-:-:S04]  /*3910*/  FMUL.FTZ R2, R60, c[0x0][0x2ec] ;  /* 0x0000bb003c027a20 */ /* 0x002fc80000410000 */
[----:B------:R1:W-:Y:S03]  /*3920*/  MUFU.TANH R129, R2 ;  /* 0x0000000200817308 */ /* 0x0003e60000002400 */
[----:B------:R-:W-:Y:S01]  /*3930*/  HMMA.16816.F32.BF16 R156, R20, R46, RZ ;  /* 0x0000002e149c723c */ /* 0x000fe200000418ff */
[----:B-1----:R-:W-:-:S04]  /*3940*/  FMUL.FTZ R2, R61, c[0x0][0x2ec] ;  /* 0x0000bb003d027a20 */ /* 0x002fc80000410000 */
[----:B------:R1:W-:Y:S02]  /*3950*/  MUFU.TANH R213, R2 ;  /* 0x0000000200d57308 */ /* 0x0003e40000002400 */
[----:B-1----:R-:W-:-:S06]  /*3960*/  FMUL.FTZ R2, R62, c[0x0][0x2ec] ;  /* 0x0000bb003e027a20 */ /* 0x002fcc0000410000 */
[----:B------:R1:W3:Y:S02]  /*3970*/  MUFU.TANH R131, R2 ;  /* 0x0000000200837308 */ /* 0x0002e40000002400 */
        /* <DEDUP_REMOVED lines=11> */
[----:B------:R1:W2:Y:S02]  /*3a30*/  MUFU.TANH R130, R2 ;  /* 0x0000000200827308 */ /* 0x0002a40000002400 */
[----:B-1----:R-:W-:Y:S02]  /*3a40*/  FMUL.FTZ R2, R79, c[0x0][0x2ec] ;  /* 0x0000bb004f027a20 */ /* 0x002fe40000410000 */
[----:B------:R-:W-:Y:S01]  /*3a50*/  HMMA.16816.F32.BF16 R76, R20, R48, RZ ;  /* 0x00000030144c723c */ /* 0x000fe200000418ff */
[----:B------:R-:W-:Y:S03]  /*3a60*/  LDSM.16.M88.4 R48, [R230+0x6000] ;  /* 0x00600000e630783b */ /* 0x000fe60000000200 */
[----:B------:R1:W1:Y:S02]  /*3a70*/  MUFU.TANH R191, R2 ;  /* 0x0000000200bf7308 */ /* 0x0002640000002400 */
[----:B-1----:R-:W-:-:S06]  /*3a80*/  FMUL.FTZ R2, R40, c[0x0][0x2ec] ;  /* 0x0000bb0028027a20 */ /* 0x002fcc0000410000 */
[----:B------:R1:W1:Y:S02]  /*3a90*/  MUFU.TANH R189, R2 ;  /* 0x0000000200bd7308 */ /* 0x0002640000002400 */
[----:B-1----:R-:W-:-:S06]  /*3aa0*/  FMUL.FTZ R2, R41, c[0x0][0x2ec] ;  /* 0x0000bb0029027a20 */ /* 0x002fcc0000410000 */
[----:B------:R1:W-:Y:S02]  /*3ab0*/  MUFU.TANH R209, R2 ;  /* 0x0000000200d17308 */ /* 0x0003e40000002400 */
[----:B-1----:R-:W-:-:S06]  /*3ac0*/  FMUL.FTZ R2, R42, c[0x0][0x2ec] ;  /* 0x0000bb002a027a20 */ /* 0x002fcc0000410000 */
[----:B------:R1:W1:Y:S02]  /*3ad0*/  MUFU.TANH R197, R2 ;  /* 0x0000000200c57308 */ /* 0x0002640000002400 */
[----:B-1----:R-:W-:Y:S02]  /*3ae0*/  FMUL.FTZ R2, R43, c[0x0][0x2ec] ;  /* 0x0000bb002b027a20 */ /* 0x002fe40000410000 */
[----:B------:R-:W1:Y:S04]  /*3af0*/  LDSM.16.M88.4 R40, [R235+0x1800] ;  /* 0x00180000eb28783b */ /* 0x000e680000000200 */
[----:B------:R2:W-:Y:S02]  /*3b00*/  MUFU.TANH R211, R2 ;  /* 0x0000000200d37308 */ /* 0x0005e40000002400 */
[----:B--2---:R-:W-:-:S06]  /*3b10*/  FMUL.FTZ R2, R72, c[0x0][0x2ec] ;  /* 0x0000bb0048027a20 */ /* 0x004fcc0000410000 */
[----:B------:R2:W1:Y:S02]  /*3b20*/  MUFU.TANH R194, R2 ;  /* 0x0000000200c27308 */ /* 0x0004640000002400 */
[----:B--2---:R-:W-:Y:S01]  /*3b30*/  FMUL.FTZ R2, R73, c[0x0][0x2ec] ;  /* 0x0000bb0049027a20 */ /* 0x004fe20000410000 */
[----:B-1----:R-:W-:Y:S05]  /*3b40*/  HMMA.16816.F32.BF16 R16, R36, R40, R148 ;  /* 0x000000282410723c */ /* 0x002fea0000041894 */
[----:B------:R1:W-:Y:S03]  /*3b50*/  MUFU.TANH R210, R2 ;  /* 0x0000000200d27308 */ /* 0x0003e60000002400 */
[----:B------:R-:W-:Y:S08]  /*3b60*/  HMMA.16816.F32.BF16 R148, R20, R62, RZ ;  /* 0x0000003e1494723c */ /* 0x000ff000000418ff */
[----:B------:R-:W-:Y:S01]  /*3b70*/  HMMA.16816.F32.BF16 R60, R8, R48, R92 ;  /* 0x00000030083c723c */ /* 0x000fe2000004185c */
[----:B-1----:R-:W-:-:S04]  /*3b80*/  FMUL.FTZ R2, R74, c[0x0][0x2ec] ;  /* 0x0000bb004a027a20 */ /* 0x002fc80000410000 */
[----:B------:R1:W2:Y:S02]  /*3b90*/  MUFU.TANH R192, R2 ;  /* 0x0000000200c07308 */ /* 0x0002a40000002400 */
[----:B-1----:R-:W-:Y:S02]  /*3ba0*/  FMUL.FTZ R2, R75, c[0x0][0x2ec] ;  /* 0x0000bb004b027a20 */ /* 0x002fe40000410000 */
[C---:B------:R-:W-:Y:S04]  /*3bb0*/  HMMA.16816.F32.BF16 R72, R20.reuse, R102, RZ ;  /* 0x000000661448723c */ /* 0x040fe800000418ff */
[----:B------:R1:W1:Y:S04]  /*3bc0*/  MUFU.TANH R203, R2 ;  /* 0x0000000200cb7308 */ /* 0x0002680000002400 */
[----:B------:R-:W-:Y:S08]  /*3bd0*/  HMMA.16816.F32.BF16 R100, R20, R52, RZ ;  /* 0x000000341464723c */ /* 0x000ff000000418ff */
[----:B------:R-:W-:Y:S01]  /*3be0*/  HMMA.16816.F32.BF16 R20, R32, R40, R160 ;  /* 0x000000282014723c */ /* 0x000fe200000418a0 */
[----:B-1----:R-:W-:-:S04]  /*3bf0*/  FMUL.FTZ R2, R64, c[0x0][0x2ec] ;  /* 0x0000bb0040027a20 */ /* 0x002fc80000410000 */
[----:B------:R1:W1:Y:S03]  /*3c00*/  MUFU.TANH R195, R2 ;  /* 0x0000000200c37308 */ /* 0x0002660000002400 */
[C---:B------:R-:W-:Y:S08]  /*3c10*/  HMMA.16816.F32.BF16 R44, R12.reuse, R110, R72 ;  /* 0x0000006e0c2c723c */ /* 0x040ff00000041848 */
        /* <DEDUP_REMOVED lines=8> */
[----:B------:R2:W-:Y:S02]  /*3ca0*/  MUFU.TANH R205, R2 ;  /* 0x0000000200cd7308 */ /* 0x0005e40000002400 */
[----:B--2---:R-:W-:-:S06]  /*3cb0*/  FMUL.FTZ R2, R68, c[0x0][0x2ec] ;  /* 0x0000bb0044027a20 */ /* 0x004fcc0000410000 */
[----:B------:R2:W1:Y:S02]  /*3cc0*/  MUFU.TANH R188, R2 ;  /* 0x0000000200bc7308 */ /* 0x0004640000002400 */
[----:B--2---:R-:W-:Y:S01]  /*3cd0*/  FMUL.FTZ R2, R69, c[0x0][0x2ec] ;  /* 0x0000bb0045027a20 */ /* 0x004fe20000410000 */
[-C--:B-1----:R-:W-:Y:S05]  /*3ce0*/  HMMA.16816.F32.BF16 R72, R36, R16.reuse, R52 ;  /* 0x000000102448723c */ /* 0x082fea0000041834 */
[----:B------:R1:W-:Y:S01]  /*3cf0*/  MUFU.TANH R196, R2 ;  /* 0x0000000200c47308 */ /* 0x0003e20000002400 */
[----:B------:R-:W2:Y:S02]  /*3d00*/  LDSM.16.M88.4 R52, [R230+0x6800] ;  /* 0x00680000e634783b */ /* 0x000ea40000000200 */
[----:B------:R-:W-:Y:S01]  /*3d10*/  HMMA.16816.F32.BF16 R60, R32, R16, R60 ;  /* 0x00000010203c723c */ /* 0x000fe2000004183c */
[----:B-1----:R-:W-:-:S04]  /*3d20*/  FMUL.FTZ R2, R70, c[0x0][0x2ec] ;  /* 0x0000bb0046027a20 */ /* 0x002fc80000410000 */
[----:B------:R1:W1:Y:S02]  /*3d30*/  MUFU.TANH R185, R2 ;  /* 0x0000000200b97308 */ /* 0x0002640000002400 */
[----:B-1----:R-:W-:Y:S02]  /*3d40*/  FMUL.FTZ R2, R71, c[0x0][0x2ec] ;  /* 0x0000bb0047027a20 */ /* 0x002fe40000410000 */
[C---:B------:R-:W-:Y:S04]  /*3d50*/  HMMA.16816.F32.BF16 R68, R8.reuse, R110, R84 ;  /* 0x0000006e0844723c */ /* 0x040fe80000041854 */
[----:B------:R1:W1:Y:S04]  /*3d60*/  MUFU.TANH R190, R2 ;  /* 0x0000000200be7308 */ /* 0x0002680000002400 */
[-C--:B------:R-:W-:Y:S08]  /*3d70*/  HMMA.16816.F32.BF16 R84, R8, R50.reuse, R104 ;  /* 0x000000320854723c */ /* 0x080ff00000041868 */
[----:B------:R-:W-:Y:S01]  /*3d80*/  HMMA.16816.F32.BF16 R48, R12, R50, R96 ;  /* 0x000000320c30723c */ /* 0x000fe20000041860 */
[----:B-1----:R-:W-:-:S04]  /*3d90*/  FMUL.FTZ R2, R80, c[0x0][0x2ec] ;  /* 0x0000bb0050027a20 */ /* 0x002fc80000410000 */
[----:B------:R1:W1:Y:S03]  /*3da0*/  MUFU.TANH R187, R2 ;  /* 0x0000000200bb7308 */ /* 0x0002660000002400 */
[----:B------:R-:W-:Y:S01]  /*3db0*/  HMMA.16816.F32.BF16 R76, R32, R42, R68 ;  /* 0x0000002a204c723c */ /* 0x000fe20000041844 */
[----:B-1----:R-:W-:-:S04]  /*3dc0*/  FMUL.FTZ R2, R81, c[0x0][0x2ec] ;  /* 0x0000bb0051027a20 */ /* 0x002fc80000410000 */
[----:B------:R1:W-:Y:S02]  /*3dd0*/  MUFU.TANH R186, R2 ;  /* 0x0000000200ba7308 */ /* 0x0003e40000002400 */
[----:B-1----:R-:W-:-:S06]  /*3de0*/  FMUL.FTZ R2, R82, c[0x0][0x2ec] ;  /* 0x0000bb0052027a20 */ /* 0x002fcc0000410000 */
[----:B------:R1:W1:Y:S02]  /*3df0*/  MUFU.TANH R183, R2 ;  /* 0x0000000200b77308 */ /* 0x0002640000002400 */
[----:B-1----:R-:W-:Y:S02]  /*3e00*/  FMUL.FTZ R2, R83, c[0x0][0x2ec] ;  /* 0x0000bb0053027a20 */ /* 0x002fe40000410000 */
[----:B------:R-:W-:Y:S04]  /*3e10*/  HMMA.16816.F32.BF16 R80, R24, R56, R20 ;  /* 0x000000381850723c */ /* 0x000fe80000041814 */
[----:B------:R1:W-:Y:S04]  /*3e20*/  MUFU.TANH R184, R2 ;  /* 0x0000000200b87308 */ /* 0x0003e80000002400 */
[----:B------:R-:W-:Y:S01]  /*3e30*/  HMMA.16816.F32.BF16 R20, R36, R42, R44 ;  /* 0x0000002a2414723c */ /* 0x000fe2000004182c */
[----:B------:R-:W-:Y:S04]  /*3e40*/  LDSM.16.M88.4 R44, [R229+0x2000] ;  /* 0x00200000e52c783b */ /* 0x000fe80000000200 */
[----:B------:R-:W3:Y:S01]  /*3e50*/  LDSM.16.M88.4 R40, [R230+0x7000] ;  /* 0x00700000e628783b */ /* 0x000ee20000000200 */
[----:B-1----:R-:W-:-:S04]  /*3e60*/  FMUL.FTZ R2, R88, c[0x0][0x2ec] ;  /* 0x0000bb0058027a20 */ /* 0x002fc80000410000 */
[----:B------:R1:W1:Y:S11]  /*3e70*/  MUFU.TANH R180, R2 ;  /* 0x0000000200b47308 */ /* 0x0002760000002400 */
[----:B------:R-:W-:Y:S03]  /*3e80*/  @!UPT UIADD3 URZ, URZ, URZ, URZ ;  /* 0x0000003f3f3ff290 */ /* 0x000fe6000fffe03f */
[----:B------:R-:W-:Y:S01]  /*3e90*/  HMMA.16816.F32.BF16 R68, R28, R58, R20 ;  /* 0x0000003a1c44723c */ /* 0x000fe20000041814 */
[----:B------:R-:W4:Y:S01]  /*3ea0*/  LDSM.16.M88.4 R20, [R230+0x7800] ;  /* 0x00780000e614783b */ /* 0x000f220000000200 */
[----:B-1----:R-:W-:-:S06]  /*3eb0*/  FMUL.FTZ R2, R89, c[0x0][0x2ec] ;  /* 0x0000bb0059027a20 */ /* 0x002fcc0000410000 */
[----:B------:R-:W-:Y:S01]  /*3ec0*/  HMMA.16816.F32.BF16 R56, R24, R58, R76 ;  /* 0x0000003a1838723c */ /* 0x000fe2000004184c */
[----:B------:R1:W-:Y:S07]  /*3ed0*/  MUFU.TANH R181, R2 ;  /* 0x0000000200b57308 */ /* 0x0003ee0000002400 */
[C---:B--2---:R-:W-:Y:S08]  /*3ee0*/  HMMA.16816.F32.BF16 R76, R8.reuse, R52, R112 ;  /* 0x00000034084c723c */ /* 0x044ff00000041870 */
[----:B---3--:R-:W-:Y:S01]  /*3ef0*/  HMMA.16816.F32.BF16 R92, R8, R42, R132 ;  /* 0x0000002a085c723c */ /* 0x008fe20000041884 */
[----:B-1----:R-:W-:-:S04]  /*3f00*/  FMUL.FTZ R2, R90, c[0x0][0x2ec] ;  /* 0x0000bb005a027a20 */ /* 0x002fc80000410000 */
[----:B------:R1:W2:Y:S03]  /*3f10*/  MUFU.TANH R172, R2 ;  /* 0x0000000200ac7308 */ /* 0x0002a60000002400 */
[----:B----4-:R-:W-:Y:S01]  /*3f20*/  HMMA.16816.F32.BF16 R140, R8, R20, R140 ;  /* 0x00000014088c723c */ /* 0x010fe2000004188c */
[----:B-1----:R-:W-:-:S07]  /*3f30*/  FMUL.FTZ R2, R91, c[0x0][0x2ec] ;  /* 0x0000bb005b027a20 */ /* 0x002fce0000410000 */
[C---:B------:R-:W-:Y:S01]  /*3f40*/  HMMA.16816.F32.BF16 R88, R8.reuse, R40, R124 ;  /* 0x000000280858723c */ /* 0x040fe2000004187c */
[----:B------:R1:W3:Y:S07]  /*3f50*/  MUFU.TANH R179, R2 ;  /* 0x0000000200b37308 */ /* 0x0002ee0000002400 */
[----:B------:R-:W-:Y:S01]  /*3f60*/  HMMA.16816.F32.BF16 R144, R8, R22, R144 ;  /* 0x000000160890723c */ /* 0x000fe20000041890 */
[----:B-1----:R-:W-:-:S04]  /*3f70*/  FMUL.FTZ R2, R64, c[0x0][0x2ec] ;  /* 0x0000bb0040027a20 */ /* 0x002fc80000410000 */
[----:B------:R1:W4:Y:S02]  /*3f80*/  MUFU.TANH R174, R2 ;  /* 0x0000000200ae7308 */ /* 0x0003240000002400 */
[----:B-1----:R-:W-:-:S06]  /*3f90*/  FMUL.FTZ R2, R65, c[0x0][0x2ec] ;  /* 0x0000bb0041027a20 */ /* 0x002fcc0000410000 */
[----:B------:R1:W-:Y:S02]  /*3fa0*/  MUFU.TANH R178, R2 ;  /* 0x0000000200b27308 */ /* 0x0003e40000002400 */
[----:B-1----:R-:W-:-:S06]  /*3fb0*/  FMUL.FTZ R2, R66, c[0x0][0x2ec] ;  /* 0x0000bb0042027a20 */ /* 0x002fcc0000410000 */
[----:B------:R1:W1:Y:S02]  /*3fc0*/  MUFU.TANH R176, R2 ;  /* 0x0000000200b07308 */ /* 0x0002640000002400 */
[----:B-1----:R-:W-:Y:S02]  /*3fd0*/  FMUL.FTZ R2, R67, c[0x0][0x2ec] ;  /* 0x0000bb0043027a20 */ /* 0x002fe40000410000 */
[-C--:B------:R-:W-:Y:S04]  /*3fe0*/  HMMA.16816.F32.BF16 R64, R28, R44.reuse, R72 ;  /* 0x0000002c1c40723c */ /* 0x080fe80000041848 */
[----:B------:R1:W-:Y:S04]  /*3ff0*/  MUFU.TANH R169, R2 ;  /* 0x0000000200a97308 */ /* 0x0003e80000002400 */
        /* <DEDUP_REMOVED lines=8> */
[----:B------:R-:W-:Y:S04]  /*4080*/  HMMA.16816.F32.BF16 R80, R8, R54, R120 ;  /* 0x000000360850723c */ /* 0x000fe80000041878 */
[----:B------:R1:W-:Y:S04]  /*4090*/  MUFU.TANH R173, R2 ;  /* 0x0000000200ad7308 */ /* 0x0003e80000002400 */
[C---:B------:R-:W-:Y:S08]  /*40a0*/  HMMA.16816.F32.BF16 R8, R12.reuse, R52, R100 ;  /* 0x000000340c08723c */ /* 0x040ff00000041864 */
        /* <DEDUP_REMOVED lines=9> */
[----:B------:R1:W-:Y:S02]  /*4140*/  MUFU.TANH R163, R2 ;  /* 0x0000000200a37308 */ /* 0x0003e40000002400 */
[----:B-1----:R-:W-:-:S06]  /*4150*/  FMUL.FTZ R2, R56, c[0x0][0x2ec] ;  /* 0x0000bb0038027a20 */ /* 0x002fcc0000410000 */
        /* <DEDUP_REMOVED lines=8> */
[----:B------:R2:W1:Y:S04]  /*41e0*/  MUFU.TANH R168, R2 ;  /* 0x0000000200a87308 */ /* 0x0004680000002400 */
[----:B------:R-:W-:Y:S08]  /*41f0*/  HMMA.16816.F32.BF16 R16, R32, R18, R84 ;  /* 0x000000122010723c */ /* 0x000ff00000041854 */
[----:B------:R-:W-:Y:S01]  /*4200*/  HMMA.16816.F32.BF16 R84, R12, R20, R116 ;  /* 0x000000140c54723c */ /* 0x000fe20000041874 */
[----:B--2---:R-:W-:-:S04]  /*4210*/  FMUL.FTZ R2, R64, c[0x0][0x2ec] ;  /* 0x0000bb0040027a20 */ /* 0x004fc80000410000 */
[----:B------:R2:W1:Y:S03]  /*4220*/  MUFU.TANH R208, R2 ;  /* 0x0000000200d07308 */ /* 0x0004660000002400 */
[-C--:B------:R-:W-:Y:S01]  /*4230*/  HMMA.16816.F32.BF16 R60, R28, R46.reuse, R56 ;  /* 0x0000002e1c3c723c */ /* 0x080fe20000041838 */
[----:B------:R-:W3:Y:S07]  /*4240*/  LDSM.16.M88.4 R56, [R229+0x2800] ;  /* 0x00280000e538783b */ /* 0x000eee0000000200 */
[----:B------:R-:W-:Y:S01]  /*4250*/  HMMA.16816.F32.BF16 R44, R24, R46, R16 ;  /* 0x0000002e182c723c */ /* 0x000fe20000041810 */
[----:B--2---:R-:W-:-:S07]  /*4260*/  FMUL.FTZ R2, R65, c[0x0][0x2ec] ;  /* 0x0000bb0041027a20 */ /* 0x004fce0000410000 */
[-C--:B-1----:R-:W-:Y:S01]  /*4270*/  HMMA.16816.F32.BF16 R8, R36, R48.reuse, R8 ;  /* 0x000000302408723c */ /* 0x082fe20000041808 */
[----:B------:R1:W-:Y:S07]  /*4280*/  MUFU.TANH R199, R2 ;  /* 0x0000000200c77308 */ /* 0x0003ee0000002400 */
[----:B------:R-:W-:Y:S08]  /*4290*/  HMMA.16816.F32.BF16 R16, R32, R48, R76 ;  /* 0x000000302010723c */ /* 0x000ff0000004184c */
[----:B------:R-:W-:-:S02]  /*42a0*/  FMUL.FTZ R3, R45, c[0x0][0x2ec] ;  /* 0x0000bb002d037a20 */ /* 0x000fc40000410000 */
[----:B-1----:R-:W-:Y:S02]  /*42b0*/  FMUL.FTZ R2, R66, c[0x0][0x2ec] ;  /* 0x0000bb0042027a20 */ /* 0x002fe40000410000 */
[----:B------:R1:W-:Y:S01]  /*42c0*/  MUFU.TANH R116, R3 ;  /* 0x0000000300747308 */ /* 0x0003e20000002400 */
[----:B------:R-:W-:-:S07]  /*42d0*/  FMUL.FTZ R20, R47, c[0x0][0x2ec] ;  /* 0x0000bb002f147a20 */ /* 0x000fce0000410000 */
[----:B------:R2:W2:Y:S04]  /*42e0*/  MUFU.TANH R204, R2 ;  /* 0x0000000200cc7308 */ /* 0x0004a80000002400 */
[----:B---3--:R-:W-:Y:S01]  /*42f0*/  HMMA.16816.F32.BF16 R16, R24, R56, R16 ;  /* 0x000000381810723c */ /* 0x008fe20000041810 */
[----:B-1----:R-:W-:-:S03]  /*4300*/  IADD3 R3, R128, 0x8, RZ ;  /* 0x0000000880037810 */ /* 0x002fc60007ffe0ff */
[----:B------:R-:W-:Y:S01]  /*4310*/  MUFU.TANH R115, R20 ;  /* 0x0000001400737308 */ /* 0x000fe20000002400 */
[----:B--2---:R-:W-:-:S03]  /*4320*/  FMUL.FTZ R2, R67, c[0x0][0x2ec] ;  /* 0x0000bb0043027a20 */ /* 0x004fc60000410000 */
[----:B------:R-:W-:Y:S04]  /*4330*/  HMMA.16816.F32.BF16 R64, R12, R40, R136 ;  /* 0x000000280c40723c */ /* 0x000fe80000041888 */
[----:B------:R1:W-:Y:S02]  /*4340*/  MUFU.TANH R201, R2 ;  /* 0x0000000200c97308 */ /* 0x0003e40000002400 */
[----:B-1----:R-:W-:-:S06]  /*4350*/  FMUL.FTZ R2, R72, c[0x0][0x2ec] ;  /* 0x0000bb0048027a20 */ /* 0x002fcc0000410000 */
[----:B------:R1:W2:Y:S02]  /*4360*/  MUFU.TANH R207, R2 ;  /* 0x0000000200cf7308 */ /* 0x0002a40000002400 */
[----:B-1----:R-:W-:-:S06]  /*4370*/  FMUL.FTZ R2, R73, c[0x0][0x2ec] ;  /* 0x0000bb0049027a20 */ /* 0x002fcc0000410000 */
[----:B------:R1:W-:Y:S02]  /*4380*/  MUFU.TANH R200, R2 ;  /* 0x0000000200c87308 */ /* 0x0003e40000002400 */
[----:B-1----:R-:W-:-:S06]  /*4390*/  FMUL.FTZ R2, R74, c[0x0][0x2ec] ;  /* 0x0000bb004a027a20 */ /* 0x002fcc0000410000 */
[----:B------:R1:W3:Y:S02]  /*43a0*/  MUFU.TANH R122, R2 ;  /* 0x00000002007a7308 */ /* 0x0002e40000002400 */
[----:B-1----:R-:W-:Y:S02]  /*43b0*/  FMUL.FTZ R2, R75, c[0x0][0x2ec] ;  /* 0x0000bb004b027a20 */ /* 0x002fe40000410000 */
[----:B------:R-:W-:Y:S04]  /*43c0*/  HMMA.16816.F32.BF16 R72, R12, R22, R148 ;  /* 0x000000160c48723c */ /* 0x000fe80000041894 */
[----:B------:R1:W-:Y:S04]  /*43d0*/  MUFU.TANH R121, R2 ;  /* 0x0000000200797308 */ /* 0x0003e80000002400 */
[----:B------:R-:W-:Y:S07]  /*43e0*/  HMMA.16816.F32.BF16 R12, R28, R56, R8 ;  /* 0x000000381c0c723c */ /* 0x000fee0000041808 */
[----:B------:R-:W-:Y:S01]  /*43f0*/  FMUL.FTZ R10, R46, c[0x0][0x2ec] ;  /* 0x0000bb002e0a7a20 */ /* 0x000fe20000410000 */
[----:B------:R-:W-:Y:S01]  /*4400*/  IMNMX R11, R5, UR7, PT ;  /* 0x00000007050b7c17 */ /* 0x000fe2000b800200 */
[----:B-1----:R-:W-:-:S02]  /*4410*/  FMUL.FTZ R2, R60, c[0x0][0x2ec] ;  /* 0x0000bb003c027a20 */ /* 0x002fc40000410000 */
[----:B------:R1:W-:Y:S01]  /*4420*/  MUFU.TANH R114, R10 ;  /* 0x0000000a00727308 */ /* 0x0003e20000002400 */
[----:B------:R-:W-:Y:S02]  /*4430*/  IMNMX R8, R128, UR7, PT ;  /* 0x0000000780087c17 */ /* 0x000fe4000b800200 */
[----:B------:R-:W-:-:S05]  /*4440*/  IMNMX R9, R3, UR7, PT ;  /* 0x0000000703097c17 */ /* 0x000fca000b800200 */
[----:B------:R2:W-:Y:S01]  /*4450*/  MUFU.TANH R120, R2 ;  /* 0x0000000200787308 */ /* 0x0005e20000002400 */
[----:B-1----:R-:W-:-:S04]  /*4460*/  IMNMX R10, R7, UR7, PT ;  /* 0x00000007070a7c17 */ /* 0x002fc8000b800200 */
[----:B------:R-:W-:-:S04]  /*4470*/  FMUL.FTZ R7, R15, c[0x0][0x2ec] ;  /* 0x0000bb000f077a20 */ /* 0x000fc80000410000 */
[----:B------:R1:W-:Y:S01]  /*4480*/  MUFU.TANH R110, R7 ;  /* 0x00000007006e7308 */ /* 0x0003e20000002400 */
[----:B--2---:R-:W-:-:S07]  /*4490*/  FMUL.FTZ R2, R61, c[0x0][0x2ec] ;  /* 0x0000bb003d027a20 */ /* 0x004fce0000410000 */
[----:B------:R2:W-:Y:S01]  /*44a0*/  MUFU.TANH R182, R2 ;  /* 0x0000000200b67308 */ /* 0x0005e20000002400 */
[----:B-1----:R-:W-:Y:S02]  /*44b0*/  FMUL.FTZ R7, R17, c[0x0][0x2ec] ;  /* 0x0000bb0011077a20 */ /* 0x002fe40000410000 */
[----:B--2---:R-:W-:-:S05]  /*44c0*/  FMUL.FTZ R2, R62, c[0x0][0x2ec] ;  /* 0x0000bb003e027a20 */ /* 0x004fca0000410000 */
[----:B------:R1:W2:Y:S02]  /*44d0*/  MUFU.TANH R119, R2 ;  /* 0x0000000200777308 */ /* 0x0002a40000002400 */
[----:B-1----:R-:W-:-:S06]  /*44e0*/  FMUL.FTZ R2, R63, c[0x0][0x2ec] ;  /* 0x0000bb003f027a20 */ /* 0x002fcc0000410000 */
[----:B------:R1:W-:Y:S02]  /*44f0*/  MUFU.TANH R118, R2 ;  /* 0x0000000200767308 */ /* 0x0003e40000002400 */
[----:B-1----:R-:W-:-:S06]  /*4500*/  FMUL.FTZ R2, R44, c[0x0][0x2ec] ;  /* 0x0000bb002c027a20 */ /* 0x002fcc0000410000 */
[----:B------:R1:W1:Y:S02]  /*4510*/  MUFU.TANH R117, R2 ;  /* 0x0000000200757308 */ /* 0x0002640000002400 */
[----:B-1----:R-:W-:-:S04]  /*4520*/  IMAD.U32 R2, RZ, RZ, UR8 ;  /* 0x00000008ff027e24 */ /* 0x002fc8000f8e00ff */
[----:B------:R-:W-:Y:S01]  /*4530*/  IMAD R2, R2, 0x80, R236 ;  /* 0x0000008002027824 */ /* 0x000fe200078e02ec */
[----:B------:R-:W-:-:S04]  /*4540*/  IADD3 R236, R235, 0x3800, RZ ;  /* 0x00003800ebec7810 */ /* 0x000fc80007ffe0ff */
[C---:B------:R-:W-:Y:S02]  /*4550*/  IADD3 R5, R2.reuse, 0x1, RZ ;  /* 0x0000000102057810 */ /* 0x040fe40007ffe0ff */
[----:B------:R-:W-:Y:S02]  /*4560*/  IADD3 R3, R2, 0x8, RZ ;  /* 0x0000000802037810 */ /* 0x000fe40007ffe0ff */
[C---:B------:R-:W-:Y:S02]  /*4570*/  ISETP.GE.AND P3, PT, R5.reuse, R8, PT ;  /* 0x000000080500720c */ /* 0x040fe40003f66270 */
[C---:B------:R-:W-:Y:S02]  /*4580*/  ISETP.GE.AND P1, PT, R5.reuse, R9, PT ;  /* 0x000000090500720c */ /* 0x040fe40003f26270 */
[C---:B------:R-:W-:Y:S02]  /*4590*/  ISETP.GE.AND P0, PT, R5.reuse, R11, PT ;  /* 0x0000000b0500720c */ /* 0x040fe40003f06270 */
[----:B------:R-:W-:Y:S01]  /*45a0*/  ISETP.GE.AND P4, PT, R5, R10, PT ;  /* 0x0000000a0500720c */ /* 0x000fe20003f86270 */
[----:B------:R-:W-:Y:S01]  /*45b0*/  FMUL.FTZ R5, R12, c[0x0][0x2ec] ;  /* 0x0000bb000c057a20 */ /* 0x000fe20000410000 */
[----:B------:R-:W-:-:S02]  /*45c0*/  FSEL R133, R223, -INF , !P3 ;  /* 0xff800000df857808 */ /* 0x000fc40005800000 */
[C---:B------:R-:W-:Y:S01]  /*45d0*/  ISETP.GE.AND P2, PT, R3.reuse, R8, PT ;  /* 0x000000080300720c */ /* 0x040fe20003f46270 */
[----:B------:R1:W-:Y:S01]  /*45e0*/  MUFU.TANH R112, R5 ;  /* 0x0000000500707308 */ /* 0x0003e20000002400 */
[C---:B------:R-:W-:Y:S02]  /*45f0*/  ISETP.GE.AND P6, PT, R3.reuse, R9, PT ;  /* 0x000000090300720c */ /* 0x040fe40003fc6270 */
[C---:B------:R-:W-:Y:S02]  /*4600*/  ISETP.GE.AND P5, PT, R3.reuse, R11, PT ;  /* 0x0000000b0300720c */ /* 0x040fe40003fa6270 */
[----:B------:R-:W-:Y:S02]  /*4610*/  ISETP.GE.AND P3, PT, R3, R10, PT ;  /* 0x0000000a0300720c */ /* 0x000fe40003f66270 */
[----:B------:R-:W-:Y:S02]  /*4620*/  IADD3 R3, R2, 0x9, RZ ;  /* 0x0000000902037810 */ /* 0x000fe40007ffe0ff */
[----:B------:R-:W-:-:S02]  /*4630*/  FSEL R135, R222, -INF , !P1 ;  /* 0xff800000de877808 */ /* 0x000fc40004800000 */
[----:B------:R-:W-:Y:S02]  /*4640*/  FSEL R77, R221, -INF , !P0 ;  /* 0xff800000dd4d7808 */ /* 0x000fe40004000000 */
[----:B-----5:R-:W-:Y:S02]  /*4650*/  FSEL R79, R220, -INF , !P4 ;  /* 0xff800000dc4f7808 */ /* 0x020fe40006000000 */
[----:B------:R-:W-:Y:S01]  /*4660*/  FSEL R136, R218, -INF , !P2 ;  /* 0xff800000da887808 */ /* 0x000fe20005000000 */
[----:B-1----:R-:W-:Y:S01]  /*4670*/  FMUL.FTZ R5, R13, c[0x0][0x2ec] ;  /* 0x0000bb000d057a20 */ /* 0x002fe20000410000 */
[C---:B------:R-:W-:Y:S02]  /*4680*/  ISETP.GE.AND P1, PT, R3.reuse, R8, PT ;  /* 0x000000080300720c */ /* 0x040fe40003f26270 */
[C---:B------:R-:W-:Y:S01]  /*4690*/  ISETP.GE.AND P0, PT, R3.reuse, R9, PT ;  /* 0x000000090300720c */ /* 0x040fe20003f06270 */
[----:B------:R1:W-:Y:S01]  /*46a0*/  MUFU.TANH R113, R5 ;  /* 0x0000000500717308 */ /* 0x0003e20000002400 */
[----:B------:R-:W-:-:S02]  /*46b0*/  ISETP.GE.AND P4, PT, R3, R11, PT ;  /* 0x0000000b0300720c */ /* 0x000fc40003f86270 */
[----:B------:R-:W-:Y:S02]  /*46c0*/  ISETP.GE.AND P2, PT, R3, R10, PT ;  /* 0x0000000a0300720c */ /* 0x000fe40003f46270 */
[----:B------:R-:W-:Y:S02]  /*46d0*/  IADD3 R3, R2, 0x10, RZ ;  /* 0x0000001002037810 */ /* 0x000fe40007ffe0ff */
[----:B------:R-:W-:Y:S02]  /*46e0*/  FSEL R137, R216, -INF , !P6 ;  /* 0xff800000d8897808 */ /* 0x000fe40007000000 */
[----:B------:R-:W-:Y:S02]  /*46f0*/  FSEL R78, R214, -INF , !P5 ;  /* 0xff800000d64e7808 */ /* 0x000fe40006800000 */
[----:B------:R-:W-:Y:S02]  /*4700*/  FSEL R99, R108, -INF , !P3 ;  /* 0xff8000006c637808 */ /* 0x000fe40005800000 */
[----:B------:R-:W-:Y:S01]  /*4710*/  FSEL R132, R219, -INF , !P1 ;  /* 0xff800000db847808 */ /* 0x000fe20004800000 */
[----:B------:R5:W-:Y:S01]  /*4720*/  MUFU.TANH R108, R7 ;  /* 0x00000007006c7308 */ /* 0x000be20000002400 */
[C---:B------:R-:W-:Y:S01]  /*4730*/  ISETP.GE.AND P6, PT, R3.reuse, R8, PT ;  /* 0x000000080300720c */ /* 0x040fe20003fc6270 */
[----:B-1----:R-:W-:Y:S01]  /*4740*/  FMUL.FTZ R5, R14, c[0x0][0x2ec] ;  /* 0x0000bb000e057a20 */ /* 0x002fe20000410000 */
[C---:B------:R-:W-:Y:S01]  /*4750*/  ISETP.GE.AND P5, PT, R3.reuse, R9, PT ;  /* 0x000000090300720c */ /* 0x040fe20003fa6270 */
[----:B------:R-:W-:Y:S01]  /*4760*/  HMMA.16816.F32.BF16 R12, R36, R50, R52 ;  /* 0x00000032240c723c */ /* 0x000fe20000041834 */
[----:B------:R-:W-:-:S02]  /*4770*/  ISETP.GE.AND P3, PT, R3, R11, PT ;  /* 0x0000000b0300720c */ /* 0x000fc40003f66270 */
[----:B------:R-:W-:Y:S01]  /*4780*/  ISETP.GE.AND P1, PT, R3, R10, PT ;  /* 0x0000000a0300720c */ /* 0x000fe20003f26270 */
[----:B------:R1:W1:Y:S01]  /*4790*/  MUFU.TANH R111, R5 ;  /* 0x00000005006f7308 */ /* 0x0002620000002400 */
[----:B------:R-:W-:Y:S02]  /*47a0*/  IADD3 R3, R2, 0x11, RZ ;  /* 0x0000001102037810 */ /* 0x000fe40007ffe0ff */
[----:B------:R-:W-:Y:S01]  /*47b0*/  FSEL R134, R217, -INF , !P0 ;  /* 0xff800000d9867808 */ /* 0x000fe20004000000 */
[----:B------:R-:W-:Y:S01]  /*47c0*/  HMMA.16816.F32.BF16 R48, R32, R50, R80 ;  /* 0x000000322030723c */ /* 0x000fe20000041850 */
[----:B------:R-:W-:Y:S02]  /*47d0*/  ISETP.GE.AND P0, PT, R3, R8, PT ;  /* 0x000000080300720c */ /* 0x000fe40003f06270 */
[----:B------:R-:W-:Y:S01]  /*47e0*/  FSEL R131, R131, -INF , !P5 ;  /* 0xff80000083837808 */ /* 0x000fe20006800000 */
[----:B-----5:R-:W-:Y:S01]  /*47f0*/  FMUL.FTZ R7, R18, c[0x0][0x2ec] ;  /* 0x0000bb0012077a20 */ /* 0x020fe20000410000 */
[----:B------:R-:W-:-:S02]  /*4800*/  FSEL R97, R202, -INF , !P3 ;  /* 0xff800000ca617808 */ /* 0x000fc40005800000 */
[----:B------:R-:W-:Y:S01]  /*4810*/  FSEL R80, R109, -INF , !P2 ;  /* 0xff8000006d507808 */ /* 0x000fe20005000000 */
[----:B------:R-:W5:Y:S01]  /*4820*/  MUFU.TANH R105, R7 ;  /* 0x0000000700697308 */ /* 0x000f620000002400 */
[----:B------:R-:W-:Y:S02]  /*4830*/  FSEL R100, R130, -INF , !P1 ;  /* 0xff80000082647808 */ /* 0x000fe40004800000 */
[----:B------:R-:W-:Y:S01]  /*4840*/  FSEL R127, R213, -INF , !P0 ;  /* 0xff800000d57f7808 */ /* 0x000fe20004000000 */
[----:B-1----:R-:W-:Y:S01]  /*4850*/  FMUL.FTZ R5, R16, c[0x0][0x2ec] ;  /* 0x0000bb0010057a20 */ /* 0x002fe20000410000 */
[----:B------:R-:W-:Y:S02]  /*4860*/  FSEL R76, R215, -INF , !P4 ;  /* 0xff800000d74c7808 */ /* 0x000fe40006000000 */
[----:B------:R-:W-:Y:S01]  /*4870*/  FSEL R129, R129, -INF , !P6 ;  /* 0xff80000081817808 */ /* 0x000fe20007000000 */
[----:B------:R-:W-:Y:S01]  /*4880*/  HMMA.16816.F32.BF16 R20, R28, R58, R12 ;  /* 0x0000003a1c14723c */ /* 0x000fe2000004180c */
[----:B------:R-:W1:Y:S01]  /*4890*/  LDSM.16.M88.4 R12, [R235+0x3000] ;  /* 0x00300000eb0c783b */ /* 0x000e620000000200 */
[----:B------:R2:W1:Y:S01]  /*48a0*/  MUFU.TANH R109, R5 ;  /* 0x00000005006d7308 */ /* 0x0004620000002400 */
[----:B------:R-:W-:-:S02]  /*48b0*/  ISETP.GE.AND P4, PT, R3, R9, PT ;  /* 0x000000090300720c */ /* 0x000fc40003f86270 */
[C---:B------:R-:W-:Y:S02]  /*48c0*/  ISETP.GE.AND P2, PT, R3.reuse, R11, PT ;  /* 0x0000000b0300720c */ /* 0x040fe40003f46270 */
[----:B------:R-:W-:Y:S01]  /*48d0*/  ISETP.GE.AND P6, PT, R3, R10, PT ;  /* 0x0000000a0300720c */ /* 0x000fe20003fc6270 */
[----:B------:R-:W-:Y:S01]  /*48e0*/  HMMA.16816.F32.BF16 R48, R24, R58, R48 ;  /* 0x0000003a1830723c */ /* 0x000fe20000041830 */
[----:B------:R-:W-:Y:S02]  /*48f0*/  IADD3 R3, R2, 0x19, RZ ;  /* 0x0000001902037810 */ /* 0x000fe40007ffe0ff */
[----:B------:R-:W-:Y:S02]  /*4900*/  FSEL R130, R212, -INF , !P4 ;  /* 0xff800000d4827808 */ /* 0x000fe40006000000 */
[----:B------:R-:W-:Y:S02]  /*4910*/  FSEL R98, R198, -INF , !P2 ;  /* 0xff800000c6627808 */ /* 0x000fe40005000000 */
[----:B------:R-:W-:-:S02]  /*4920*/  FSEL R103, R191, -INF , !P6 ;  /* 0xff800000bf677808 */ /* 0x000fc40007000000 */
[CC--:B------:R-:W-:Y:S02]  /*4930*/  ISETP.GE.AND P4, PT, R3.reuse, R8.reuse, PT ;  /* 0x000000080300720c */ /* 0x0c0fe40003f86270 */
[----:B--2---:R-:W-:Y:S02]  /*4940*/  IADD3 R5, R2, 0x18, RZ ;  /* 0x0000001802057810 */ /* 0x004fe40007ffe0ff */
[-C--:B------:R-:W-:Y:S02]  /*4950*/  ISETP.GE.AND P2, PT, R3, R9.reuse, PT ;  /* 0x000000090300720c */ /* 0x080fe40003f46270 */
[----:B------:R-:W-:Y:S01]  /*4960*/  ISETP.GE.AND P5, PT, R5, R8, PT ;  /* 0x000000080500720c */ /* 0x000fe20003fa6270 */
[----:B------:R-:W-:Y:S01]  /*4970*/  FMUL.FTZ R7, R23, c[0x0][0x2ec] ;  /* 0x0000bb0017077a20 */ /* 0x000fe20000410000 */
[C---:B------:R-:W-:Y:S02]  /*4980*/  ISETP.GE.AND P3, PT, R5.reuse, R9, PT ;  /* 0x000000090500720c */ /* 0x040fe40003f66270 */
[CC--:B------:R-:W-:Y:S01]  /*4990*/  ISETP.GE.AND P1, PT, R5.reuse, R11.reuse, PT ;  /* 0x0000000b0500720c */ /* 0x0c0fe20003f26270 */
[----:B------:R-:W-:Y:S01]  /*49a0*/  MUFU.TANH R83, R7 ;  /* 0x0000000700537308 */ /* 0x000fe20000002400 */
[----:B------:R-:W-:Y:S01]  /*49b0*/  ISETP.GE.AND P0, PT, R5, R10, PT ;  /* 0x0000000a0500720c */ /* 0x000fe20003f06270 */
[----:B------:R-:W-:Y:S01]  /*49c0*/  FMUL.FTZ R5, R19, c[0x0][0x2ec] ;  /* 0x0000bb0013057a20 */ /* 0x000fe20000410000 */
[----:B------:R-:W-:Y:S01]  /*49d0*/  FSEL R125, R189, -INF , !P5 ;  /* 0xff800000bd7d7808 */ /* 0x000fe20006800000 */
[----:B------:R-:W2:Y:S01]  /*49e0*/  LDSM.16.M88.4 R16, [R229+0x3000] ;  /* 0x00300000e510783b */ /* 0x000ea20000000200 */
[----:B------:R-:W-:-:S02]  /*49f0*/  ISETP.GE.AND P6, PT, R3, R11, PT ;  /* 0x0000000b0300720c */ /* 0x000fc40003fc6270 */
[----:B------:R-:W-:Y:S01]  /*4a00*/  ISETP.GE.AND P5, PT, R3, R10, PT ;  /* 0x0000000a0300720c */ /* 0x000fe20003fa6270 */
[----:B------:R3:W-:Y:S01]  /*4a10*/  MUFU.TANH R107, R5 ;  /* 0x00000005006b7308 */ /* 0x0007e20000002400 */
[----:B------:R-:W-:Y:S02]  /*4a20*/  IADD3 R3, R2, 0x20, RZ ;  /* 0x0000002002037810 */ /* 0x000fe40007ffe0ff */
[----:B------:R-:W-:Y:S01]  /*4a30*/  FSEL R128, R197, -INF , !P3 ;  /* 0xff800000c5807808 */ /* 0x000fe20005800000 */
[----:B-1----:R-:W-:Y:S01]  /*4a40*/  HMMA.16816.F32.BF16 R40, R36, R12, R64 ;  /* 0x0000000c2428723c */ /* 0x002fe20000041840 */
[----:B------:R-:W-:Y:S02]  /*4a50*/  FSEL R96, R194, -INF , !P1 ;  /* 0xff800000c2607808 */ /* 0x000fe40004800000 */
[----:B------:R-:W-:Y:S02]  /*4a60*/  FSEL R102, R192, -INF , !P0 ;  /* 0xff800000c0667808 */ /* 0x000fe40004000000 */
[----:B------:R-:W-:-:S02]  /*4a70*/  FSEL R124, R209, -INF , !P4 ;  /* 0xff800000d17c7808 */ /* 0x000fc40006000000 */
[C---:B------:R-:W-:Y:S01]  /*4a80*/  ISETP.GE.AND P3, PT, R3.reuse, R8, PT ;  /* 0x000000080300720c */ /* 0x040fe20003f66270 */
[----:B------:R-:W-:Y:S01]  /*4a90*/  HMMA.16816.F32.BF16 R44, R36, R14, R68 ;  /* 0x0000000e242c723c */ /* 0x000fe20000041844 */
[C---:B------:R-:W-:Y:S01]  /*4aa0*/  ISETP.GE.AND P1, PT, R3.reuse, R9, PT ;  /* 0x000000090300720c */ /* 0x040fe20003f26270 */
[----:B---3--:R-:W-:Y:S01]  /*4ab0*/  FMUL.FTZ R5, R20, c[0x0][0x2ec] ;  /* 0x0000bb0014057a20 */ /* 0x008fe20000410000 */
[C---:B------:R-:W-:Y:S02]  /*4ac0*/  ISETP.GE.AND P0, PT, R3.reuse, R11, PT ;  /* 0x0000000b0300720c */ /* 0x040fe40003f06270 */
[----:B------:R-:W-:Y:S01]  /*4ad0*/  ISETP.GE.AND P4, PT, R3, R10, PT ;  /* 0x0000000a0300720c */ /* 0x000fe20003f86270 */
[----:B------:R1:W3:Y:S01]  /*4ae0*/  MUFU.TANH R104, R5 ;  /* 0x0000000500687308 */ /* 0x0002e20000002400 */
[----:B------:R-:W-:Y:S02]  /*4af0*/  IADD3 R3, R2, 0x21, RZ ;  /* 0x0000002102037810 */ /* 0x000fe40007ffe0ff */
[----:B------:R-:W-:-:S02]  /*4b00*/  FSEL R126, R211, -INF , !P2 ;  /* 0xff800000d37e7808 */ /* 0x000fc40005000000 */
[----:B------:R-:W-:Y:S02]  /*4b10*/  FSEL R64, R210, -INF , !P6 ;  /* 0xff800000d2407808 */ /* 0x000fe40007000000 */
[----:B------:R-:W-:Y:S02]  /*4b20*/  FSEL R101, R203, -INF , !P5 ;  /* 0xff800000cb657808 */ /* 0x000fe40006800000 */
[----:B------:R-:W-:Y:S02]  /*4b30*/  FSEL R160, R195, -INF , !P3 ;  /* 0xff800000c3a07808 */ /* 0x000fe40005800000 */
[C---:B------:R-:W-:Y:S02]  /*4b40*/  ISETP.GE.AND P2, PT, R3.reuse, R8, PT ;  /* 0x000000080300720c */ /* 0x040fe40003f46270 */
[C---:B------:R-:W-:Y:S02]  /*4b50*/  ISETP.GE.AND P6, PT, R3.reuse, R9, PT ;  /* 0x000000090300720c */ /* 0x040fe40003fc6270 */
[----:B------:R-:W-:Y:S01]  /*4b60*/  ISETP.GE.AND P5, PT, R3, R11, PT ;  /* 0x0000000b0300720c */ /* 0x000fe20003fa6270 */
[----:B-1----:R-:W-:Y:S01]  /*4b70*/  FMUL.FTZ R5, R21, c[0x0][0x2ec] ;  /* 0x0000bb0015057a20 */ /* 0x002fe20000410000 */
[----:B--2---:R-:W-:Y:S01]  /*4b80*/  HMMA.16816.F32.BF16 R40, R28, R16, R40 ;  /* 0x000000101c28723c */ /* 0x004fe20000041828 */
[----:B------:R-:W-:-:S02]  /*4b90*/  ISETP.GE.AND P3, PT, R3, R10, PT ;  /* 0x0000000a0300720c */ /* 0x000fc40003f66270 */
[----:B------:R1:W-:Y:S01]  /*4ba0*/  MUFU.TANH R106, R5 ;  /* 0x00000005006a7308 */ /* 0x0003e20000002400 */
[----:B------:R-:W-:Y:S02]  /*4bb0*/  IADD3 R3, R2, 0x28, RZ ;  /* 0x0000002802037810 */ /* 0x000fe40007ffe0ff */
[----:B------:R-:W-:Y:S02]  /*4bc0*/  FSEL R156, R193, -INF , !P1 ;  /* 0xff800000c19c7808 */ /* 0x000fe40004800000 */
[----:B------:R-:W-:Y:S01]  /*4bd0*/  FSEL R158, R188, -INF , !P0 ;  /* 0xff800000bc9e7808 */ /* 0x000fe20004000000 */
[----:B------:R-:W-:Y:S01]  /*4be0*/  HMMA.16816.F32.BF16 R44, R28, R18, R44 ;  /* 0x000000121c2c723c */ /* 0x000fe2000004182c */
[----:B------:R-:W-:Y:S02]  /*4bf0*/  FSEL R161, R185, -INF , !P4 ;  /* 0xff800000b9a17808 */ /* 0x000fe40006000000 */
[----:B------:R-:W-:Y:S02]  /*4c00*/  FSEL R154, R206, -INF , !P2 ;  /* 0xff800000ce9a7808 */ /* 0x000fe40005000000 */
[----:B------:R-:W-:-:S02]  /*4c10*/  ISETP.GE.AND P1, PT, R3, R8, PT ;  /* 0x000000080300720c */ /* 0x000fc40003f26270 */
[C---:B------:R-:W-:Y:S02]  /*4c20*/  ISETP.GE.AND P0, PT, R3.reuse, R9, PT ;  /* 0x000000090300720c */ /* 0x040fe40003f06270 */
[C---:B------:R-:W-:Y:S01]  /*4c30*/  ISETP.GE.AND P4, PT, R3.reuse, R11, PT ;  /* 0x0000000b0300720c */ /* 0x040fe20003f86270 */
[----:B-1----:R-:W-:Y:S01]  /*4c40*/  FMUL.FTZ R5, R22, c[0x0][0x2ec] ;  /* 0x0000bb0016057a20 */ /* 0x002fe20000410000 */
[----:B------:R-:W-:Y:S01]  /*4c50*/  ISETP.GE.AND P2, PT, R3, R10, PT ;  /* 0x0000000a0300720c */ /* 0x000fe20003f46270 */
[----:B------:R-:W-:Y:S01]  /*4c60*/  HMMA.16816.F32.BF16 R20, R32, R12, R88 ;  /* 0x0000000c2014723c */ /* 0x000fe20000041858 */
[----:B------:R-:W-:Y:S01]  /*4c70*/  IADD3 R3, R2, 0x29, RZ ;  /* 0x0000002902037810 */ /* 0x000fe20007ffe0ff */
[----:B------:R1:W2:Y:S01]  /*4c80*/  MUFU.TANH R82, R5 ;  /* 0x0000000500527308 */ /* 0x0002a20000002400 */
[----:B------:R-:W-:Y:S01]  /*4c90*/  FSEL R153, R205, -INF , !P6 ;  /* 0xff800000cd997808 */ /* 0x000fe20007000000 */
[----:B------:R-:W-:Y:S01]  /*4ca0*/  FMUL.FTZ R7, R40, c[0x0][0x2ec] ;  /* 0x0000bb0028077a20 */ /* 0x000fe20000410000 */
[----:B------:R-:W-:-:S02]  /*4cb0*/  FSEL R155, R196, -INF , !P5 ;  /* 0xff800000c49b7808 */ /* 0x000fc40006800000 */
[----:B------:R-:W-:Y:S02]  /*4cc0*/  FSEL R159, R190, -INF , !P3 ;  /* 0xff800000be9f7808 */ /* 0x000fe40005800000 */
[----:B------:R-:W-:Y:S01]  /*4cd0*/  FSEL R149, R187, -INF , !P1 ;  /* 0xff800000bb957808 */ /* 0x000fe20004800000 */
[----:B------:R2:W-:Y:S01]  /*4ce0*/  MUFU.TANH R62, R7 ;  /* 0x00000007003e7308 */ /* 0x0005e20000002400 */
[C---:B------:R-:W-:Y:S02]  /*4cf0*/  ISETP.GE.AND P6, PT, R3.reuse, R8, PT ;  /* 0x000000080300720c */ /* 0x040fe40003fc6270 */
[C---:B------:R-:W-:Y:S02]  /*4d00*/  ISETP.GE.AND P5, PT, R3.reuse, R9, PT ;  /* 0x000000090300720c */ /* 0x040fe40003fa6270 */
[C---:B------:R-:W-:Y:S02]  /*4d10*/  ISETP.GE.AND P3, PT, R3.reuse, R11, PT ;  /* 0x0000000b0300720c */ /* 0x040fe40003f66270 */
[----:B------:R-:W-:Y:S01]  /*4d20*/  ISETP.GE.AND P1, PT, R3, R10, PT ;  /* 0x0000000a0300720c */ /* 0x000fe20003f26270 */
[----:B-1----:R-:W-:Y:S01]  /*4d30*/  FMUL.FTZ R5, R48, c[0x0][0x2ec] ;  /* 0x0000bb0030057a20 */ /* 0x002fe20000410000 */
[----:B------:R-:W-:-:S02]  /*4d40*/  IADD3 R3, R2, 0x30, RZ ;  /* 0x0000003002037810 */ /* 0x000fc40007ffe0ff */
[----:B------:R-:W-:Y:S01]  /*4d50*/  FSEL R150, R183, -INF , !P0 ;  /* 0xff800000b7967808 */ /* 0x000fe20004000000 */
[----:B------:R1:W1:Y:S01]  /*4d60*/  MUFU.TANH R67, R5 ;  /* 0x0000000500437308 */ /* 0x0002620000002400 */
[----:B------:R-:W-:Y:S02]  /*4d70*/  FSEL R152, R180, -INF , !P4 ;  /* 0xff800000b4987808 */ /* 0x000fe40006000000 */
[----:B------:R-:W-:Y:S01]  /*4d80*/  FSEL R157, R172, -INF , !P2 ;  /* 0xff800000ac9d7808 */ /* 0x000fe20005000000 */
[----:B--2---:R-:W-:Y:S01]  /*4d90*/  FMUL.FTZ R7, R41, c[0x0][0x2ec] ;  /* 0x0000bb0029077a20 */ /* 0x004fe20000410000 */
[----:B------:R-:W-:Y:S02]  /*4da0*/  FSEL R148, R186, -INF , !P6 ;  /* 0xff800000ba947808 */ /* 0x000fe40007000000 */
[----:B------:R-:W-:Y:S01]  /*4db0*/  FSEL R138, R184, -INF , !P5 ;  /* 0xff800000b88a7808 */ /* 0x000fe20006800000 */
[----:B------:R2:W-:Y:S01]  /*4dc0*/  MUFU.TANH R65, R7 ;  /* 0x0000000700417308 */ /* 0x0005e20000002400 */
[----:B------:R-:W-:-:S02]  /*4dd0*/  ISETP.GE.AND P0, PT, R3, R8, PT ;  /* 0x000000080300720c */ /* 0x000fc40003f06270 */
[C---:B------:R-:W-:Y:S02]  /*4de0*/  ISETP.GE.AND P4, PT, R3.reuse, R9, PT ;  /* 0x000000090300720c */ /* 0x040fe40003f86270 */
[C---:B------:R-:W-:Y:S02]  /*4df0*/  ISETP.GE.AND P2, PT, R3.reuse, R11, PT ;  /* 0x0000000b0300720c */ /* 0x040fe40003f46270 */
[----:B------:R-:W-:Y:S01]  /*4e00*/  ISETP.GE.AND P6, PT, R3, R10, PT ;  /* 0x0000000a0300720c */ /* 0x000fe20003fc6270 */
[----:B-1----:R-:W-:Y:S01]  /*4e10*/  FMUL.FTZ R5, R49, c[0x0][0x2ec] ;  /* 0x0000bb0031057a20 */ /* 0x002fe20000410000 */
[----:B------:R-:W-:Y:S02]  /*4e20*/  IADD3 R3, R2, 0x38, RZ ;  /* 0x0000003802037810 */ /* 0x000fe40007ffe0ff */
[----:B------:R-:W-:Y:S01]  /*4e30*/  FSEL R139, R181, -INF , !P3 ;  /* 0xff800000b58b7808 */ /* 0x000fe20005800000 */
[----:B------:R1:W-:Y:S01]  /*4e40*/  MUFU.TANH R81, R5 ;  /* 0x0000000500517308 */ /* 0x0003e20000002400 */
[----:B------:R-:W-:-:S02]  /*4e50*/  FSEL R151, R179, -INF , !P1 ;  /* 0xff800000b3977808 */ /* 0x000fc40004800000 */
[----:B----4-:R-:W-:Y:S01]  /*4e60*/  FSEL R174, R174, -INF , !P0 ;  /* 0xff800000aeae7808 */ /* 0x010fe20004000000 */
[----:B--2---:R-:W-:Y:S01]  /*4e70*/  FMUL.FTZ R7, R43, c[0x0][0x2ec] ;  /* 0x0000bb002b077a20 */ /* 0x004fe20000410000 */
[----:B------:R-:W-:Y:S02]  /*4e80*/  FSEL R176, R176, -INF , !P4 ;  /* 0xff800000b0b07808 */ /* 0x000fe40006000000 */
[----:B------:R-:W-:Y:S01]  /*4e90*/  FSEL R175, R175, -INF , !P2 ;  /* 0xff800000afaf7808 */ /* 0x000fe20005000000 */
[----:B------:R-:W-:Y:S01]  /*4ea0*/  MUFU.TANH R60, R7 ;  /* 0x00000007003c7308 */ /* 0x000fe20000002400 */
[----:B------:R-:W-:Y:S02]  /*4eb0*/  FSEL R177, R177, -INF , !P6 ;  /* 0xff800000b1b17808 */ /* 0x000fe40007000000 */
[C---:B------:R-:W-:Y:S02]  /*4ec0*/  ISETP.GE.AND P4, PT, R3.reuse, R8, PT ;  /* 0x000000080300720c */ /* 0x040fe40003f86270 */
[----:B------:R-:W-:-:S02]  /*4ed0*/  ISETP.GE.AND P2, PT, R3, R9, PT ;  /* 0x000000090300720c */ /* 0x000fc40003f46270 */
[----:B------:R-:W-:Y:S01]  /*4ee0*/  ISETP.GE.AND P6, PT, R3, R11, PT ;  /* 0x0000000b0300720c */ /* 0x000fe20003fc6270 */
[----:B-1----:R-:W-:Y:S01]  /*4ef0*/  FMUL.FTZ R5, R50, c[0x0][0x2ec] ;  /* 0x0000bb0032057a20 */ /* 0x002fe20000410000 */
[----:B------:R-:W-:Y:S02]  /*4f00*/  FSEL R165, R165, -INF , !P4 ;  /* 0xff800000a5a57808 */ /* 0x000fe40006000000 */
[----:B------:R-:W-:Y:S01]  /*4f10*/  FSEL R167, R167, -INF , !P2 ;  /* 0xff800000a7a77808 */ /* 0x000fe20005000000 */
[----:B------:R1:W2:Y:S01]  /*4f20*/  MUFU.TANH R63, R5 ;  /* 0x00000005003f7308 */ /* 0x0002a20000002400 */
[----:B------:R-:W-:Y:S01]  /*4f30*/  FSEL R166, R166, -INF , !P6 ;  /* 0xff800000a6a67808 */ /* 0x000fe20007000000 */
[----:B-1----:R-:W-:Y:S02]  /*4f40*/  FMUL.FTZ R5, R51, c[0x0][0x2ec] ;  /* 0x0000bb0033057a20 */ /* 0x002fe40000410000 */
[----:B------:R-:W-:Y:S04]  /*4f50*/  HMMA.16816.F32.BF16 R48, R24, R16, R20 ;  /* 0x000000101830723c */ /* 0x000fe80000041814 */
[----:B------:R1:W4:Y:S04]  /*4f60*/  MUFU.TANH R66, R5 ;  /* 0x0000000500427308 */ /* 0x0003280000002400 */
[----:B------:R-:W-:Y:S01]  /*4f70*/  HMMA.16816.F32.BF16 R20, R32, R14, R92 ;  /* 0x0000000e2014723c */ /* 0x000fe2000004185c */
[----:B------:R-:W2:Y:S01]  /*4f80*/  LDSM.16.M88.4 R12, [R235+0x3800] ;  /* 0x00380000eb0c783b */ /* 0x000ea20000000200 */
[----:B-1----:R-:W-:-:S04]  /*4f90*/  IADD3 R5, R2, 0x31, RZ ;  /* 0x0000003102057810 */ /* 0x002fc80007ffe0ff */
[C---:B------:R-:W-:Y:S02]  /*4fa0*/  ISETP.GE.AND P5, PT, R5.reuse, R8, PT ;  /* 0x000000080500720c */ /* 0x040fe40003fa6270 */
[----:B------:R-:W-:-:S08]  /*4fb0*/  ISETP.GE.AND P3, PT, R5, R9, PT ;  /* 0x000000090500720c */ /* 0x000fd00003f66270 */
[----:B------:R-:W-:Y:S01]  /*4fc0*/  FMUL.FTZ R7, R48, c[0x0][0x2ec] ;  /* 0x0000bb0030077a20 */ /* 0x000fe20000410000 */
[----:B------:R-:W-:Y:S02]  /*4fd0*/  FSEL R172, R178, -INF , !P5 ;  /* 0xff800000b2ac7808 */ /* 0x000fe40006800000 */
[C---:B------:R-:W-:Y:S01]  /*4fe0*/  ISETP.GE.AND P1, PT, R5.reuse, R11, PT ;  /* 0x0000000b0500720c */ /* 0x040fe20003f26270 */
[----:B------:R1:W-:Y:S01]  /*4ff0*/  MUFU.TANH R59, R7 ;  /* 0x00000007003b7308 */ /* 0x0003e20000002400 */
[-C--:B------:R-:W-:Y:S01]  /*5000*/  ISETP.GE.AND P0, PT, R5, R10.reuse, PT ;  /* 0x0000000a0500720c */ /* 0x080fe20003f06270 */
[----:B------:R-:W-:Y:S01]  /*5010*/  FMUL.FTZ R5, R42, c[0x0][0x2ec] ;  /* 0x0000bb002a057a20 */ /* 0x000fe20000410000 */
[----:B------:R-:W-:Y:S02]  /*5020*/  ISETP.GE.AND P5, PT, R3, R10, PT ;  /* 0x0000000a0300720c */ /* 0x000fe40003fa6270 */
[----:B------:R-:W-:Y:S02]  /*5030*/  IADD3 R3, R2, 0x39, RZ ;  /* 0x0000003902037810 */ /* 0x000fe40007ffe0ff */
[----:B------:R-:W-:Y:S01]  /*5040*/  FSEL R169, R169, -INF , !P3 ;  /* 0xff800000a9a97808 */ /* 0x000fe20005800000 */
[----:B------:R3:W3:Y:S01]  /*5050*/  MUFU.TANH R61, R5 ;  /* 0x00000005003d7308 */ /* 0x0006e20000002400 */
[----:B------:R-:W-:-:S02]  /*5060*/  ISETP.GE.AND P3, PT, R3, R8, PT ;  /* 0x000000080300720c */ /* 0x000fc40003f66270 */
[----:B------:R-:W-:Y:S02]  /*5070*/  FSEL R171, R171, -INF , !P1 ;  /* 0xff800000abab7808 */ /* 0x000fe40004800000 */
[----:B------:R-:W-:Y:S02]  /*5080*/  FSEL R173, R173, -INF , !P0 ;  /* 0xff800000adad7808 */ /* 0x000fe40004000000 */
[----:B------:R-:W-:Y:S01]  /*5090*/  FSEL R170, R170, -INF , !P5 ;  /* 0xff800000aaaa7808 */ /* 0x000fe20006800000 */
[----:B-1----:R-:W-:Y:S01]  /*50a0*/  FMUL.FTZ R7, R50, c[0x0][0x2ec] ;  /* 0x0000bb0032077a20 */ /* 0x002fe20000410000 */
[----:B------:R-:W-:Y:S02]  /*50b0*/  FSEL R162, R162, -INF , !P3 ;  /* 0xff800000a2a27808 */ /* 0x000fe40005800000 */
[C---:B------:R-:W-:Y:S01]  /*50c0*/  ISETP.GE.AND P1, PT, R3.reuse, R9, PT ;  /* 0x000000090300720c */ /* 0x040fe20003f26270 */
[----:B--2---:R-:W-:Y:S01]  /*50d0*/  HMMA.16816.F32.BF16 R40, R32, R12, R140 ;  /* 0x0000000c2028723c */ /* 0x004fe2000004188c */
[C---:B------:R-:W-:Y:S01]  /*50e0*/  ISETP.GE.AND P0, PT, R3.reuse, R11, PT ;  /* 0x0000000b0300720c */ /* 0x040fe20003f06270 */
[----:B------:R1:W2:Y:S01]  /*50f0*/  MUFU.TANH R56, R7 ;  /* 0x0000000700387308 */ /* 0x0002a20000002400 */
[----:B------:R-:W-:Y:S01]  /*5100*/  ISETP.GE.AND P4, PT, R3, R10, PT ;  /* 0x0000000a0300720c */ /* 0x000fe20003f86270 */
[----:B------:R-:W-:Y:S01]  /*5110*/  FMUL.FTZ R3, R49, c[0x0][0x2ec] ;  /* 0x0000bb0031037a20 */ /* 0x000fe20000410000 */
[----:B---3--:R-:W-:-:S02]  /*5120*/  IADD3 R5, R2, 0x40, RZ ;  /* 0x0000004002057810 */ /* 0x008fc40007ffe0ff */
[----:B------:R-:W-:Y:S01]  /*5130*/  FSEL R163, R163, -INF , !P1 ;  /* 0xff800000a3a37808 */ /* 0x000fe20004800000 */
[----:B------:R-:W-:Y:S01]  /*5140*/  HMMA.16816.F32.BF16 R32, R32, R14, R144 ;  /* 0x0000000e2020723c */ /* 0x000fe20000041890 */
[C---:B------:R-:W-:Y:S01]  /*5150*/  ISETP.GE.AND P2, PT, R5.reuse, R8, PT ;  /* 0x000000080500720c */ /* 0x040fe20003f46270 */
[----:B------:R3:W-:Y:S01]  /*5160*/  MUFU.TANH R58, R3 ;  /* 0x00000003003a7308 */ /* 0x0007e20000002400 */
[C---:B------:R-:W-:Y:S02]  /*5170*/  ISETP.GE.AND P6, PT, R5.reuse, R9, PT ;  /* 0x000000090500720c */ /* 0x040fe40003fc6270 */
[C---:B------:R-:W-:Y:S02]  /*5180*/  ISETP.GE.AND P5, PT, R5.reuse, R11, PT ;  /* 0x0000000b0500720c */ /* 0x040fe40003fa6270 */
[----:B------:R-:W-:Y:S01]  /*5190*/  ISETP.GE.AND P3, PT, R5, R10, PT ;  /* 0x0000000a0500720c */ /* 0x000fe20003f66270 */
[----:B------:R-:W-:Y:S01]  /*51a0*/  FMUL.FTZ R5, R51, c[0x0][0x2ec] ;  /* 0x0000bb0033057a20 */ /* 0x000fe20000410000 */
[----:B------:R-:W-:Y:S01]  /*51b0*/  FSEL R164, R164, -INF , !P0 ;  /* 0xff800000a4a47808 */ /* 0x000fe20004000000 */
[----:B------:R-:W-:Y:S01]  /*51c0*/  HMMA.16816.F32.BF16 R48, R24, R18, R20 ;  /* 0x000000121830723c */ /* 0x000fe20000041814 */
[----:B------:R-:W2:Y:S01]  /*51d0*/  LDSM.16.M88.4 R16, [R229+0x3800] ;  /* 0x00380000e510783b */ /* 0x000ea20000000200 */
[----:B------:R4:W-:Y:S01]  /*51e0*/  MUFU.TANH R57, R5 ;  /* 0x0000000500397308 */ /* 0x0009e20000002400 */
[----:B-1----:R-:W-:Y:S01]  /*51f0*/  FMUL.FTZ R7, R44, c[0x0][0x2ec] ;  /* 0x0000bb002c077a20 */ /* 0x002fe20000410000 */
[----:B------:R-:W-:Y:S01]  /*5200*/  FSEL R168, R168, -INF , !P4 ;  /* 0xff800000a8a87808 */ /* 0x000fe20006000000 */
[----:B------:R-:W-:-:S04]  /*5210*/  DEPBAR.LE SB0, 0x0 ;  /* 0x000080000000791a */ /* 0x000fc80000000000 */
[C---:B------:R-:W-:Y:S01]  /*5220*/  HMMA.16816.F32.BF16 R20, R36.reuse, R12, R84 ;  /* 0x0000000c2414723c */ /* 0x040fe20000041854 */
[----:B---3--:R-:W-:Y:S01]  /*5230*/  IADD3 R3, R2, 0x41, RZ ;  /* 0x0000004102037810 */ /* 0x008fe20007ffe0ff */
[----:B------:R1:W3:Y:S01]  /*5240*/  MUFU.TANH R52, R7 ;  /* 0x0000000700347308 */ /* 0x0002e20000002400 */
[----:B------:R-:W-:Y:S02]  /*5250*/  FSEL R208, R208, -INF , !P2 ;  /* 0xff800000d0d07808 */ /* 0x000fe40005000000 */
[----:B------:R-:W-:Y:S02]  /*5260*/  ISETP.GE.AND P1, PT, R3, R8, PT ;  /* 0x000000080300720c */ /* 0x000fe40003f26270 */
[----:B------:R-:W-:Y:S01]  /*5270*/  FSEL R204, R204, -INF , !P6 ;  /* 0xff800000cccc7808 */ /* 0x000fe20007000000 */
[----:B------:R-:W-:Y:S01]  /*5280*/  HMMA.16816.F32.BF16 R36, R36, R14, R72 ;  /* 0x0000000e2424723c */ /* 0x000fe20000041848 */
[----:B----4-:R-:W-:Y:S02]  /*5290*/  IADD3 R5, R2, 0x48, RZ ;  /* 0x0000004802057810 */ /* 0x010fe40007ffe0ff */
[----:B------:R-:W-:-:S02]  /*52a0*/  FSEL R207, R207, -INF , !P5 ;  /* 0xff800000cfcf7808 */ /* 0x000fc40006800000 */
[----:B------:R-:W-:Y:S02]  /*52b0*/  FSEL R212, R122, -INF , !P3 ;  /* 0xff8000007ad47808 */ /* 0x000fe40005800000 */
[----:B------:R-:W-:Y:S02]  /*52c0*/  FSEL R199, R199, -INF , !P1 ;  /* 0xff800000c7c77808 */ /* 0x000fe40004800000 */
[----:B------:R-:W-:Y:S01]  /*52d0*/  ISETP.GE.AND P0, PT, R3, R9, PT ;  /* 0x000000090300720c */ /* 0x000fe20003f06270 */
[----:B-1----:R-:W-:Y:S01]  /*52e0*/  FMUL.FTZ R7, R45, c[0x0][0x2ec] ;  /* 0x0000bb002d077a20 */ /* 0x002fe20000410000 */
[C---:B------:R-:W-:Y:S02]  /*52f0*/  ISETP.GE.AND P4, PT, R3.reuse, R11, PT ;  /* 0x0000000b0300720c */ /* 0x040fe40003f86270 */
[----:B------:R-:W-:Y:S01]  /*5300*/  ISETP.GE.AND P2, PT, R3, R10, PT ;  /* 0x0000000a0300720c */ /* 0x000fe20003f46270 */
[----:B------:R1:W-:Y:S01]  /*5310*/  MUFU.TANH R55, R7 ;  /* 0x0000000700377308 */ /* 0x0003e20000002400 */
[----:B------:R-:W-:-:S02]  /*5320*/  ISETP.GE.AND P6, PT, R5, R8, PT ;  /* 0x000000080500720c */ /* 0x000fc40003fc6270 */
[C---:B------:R-:W-:Y:S02]  /*5330*/  ISETP.GE.AND P5, PT, R5.reuse, R9, PT ;  /* 0x000000090500720c */ /* 0x040fe40003fa6270 */
[C---:B------:R-:W-:Y:S02]  /*5340*/  ISETP.GE.AND P3, PT, R5.reuse, R11, PT ;  /* 0x0000000b0500720c */ /* 0x040fe40003f66270 */
[----:B------:R-:W-:Y:S01]  /*5350*/  ISETP.GE.AND P1, PT, R5, R10, PT ;  /* 0x0000000a0500720c */ /* 0x000fe20003f26270 */
[----:B------:R-:W-:Y:S01]  /*5360*/  FMUL.FTZ R5, R46, c[0x0][0x2ec] ;  /* 0x0000bb002e057a20 */ /* 0x000fe20000410000 */
[----:B------:R-:W-:Y:S01]  /*5370*/  IADD3 R3, R2, 0x49, RZ ;  /* 0x0000004902037810 */ /* 0x000fe20007ffe0ff */
[----:B--2---:R-:W-:Y:S01]  /*5380*/  HMMA.16816.F32.BF16 R20, R28, R16, R20 ;  /* 0x000000101c14723c */ /* 0x004fe20000041814 */
[----:B------:R-:W-:Y:S01]  /*5390*/  FSEL R201, R201, -INF , !P0 ;  /* 0xff800000c9c97808 */ /* 0x000fe20004000000 */
[----:B------:R2:W-:Y:S01]  /*53a0*/  MUFU.TANH R54, R5 ;  /* 0x0000000500367308 */ /* 0x0005e20000002400 */
[----:B------:R-:W-:-:S02]  /*53b0*/  ISETP.GE.AND P0, PT, R3, R8, PT ;  /* 0x000000080300720c */ /* 0x000fc40003f06270 */
[----:B------:R-:W-:Y:S01]  /*53c0*/  FSEL R188, R119, -INF , !P5 ;  /* 0xff80000077bc7808 */ /* 0x000fe20006800000 */
[----:B-1----:R-:W-:Y:S01]  /*53d0*/  FMUL.FTZ R7, R47, c[0x0][0x2ec] ;  /* 0x0000bb002f077a20 */ /* 0x002fe20000410000 */
[----:B------:R-:W-:Y:S01]  /*53e0*/  FSEL R189, R117, -INF , !P3 ;  /* 0xff80000075bd7808 */ /* 0x000fe20005800000 */
[----:B------:R-:W-:Y:S01]  /*53f0*/  HMMA.16816.F32.BF16 R40, R24, R16, R40 ;  /* 0x000000101828723c */ /* 0x000fe20000041828 */
[----:B------:R-:W-:Y:S01]  /*5400*/  FSEL R194, R114, -INF , !P1 ;  /* 0xff80000072c27808 */ /* 0x000fe20004800000 */
[----:B------:R1:W-:Y:S01]  /*5410*/  MUFU.TANH R53, R7 ;  /* 0x0000000700357308 */ /* 0x0003e20000002400 */
[----:B------:R-:W-:Y:S02]  /*5420*/  FSEL R182, R182, -INF , !P0 ;  /* 0xff800000b6b67808 */ /* 0x000fe40004000000 */
[----:B------:R-:W-:Y:S02]  /*5430*/  FSEL R200, R200, -INF , !P4 ;  /* 0xff800000c8c87808 */ /* 0x000fe40006000000 */
[----:B------:R-:W-:Y:S01]  /*5440*/  FSEL R206, R121, -INF , !P2 ;  /* 0xff80000079ce7808 */ /* 0x000fe20005000000 */
[----:B------:R-:W-:Y:S01]  /*5450*/  HMMA.16816.F32.BF16 R28, R28, R18, R36 ;  /* 0x000000121c1c723c */ /* 0x000fe20000041824 */
[----:B------:R-:W-:-:S02]  /*5460*/  FSEL R191, R120, -INF , !P6 ;  /* 0xff80000078bf7808 */ /* 0x000fc40007000000 */
[----:B--2---:R-:W-:Y:S02]  /*5470*/  IADD3 R5, R2, 0x50, RZ ;  /* 0x0000005002057810 */ /* 0x004fe40007ffe0ff */
[-C--:B------:R-:W-:Y:S02]  /*5480*/  ISETP.GE.AND P4, PT, R3, R9.reuse, PT ;  /* 0x000000090300720c */ /* 0x080fe40003f86270 */
[C---:B------:R-:W-:Y:S01]  /*5490*/  ISETP.GE.AND P5, PT, R5.reuse, R8, PT ;  /* 0x000000080500720c */ /* 0x040fe20003fa6270 */
[----:B------:R-:W-:Y:S01]  /*54a0*/  HMMA.16816.F32.BF16 R24, R24, R18, R32 ;  /* 0x000000121818723c */ /* 0x000fe20000041820 */
[C---:B------:R-:W-:Y:S01]  /*54b0*/  ISETP.GE.AND P3, PT, R5.reuse, R9, PT ;  /* 0x000000090500720c */ /* 0x040fe20003f66270 */
[----:B-1----:R-:W-:Y:S01]  /*54c0*/  FMUL.FTZ R7, R48, c[0x0][0x2ec] ;  /* 0x0000bb0030077a20 */ /* 0x002fe20000410000 */
[-C--:B------:R-:W-:Y:S01]  /*54d0*/  ISETP.GE.AND P1, PT, R5, R11.reuse, PT ;  /* 0x0000000b0500720c */ /* 0x080fe20003f26270 */
[----:B------:R-:W-:Y:S01]  /*54e0*/  FMUL.FTZ R23, R23, c[0x0][0x2ec] ;  /* 0x0000bb0017177a20 */ /* 0x000fe20000410000 */
[-C--:B------:R-:W-:Y:S01]  /*54f0*/  ISETP.GE.AND P0, PT, R5, R10.reuse, PT ;  /* 0x0000000a0500720c */ /* 0x080fe20003f06270 */
[----:B------:R-:W-:Y:S01]  /*5500*/  FMUL.FTZ R5, R49, c[0x0][0x2ec] ;  /* 0x0000bb0031057a20 */ /* 0x000fe20000410000 */
[C---:B------:R-:W-:Y:S01]  /*5510*/  ISETP.GE.AND P2, PT, R3.reuse, R11, PT ;  /* 0x0000000b0300720c */ /* 0x040fe20003f46270 */
[----:B------:R1:W-:Y:S01]  /*5520*/  MUFU.TANH R47, R7 ;  /* 0x00000007002f7308 */ /* 0x0003e20000002400 */
[----:B------:R-:W-:Y:S01]  /*5530*/  ISETP.GE.AND P6, PT, R3, R10, PT ;  /* 0x0000000a0300720c */ /* 0x000fe20003fc6270 */
[----:B------:R-:W-:Y:S01]  /*5540*/  FMUL.FTZ R41, R41, c[0x0][0x2ec] ;  /* 0x0000bb0029297a20 */ /* 0x000fe20000410000 */
[----:B------:R-:W-:Y:S01]  /*5550*/  IADD3 R3, R2, 0x51, RZ ;  /* 0x0000005102037810 */ /* 0x000fe20007ffe0ff */
[----:B------:R-:W-:Y:S01]  /*5560*/  FMUL.FTZ R40, R40, c[0x0][0x2ec] ;  /* 0x0000bb0028287a20 */ /* 0x000fe20000410000 */
[----:B------:R-:W-:-:S02]  /*5570*/  FSEL R181, R116, -INF , !P2 ;  /* 0xff80000074b57808 */ /* 0x000fc40005000000 */
[----:B------:R-:W-:Y:S01]  /*5580*/  FSEL R183, R118, -INF , !P4 ;  /* 0xff80000076b77808 */ /* 0x000fe20006000000 */
[----:B------:R2:W-:Y:S01]  /*5590*/  MUFU.TANH R46, R5 ;  /* 0x00000005002e7308 */ /* 0x0005e20000002400 */
[----:B------:R-:W-:Y:S01]  /*55a0*/  ISETP.GE.AND P2, PT, R3, R9, PT ;  /* 0x000000090300720c */ /* 0x000fe20003f46270 */
[----:B------:R-:W-:Y:S01]  /*55b0*/  FMUL.FTZ R28, R28, c[0x0][0x2ec] ;  /* 0x0000bb001c1c7a20 */ /* 0x000fe20000410000 */
[----:B------:R-:W-:Y:S01]  /*55c0*/  FSEL R186, R115, -INF , !P6 ;  /* 0xff80000073ba7808 */ /* 0x000fe20007000000 */
[----:B------:R-:W-:Y:S01]  /*55d0*/  FMUL.FTZ R30, R30, c[0x0][0x2ec] ;  /* 0x0000bb001e1e7a20 */ /* 0x000fe20000410000 */
[----:B------:R-:W-:Y:S01]  /*55e0*/  ISETP.GE.AND P4, PT, R3, R8, PT ;  /* 0x000000080300720c */ /* 0x000fe20003f86270 */
[----:B------:R-:W-:Y:S01]  /*55f0*/  FMUL.FTZ R29, R29, c[0x0][0x2ec] ;  /* 0x0000bb001d1d7a20 */ /* 0x000fe20000410000 */
[----:B------:R-:W-:Y:S01]  /*5600*/  ISETP.GE.AND P6, PT, R3, R11, PT ;  /* 0x0000000b0300720c */ /* 0x000fe20003fc6270 */
[----:B-1----:R-:W-:Y:S01]  /*5610*/  FMUL.FTZ R7, R51, c[0x0][0x2ec] ;  /* 0x0000bb0033077a20 */ /* 0x002fe20000410000 */
[----:B------:R-:W-:Y:S01]  /*5620*/  FSEL R12, R111, -INF , !P3 ;  /* 0xff8000006f0c7808 */ /* 0x000fe20005800000 */
[----:B------:R-:W-:Y:S01]  /*5630*/  MUFU.TANH R41, R41 ;  /* 0x0000002900297308 */ /* 0x000fe20000002400 */
[----:B-----5:R-:W-:Y:S01]  /*5640*/  FSEL R48, R105, -INF , !P0 ;  /* 0xff80000069307808 */ /* 0x020fe20004000000 */
[----:B------:R-:W-:Y:S01]  /*5650*/  FMUL.FTZ R24, R24, c[0x0][0x2ec] ;  /* 0x0000bb0018187a20 */ /* 0x000fe20000410000 */
[----:B------:R-:W-:Y:S01]  /*5660*/  FSEL R251, R109, -INF , !P1 ;  /* 0xff8000006dfb7808 */ /* 0x000fe20004800000 */
[----:B------:R-:W-:Y:S01]  /*5670*/  FMUL.FTZ R26, R26, c[0x0][0x2ec] ;  /* 0x0000bb001a1a7a20 */ /* 0x000fe20000410000 */
[----:B------:R-:W-:Y:S01]  /*5680*/  FSEL R252, R113, -INF , !P4 ;  /* 0xff80000071fc7808 */ /* 0x000fe20006000000 */
[----:B------:R-:W-:Y:S01]  /*5690*/  FMUL.FTZ R31, R31, c[0x0][0x2ec] ;  /* 0x0000bb001f1f7a20 */ /* 0x000fe20000410000 */
[----:B--2---:R-:W-:Y:S01]  /*56a0*/  FSEL R5, R112, -INF , !P5 ;  /* 0xff80000070057808 */ /* 0x004fe20006800000 */
[----:B------:R1:W2:Y:S01]  /*56b0*/  MUFU.TANH R44, R7 ;  /* 0x00000007002c7308 */ /* 0x0002a20000002400 */
[----:B------:R-:W-:Y:S01]  /*56c0*/  ISETP.GE.AND P5, PT, R3, R10, PT ;  /* 0x0000000a0300720c */ /* 0x000fe20003fa6270 */
[----:B------:R-:W-:Y:S01]  /*56d0*/  FMUL.FTZ R25, R25, c[0x0][0x2ec] ;  /* 0x0000bb0019197a20 */ /* 0x000fe20000410000 */
[----:B------:R-:W-:Y:S01]  /*56e0*/  IADD3 R3, R2, 0x58, RZ ;  /* 0x0000005802037810 */ /* 0x000fe20007ffe0ff */
[----:B------:R4:W-:Y:S01]  /*56f0*/  STL [R1+0x8], R5 ;  /* 0x0000080501007387 */ /* 0x0009e20000100800 */
[----:B------:R-:W-:Y:S01]  /*5700*/  FSEL R246, R108, -INF , !P6 ;  /* 0xff8000006cf67808 */ /* 0x000fe20007000000 */
[----:B------:R-:W-:Y:S01]  /*5710*/  FMUL.FTZ R27, R27, c[0x0][0x2ec] ;  /* 0x0000bb001b1b7a20 */ /* 0x000fe20000410000 */
[C---:B------:R-:W-:Y:S01]  /*5720*/  ISETP.GE.AND P3, PT, R3.reuse, R8, PT ;  /* 0x000000080300720c */ /* 0x040fe20003f66270 */
[----:B------:R-:W-:Y:S01]  /*5730*/  STL [R1+0x10], R12 ;  /* 0x0000100c01007387 */ /* 0x000fe20000100800 */
[C---:B------:R-:W-:Y:S01]  /*5740*/  ISETP.GE.AND P1, PT, R3.reuse, R9, PT ;  /* 0x000000090300720c */ /* 0x040fe20003f26270 */
[----:B------:R-:W-:Y:S01]  /*5750*/  MUFU.TANH R23, R23 ;  /* 0x0000001700177308 */ /* 0x000fe20000002400 */
[C---:B------:R-:W-:Y:S01]  /*5760*/  ISETP.GE.AND P0, PT, R3.reuse, R11, PT ;  /* 0x0000000b0300720c */ /* 0x040fe20003f06270 */
[----:B------:R-:W-:Y:S01]  /*5770*/  STL [R1+0xc], R48 ;  /* 0x00000c3001007387 */ /* 0x000fe20000100800 */
[----:B------:R-:W-:-:S02]  /*5780*/  ISETP.GE.AND P4, PT, R3, R10, PT ;  /* 0x0000000a0300720c */ /* 0x000fc40003f86270 */
[----:B------:R-:W-:Y:S02]  /*5790*/  IADD3 R3, R2, 0x59, RZ ;  /* 0x0000005902037810 */ /* 0x000fe40007ffe0ff */
[----:B-1----:R-:W-:Y:S01]  /*57a0*/  FSEL R7, R110, -INF , !P2 ;  /* 0xff8000006e077808 */ /* 0x002fe20005000000 */
[----:B------:R-:W-:Y:S01]  /*57b0*/  MUFU.TANH R40, R40 ;  /* 0x0000002800287308 */ /* 0x000fe20000002400 */
[----:B------:R-:W-:Y:S02]  /*57c0*/  FSEL R247, R104, -INF , !P3 ;  /* 0xff80000068f77808 */ /* 0x000fe40005800000 */
[C---:B------:R-:W-:Y:S01]  /*57d0*/  ISETP.GE.AND P2, PT, R3.reuse, R8, PT ;  /* 0x000000080300720c */ /* 0x040fe20003f46270 */
[----:B------:R1:W-:Y:S01]  /*57e0*/  STL [R1], R7 ;  /* 0x0000000701007387 */ /* 0x0003e20000100800 */
[C---:B------:R-:W-:Y:S02]  /*57f0*/  ISETP.GE.AND P6, PT, R3.reuse, R9, PT ;  /* 0x000000090300720c */ /* 0x040fe40003fc6270 */
[----:B------:R-:W-:Y:S01]  /*5800*/  ISETP.GE.AND P3, PT, R3, R10, PT ;  /* 0x0000000a0300720c */ /* 0x000fe20003f66270 */
[----:B------:R-:W-:Y:S01]  /*5810*/  MUFU.TANH R28, R28 ;  /* 0x0000001c001c7308 */ /* 0x000fe20000002400 */
[----:B------:R-:W-:Y:S01]  /*5820*/  FSEL R249, R82, -INF , !P1 ;  /* 0xff80000052f97808 */ /* 0x000fe20004800000 */
[----:B----4-:R-:W-:Y:S01]  /*5830*/  FMUL.FTZ R5, R50, c[0x0][0x2ec] ;  /* 0x0000bb0032057a20 */ /* 0x010fe20000410000 */
[----:B------:R-:W-:-:S02]  /*5840*/  FSEL R221, R67, -INF , !P0 ;  /* 0xff80000043dd7808 */ /* 0x000fc40004000000 */
[----:B------:R-:W-:-:S03]  /*5850*/  FSEL R250, R63, -INF , !P4 ;  /* 0xff8000003ffa7808 */ /* 0x000fc60006000000 */
[----:B------:R4:W5:Y:S01]  /*5860*/  MUFU.TANH R45, R5 ;  /* 0x00000005002d7308 */ /* 0x0009620000002400 */
[----:B------:R-:W-:Y:S02]  /*5870*/  FSEL R223, R106, -INF , !P2 ;  /* 0xff8000006adf7808 */ /* 0x000fe40005000000 */
[----:B------:R-:W-:Y:S02]  /*5880*/  FSEL R222, R83, -INF , !P6 ;  /* 0xff80000053de7808 */ /* 0x000fe40007000000 */
[----:B------:R-:W-:-:S03]  /*5890*/  FSEL R245, R66, -INF , !P3 ;  /* 0xff80000042f57808 */ /* 0x000fc60005800000 */
[----:B------:R-:W-:Y:S01]  /*58a0*/  MUFU.TANH R30, R30 ;  /* 0x0000001e001e7308 */ /* 0x000fe20000002400 */
[----:B-1----:R-:W-:Y:S02]  /*58b0*/  FSEL R7, R107, -INF , !P5 ;  /* 0xff8000006b077808 */ /* 0x002fe40006800000 */
[----:B------:R-:W-:Y:S01]  /*58c0*/  ISETP.GE.AND P5, PT, R3, R11, PT ;  /* 0x0000000b0300720c */ /* 0x000fe20003fa6270 */
[----:B----4-:R-:W-:Y:S01]  /*58d0*/  FMUL.FTZ R5, R20, c[0x0][0x2ec] ;  /* 0x0000bb0014057a20 */ /* 0x010fe20000410000 */
[----:B------:R-:W-:Y:S01]  /*58e0*/  IADD3 R3, R2, 0x60, RZ ;  /* 0x0000006002037810 */ /* 0x000fe20007ffe0ff */
[----:B------:R1:W-:Y:S01]  /*58f0*/  STL [R1+0x4], R7 ;  /* 0x0000040701007387 */ /* 0x0003e20000100800 */
[----:B------:R-:W-:Y:S01]  /*5900*/  FSEL R218, R81, -INF , !P5 ;  /* 0xff80000051da7808 */ /* 0x000fe20006800000 */
[----:B------:R4:W1:Y:S01]  /*5910*/  MUFU.TANH R17, R5 ;  /* 0x0000000500117308 */ /* 0x0008620000002400 */
[C---:B------:R-:W-:Y:S02]  /*5920*/  ISETP.GE.AND P1, PT, R3.reuse, R8, PT ;  /* 0x000000080300720c */ /* 0x040fe40003f26270 */
[----:B------:R-:W-:-:S02]  /*5930*/  ISETP.GE.AND P0, PT, R3, R9, PT ;  /* 0x000000090300720c */ /* 0x000fc40003f06270 */
[C---:B------:R-:W-:Y:S02]  /*5940*/  ISETP.GE.AND P4, PT, R3.reuse, R11, PT ;  /* 0x0000000b0300720c */ /* 0x040fe40003f86270 */
[----:B------:R-:W-:Y:S01]  /*5950*/  ISETP.GE.AND P2, PT, R3, R10, PT ;  /* 0x0000000a0300720c */ /* 0x000fe20003f46270 */
[----:B------:R-:W-:Y:S01]  /*5960*/  MUFU.TANH R24, R24 ;  /* 0x0000001800187308 */ /* 0x000fe20000002400 */
[----:B------:R-:W-:Y:S02]  /*5970*/  IADD3 R3, R2, 0x61, RZ ;  /* 0x0000006102037810 */ /* 0x000fe40007ffe0ff */
[----:B------:R-:W-:Y:S02]  /*5980*/  FSEL R213, R62, -INF , !P1 ;  /* 0xff8000003ed57808 */ /* 0x000fe40004800000 */
[C---:B------:R-:W-:Y:S02]  /*5990*/  ISETP.GE.AND P6, PT, R3.reuse, R8, PT ;  /* 0x000000080300720c */ /* 0x040fe40003fc6270 */
[----:B------:R-:W-:Y:S01]  /*59a0*/  ISETP.GE.AND P5, PT, R3, R9, PT ;  /* 0x000000090300720c */ /* 0x000fe20003fa6270 */
[----:B----4-:R-:W-:Y:S01]  /*59b0*/  FMUL.FTZ R5, R21, c[0x0][0x2ec] ;  /* 0x0000bb0015057a20 */ /* 0x010fe20000410000 */
[C---:B------:R-:W-:Y:S01]  /*59c0*/  ISETP.GE.AND P3, PT, R3.reuse, R11, PT ;  /* 0x0000000b0300720c */ /* 0x040fe20003f66270 */
[----:B------:R-:W-:Y:S01]  /*59d0*/  MUFU.TANH R26, R26 ;  /* 0x0000001a001a7308 */ /* 0x000fe20000002400 */
[----:B------:R-:W-:-:S02]  /*59e0*/  ISETP.GE.AND P1, PT, R3, R10, PT ;  /* 0x0000000a0300720c */ /* 0x000fc40003f26270 */
[----:B------:R-:W-:Y:S02]  /*59f0*/  IADD3 R3, R2, 0x68, RZ ;  /* 0x0000006802037810 */ /* 0x000fe40007ffe0ff */
[----:B------:R-:W-:Y:S01]  /*5a00*/  FSEL R216, R61, -INF , !P0 ;  /* 0xff8000003dd87808 */ /* 0x000fe20004000000 */
[----:B-1----:R-:W-:Y:S01]  /*5a10*/  FMUL.FTZ R7, R43, c[0x0][0x2ec] ;  /* 0x0000bb002b077a20 */ /* 0x002fe20000410000 */
[----:B------:R-:W-:Y:S01]  /*5a20*/  FSEL R220, R59, -INF , !P4 ;  /* 0xff8000003bdc7808 */ /* 0x000fe20006000000 */
[----:B------:R1:W-:Y:S01]  /*5a30*/  MUFU.TANH R16, R5 ;  /* 0x0000000500107308 */ /* 0x0003e20000002400 */
[----:B------:R-:W-:Y:S02]  /*5a40*/  FSEL R248, R56, -INF , !P2 ;  /* 0xff80000038f87808 */ /* 0x000fe40005000000 */
[----:B------:R-:W-:Y:S02]  /*5a50*/  FSEL R202, R65, -INF , !P6 ;  /* 0xff80000041ca7808 */ /* 0x000fe40007000000 */
[----:B------:R-:W-:-:S02]  /*5a60*/  ISETP.GE.AND P0, PT, R3, R8, PT ;  /* 0x000000080300720c */ /* 0x000fc40003f06270 */
[C---:B------:R-:W-:Y:S01]  /*5a70*/  ISETP.GE.AND P4, PT, R3.reuse, R9, PT ;  /* 0x000000090300720c */ /* 0x040fe20003f86270 */
[----:B------:R-:W-:Y:S01]  /*5a80*/  MUFU.TANH R7, R7 ;  /* 0x0000000700077308 */ /* 0x000fe20000002400 */
[C---:B------:R-:W-:Y:S02]  /*5a90*/  ISETP.GE.AND P2, PT, R3.reuse, R11, PT ;  /* 0x0000000b0300720c */ /* 0x040fe40003f46270 */
[-C--:B------:R-:W-:Y:S02]  /*5aa0*/  ISETP.GE.AND P6, PT, R3, R10.reuse, PT ;  /* 0x0000000a0300720c */ /* 0x080fe40003fc6270 */
[----:B------:R-:W-:Y:S02]  /*5ab0*/  IADD3 R3, R2, 0x69, RZ ;  /* 0x0000006902037810 */ /* 0x000fe40007ffe0ff */
[----:B---3--:R-:W-:Y:S01]  /*5ac0*/  FSEL R195, R52, -INF , !P0 ;  /* 0xff80000034c37808 */ /* 0x008fe20004000000 */
[----:B-1----:R-:W-:Y:S01]  /*5ad0*/  FMUL.FTZ R5, R22, c[0x0][0x2ec] ;  /* 0x0000bb0016057a20 */ /* 0x002fe20000410000 */
[----:B------:R-:W-:Y:S01]  /*5ae0*/  ISETP.GE.AND P0, PT, R3, R10, PT ;  /* 0x0000000a0300720c */ /* 0x000fe20003f06270 */
[----:B------:R-:W-:Y:S01]  /*5af0*/  MUFU.TANH R29, R29 ;  /* 0x0000001d001d7308 */ /* 0x000fe20000002400 */
[----:B------:R-:W-:-:S02]  /*5b00*/  FSEL R209, R60, -INF , !P5 ;  /* 0xff8000003cd17808 */ /* 0x000fc40006800000 */
[----:B--2---:R-:W-:Y:S02]  /*5b10*/  FSEL R214, R44, -INF , !P0 ;  /* 0xff8000002cd67808 */ /* 0x004fe40004000000 */
[----:B------:R-:W-:Y:S02]  /*5b20*/  FSEL R215, R58, -INF , !P3 ;  /* 0xff8000003ad77808 */ /* 0x000fe40005800000 */
[----:B------:R-:W-:Y:S01]  /*5b30*/  FSEL R244, R57, -INF , !P1 ;  /* 0xff80000039f47808 */ /* 0x000fe20004800000 */
[----:B------:R1:W2:Y:S01]  /*5b40*/  MUFU.TANH R13, R5 ;  /* 0x00000005000d7308 */ /* 0x0002a20000002400 */
[C---:B------:R-:W-:Y:S02]  /*5b50*/  ISETP.GE.AND P5, PT, R3.reuse, R8, PT ;  /* 0x000000080300720c */ /* 0x040fe40003fa6270 */
[C---:B------:R-:W-:Y:S02]  /*5b60*/  ISETP.GE.AND P3, PT, R3.reuse, R9, PT ;  /* 0x000000090300720c */ /* 0x040fe40003f66270 */
[----:B------:R-:W-:-:S02]  /*5b70*/  ISETP.GE.AND P1, PT, R3, R11, PT ;  /* 0x0000000b0300720c */ /* 0x000fc40003f26270 */
[----:B------:R-:W-:Y:S01]  /*5b80*/  IADD3 R3, R2, 0x70, RZ ;  /* 0x0000007002037810 */ /* 0x000fe20007ffe0ff */
[----:B------:R-:W-:Y:S01]  /*5b90*/  MUFU.TANH R31, R31 ;  /* 0x0000001f001f7308 */ /* 0x000fe20000002400 */
[----:B------:R-:W-:Y:S02]  /*5ba0*/  FSEL R196, R54, -INF , !P4 ;  /* 0xff80000036c47808 */ /* 0x000fe40006000000 */
[----:B------:R-:W-:Y:S02]  /*5bb0*/  FSEL R217, R47, -INF , !P2 ;  /* 0xff8000002fd97808 */ /* 0x000fe40005000000 */
[----:B-----5:R-:W-:Y:S02]  /*5bc0*/  FSEL R219, R45, -INF , !P6 ;  /* 0xff8000002ddb7808 */ /* 0x020fe40007000000 */
[----:B------:R-:W-:Y:S01]  /*5bd0*/  FSEL R184, R55, -INF , !P5 ;  /* 0xff80000037b87808 */ /* 0x000fe20006800000 */
[----:B-1----:R-:W-:Y:S01]  /*5be0*/  FMUL.FTZ R5, R42, c[0x0][0x2ec] ;  /* 0x0000bb002a057a20 */ /* 0x002fe20000410000 */
[C---:B------:R-:W-:Y:S01]  /*5bf0*/  ISETP.GE.AND P4, PT, R3.reuse, R8, PT ;  /* 0x000000080300720c */ /* 0x040fe20003f86270 */
[----:B------:R-:W-:Y:S01]  /*5c00*/  MUFU.TANH R25, R25 ;  /* 0x0000001900197308 */ /* 0x000fe20000002400 */
[----:B------:R-:W-:-:S02]  /*5c10*/  ISETP.GE.AND P2, PT, R3, R9, PT ;  /* 0x000000090300720c */ /* 0x000fc40003f46270 */
[C---:B------:R-:W-:Y:S02]  /*5c20*/  ISETP.GE.AND P6, PT, R3.reuse, R11, PT ;  /* 0x0000000b0300720c */ /* 0x040fe40003fc6270 */
[----:B------:R-:W-:Y:S02]  /*5c30*/  ISETP.GE.AND P5, PT, R3, R10, PT ;  /* 0x0000000a0300720c */ /* 0x000fe40003fa6270 */
[----:B------:R-:W-:Y:S01]  /*5c40*/  IADD3 R3, R2, 0x78, RZ ;  /* 0x0000007802037810 */ /* 0x000fe20007ffe0ff */
[----:B------:R1:W3:Y:S01]  /*5c50*/  MUFU.TANH R12, R5 ;  /* 0x00000005000c7308 */ /* 0x0002e20000002400 */
[----:B------:R-:W-:Y:S02]  /*5c60*/  FSEL R190, R53, -INF , !P3 ;  /* 0xff80000035be7808 */ /* 0x000fe40005800000 */
[----:B------:R-:W-:Y:S02]  /*5c70*/  FSEL R211, R46, -INF , !P1 ;  /* 0xff8000002ed37808 */ /* 0x000fe40004800000 */
[----:B------:R-:W-:-:S02]  /*5c80*/  FSEL R179, R17, -INF , !P4 ;  /* 0xff80000011b37808 */ /* 0x000fc40006000000 */
[----:B--2---:R-:W-:Y:S01]  /*5c90*/  FSEL R185, R13, -INF , !P2 ;  /* 0xff8000000db97808 */ /* 0x004fe20005000000 */
[----:B------:R-:W2:Y:S01]  /*5ca0*/  MUFU.TANH R27, R27 ;  /* 0x0000001b001b7308 */ /* 0x000ea20000002400 */
[----:B------:R-:W-:Y:S01]  /*5cb0*/  BAR.SYNC.DEFER_BLOCKING 0x0 ;  /* 0x0000000000007b1d */ /* 0x000fe20000010000 */
[----:B------:R-:W-:Y:S02]  /*5cc0*/  ISETP.GE.AND P2, PT, R3, R8, PT ;  /* 0x000000080300720c */ /* 0x000fe40003f46270 */
[----:B------:R-:W-:Y:S02]  /*5cd0*/  FSEL R205, R40, -INF , !P6 ;  /* 0xff80000028cd7808 */ /* 0x000fe40007000000 */
[----:B------:R-:W-:Y:S02]  /*5ce0*/  FSEL R141, R28, -INF , !P2 ;  /* 0xff8000001c8d7808 */ /* 0x000fe40005000000 */
[----:B-1----:R-:W-:Y:S02]  /*5cf0*/  IADD3 R5, R2, 0x71, RZ ;  /* 0x0000007102057810 */ /* 0x002fe40007ffe0ff */
[----:B---3--:R-:W-:-:S02]  /*5d00*/  FSEL R210, R12, -INF , !P5 ;  /* 0xff8000000cd27808 */ /* 0x008fc40006800000 */
[C---:B------:R-:W-:Y:S02]  /*5d10*/  ISETP.GE.AND P0, PT, R5.reuse, R11, PT ;  /* 0x0000000b0500720c */ /* 0x040fe40003f06270 */
[----:B------:R-:W-:Y:S02]  /*5d20*/  ISETP.GE.AND P3, PT, R5, R8, PT ;  /* 0x000000080500720c */ /* 0x000fe40003f66270 */
[----:B------:R-:W-:Y:S02]  /*5d30*/  FSEL R198, R41, -INF , !P0 ;  /* 0xff80000029c67808 */ /* 0x000fe40004000000 */
[-C--:B------:R-:W-:Y:S02]  /*5d40*/  ISETP.GE.AND P0, PT, R2, R9.reuse, PT ;  /* 0x000000090200720c */ /* 0x080fe40003f06270 */
[----:B------:R-:W-:Y:S02]  /*5d50*/  ISETP.GE.AND P1, PT, R5, R9, PT ;  /* 0x000000090500720c */ /* 0x000fe40003f26270 */
[----:B------:R-:W-:-:S02]  /*5d60*/  FSEL R75, R227, -INF , !P0 ;  /* 0xff800000e34b7808 */ /* 0x000fc40004000000 */
[----:B------:R-:W-:Y:S02]  /*5d70*/  PLOP3.LUT P0, PT, PT, PT, UP0, 0x80, 0x0 ;  /* 0x000000000000781c */ /* 0x000fe40003f0f008 */
[----:B------:R-:W-:Y:S02]  /*5d80*/  ISETP.GE.AND P4, PT, R5, R10, PT ;  /* 0x0000000a0500720c */ /* 0x000fe40003f86270 */
[----:B------:R-:W-:Y:S02]  /*5d90*/  FSEL R143, R16, -INF , !P3 ;  /* 0xff800000108f7808 */ /* 0x000fe40005800000 */
[----:B------:R-:W-:Y:S02]  /*5da0*/  FSEL R180, R23, -INF , !P1 ;  /* 0xff80000017b47808 */ /* 0x000fe40004800000 */
[----:B------:R-:W-:Y:S02]  /*5db0*/  FSEL R203, R7, -INF , !P4 ;  /* 0xff80000007cb7808 */ /* 0x000fe40006000000 */
[----:B------:R-:W-:-:S02]  /*5dc0*/  ISETP.GE.AND P6, PT, R3, R9, PT ;  /* 0x000000090300720c */ /* 0x000fc40003fc6270 */
[CC--:B------:R-:W-:Y:S02]  /*5dd0*/  ISETP.GE.AND P5, PT, R3.reuse, R11.reuse, PT ;  /* 0x0000000b0300720c */ /* 0x0c0fe40003fa6270 */
[----:B------:R-:W-:Y:S02]  /*5de0*/  ISETP.GE.AND P3, PT, R3, R10, PT ;  /* 0x0000000a0300720c */ /* 0x000fe40003f66270 */
[C---:B------:R-:W-:Y:S02]  /*5df0*/  ISETP.GE.AND P1, PT, R2.reuse, R8, PT ;  /* 0x000000080200720c */ /* 0x040fe40003f26270 */
[C---:B------:R-:W-:Y:S02]  /*5e00*/  ISETP.GE.AND P4, PT, R2.reuse, R11, PT ;  /* 0x0000000b0200720c */ /* 0x040fe40003f86270 */
[C---:B------:R-:W-:Y:S02]  /*5e10*/  ISETP.GE.AND P2, PT, R2.reuse, R10, PT ;  /* 0x0000000a0200720c */ /* 0x040fe40003f46270 */
[----:B------:R-:W-:-:S02]  /*5e20*/  IADD3 R2, R2, 0x79, RZ ;  /* 0x0000007902027810 */ /* 0x000fc40007ffe0ff */
        /* <DEDUP_REMOVED lines=8> */
[----:B------:R-:W-:Y:S02]  /*5eb0*/  FSEL R34, R226, -INF , !P4 ;  /* 0xff800000e2227808 */ /* 0x000fe40006000000 */
[----:B------:R-:W-:Y:S02]  /*5ec0*/  FSEL R35, R225, -INF , !P2 ;  /* 0xff800000e1237808 */ /* 0x000fe40005000000 */
[----:B------:R-:W-:Y:S02]  /*5ed0*/  FSEL R140, R29, -INF , !P6 ;  /* 0xff8000001d8c7808 */ /* 0x000fe40007000000 */
[----:B------:R-:W-:-:S02]  /*5ee0*/  FSEL R142, R31, -INF , !P5 ;  /* 0xff8000001f8e7808 */ /* 0x000fc40006800000 */
[----:B------:R-:W-:Y:S02]  /*5ef0*/  FSEL R187, R25, -INF , !P3 ;  /* 0xff80000019bb7808 */ /* 0x000fe40005800000 */
[----:B--2---:R-:W-:Y:S01]  /*5f00*/  FSEL R193, R27, -INF , !P1 ;  /* 0xff8000001bc17808 */ /* 0x004fe20004800000 */
[----:B------:R-:W-:Y:S05]  /*5f10*/  @!P0 BRA `(.L_x_261) ;  /* 0x000006b000008947 */ /* 0x000fea0003800000 */
[----:B------:R-:W2:Y:S04]  /*5f20*/  LDL.64 R88, [R1+0xc8] ;  /* 0x0000c80001587983 */ /* 0x000ea80000100a00 */
[----:B------:R-:W3:Y:S01]  /*5f30*/  LDL.64 R90, [R1+0xd0] ;  /* 0x0000d000015a7983 */ /* 0x000ee20000100a00 */
        /* <DEDUP_REMOVED lines=10> */
[----:B------:R-:W-:Y:S01]  /*5fe0*/  IMAD.U32 R21, RZ, RZ, UR4 ;  /* 0x00000004ff157e24 */ /* 0x000fe2000f8e00ff */
[----:B--2---:R-:W-:Y:S01]  /*5ff0*/  ISETP.GE.AND P1, PT, R88, c[0x0][0x220], PT ;  /* 0x0000880058007a0c */ /* 0x004fe20003f26270 */
[----:B---3--:R-:W-:-:S05]  /*6000*/  IMAD.WIDE.U32 R12, R12, UR9, R90 ;  /* 0x000000090c0c7c25 */ /* 0x008fca000f8e005a */
[----:B------:R-:W-:-:S07]  /*6010*/  IADD3 R3, R13, UR5, RZ ;  /* 0x000000050d037c10 */ /* 0x000fce000fffe0ff */
        /* <DEDUP_REMOVED lines=89> */
.L_x_263:
[----:B------:R-:W-:Y:S05]  /*65b0*/  BSYNC B0 ;  /* 0x0000000000007941 */ /* 0x000fea0003800000 */
.L_x_262:
[----:B------:R-:W0:Y:S02]  /*65c0*/  LDGDEPBAR ;  /* 0x00000000000079af */ /* 0x000e240000000000 */
.L_x_261:
        /* <DEDUP_REMOVED lines=65> */
[----:B---3--:R-:W3:Y:S01]  /*69e0*/  LDL.LU R220, [R1+0x4] ;  /* 0x0000040001dc7983 */ /* 0x008ee20000300800 */
[----:B------:R-:W-:Y:S02]  /*69f0*/  FMNMX.FTZ R2, R48, R2, !PT ;  /* 0x0000000230027209 */ /* 0x000fe40007810000 */
[----:B------:R-:W-:Y:S01]  /*6a00*/  FMNMX.FTZ R72, R215, R72, !PT ;  /* 0x00000048d7487209 */ /* 0x000fe20007810000 */
[----:B------:R-:W-:Y:S01]  /*6a10*/  STL [R1+0x150], R215 ;  /* 0x000150d701007387 */ /* 0x000fe20000100800 */
[----:B------:R-:W-:Y:S02]  /*6a20*/  SHF.L.U32 R225, R6, 0x1, RZ ;  /* 0x0000000106e17819 */ /* 0x000fe400000006ff */
[----:B------:R-:W-:Y:S01]  /*6a30*/  FMNMX.FTZ R72, R217, R72, !PT ;  /* 0x00000048d9487209 */ /* 0x000fe20007810000 */
[----:B------:R-:W-:Y:S01]  /*6a40*/  STL [R1+0x154], R217 ;  /* 0x000154d901007387 */ /* 0x000fe20000100800 */
[----:B------:R-:W-:Y:S01]  /*6a50*/  LEA R226, R4, R225, 0x1 ;  /* 0x000000e104e27211 */ /* 0x000fe200078e08ff */
[C---:B------:R-:W-:Y:S01]  /*6a60*/  IMAD R228, R0.reuse, 0x2, R225 ;  /* 0x0000000200e47824 */ /* 0x040fe200078e02e1 */
[----:B------:R-:W-:Y:S01]  /*6a70*/  FMNMX.FTZ R72, R211, R72, !PT ;  /* 0x00000048d3487209 */ /* 0x000fe20007810000 */
[----:B------:R-:W-:Y:S02]  /*6a80*/  LDSM.16.MT88.4 R48, [R225+0x8000] ;  /* 0x00800000e130783b */ /* 0x000fe40000004200 */
[----:B------:R-:W-:Y:S01]  /*6a90*/  IMAD R227, R0, 0x2, R226 ;  /* 0x0000000200e37824 */ /* 0x000fe200078e02e2 */
[----:B------:R-:W-:Y:S01]  /*6aa0*/  FMNMX.FTZ R72, R205, R72, !PT ;  /* 0x00000048cd487209 */ /* 0x000fe20007810000 */
[----:B------:R-:W-:Y:S03]  /*6ab0*/  LDSM.16.MT88.4 R52, [R228+0x8000] ;  /* 0x00800000e434783b */ /* 0x000fe60000004200 */
[----:B------:R-:W-:Y:S01]  /*6ac0*/  FMNMX.FTZ R72, R198, R72, !PT ;  /* 0x00000048c6487209 */ /* 0x000fe20007810000 */
[----:B------:R-:W-:Y:S03]  /*6ad0*/  LDSM.16.MT88.4 R56, [R226+0x8000] ;  /* 0x00800000e238783b */ /* 0x000fe60000004200 */
[----:B------:R-:W-:Y:S01]  /*6ae0*/  FMNMX.FTZ R72, R192, R72, !PT ;  /* 0x00000048c0487209 */ /* 0x000fe20007810000 */
[----:B------:R-:W-:Y:S03]  /*6af0*/  LDSM.16.MT88.4 R60, [R225+0x8800] ;  /* 0x00880000e13c783b */ /* 0x000fe60000004200 */
[----:B------:R-:W-:Y:S01]  /*6b00*/  FMNMX.FTZ R72, R187, R72, !PT ;  /* 0x00000048bb487209 */ /* 0x000fe20007810000 */
[----:B------:R-:W-:Y:S04]  /*6b10*/  LDSM.16.MT88.4 R68, [R226+0x8800] ;  /* 0x00880000e244783b */ /* 0x000fe80000004200 */
[----:B------:R-:W4:Y:S04]  /*6b20*/  SHFL.BFLY PT, R5, R72, 0x2, 0x1f ;  /* 0x0c401f0048057f89 */ /* 0x000f2800000e0000 */
[----:B------:R-:W-:Y:S01]  /*6b30*/  LDSM.16.MT88.4 R84, [R227+0x8800] ;  /* 0x00880000e354783b */ /* 0x000fe20000004200 */
[----:B----4-:R-:W-:-:S05]  /*6b40*/  FMNMX.FTZ R72, R72, R5, !PT ;  /* 0x0000000548487209 */ /* 0x010fca0007810000 */
[----:B------:R-:W4:Y:S02]  /*6b50*/  SHFL.BFLY PT, R5, R72, 0x1, 0x1f ;  /* 0x0c201f0048057f89 */ /* 0x000f2400000e0000 */
[----:B----4-:R-:W-:-:S04]  /*6b60*/  FMNMX.FTZ R72, R72, R5, !PT ;  /* 0x0000000548487209 */ /* 0x010fc80007810000 */
[C---:B------:R-:W-:Y:S01]  /*6b70*/  FSETP.NEU.FTZ.AND P1, PT, R72.reuse, -INF , PT ;  /* 0xff8000004800780b */ /* 0x040fe20003f3d000 */
[----:B------:R-:W-:Y:S01]  /*6b80*/  FMUL.FTZ R7, R72, c[0x0][0x23c] ;  /* 0x00008f0048077a20 */ /* 0x000fe20000410000 */
[----:B------:R-:W-:Y:S04]  /*6b90*/  STL [R1+0x140], R72 ;  /* 0x0001404801007387 */ /* 0x000fe80000100800 */
[----:B------:R-:W-:Y:S02]  /*6ba0*/  FSEL R7, R7, RZ, P1 ;  /* 0x000000ff07077208 */ /* 0x000fe40000800000 */
        /* <DEDUP_REMOVED lines=11> */
[----:B------:R-:W3:Y:S02]  /*6c60*/  SHFL.BFLY PT, R3, R2, 0x2, 0x1f ;  /* 0x0c401f0002037f89 */ /* 0x000ee400000e0000 */
[----:B---3--:R-:W-:Y:S01]  /*6c70*/  FMNMX.FTZ R2, R2, R3, !PT ;  /* 0x0000000302027209 */ /* 0x008fe20007810000 */
[----:B------:R-:W-:-:S04]  /*6c80*/  FFMA.FTZ R3, R34, c[0x0][0x23c], -R7 ;  /* 0x00008f0022037a23 */ /* 0x000fc80000010807 */
[----:B--2---:R-:W2:Y:S01]  /*6c90*/  SHFL.BFLY PT, R12, R2, 0x1, 0x1f ;  /* 0x0c201f00020c7f89 */ /* 0x004ea200000e0000 */
[----:B------:R-:W3:Y:S03]  /*6ca0*/  MUFU.EX2 R9, R3 ;  /* 0x0000000300097308 */ /* 0x000ee60000000800 */
[----:B---3--:R-:W-:Y:S01]  /*6cb0*/  STL [R1+0xa8], R9 ;  /* 0x0000a80901007387 */ /* 0x008fe20000100800 */
[----:B--2---:R-:W-:Y:S01]  /*6cc0*/  FMNMX.FTZ R3, R2, R12, !PT ;  /* 0x0000000c02037209 */ /* 0x004fe20007810000 */
[----:B------:R-:W-:-:S03]  /*6cd0*/  FFMA.FTZ R2, R77, c[0x0][0x23c], -R7 ;  /* 0x00008f004d027a23 */ /* 0x000fc60000010807 */
[C---:B------:R-:W-:Y:S01]  /*6ce0*/  FSETP.NEU.FTZ.AND P1, PT, R3.reuse, -INF , PT ;  /* 0xff8000000300780b */ /* 0x040fe20003f3d000 */
[----:B------:R2:W3:Y:S01]  /*6cf0*/  MUFU.EX2 R10, R2 ;  /* 0x00000002000a7308 */ /* 0x0004e20000000800 */
[----:B------:R-:W-:-:S05]  /*6d00*/  FMUL.FTZ R5, R3, c[0x0][0x23c] ;  /* 0x00008f0003057a20 */ /* 0x000fca0000410000 */
[----:B------:R-:W-:-:S05]  /*6d10*/  FSEL R5, R5, RZ, P1 ;  /* 0x000000ff05057208 */ /* 0x000fca0000800000 */
[----:B------:R-:W-:Y:S02]  /*6d20*/  FFMA.FTZ R0, R80, c[0x0][0x23c], -R5 ;  /* 0x00008f0050007a23 */ /* 0x000fe40000010805 */
[----:B------:R-:W4:Y:S02]  /*6d30*/  LDSM.16.MT88.4 R80, [R227+0x8000] ;  /* 0x00800000e350783b */ /* 0x000f240000004200 */
[----:B------:R1:W-:Y:S01]  /*6d40*/  MUFU.EX2 R8, R0 ;  /* 0x0000000000087308 */ /* 0x0003e20000000800 */
[----:B--2---:R-:W-:Y:S01]  /*6d50*/  FFMA.FTZ R2, R78, c[0x0][0x23c], -R7 ;  /* 0x00008f004e027a23 */ /* 0x004fe20000010807 */
[----:B---3--:R-:W-:Y:S01]  /*6d60*/  STL [R1+0xa4], R10 ;  /* 0x0000a40a01007387 */ /* 0x008fe20000100800 */
[----:B------:R-:W-:-:S03]  /*6d70*/  F2FP.BF16.PACK_AB R12, R10, R9 ;  /* 0x000000090a0c723e */ /* 0x000fc600000010ff */
[----:B------:R-:W-:Y:S02]  /*6d80*/  STL [R1+0x144], R3 ;  /* 0x0001440301007387 */ /* 0x000fe40000100800 */
[----:B------:R2:W-:Y:S02]  /*6d90*/  MUFU.EX2 R224, R2 ;  /* 0x0000000200e07308 */ /* 0x0005e40000000800 */
[----:B------:R-:W3:Y:S04]  /*6da0*/  LDL.LU R218, [R1+0x8] ;  /* 0x0000080001da7983 */ /* 0x000ee80000300800 */
[----:B------:R-:W4:Y:S01]  /*6db0*/  LDL.LU R217, [R1+0x10] ;  /* 0x0000100001d97983 */ /* 0x000f220000300800 */
[----:B-1----:R-:W-:-:S03]  /*6dc0*/  FFMA.FTZ R0, R97, c[0x0][0x23c], -R7 ;  /* 0x00008f0061007a23 */ /* 0x002fc60000010807 */
[----:B------:R-:W4:Y:S01]  /*6dd0*/  LDL.LU R215, [R1] ;  /* 0x0000000001d77983 */ /* 0x000f220000300800 */
[----:B------:R1:W-:Y:S01]  /*6de0*/  MUFU.EX2 R72, R0 ;  /* 0x0000000000487308 */ /* 0x0003e20000000800 */
[----:B--2---:R-:W-:-:S07]  /*6df0*/  FFMA.FTZ R2, R76, c[0x0][0x23c], -R7 ;  /* 0x00008f004c027a23 */ /* 0x004fce0000010807 */
[----:B------:R2:W2:Y:S01]  /*6e00*/  MUFU.EX2 R147, R2 ;  /* 0x0000000200937308 */ /* 0x0004a20000000800 */
[----:B-1----:R-:W-:-:S07]  /*6e10*/  FFMA.FTZ R0, R98, c[0x0][0x23c], -R7 ;  /* 0x00008f0062007a23 */ /* 0x002fce0000010807 */
[----:B------:R1:W-:Y:S01]  /*6e20*/  MUFU.EX2 R145, R0 ;  /* 0x0000000000917308 */ /* 0x0003e20000000800 */
[----:B--2---:R-:W-:-:S07]  /*6e30*/  FFMA.FTZ R2, R35, c[0x0][0x23c], -R5 ;  /* 0x00008f0023027a23 */ /* 0x004fce0000010805 */
[----:B------:R2:W-:Y:S01]  /*6e40*/  MUFU.EX2 R232, R2 ;  /* 0x0000000200e87308 */ /* 0x0005e20000000800 */
[----:B-1----:R-:W-:-:S07]  /*6e50*/  FFMA.FTZ R0, R96, c[0x0][0x23c], -R7 ;  /* 0x00008f0060007a23 */ /* 0x002fce0000010807 */
[----:B------:R1:W-:Y:S01]  /*6e60*/  MUFU.EX2 R240, R0 ;  /* 0x0000000000f07308 */ /* 0x0003e20000000800 */
[----:B--2---:R-:W-:-:S07]  /*6e70*/  FFMA.FTZ R2, R79, c[0x0][0x23c], -R5 ;  /* 0x00008f004f027a23 */ /* 0x004fce0000010805 */
[----:B------:R2:W2:Y:S01]  /*6e80*/  MUFU.EX2 R230, R2 ;  /* 0x0000000200e67308 */ /* 0x0004a20000000800 */
[----:B-1----:R-:W-:Y:S02]  /*6e90*/  FFMA.FTZ R0, R64, c[0x0][0x23c], -R7 ;  /* 0x00008f0040007a23 */ /* 0x002fe40000010807 */
[----:B------:R-:W-:Y:S05]  /*6ea0*/  LDSM.16.MT88.4 R64, [R228+0x8800] ;  /* 0x00880000e440783b */ /* 0x000fea0000004200 */
[----:B------:R1:W-:Y:S01]  /*6eb0*/  MUFU.EX2 R237, R0 ;  /* 0x0000000000ed7308 */ /* 0x0003e20000000800 */
[----:B--2---:R-:W-:-:S07]  /*6ec0*/  FFMA.FTZ R2, R99, c[0x0][0x23c], -R5 ;  /* 0x00008f0063027a23 */ /* 0x004fce0000010805 */
[----:B------:R-:W2:Y:S01]  /*6ed0*/  MUFU.EX2 R11, R2 ;  /* 0x00000002000b7308 */ /* 0x000ea20000000800 */
[----:B-1----:R-:W-:-:S07]  /*6ee0*/  FFMA.FTZ R0, R100, c[0x0][0x23c], -R5 ;  /* 0x00008f0064007a23 */ /* 0x002fce0000010805 */
[----:B------:R1:W-:Y:S02]  /*6ef0*/  MUFU.EX2 R243, R0 ;  /* 0x0000000000f37308 */ /* 0x0003e40000000800 */
[----:B-1----:R-:W-:-:S06]  /*6f00*/  FFMA.FTZ R0, R103, c[0x0][0x23c], -R5 ;  /* 0x00008f0067007a23 */ /* 0x002fcc0000010805 */
[----:B------:R1:W1:Y:S02]  /*6f10*/  MUFU.EX2 R146, R0 ;  /* 0x0000000000927308 */ /* 0x0002640000000800 */
[----:B-1----:R-:W-:-:S06]  /*6f20*/  FFMA.FTZ R0, R102, c[0x0][0x23c], -R5 ;  /* 0x00008f0066007a23 */ /* 0x002fcc0000010805 */
[----:B------:R1:W-:Y:S02]  /*6f30*/  MUFU.EX2 R239, R0 ;  /* 0x0000000000ef7308 */ /* 0x0003e40000000800 */
[----:B-1----:R-:W-:-:S06]  /*6f40*/  FFMA.FTZ R0, R101, c[0x0][0x23c], -R5 ;  /* 0x00008f0065007a23 */ /* 0x002fcc0000010805 */
[----:B------:R1:W1:Y:S02]  /*6f50*/  MUFU.EX2 R236, R0 ;  /* 0x0000000000ec7308 */ /* 0x0002640000000800 */
[----:B-1----:R-:W-:-:S04]  /*6f60*/  FMNMX.FTZ R0, R73, R133, !PT ;  /* 0x0000008549007209 */ /* 0x002fc80007810000 */
        /* <DEDUP_REMOVED lines=34> */
[----:B---3--:R-:W-:-:S04]  /*7190*/  FMNMX.FTZ R2, R218, R2, !PT ;  /* 0x00000002da027209 */ /* 0x008fc80007810000 */
        /* <DEDUP_REMOVED lines=13> */
[----:B----4-:R-:W-:Y:S02]  /*7270*/  FMNMX.FTZ R2, R217, R0, !PT ;  /* 0x00000000d9027209 */ /* 0x010fe40007810000 */
[----:B------:R-:W-:Y:S02]  /*7280*/  FMNMX.FTZ R0, R140, R4, !PT ;  /* 0x000000048c007209 */ /* 0x000fe40007810000 */
[----:B------:R-:W-:Y:S02]  /*7290*/  F2FP.BF16.PACK_AB R14, R147, R224 ;  /* 0x000000e0930e723e */ /* 0x000fe400000010ff */
[----:B------:R-:W-:Y:S02]  /*72a0*/  F2FP.BF16.PACK_AB R13, R230, R232 ;  /* 0x000000e8e60d723e */ /* 0x000fe400000010ff */
[----:B--2---:R-:W-:-:S02]  /*72b0*/  F2FP.BF16.PACK_AB R15, R8, R11 ;  /* 0x0000000b080f723e */ /* 0x004fc400000010ff */
[----:B------:R-:W-:Y:S01]  /*72c0*/  FMNMX.FTZ R2, R215, R2, !PT ;  /* 0x00000002d7027209 */ /* 0x000fe20007810000 */
[----:B------:R-:W1:Y:S03]  /*72d0*/  SHFL.BFLY PT, R4, R0, 0x2, 0x1f ;  /* 0x0c401f0000047f89 */ /* 0x000e6600000e0000 */
        /* <DEDUP_REMOVED lines=30> */
[----:B------:R-:W1:Y:S01]  /*74c0*/  SHFL.BFLY PT, R12, R0, 0x1, 0x1f ;  /* 0x0c201f00000c7f89 */ /* 0x000e6200000e0000 */
[----:B------:R-:W-:-:S05]  /*74d0*/  FMNMX.FTZ R4, R142, R2, !PT ;  /* 0x000000028e047209 */ /* 0x000fca0007810000 */
[----:B------:R-:W2:Y:S01]  /*74e0*/  SHFL.BFLY PT, R6, R4, 0x2, 0x1f ;  /* 0x0c401f0004067f89 */ /* 0x000ea200000e0000 */
[----:B-1----:R-:W-:-:S04]  /*74f0*/  FMNMX.FTZ R74, R0, R12, !PT ;  /* 0x0000000c004a7209 */ /* 0x002fc80007810000 */
[C---:B------:R-:W-:Y:S01]  /*7500*/  FSETP.NEU.FTZ.AND P1, PT, R74.reuse, -INF , PT ;  /* 0xff8000004a00780b */ /* 0x040fe20003f3d000 */
[----:B------:R-:W-:Y:S01]  /*7510*/  FMUL.FTZ R2, R74, c[0x0][0x23c] ;  /* 0x00008f004a027a20 */ /* 0x000fe20000410000 */
[----:B--2---:R-:W-:-:S04]  /*7520*/  FMNMX.FTZ R0, R4, R6, !PT ;  /* 0x0000000604007209 */ /* 0x004fc80007810000 */
[----:B------:R-:W-:-:S05]  /*7530*/  FSEL R2, R2, RZ, P1 ;  /* 0x000000ff02027208 */ /* 0x000fca0000800000 */
[----:B------:R-:W-:-:S04]  /*7540*/  FFMA.FTZ R4, R73, c[0x0][0x23c], -R2 ;  /* 0x00008f0049047a23 */ /* 0x000fc80000010802 */
[----:B------:R1:W-:Y:S01]  /*7550*/  MUFU.EX2 R3, R4 ;  /* 0x0000000400037308 */ /* 0x0003e20000000800 */
[----:B------:R-:W2:Y:S01]  /*7560*/  SHFL.BFLY PT, R6, R0, 0x1, 0x1f ;  /* 0x0c201f0000067f89 */ /* 0x000ea200000e0000 */
[----:B-1----:R-:W-:-:S06]  /*7570*/  FFMA.FTZ R4, R133, c[0x0][0x23c], -R2 ;  /* 0x00008f0085047a23 */ /* 0x002fcc0000010802 */
[----:B------:R1:W-:Y:S02]  /*7580*/  MUFU.EX2 R133, R4 ;  /* 0x0000000400857308 */ /* 0x0003e40000000800 */
[----:B-1----:R-:W-:-:S06]  /*7590*/  FFMA.FTZ R4, R136, c[0x0][0x23c], -R2 ;  /* 0x00008f0088047a23 */ /* 0x002fcc0000010802 */
[----:B------:R1:W-:Y:S02]  /*75a0*/  MUFU.EX2 R229, R4 ;  /* 0x0000000400e57308 */ /* 0x0003e40000000800 */
[----:B-1----:R-:W-:-:S06]  /*75b0*/  FFMA.FTZ R4, R132, c[0x0][0x23c], -R2 ;  /* 0x00008f0084047a23 */ /* 0x002fcc0000010802 */
[----:B------:R1:W3:Y:S01]  /*75c0*/  MUFU.EX2 R10, R4 ;  /* 0x00000004000a7308 */ /* 0x0002e20000000800 */
[----:B--2---:R-:W-:Y:S01]  /*75d0*/  FMNMX.FTZ R73, R0, R6, !PT ;  /* 0x0000000600497209 */ /* 0x004fe20007810000 */
[----:B-1----:R-:W-:-:S06]  /*75e0*/  FFMA.FTZ R4, R129, c[0x0][0x23c], -R2 ;  /* 0x00008f0081047a23 */ /* 0x002fcc0000010802 */
[----:B------:R1:W2:Y:S01]  /*75f0*/  MUFU.EX2 R9, R4 ;  /* 0x0000000400097308 */ /* 0x0002a20000000800 */
[C---:B------:R-:W-:Y:S01]  /*7600*/  FMUL.FTZ R0, R73.reuse, c[0x0][0x23c] ;  /* 0x00008f0049007a20 */ /* 0x040fe20000410000 */
[----:B------:R-:W-:-:S04]  /*7610*/  FSETP.NEU.FTZ.AND P1, PT, R73, -INF , PT ;  /* 0xff8000004900780b */ /* 0x000fc80003f3d000 */
[----:B------:R-:W-:Y:S01]  /*7620*/  FSEL R0, R0, RZ, P1 ;  /* 0x000000ff00007208 */ /* 0x000fe20000800000 */
[----:B-1----:R-:W-:-:S04]  /*7630*/  FFMA.FTZ R4, R127, c[0x0][0x23c], -R2 ;  /* 0x00008f007f047a23 */ /* 0x002fc80000010802 */
[----:B------:R1:W-:Y:S01]  /*7640*/  MUFU.EX2 R242, R4 ;  /* 0x0000000400f27308 */ /* 0x0003e20000000800 */
[----:B---3--:R-:W-:Y:S01]  /*7650*/  MOV R127, R10 ;  /* 0x0000000a007f7202 */ /* 0x008fe20000000f00 */
[----:B-1----:R-:W-:Y:S02]  /*7660*/  FFMA.FTZ R4, R125, c[0x0][0x23c], -R2 ;  /* 0x00008f007d047a23 */ /* 0x002fe40000010802 */
[----:B--2---:R-:W-:-:S04]  /*7670*/  IMAD.MOV.U32 R125, RZ, RZ, R9 ;  /* 0x000000ffff7d7224 */ /* 0x004fc800078e0009 */
[----:B------:R1:W-:Y:S02]  /*7680*/  MUFU.EX2 R9, R4 ;  /* 0x0000000400097308 */ /* 0x0003e40000000800 */
[----:B-1----:R-:W-:-:S06]  /*7690*/  FFMA.FTZ R4, R124, c[0x0][0x23c], -R2 ;  /* 0x00008f007c047a23 */ /* 0x002fcc0000010802 */
[----:B------:R1:W-:Y:S02]  /*76a0*/  MUFU.EX2 R238, R4 ;  /* 0x0000000400ee7308 */ /* 0x0003e40000000800 */
[----:B-1----:R-:W-:-:S06]  /*76b0*/  FFMA.FTZ R4, R75, c[0x0][0x23c], -R0 ;  /* 0x00008f004b047a23 */ /* 0x002fcc0000010800 */
[----:B------:R1:W-:Y:S02]  /*76c0*/  MUFU.EX2 R10, R4 ;  /* 0x00000004000a7308 */ /* 0x0003e40000000800 */
[----:B-1----:R-:W-:-:S06]  /*76d0*/  FFMA.FTZ R4, R135, c[0x0][0x23c], -R0 ;  /* 0x00008f0087047a23 */ /* 0x002fcc0000010800 */
[----:B------:R1:W-:Y:S01]  /*76e0*/  MUFU.EX2 R124, R4 ;  /* 0x00000004007c7308 */ /* 0x0003e20000000800 */
[----:B------:R-:W-:Y:S01]  /*76f0*/  MOV R75, R3 ;  /* 0x00000003004b7202 */ /* 0x000fe20000000f00 */
[----:B-1----:R-:W-:-:S06]  /*7700*/  FFMA.FTZ R4, R137, c[0x0][0x23c], -R0 ;  /* 0x00008f0089047a23 */ /* 0x002fcc0000010800 */
[----:B------:R1:W2:Y:S02]  /*7710*/  MUFU.EX2 R6, R4 ;  /* 0x0000000400067308 */ /* 0x0002a40000000800 */
[----:B-1----:R-:W-:-:S06]  /*7720*/  FFMA.FTZ R4, R134, c[0x0][0x23c], -R0 ;  /* 0x00008f0086047a23 */ /* 0x002fcc0000010800 */
[----:B------:R1:W3:Y:S02]  /*7730*/  MUFU.EX2 R144, R4 ;  /* 0x0000000400907308 */ /* 0x0002e40000000800 */
[----:B-1----:R-:W-:-:S06]  /*7740*/  FFMA.FTZ R4, R131, c[0x0][0x23c], -R0 ;  /* 0x00008f0083047a23 */ /* 0x002fcc0000010800 */
[----:B------:R1:W-:Y:S02]  /*7750*/  MUFU.EX2 R3, R4 ;  /* 0x0000000400037308 */ /* 0x0003e40000000800 */
[----:B-1----:R-:W-:-:S06]  /*7760*/  FFMA.FTZ R4, R130, c[0x0][0x23c], -R0 ;  /* 0x00008f0082047a23 */ /* 0x002fcc0000010800 */
[----:B------:R1:W-:Y:S01]  /*7770*/  MUFU.EX2 R136, R4 ;  /* 0x0000000400887308 */ /* 0x0003e20000000800 */
[----:B--2---:R-:W-:Y:S02]  /*7780*/  IMAD.MOV.U32 R130, RZ, RZ, R6 ;  /* 0x000000ffff827224 */ /* 0x004fe400078e0006 */
[----:B-1----:R-:W-:-:S05]  /*7790*/  FFMA.FTZ R4, R128, c[0x0][0x23c], -R0 ;  /* 0x00008f0080047a23 */ /* 0x002fca0000010800 */
[----:B------:R1:W-:Y:S02]  /*77a0*/  MUFU.EX2 R241, R4 ;  /* 0x0000000400f17308 */ /* 0x0003e40000000800 */
[----:B-1----:R-:W-:-:S06]  /*77b0*/  FFMA.FTZ R4, R126, c[0x0][0x23c], -R0 ;  /* 0x00008f007e047a23 */ /* 0x002fcc0000010800 */
[----:B------:R1:W-:Y:S01]  /*77c0*/  MUFU.EX2 R135, R4 ;  /* 0x0000000400877308 */ /* 0x0003e20000000800 */
[----:B------:R-:W-:Y:S02]  /*77d0*/  F2FP.BF16.PACK_AB R16, R133, R75 ;  /* 0x0000004b8510723e */ /* 0x000fe400000010ff */
[----:B------:R-:W-:Y:S01]  /*77e0*/  F2FP.BF16.PACK_AB R18, R127, R229 ;  /* 0x000000e57f12723e */ /* 0x000fe200000010ff */
[----:B-1----:R-:W-:-:S04]  /*77f0*/  FFMA.FTZ R4, R160, c[0x0][0x23c], -R2 ;  /* 0x00008f00a0047a23 */ /* 0x002fc80000010802 */
[----:B------:R1:W2:Y:S01]  /*7800*/  MUFU.EX2 R6, R4 ;  /* 0x0000000400067308 */ /* 0x0002a20000000800 */
[----:B------:R-:W-:Y:S02]  /*7810*/  F2FP.BF16.PACK_AB R17, R124, R10 ;  /* 0x0000000a7c11723e */ /* 0x000fe400000010ff */
[----:B---3--:R-:W-:Y:S01]  /*7820*/  F2FP.BF16.PACK_AB R19, R144, R130 ;  /* 0x000000829013723e */ /* 0x008fe200000010ff */
[----:B-1----:R-:W-:-:S06]  /*7830*/  FFMA.FTZ R4, R154, c[0x0][0x23c], -R2 ;  /* 0x00008f009a047a23 */ /* 0x002fcc0000010802 */
[C---:B------:R-:W-:Y:S01]  /*7840*/  HMMA.16816.F32.BF16 R24, R16.reuse, R52, RZ ;  /* 0x000000341018723c */ /* 0x040fe200000418ff */
[----:B------:R1:W-:Y:S07]  /*7850*/  MUFU.EX2 R231, R4 ;  /* 0x0000000400e77308 */ /* 0x0003ee0000000800 */
[----:B------:R-:W-:Y:S01]  /*7860*/  HMMA.16816.F32.BF16 R20, R16, R56, RZ ;  /* 0x000000381014723c */ /* 0x000fe200000418ff */
[----:B-1----:R-:W-:Y:S01]  /*7870*/  FFMA.FTZ R4, R149, c[0x0][0x23c], -R2 ;  /* 0x00008f0095047a23 */ /* 0x002fe20000010802 */
[----:B--2---:R-:W-:Y:S01]  /*7880*/  MOV R149, R6 ;  /* 0x0000000600957202 */ /* 0x004fe20000000f00 */
[----:B------:R-:W-:-:S02]  /*7890*/  IMAD.MOV.U32 R6, RZ, RZ, R11 ;  /* 0x000000ffff067224 */ /* 0x000fc400078e000b */
[----:B------:R1:W-:Y:S01]  /*78a0*/  MUFU.EX2 R11, R4 ;  /* 0x00000004000b7308 */ /* 0x0003e20000000800 */
[----:B------:R-:W-:Y:S01]  /*78b0*/  F2FP.BF16.PACK_AB R12, R242, R125 ;  /* 0x0000007df20c723e */ /* 0x000fe200000010ff */
[----:B-1----:R-:W-:-:S06]  /*78c0*/  FFMA.FTZ R4, R148, c[0x0][0x23c], -R2 ;  /* 0x00008f0094047a23 */ /* 0x002fcc0000010802 */
[----:B------:R1:W-:Y:S01]  /*78d0*/  MUFU.EX2 R129, R4 ;  /* 0x0000000400817308 */ /* 0x0003e20000000800 */
[----:B------:R-:W-:Y:S02]  /*78e0*/  F2FP.BF16.PACK_AB R13, R136, R3 ;  /* 0x00000003880d723e */ /* 0x000fe400000010ff */
[----:B------:R-:W-:Y:S02]  /*78f0*/  F2FP.BF16.PACK_AB R14, R238, R9 ;  /* 0x00000009ee0e723e */ /* 0x000fe400000010ff */
[----:B------:R-:W-:Y:S01]  /*7900*/  F2FP.BF16.PACK_AB R15, R135, R241 ;  /* 0x000000f1870f723e */ /* 0x000fe200000010ff */
[----:B-1----:R-:W-:-:S04]  /*7910*/  FFMA.FTZ R4, R156, c[0x0][0x23c], -R0 ;  /* 0x00008f009c047a23 */ /* 0x002fc80000010800 */
[----:B------:R1:W-:Y:S01]  /*7920*/  MUFU.EX2 R234, R4 ;  /* 0x0000000400ea7308 */ /* 0x0003e20000000800 */
[----:B------:R-:W-:Y:S01]  /*7930*/  HMMA.16816.F32.BF16 R28, R16, R48, RZ ;  /* 0x00000030101c723c */ /* 0x000fe200000418ff */
[----:B------:R-:W-:Y:S02]  /*7940*/  IMAD.MOV.U32 R156, RZ, RZ, R10 ;  /* 0x000000ffff9c7224 */ /* 0x000fe400078e000a */
[----:B-1----:R-:W-:-:S04]  /*7950*/  FFMA.FTZ R4, R153, c[0x0][0x23c], -R0 ;  /* 0x00008f0099047a23 */ /* 0x002fc80000010800 */
[----:B------:R1:W-:Y:S01]  /*7960*/  MUFU.EX2 R137, R4 ;  /* 0x0000000400897308 */ /* 0x0003e20000000800 */
[----:B------:R-:W-:Y:S08]  /*7970*/  HMMA.16816.F32.BF16 R76, R12, R64, R24 ;  /* 0x000000400c4c723c */ /* 0x000ff00000041818 */
[----:B------:R-:W-:Y:S01]  /*7980*/  HMMA.16816.F32.BF16 R24, R16, R58, RZ ;  /* 0x0000003a1018723c */ /* 0x000fe200000418ff */
[----:B-1----:R-:W-:-:S04]  /*7990*/  FFMA.FTZ R4, R150, c[0x0][0x23c], -R0 ;  /* 0x00008f0096047a23 */ /* 0x002fc80000010800 */
[----:B------:R1:W-:Y:S03]  /*79a0*/  MUFU.EX2 R10, R4 ;  /* 0x00000004000a7308 */ /* 0x0003e60000000800 */
[----:B------:R-:W-:Y:S01]  /*79b0*/  HMMA.16816.F32.BF16 R88, R12, R68, R20 ;  /* 0x000000440c58723c */ /* 0x000fe20000041814 */
[----:B------:R-:W-:Y:S02]  /*79c0*/  IMAD.MOV.U32 R128, RZ, RZ, R229 ;  /* 0x000000ffff807224 */ /* 0x000fe400078e00e5 */
[----:B-1----:R-:W-:-:S04]  /*79d0*/  FFMA.FTZ R4, R138, c[0x0][0x23c], -R0 ;  /* 0x00008f008a047a23 */ /* 0x002fc80000010800 */
[----:B------:R1:W-:Y:S01]  /*79e0*/  MUFU.EX2 R134, R4 ;  /* 0x0000000400867308 */ /* 0x0003e20000000800 */
[----:B------:R-:W-:Y:S01]  /*79f0*/  HMMA.16816.F32.BF16 R20, R16, R80, RZ ;  /* 0x000000501014723c */ /* 0x000fe200000418ff */
[----:B-1----:R-:W-:-:S06]  /*7a00*/  FFMA.FTZ R4, R158, c[0x0][0x23c], -R7 ;  /* 0x00008f009e047a23 */ /* 0x002fcc0000010807 */
[----:B------:R1:W-:Y:S01]  /*7a10*/  MUFU.EX2 R233, R4 ;  /* 0x0000000400e97308 */ /* 0x0003e20000000800 */
[----:B------:R-:W-:Y:S01]  /*7a20*/  HMMA.16816.F32.BF16 R44, R12, R60, R28 ;  /* 0x0000003c0c2c723c */ /* 0x000fe2000004181c */
[----:B------:R-:W-:Y:S01]  /*7a30*/  MOV R154, R9 ;  /* 0x00000009009a7202 */ /* 0x000fe20000000f00 */
[----:B-1----:R-:W-:-:S05]  /*7a40*/  FFMA.FTZ R4, R155, c[0x0][0x23c], -R7 ;  /* 0x00008f009b047a23 */ /* 0x002fca0000010807 */
[----:B------:R1:W2:Y:S01]  /*7a50*/  MUFU.EX2 R229, R4 ;  /* 0x0000000400e57308 */ /* 0x0002a20000000800 */
[----:B------:R-:W-:Y:S01]  /*7a60*/  HMMA.16816.F32.BF16 R28, R16, R54, RZ ;  /* 0x00000036101c723c */ /* 0x000fe200000418ff */
[----:B------:R3:W-:Y:S01]  /*7a70*/  STL [R1+0x148], R72 ;  /* 0x0001484801007387 */ /* 0x0007e20000100800 */
[----:B-1----:R-:W-:-:S05]  /*7a80*/  FFMA.FTZ R4, R152, c[0x0][0x23c], -R7 ;  /* 0x00008f0098047a23 */ /* 0x002fca0000010807 */
[----:B------:R1:W-:Y:S01]  /*7a90*/  MUFU.EX2 R153, R4 ;  /* 0x0000000400997308 */ /* 0x0003e20000000800 */
[----:B------:R-:W-:Y:S01]  /*7aa0*/  HMMA.16816.F32.BF16 R32, R16, R50, RZ ;  /* 0x000000321020723c */ /* 0x000fe200000418ff */
[----:B------:R-:W-:Y:S01]  /*7ab0*/  MOV R131, R224 ;  /* 0x000000e000837202 */ /* 0x000fe20000000f00 */
[----:B---3--:R-:W-:-:S06]  /*7ac0*/  IMAD.MOV.U32 R72, RZ, RZ, R232 ;  /* 0x000000ffff487224 */ /* 0x008fcc00078e00e8 */
[----:B------:R-:W-:Y:S01]  /*7ad0*/  HMMA.16816.F32.BF16 R36, R12, R70, R24 ;  /* 0x000000460c24723c */ /* 0x000fe20000041818 */
[----:B------:R-:W3:Y:S01]  /*7ae0*/  LDSM.16.MT88.4 R24, [R226+0x9000] ;  /* 0x00900000e218783b */ /* 0x000ee20000004200 */
[----:B-1----:R-:W-:-:S04]  /*7af0*/  FFMA.FTZ R4, R139, c[0x0][0x23c], -R7 ;  /* 0x00008f008b047a23 */ /* 0x002fc80000010807 */
[----:B------:R1:W-:Y:S02]  /*7b00*/  MUFU.EX2 R9, R4 ;  /* 0x0000000400097308 */ /* 0x0003e40000000800 */
[----:B------:R-:W-:Y:S01]  /*7b10*/  HMMA.16816.F32.BF16 R56, R12, R84, R20 ;  /* 0x000000540c38723c */ /* 0x000fe20000041814 */
[----:B------:R-:W4:Y:S01]  /*7b20*/  LDSM.16.MT88.4 R20, [R225+0x9000] ;  /* 0x00900000e114783b */ /* 0x000f220000004200 */
[----:B-1----:R-:W-:-:S04]  /*7b30*/  FFMA.FTZ R4, R161, c[0x0][0x23c], -R5 ;  /* 0x00008f00a1047a23 */ /* 0x002fc80000010805 */
[----:B------:R1:W-:Y:S02]  /*7b40*/  MUFU.EX2 R232, R4 ;  /* 0x0000000400e87308 */ /* 0x0003e40000000800 */
[----:B------:R-:W-:Y:S01]  /*7b50*/  HMMA.16816.F32.BF16 R16, R16, R82, RZ ;  /* 0x000000521010723c */ /* 0x000fe200000418ff */
[----:B------:R-:W-:Y:S01]  /*7b60*/  MOV R148, R124 ;  /* 0x0000007c00947202 */ /* 0x000fe20000000f00 */
[----:B-1----:R-:W-:-:S04]  /*7b70*/  FFMA.FTZ R4, R159, c[0x0][0x23c], -R5 ;  /* 0x00008f009f047a23 */ /* 0x002fc80000010805 */
[----:B------:R1:W1:Y:S01]  /*7b80*/  MUFU.EX2 R224, R4 ;  /* 0x0000000400e07308 */ /* 0x0002620000000800 */
[----:B------:R-:W-:Y:S01]  /*7b90*/  MOV R124, R8 ;  /* 0x00000008007c7202 */ /* 0x000fe20000000f00 */
[----:B------:R-:W-:Y:S01]  /*7ba0*/  HMMA.16816.F32.BF16 R48, R12, R66, R28 ;  /* 0x000000420c30723c */ /* 0x000fe2000004181c */
[----:B------:R-:W2:Y:S01]  /*7bb0*/  LDSM.16.MT88.4 R28, [R228+0x9000] ;  /* 0x00900000e41c783b */ /* 0x000ea20000004200 */
[----:B-1----:R-:W-:-:S04]  /*7bc0*/  FFMA.FTZ R4, R157, c[0x0][0x23c], -R5 ;  /* 0x00008f009d047a23 */ /* 0x002fc80000010805 */
[----:B------:R1:W-:Y:S02]  /*7bd0*/  MUFU.EX2 R132, R4 ;  /* 0x0000000400847308 */ /* 0x0003e40000000800 */
[----:B------:R-:W-:Y:S01]  /*7be0*/  HMMA.16816.F32.BF16 R40, R12, R62, R32 ;  /* 0x0000003e0c28723c */ /* 0x000fe20000041820 */
[----:B-1----:R-:W-:-:S05]  /*7bf0*/  FFMA.FTZ R4, R151, c[0x0][0x23c], -R5 ;  /* 0x00008f0097047a23 */ /* 0x002fca0000010805 */
[----:B------:R1:W1:Y:S02]  /*7c00*/  MUFU.EX2 R8, R4 ;  /* 0x0000000400087308 */ /* 0x0002640000000800 */
[----:B------:R-:W-:Y:S07]  /*7c10*/  HMMA.16816.F32.BF16 R32, R12, R86, R16 ;  /* 0x000000560c20723c */ /* 0x000fee0000041810 */
[----:B--2---:R-:W-:Y:S02]  /*7c20*/  F2FP.BF16.PACK_AB R12, R229, R233 ;  /* 0x000000e9e50c723e */ /* 0x004fe400000010ff */
[----:B------:R-:W-:Y:S01]  /*7c30*/  F2FP.BF16.PACK_AB R13, R224, R232 ;  /* 0x000000e8e00d723e */ /* 0x000fe200000010ff */
[----:B-1----:R-:W-:Y:S01]  /*7c40*/  FFMA.FTZ R4, R174, c[0x0][0x23c], -R2 ;  /* 0x00008f00ae047a23 */ /* 0x002fe20000010802 */
[----:B------:R-:W-:-:S03]  /*7c50*/  F2FP.BF16.PACK_AB R14, R9, R153 ;  /* 0x00000099090e723e */ /* 0x000fc600000010ff */
[----:B------:R1:W-:Y:S01]  /*7c60*/  MUFU.EX2 R160, R4 ;  /* 0x0000000400a07308 */ /* 0x0003e20000000800 */
[----:B------:R-:W-:Y:S02]  /*7c70*/  F2FP.BF16.PACK_AB R15, R8, R132 ;  /* 0x00000084080f723e */ /* 0x000fe400000010ff */
[----:B------:R-:W-:Y:S02]  /*7c80*/  F2FP.BF16.PACK_AB R16, R231, R149 ;  /* 0x00000095e710723e */ /* 0x000fe400000010ff */
[----:B------:R-:W-:Y:S02]  /*7c90*/  F2FP.BF16.PACK_AB R17, R137, R234 ;  /* 0x000000ea8911723e */ /* 0x000fe400000010ff */
[----:B------:R-:W-:Y:S01]  /*7ca0*/  F2FP.BF16.PACK_AB R18, R129, R11 ;  /* 0x0000000b8112723e */ /* 0x000fe200000010ff */
[----:B---3--:R-:W-:Y:S01]  /*7cb0*/  HMMA.16816.F32.BF16 R84, R12, R24, R120 ;  /* 0x000000180c54723c */ /* 0x008fe20000041878 */
[----:B------:R-:W-:Y:S01]  /*7cc0*/  F2FP.BF16.PACK_AB R19, R134, R10 ;  /* 0x0000000a8613723e */ /* 0x000fe200000010ff */
[----:B-1----:R-:W-:-:S04]  /*7cd0*/  FFMA.FTZ R4, R172, c[0x0][0x23c], -R2 ;  /* 0x00008f00ac047a23 */ /* 0x002fc80000010802 */
[----:B------:R1:W-:Y:S01]  /*7ce0*/  MUFU.EX2 R138, R4 ;  /* 0x00000004008a7308 */ /* 0x0003e20000000800 */
[----:B------:R-:W-:Y:S01]  /*7cf0*/  MOV R126, R230 ;  /* 0x000000e6007e7202 */ /* 0x000fe20000000f00 */
[----:B----4-:R-:W-:Y:S01]  /*7d00*/  HMMA.16816.F32.BF16 R44, R16, R20, R44 ;  /* 0x00000014102c723c */ /* 0x010fe2000004182c */
[----:B-1----:R-:W-:-:S05]  /*7d10*/  FFMA.FTZ R4, R165, c[0x0][0x23c], -R2 ;  /* 0x00008f00a5047a23 */ /* 0x002fca0000010802 */
[----:B------:R1:W-:Y:S02]  /*7d20*/  MUFU.EX2 R122, R4 ;  /* 0x00000004007a7308 */ /* 0x0003e40000000800 */
[C---:B------:R-:W-:Y:S08]  /*7d30*/  HMMA.16816.F32.BF16 R52, R12.reuse, R20, R96 ;  /* 0x000000140c34723c */ /* 0x040ff00000041860 */
[----:B------:R-:W-:Y:S01]  /*7d40*/  HMMA.16816.F32.BF16 R60, R12, R22, R92 ;  /* 0x000000160c3c723c */ /* 0x000fe2000004185c */
[----:B-1----:R-:W-:-:S07]  /*7d50*/  FFMA.FTZ R4, R162, c[0x0][0x23c], -R2 ;  /* 0x00008f00a2047a23 */ /* 0x002fce0000010802 */
[----:B------:R-:W-:Y:S01]  /*7d60*/  HMMA.16816.F32.BF16 R40, R16, R22, R40 ;  /* 0x000000161028723c */ /* 0x000fe20000041828 */
[----:B------:R-:W1:Y:S01]  /*7d70*/  LDSM.16.MT88.4 R20, [R227+0x9000] ;  /* 0x00900000e314783b */ /* 0x000e620000004200 */
[----:B------:R2:W-:Y:S02]  /*7d80*/  MUFU.EX2 R230, R4 ;  /* 0x0000000400e67308 */ /* 0x0005e40000000800 */
[----:B--2---:R-:W-:-:S06]  /*7d90*/  FFMA.FTZ R4, R176, c[0x0][0x23c], -R0 ;  /* 0x00008f00b0047a23 */ /* 0x004fcc0000010800 */
[----:B------:R2:W-:Y:S01]  /*7da0*/  MUFU.EX2 R150, R4 ;  /* 0x0000000400967308 */ /* 0x0005e20000000800 */
[----:B------:R-:W-:Y:S01]  /*7db0*/  HMMA.16816.F32.BF16 R80, R12, R30, R116 ;  /* 0x0000001e0c50723c */ /* 0x000fe20000041874 */
[----:B--2---:R-:W-:-:S06]  /*7dc0*/  FFMA.FTZ R4, R169, c[0x0][0x23c], -R0 ;  /* 0x00008f00a9047a23 */ /* 0x004fcc0000010800 */
[----:B------:R2:W3:Y:S02]  /*7dd0*/  MUFU.EX2 R235, R4 ;  /* 0x0000000400eb7308 */ /* 0x0004e40000000800 */
        /* <DEDUP_REMOVED lines=10> */
[----:B---3--:R-:W-:Y:S01]  /*7e80*/  IMAD.MOV.U32 R171, RZ, RZ, R235 ;  /* 0x000000ffffab7224 */ /* 0x008fe200078e00eb */
[----:B-1----:R-:W-:Y:S01]  /*7e90*/  HMMA.16816.F32.BF16 R108, R12, R20, R108 ;  /* 0x000000140c6c723c */ /* 0x002fe2000004186c */
[----:B--2---:R-:W-:-:S05]  /*7ea0*/  FFMA.FTZ R4, R166, c[0x0][0x23c], -R7 ;  /* 0x00008f00a6047a23 */ /* 0x004fca0000010807 */
[----:B------:R1:W-:Y:S02]  /*7eb0*/  MUFU.EX2 R115, R4 ;  /* 0x0000000400737308 */ /* 0x0003e40000000800 */
[----:B------:R-:W-:Y:S08]  /*7ec0*/  HMMA.16816.F32.BF16 R104, R12, R22, R104 ;  /* 0x000000160c68723c */ /* 0x000ff00000041868 */
[----:B------:R-:W-:Y:S01]  /*7ed0*/  HMMA.16816.F32.BF16 R76, R16, R20, R56 ;  /* 0x00000014104c723c */ /* 0x000fe20000041838 */
[----:B-1----:R-:W-:-:S07]  /*7ee0*/  FFMA.FTZ R4, R164, c[0x0][0x23c], -R7 ;  /* 0x00008f00a4047a23 */ /* 0x002fce0000010807 */
[----:B------:R-:W-:Y:S01]  /*7ef0*/  HMMA.16816.F32.BF16 R32, R16, R22, R32 ;  /* 0x000000161020723c */ /* 0x000fe20000041820 */
[----:B------:R-:W1:Y:S01]  /*7f00*/  LDSM.16.MT88.4 R20, [R225+0x9800] ;  /* 0x00980000e114783b */ /* 0x000e620000004200 */
[----:B------:R2:W-:Y:S06]  /*7f10*/  MUFU.EX2 R235, R4 ;  /* 0x0000000400eb7308 */ /* 0x0005ec0000000800 */
[----:B------:R-:W-:Y:S01]  /*7f20*/  HMMA.16816.F32.BF16 R68, R12, R28, R100 ;  /* 0x0000001c0c44723c */ /* 0x000fe20000041864 */
[----:B--2---:R-:W-:-:S04]  /*7f30*/  FFMA.FTZ R4, R177, c[0x0][0x23c], -R5 ;  /* 0x00008f00b1047a23 */ /* 0x004fc80000010805 */
[----:B------:R2:W3:Y:S02]  /*7f40*/  MUFU.EX2 R12, R4 ;  /* 0x00000004000c7308 */ /* 0x0004e40000000800 */
[----:B--2---:R-:W-:-:S06]  /*7f50*/  FFMA.FTZ R4, R173, c[0x0][0x23c], -R5 ;  /* 0x00008f00ad047a23 */ /* 0x004fcc0000010805 */
[----:B------:R2:W4:Y:S02]  /*7f60*/  MUFU.EX2 R114, R4 ;  /* 0x0000000400727308 */ /* 0x0005240000000800 */
[----:B--2---:R-:W-:-:S06]  /*7f70*/  FFMA.FTZ R4, R170, c[0x0][0x23c], -R5 ;  /* 0x00008f00aa047a23 */ /* 0x004fcc0000010805 */
[----:B------:R2:W-:Y:S01]  /*7f80*/  MUFU.EX2 R116, R4 ;  /* 0x0000000400747308 */ /* 0x0005e20000000800 */
[----:B------:R-:W-:Y:S01]  /*7f90*/  MOV R170, R138 ;  /* 0x0000008a00aa7202 */ /* 0x000fe20000000f00 */
[----:B--2---:R-:W-:-:S06]  /*7fa0*/  FFMA.FTZ R4, R168, c[0x0][0x23c], -R5 ;  /* 0x00008f00a8047a23 */ /* 0x004fcc0000010805 */
[----:B------:R-:W2:Y:S01]  /*7fb0*/  MUFU.EX2 R158, R4 ;  /* 0x00000004009e7308 */ /* 0x000ea20000000800 */
[----:B---3--:R-:W-:Y:S01]  /*7fc0*/  MOV R168, R12 ;  /* 0x0000000c00a87202 */ /* 0x008fe20000000f00 */
[----:B------:R-:W-:Y:S01]  /*7fd0*/  HMMA.16816.F32.BF16 R100, R16, R30, R48 ;  /* 0x0000001e1064723c */ /* 0x000fe20000041830 */
[----:B------:R-:W-:Y:S01]  /*7fe0*/  F2FP.BF16.PACK_AB R12, R169, R151 ;  /* 0x00000097a90c723e */ /* 0x000fe200000010ff */
[----:B------:R-:W3:Y:S01]  /*7ff0*/  LDSM.16.MT88.4 R28, [R228+0x9800] ;  /* 0x00980000e41c783b */ /* 0x000ee20000004200 */
[----:B----4-:R-:W-:Y:S02]  /*8000*/  F2FP.BF16.PACK_AB R13, R114, R168 ;  /* 0x000000a8720d723e */ /* 0x010fe400000010ff */
[----:B------:R-:W-:-:S03]  /*8010*/  F2FP.BF16.PACK_AB R14, R235, R115 ;  /* 0x00000073eb0e723e */ /* 0x000fc600000010ff */
[----:B------:R-:W-:Y:S01]  /*8020*/  HMMA.16816.F32.BF16 R88, R16, R24, R88 ;  /* 0x000000181058723c */ /* 0x000fe20000041858 */
[----:B--2---:R-:W-:-:S07]  /*8030*/  F2FP.BF16.PACK_AB R15, R158, R116 ;  /* 0x000000749e0f723e */ /* 0x004fce00000010ff */
[----:B------:R-:W-:Y:S01]  /*8040*/  HMMA.16816.F32.BF16 R96, R16, R26, R36 ;  /* 0x0000001a1060723c */ /* 0x000fe20000041824 */
[----:B------:R-:W2:Y:S06]  /*8050*/  LDSM.16.MT88.4 R24, [R226+0x9800] ;  /* 0x00980000e218783b */ /* 0x000eac0000004200 */
[----:B------:R-:W-:Y:S02]  /*8060*/  F2FP.BF16.PACK_AB R16, R170, R160 ;  /* 0x000000a0aa10723e */ /* 0x000fe400000010ff */
[----:B------:R-:W-:Y:S02]  /*8070*/  F2FP.BF16.PACK_AB R17, R171, R150 ;  /* 0x00000096ab11723e */ /* 0x000fe400000010ff */
[----:B------:R-:W-:-:S02]  /*8080*/  F2FP.BF16.PACK_AB R18, R230, R122 ;  /* 0x0000007ae612723e */ /* 0x000fc400000010ff */
[----:B------:R-:W-:Y:S01]  /*8090*/  F2FP.BF16.PACK_AB R19, R167, R117 ;  /* 0x00000075a713723e */ /* 0x000fe200000010ff */
[----:B-1----:R-:W-:Y:S01]  /*80a0*/  HMMA.16816.F32.BF16 R56, R12, R22, R60 ;  /* 0x000000160c38723c */ /* 0x002fe2000004183c */
[----:B------:R-:W-:-:S07]  /*80b0*/  FFMA.FTZ R4, R208, c[0x0][0x23c], -R2 ;  /* 0x00008f00d0047a23 */ /* 0x000fce0000010802 */
[-C--:B------:R-:W-:Y:S01]  /*80c0*/  HMMA.16816.F32.BF16 R36, R16, R20.reuse, R44 ;  /* 0x000000141024723c */ /* 0x080fe2000004182c */
[----:B------:R1:W-:Y:S07]  /*80d0*/  MUFU.EX2 R157, R4 ;  /* 0x00000004009d7308 */ /* 0x0003ee0000000800 */
[----:B------:R-:W-:Y:S08]  /*80e0*/  HMMA.16816.F32.BF16 R44, R12, R20, R52 ;  /* 0x000000140c2c723c */ /* 0x000ff00000041834 */
[----:B------:R-:W-:Y:S01]  /*80f0*/  HMMA.16816.F32.BF16 R52, R16, R22, R40 ;  /* 0x000000161034723c */ /* 0x000fe20000041828 */
[----:B------:R-:W4:Y:S01]  /*8100*/  LDSM.16.MT88.4 R20, [R227+0x9800] ;  /* 0x00980000e314783b */ /* 0x000f220000004200 */
[----:B-1----:R-:W-:-:S04]  /*8110*/  FFMA.FTZ R4, R199, c[0x0][0x23c], -R2 ;  /* 0x00008f00c7047a23 */ /* 0x002fc80000010802 */
[----:B------:R1:W-:Y:S01]  /*8120*/  MUFU.EX2 R113, R4 ;  /* 0x0000000400717308 */ /* 0x0003e20000000800 */
[----:B------:R-:W-:Y:S02]  /*8130*/  IMAD.MOV.U32 R138, RZ, RZ, R156 ;  /* 0x000000ffff8a7224 */ /* 0x000fe400078e009c */
[----:B-1----:R-:W-:-:S05]  /*8140*/  FFMA.FTZ R4, R191, c[0x0][0x23c], -R2 ;  /* 0x00008f00bf047a23 */ /* 0x002fca0000010802 */
[----:B------:R1:W-:Y:S02]  /*8150*/  MUFU.EX2 R118, R4 ;  /* 0x0000000400767308 */ /* 0x0003e40000000800 */
[----:B-1----:R-:W-:-:S06]  /*8160*/  FFMA.FTZ R4, R182, c[0x0][0x23c], -R2 ;  /* 0x00008f00b6047a23 */ /* 0x002fcc0000010802 */
[----:B------:R1:W-:Y:S02]  /*8170*/  MUFU.EX2 R199, R4 ;  /* 0x0000000400c77308 */ /* 0x0003e40000000800 */
[----:B-1----:R-:W-:-:S06]  /*8180*/  FFMA.FTZ R4, R204, c[0x0][0x23c], -R0 ;  /* 0x00008f00cc047a23 */ /* 0x002fcc0000010800 */
[----:B------:R1:W-:Y:S01]  /*8190*/  MUFU.EX2 R156, R4 ;  /* 0x00000004009c7308 */ /* 0x0003e20000000800 */
[----:B---3--:R-:W-:Y:S01]  /*81a0*/  HMMA.16816.F32.BF16 R48, R16, R28, R64 ;  /* 0x0000001c1030723c */ /* 0x008fe20000041840 */
[----:B-1----:R-:W-:-:S06]  /*81b0*/  FFMA.FTZ R4, R201, c[0x0][0x23c], -R0 ;  /* 0x00008f00c9047a23 */ /* 0x002fcc0000010800 */
[----:B------:R1:W-:Y:S01]  /*81c0*/  MUFU.EX2 R112, R4 ;  /* 0x0000000400707308 */ /* 0x0003e20000000800 */
[----:B------:R-:W-:Y:S01]  /*81d0*/  HMMA.16816.F32.BF16 R60, R12, R30, R80 ;  /* 0x0000001e0c3c723c */ /* 0x000fe20000041850 */
[----:B-1----:R-:W-:-:S06]  /*81e0*/  FFMA.FTZ R4, R188, c[0x0][0x23c], -R0 ;  /* 0x00008f00bc047a23 */ /* 0x002fcc0000010800 */
[----:B------:R1:W3:Y:S01]  /*81f0*/  MUFU.EX2 R119, R4 ;  /* 0x0000000400777308 */ /* 0x0002e20000000800 */
[----:B--2---:R-:W-:Y:S01]  /*8200*/  HMMA.16816.F32.BF16 R64, R12, R24, R84 ;  /* 0x000000180c40723c */ /* 0x004fe20000041854 */
[----:B------:R-:W-:-:S07]  /*8210*/  MOV R152, R72 ;  /* 0x0000004800987202 */ /* 0x000fce0000000f00 */
[----:B----4-:R-:W-:Y:S01]  /*8220*/  HMMA.16816.F32.BF16 R84, R12, R20, R108 ;  /* 0x000000140c54723c */ /* 0x010fe2000004186c */
[----:B-1----:R-:W-:-:S07]  /*8230*/  FFMA.FTZ R4, R183, c[0x0][0x23c], -R0 ;  /* 0x00008f00b7047a23 */ /* 0x002fce0000010800 */
[----:B------:R-:W-:Y:S01]  /*8240*/  HMMA.16816.F32.BF16 R80, R12, R22, R104 ;  /* 0x000000160c50723c */ /* 0x000fe20000041868 */
[----:B------:R1:W-:Y:S07]  /*8250*/  MUFU.EX2 R164, R4 ;  /* 0x0000000400a47308 */ /* 0x0003ee0000000800 */
[C---:B------:R-:W-:Y:S08]  /*8260*/  HMMA.16816.F32.BF16 R76, R16.reuse, R20, R76 ;  /* 0x00000014104c723c */ /* 0x040ff0000004184c */
[----:B------:R-:W-:Y:S01]  /*8270*/  HMMA.16816.F32.BF16 R32, R16, R22, R32 ;  /* 0x000000161020723c */ /* 0x000fe20000041820 */
[----:B------:R-:W2:Y:S01]  /*8280*/  LDSM.16.MT88.4 R20, [R225+0xa000] ;  /* 0x00a00000e114783b */ /* 0x000ea20000004200 */
[----:B-1----:R-:W-:-:S04]  /*8290*/  FFMA.FTZ R4, R207, c[0x0][0x23c], -R7 ;  /* 0x00008f00cf047a23 */ /* 0x002fc80000010807 */
[----:B------:R1:W-:Y:S01]  /*82a0*/  MUFU.EX2 R159, R4 ;  /* 0x00000004009f7308 */ /* 0x0003e20000000800 */
[----:B------:R-:W-:Y:S01]  /*82b0*/  MOV R155, R148 ;  /* 0x00000094009b7202 */ /* 0x000fe20000000f00 */
[----:B-1----:R-:W-:-:S06]  /*82c0*/  FFMA.FTZ R4, R200, c[0x0][0x23c], -R7 ;  /* 0x00008f00c8047a23 */ /* 0x002fcc0000010807 */
[----:B------:R1:W4:Y:S02]  /*82d0*/  MUFU.EX2 R72, R4 ;  /* 0x0000000400487308 */ /* 0x0003240000000800 */
[----:B-1----:R-:W-:-:S06]  /*82e0*/  FFMA.FTZ R4, R189, c[0x0][0x23c], -R7 ;  /* 0x00008f00bd047a23 */ /* 0x002fcc0000010807 */
[----:B------:R1:W-:Y:S02]  /*82f0*/  MUFU.EX2 R183, R4 ;  /* 0x0000000400b77308 */ /* 0x0003e40000000800 */
[----:B-1----:R-:W-:-:S06]  /*8300*/  FFMA.FTZ R4, R181, c[0x0][0x23c], -R7 ;  /* 0x00008f00b5047a23 */ /* 0x002fcc0000010807 */
[----:B------:R1:W1:Y:S01]  /*8310*/  MUFU.EX2 R148, R4 ;  /* 0x0000000400947308 */ /* 0x0002620000000800 */
[----:B---3--:R-:W-:Y:S01]  /*8320*/  IMAD.MOV.U32 R181, RZ, RZ, R119 ;  /* 0x000000ffffb57224 */ /* 0x008fe200078e0077 */
[----:B------:R-:W-:Y:S01]  /*8330*/  HMMA.16816.F32.BF16 R40, R12, R28, R68 ;  /* 0x0000001c0c28723c */ /* 0x000fe20000041844 */
[----:B-1----:R-:W-:-:S05]  /*8340*/  FFMA.FTZ R4, R212, c[0x0][0x23c], -R5 ;  /* 0x00008f00d4047a23 */ /* 0x002fca0000010805 */
[----:B------:R1:W-:Y:S02]  /*8350*/  MUFU.EX2 R208, R4 ;  /* 0x0000000400d07308 */ /* 0x0003e40000000800 */
[----:B------:R-:W-:Y:S01]  /*8360*/  HMMA.16816.F32.BF16 R68, R12, R26, R92 ;  /* 0x0000001a0c44723c */ /* 0x000fe2000004185c */
[----:B-1----:R-:W-:-:S05]  /*8370*/  FFMA.FTZ R4, R206, c[0x0][0x23c], -R5 ;  /* 0x00008f00ce047a23 */ /* 0x002fca0000010805 */
[----:B------:R1:W3:Y:S02]  /*8380*/  MUFU.EX2 R212, R4 ;  /* 0x0000000400d47308 */ /* 0x0002e40000000800 */
[C---:B------:R-:W-:Y:S08]  /*8390*/  HMMA.16816.F32.BF16 R92, R16.reuse, R30, R100 ;  /* 0x0000001e105c723c */ /* 0x040ff00000041864 */
[----:B------:R-:W-:Y:S01]  /*83a0*/  HMMA.16816.F32.BF16 R96, R16, R26, R96 ;  /* 0x0000001a1060723c */ /* 0x000fe20000041860 */
[----:B----4-:R-:W-:Y:S01]  /*83b0*/  F2FP.BF16.PACK_AB R12, R72, R159 ;  /* 0x0000009f480c723e */ /* 0x010fe200000010ff */
[----:B------:R-:W-:Y:S01]  /*83c0*/  IMAD.MOV.U32 R123, RZ, RZ, R144 ;  /* 0x000000ffff7b7224 */ /* 0x000fe200078e0090 */
[----:B------:R-:W-:Y:S01]  /*83d0*/  F2FP.BF16.PACK_AB R14, R148, R183 ;  /* 0x000000b7940e723e */ /* 0x000fe200000010ff */
[----:B------:R-:W4:Y:S01]  /*83e0*/  LDSM.16.MT88.4 R28, [R228+0xa000] ;  /* 0x00a00000e41c783b */ /* 0x000f220000004200 */
[----:B-1----:R-:W-:Y:S01]  /*83f0*/  FFMA.FTZ R4, R194, c[0x0][0x23c], -R5 ;  /* 0x00008f00c2047a23 */ /* 0x002fe20000010805 */
[----:B------:R-:W-:-:S02]  /*8400*/  MOV R194, R118 ;  /* 0x0000007600c27202 */ /* 0x000fc40000000f00 */
[----:B------:R-:W-:Y:S01]  /*8410*/  HMMA.16816.F32.BF16 R100, R16, R24, R88 ;  /* 0x000000181064723c */ /* 0x000fe20000041858 */
[----:B------:R1:W-:Y:S01]  /*8420*/  MUFU.EX2 R182, R4 ;  /* 0x0000000400b67308 */ /* 0x0003e20000000800 */
[----:B------:R-:W-:Y:S01]  /*8430*/  IMAD.MOV.U32 R118, RZ, RZ, R149 ;  /* 0x000000ffff767224 */ /* 0x000fe200078e0095 */
[----:B---3--:R-:W-:Y:S01]  /*8440*/  F2FP.BF16.PACK_AB R13, R212, R208 ;  /* 0x000000d0d40d723e */ /* 0x008fe200000010ff */
[----:B------:R-:W3:Y:S03]  /*8450*/  LDSM.16.MT88.4 R24, [R226+0xa000] ;  /* 0x00a00000e218783b */ /* 0x000ee60000004200 */
[----:B------:R-:W-:Y:S02]  /*8460*/  F2FP.BF16.PACK_AB R16, R113, R157 ;  /* 0x0000009d7110723e */ /* 0x000fe400000010ff */
[----:B------:R-:W-:Y:S02]  /*8470*/  F2FP.BF16.PACK_AB R17, R112, R156 ;  /* 0x0000009c7011723e */ /* 0x000fe400000010ff */
[----:B------:R-:W-:-:S02]  /*8480*/  F2FP.BF16.PACK_AB R18, R199, R194 ;  /* 0x000000c2c712723e */ /* 0x000fc400000010ff */
[----:B------:R-:W-:-:S07]  /*8490*/  F2FP.BF16.PACK_AB R19, R164, R181 ;  /* 0x000000b5a413723e */ /* 0x000fce00000010ff */
[----:B--2---:R-:W-:Y:S07]  /*84a0*/  HMMA.16816.F32.BF16 R108, R16, R20, R36 ;  /* 0x00000014106c723c */ /* 0x004fee0000041824 */
[----:B------:R-:W-:Y:S02]  /*84b0*/  FFMA.FTZ R39, R218, c[0x0][0x23c], -R2 ;  /* 0x00008f00da277a23 */ /* 0x000fe40000010802 */
[----:B------:R-:W2:Y:S04]  /*84c0*/  LDL.LU R218, [R1+0x158] ;  /* 0x0001580001da7983 */ /* 0x000ea80000300800 */
[----:B------:R-:W2:Y:S01]  /*84d0*/  LDL.LU R191, [R1+0xc] ;  /* 0x00000c0001bf7983 */ /* 0x000ea20000300800 */
[----:B-1----:R-:W-:-:S04]  /*84e0*/  FFMA.FTZ R4, R186, c[0x0][0x23c], -R5 ;  /* 0x00008f00ba047a23 */ /* 0x002fc80000010805 */
[----:B------:R-:W1:Y:S01]  /*84f0*/  MUFU.EX2 R149, R4 ;  /* 0x0000000400957308 */ /* 0x000e620000000800 */
[----:B------:R-:W-:Y:S01]  /*8500*/  MOV R172, R135 ;  /* 0x0000008700ac7202 */ /* 0x000fe20000000f00 */
[----:B------:R-:W-:Y:S01]  /*8510*/  IMAD.MOV.U32 R135, RZ, RZ, R147 ;  /* 0x000000ffff877224 */ /* 0x000fe200078e0093 */
[----:B------:R-:W-:Y:S01]  /*8520*/  MOV R120, R138 ;  /* 0x0000008a00787202 */ /* 0x000fe20000000f00 */
[----:B------:R-:W-:Y:S01]  /*8530*/  HMMA.16816.F32.BF16 R104, R16, R22, R52 ;  /* 0x000000161068723c */ /* 0x000fe20000041834 */
[----:B------:R-:W-:Y:S02]  /*8540*/  MOV R165, R146 ;  /* 0x0000009200a57202 */ /* 0x000fe40000000f00 */
[----:B------:R-:W-:Y:S02]  /*8550*/  MOV R162, R145 ;  /* 0x0000009100a27202 */ /* 0x000fe40000000f00 */
[----:B------:R-:W-:Y:S02]  /*8560*/  MOV R176, R137 ;  /* 0x0000008900b07202 */ /* 0x000fe40000000f00 */
[----:B-1----:R-:W-:-:S02]  /*8570*/  F2FP.BF16.PACK_AB R15, R149, R182 ;  /* 0x000000b6950f723e */ /* 0x002fc400000010ff */
[----:B------:R-:W-:-:S05]  /*8580*/  MOV R163, R136 ;  /* 0x0000008800a37202 */ /* 0x000fca0000000f00 */
[C---:B------:R-:W-:Y:S08]  /*8590*/  HMMA.16816.F32.BF16 R136, R12.reuse, R20, R44 ;  /* 0x000000140c88723c */ /* 0x040ff0000004182c */
[C---:B------:R-:W-:Y:S01]  /*85a0*/  HMMA.16816.F32.BF16 R144, R12.reuse, R22, R56 ;  /* 0x000000160c90723c */ /* 0x040fe20000041838 */
[----:B------:R-:W1:Y:S01]  /*85b0*/  LDSM.16.MT88.4 R20, [R227+0xa000] ;  /* 0x00a00000e314783b */ /* 0x000e620000004200 */
[----:B------:R-:W-:Y:S01]  /*85c0*/  MOV R174, R154 ;  /* 0x0000009a00ae7202 */ /* 0x000fe20000000f00 */
[----:B------:R-:W-:Y:S01]  /*85d0*/  IMAD.MOV.U32 R121, RZ, RZ, R155 ;  /* 0x000000ffff797224 */ /* 0x000fe200078e009b */
[----:B------:R-:W-:Y:S01]  /*85e0*/  MOV R119, R153 ;  /* 0x0000009900777202 */ /* 0x000fe20000000f00 */
[----:B------:R-:W-:Y:S01]  /*85f0*/  IMAD.MOV.U32 R173, RZ, RZ, R163 ;  /* 0x000000ffffad7224 */ /* 0x000fe200078e00a3 */
[----:B------:R-:W-:Y:S01]  /*8600*/  MOV R177, R176 ;  /* 0x000000b000b17202 */ /* 0x000fe20000000f00 */
[----:B------:R-:W-:Y:S01]  /*8610*/  IMAD.MOV.U32 R175, RZ, RZ, R165 ;  /* 0x000000ffffaf7224 */ /* 0x000fe200078e00a5 */
[----:B----4-:R-:W-:Y:S01]  /*8620*/  HMMA.16816.F32.BF16 R88, R12, R28, R40 ;  /* 0x0000001c0c58723c */ /* 0x010fe20000041828 */
[----:B------:R-:W-:Y:S01]  /*8630*/  MOV R166, R162 ;  /* 0x000000a200a67202 */ /* 0x000fe20000000f00 */
[----:B------:R-:W-:Y:S01]  /*8640*/  IMAD.MOV.U32 R165, RZ, RZ, R118 ;  /* 0x000000ffffa57224 */ /* 0x000fe200078e0076 */
[----:B------:R-:W-:-:S02]  /*8650*/  MOV R163, R172 ;  /* 0x000000ac00a37202 */ /* 0x000fc40000000f00 */
[----:B------:R-:W-:Y:S01]  /*8660*/  MOV R176, R174 ;  /* 0x000000ae00b07202 */ /* 0x000fe20000000f00 */
[----:B------:R-:W-:Y:S01]  /*8670*/  IMAD.MOV.U32 R174, RZ, RZ, R121 ;  /* 0x000000ffffae7224 */ /* 0x000fe200078e0079 */
[----:B------:R-:W-:Y:S01]  /*8680*/  MOV R162, R119 ;  /* 0x0000007700a27202 */ /* 0x000fe20000000f00 */
[----:B---3--:R-:W-:Y:S01]  /*8690*/  HMMA.16816.F32.BF16 R52, R12, R24, R64 ;  /* 0x000000180c34723c */ /* 0x008fe20000041840 */
        /* <DEDUP_REMOVED lines=9> */
[--C-:B------:R-:W-:Y:S01]  /*8730*/  FFMA.FTZ R121, R140, c[0x0][0x23c], -R2.reuse ;  /* 0x00008f008c797a23 */ /* 0x100fe20000010802 */
[C---:B------:R-:W-:Y:S08]  /*8740*/  HMMA.16816.F32.BF16 R56, R12.reuse, R30, R60 ;  /* 0x0000001e0c38723c */ /* 0x040ff0000004183c */
[----:B-1----:R-:W-:Y:S08]  /*8750*/  HMMA.16816.F32.BF16 R40, R12, R22, R80 ;  /* 0x000000160c28723c */ /* 0x002ff00000041850 */
[----:B------:R-:W-:Y:S07]  /*8760*/  HMMA.16816.F32.BF16 R80, R16, R26, R96 ;  /* 0x0000001a1050723c */ /* 0x000fee0000041860 */
[----:B------:R-:W-:-:S02]  /*8770*/  FFMA.FTZ R96, R195, c[0x0][0x23c], -R2 ;  /* 0x00008f00c3607a23 */ /* 0x000fc40000010802 */
[----:B------:R-:W-:Y:S01]  /*8780*/  FFMA.FTZ R97, R184, c[0x0][0x23c], -R2 ;  /* 0x00008f00b8617a23 */ /* 0x000fe20000010802 */
[----:B------:R-:W-:Y:S07]  /*8790*/  HMMA.16816.F32.BF16 R60, R16, R30, R92 ;  /* 0x0000001e103c723c */ /* 0x000fee000004185c */
[--C-:B------:R-:W-:Y:S02]  /*87a0*/  FFMA.FTZ R31, R217, c[0x0][0x23c], -R0.reuse ;  /* 0x00008f00d91f7a23 */ /* 0x100fe40000010800 */
[----:B------:R-:W3:Y:S01]  /*87b0*/  LDL.LU R217, [R1+0x154] ;  /* 0x0001540001d97983 */ /* 0x000ee20000300800 */
[----:B------:R-:W-:-:S03]  /*87c0*/  FFMA.FTZ R30, R215, c[0x0][0x23c], -R0 ;  /* 0x00008f00d71e7a23 */ /* 0x000fc60000010800 */
[----:B------:R-:W4:Y:S01]  /*87d0*/  LDL.LU R215, [R1+0x150] ;  /* 0x0001500001d77983 */ /* 0x000f220000300800 */
[----:B--2---:R-:W-:-:S04]  /*87e0*/  FFMA.FTZ R2, R191, c[0x0][0x23c], -R5 ;  /* 0x00008f00bf027a23 */ /* 0x004fc80000010805 */
[----:B------:R1:W-:Y:S02]  /*87f0*/  MUFU.EX2 R201, R2 ;  /* 0x0000000200c97308 */ /* 0x0003e40000000800 */
[----:B-1----:R-:W-:Y:S02]  /*8800*/  FFMA.FTZ R2, R220, c[0x0][0x23c], -R5 ;  /* 0x00008f00dc027a23 */ /* 0x002fe40000010805 */
[----:B------:R-:W2:Y:S01]  /*8810*/  LDL.LU R220, [R1+0x14c] ;  /* 0x00014c0001dc7983 */ /* 0x000ea20000300800 */
[----:B------:R-:W-:Y:S01]  /*8820*/  MOV R161, R152 ;  /* 0x0000009800a17202 */ /* 0x000fe20000000f00 */
[----:B------:R-:W-:Y:S01]  /*8830*/  HMMA.16816.F32.BF16 R44, R12, R20, R84 ;  /* 0x000000140c2c723c */ /* 0x000fe20000041854 */
[----:B------:R-:W-:-:S07]  /*8840*/  FFMA.FTZ R4, R251, c[0x0][0x23c], -R7 ;  /* 0x00008f00fb047a23 */ /* 0x000fce0000010807 */
[----:B------:R-:W-:Y:S01]  /*8850*/  HMMA.16816.F32.BF16 R152, R16, R28, R48 ;  /* 0x0000001c1098723c */ /* 0x000fe20000041830 */
[----:B------:R1:W-:Y:S07]  /*8860*/  MUFU.EX2 R204, R4 ;  /* 0x0000000400cc7308 */ /* 0x0003ee0000000800 */
[----:B------:R-:W-:Y:S01]  /*8870*/  HMMA.16816.F32.BF16 R48, R12, R26, R68 ;  /* 0x0000001a0c30723c */ /* 0x000fe20000041844 */
[----:B------:R-:W-:Y:S07]  /*8880*/  LDSM.16.MT88.4 R12, [R227+0xa800] ;  /* 0x00a80000e30c783b */ /* 0x000fee0000004200 */
[----:B------:R-:W-:Y:S01]  /*8890*/  HMMA.16816.F32.BF16 R84, R16, R20, R76 ;  /* 0x000000141054723c */ /* 0x000fe2000004184c */
[----:B-1----:R-:W-:-:S07]  /*88a0*/  FFMA.FTZ R4, R246, c[0x0][0x23c], -R7 ;  /* 0x00008f00f6047a23 */ /* 0x002fce0000010807 */
[C---:B------:R-:W-:Y:S01]  /*88b0*/  HMMA.16816.F32.BF16 R68, R16.reuse, R24, R100 ;  /* 0x000000181044723c */ /* 0x040fe20000041864 */
[----:B------:R-:W1:Y:S07]  /*88c0*/  LDSM.16.MT88.4 R24, [R225+0xa800] ;  /* 0x00a80000e118783b */ /* 0x000e6e0000004200 */
[----:B------:R-:W-:Y:S01]  /*88d0*/  HMMA.16816.F32.BF16 R76, R16, R22, R32 ;  /* 0x00000016104c723c */ /* 0x000fe20000041820 */
[----:B------:R-:W1:Y:S04]  /*88e0*/  LDSM.16.MT88.4 R20, [R228+0xa800] ;  /* 0x00a80000e414783b */ /* 0x000e680000004200 */
[----:B------:R-:W1:Y:S01]  /*88f0*/  LDSM.16.MT88.4 R16, [R226+0xa800] ;  /* 0x00a80000e210783b */ /* 0x000e620000004200 */
[----:B------:R3:W1:Y:S01]  /*8900*/  MUFU.EX2 R207, R4 ;  /* 0x0000000400cf7308 */ /* 0x0006620000000800 */
[----:B------:R-:W-:Y:S01]  /*8910*/  MOV R186, R122 ;  /* 0x0000007a00ba7202 */ /* 0x000fe20000000f00 */
[----:B------:R-:W-:Y:S01]  /*8920*/  IMAD.MOV.U32 R94, RZ, RZ, R123 ;  /* 0x000000ffff5e7224 */ /* 0x000fe200078e007b */
[----:B------:R-:W-:Y:S01]  /*8930*/  MOV R252, R124 ;  /* 0x0000007c00fc7202 */ /* 0x000fe20000000f00 */
[----:B------:R-:W-:-:S02]  /*8940*/  IMAD.MOV.U32 R251, RZ, RZ, R125 ;  /* 0x000000fffffb7224 */ /* 0x000fc400078e007d */
[--C-:B------:R-:W-:Y:S02]  /*8950*/  FFMA.FTZ R29, R249, c[0x0][0x23c], -R0.reuse ;  /* 0x00008f00f91d7a23 */ /* 0x100fe40000010800 */
[--C-:B------:R-:W-:Y:S01]  /*8960*/  FFMA.FTZ R28, R222, c[0x0][0x23c], -R0.reuse ;  /* 0x00008f00de1c7a23 */ /* 0x100fe20000010800 */
[----:B------:R3:W-:Y:S01]  /*8970*/  MUFU.EX2 R200, R2 ;  /* 0x0000000200c87308 */ /* 0x0007e20000000800 */
[--C-:B------:R-:W-:Y:S02]  /*8980*/  FFMA.FTZ R98, R216, c[0x0][0x23c], -R0.reuse ;  /* 0x00008f00d8627a23 */ /* 0x100fe40000010800 */
[--C-:B------:R-:W-:Y:S02]  /*8990*/  FFMA.FTZ R99, R209, c[0x0][0x23c], -R0.reuse ;  /* 0x00008f00d1637a23 */ /* 0x100fe40000010800 */
[----:B---3--:R-:W-:Y:S02]  /*89a0*/  FFMA.FTZ R4, R221, c[0x0][0x23c], -R7 ;  /* 0x00008f00dd047a23 */ /* 0x008fe40000010807 */
[----:B------:R-:W-:-:S02]  /*89b0*/  FFMA.FTZ R100, R196, c[0x0][0x23c], -R0 ;  /* 0x00008f00c4647a23 */ /* 0x000fc40000010800 */
[----:B------:R3:W-:Y:S01]  /*89c0*/  MUFU.EX2 R206, R4 ;  /* 0x0000000400ce7308 */ /* 0x0007e20000000800 */
[--C-:B------:R-:W-:Y:S02]  /*89d0*/  FFMA.FTZ R101, R190, c[0x0][0x23c], -R0.reuse ;  /* 0x00008f00be657a23 */ /* 0x100fe40000010800 */
[--C-:B------:R-:W-:Y:S02]  /*89e0*/  FFMA.FTZ R122, R185, c[0x0][0x23c], -R0.reuse ;  /* 0x00008f00b97a7a23 */ /* 0x100fe40000010800 */
[--C-:B------:R-:W-:Y:S02]  /*89f0*/  FFMA.FTZ R123, R180, c[0x0][0x23c], -R0.reuse ;  /* 0x00008f00b47b7a23 */ /* 0x100fe40000010800 */
[--C-:B------:R-:W-:Y:S02]  /*8a00*/  FFMA.FTZ R124, R178, c[0x0][0x23c], -R0.reuse ;  /* 0x00008f00b27c7a23 */ /* 0x100fe40000010800 */
[----:B------:R-:W-:Y:S02]  /*8a10*/  FFMA.FTZ R125, R142, c[0x0][0x23c], -R0 ;  /* 0x00008f008e7d7a23 */ /* 0x000fe40000010800 */
[----:B------:R-:W-:-:S02]  /*8a20*/  FFMA.FTZ R0, R250, c[0x0][0x23c], -R5 ;  /* 0x00008f00fa007a23 */ /* 0x000fc40000010805 */
[----:B------:R-:W-:Y:S02]  /*8a30*/  FFMA.FTZ R2, R245, c[0x0][0x23c], -R5 ;  /* 0x00008f00f5027a23 */ /* 0x000fe40000010805 */
[----:B---3--:R-:W-:Y:S01]  /*8a40*/  FFMA.FTZ R4, R218, c[0x0][0x23c], -R7 ;  /* 0x00008f00da047a23 */ /* 0x008fe20000010807 */
[----:B------:R-:W-:Y:S01]  /*8a50*/  MOV R93, R134 ;  /* 0x00000086005d7202 */ /* 0x000fe20000000f00 */
[----:B------:R-:W-:Y:S01]  /*8a60*/  IMAD.MOV.U32 R221, RZ, RZ, R135 ;  /* 0x000000ffffdd7224 */ /* 0x000fe200078e0087 */
[----:B------:R-:W-:Y:S08]  /*8a70*/  MUFU.EX2 R134, R2 ;  /* 0x0000000200867308 */ /* 0x000ff00000000800 */
[----:B------:R1:W3:Y:S08]  /*8a80*/  MUFU.EX2 R202, R4 ;  /* 0x0000000400ca7308 */ /* 0x0002f00000000800 */
[----:B------:R3:W2:Y:S01]  /*8a90*/  MUFU.EX2 R135, R0 ;  /* 0x0000000000877308 */ /* 0x0006a20000000800 */
[----:B------:R-:W-:Y:S01]  /*8aa0*/  MOV R191, R116 ;  /* 0x0000007400bf7202 */ /* 0x000fe20000000f00 */
[----:B------:R-:W-:Y:S01]  /*8ab0*/  IMAD.MOV.U32 R189, RZ, RZ, R117 ;  /* 0x000000ffffbd7224 */ /* 0x000fe200078e0075 */
[----:B------:R-:W-:Y:S01]  /*8ac0*/  MOV R188, R115 ;  /* 0x0000007300bc7202 */ /* 0x000fe20000000f00 */
[--C-:B----4-:R-:W-:Y:S01]  /*8ad0*/  FFMA.FTZ R34, R215, c[0x0][0x23c], -R7.reuse ;  /* 0x00008f00d7227a23 */ /* 0x110fe20000010807 */
[----:B------:R-:W-:Y:S01]  /*8ae0*/  MOV R95, R114 ;  /* 0x00000072005f7202 */ /* 0x000fe20000000f00 */
[--C-:B------:R-:W-:Y:S01]  /*8af0*/  FFMA.FTZ R33, R217, c[0x0][0x23c], -R7.reuse ;  /* 0x00008f00d9217a23 */ /* 0x100fe20000010807 */
[----:B------:R-:W-:Y:S01]  /*8b00*/  MOV R92, R113 ;  /* 0x00000071005c7202 */ /* 0x000fe20000000f00 */
[--C-:B------:R-:W-:Y:S01]  /*8b10*/  FFMA.FTZ R32, R211, c[0x0][0x23c], -R7.reuse ;  /* 0x00008f00d3207a23 */ /* 0x100fe20000010807 */
[----:B------:R-:W-:Y:S01]  /*8b20*/  MOV R246, R112 ;  /* 0x0000007000f67202 */ /* 0x000fe20000000f00 */
[--C-:B------:R-:W-:Y:S01]  /*8b30*/  FFMA.FTZ R102, R205, c[0x0][0x23c], -R7.reuse ;  /* 0x00008f00cd667a23 */ /* 0x100fe20000010807 */
[----:B------:R-:W-:Y:S01]  /*8b40*/  MOV R185, R6 ;  /* 0x0000000600b97202 */ /* 0x000fe20000000f00 */
[--C-:B------:R-:W-:Y:S01]  /*8b50*/  FFMA.FTZ R103, R198, c[0x0][0x23c], -R7.reuse ;  /* 0x00008f00c6677a23 */ /* 0x100fe20000010807 */
[----:B-1----:R-:W-:Y:S01]  /*8b60*/  F2FP.BF16.PACK_AB R4, R207, R204 ;  /* 0x000000cccf04723e */ /* 0x002fe200000010ff */
[--C-:B------:R-:W-:Y:S01]  /*8b70*/  FFMA.FTZ R112, R192, c[0x0][0x23c], -R7.reuse ;  /* 0x00008f00c0707a23 */ /* 0x100fe20000010807 */
[----:B---3--:R-:W-:Y:S01]  /*8b80*/  F2FP.BF16.PACK_AB R6, R202, R206 ;  /* 0x000000ceca06723e */ /* 0x008fe200000010ff */
        /* <DEDUP_REMOVED lines=9> */
[----:B------:R-:W-:Y:S01]  /*8c20*/  F2FP.BF16.PACK_AB R5, R200, R201 ;  /* 0x000000c9c805723e */ /* 0x000fe200000010ff */
        /* <DEDUP_REMOVED lines=17> */
[----:B------:R-:W-:Y:S02]  /*8d40*/  MOV R249, R173 ;  /* 0x000000ad00f97202 */ /* 0x000fe40000000f00 */
[----:B------:R-:W-:Y:S02]  /*8d50*/  MOV R141, R175 ;  /* 0x000000af008d7202 */ /* 0x000fe40000000f00 */
[----:B------:R-:W-:Y:S02]  /*8d60*/  MOV R195, R162 ;  /* 0x000000a200c37202 */ /* 0x000fe40000000f00 */
[----:B------:R-:W-:-:S02]  /*8d70*/  MOV R142, R128 ;  /* 0x00000080008e7202 */ /* 0x000fc40000000f00 */
[----:B------:R-:W-:Y:S01]  /*8d80*/  MOV R180, R131 ;  /* 0x0000008300b47202 */ /* 0x000fe20000000f00 */
[----:B------:R-:W-:Y:S02]  /*8d90*/  IMAD.MOV.U32 R196, RZ, RZ, R127 ;  /* 0x000000ffffc47224 */ /* 0x000fe400078e007f */
[----:B--2---:R-:W-:Y:S01]  /*8da0*/  FFMA.FTZ R35, R220, c[0x0][0x23c], -R7 ;  /* 0x00008f00dc237a23 */ /* 0x004fe20000010807 */
        /* <DEDUP_REMOVED lines=11> */
[----:B------:R-:W-:Y:S01]  /*8e60*/  IMAD.MOV.U32 R215, RZ, RZ, R250 ;  /* 0x000000ffffd77224 */ /* 0x000fe200078e00fa */
[----:B------:R-:W-:Y:S02]  /*8e70*/  MOV R250, R142 ;  /* 0x0000008e00fa7202 */ /* 0x000fe40000000f00 */
[----:B------:R-:W-:Y:S01]  /*8e80*/  MOV R142, R178 ;  /* 0x000000b2008e7202 */ /* 0x000fe20000000f00 */
        /* <DEDUP_REMOVED lines=8> */
[----:B------:R-:W2:Y:S04]  /*8f10*/  LDL.LU R72, [R1+0x148] ;  /* 0x0001480001487983 */ /* 0x000ea80000300800 */
[----:B------:R-:W3:Y:S04]  /*8f20*/  LDL.LU R217, [R1+0xa4] ;  /* 0x0000a40001d97983 */ /* 0x000ee80000300800 */
[----:B------:R-:W3:Y:S01]  /*8f30*/  LDL.LU R245, [R1+0xa8] ;  /* 0x0000a80001f57983 */ /* 0x000ee20000300800 */
[----:B------:R-:W-:Y:S01]  /*8f40*/  IMAD.MOV.U32 R143, RZ, RZ, R177 ;  /* 0x000000ffff8f7224 */ /* 0x000fe200078e00b1 */
[----:B------:R-:W-:Y:S01]  /*8f50*/  MOV R179, R176 ;  /* 0x000000b000b37202 */ /* 0x000fe20000000f00 */
[----:B------:R-:W-:Y:S01]  /*8f60*/  FADD.FTZ R75, R75, R133 ;  /* 0x000000854b4b7221 */ /* 0x000fe20000010000 */
[----:B------:R-:W-:Y:S01]  /*8f70*/  MOV R176, R129 ;  /* 0x0000008100b07202 */ /* 0x000fe20000000f00 */
[----:B------:R-:W-:Y:S01]  /*8f80*/  MUFU.EX2 R128, R39 ;  /* 0x0000002700807308 */ /* 0x000fe20000000800 */
[----:B------:R-:W-:-:S07]  /*8f90*/  MOV R177, R132 ;  /* 0x0000008400b17202 */ /* 0x000fce0000000f00 */
[----:B------:R-:W-:Y:S08]  /*8fa0*/  MUFU.EX2 R130, R38 ;  /* 0x0000002600827308 */ /* 0x000ff00000000800 */
[----:B------:R-:W-:Y:S08]  /*8fb0*/  MUFU.EX2 R132, R37 ;  /* 0x0000002500847308 */ /* 0x000ff00000000800 */
[----:B------:R-:W-:Y:S08]  /*8fc0*/  MUFU.EX2 R133, R36 ;  /* 0x0000002400857308 */ /* 0x000ff00000000800 */
[----:B------:R-:W-:Y:S08]  /*8fd0*/  MUFU.EX2 R126, R31 ;  /* 0x0000001f007e7308 */ /* 0x000ff00000000800 */
[----:B------:R1:W4:Y:S08]  /*8fe0*/  MUFU.EX2 R127, R30 ;  /* 0x0000001e007f7308 */ /* 0x0003300000000800 */
[----:B------:R4:W-:Y:S08]  /*8ff0*/  MUFU.EX2 R129, R29 ;  /* 0x0000001d00817308 */ /* 0x0009f00000000800 */
[----:B------:R4:W4:Y:S01]  /*9000*/  MUFU.EX2 R131, R28 ;  /* 0x0000001c00837308 */ /* 0x0009220000000800 */
[----:B------:R-:W-:-:S02]  /*9010*/  FADD.FTZ R5, R220, R215 ;  /* 0x000000d7dc057221 */ /* 0x000fc40000010000 */
[----:B------:R-:W-:Y:S02]  /*9020*/  FADD.FTZ R4, R250, R75 ;  /* 0x0000004bfa047221 */ /* 0x000fe40000010000 */
[----:B-1----:R-:W-:Y:S01]  /*9030*/  FADD.FTZ R30, R180, R5 ;  /* 0x00000005b41e7221 */ /* 0x002fe20000010000 */
[----:B----4-:R-:W-:Y:S01]  /*9040*/  F2FP.BF16.PACK_AB R5, R127, R126 ;  /* 0x0000007e7f05723e */ /* 0x010fe200000010ff */
[----:B------:R-:W-:Y:S02]  /*9050*/  FADD.FTZ R29, R142, R7 ;  /* 0x000000078e1d7221 */ /* 0x000fe40000010000 */
[----:B------:R-:W-:Y:S01]  /*9060*/  FADD.FTZ R28, R185, R4 ;  /* 0x00000004b91c7221 */ /* 0x000fe20000010000 */
[----:B------:R-:W-:Y:S02]  /*9070*/  F2FP.BF16.PACK_AB R4, R130, R128 ;  /* 0x000000808204723e */ /* 0x000fe400000010ff */
[----:B------:R-:W-:Y:S01]  /*9080*/  F2FP.BF16.PACK_AB R7, R131, R129 ;  /* 0x000000818307723e */ /* 0x000fe200000010ff */
[----:B------:R-:W-:Y:S08]  /*9090*/  MUFU.EX2 R75, R34 ;  /* 0x00000022004b7308 */ /* 0x000ff00000000800 */
        /* <DEDUP_REMOVED lines=9> */
[----:B------:R-:W-:Y:S01]  /*9130*/  MUFU.EX2 R101, R101 ;  /* 0x0000006500657308 */ /* 0x000fe20000000800 */
        /* <DEDUP_REMOVED lines=11> */
[----:B------:R-:W-:Y:S02]  /*91f0*/  MOV R205, R184 ;  /* 0x000000b800cd7202 */ /* 0x000fe40000000f00 */
[----:B------:R-:W-:-:S02]  /*9200*/  MOV R215, R249 ;  /* 0x000000f900d77202 */ /* 0x000fc40000000f00 */
[----:B------:R-:W-:Y:S02]  /*9210*/  MOV R143, R150 ;  /* 0x00000096008f7202 */ /* 0x000fe40000000f00 */
[----:B------:R-:W-:Y:S02]  /*9220*/  MOV R198, R213 ;  /* 0x000000d500c67202 */ /* 0x000fe40000000f00 */
[----:B------:R-:W-:Y:S01]  /*9230*/  MOV R203, R171 ;  /* 0x000000ab00cb7202 */ /* 0x000fe20000000f00 */
[----:B------:R-:W-:Y:S01]  /*9240*/  IMAD.MOV.U32 R218, RZ, RZ, R194 ;  /* 0x000000ffffda7224 */ /* 0x000fe200078e00c2 */
[----:B------:R-:W-:Y:S01]  /*9250*/  MOV R194, R167 ;  /* 0x000000a700c27202 */ /* 0x000fe20000000f00 */
[----:B------:R-:W-:Y:S01]  /*9260*/  IMAD.MOV.U32 R249, RZ, RZ, R246 ;  /* 0x000000fffff97224 */ /* 0x000fe200078e00f6 */
[----:B------:R-:W-:Y:S01]  /*9270*/  MOV R213, R181 ;  /* 0x000000b500d57202 */ /* 0x000fe20000000f00 */
[----:B---3--:R-:W-:-:S04]  /*9280*/  FADD.FTZ R6, R245, R217 ;  /* 0x000000d9f5067221 */ /* 0x008fc80000010000 */
[----:B------:R-:W-:Y:S01]  /*9290*/  FADD.FTZ R31, R178, R6 ;  /* 0x00000006b21f7221 */ /* 0x000fe20000010000 */
[----:B------:R-:W-:-:S07]  /*92a0*/  F2FP.BF16.PACK_AB R6, R133, R132 ;  /* 0x000000848506723e */ /* 0x000fce00000010ff */
[C---:B------:R-:W-:Y:S01]  /*92b0*/  HMMA.16816.F32.BF16 R52, R4.reuse, R26, R104 ;  /* 0x0000001a0434723c */ /* 0x040fe20000041868 */
[----:B------:R-:W-:Y:S07]  /*92c0*/  MUFU.EX2 R104, R33 ;  /* 0x0000002100687308 */ /* 0x000fee0000000800 */
[C---:B------:R-:W-:Y:S01]  /*92d0*/  HMMA.16816.F32.BF16 R40, R4.reuse, R22, R60 ;  /* 0x000000160428723c */ /* 0x040fe2000004183c */
[----:B------:R-:W-:Y:S07]  /*92e0*/  MUFU.EX2 R62, R35 ;  /* 0x00000023003e7308 */ /* 0x000fee0000000800 */
[C---:B------:R-:W-:Y:S01]  /*92f0*/  HMMA.16816.F32.BF16 R36, R4.reuse, R16, R68 ;  /* 0x000000100424723c */ /* 0x040fe20000041844 */
[----:B------:R1:W3:Y:S07]  /*9300*/  MUFU.EX2 R63, R32 ;  /* 0x00000020003f7308 */ /* 0x0002ee0000000800 */
[C---:B------:R-:W-:Y:S01]  /*9310*/  HMMA.16816.F32.BF16 R56, R4.reuse, R24, R108 ;  /* 0x000000180438723c */ /* 0x040fe2000004186c */
[----:B------:R-:W-:Y:S07]  /*9320*/  LDSM.16.MT88.4 R24, [R225+0xb000] ;  /* 0x00b00000e118783b */ /* 0x000fee0000004200 */
[C---:B------:R-:W-:Y:S01]  /*9330*/  HMMA.16816.F32.BF16 R152, R4.reuse, R20, R152 ;  /* 0x000000140498723c */ /* 0x040fe20000041898 */
[----:B------:R-:W-:Y:S07]  /*9340*/  LDSM.16.MT88.4 R20, [R228+0xb000] ;  /* 0x00b00000e414783b */ /* 0x000fee0000004200 */
[C---:B-1----:R-:W-:Y:S01]  /*9350*/  HMMA.16816.F32.BF16 R32, R4.reuse, R18, R80 ;  /* 0x000000120420723c */ /* 0x042fe20000041850 */
[----:B------:R-:W1:Y:S07]  /*9360*/  LDSM.16.MT88.4 R16, [R226+0xb000] ;  /* 0x00b00000e210783b */ /* 0x000e6e0000004200 */
[C---:B------:R-:W-:Y:S08]  /*9370*/  HMMA.16816.F32.BF16 R84, R4.reuse, R12, R84 ;  /* 0x0000000c0454723c */ /* 0x040ff00000041854 */
[----:B------:R-:W-:Y:S01]  /*9380*/  HMMA.16816.F32.BF16 R44, R4, R14, R76 ;  /* 0x0000000e042c723c */ /* 0x000fe2000004184c */
[----:B------:R-:W4:Y:S01]  /*9390*/  LDSM.16.MT88.4 R12, [R227+0xb000] ;  /* 0x00b00000e30c783b */ /* 0x000f220000004200 */
[----:B------:R2:W-:Y:S08]  /*93a0*/  MUFU.EX2 R61, R2 ;  /* 0x00000002003d7308 */ /* 0x0005f00000000800 */
[----:B------:R-:W1:Y:S01]  /*93b0*/  MUFU.EX2 R60, R0 ;  /* 0x00000000003c7308 */ /* 0x000e620000000800 */
[----:B------:R-:W-:-:S02]  /*93c0*/  FADD.FTZ R4, R209, R31 ;  /* 0x0000001fd1047221 */ /* 0x000fc40000010000 */
[----:B------:R-:W-:Y:S01]  /*93d0*/  FADD.FTZ R5, R216, R30 ;  /* 0x0000001ed8057221 */ /* 0x000fe20000010000 */
[----:B---3--:R-:W-:Y:S01]  /*93e0*/  F2FP.BF16.PACK_AB R6, R63, R104 ;  /* 0x000000683f06723e */ /* 0x008fe200000010ff */
[----:B--2---:R-:W-:Y:S01]  /*93f0*/  FADD.FTZ R30, R72, R4 ;  /* 0x00000004481e7221 */ /* 0x004fe20000010000 */
[----:B------:R-:W-:Y:S01]  /*9400*/  F2FP.BF16.PACK_AB R4, R75, R62 ;  /* 0x0000003e4b04723e */ /* 0x000fe200000010ff */
[----:B------:R-:W-:Y:S01]  /*9410*/  FADD.FTZ R31, R243, R5 ;  /* 0x00000005f31f7221 */ /* 0x000fe20000010000 */
[----:B------:R-:W-:Y:S01]  /*9420*/  F2FP.BF16.PACK_AB R7, R65, R64 ;  /* 0x000000404107723e */ /* 0x000fe200000010ff */
[----:B------:R-:W-:Y:S01]  /*9430*/  FADD.FTZ R2, R196, R29 ;  /* 0x0000001dc4027221 */ /* 0x000fe20000010000 */
[----:B------:R-:W-:Y:S02]  /*9440*/  MOV R196, R179 ;  /* 0x000000b300c47202 */ /* 0x000fe40000000f00 */
[----:B-1----:R-:W-:Y:S01]  /*9450*/  F2FP.BF16.PACK_AB R5, R60, R61 ;  /* 0x0000003d3c05723e */ /* 0x002fe200000010ff */
[----:B------:R-:W-:Y:S01]  /*9460*/  FADD.FTZ R2, R3, R2 ;  /* 0x0000000203027221 */ /* 0x000fe20000010000 */
[----:B------:R-:W-:Y:S01]  /*9470*/  MOV R209, R157 ;  /* 0x0000009d00d17202 */ /* 0x000fe20000000f00 */
[----:B------:R-:W-:-:S02]  /*9480*/  FADD.FTZ R0, R222, R28 ;  /* 0x0000001cde007221 */ /* 0x000fc40000010000 */
[----:B------:R-:W-:Y:S01]  /*9490*/  IMAD.MOV.U32 R217, RZ, RZ, R141 ;  /* 0x000000ffffd97224 */ /* 0x000fe200078e008d */
[----:B------:R-:W-:Y:S01]  /*94a0*/  MOV R245, R140 ;  /* 0x0000008c00f57202 */ /* 0x000fe20000000f00 */
[----:B------:R-:W-:Y:S01]  /*94b0*/  IMAD.MOV.U32 R222, RZ, RZ, R159 ;  /* 0x000000ffffde7224 */ /* 0x000fe200078e009f */
[C---:B------:R-:W-:Y:S01]  /*94c0*/  HMMA.16816.F32.BF16 R176, R4.reuse, R18, R48 ;  /* 0x0000001204b0723c */ /* 0x040fe20000041830 */
[----:B------:R-:W-:Y:S01]  /*94d0*/  IMAD.MOV.U32 R216, RZ, RZ, R156 ;  /* 0x000000ffffd87224 */ /* 0x000fe200078e009c */
[----:B------:R-:W-:Y:S01]  /*94e0*/  MOV R110, R168 ;  /* 0x000000a8006e7202 */ /* 0x000fe20000000f00 */
[----:B------:R-:W-:Y:S01]  /*94f0*/  FADD.FTZ R28, R142, R2 ;  /* 0x000000028e1c7221 */ /* 0x000fe20000010000 */
[----:B------:R-:W1:Y:S01]  /*9500*/  MUFU.EX2 R118, R118 ;  /* 0x0000007600767308 */ /* 0x000e620000000800 */
[----:B------:R-:W-:Y:S01]  /*9510*/  FADD.FTZ R29, R242, R0 ;  /* 0x00000000f21d7221 */ /* 0x000fe20000010000 */
[----:B------:R2:W5:Y:S02]  /*9520*/  LDL.LU R3, [R1+0x144] ;  /* 0x0001440001037983 */ /* 0x0005640000300800 */
[----:B------:R-:W-:Y:S01]  /*9530*/  HMMA.16816.F32.BF16 R136, R4, R24, R136 ;  /* 0x000000180488723c */ /* 0x000fe20000041888 */
[----:B------:R-:W-:-:S07]  /*9540*/  FADD.FTZ R2, R180, R30 ;  /* 0x0000001eb4027221 */ /* 0x000fce0000010000 */
[----:B------:R-:W-:Y:S01]  /*9550*/  HMMA.16816.F32.BF16 R144, R4, R26, R144 ;  /* 0x0000001a0490723c */ /* 0x000fe20000041890 */
[----:B------:R-:W-:-:S07]  /*9560*/  FADD.FTZ R28, R241, R28 ;  /* 0x0000001cf11c7221 */ /* 0x000fce0000010000 */
[----:B------:R-:W-:Y:S01]  /*9570*/  HMMA.16816.F32.BF16 R156, R4, R20, R88 ;  /* 0x00000014049c723c */ /* 0x000fe20000041858 */
[----:B------:R-:W-:-:S07]  /*9580*/  FADD.FTZ R0, R185, R31 ;  /* 0x0000001fb9007221 */ /* 0x000fce0000010000 */
[----:B------:R-:W-:Y:S01]  /*9590*/  HMMA.16816.F32.BF16 R160, R4, R22, R160 ;  /* 0x0000001604a0723c */ /* 0x000fe200000418a0 */
[----:B------:R-:W-:-:S07]  /*95a0*/  FADD.FTZ R29, R196, R29 ;  /* 0x0000001dc41d7221 */ /* 0x000fce0000010000 */
[----:B------:R-:W-:Y:S01]  /*95b0*/  HMMA.16816.F32.BF16 R172, R4, R16, R172 ;  /* 0x0000001004ac723c */ /* 0x000fe200000418ac */
[----:B------:R-:W-:-:S07]  /*95c0*/  MOV R141, R186 ;  /* 0x000000ba008d7202 */ /* 0x000fce0000000f00 */
[C---:B----4-:R-:W-:Y:S08]  /*95d0*/  HMMA.16816.F32.BF16 R188, R4.reuse, R12, R188 ;  /* 0x0000000c04bc723c */ /* 0x050ff000000418bc */
        /* <DEDUP_REMOVED lines=8> */
[----:B------:R-:W3:Y:S01]  /*9660*/  MUFU.EX2 R122, R122 ;  /* 0x0000007a007a7308 */ /* 0x000ee20000000800 */
[----:B------:R-:W-:Y:S01]  /*9670*/  F2FP.BF16.PACK_AB R5, R99, R98 ;  /* 0x000000626305723e */ /* 0x000fe200000010ff */
[----:B------:R2:W5:Y:S01]  /*9680*/  LDL.LU R72, [R1+0x140] ;  /* 0x0001400001487983 */ /* 0x0005620000300800 */
[----:B------:R-:W-:-:S02]  /*9690*/  F2FP.BF16.PACK_AB R6, R97, R96 ;  /* 0x000000606106723e */ /* 0x000fc400000010ff */
[----:B------:R-:W-:Y:S01]  /*96a0*/  F2FP.BF16.PACK_AB R7, R101, R100 ;  /* 0x000000646507723e */ /* 0x000fe200000010ff */
[----:B------:R-:W-:Y:S02]  /*96b0*/  FADD.FTZ R2, R240, R2 ;  /* 0x00000002f0027221 */ /* 0x000fe40000010000 */
[----:B------:R-:W-:Y:S02]  /*96c0*/  FADD.FTZ R0, R239, R0 ;  /* 0x00000000ef007221 */ /* 0x000fe40000010000 */
[----:B------:R-:W-:Y:S01]  /*96d0*/  FADD.FTZ R29, R238, R29 ;  /* 0x0000001dee1d7221 */ /* 0x000fe20000010000 */
[----:B------:R-:W-:Y:S01]  /*96e0*/  MOV R216, R252 ;  /* 0x000000fc00d87202 */ /* 0x000fe20000000f00 */
[----:B------:R-:W-:Y:S01]  /*96f0*/  HMMA.16816.F32.BF16 R184, R4, R12, R84 ;  /* 0x0000000c04b8723c */ /* 0x000fe20000041854 */
[----:B------:R-:W-:Y:S01]  /*9700*/  MOV R107, R141 ;  /* 0x0000008d006b7202 */ /* 0x000fe20000000f00 */
[----:B------:R-:W-:Y:S01]  /*9710*/  IMAD.MOV.U32 R196, RZ, RZ, R247 ;  /* 0x000000ffffc47224 */ /* 0x000fe200078e00f7 */
[----:B------:R-:W-:Y:S01]  /*9720*/  MOV R140, R251 ;  /* 0x000000fb008c7202 */ /* 0x000fe20000000f00 */
[----:B------:R-:W-:Y:S01]  /*9730*/  IMAD.MOV.U32 R209, RZ, RZ, R222 ;  /* 0x000000ffffd17224 */ /* 0x000fe200078e00de */
[----:B------:R-:W-:Y:S01]  /*9740*/  MOV R223, R183 ;  /* 0x000000b700df7202 */ /* 0x000fe20000000f00 */
[----:B------:R-:W4:Y:S01]  /*9750*/  MUFU.EX2 R114, R114 ;  /* 0x0000007200727308 */ /* 0x000f220000000800 */
[----:B------:R-:W-:Y:S01]  /*9760*/  FADD.FTZ R13, R244, R28 ;  /* 0x0000001cf40d7221 */ /* 0x000fe20000010000 */
[----:B------:R-:W-:Y:S01]  /*9770*/  MOV R244, R248 ;  /* 0x000000f800f47202 */ /* 0x000fe20000000f00 */
[----:B------:R2:W5:Y:S01]  /*9780*/  LDL.LU R243, [R1+0x13c] ;  /* 0x00013c0001f37983 */ /* 0x0005620000300800 */
[----:B------:R-:W-:Y:S01]  /*9790*/  MOV R248, R192 ;  /* 0x000000c000f87202 */ /* 0x000fe20000000f00 */
[----:B------:R-:W-:-:S02]  /*97a0*/  IMAD.MOV.U32 R192, RZ, RZ, R211 ;  /* 0x000000ffffc07224 */ /* 0x000fc400078e00d3 */
[----:B------:R-:W-:Y:S01]  /*97b0*/  FADD.FTZ R12, R237, R2 ;  /* 0x00000002ed0c7221 */ /* 0x000fe20000010000 */
[----:B------:R-:W-:Y:S01]  /*97c0*/  HMMA.16816.F32.BF16 R56, R4, R24, R56 ;  /* 0x000000180438723c */ /* 0x000fe20000041838 */
[----:B------:R-:W-:Y:S01]  /*97d0*/  FADD.FTZ R2, R236, R0 ;  /* 0x00000000ec027221 */ /* 0x000fe20000010000 */
[----:B------:R-:W-:Y:S01]  /*97e0*/  MOV R211, R217 ;  /* 0x000000d900d37202 */ /* 0x000fe20000000f00 */
[----:B------:R-:W-:Y:S01]  /*97f0*/  FADD.FTZ R0, R244, R29 ;  /* 0x0000001df4007221 */ /* 0x000fe20000010000 */
[----:B------:R-:W-:Y:S01]  /*9800*/  MOV R217, R245 ;  /* 0x000000f500d97202 */ /* 0x000fe20000000f00 */
[----:B------:R-:W-:-:S03]  /*9810*/  IMAD.MOV.U32 R210, RZ, RZ, R192 ;  /* 0x000000ffffd27224 */ /* 0x000fc600078e00c0 */
[----:B------:R-:W-:Y:S01]  /*9820*/  HMMA.16816.F32.BF16 R52, R4, R26, R52 ;  /* 0x0000001a0434723c */ /* 0x000fe20000041834 */
[----:B------:R-:W-:Y:S01]  /*9830*/  IMAD.MOV.U32 R245, RZ, RZ, R215 ;  /* 0x000000fffff57224 */ /* 0x000fe200078e00d7 */
[----:B------:R-:W-:-:S06]  /*9840*/  MOV R214, R211 ;  /* 0x000000d300d67202 */ /* 0x000fcc0000000f00 */
[----:B------:R-:W-:Y:S01]  /*9850*/  HMMA.16816.F32.BF16 R152, R4, R20, R152 ;  /* 0x000000140498723c */ /* 0x000fe20000041898 */
[----:B------:R-:W-:-:S07]  /*9860*/  MOV R219, R217 ;  /* 0x000000d900db7202 */ /* 0x000fce0000000f00 */
[----:B------:R-:W-:Y:S01]  /*9870*/  HMMA.16816.F32.BF16 R40, R4, R22, R40 ;  /* 0x000000160428723c */ /* 0x000fe20000041828 */
[----:B------:R-:W-:-:S07]  /*9880*/  MOV R252, R199 ;  /* 0x000000c700fc7202 */ /* 0x000fce0000000f00 */
[C---:B------:R-:W-:Y:S08]  /*9890*/  HMMA.16816.F32.BF16 R36, R4.reuse, R16, R36 ;  /* 0x000000100424723c */ /* 0x040ff00000041824 */
[C---:B------:R-:W-:Y:S08]  /*98a0*/  HMMA.16816.F32.BF16 R32, R4.reuse, R18, R32 ;  /* 0x000000120420723c */ /* 0x040ff00000041820 */
[----:B------:R-:W-:Y:S01]  /*98b0*/  HMMA.16816.F32.BF16 R44, R4, R14, R44 ;  /* 0x0000000e042c723c */ /* 0x000fe2000004182c */
[----:B------:R-:W-:Y:S01]  /*98c0*/  IMAD.MOV.U32 R199, RZ, RZ, R151 ;  /* 0x000000ffffc77224 */ /* 0x000fe200078e0097 */
[----:B------:R-:W-:Y:S01]  /*98d0*/  MOV R106, R216 ;  /* 0x000000d8006a7202 */ /* 0x000fe20000000f00 */
[----:B------:R-:W-:Y:S01]  /*98e0*/  IMAD.MOV.U32 R244, RZ, RZ, R245 ;  /* 0x000000fffff47224 */ /* 0x000fe200078e00f5 */
[----:B------:R-:W-:Y:S01]  /*98f0*/  MOV R215, R195 ;  /* 0x000000c300d77202 */ /* 0x000fe20000000f00 */
[----:B------:R-:W-:Y:S01]  /*9900*/  IMAD.MOV.U32 R211, RZ, RZ, R230 ;  /* 0x000000ffffd37224 */ /* 0x000fe200078e00e6 */
[----:B------:R-:W-:Y:S01]  /*9910*/  MOV R217, R194 ;  /* 0x000000c200d97202 */ /* 0x000fe20000000f00 */
[----:B------:R-:W-:Y:S01]  /*9920*/  FADD.FTZ R4, R234, R13 ;  /* 0x0000000dea047221 */ /* 0x000fe20000010000 */
[----:B------:R-:W-:Y:S01]  /*9930*/  MOV R222, R221 ;  /* 0x000000dd00de7202 */ /* 0x000fe20000000f00 */
[----:B------:R-:W-:-:S02]  /*9940*/  FADD.FTZ R6, R233, R12 ;  /* 0x0000000ce9067221 */ /* 0x000fc40000010000 */
[----:B------:R-:W-:Y:S01]  /*9950*/  IMAD.MOV.U32 R247, RZ, RZ, R182 ;  /* 0x000000fffff77224 */ /* 0x000fe200078e00b6 */
[----:B------:R-:W-:Y:S01]  /*9960*/  MOV R251, R149 ;  /* 0x0000009500fb7202 */ /* 0x000fe20000000f00 */
[----:B------:R-:W-:Y:S01]  /*9970*/  FADD.FTZ R5, R232, R2 ;  /* 0x00000002e8057221 */ /* 0x000fe20000010000 */
[----:B------:R-:W1:Y:S01]  /*9980*/  MUFU.EX2 R102, R102 ;  /* 0x0000006600667308 */ /* 0x000e620000000800 */
[----:B------:R-:W-:Y:S01]  /*9990*/  FADD.FTZ R7, R231, R0 ;  /* 0x00000000e7077221 */ /* 0x000fe20000010000 */
[----:B------:R-:W-:Y:S01]  /*99a0*/  LDSM.16.MT88.4 R16, [R227+0xb800] ;  /* 0x00b80000e310783b */ /* 0x000fe20000004200 */
        /* <DEDUP_REMOVED lines=24> */
[----:B------:R-:W-:Y:S01]  /*9b30*/  MOV R219, R142 ;  /* 0x0000008e00db7202 */ /* 0x000fe20000000f00 */
[----:B------:R-:W-:Y:S01]  /*9b40*/  IMAD.MOV.U32 R214, RZ, RZ, R196 ;  /* 0x000000ffffd67224 */ /* 0x000fe200078e00c4 */
[----:B------:R-:W1:Y:S01]  /*9b50*/  LDSM.16.MT88.4 R180, [R226+0xb800] ;  /* 0x00b80000e2b4783b */ /* 0x000e620000004200 */
[----:B------:R-:W-:Y:S01]  /*9b60*/  FADD.FTZ R0, R110, R4 ;  /* 0x000000046e007221 */ /* 0x000fe20000010000 */
[----:B------:R-:W-:Y:S01]  /*9b70*/  MOV R244, R198 ;  /* 0x000000c600f47202 */ /* 0x000fe20000000f00 */
        /* <DEDUP_REMOVED lines=91> */
[----:B-1----:R-:W-:Y:S02]  /*a130*/  FADD.FTZ R5, R118, R5 ;  /* 0x0000000576057221 */ /* 0x002fe40000010000 */
[----:B---3--:R-:W-:Y:S02]  /*a140*/  FADD.FTZ R4, R122, R4 ;  /* 0x000000047a047221 */ /* 0x008fe40000010000 */
[----:B----4-:R-:W-:Y:S02]  /*a150*/  FADD.FTZ R0, R114, R0 ;  /* 0x0000000072007221 */ /* 0x010fe40000010000 */
        /* <DEDUP_REMOVED lines=51> */
[----:B------:R-:W-:Y:S01]  /*a490*/  STL [R1+0xfc], R74 ;  /* 0x0000fc4a01007387 */ /* 0x000fe20000100800 */
[----:B------:R-:W-:Y:S01]  /*a4a0*/  IMAD.U32 R7, RZ, RZ, UR10 ;  /* 0x0000000aff077e24 */ /* 0x000fe2000f8e00ff */
[----:B------:R-:W-:Y:S01]  /*a4b0*/  UIMAD UR7, UR8, UR27, UR7 ;  /* 0x0000001b080772a4 */ /* 0x000fe2000f8e0207 */
[----:B------:R-:W-:Y:S01]  /*a4c0*/  IMAD.U32 R12, RZ, RZ, UR10 ;  /* 0x0000000aff0c7e24 */ /* 0x000fe2000f8e00ff */
[----:B------:R-:W-:Y:S04]  /*a4d0*/  STL [R1+0xf8], R73 ;  /* 0x0000f84901007387 */ /* 0x000fe80000100800 */
[----:B-----5:R-:W-:Y:S04]  /*a4e0*/  STL [R1+0xf4], R72 ;  /* 0x0000f44801007387 */ /* 0x020fe80000100800 */
[----:B------:R-:W-:Y:S04]  /*a4f0*/  STL [R1+0xf0], R3 ;  /* 0x0000f00301007387 */ /* 0x000fe80000100800 */
        /* <DEDUP_REMOVED lines=20> */
[----:B------:R-:W-:Y:S01]  /*a640*/  @P1 STS.128 [R243+0x8000], RZ ;  /* 0x008000fff3001388 */ /* 0x000fe20000000c00 */
        /* <DEDUP_REMOVED lines=76> */
[----:B------:R-:W4:Y:S04]  /*ab10*/  LDSM.16.M88.4 R48, [R224+0x5000] ;  /* 0x00500000e030783b */ /* 0x000f280000000200 */
[----:B-1----:R-:W1:Y:S04]  /*ab20*/  LDSM.16.M88.4 R20, [R224+0x4800] ;  /* 0x00480000e014783b */ /* 0x002e680000000200 */
[----:B---3--:R-:W-:Y:S04]  /*ab30*/  LDSM.16.M88.4 R24, [R234+0x2000] ;  /* 0x00200000ea18783b */ /* 0x008fe80000000200 */
[----:B--2---:R-:W-:Y:S04]  /*ab40*/  LDSM.16.M88.4 R28, [R234] ;  /* 0x00000000ea1c783b */ /* 0x004fe80000000200 */
[----:B------:R-:W-:Y:S04]  /*ab50*/  LDSM.16.M88.4 R40, [R230+0x4800] ;  /* 0x00480000e628783b */ /* 0x000fe80000000200 */
[----:B----4-:R-:W-:Y:S04]  /*ab60*/  LDSM.16.M88.4 R16, [R224+0x5800] ;  /* 0x00580000e010783b */ /* 0x010fe80000000200 */
[----:B------:R-:W-:Y:S04]  /*ab70*/  LDSM.16.M88.4 R44, [R230+0x4000] ;  /* 0x00400000e62c783b */ /* 0x000fe80000000200 */
[----:B------:R-:W-:Y:S01]  /*ab80*/  LDSM.16.M88.4 R12, [R224+0x6000] ;  /* 0x00600000e00c783b */ /* 0x000fe20000000200 */
[-C--:B------:R-:W-:Y:S03]  /*ab90*/  HMMA.16816.F32.BF16 R96, R36, R4.reuse, RZ ;  /* 0x000000042460723c */ /* 0x080fe600000418ff */
[----:B------:R-:W-:Y:S04]  /*aba0*/  LDSM.16.M88.4 R60, [R224+0x6800] ;  /* 0x00680000e03c783b */ /* 0x000fe80000000200 */
[----:B------:R-:W0:Y:S01]  /*abb0*/  LDGDEPBAR ;  /* 0x00000000000079af */ /* 0x000e220000000000 */
[C---:B------:R-:W-:Y:S08]  /*abc0*/  HMMA.16816.F32.BF16 R92, R32.reuse, R4, RZ ;  /* 0x00000004205c723c */ /* 0x040ff000000418ff */
[-C--:B------:R-:W-:Y:S08]  /*abd0*/  HMMA.16816.F32.BF16 R88, R32, R6.reuse, RZ ;  /* 0x000000062058723c */ /* 0x080ff000000418ff */
[----:B------:R-:W-:Y:S01]  /*abe0*/  HMMA.16816.F32.BF16 R84, R36, R6, RZ ;  /* 0x000000062454723c */ /* 0x000fe200000418ff */
[----:B------:R-:W2:Y:S07]  /*abf0*/  LDSM.16.M88.4 R4, [R230+0x5000] ;  /* 0x00500000e604783b */ /* 0x000eae0000000200 */
[----:B------:R-:W-:Y:S08]  /*ac00*/  HMMA.16816.F32.BF16 R52, R32, R48, RZ ;  /* 0x000000302034723c */ /* 0x000ff000000418ff */
[C---:B-1----:R-:W-:Y:S08]  /*ac10*/  HMMA.16816.F32.BF16 R64, R36.reuse, R22, RZ ;  /* 0x000000162440723c */ /* 0x042ff000000418ff */
[-C--:B------:R-:W-:Y:S08]  /*ac20*/  HMMA.16816.F32.BF16 R80, R36, R20.reuse, RZ ;  /* 0x000000142450723c */ /* 0x080ff000000418ff */
[C---:B------:R-:W-:Y:S08]  /*ac30*/  HMMA.16816.F32.BF16 R76, R32.reuse, R20, RZ ;  /* 0x00000014204c723c */ /* 0x040ff000000418ff */
[----:B------:R-:W-:Y:S08]  /*ac40*/  HMMA.16816.F32.BF16 R68, R32, R22, RZ ;  /* 0x000000162044723c */ /* 0x000ff000000418ff */
[----:B------:R-:W-:Y:S08]  /*ac50*/  HMMA.16816.F32.BF16 R56, R36, R48, RZ ;  /* 0x000000302438723c */ /* 0x000ff000000418ff */
[-C--:B------:R-:W-:Y:S08]  /*ac60*/  HMMA.16816.F32.BF16 R20, R32, R50.reuse, RZ ;  /* 0x000000322014723c */ /* 0x080ff000000418ff */
[----:B------:R-:W-:Y:S08]  /*ac70*/  HMMA.16816.F32.BF16 R48, R36, R50, RZ ;  /* 0x000000322430723c */ /* 0x000ff000000418ff */
[----:B--2---:R-:W-:Y:S01]  /*ac80*/  HMMA.16816.F32.BF16 R132, R24, R4, R52 ;  /* 0x000000041884723c */ /* 0x004fe20000041834 */
[----:B------:R-:W1:Y:S07]  /*ac90*/  LDSM.16.M88.4 R52, [R230+0x5800] ;  /* 0x00580000e634783b */ /* 0x000e6e0000000200 */
[C---:B------:R-:W-:Y:S08]  /*aca0*/  HMMA.16816.F32.BF16 R204, R28.reuse, R42, R64 ;  /* 0x0000002a1ccc723c */ /* 0x040ff00000041840 */
[----:B------:R-:W-:Y:S01]  /*acb0*/  HMMA.16816.F32.BF16 R200, R28, R4, R56 ;  /* 0x000000041cc8723c */ /* 0x000fe20000041838 */
[----:B------:R-:W2:Y:S07]  /*acc0*/  LDSM.16.M88.4 R56, [R230+0x6800] ;  /* 0x00680000e638783b */ /* 0x000eae0000000200 */
[----:B------:R-:W-:Y:S08]  /*acd0*/  HMMA.16816.F32.BF16 R64, R32, R16, RZ ;  /* 0x000000102040723c */ /* 0x000ff000000418ff */
[-C--:B------:R-:W-:Y:S08]  /*ace0*/  HMMA.16816.F32.BF16 R220, R28, R44.reuse, R96 ;  /* 0x0000002c1cdc723c */ /* 0x080ff00000041860 */
[C---:B------:R-:W-:Y:S08]  /*acf0*/  HMMA.16816.F32.BF16 R124, R24.reuse, R44, R92 ;  /* 0x0000002c187c723c */ /* 0x040ff0000004185c */
[-C--:B------:R-:W-:Y:S08]  /*ad00*/  HMMA.16816.F32.BF16 R128, R24, R46.reuse, R88 ;  /* 0x0000002e1880723c */ /* 0x080ff00000041858 */
[----:B------:R-:W-:Y:S01]  /*ad10*/  HMMA.16816.F32.BF16 R120, R28, R46, R84 ;  /* 0x0000002e1c78723c */ /* 0x000fe20000041854 */
[----:B------:R-:W-:Y:S07]  /*ad20*/  LDSM.16.M88.4 R44, [R235] ;  /* 0x00000000eb2c783b */ /* 0x000fee0000000200 */
[----:B------:R-:W-:Y:S01]  /*ad30*/  HMMA.16816.F32.BF16 R116, R24, R6, R20 ;  /* 0x000000061874723c */ /* 0x000fe20000041814 */
[----:B------:R-:W3:Y:S07]  /*ad40*/  LDSM.16.M88.4 R20, [R232] ;  /* 0x00000000e814783b */ /* 0x000eee0000000200 */
[-C--:B------:R-:W-:Y:S08]  /*ad50*/  HMMA.16816.F32.BF16 R216, R28, R40.reuse, R80 ;  /* 0x000000281cd8723c */ /* 0x080ff00000041850 */
[C---:B------:R-:W-:Y:S08]  /*ad60*/  HMMA.16816.F32.BF16 R212, R24.reuse, R40, R76 ;  /* 0x0000002818d4723c */ /* 0x040ff0000004184c */
[----:B------:R-:W-:Y:S01]  /*ad70*/  HMMA.16816.F32.BF16 R208, R24, R42, R68 ;  /* 0x0000002a18d0723c */ /* 0x000fe20000041844 */
[----:B------:R-:W4:Y:S07]  /*ad80*/  LDSM.16.M88.4 R40, [R242] ;  /* 0x00000000f228783b */ /* 0x000f2e0000000200 */
[----:B------:R-:W-:Y:S08]  /*ad90*/  HMMA.16816.F32.BF16 R68, R36, R16, RZ ;  /* 0x000000102444723c */ /* 0x000ff000000418ff */
[-C--:B------:R-:W-:Y:S08]  /*ada0*/  HMMA.16816.F32.BF16 R76, R32, R18.reuse, RZ ;  /* 0x00000012204c723c */ /* 0x080ff000000418ff */
[C---:B------:R-:W-:Y:S01]  /*adb0*/  HMMA.16816.F32.BF16 R88, R36.reuse, R18, RZ ;  /* 0x000000122458723c */ /* 0x040fe200000418ff */
[----:B------:R-:W1:Y:S07]  /*adc0*/  LDSM.16.M88.4 R16, [R232+0x2000] ;  /* 0x00200000e810783b */ /* 0x000e6e0000000200 */
[-C--:B------:R-:W-:Y:S08]  /*add0*/  HMMA.16816.F32.BF16 R100, R36, R12.reuse, RZ ;  /* 0x0000000c2464723c */ /* 0x080ff000000418ff */
[C---:B------:R-:W-:Y:S08]  /*ade0*/  HMMA.16816.F32.BF16 R96, R32.reuse, R12, RZ ;  /* 0x0000000c2060723c */ /* 0x040ff000000418ff */
[-C--:B------:R-:W-:Y:S08]  /*adf0*/  HMMA.16816.F32.BF16 R92, R32, R14.reuse, RZ ;  /* 0x0000000e205c723c */ /* 0x080ff000000418ff */
[----:B------:R-:W-:Y:S01]  /*ae00*/  HMMA.16816.F32.BF16 R84, R36, R14, RZ ;  /* 0x0000000e2454723c */ /* 0x000fe200000418ff */
[----:B------:R-:W2:Y:S07]  /*ae10*/  LDSM.16.M88.4 R12, [R241] ;  /* 0x00000000f10c783b */ /* 0x000eae0000000200 */
[----:B------:R-:W-:Y:S01]  /*ae20*/  HMMA.16816.F32.BF16 R112, R28, R6, R48 ;  /* 0x000000061c70723c */ /* 0x000fe20000041830 */
[----:B------:R-:W3:Y:S04]  /*ae30*/  LDSM.16.M88.4 R4, [R240] ;  /* 0x00000000f004783b */ /* 0x000ee80000000200 */
[----:B------:R-:W3:Y:S03]  /*ae40*/  LDSM.16.M88.4 R48, [R230+0x6000] ;  /* 0x00600000e630783b */ /* 0x000ee60000000200 */
[----:B------:R-:W-:Y:S08]  /*ae50*/  HMMA.16816.F32.BF16 R108, R32, R60, RZ ;  /* 0x0000003c206c723c */ /* 0x000ff000000418ff */
[-C--:B-1----:R-:W-:Y:S08]  /*ae60*/  HMMA.16816.F32.BF16 R64, R24, R52.reuse, R64 ;  /* 0x000000341840723c */ /* 0x082ff00000041840 */
[----:B------:R-:W-:Y:S08]  /*ae70*/  HMMA.16816.F32.BF16 R104, R28, R52, R68 ;  /* 0x000000341c68723c */ /* 0x000ff00000041844 */
[C---:B------:R-:W-:Y:S08]  /*ae80*/  HMMA.16816.F32.BF16 R68, R24.reuse, R54, R76 ;  /* 0x000000361844723c */ /* 0x040ff0000004184c */
[----:B--2---:R-:W-:Y:S08]  /*ae90*/  HMMA.16816.F32.BF16 R76, R24, R56, R108 ;  /* 0x00000038184c723c */ /* 0x004ff0000004186c */
[C---:B---3--:R-:W-:Y:S08]  /*aea0*/  HMMA.16816.F32.BF16 R108, R20.reuse, R44, R220 ;  /* 0x0000002c146c723c */ /* 0x048ff000000418dc */
[-C--:B----4-:R-:W-:Y:S08]  /*aeb0*/  HMMA.16816.F32.BF16 R220, R20, R40.reuse, R216 ;  /* 0x0000002814dc723c */ /* 0x090ff000000418d8 */
[C---:B------:R-:W-:Y:S08]  /*aec0*/  HMMA.16816.F32.BF16 R216, R16.reuse, R40, R212 ;  /* 0x0000002810d8723c */ /* 0x040ff000000418d4 */
[-C--:B------:R-:W-:Y:S08]  /*aed0*/  HMMA.16816.F32.BF16 R212, R16, R42.reuse, R208 ;  /* 0x0000002a10d4723c */ /* 0x080ff000000418d0 */
[C---:B------:R-:W-:Y:S01]  /*aee0*/  HMMA.16816.F32.BF16 R208, R20.reuse, R42, R204 ;  /* 0x0000002a14d0723c */ /* 0x040fe200000418cc */
[----:B------:R-:W-:Y:S07]  /*aef0*/  LDSM.16.M88.4 R40, [R229] ;  /* 0x00000000e528783b */ /* 0x000fee0000000200 */
[-C--:B------:R-:W-:Y:S08]  /*af00*/  HMMA.16816.F32.BF16 R204, R20, R12.reuse, R200 ;  /* 0x0000000c14cc723c */ /* 0x080ff000000418c8 */
[C---:B------:R-:W-:Y:S08]  /*af10*/  HMMA.16816.F32.BF16 R132, R16.reuse, R12, R132 ;  /* 0x0000000c1084723c */ /* 0x040ff00000041884 */
[-C--:B------:R-:W-:Y:S08]  /*af20*/  HMMA.16816.F32.BF16 R116, R16, R14.reuse, R116 ;  /* 0x0000000e1074723c */ /* 0x080ff00000041874 */
[----:B------:R-:W-:Y:S08]  /*af30*/  HMMA.16816.F32.BF16 R112, R20, R14, R112 ;  /* 0x0000000e1470723c */ /* 0x000ff00000041870 */
[----:B------:R-:W-:Y:S08]  /*af40*/  HMMA.16816.F32.BF16 R52, R28, R54, R88 ;  /* 0x000000361c34723c */ /* 0x000ff00000041858 */
[----:B------:R-:W-:Y:S08]  /*af50*/  HMMA.16816.F32.BF16 R12, R16, R4, R64 ;  /* 0x00000004100c723c */ /* 0x000ff00000041840 */
[----:B------:R-:W-:Y:S08]  /*af60*/  HMMA.16816.F32.BF16 R80, R36, R60, RZ ;  /* 0x0000003c2450723c */ /* 0x000ff000000418ff */
[----:B------:R-:W-:Y:S08]  /*af70*/  HMMA.16816.F32.BF16 R244, R20, R6, R52 ;  /* 0x0000000614f4723c */ /* 0x000ff00000041834 */
[----:B------:R-:W-:Y:S01]  /*af80*/  IMAD.MOV.U32 R67, RZ, RZ, R12 ;  /* 0x000000ffff437224 */ /* 0x000fe200078e000c */
[----:B------:R-:W-:Y:S01]  /*af90*/  HMMA.16816.F32.BF16 R52, R36, R62, RZ ;  /* 0x0000003e2434723c */ /* 0x000fe200000418ff */
[----:B------:R-:W-:-:S02]  /*afa0*/  IMAD.MOV.U32 R66, RZ, RZ, R13 ;  /* 0x000000ffff427224 */ /* 0x000fc400078e000d */
[----:B------:R-:W-:Y:S02]  /*afb0*/  IMAD.MOV.U32 R65, RZ, RZ, R14 ;  /* 0x000000ffff417224 */ /* 0x000fe400078e000e */
[----:B------:R-:W-:-:S03]  /*afc0*/  IMAD.MOV.U32 R64, RZ, RZ, R15 ;  /* 0x000000ffff407224 */ /* 0x000fc600078e000f */
[----:B------:R-:W-:Y:S08]  /*afd0*/  HMMA.16816.F32.BF16 R12, R32, R62, RZ ;  /* 0x0000003e200c723c */ /* 0x000ff000000418ff */
[C---:B------:R-:W-:Y:S08]  /*afe0*/  HMMA.16816.F32.BF16 R124, R16.reuse, R44, R124 ;  /* 0x0000002c107c723c */ /* 0x040ff0000004187c */
[-C--:B------:R-:W-:Y:S08]  /*aff0*/  HMMA.16816.F32.BF16 R128, R16, R46.reuse, R128 ;  /* 0x0000002e1080723c */ /* 0x080ff00000041880 */
[C---:B------:R-:W-:Y:S01]  /*b000*/  HMMA.16816.F32.BF16 R120, R20.reuse, R46, R120 ;  /* 0x0000002e1478723c */ /* 0x040fe20000041878 */
[----:B------:R-:W1:Y:S07]  /*b010*/  LDSM.16.M88.4 R44, [R238] ;  /* 0x00000000ee2c783b */ /* 0x000e6e0000000200 */
[----:B------:R-:W-:Y:S08]  /*b020*/  HMMA.16816.F32.BF16 R72, R20, R4, R104 ;  /* 0x000000041448723c */ /* 0x000ff00000041868 */
[----:B------:R-:W-:Y:S01]  /*b030*/  HMMA.16816.F32.BF16 R248, R16, R6, R68 ;  /* 0x0000000610f8723c */ /* 0x000fe20000041844 */
[----:B------:R-:W2:Y:S07]  /*b040*/  LDSM.16.M88.4 R4, [R233+0x2000] ;  /* 0x00200000e904783b */ /* 0x000eae0000000200 */
[----:B------:R-:W-:Y:S08]  /*b050*/  HMMA.16816.F32.BF16 R80, R28, R56, R80 ;  /* 0x000000381c50723c */ /* 0x000ff00000041850 */
[----:B------:R-:W-:Y:S01]  /*b060*/  HMMA.16816.F32.BF16 R60, R24, R58, R12 ;  /* 0x0000003a183c723c */ /* 0x000fe2000004180c */
[----:B------:R-:W-:Y:S01]  /*b070*/  LDSM.16.M88.4 R12, [R233] ;  /* 0x00000000e90c783b */ /* 0x000fe20000000200 */
[----:B------:R-:W-:-:S02]  /*b080*/  IMAD.MOV.U32 R107, RZ, RZ, R72 ;  /* 0x000000ffff6b7224 */ /* 0x000fc400078e0048 */
[----:B------:R-:W-:Y:S02]  /*b090*/  IMAD.MOV.U32 R106, RZ, RZ, R73 ;  /* 0x000000ffff6a7224 */ /* 0x000fe400078e0049 */
[----:B------:R-:W-:Y:S02]  /*b0a0*/  IMAD.MOV.U32 R105, RZ, RZ, R74 ;  /* 0x000000ffff697224 */ /* 0x000fe400078e004a */
[C---:B------:R-:W-:Y:S01]  /*b0b0*/  HMMA.16816.F32.BF16 R52, R28.reuse, R58, R52 ;  /* 0x0000003a1c34723c */ /* 0x040fe20000041834 */
[----:B------:R-:W-:Y:S01]  /*b0c0*/  IMAD.MOV.U32 R104, RZ, RZ, R75 ;  /* 0x000000ffff687224 */ /* 0x000fe200078e004b */
[----:B------:R-:W-:Y:S06]  /*b0d0*/  LDSM.16.M88.4 R56, [R224+0x7000] ;  /* 0x00700000e038783b */ /* 0x000fec0000000200 */
[-C--:B------:R-:W-:Y:S08]  /*b0e0*/  HMMA.16816.F32.BF16 R100, R28, R48.reuse, R100 ;  /* 0x000000301c64723c */ /* 0x080ff00000041864 */
[C---:B------:R-:W-:Y:S08]  /*b0f0*/  HMMA.16816.F32.BF16 R96, R24.reuse, R48, R96 ;  /* 0x000000301860723c */ /* 0x040ff00000041860 */
[-C--:B------:R-:W-:Y:S08]  /*b100*/  HMMA.16816.F32.BF16 R92, R24, R50.reuse, R92 ;  /* 0x00000032185c723c */ /* 0x080ff0000004185c */
[----:B------:R-:W-:Y:S01]  /*b110*/  HMMA.16816.F32.BF16 R84, R28, R50, R84 ;  /* 0x000000321c54723c */ /* 0x000fe20000041854 */
[----:B------:R-:W3:Y:S07]  /*b120*/  LDSM.16.M88.4 R48, [R239] ;  /* 0x00000000ef30783b */ /* 0x000eee0000000200 */
[-C--:B-1----:R-:W-:Y:S08]  /*b130*/  HMMA.16816.F32.BF16 R88, R20, R44.reuse, R80 ;  /* 0x0000002c1458723c */ /* 0x082ff00000041850 */
[C---:B------:R-:W-:Y:S08]  /*b140*/  HMMA.16816.F32.BF16 R76, R16.reuse, R44, R76 ;  /* 0x0000002c104c723c */ /* 0x040ff0000004184c */
[-C--:B------:R-:W-:Y:S08]  /*b150*/  HMMA.16816.F32.BF16 R80, R16, R46.reuse, R60 ;  /* 0x0000002e1050723c */ /* 0x080ff0000004183c */
[----:B------:R-:W-:Y:S01]  /*b160*/  HMMA.16816.F32.BF16 R68, R20, R46, R52 ;  /* 0x0000002e1444723c */ /* 0x000fe20000041834 */
[----:B------:R-:W-:Y:S07]  /*b170*/  LDSM.16.M88.4 R52, [R230+0x7000] ;  /* 0x00700000e634783b */ /* 0x000fee0000000200 */
[----:B--2---:R-:W-:Y:S07]  /*b180*/  HMMA.16816.F32.BF16 R44, R4, R42, R128 ;  /* 0x0000002a042c723c */ /* 0x004fee0000041880 */
[----:B------:R-:W-:Y:S01]  /*b190*/  IMAD.MOV.U32 R128, RZ, RZ, R107 ;  /* 0x000000ffff807224 */ /* 0x000fe200078e006b */
[----:B---3--:R-:W-:Y:S01]  /*b1a0*/  HMMA.16816.F32.BF16 R200, R20, R48, R100 ;  /* 0x0000003014c8723c */ /* 0x008fe20000041864 */
[----:B------:R-:W-:-:S02]  /*b1b0*/  IMAD.MOV.U32 R129, RZ, RZ, R106 ;  /* 0x000000ffff817224 */ /* 0x000fc400078e006a */
[----:B------:R-:W-:Y:S02]  /*b1c0*/  IMAD.MOV.U32 R130, RZ, RZ, R105 ;  /* 0x000000ffff827224 */ /* 0x000fe400078e0069 */
[----:B------:R-:W-:-:S03]  /*b1d0*/  IMAD.MOV.U32 R131, RZ, RZ, R104 ;  /* 0x000000ffff837224 */ /* 0x000fc600078e0068 */
[-C--:B------:R-:W-:Y:S08]  /*b1e0*/  HMMA.16816.F32.BF16 R124, R4, R40.reuse, R124 ;  /* 0x00000028047c723c */ /* 0x080ff0000004187c */
[----:B------:R-:W-:Y:S01]  /*b1f0*/  IMAD.MOV.U32 R73, RZ, RZ, R45 ;  /* 0x000000ffff497224 */ /* 0x000fe200078e002d */
[----:B------:R-:W-:Y:S01]  /*b200*/  HMMA.16816.F32.BF16 R100, R12, R40, R108 ;  /* 0x000000280c64723c */ /* 0x000fe2000004186c */
[----:B------:R-:W-:-:S02]  /*b210*/  IMAD.MOV.U32 R72, RZ, RZ, R44 ;  /* 0x000000ffff487224 */ /* 0x000fc400078e002c */
[----:B------:R-:W-:Y:S02]  /*b220*/  IMAD.MOV.U32 R252, RZ, RZ, R46 ;  /* 0x000000fffffc7224 */ /* 0x000fe400078e002e */
[----:B------:R-:W-:Y:S02]  /*b230*/  IMAD.MOV.U32 R75, RZ, RZ, R47 ;  /* 0x000000ffff4b7224 */ /* 0x000fe400078e002f */
[----:B------:R-:W1:Y:S01]  /*b240*/  LDSM.16.M88.4 R44, [R229+0x800] ;  /* 0x00080000e52c783b */ /* 0x000e620000000200 */
[----:B------:R-:W-:Y:S03]  /*b250*/  HMMA.16816.F32.BF16 R104, R12, R42, R120 ;  /* 0x0000002a0c68723c */ /* 0x000fe60000041878 */
[----:B------:R-:W2:Y:S04]  /*b260*/  LDSM.16.M88.4 R40, [R229+0x1000] ;  /* 0x00100000e528783b */ /* 0x000ea80000000200 */
        /* <DEDUP_REMOVED lines=10> */
[----:B------:R-:W-:Y:S01]  /*b310*/  FMUL.FTZ R2, R2, c[0x0][0x2ec] ;  /* 0x0000bb0002027a20 */ /* 0x000fe20000410000 */
[----:B------:R-:W-:Y:S08]  /*b320*/  HMMA.16816.F32.BF16 R84, R20, R50, R84 ;  /* 0x000000321454723c */ /* 0x000ff00000041854 */
[----:B------:R-:W-:Y:S08]  /*b330*/  HMMA.16816.F32.BF16 R60, R36, R56, RZ ;  /* 0x00000038243c723c */ /* 0x000ff000000418ff */
[----:B-1----:R-:W-:Y:S08]  /*b340*/  HMMA.16816.F32.BF16 R108, R12, R46, R208 ;  /* 0x0000002e0c6c723c */ /* 0x002ff000000418d0 */
[-C--:B--2---:R-:W-:Y:S08]  /*b350*/  HMMA.16816.F32.BF16 R208, R4, R40.reuse, R132 ;  /* 0x0000002804d0723c */ /* 0x084ff00000041884 */
[----:B------:R-:W-:Y:S08]  /*b360*/  HMMA.16816.F32.BF16 R204, R12, R40, R204 ;  /* 0x000000280ccc723c */ /* 0x000ff000000418cc */
[-C--:B------:R-:W-:Y:S08]  /*b370*/  HMMA.16816.F32.BF16 R132, R4, R42.reuse, R116 ;  /* 0x0000002a0484723c */ /* 0x080ff00000041874 */
[C---:B------:R-:W-:Y:S01]  /*b380*/  HMMA.16816.F32.BF16 R120, R12.reuse, R42, R112 ;  /* 0x0000002a0c78723c */ /* 0x040fe20000041870 */
[----:B------:R-:W1:Y:S07]  /*b390*/  LDSM.16.M88.4 R40, [R229+0x2000] ;  /* 0x00200000e528783b */ /* 0x000e6e0000000200 */
[-C--:B------:R-:W-:Y:S08]  /*b3a0*/  HMMA.16816.F32.BF16 R220, R12, R44.reuse, R220 ;  /* 0x0000002c0cdc723c */ /* 0x080ff000000418dc */
[C---:B------:R-:W-:Y:S08]  /*b3b0*/  HMMA.16816.F32.BF16 R64, R4.reuse, R44, R216 ;  /* 0x0000002c0440723c */ /* 0x040ff000000418d8 */
[----:B------:R-:W-:Y:S01]  /*b3c0*/  HMMA.16816.F32.BF16 R212, R4, R46, R212 ;  /* 0x0000002e04d4723c */ /* 0x000fe200000418d4 */
[----:B------:R-:W2:Y:S07]  /*b3d0*/  LDSM.16.M88.4 R44, [R229+0x1800] ;  /* 0x00180000e52c783b */ /* 0x000eae0000000200 */
[----:B------:R-:W-:Y:S07]  /*b3e0*/  HMMA.16816.F32.BF16 R48, R32, R56, RZ ;  /* 0x000000382030723c */ /* 0x000fee00000418ff */
[----:B------:R-:W-:Y:S01]  /*b3f0*/  IMAD.MOV.U32 R57, RZ, RZ, R0 ;  /* 0x000000ffff397224 */ /* 0x000fe200078e0000 */
[----:B-1----:R-:W-:Y:S01]  /*b400*/  HMMA.16816.F32.BF16 R200, R12, R40, R200 ;  /* 0x000000280cc8723c */ /* 0x002fe200000418c8 */
[----:B------:R-:W-:-:S02]  /*b410*/  IMAD.MOV.U32 R218, RZ, RZ, R66 ;  /* 0x000000ffffda7224 */ /* 0x000fc400078e0042 */
[----:B------:R-:W-:Y:S02]  /*b420*/  IMAD.MOV.U32 R217, RZ, RZ, R67 ;  /* 0x000000ffffd97224 */ /* 0x000fe400078e0043 */
[----:B------:R-:W-:Y:S02]  /*b430*/  IMAD.MOV.U32 R216, RZ, RZ, R64 ;  /* 0x000000ffffd87224 */ /* 0x000fe400078e0040 */
[----:B------:R-:W-:Y:S01]  /*b440*/  IMAD.MOV.U32 R0, RZ, RZ, R65 ;  /* 0x000000ffff007224 */ /* 0x000fe200078e0041 */
[C---:B------:R-:W-:Y:S08]  /*b450*/  HMMA.16816.F32.BF16 R96, R4.reuse, R40, R96 ;  /* 0x000000280460723c */ /* 0x040ff00000041860 */
[-C--:B------:R-:W-:Y:S08]  /*b460*/  HMMA.16816.F32.BF16 R92, R4, R42.reuse, R92 ;  /* 0x0000002a045c723c */ /* 0x080ff0000004185c */
[C---:B------:R-:W-:Y:S01]  /*b470*/  HMMA.16816.F32.BF16 R84, R12.reuse, R42, R84 ;  /* 0x0000002a0c54723c */ /* 0x040fe20000041854 */
[----:B------:R-:W1:Y:S07]  /*b480*/  LDSM.16.M88.4 R40, [R229+0x2800] ;  /* 0x00280000e528783b */ /* 0x000e6e0000000200 */
[-C--:B--2---:R-:W-:Y:S08]  /*b490*/  HMMA.16816.F32.BF16 R116, R12, R44.reuse, R128 ;  /* 0x0000002c0c74723c */ /* 0x084ff00000041880 */
[C---:B------:R-:W-:Y:S08]  /*b4a0*/  HMMA.16816.F32.BF16 R124, R4.reuse, R44, R124 ;  /* 0x0000002c047c723c */ /* 0x040ff0000004187c */
[-C--:B------:R-:W-:Y:S07]  /*b4b0*/  HMMA.16816.F32.BF16 R128, R4, R46.reuse, R248 ;  /* 0x0000002e0480723c */ /* 0x080fee00000418f8 */
[----:B------:R-:W-:Y:S01]  /*b4c0*/  IMAD.MOV.U32 R251, RZ, RZ, R57 ;  /* 0x000000fffffb7224 */ /* 0x000fe200078e0039 */
[----:B------:R-:W-:Y:S08]  /*b4d0*/  HMMA.16816.F32.BF16 R112, R12, R46, R244 ;  /* 0x0000002e0c70723c */ /* 0x000ff000000418f4 */
[-C--:B------:R-:W-:Y:S08]  /*b4e0*/  HMMA.16816.F32.BF16 R44, R32, R58.reuse, RZ ;  /* 0x0000003a202c723c */ /* 0x080ff000000418ff */
[----:B------:R-:W-:Y:S08]  /*b4f0*/  HMMA.16816.F32.BF16 R56, R36, R58, RZ ;  /* 0x0000003a2438723c */ /* 0x000ff000000418ff */
[-C--:B------:R-:W-:Y:S08]  /*b500*/  HMMA.16816.F32.BF16 R64, R28, R52.reuse, R60 ;  /* 0x000000341c40723c */ /* 0x080ff0000004183c */
[C---:B------:R-:W-:Y:S01]  /*b510*/  HMMA.16816.F32.BF16 R60, R24.reuse, R52, R48 ;  /* 0x00000034183c723c */ /* 0x040fe20000041830 */
[----:B------:R-:W2:Y:S07]  /*b520*/  LDSM.16.M88.4 R48, [R237] ;  /* 0x00000000ed30783b */ /* 0x000eae0000000200 */
[-C--:B------:R-:W-:Y:S08]  /*b530*/  HMMA.16816.F32.BF16 R44, R24, R54.reuse, R44 ;  /* 0x00000036182c723c */ /* 0x080ff0000004182c */
[----:B------:R-:W-:Y:S07]  /*b540*/  HMMA.16816.F32.BF16 R52, R28, R54, R56 ;  /* 0x000000361c34723c */ /* 0x000fee0000041838 */
[----:B------:R-:W-:Y:S01]  /*b550*/  IMAD.MOV.U32 R58, RZ, RZ, R218 ;  /* 0x000000ffff3a7224 */ /* 0x000fe200078e00da */
[----:B-1----:R-:W-:Y:S01]  /*b560*/  HMMA.16816.F32.BF16 R88, R12, R40, R88 ;  /* 0x000000280c58723c */ /* 0x002fe20000041858 */
[----:B------:R-:W-:-:S02]  /*b570*/  IMAD.MOV.U32 R59, RZ, RZ, R217 ;  /* 0x000000ffff3b7224 */ /* 0x000fc400078e00d9 */
[----:B------:R-:W-:-:S04]  /*b580*/  IMAD.MOV.U32 R57, RZ, RZ, R216 ;  /* 0x000000ffff397224 */ /* 0x000fc800078e00d8 */
[----:B------:R-:W-:Y:S01]  /*b590*/  IMAD.MOV.U32 R56, RZ, RZ, R57 ;  /* 0x000000ffff387224 */ /* 0x000fe200078e0039 */
[----:B------:R-:W-:Y:S01]  /*b5a0*/  HMMA.16816.F32.BF16 R76, R4, R40, R76 ;  /* 0x00000028044c723c */ /* 0x000fe2000004184c */
[----:B------:R-:W-:Y:S02]  /*b5b0*/  IMAD.MOV.U32 R57, RZ, RZ, R0 ;  /* 0x000000ffff397224 */ /* 0x000fe400078e0000 */
[----:B------:R-:W-:-:S04]  /*b5c0*/  FMUL.FTZ R0, R100, c[0x0][0x2ec] ;  /* 0x0000bb0064007a20 */ /* 0x000fc80000410000 */
[----:B------:R1:W-:Y:S01]  /*b5d0*/  MUFU.TANH R100, R0 ;  /* 0x0000000000647308 */ /* 0x0003e20000002400 */
[-C--:B------:R-:W-:Y:S08]  /*b5e0*/  HMMA.16816.F32.BF16 R80, R4, R42.reuse, R80 ;  /* 0x0000002a0450723c */ /* 0x080ff00000041850 */
[----:B------:R-:W-:Y:S01]  /*b5f0*/  HMMA.16816.F32.BF16 R216, R12, R42, R68 ;  /* 0x0000002a0cd8723c */ /* 0x000fe20000041844 */
[----:B------:R-:W3:Y:S01]  /*b600*/  LDSM.16.M88.4 R40, [R229+0x3000] ;  /* 0x00300000e528783b */ /* 0x000ee20000000200 */
[----:B-1----:R-:W-:-:S06]  /*b610*/  FMUL.FTZ R0, R101, c[0x0][0x2ec] ;  /* 0x0000bb0065007a20 */ /* 0x002fcc0000410000 */
[----:B--2---:R-:W-:Y:S08]  /*b620*/  HMMA.16816.F32.BF16 R44, R16, R50, R44 ;  /* 0x00000032102c723c */ /* 0x004ff0000004182c */
[-C--:B------:R-:W-:Y:S08]  /*b630*/  HMMA.16816.F32.BF16 R64, R20, R48.reuse, R64 ;  /* 0x000000301440723c */ /* 0x080ff00000041840 */
[----:B------:R-:W-:Y:S08]  /*b640*/  HMMA.16816.F32.BF16 R60, R16, R48, R60 ;  /* 0x00000030103c723c */ /* 0x000ff0000004183c */
[----:B------:R-:W-:Y:S07]  /*b650*/  HMMA.16816.F32.BF16 R48, R20, R50, R52 ;  /* 0x000000321430723c */ /* 0x000fee0000041834 */
[----:B------:R-:W-:-:S02]  /*b660*/  IMAD.MOV.U32 R52, RZ, RZ, R251 ;  /* 0x000000ffff347224 */ /* 0x000fc400078e00fb */
[----:B---3--:R-:W-:Y:S01]  /*b670*/  HMMA.16816.F32.BF16 R248, R4, R42, R44 ;  /* 0x0000002a04f8723c */ /* 0x008fe2000004182c */
[----:B------:R1:W-:Y:S01]  /*b680*/  MUFU.TANH R46, R0 ;  /* 0x00000000002e7308 */ /* 0x0003e20000002400 */
[----:B------:R-:W-:Y:S02]  /*b690*/  IMAD.MOV.U32 R53, RZ, RZ, R74 ;  /* 0x000000ffff357224 */ /* 0x000fe400078e004a */
[----:B------:R-:W-:Y:S02]  /*b6a0*/  IMAD.MOV.U32 R54, RZ, RZ, R72 ;  /* 0x000000ffff367224 */ /* 0x000fe400078e0048 */
[----:B------:R-:W-:Y:S02]  /*b6b0*/  IMAD.MOV.U32 R55, RZ, RZ, R73 ;  /* 0x000000ffff377224 */ /* 0x000fe400078e0049 */
[C---:B------:R-:W-:Y:S07]  /*b6c0*/  HMMA.16816.F32.BF16 R68, R12.reuse, R40, R64 ;  /* 0x000000280c44723c */ /* 0x040fee0000041840 */
[----:B------:R-:W-:Y:S01]  /*b6d0*/  IMAD.MOV.U32 R67, RZ, RZ, R3 ;  /* 0x000000ffff437224 */ /* 0x000fe200078e0003 */
[----:B------:R-:W-:Y:S01]  /*b6e0*/  HMMA.16816.F32.BF16 R48, R12, R42, R48 ;  /* 0x0000002a0c30723c */ /* 0x000fe20000041830 */
[----:B-1----:R-:W-:Y:S01]  /*b6f0*/  FMUL.FTZ R0, R102, c[0x0][0x2ec] ;  /* 0x0000bb0066007a20 */ /* 0x002fe20000410000 */
[----:B------:R1:W-:Y:S06]  /*b700*/  MUFU.TANH R42, R2 ;  /* 0x00000002002a7308 */ /* 0x0003ec0000002400 */
[----:B------:R-:W-:Y:S02]  /*b710*/  HMMA.16816.F32.BF16 R244, R4, R40, R60 ;  /* 0x0000002804f4723c */ /* 0x000fe4000004183c */
[----:B------:R2:W-:Y:S01]  /*b720*/  MUFU.TANH R101, R0 ;  /* 0x0000000000657308 */ /* 0x0005e20000002400 */
[----:B-1----:R-:W-:Y:S11]  /*b730*/  FMUL.FTZ R2, R129, c[0x0][0x2ec] ;  /* 0x0000bb0081027a20 */ /* 0x002ff60000410000 */
[----:B------:R-:W-:Y:S02]  /*b740*/  @!UPT UIADD3 URZ, URZ, URZ, URZ ;  /* 0x0000003f3f3ff290 */ /* 0x000fe4000fffe03f */
[----:B------:R-:W-:Y:S02]  /*b750*/  IMAD.MOV.U32 R3, RZ, RZ, R51 ;  /* 0x000000ffff037224 */ /* 0x000fe400078e0033 */
[----:B--2---:R-:W-:Y:S02]  /*b760*/  FMUL.FTZ R0, R103, c[0x0][0x2ec] ;  /* 0x0000bb0067007a20 */ /* 0x004fe40000410000 */
[----:B------:R-:W-:Y:S02]  /*b770*/  IMAD.MOV.U32 R72, RZ, RZ, R50 ;  /* 0x000000ffff487224 */ /* 0x000fe400078e0032 */
[----:B------:R1:W-:Y:S01]  /*b780*/  MUFU.TANH R66, R0 ;  /* 0x0000000000427308 */ /* 0x0003e20000002400 */
[----:B------:R-:W-:Y:S02]  /*b790*/  IMAD.MOV.U32 R73, RZ, RZ, R49 ;  /* 0x000000ffff497224 */ /* 0x000fe400078e0031 */
[----:B------:R-:W-:Y:S02]  /*b7a0*/  IMAD.MOV.U32 R74, RZ, RZ, R48 ;  /* 0x000000ffff4a7224 */ /* 0x000fe400078e0030 */
[----:B-1----:R-:W-:-:S04]  /*b7b0*/  FMUL.FTZ R0, R67, c[0x0][0x2ec] ;  /* 0x0000bb0043007a20 */ /* 0x002fc80000410000 */
[----:B------:R1:W-:Y:S02]  /*b7c0*/  MUFU.TANH R102, R0 ;  /* 0x0000000000667308 */ /* 0x0003e40000002400 */
[----:B-1----:R-:W-:-:S06]  /*b7d0*/  FMUL.FTZ R0, R52, c[0x0][0x2ec] ;  /* 0x0000bb0034007a20 */ /* 0x002fcc0000410000 */
[----:B------:R1:W2:Y:S02]  /*b7e0*/  MUFU.TANH R40, R0 ;  /* 0x0000000000287308 */ /* 0x0002a40000002400 */
        /* <DEDUP_REMOVED lines=9> */
[----:B------:R-:W1:Y:S04]  /*b880*/  S2R R107, SR_TID.X ;  /* 0x00000000006b7919 */ /* 0x000e680000002100 */
[----:B------:R3:W-:Y:S02]  /*b890*/  MUFU.TANH R45, R0 ;  /* 0x00000000002d7308 */ /* 0x0007e40000002400 */
[----:B---3--:R-:W-:-:S06]  /*b8a0*/  FMUL.FTZ R0, R54, c[0x0][0x2ec] ;  /* 0x0000bb0036007a20 */ /* 0x008fcc0000410000 */
[----:B------:R3:W-:Y:S01]  /*b8b0*/  MUFU.TANH R65, R0 ;  /* 0x0000000000417308 */ /* 0x0007e20000002400 */
[----:B-1----:R-:W-:-:S05]  /*b8c0*/  IMAD.SHL.U32 R107, R107, 0x2, RZ ;  /* 0x000000026b6b7824 */ /* 0x002fca00078e00ff */
[----:B------:R-:W-:Y:S01]  /*b8d0*/  LOP3.LUT R107, R107, 0x6, RZ, 0xc0, !PT ;  /* 0x000000066b6b7812 */ /* 0x000fe200078ec0ff */
[----:B---3--:R-:W-:-:S04]  /*b8e0*/  FMUL.FTZ R0, R55, c[0x0][0x2ec] ;  /* 0x0000bb0037007a20 */ /* 0x008fc80000410000 */
        /* <DEDUP_REMOVED lines=18> */
[----:B--2---:R-:W-:-:S04]  /*ba10*/  IMAD.MOV.U32 R110, RZ, RZ, R40 ;  /* 0x000000ffff6e7224 */ /* 0x004fc800078e0028 */
[----:B------:R1:W-:Y:S01]  /*ba20*/  MUFU.TANH R222, R0 ;  /* 0x0000000000de7308 */ /* 0x0003e20000002400 */
[----:B------:R-:W-:Y:S02]  /*ba30*/  FMUL.FTZ R40, R126, c[0x0][0x2ec] ;  /* 0x0000bb007e287a20 */ /* 0x000fe40000410000 */
        /* <DEDUP_REMOVED lines=13> */
[----:B------:R1:W-:Y:S02]  /*bb10*/  MUFU.TANH R60, R0 ;  /* 0x00000000003c7308 */ /* 0x0003e40000002400 */
[----:B-1----:R-:W-:-:S06]  /*bb20*/  FMUL.FTZ R0, R214, c[0x0][0x2ec] ;  /* 0x0000bb00d6007a20 */ /* 0x002fcc0000410000 */
[----:B------:R1:W3:Y:S02]  /*bb30*/  MUFU.TANH R61, R0 ;  /* 0x00000000003d7308 */ /* 0x0002e40000002400 */
[----:B-1----:R-:W-:-:S06]  /*bb40*/  FMUL.FTZ R0, R215, c[0x0][0x2ec] ;  /* 0x0000bb00d7007a20 */ /* 0x002fcc0000410000 */
[----:B------:R1:W-:Y:S02]  /*bb50*/  MUFU.TANH R55, R0 ;  /* 0x0000000000377308 */ /* 0x0003e40000002400 */
[----:B-1----:R-:W-:-:S06]  /*bb60*/  FMUL.FTZ R0, R204, c[0x0][0x2ec] ;  /* 0x0000bb00cc007a20 */ /* 0x002fcc0000410000 */
[----:B------:R1:W4:Y:S02]  /*bb70*/  MUFU.TANH R215, R0 ;  /* 0x0000000000d77308 */ /* 0x0003240000002400 */
[----:B-1----:R-:W-:-:S06]  /*bb80*/  FMUL.FTZ R0, R205, c[0x0][0x2ec] ;  /* 0x0000bb00cd007a20 */ /* 0x002fcc0000410000 */
[----:B------:R1:W1:Y:S02]  /*bb90*/  MUFU.TANH R214, R0 ;  /* 0x0000000000d67308 */ /* 0x0002640000002400 */
[----:B-1----:R-:W-:-:S06]  /*bba0*/  FMUL.FTZ R0, R120, c[0x0][0x2ec] ;  /* 0x0000bb0078007a20 */ /* 0x002fcc0000410000 */
[----:B------:R1:W1:Y:S02]  /*bbb0*/  MUFU.TANH R213, R0 ;  /* 0x0000000000d57308 */ /* 0x0002640000002400 */
[----:B-1----:R-:W-:-:S06]  /*bbc0*/  FMUL.FTZ R0, R121, c[0x0][0x2ec] ;  /* 0x0000bb0079007a20 */ /* 0x002fcc0000410000 */
[----:B------:R1:W1:Y:S02]  /*bbd0*/  MUFU.TANH R212, R0 ;  /* 0x0000000000d47308 */ /* 0x0002640000002400 */
        /* <DEDUP_REMOVED lines=10> */
[----:B------:R1:W-:Y:S02]  /*bc80*/  MUFU.TANH R205, R0 ;  /* 0x0000000000cd7308 */ /* 0x0003e40000002400 */
[----:B-1----:R-:W-:Y:S02]  /*bc90*/  FMUL.FTZ R0, R209, c[0x0][0x2ec] ;  /* 0x0000bb00d1007a20 */ /* 0x002fe40000410000 */
[----:B------:R-:W-:-:S04]  /*bca0*/  IMAD.MOV.U32 R209, RZ, RZ, R108 ;  /* 0x000000ffffd17224 */ /* 0x000fc800078e006c */
        /* <DEDUP_REMOVED lines=8> */
[----:B------:R1:W2:Y:S02]  /*bd30*/  MUFU.TANH R123, R0 ;  /* 0x00000000007b7308 */ /* 0x0002a40000002400 */
[----:B-1----:R-:W-:Y:S02]  /*bd40*/  FMUL.FTZ R0, R211, c[0x0][0x2ec] ;  /* 0x0000bb00d3007a20 */ /* 0x002fe40000410000 */
[----:B------:R-:W-:-:S04]  /*bd50*/  IMAD.MOV.U32 R211, RZ, RZ, R67 ;  /* 0x000000ffffd37224 */ /* 0x000fc800078e0043 */
[----:B------:R1:W1:Y:S02]  /*bd60*/  MUFU.TANH R50, R0 ;  /* 0x0000000000327308 */ /* 0x0002640000002400 */
[----:B-1----:R-:W-:Y:S02]  /*bd70*/  FMUL.FTZ R0, R134, c[0x0][0x2ec] ;  /* 0x0000bb0086007a20 */ /* 0x002fe40000410000 */
[----:B------:R-:W-:-:S04]  /*bd80*/  IMAD.MOV.U32 R134, RZ, RZ, R47 ;  /* 0x000000ffff867224 */ /* 0x000fc800078e002f */
[----:B------:R1:W1:Y:S02]  /*bd90*/  MUFU.TANH R132, R0 ;  /* 0x0000000000847308 */ /* 0x0002640000002400 */
[----:B-1----:R-:W-:Y:S02]  /*bda0*/  FMUL.FTZ R0, R135, c[0x0][0x2ec] ;  /* 0x0000bb0087007a20 */ /* 0x002fe40000410000 */
[----:B------:R-:W-:-:S04]  /*bdb0*/  IMAD.MOV.U32 R135, RZ, RZ, R42 ;  /* 0x000000ffff877224 */ /* 0x000fc800078e002a */
[----:B------:R1:W-:Y:S01]  /*bdc0*/  MUFU.TANH R57, R0 ;  /* 0x0000000000397308 */ /* 0x0003e20000002400 */
[----:B------:R-:W-:-:S07]  /*bdd0*/  FMUL.FTZ R42, R130, c[0x0][0x2ec] ;  /* 0x0000bb00822a7a20 */ /* 0x000fce0000410000 */
[----:B------:R2:W-:Y:S01]  /*bde0*/  MUFU.TANH R75, R42 ;  /* 0x0000002a004b7308 */ /* 0x0005e20000002400 */
[----:B-1----:R-:W-:-:S07]  /*bdf0*/  FMUL.FTZ R0, R116, c[0x0][0x2ec] ;  /* 0x0000bb0074007a20 */ /* 0x002fce0000410000 */
[----:B------:R1:W1:Y:S01]  /*be00*/  MUFU.TANH R122, R0 ;  /* 0x00000000007a7308 */ /* 0x0002620000002400 */
[----:B--2---:R-:W-:Y:S02]  /*be10*/  FMUL.FTZ R42, R203, c[0x0][0x2ec] ;  /* 0x0000bb00cb2a7a20 */ /* 0x004fe40000410000 */
[----:B-1----:R-:W-:-:S05]  /*be20*/  FMUL.FTZ R0, R117, c[0x0][0x2ec] ;  /* 0x0000bb0075007a20 */ /* 0x002fca0000410000 */
[----:B------:R1:W-:Y:S02]  /*be30*/  MUFU.TANH R56, R0 ;  /* 0x0000000000387308 */ /* 0x0003e40000002400 */
[----:B-1----:R-:W-:Y:S02]  /*be40*/  FMUL.FTZ R0, R112, c[0x0][0x2ec] ;  /* 0x0000bb0070007a20 */ /* 0x002fe40000410000 */
[----:B------:R-:W-:-:S04]  /*be50*/  IMAD.MOV.U32 R112, RZ, RZ, R41 ;  /* 0x000000ffff707224 */ /* 0x000fc800078e0029 */
[----:B------:R1:W-:Y:S01]  /*be60*/  MUFU.TANH R121, R0 ;  /* 0x0000000000797308 */ /* 0x0003e20000002400 */
[----:B------:R-:W-:Y:S02]  /*be70*/  FMUL.FTZ R41, R131, c[0x0][0x2ec] ;  /* 0x0000bb0083297a20 */ /* 0x000fe40000410000 */
[----:B-1----:R-:W-:-:S05]  /*be80*/  FMUL.FTZ R0, R113, c[0x0][0x2ec] ;  /* 0x0000bb0071007a20 */ /* 0x002fca0000410000 */
[----:B------:R-:W-:Y:S08]  /*be90*/  MUFU.TANH R113, R40 ;  /* 0x0000002800717308 */ /* 0x000ff00000002400 */
[----:B------:R1:W-:Y:S02]  /*bea0*/  MUFU.TANH R120, R0 ;  /* 0x0000000000787308 */ /* 0x0003e40000002400 */
[----:B-1----:R-:W-:-:S06]  /*beb0*/  FMUL.FTZ R0, R118, c[0x0][0x2ec] ;  /* 0x0000bb0076007a20 */ /* 0x002fcc0000410000 */
[----:B------:R1:W2:Y:S02]  /*bec0*/  MUFU.TANH R49, R0 ;  /* 0x0000000000317308 */ /* 0x0002a40000002400 */
[----:B-1----:R-:W-:-:S06]  /*bed0*/  FMUL.FTZ R0, R119, c[0x0][0x2ec] ;  /* 0x0000bb0077007a20 */ /* 0x002fcc0000410000 */
[----:B------:R1:W-:Y:S02]  /*bee0*/  MUFU.TANH R119, R0 ;  /* 0x0000000000777308 */ /* 0x0003e40000002400 */
[----:B-1----:R-:W-:-:S06]  /*bef0*/  FMUL.FTZ R0, R114, c[0x0][0x2ec] ;  /* 0x0000bb0072007a20 */ /* 0x002fcc0000410000 */
[----:B------:R-:W-:Y:S08]  /*bf00*/  MUFU.TANH R114, R2 ;  /* 0x0000000200727308 */ /* 0x000ff00000002400 */
        /* <DEDUP_REMOVED lines=10> */
[----:B------:R-:W-:-:S05]  /*bfb0*/  IMAD R0, R0, 0x80, R107 ;  /* 0x0000008000007824 */ /* 0x000fca00078e026b */
[C---:B------:R-:W-:Y:S02]  /*bfc0*/  IADD3 R2, R0.reuse, 0x1, RZ ;  /* 0x0000000100027810 */ /* 0x040fe40007ffe0ff */
[----:B------:R-:W-:Y:S02]  /*bfd0*/  IADD3 R40, R0, 0x8, RZ ;  /* 0x0000000800287810 */ /* 0x000fe40007ffe0ff */
[C---:B------:R-:W-:Y:S02]  /*bfe0*/  ISETP.GE.AND P4, PT, R2.reuse, R8, PT ;  /* 0x000000080200720c */ /* 0x040fe40003f86270 */
[C---:B------:R-:W-:Y:S02]  /*bff0*/  ISETP.GE.AND P6, PT, R2.reuse, R9, PT ;  /* 0x000000090200720c */ /* 0x040fe40003fc6270 */
[C---:B------:R-:W-:Y:S02]  /*c000*/  ISETP.GE.AND P0, PT, R2.reuse, R11, PT ;  /* 0x0000000b0200720c */ /* 0x040fe40003f06270 */
[----:B------:R-:W-:Y:S01]  /*c010*/  ISETP.GE.AND P2, PT, R2, R10, PT ;  /* 0x0000000a0200720c */ /* 0x000fe20003f46270 */
[----:B------:R-:W-:Y:S01]  /*c020*/  FMUL.FTZ R2, R127, c[0x0][0x2ec] ;  /* 0x0000bb007f027a20 */ /* 0x000fe20000410000 */
[----:B------:R-:W-:-:S02]  /*c030*/  ISETP.GE.AND P3, PT, R40, R8, PT ;  /* 0x000000082800720c */ /* 0x000fc40003f66270 */
[----:B------:R-:W-:Y:S01]  /*c040*/  ISETP.GE.AND P5, PT, R0, R8, PT ;  /* 0x000000080000720c */ /* 0x000fe20003fa6270 */
[----:B------:R1:W1:Y:S01]  /*c050*/  MUFU.TANH R47, R2 ;  /* 0x00000002002f7308 */ /* 0x0002620000002400 */
[----:B------:R-:W-:Y:S02]  /*c060*/  FSEL R104, R104, -INF , !P3 ;  /* 0xff80000068687808 */ /* 0x000fe40005800000 */
[----:B------:R-:W-:Y:S02]  /*c070*/  ISETP.GE.AND P3, PT, R40, R9, PT ;  /* 0x000000092800720c */ /* 0x000fe40003f66270 */
[----:B------:R-:W-:Y:S02]  /*c080*/  FSEL R100, R100, -INF , !P5 ;  /* 0xff80000064647808 */ /* 0x000fe40006800000 */
[----:B------:R-:W-:Y:S02]  /*c090*/  FSEL R103, R46, -INF , !P4 ;  /* 0xff8000002e677808 */ /* 0x000fe40006000000 */
[----:B------:R-:W-:Y:S01]  /*c0a0*/  FSEL R106, R66, -INF , !P6 ;  /* 0xff800000426a7808 */ /* 0x000fe20007000000 */
[----:B------:R2:W-:Y:S01]  /*c0b0*/  MUFU.TANH R46, R41 ;  /* 0x00000029002e7308 */ /* 0x0005e20000002400 */
[----:B------:R-:W-:-:S02]  /*c0c0*/  FSEL R107, R51, -INF , !P3 ;  /* 0xff800000336b7808 */ /* 0x000fc40005800000 */
[C---:B------:R-:W-:Y:S02]  /*c0d0*/  ISETP.GE.AND P4, PT, R0.reuse, R9, PT ;  /* 0x000000090000720c */ /* 0x040fe40003f86270 */
[C---:B------:R-:W-:Y:S02]  /*c0e0*/  ISETP.GE.AND P3, PT, R0.reuse, R11, PT ;  /* 0x0000000b0000720c */ /* 0x040fe40003f66270 */
[----:B-1----:R-:W-:Y:S02]  /*c0f0*/  IADD3 R2, R0, 0x9, RZ ;  /* 0x0000000900027810 */ /* 0x002fe40007ffe0ff */
[----:B------:R-:W-:Y:S02]  /*c100*/  FSEL R101, R101, -INF , !P4 ;  /* 0xff80000065657808 */ /* 0x000fe40006000000 */
[C---:B------:R-:W-:Y:S02]  /*c110*/  ISETP.GE.AND P5, PT, R2.reuse, R8, PT ;  /* 0x000000080200720c */ /* 0x040fe40003fa6270 */
[----:B------:R-:W-:-:S02]  /*c120*/  ISETP.GE.AND P6, PT, R2, R9, PT ;  /* 0x000000090200720c */ /* 0x000fc40003fc6270 */
[----:B------:R-:W-:Y:S02]  /*c130*/  FSEL R105, R105, -INF , !P5 ;  /* 0xff80000069697808 */ /* 0x000fe40006800000 */
[----:B------:R-:W-:Y:S02]  /*c140*/  FSEL R109, R45, -INF , !P6 ;  /* 0xff8000002d6d7808 */ /* 0x000fe40007000000 */
[----:B------:R-:W-:Y:S02]  /*c150*/  FSEL R102, R102, -INF , !P3 ;  /* 0xff80000066667808 */ /* 0x000fe40005800000 */
[CC--:B------:R-:W-:Y:S02]  /*c160*/  ISETP.GE.AND P5, PT, R40.reuse, R11.reuse, PT ;  /* 0x0000000b2800720c */ /* 0x0c0fe40003fa6270 */
[----:B------:R-:W-:Y:S01]  /*c170*/  ISETP.GE.AND P4, PT, R40, R10, PT ;  /* 0x0000000a2800720c */ /* 0x000fe20003f86270 */
[----:B------:R-:W-:Y:S01]  /*c180*/  FMUL.FTZ R40, R200, c[0x0][0x2ec] ;  /* 0x0000bb00c8287a20 */ /* 0x000fe20000410000 */
[----:B------:R-:W-:-:S02]  /*c190*/  ISETP.GE.AND P6, PT, R2, R11, PT ;  /* 0x0000000b0200720c */ /* 0x000fc40003fc6270 */
[-C--:B------:R-:W-:Y:S01]  /*c1a0*/  ISETP.GE.AND P3, PT, R2, R10.reuse, PT ;  /* 0x0000000a0200720c */ /* 0x080fe20003f66270 */
[----:B------:R-:W-:Y:S01]  /*c1b0*/  FMUL.FTZ R2, R201, c[0x0][0x2ec] ;  /* 0x0000bb00c9027a20 */ /* 0x000fe20000410000 */
[----:B------:R-:W-:Y:S01]  /*c1c0*/  FSEL R110, R110, -INF , !P0 ;  /* 0xff8000006e6e7808 */ /* 0x000fe20004000000 */
[----:B------:R1:W-:Y:S01]  /*c1d0*/  MUFU.TANH R67, R40 ;  /* 0x0000002800437308 */ /* 0x0003e20000002400 */
[----:B------:R-:W-:Y:S02]  /*c1e0*/  ISETP.GE.AND P0, PT, R0, R10, PT ;  /* 0x0000000a0000720c */ /* 0x000fe40003f06270 */
[----:B------:R-:W-:Y:S02]  /*c1f0*/  FSEL R108, R65, -INF , !P5 ;  /* 0xff800000416c7808 */ /* 0x000fe40006800000 */
[----:B------:R-:W-:Y:S02]  /*c200*/  FSEL R111, R64, -INF , !P6 ;  /* 0xff800000406f7808 */ /* 0x000fe40007000000 */
[----:B--2---:R-:W-:Y:S01]  /*c210*/  IADD3 R41, R0, 0x11, RZ ;  /* 0x0000001100297810 */ /* 0x004fe20007ffe0ff */
[----:B------:R2:W-:Y:S01]  /*c220*/  MUFU.TANH R51, R2 ;  /* 0x0000000200337308 */ /* 0x0005e20000002400 */
[----:B------:R-:W-:-:S02]  /*c230*/  FSEL R115, R211, -INF , !P3 ;  /* 0xff800000d3737808 */ /* 0x000fc40005800000 */
[----:B------:R-:W-:-:S04]  /*c240*/  ISETP.GE.AND P3, PT, R41, R9, PT ;  /* 0x000000092900720c */ /* 0x000fc80003f66270 */
[----:B------:R-:W-:Y:S01]  /*c250*/  FSEL R223, R223, -INF , !P3 ;  /* 0xff800000dfdf7808 */ /* 0x000fe20005800000 */
[----:B-1----:R-:W-:Y:S01]  /*c260*/  FMUL.FTZ R40, R84, c[0x0][0x2ec] ;  /* 0x0000bb0054287a20 */ /* 0x002fe20000410000 */
[----:B------:R-:W-:Y:S01]  /*c270*/  FSEL R84, R112, -INF , !P0 ;  /* 0xff80000070547808 */ /* 0x000fe20004000000 */
[----:B------:R1:W-:Y:S01]  /*c280*/  MUFU.TANH R64, R42 ;  /* 0x0000002a00407308 */ /* 0x0003e20000002400 */
[----:B------:R-:W-:Y:S02]  /*c290*/  FSEL R112, R135, -INF , !P2 ;  /* 0xff80000087707808 */ /* 0x000fe40005000000 */
[----:B--2---:R-:W-:-:S05]  /*c2a0*/  IADD3 R2, R0, 0x10, RZ ;  /* 0x0000001000027810 */ /* 0x004fca0007ffe0ff */
[----:B------:R2:W-:Y:S01]  /*c2b0*/  MUFU.TANH R66, R40 ;  /* 0x0000002800427308 */ /* 0x0005e20000002400 */
[C---:B------:R-:W-:Y:S02]  /*c2c0*/  ISETP.GE.AND P5, PT, R2.reuse, R8, PT ;  /* 0x000000080200720c */ /* 0x040fe40003fa6270 */
[C---:B------:R-:W-:Y:S02]  /*c2d0*/  ISETP.GE.AND P6, PT, R2.reuse, R9, PT ;  /* 0x000000090200720c */ /* 0x040fe40003fc6270 */
[C---:B------:R-:W-:Y:S02]  /*c2e0*/  ISETP.GE.AND P0, PT, R2.reuse, R11, PT ;  /* 0x0000000b0200720c */ /* 0x040fe40003f06270 */
[----:B------:R-:W-:Y:S01]  /*c2f0*/  ISETP.GE.AND P2, PT, R2, R10, PT ;  /* 0x0000000a0200720c */ /* 0x000fe20003f46270 */
[----:B------:R-:W-:Y:S01]  /*c300*/  FMUL.FTZ R2, R85, c[0x0][0x2ec] ;  /* 0x0000bb0055027a20 */ /* 0x000fe20000410000 */
[----:B------:R-:W-:Y:S01]  /*c310*/  FSEL R85, R134, -INF , !P4 ;  /* 0xff80000086557808 */ /* 0x000fe20006000000 */
[----:B-1----:R-:W-:Y:S01]  /*c320*/  FMUL.FTZ R42, R98, c[0x0][0x2ec] ;  /* 0x0000bb00622a7a20 */ /* 0x002fe20000410000 */
[----:B------:R-:W-:Y:S01]  /*c330*/  ISETP.GE.AND P4, PT, R41, R8, PT ;  /* 0x000000082900720c */ /* 0x000fe20003f86270 */
[----:B------:R1:W-:Y:S01]  /*c340*/  MUFU.TANH R65, R2 ;  /* 0x0000000200417308 */ /* 0x0003e20000002400 */
[----:B------:R-:W-:Y:S01]  /*c350*/  FSEL R130, R210, -INF , !P5 ;  /* 0xff800000d2827808 */ /* 0x000fe20006800000 */
[----:B--2---:R-:W-:Y:S01]  /*c360*/  FMUL.FTZ R40, R202, c[0x0][0x2ec] ;  /* 0x0000bb00ca287a20 */ /* 0x004fe20000410000 */
[----:B------:R-:W-:-:S02]  /*c370*/  FSEL R131, R133, -INF , !P4 ;  /* 0xff80000085837808 */ /* 0x000fc40006000000 */
[----:B------:R-:W-:-:S03]  /*c380*/  FSEL R128, R63, -INF , !P6 ;  /* 0xff8000003f807808 */ /* 0x000fc60007000000 */
[----:B------:R2:W2:Y:S01]  /*c390*/  MUFU.TANH R45, R40 ;  /* 0x00000028002d7308 */ /* 0x0004a20000002400 */
[----:B------:R-:W-:Y:S02]  /*c3a0*/  FSEL R126, R62, -INF , !P0 ;  /* 0xff8000003e7e7808 */ /* 0x000fe40004000000 */
[----:B------:R-:W-:Y:S02]  /*c3b0*/  FSEL R124, R208, -INF , !P2 ;  /* 0xff800000d07c7808 */ /* 0x000fe40005000000 */
[----:B-1----:R-:W-:-:S04]  /*c3c0*/  IADD3 R2, R0, 0x19, RZ ;  /* 0x0000001900027810 */ /* 0x002fc80007ffe0ff */
[CC--:B------:R-:W-:Y:S02]  /*c3d0*/  ISETP.GE.AND P4, PT, R2.reuse, R8.reuse, PT ;  /* 0x000000080200720c */ /* 0x0c0fe40003f86270 */
[-C--:B------:R-:W-:Y:S02]  /*c3e0*/  ISETP.GE.AND P3, PT, R2, R9.reuse, PT ;  /* 0x000000090200720c */ /* 0x080fe40003f66270 */
[----:B--2---:R-:W-:Y:S02]  /*c3f0*/  IADD3 R40, R0, 0x18, RZ ;  /* 0x0000001800287810 */ /* 0x004fe40007ffe0ff */
[----:B------:R-:W-:Y:S02]  /*c400*/  FSEL R252, R252, -INF , !P4 ;  /* 0xff800000fcfc7808 */ /* 0x000fe40006000000 */
[C---:B------:R-:W-:Y:S02]  /*c410*/  ISETP.GE.AND P5, PT, R40.reuse, R8, PT ;  /* 0x000000082800720c */ /* 0x040fe40003fa6270 */
[----:B------:R-:W-:-:S02]  /*c420*/  ISETP.GE.AND P6, PT, R40, R9, PT ;  /* 0x000000092800720c */ /* 0x000fc40003fc6270 */
[----:B------:R-:W-:Y:S02]  /*c430*/  FSEL R129, R209, -INF , !P5 ;  /* 0xff800000d1817808 */ /* 0x000fe40006800000 */
[CC--:B------:R-:W-:Y:S02]  /*c440*/  ISETP.GE.AND P5, PT, R41.reuse, R11.reuse, PT ;  /* 0x0000000b2900720c */ /* 0x0c0fe40003fa6270 */
[----:B------:R-:W-:Y:S01]  /*c450*/  ISETP.GE.AND P4, PT, R41, R10, PT ;  /* 0x0000000a2900720c */ /* 0x000fe20003f86270 */
[----:B------:R-:W-:Y:S01]  /*c460*/  FMUL.FTZ R41, R86, c[0x0][0x2ec] ;  /* 0x0000bb0056297a20 */ /* 0x000fe20000410000 */
[----:B------:R-:W-:Y:S02]  /*c470*/  FSEL R222, R222, -INF , !P6 ;  /* 0xff800000dede7808 */ /* 0x000fe40007000000 */
[----:B------:R-:W-:Y:S01]  /*c480*/  FSEL R127, R44, -INF , !P3 ;  /* 0xff8000002c7f7808 */ /* 0x000fe20005800000 */
[----:B------:R1:W-:Y:S01]  /*c490*/  MUFU.TANH R63, R41 ;  /* 0x00000029003f7308 */ /* 0x0003e20000002400 */
[----:B------:R-:W-:-:S02]  /*c4a0*/  ISETP.GE.AND P6, PT, R40, R11, PT ;  /* 0x0000000b2800720c */ /* 0x000fc40003fc6270 */
[-C--:B------:R-:W-:Y:S01]  /*c4b0*/  ISETP.GE.AND P3, PT, R40, R10.reuse, PT ;  /* 0x0000000a2800720c */ /* 0x080fe20003f66270 */
[----:B------:R-:W-:Y:S01]  /*c4c0*/  FMUL.FTZ R40, R96, c[0x0][0x2ec] ;  /* 0x0000bb0060287a20 */ /* 0x000fe20000410000 */
[----:B------:R-:W-:Y:S02]  /*c4d0*/  FSEL R125, R43, -INF , !P5 ;  /* 0xff8000002b7d7808 */ /* 0x000fe40006800000 */
[C---:B------:R-:W-:Y:S01]  /*c4e0*/  ISETP.GE.AND P0, PT, R2.reuse, R11, PT ;  /* 0x0000000b0200720c */ /* 0x040fe20003f06270 */
[----:B------:R2:W-:Y:S01]  /*c4f0*/  MUFU.TANH R62, R40 ;  /* 0x00000028003e7308 */ /* 0x0005e20000002400 */
[----:B------:R-:W-:Y:S02]  /*c500*/  ISETP.GE.AND P5, PT, R2, R10, PT ;  /* 0x0000000a0200720c */ /* 0x000fe40003fa6270 */
[----:B------:R-:W-:Y:S02]  /*c510*/  IADD3 R2, R0, 0x20, RZ ;  /* 0x0000002000027810 */ /* 0x000fe40007ffe0ff */
[----:B------:R-:W-:-:S02]  /*c520*/  FSEL R221, R221, -INF , !P6 ;  /* 0xff800000dddd7808 */ /* 0x000fc40007000000 */
[----:B------:R-:W-:Y:S01]  /*c530*/  FSEL R220, R220, -INF , !P0 ;  /* 0xff800000dcdc7808 */ /* 0x000fe20004000000 */
[----:B-1----:R-:W-:Y:S01]  /*c540*/  FMUL.FTZ R41, R87, c[0x0][0x2ec] ;  /* 0x0000bb0057297a20 */ /* 0x002fe20000410000 */
[C---:B------:R-:W-:Y:S02]  /*c550*/  ISETP.GE.AND P6, PT, R2.reuse, R8, PT ;  /* 0x000000080200720c */ /* 0x040fe40003fc6270 */
[C---:B------:R-:W-:Y:S01]  /*c560*/  ISETP.GE.AND P0, PT, R2.reuse, R9, PT ;  /* 0x000000090200720c */ /* 0x040fe20003f06270 */
[----:B------:R1:W-:Y:S01]  /*c570*/  MUFU.TANH R44, R41 ;  /* 0x00000029002c7308 */ /* 0x0003e20000002400 */
[----:B------:R-:W-:Y:S02]  /*c580*/  ISETP.GE.AND P2, PT, R2, R11, PT ;  /* 0x0000000b0200720c */ /* 0x000fe40003f46270 */
[----:B---3--:R-:W-:Y:S01]  /*c590*/  FSEL R96, R61, -INF , !P3 ;  /* 0xff8000003d607808 */ /* 0x008fe20005800000 */
[----:B--2---:R-:W-:Y:S01]  /*c5a0*/  FMUL.FTZ R40, R97, c[0x0][0x2ec] ;  /* 0x0000bb0061287a20 */ /* 0x004fe20000410000 */
[----:B------:R-:W-:-:S02]  /*c5b0*/  FSEL R97, R60, -INF , !P4 ;  /* 0xff8000003c617808 */ /* 0x000fc40006000000 */
[----:B------:R-:W-:Y:S01]  /*c5c0*/  ISETP.GE.AND P4, PT, R2, R10, PT ;  /* 0x0000000a0200720c */ /* 0x000fe20003f86270 */
[----:B------:R2:W-:Y:S01]  /*c5d0*/  MUFU.TANH R43, R40 ;  /* 0x00000028002b7308 */ /* 0x0005e20000002400 */
[----:B------:R-:W-:Y:S01]  /*c5e0*/  FMUL.FTZ R2, R93, c[0x0][0x2ec] ;  /* 0x0000bb005d027a20 */ /* 0x000fe20000410000 */
[----:B----4-:R-:W-:-:S05]  /*c5f0*/  FSEL R61, R215, -INF , !P6 ;  /* 0xff800000d73d7808 */ /* 0x010fca0007000000 */
[----:B------:R3:W-:Y:S01]  /*c600*/  STL [R1+0x58], R61 ;  /* 0x0000583d01007387 */ /* 0x0007e20000100800 */
[----:B-1----:R-:W-:-:S04]  /*c610*/  IADD3 R41, R0, 0x21, RZ ;  /* 0x0000002100297810 */ /* 0x002fc80007ffe0ff */
[----:B------:R-:W-:Y:S01]  /*c620*/  ISETP.GE.AND P3, PT, R41, R8, PT ;  /* 0x000000082900720c */ /* 0x000fe20003f66270 */
[----:B--2---:R-:W-:Y:S01]  /*c630*/  FMUL.FTZ R40, R92, c[0x0][0x2ec] ;  /* 0x0000bb005c287a20 */ /* 0x004fe20000410000 */
[----:B------:R-:W-:Y:S02]  /*c640*/  FSEL R92, R55, -INF , !P5 ;  /* 0xff800000375c7808 */ /* 0x000fe40006800000 */
[----:B------:R1:W-:Y:S01]  /*c650*/  MUFU.TANH R55, R2 ;  /* 0x0000000200377308 */ /* 0x0003e20000002400 */
[----:B------:R-:W-:Y:S02]  /*c660*/  FSEL R86, R214, -INF , !P3 ;  /* 0xff800000d6567808 */ /* 0x000fe40005800000 */
[----:B------:R-:W-:-:S03]  /*c670*/  ISETP.GE.AND P5, PT, R41, R9, PT ;  /* 0x000000092900720c */ /* 0x000fc60003fa6270 */
[----:B------:R2:W-:Y:S02]  /*c680*/  STL [R1+0x54], R86 ;  /* 0x0000545601007387 */ /* 0x0005e40000100800 */
[----:B------:R4:W-:Y:S01]  /*c690*/  MUFU.TANH R60, R40 ;  /* 0x00000028003c7308 */ /* 0x0009e20000002400 */
[----:B-1----:R-:W-:-:S07]  /*c6a0*/  IADD3 R2, R0, 0x29, RZ ;  /* 0x0000002900027810 */ /* 0x002fce0007ffe0ff */
[----:B---3--:R1:W3:Y:S01]  /*c6b0*/  MUFU.TANH R61, R42 ;  /* 0x0000002a003d7308 */ /* 0x0082e20000002400 */
[----:B------:R-:W-:Y:S02]  /*c6c0*/  ISETP.GE.AND P3, PT, R2, R8, PT ;  /* 0x000000080200720c */ /* 0x000fe40003f66270 */
[----:B----4-:R-:W-:-:S04]  /*c6d0*/  IADD3 R40, R0, 0x28, RZ ;  /* 0x0000002800287810 */ /* 0x010fc80007ffe0ff */
[----:B------:R-:W-:-:S04]  /*c6e0*/  ISETP.GE.AND P6, PT, R40, R8, PT ;  /* 0x000000082800720c */ /* 0x000fc80003fc6270 */
[----:B--2---:R-:W-:Y:S02]  /*c6f0*/  FSEL R86, R213, -INF , !P6 ;  /* 0xff800000d5567808 */ /* 0x004fe40007000000 */
[----:B-1----:R-:W-:Y:S02]  /*c700*/  FSEL R42, R212, -INF , !P3 ;  /* 0xff800000d42a7808 */ /* 0x002fe40005800000 */
[C---:B------:R-:W-:Y:S01]  /*c710*/  ISETP.GE.AND P6, PT, R41.reuse, R11, PT ;  /* 0x0000000b2900720c */ /* 0x040fe20003fc6270 */
[----:B------:R-:W-:Y:S01]  /*c720*/  STL [R1+0x50], R86 ;  /* 0x0000505601007387 */ /* 0x000fe20000100800 */
[----:B------:R-:W-:Y:S01]  /*c730*/  ISETP.GE.AND P3, PT, R41, R10, PT ;  /* 0x0000000a2900720c */ /* 0x000fe20003f66270 */
[----:B------:R-:W-:Y:S01]  /*c740*/  FMUL.FTZ R41, R99, c[0x0][0x2ec] ;  /* 0x0000bb0063297a20 */ /* 0x000fe20000410000 */
[----:B------:R-:W-:Y:S01]  /*c750*/  FSEL R99, R123, -INF , !P4 ;  /* 0xff8000007b637808 */ /* 0x000fe20006000000 */
[----:B------:R1:W-:Y:S01]  /*c760*/  STL [R1+0x4c], R42 ;  /* 0x00004c2a01007387 */ /* 0x0003e20000100800 */
[----:B------:R-:W-:-:S02]  /*c770*/  FSEL R98, R50, -INF , !P3 ;  /* 0xff80000032627808 */ /* 0x000fc40005800000 */
[----:B-1----:R-:W-:Y:S02]  /*c780*/  FSEL R42, R54, -INF , !P0 ;  /* 0xff800000362a7808 */ /* 0x002fe40004000000 */
[----:B------:R-:W-:Y:S01]  /*c790*/  ISETP.GE.AND P0, PT, R40, R9, PT ;  /* 0x000000092800720c */ /* 0x000fe20003f06270 */
[----:B------:R1:W2:Y:S02]  /*c7a0*/  MUFU.TANH R54, R41 ;  /* 0x0000002900367308 */ /* 0x0002a40000002400 */
[----:B------:R4:W-:Y:S01]  /*c7b0*/  STL [R1+0x5c], R42 ;  /* 0x00005c2a01007387 */ /* 0x0009e20000100800 */
[----:B------:R-:W-:Y:S02]  /*c7c0*/  FSEL R86, R206, -INF , !P0 ;  /* 0xff800000ce567808 */ /* 0x000fe40004000000 */
[----:B------:R-:W-:Y:S01]  /*c7d0*/  ISETP.GE.AND P0, PT, R40, R11, PT ;  /* 0x0000000b2800720c */ /* 0x000fe20003f06270 */
[----:B-1----:R-:W-:Y:S01]  /*c7e0*/  FMUL.FTZ R41, R94, c[0x0][0x2ec] ;  /* 0x0000bb005e297a20 */ /* 0x002fe20000410000 */
[----:B----4-:R-:W-:-:S02]  /*c7f0*/  FSEL R42, R207, -INF , !P5 ;  /* 0xff800000cf2a7808 */ /* 0x010fc40006800000 */
[----:B------:R-:W-:-:S03]  /*c800*/  ISETP.GE.AND P5, PT, R2, R9, PT ;  /* 0x000000090200720c */ /* 0x000fc60003fa6270 */
[----:B------:R1:W-:Y:S04]  /*c810*/  STL [R1+0x60], R42 ;  /* 0x0000602a01007387 */ /* 0x0003e80000100800 */
[----:B------:R-:W-:Y:S01]  /*c820*/  STL [R1+0x68], R86 ;  /* 0x0000685601007387 */ /* 0x000fe20000100800 */
[----:B-1----:R-:W-:Y:S02]  /*c830*/  FSEL R42, R59, -INF , !P5 ;  /* 0xff8000003b2a7808 */ /* 0x002fe40006800000 */
[----:B------:R1:W4:Y:S01]  /*c840*/  MUFU.TANH R59, R41 ;  /* 0x00000029003b7308 */ /* 0x0003220000002400 */
[----:B------:R-:W-:Y:S01]  /*c850*/  ISETP.GE.AND P5, PT, R40, R10, PT ;  /* 0x0000000a2800720c */ /* 0x000fe20003fa6270 */
[----:B------:R-:W-:Y:S01]  /*c860*/  FMUL.FTZ R40, R95, c[0x0][0x2ec] ;  /* 0x0000bb005f287a20 */ /* 0x000fe20000410000 */
[----:B------:R2:W-:Y:S01]  /*c870*/  STL [R1+0x64], R42 ;  /* 0x0000642a01007387 */ /* 0x0005e20000100800 */
[----:B-1----:R-:W-:-:S02]  /*c880*/  FSEL R41, R58, -INF , !P6 ;  /* 0xff8000003a297808 */ /* 0x002fc40007000000 */
[CC--:B------:R-:W-:Y:S02]  /*c890*/  ISETP.GE.AND P6, PT, R2.reuse, R10.reuse, PT ;  /* 0x0000000a0200720c */ /* 0x0c0fe40003fc6270 */
[----:B------:R1:W-:Y:S01]  /*c8a0*/  MUFU.TANH R58, R40 ;  /* 0x00000028003a7308 */ /* 0x0003e20000002400 */
[----:B--2---:R-:W-:Y:S02]  /*c8b0*/  FSEL R42, R205, -INF , !P2 ;  /* 0xff800000cd2a7808 */ /* 0x004fe40005000000 */
[-C--:B------:R-:W-:Y:S02]  /*c8c0*/  ISETP.GE.AND P2, PT, R2, R11.reuse, PT ;  /* 0x0000000b0200720c */ /* 0x080fe40003f46270 */
[----:B------:R-:W-:Y:S01]  /*c8d0*/  IADD3 R2, R0, 0x30, RZ ;  /* 0x0000003000027810 */ /* 0x000fe20007ffe0ff */
[----:B------:R2:W-:Y:S01]  /*c8e0*/  STL [R1+0x1c], R42 ;  /* 0x00001c2a01007387 */ /* 0x0005e20000100800 */
[----:B-1----:R-:W-:Y:S02]  /*c8f0*/  FMUL.FTZ R40, R88, c[0x0][0x2ec] ;  /* 0x0000bb0058287a20 */ /* 0x002fe40000410000 */
[C---:B------:R-:W-:Y:S01]  /*c900*/  ISETP.GE.AND P4, PT, R2.reuse, R11, PT ;  /* 0x0000000b0200720c */ /* 0x040fe20003f86270 */
[----:B------:R1:W-:Y:S01]  /*c910*/  STL [R1+0x18], R41 ;  /* 0x0000182901007387 */ /* 0x0003e20000100800 */
[----:B------:R-:W-:-:S02]  /*c920*/  ISETP.GE.AND P3, PT, R2, R10, PT ;  /* 0x0000000a0200720c */ /* 0x000fc40003f66270 */
[----:B------:R-:W-:Y:S02]  /*c930*/  FSEL R88, R132, -INF , !P5 ;  /* 0xff80000084587808 */ /* 0x000fe40006800000 */
[----:B--2---:R-:W-:Y:S02]  /*c940*/  FSEL R42, R204, -INF , !P0 ;  /* 0xff800000cc2a7808 */ /* 0x004fe40004000000 */
[----:B------:R-:W-:Y:S02]  /*c950*/  ISETP.GE.AND P0, PT, R2, R8, PT ;  /* 0x000000080200720c */ /* 0x000fe40003f06270 */
[----:B-1----:R-:W-:Y:S01]  /*c960*/  FSEL R41, R52, -INF , !P2 ;  /* 0xff80000034297808 */ /* 0x002fe20005000000 */
[----:B------:R1:W-:Y:S01]  /*c970*/  STL [R1+0x14], R42 ;  /* 0x0000142a01007387 */ /* 0x0003e20000100800 */
[----:B------:R-:W-:Y:S01]  /*c980*/  ISETP.GE.AND P2, PT, R2, R9, PT ;  /* 0x000000090200720c */ /* 0x000fe20003f46270 */
[----:B------:R2:W-:Y:S01]  /*c990*/  MUFU.TANH R52, R40 ;  /* 0x0000002800347308 */ /* 0x0005e20000002400 */
[----:B------:R-:W-:Y:S01]  /*c9a0*/  FMUL.FTZ R2, R89, c[0x0][0x2ec] ;  /* 0x0000bb0059027a20 */ /* 0x000fe20000410000 */
[----:B------:R3:W-:Y:S01]  /*c9b0*/  STL [R1+0x10], R41 ;  /* 0x0000102901007387 */ /* 0x0007e20000100800 */
[----:B------:R-:W-:-:S02]  /*c9c0*/  FSEL R86, R122, -INF , !P0 ;  /* 0xff8000007a567808 */ /* 0x000fc40004000000 */
[----:B------:R-:W-:-:S03]  /*c9d0*/  FSEL R89, R57, -INF , !P6 ;  /* 0xff80000039597808 */ /* 0x000fc60007000000 */
[----:B------:R4:W-:Y:S01]  /*c9e0*/  MUFU.TANH R50, R2 ;  /* 0x0000000200327308 */ /* 0x0009e20000002400 */
[----:B------:R3:W-:Y:S01]  /*c9f0*/  STL [R1+0x40], R86 ;  /* 0x0000405601007387 */ /* 0x0007e20000100800 */
[----:B--2---:R-:W-:-:S06]  /*ca00*/  FMUL.FTZ R40, R90, c[0x0][0x2ec] ;  /* 0x0000bb005a287a20 */ /* 0x004fcc0000410000 */
[----:B------:R2:W-:Y:S01]  /*ca10*/  MUFU.TANH R57, R40 ;  /* 0x0000002800397308 */ /* 0x0005e20000002400 */
[----:B-1----:R-:W-:Y:S01]  /*ca20*/  FMUL.FTZ R42, R91, c[0x0][0x2ec] ;  /* 0x0000bb005b2a7a20 */ /* 0x002fe20000410000 */
[C---:B----4-:R-:W-:Y:S02]  /*ca30*/  IADD3 R2, R0.reuse, 0x39, RZ ;  /* 0x0000003900027810 */ /* 0x050fe40007ffe0ff */
[----:B------:R-:W-:Y:S02]  /*ca40*/  FSEL R91, R49, -INF , !P2 ;  /* 0xff800000315b7808 */ /* 0x000fe40005000000 */
[----:B---3--:R-:W-:-:S04]  /*ca50*/  IADD3 R41, R0, 0x31, RZ ;  /* 0x0000003100297810 */ /* 0x008fc80007ffe0ff */
[CC--:B------:R-:W-:Y:S02]  /*ca60*/  ISETP.GE.AND P5, PT, R41.reuse, R8.reuse, PT ;  /* 0x000000082900720c */ /* 0x0c0fe40003fa6270 */
[-C--:B------:R-:W-:Y:S02]  /*ca70*/  ISETP.GE.AND P6, PT, R41, R9.reuse, PT ;  /* 0x000000092900720c */ /* 0x080fe40003fc6270 */
[----:B--2---:R-:W-:Y:S02]  /*ca80*/  IADD3 R40, R0, 0x38, RZ ;  /* 0x0000003800287810 */ /* 0x004fe40007ffe0ff */
[----:B------:R-:W-:Y:S02]  /*ca90*/  FSEL R86, R56, -INF , !P5 ;  /* 0xff80000038567808 */ /* 0x000fe40006800000 */
[-C--:B------:R-:W-:Y:S01]  /*caa0*/  ISETP.GE.AND P0, PT, R40, R8.reuse, PT ;  /* 0x000000082800720c */ /* 0x080fe20003f06270 */
[----:B------:R1:W-:Y:S01]  /*cab0*/  MUFU.TANH R56, R42 ;  /* 0x0000002a00387308 */ /* 0x0003e20000002400 */
[----:B------:R-:W-:Y:S01]  /*cac0*/  ISETP.GE.AND P5, PT, R2, R8, PT ;  /* 0x000000080200720c */ /* 0x000fe20003fa6270 */
[----:B------:R2:W-:Y:S01]  /*cad0*/  STL [R1+0x3c], R86 ;  /* 0x00003c5601007387 */ /* 0x0005e20000100800 */
[----:B------:R-:W-:-:S04]  /*cae0*/  ISETP.GE.AND P2, PT, R40, R9, PT ;  /* 0x000000092800720c */ /* 0x000fc80003f46270 */
[----:B------:R-:W-:Y:S02]  /*caf0*/  FSEL R90, R118, -INF , !P2 ;  /* 0xff800000765a7808 */ /* 0x000fe40005000000 */
[----:B------:R-:W-:Y:S02]  /*cb00*/  ISETP.GE.AND P2, PT, R40, R11, PT ;  /* 0x0000000b2800720c */ /* 0x000fe40003f46270 */
[----:B-1----:R-:W-:Y:S02]  /*cb10*/  FSEL R42, R120, -INF , !P5 ;  /* 0xff800000782a7808 */ /* 0x002fe40006800000 */
[----:B------:R-:W-:-:S04]  /*cb20*/  ISETP.GE.AND P5, PT, R41, R10, PT ;  /* 0x0000000a2900720c */ /* 0x000fc80003fa6270 */
[----:B------:R-:W-:Y:S02]  /*cb30*/  FSEL R203, R47, -INF , !P5 ;  /* 0xff8000002fcb7808 */ /* 0x000fe40006800000 */
[----:B--2---:R-:W-:Y:S02]  /*cb40*/  FSEL R86, R121, -INF , !P0 ;  /* 0xff80000079567808 */ /* 0x004fe40004000000 */
[----:B------:R-:W-:Y:S01]  /*cb50*/  ISETP.GE.AND P0, PT, R41, R11, PT ;  /* 0x0000000b2900720c */ /* 0x000fe20003f06270 */
[----:B------:R-:W-:Y:S02]  /*cb60*/  FMUL.FTZ R41, R76, c[0x0][0x2ec] ;  /* 0x0000bb004c297a20 */ /* 0x000fe40000410000 */
[----:B------:R1:W-:Y:S02]  /*cb70*/  STL [R1+0x38], R86 ;  /* 0x0000385601007387 */ /* 0x0003e40000100800 */
[----:B------:R2:W3:Y:S02]  /*cb80*/  MUFU.TANH R49, R41 ;  /* 0x0000002900317308 */ /* 0x0004e40000002400 */
[----:B------:R4:W-:Y:S01]  /*cb90*/  STL [R1+0x34], R42 ;  /* 0x0000342a01007387 */ /* 0x0009e20000100800 */
[----:B--2---:R-:W-:-:S02]  /*cba0*/  FSEL R41, R119, -INF , !P6 ;  /* 0xff80000077297808 */ /* 0x004fc40007000000 */
[----:B------:R-:W-:-:S03]  /*cbb0*/  ISETP.GE.AND P6, PT, R2, R9, PT ;  /* 0x000000090200720c */ /* 0x000fc60003fc6270 */
[----:B------:R2:W-:Y:S01]  /*cbc0*/  STL [R1+0x48], R41 ;  /* 0x0000482901007387 */ /* 0x0005e20000100800 */
[----:B-1----:R-:W-:Y:S02]  /*cbd0*/  FSEL R86, R113, -INF , !P3 ;  /* 0xff80000071567808 */ /* 0x002fe40005800000 */
[----:B----4-:R-:W-:Y:S02]  /*cbe0*/  FSEL R42, R48, -INF , !P6 ;  /* 0xff800000302a7808 */ /* 0x010fe40007000000 */
[-C--:B------:R-:W-:Y:S02]  /*cbf0*/  ISETP.GE.AND P6, PT, R40, R10.reuse, PT ;  /* 0x0000000a2800720c */ /* 0x080fe40003fc6270 */
[----:B------:R-:W-:Y:S01]  /*cc00*/  FSEL R40, R53, -INF , !P0 ;  /* 0xff80000035287808 */ /* 0x000fe20004000000 */
[----:B------:R1:W-:Y:S01]  /*cc10*/  STL [R1+0x44], R42 ;  /* 0x0000442a01007387 */ /* 0x0003e20000100800 */
[----:B------:R-:W-:Y:S02]  /*cc20*/  ISETP.GE.AND P0, PT, R2, R10, PT ;  /* 0x0000000a0200720c */ /* 0x000fe40003f06270 */
[----:B------:R-:W-:Y:S01]  /*cc30*/  FSEL R201, R75, -INF , !P6 ;  /* 0xff8000004bc97808 */ /* 0x000fe20007000000 */
[----:B--2---:R-:W-:-:S04]  /*cc40*/  FMUL.FTZ R41, R77, c[0x0][0x2ec] ;  /* 0x0000bb004d297a20 */ /* 0x004fc80000410000 */
[----:B------:R2:W4:Y:S01]  /*cc50*/  MUFU.TANH R48, R41 ;  /* 0x0000002900307308 */ /* 0x0005220000002400 */
[----:B-1----:R-:W-:Y:S01]  /*cc60*/  FMUL.FTZ R42, R81, c[0x0][0x2ec] ;  /* 0x0000bb00512a7a20 */ /* 0x002fe20000410000 */
[----:B--2---:R-:W-:Y:S02]  /*cc70*/  FSEL R41, R117, -INF , !P4 ;  /* 0xff80000075297808 */ /* 0x004fe40006000000 */
[----:B------:R-:W-:Y:S02]  /*cc80*/  ISETP.GE.AND P4, PT, R2, R11, PT ;  /* 0x0000000b0200720c */ /* 0x000fe40003f86270 */
[----:B------:R-:W-:Y:S01]  /*cc90*/  IADD3 R2, R0, 0x40, RZ ;  /* 0x0000004000027810 */ /* 0x000fe20007ffe0ff */
[----:B------:R1:W-:Y:S01]  /*cca0*/  STL [R1+0x78], R41 ;  /* 0x0000782901007387 */ /* 0x0003e20000100800 */
[----:B------:R-:W-:Y:S02]  /*ccb0*/  FSEL R87, R114, -INF , !P4 ;  /* 0xff80000072577808 */ /* 0x000fe40006000000 */
[C---:B------:R-:W-:Y:S01]  /*ccc0*/  ISETP.GE.AND P4, PT, R2.reuse, R9, PT ;  /* 0x000000090200720c */ /* 0x040fe20003f86270 */
[----:B------:R2:W-:Y:S01]  /*ccd0*/  STL [R1+0x74], R40 ;  /* 0x0000742801007387 */ /* 0x0005e20000100800 */
[----:B------:R-:W-:-:S02]  /*cce0*/  ISETP.GE.AND P3, PT, R2, R11, PT ;  /* 0x0000000b0200720c */ /* 0x000fc40003f66270 */
[----:B------:R-:W-:Y:S02]  /*ccf0*/  ISETP.GE.AND P5, PT, R2, R10, PT ;  /* 0x0000000a0200720c */ /* 0x000fe40003fa6270 */
[----:B------:R-:W-:Y:S02]  /*cd00*/  FSEL R75, R45, -INF , !P4 ;  /* 0xff8000002d4b7808 */ /* 0x000fe40006000000 */
[----:B------:R-:W-:Y:S01]  /*cd10*/  FSEL R202, R61, -INF , !P5 ;  /* 0xff8000003dca7808 */ /* 0x000fe20006800000 */
[----:B-1----:R-:W-:Y:S01]  /*cd20*/  FMUL.FTZ R41, R78, c[0x0][0x2ec] ;  /* 0x0000bb004e297a20 */ /* 0x002fe20000410000 */
[----:B------:R-:W-:-:S03]  /*cd30*/  FSEL R78, R62, -INF , !P3 ;  /* 0xff8000003e4e7808 */ /* 0x000fc60005800000 */
[----:B------:R1:W1:Y:S01]  /*cd40*/  MUFU.TANH R53, R41 ;  /* 0x0000002900357308 */ /* 0x0002620000002400 */
[----:B--2---:R-:W-:-:S07]  /*cd50*/  FMUL.FTZ R40, R79, c[0x0][0x2ec] ;  /* 0x0000bb004f287a20 */ /* 0x004fce0000410000 */
[----:B------:R2:W2:Y:S01]  /*cd60*/  MUFU.TANH R47, R40 ;  /* 0x00000028002f7308 */ /* 0x0004a20000002400 */
[----:B-1----:R-:W-:Y:S02]  /*cd70*/  FSEL R41, R116, -INF , !P2 ;  /* 0xff80000074297808 */ /* 0x002fe40005000000 */
[----:B------:R-:W-:Y:S01]  /*cd80*/  ISETP.GE.AND P2, PT, R2, R8, PT ;  /* 0x000000080200720c */ /* 0x000fe20003f46270 */
[----:B------:R-:W-:Y:S02]  /*cd90*/  FMUL.FTZ R2, R80, c[0x0][0x2ec] ;  /* 0x0000bb0050027a20 */ /* 0x000fe40000410000 */
[----:B------:R1:W-:Y:S01]  /*cda0*/  STL [R1+0x6c], R41 ;  /* 0x00006c2901007387 */ /* 0x0003e20000100800 */
[----:B------:R-:W-:Y:S02]  /*cdb0*/  FSEL R67, R67, -INF , !P2 ;  /* 0xff80000043437808 */ /* 0x000fe40005000000 */
[----:B--2---:R-:W-:Y:S02]  /*cdc0*/  FSEL R40, R46, -INF , !P0 ;  /* 0xff8000002e287808 */ /* 0x004fe40004000000 */
[----:B------:R2:W1:Y:S03]  /*cdd0*/  MUFU.TANH R46, R2 ;  /* 0x00000002002e7308 */ /* 0x0004660000002400 */
[----:B------:R3:W-:Y:S04]  /*cde0*/  STL [R1+0x84], R40 ;  /* 0x0000842801007387 */ /* 0x0007e80000100800 */
[----:B------:R-:W-:Y:S01]  /*cdf0*/  STL [R1+0x2c], R67 ;  /* 0x00002c4301007387 */ /* 0x000fe20000100800 */
[----:B--2---:R-:W-:-:S02]  /*ce00*/  IADD3 R2, R0, 0x49, RZ ;  /* 0x0000004900027810 */ /* 0x004fc40007ffe0ff */
[----:B-1----:R-:W-:Y:S02]  /*ce10*/  IADD3 R41, R0, 0x41, RZ ;  /* 0x0000004100297810 */ /* 0x002fe40007ffe0ff */
[----:B------:R-:W-:Y:S02]  /*ce20*/  ISETP.GE.AND P3, PT, R2, R11, PT ;  /* 0x0000000b0200720c */ /* 0x000fe40003f66270 */
[C---:B------:R-:W-:Y:S02]  /*ce30*/  ISETP.GE.AND P6, PT, R41.reuse, R8, PT ;  /* 0x000000082900720c */ /* 0x040fe40003fc6270 */
[----:B------:R-:W-:Y:S02]  /*ce40*/  ISETP.GE.AND P0, PT, R41, R9, PT ;  /* 0x000000092900720c */ /* 0x000fe40003f06270 */
[----:B---3--:R-:W-:Y:S02]  /*ce50*/  IADD3 R40, R0, 0x48, RZ ;  /* 0x0000004800287810 */ /* 0x008fe40007ffe0ff */
[----:B------:R-:W-:-:S02]  /*ce60*/  FSEL R76, R51, -INF , !P6 ;  /* 0xff800000334c7808 */ /* 0x000fc40007000000 */
[-C--:B------:R-:W-:Y:S01]  /*ce70*/  ISETP.GE.AND P2, PT, R40, R8.reuse, PT ;  /* 0x000000082800720c */ /* 0x080fe20003f46270 */
[----:B------:R1:W2:Y:S01]  /*ce80*/  MUFU.TANH R51, R42 ;  /* 0x0000002a00337308 */ /* 0x0002a20000002400 */
[----:B------:R-:W-:Y:S02]  /*ce90*/  ISETP.GE.AND P6, PT, R2, R8, PT ;  /* 0x000000080200720c */ /* 0x000fe40003fc6270 */
[----:B------:R-:W-:Y:S02]  /*cea0*/  FSEL R80, R64, -INF , !P0 ;  /* 0xff80000040507808 */ /* 0x000fe40004000000 */
[-C--:B------:R-:W-:Y:S02]  /*ceb0*/  ISETP.GE.AND P4, PT, R40, R9.reuse, PT ;  /* 0x000000092800720c */ /* 0x080fe40003f86270 */
[----:B------:R-:W-:Y:S02]  /*cec0*/  ISETP.GE.AND P0, PT, R2, R9, PT ;  /* 0x000000090200720c */ /* 0x000fe40003f06270 */
[----:B------:R-:W-:-:S02]  /*ced0*/  FSEL R65, R65, -INF , !P6 ;  /* 0xff80000041417808 */ /* 0x000fc40007000000 */
[CC--:B------:R-:W-:Y:S02]  /*cee0*/  ISETP.GE.AND P6, PT, R41.reuse, R10.reuse, PT ;  /* 0x0000000a2900720c */ /* 0x0c0fe40003fc6270 */
[----:B------:R-:W-:Y:S02]  /*cef0*/  FSEL R81, R44, -INF , !P0 ;  /* 0xff8000002c517808 */ /* 0x000fe40004000000 */
[-C--:B------:R-:W-:Y:S02]  /*cf00*/  ISETP.GE.AND P0, PT, R40, R10.reuse, PT ;  /* 0x0000000a2800720c */ /* 0x080fe40003f06270 */
[----:B-1----:R-:W-:Y:S02]  /*cf10*/  FSEL R42, R66, -INF , !P2 ;  /* 0xff800000422a7808 */ /* 0x002fe40005000000 */
[-C--:B------:R-:W-:Y:S01]  /*cf20*/  ISETP.GE.AND P2, PT, R41, R11.reuse, PT ;  /* 0x0000000b2900720c */ /* 0x080fe20003f46270 */
[----:B------:R-:W-:Y:S01]  /*cf30*/  FMUL.FTZ R41, R82, c[0x0][0x2ec] ;  /* 0x0000bb0052297a20 */ /* 0x000fe20000410000 */
[----:B------:R-:W-:Y:S01]  /*cf40*/  FSEL R82, R63, -INF , !P4 ;  /* 0xff8000003f527808 */ /* 0x000fe20006000000 */
[----:B------:R1:W-:Y:S01]  /*cf50*/  STL [R1+0x24], R42 ;  /* 0x0000242a01007387 */ /* 0x0003e20000100800 */
[----:B------:R-:W-:Y:S01]  /*cf60*/  ISETP.GE.AND P4, PT, R40, R11, PT ;  /* 0x0000000b2800720c */ /* 0x000fe20003f86270 */
[----:B------:R-:W-:Y:S01]  /*cf70*/  FMUL.FTZ R40, R216, c[0x0][0x2ec] ;  /* 0x0000bb00d8287a20 */ /* 0x000fe20000410000 */
[----:B------:R-:W-:Y:S01]  /*cf80*/  FSEL R79, R43, -INF , !P2 ;  /* 0xff8000002b4f7808 */ /* 0x000fe20005000000 */
[----:B------:R3:W-:Y:S01]  /*cf90*/  MUFU.TANH R45, R41 ;  /* 0x00000029002d7308 */ /* 0x0007e20000002400 */
[----:B------:R-:W-:Y:S01]  /*cfa0*/  ISETP.GE.AND P2, PT, R2, R10, PT ;  /* 0x0000000a0200720c */ /* 0x000fe20003f46270 */
[----:B------:R-:W-:Y:S01]  /*cfb0*/  STL [R1+0x20], R65 ;  /* 0x0000204101007387 */ /* 0x000fe20000100800 */
[----:B------:R-:W-:-:S02]  /*cfc0*/  IADD3 R2, R0, 0x50, RZ ;  /* 0x0000005000027810 */ /* 0x000fc40007ffe0ff */
[----:B------:R-:W-:Y:S02]  /*cfd0*/  FSEL R77, R55, -INF , !P3 ;  /* 0xff800000374d7808 */ /* 0x000fe40005800000 */
[----:B------:R-:W-:Y:S01]  /*cfe0*/  FSEL R200, R54, -INF , !P6 ;  /* 0xff80000036c87808 */ /* 0x000fe20007000000 */
[----:B------:R1:W1:Y:S01]  /*cff0*/  MUFU.TANH R43, R40 ;  /* 0x00000028002b7308 */ /* 0x0002620000002400 */
[C---:B------:R-:W-:Y:S02]  /*d000*/  ISETP.GE.AND P3, PT, R2.reuse, R9, PT ;  /* 0x000000090200720c */ /* 0x040fe40003f66270 */
[C---:B------:R-:W-:Y:S02]  /*d010*/  ISETP.GE.AND P5, PT, R2.reuse, R11, PT ;  /* 0x0000000b0200720c */ /* 0x040fe40003fa6270 */
[----:B------:R-:W-:Y:S02]  /*d020*/  ISETP.GE.AND P6, PT, R2, R10, PT ;  /* 0x0000000a0200720c */ /* 0x000fe40003fc6270 */
[----:B------:R-:W-:Y:S01]  /*d030*/  FSEL R93, R59, -INF , !P0 ;  /* 0xff8000003b5d7808 */ /* 0x000fe20004000000 */
[----:B---3--:R-:W-:Y:S01]  /*d040*/  FMUL.FTZ R41, R83, c[0x0][0x2ec] ;  /* 0x0000bb0053297a20 */ /* 0x008fe20000410000 */
[----:B------:R-:W-:-:S02]  /*d050*/  FSEL R83, R60, -INF , !P4 ;  /* 0xff8000003c537808 */ /* 0x000fc40006000000 */
[-C--:B------:R-:W-:Y:S01]  /*d060*/  ISETP.GE.AND P4, PT, R2, R8.reuse, PT ;  /* 0x000000080200720c */ /* 0x080fe20003f86270 */
[----:B------:R3:W-:Y:S01]  /*d070*/  MUFU.TANH R44, R41 ;  /* 0x00000029002c7308 */ /* 0x0007e20000002400 */
[----:B------:R-:W-:Y:S02]  /*d080*/  IADD3 R2, R0, 0x51, RZ ;  /* 0x0000005100027810 */ /* 0x000fe40007ffe0ff */
[----:B------:R-:W-:Y:S01]  /*d090*/  FSEL R64, R49, -INF , !P5 ;  /* 0xff80000031407808 */ /* 0x000fe20006800000 */
[----:B-1----:R-:W-:Y:S01]  /*d0a0*/  FMUL.FTZ R40, R217, c[0x0][0x2ec] ;  /* 0x0000bb00d9287a20 */ /* 0x002fe20000410000 */
[----:B------:R-:W-:Y:S02]  /*d0b0*/  ISETP.GE.AND P0, PT, R2, R8, PT ;  /* 0x000000080200720c */ /* 0x000fe40003f06270 */
[----:B------:R-:W-:Y:S01]  /*d0c0*/  FSEL R217, R52, -INF , !P4 ;  /* 0xff80000034d97808 */ /* 0x000fe20006000000 */
[----:B------:R1:W1:Y:S01]  /*d0d0*/  MUFU.TANH R42, R40 ;  /* 0x00000028002a7308 */ /* 0x0002620000002400 */
[----:B------:R-:W-:-:S02]  /*d0e0*/  ISETP.GE.AND P4, PT, R2, R11, PT ;  /* 0x0000000b0200720c */ /* 0x000fc40003f86270 */
[----:B------:R-:W-:Y:S02]  /*d0f0*/  FSEL R216, R50, -INF , !P0 ;  /* 0xff80000032d87808 */ /* 0x000fe40004000000 */
[----:B------:R-:W-:Y:S02]  /*d100*/  ISETP.GE.AND P0, PT, R2, R10, PT ;  /* 0x0000000a0200720c */ /* 0x000fe40003f06270 */
[----:B----4-:R-:W-:Y:S01]  /*d110*/  FSEL R61, R48, -INF , !P4 ;  /* 0xff800000303d7808 */ /* 0x010fe20006000000 */
[----:B---3--:R-:W-:Y:S01]  /*d120*/  FMUL.FTZ R41, R70, c[0x0][0x2ec] ;  /* 0x0000bb0046297a20 */ /* 0x008fe20000410000 */
[----:B------:R-:W-:-:S03]  /*d130*/  FSEL R48, R53, -INF , !P6 ;  /* 0xff80000035307808 */ /* 0x000fc60007000000 */
[----:B------:R3:W-:Y:S01]  /*d140*/  MUFU.TANH R49, R41 ;  /* 0x0000002900317308 */ /* 0x0007e20000002400 */
[----:B-1----:R-:W-:-:S07]  /*d150*/  FMUL.FTZ R40, R218, c[0x0][0x2ec] ;  /* 0x0000bb00da287a20 */ /* 0x002fce0000410000 */
[----:B------:R1:W4:Y:S01]  /*d160*/  MUFU.TANH R55, R40 ;  /* 0x0000002800377308 */ /* 0x0003220000002400 */
[----:B---3--:R-:W-:Y:S01]  /*d170*/  FSEL R41, R47, -INF , !P0 ;  /* 0xff8000002f297808 */ /* 0x008fe20004000000 */
[----:B-1----:R-:W-:Y:S01]  /*d180*/  FMUL.FTZ R40, R219, c[0x0][0x2ec] ;  /* 0x0000bb00db287a20 */ /* 0x002fe20000410000 */
[----:B------:R-:W-:-:S05]  /*d190*/  FSEL R219, R57, -INF , !P3 ;  /* 0xff80000039db7808 */ /* 0x000fca0005800000 */
[----:B------:R1:W3:Y:S02]  /*d1a0*/  MUFU.TANH R54, R40 ;  /* 0x0000002800367308 */ /* 0x0002e40000002400 */
[----:B-1----:R-:W-:Y:S02]  /*d1b0*/  FSEL R40, R58, -INF , !P2 ;  /* 0xff8000003a287808 */ /* 0x002fe40005000000 */
[----:B------:R-:W-:Y:S02]  /*d1c0*/  ISETP.GE.AND P2, PT, R2, R9, PT ;  /* 0x000000090200720c */ /* 0x000fe40003f46270 */
[----:B------:R-:W-:Y:S01]  /*d1d0*/  IADD3 R2, R0, 0x58, RZ ;  /* 0x0000005800027810 */ /* 0x000fe20007ffe0ff */
[----:B------:R1:W-:Y:S01]  /*d1e0*/  STL [R1+0xa0], R40 ;  /* 0x0000a02801007387 */ /* 0x0003e20000100800 */
[----:B------:R-:W-:Y:S02]  /*d1f0*/  FSEL R218, R56, -INF , !P2 ;  /* 0xff80000038da7808 */ /* 0x000fe40005000000 */
[C---:B------:R-:W-:Y:S01]  /*d200*/  ISETP.GE.AND P3, PT, R2.reuse, R11, PT ;  /* 0x0000000b0200720c */ /* 0x040fe20003f66270 */
[----:B------:R-:W-:Y:S01]  /*d210*/  STL [R1+0x8c], R64 ;  /* 0x00008c4001007387 */ /* 0x000fe20000100800 */
[----:B------:R-:W-:-:S02]  /*d220*/  ISETP.GE.AND P2, PT, R2, R8, PT ;  /* 0x000000080200720c */ /* 0x000fc40003f46270 */
[C---:B------:R-:W-:Y:S01]  /*d230*/  ISETP.GE.AND P5, PT, R2.reuse, R9, PT ;  /* 0x000000090200720c */ /* 0x040fe20003fa6270 */
[----:B------:R-:W-:Y:S01]  /*d240*/  STL [R1+0x88], R61 ;  /* 0x0000883d01007387 */ /* 0x000fe20000100800 */
[----:B------:R-:W-:Y:S02]  /*d250*/  ISETP.GE.AND P4, PT, R2, R10, PT ;  /* 0x0000000a0200720c */ /* 0x000fe40003f86270 */
[----:B------:R-:W-:Y:S01]  /*d260*/  IADD3 R2, R0, 0x59, RZ ;  /* 0x0000005900027810 */ /* 0x000fe20007ffe0ff */
[----:B------:R-:W-:Y:S01]  /*d270*/  STL [R1+0x9c], R48 ;  /* 0x00009c3001007387 */ /* 0x000fe20000100800 */
[----:B------:R-:W-:Y:S02]  /*d280*/  FSEL R59, R46, -INF , !P3 ;  /* 0xff8000002e3b7808 */ /* 0x000fe40005800000 */
[C---:B------:R-:W-:Y:S01]  /*d290*/  ISETP.GE.AND P6, PT, R2.reuse, R11, PT ;  /* 0x0000000b0200720c */ /* 0x040fe20003fc6270 */
[----:B------:R3:W-:Y:S01]  /*d2a0*/  STL [R1+0x98], R41 ;  /* 0x0000982901007387 */ /* 0x0007e20000100800 */
[----:B------:R-:W-:-:S02]  /*d2b0*/  ISETP.GE.AND P0, PT, R2, R8, PT ;  /* 0x000000080200720c */ /* 0x000fc40003f06270 */
[----:B--2---:R-:W-:Y:S01]  /*d2c0*/  FSEL R58, R51, -INF , !P6 ;  /* 0xff800000333a7808 */ /* 0x004fe20007000000 */
[----:B------:R-:W-:Y:S01]  /*d2d0*/  STL [R1+0x80], R59 ;  /* 0x0000803b01007387 */ /* 0x000fe20000100800 */
[----:B------:R-:W-:Y:S02]  /*d2e0*/  FSEL R133, R43, -INF , !P2 ;  /* 0xff8000002b857808 */ /* 0x000fe40005000000 */
[----:B------:R-:W-:Y:S01]  /*d2f0*/  FSEL R132, R42, -INF , !P0 ;  /* 0xff8000002a847808 */ /* 0x000fe20004000000 */
[----:B-1----:R-:W-:Y:S01]  /*d300*/  FMUL.FTZ R40, R68, c[0x0][0x2ec] ;  /* 0x0000bb0044287a20 */ /* 0x002fe20000410000 */
[----:B------:R-:W-:Y:S02]  /*d310*/  ISETP.GE.AND P3, PT, R2, R9, PT ;  /* 0x000000090200720c */ /* 0x000fe40003f66270 */
[----:B----4-:R-:W-:Y:S01]  /*d320*/  FSEL R215, R55, -INF , !P5 ;  /* 0xff80000037d77808 */ /* 0x010fe20006800000 */
[----:B------:R1:W2:Y:S01]  /*d330*/  MUFU.TANH R52, R40 ;  /* 0x0000002800347308 */ /* 0x0002a20000002400 */
[----:B---3--:R-:W-:-:S02]  /*d340*/  FSEL R214, R54, -INF , !P3 ;  /* 0xff80000036d67808 */ /* 0x008fc40005800000 */
[----:B------:R-:W-:Y:S01]  /*d350*/  FSEL R41, R45, -INF , !P4 ;  /* 0xff8000002d297808 */ /* 0x000fe20006000000 */
[----:B------:R-:W-:Y:S01]  /*d360*/  FMUL.FTZ R45, R246, c[0x0][0x2ec] ;  /* 0x0000bb00f62d7a20 */ /* 0x000fe20000410000 */
[----:B------:R-:W-:Y:S01]  /*d370*/  ISETP.GE.AND P4, PT, R2, R10, PT ;  /* 0x0000000a0200720c */ /* 0x000fe20003f86270 */
[----:B-1----:R-:W-:Y:S02]  /*d380*/  FMUL.FTZ R40, R69, c[0x0][0x2ec] ;  /* 0x0000bb0045287a20 */ /* 0x002fe40000410000 */
[----:B------:R1:W-:Y:S01]  /*d390*/  STL [R1+0x94], R41 ;  /* 0x0000942901007387 */ /* 0x0003e20000100800 */
[----:B------:R-:W-:Y:S01]  /*d3a0*/  IADD3 R2, R0, 0x60, RZ ;  /* 0x0000006000027810 */ /* 0x000fe20007ffe0ff */
[----:B------:R3:W-:Y:S02]  /*d3b0*/  MUFU.TANH R57, R45 ;  /* 0x0000002d00397308 */ /* 0x0007e40000002400 */
[----:B------:R-:W-:Y:S01]  /*d3c0*/  STL [R1+0x7c], R58 ;  /* 0x00007c3a01007387 */ /* 0x000fe20000100800 */
[----:B------:R-:W-:-:S02]  /*d3d0*/  ISETP.GE.AND P6, PT, R2, R8, PT ;  /* 0x000000080200720c */ /* 0x000fc40003fc6270 */
[C---:B------:R-:W-:Y:S02]  /*d3e0*/  ISETP.GE.AND P2, PT, R2.reuse, R11, PT ;  /* 0x0000000b0200720c */ /* 0x040fe40003f46270 */
[----:B------:R-:W-:Y:S01]  /*d3f0*/  ISETP.GE.AND P0, PT, R2, R10, PT ;  /* 0x0000000a0200720c */ /* 0x000fe20003f06270 */
[----:B------:R4:W4:Y:S01]  /*d400*/  MUFU.TANH R50, R40 ;  /* 0x0000002800327308 */ /* 0x0009220000002400 */
[----:B--2---:R-:W-:Y:S01]  /*d410*/  FSEL R123, R52, -INF , !P6 ;  /* 0xff800000347b7808 */ /* 0x004fe20007000000 */
[----:B---3--:R-:W-:-:S06]  /*d420*/  FMUL.FTZ R45, R247, c[0x0][0x2ec] ;  /* 0x0000bb00f72d7a20 */ /* 0x008fcc0000410000 */
[----:B------:R2:W-:Y:S01]  /*d430*/  MUFU.TANH R56, R45 ;  /* 0x0000002d00387308 */ /* 0x0005e20000002400 */
[----:B-1----:R-:W-:Y:S01]  /*d440*/  FSEL R41, R44, -INF , !P4 ;  /* 0xff8000002c297808 */ /* 0x002fe20006000000 */
[----:B----4-:R-:W-:Y:S01]  /*d450*/  FMUL.FTZ R40, R71, c[0x0][0x2ec] ;  /* 0x0000bb0047287a20 */ /* 0x010fe20000410000 */
[----:B------:R-:W-:Y:S01]  /*d460*/  ISETP.GE.AND P4, PT, R2, R9, PT ;  /* 0x000000090200720c */ /* 0x000fe20003f86270 */
[----:B------:R-:W-:-:S04]  /*d470*/  FMUL.FTZ R2, R245, c[0x0][0x2ec] ;  /* 0x0000bb00f5027a20 */ /* 0x000fc80000410000 */
[----:B------:R1:W3:Y:S01]  /*d480*/  MUFU.TANH R48, R40 ;  /* 0x0000002800307308 */ /* 0x0002e20000002400 */
[----:B------:R-:W-:Y:S01]  /*d490*/  STL [R1+0x90], R41 ;  /* 0x0000902901007387 */ /* 0x000fe20000100800 */
[----:B------:R-:W-:Y:S01]  /*d4a0*/  FSEL R135, R49, -INF , !P4 ;  /* 0xff80000031877808 */ /* 0x000fe20006000000 */
[----:B--2---:R-:W-:-:S05]  /*d4b0*/  FMUL.FTZ R45, R248, c[0x0][0x2ec] ;  /* 0x0000bb00f82d7a20 */ /* 0x004fca0000410000 */
[----:B------:R2:W4:Y:S01]  /*d4c0*/  MUFU.TANH R44, R2 ;  /* 0x00000002002c7308 */ /* 0x0005220000002400 */
[----:B-1----:R-:W-:-:S07]  /*d4d0*/  FMUL.FTZ R40, R244, c[0x0][0x2ec] ;  /* 0x0000bb00f4287a20 */ /* 0x002fce0000410000 */
[----:B------:R1:W-:Y:S08]  /*d4e0*/  MUFU.TANH R47, R45 ;  /* 0x0000002d002f7308 */ /* 0x0003f00000002400 */
[----:B------:R4:W4:Y:S01]  /*d4f0*/  MUFU.TANH R46, R40 ;  /* 0x00000028002e7308 */ /* 0x0009220000002400 */
[----:B--2---:R-:W-:-:S04]  /*d500*/  IADD3 R2, R0, 0x61, RZ ;  /* 0x0000006100027810 */ /* 0x004fc80007ffe0ff */
[C---:B------:R-:W-:Y:S02]  /*d510*/  ISETP.GE.AND P5, PT, R2.reuse, R8, PT ;  /* 0x000000080200720c */ /* 0x040fe40003fa6270 */
[----:B------:R-:W-:Y:S01]  /*d520*/  ISETP.GE.AND P3, PT, R2, R9, PT ;  /* 0x000000090200720c */ /* 0x000fe20003f66270 */
[----:B-1----:R-:W-:Y:S01]  /*d530*/  FMUL.FTZ R45, R250, c[0x0][0x2ec] ;  /* 0x0000bb00fa2d7a20 */ /* 0x002fe20000410000 */
[----:B------:R-:W-:Y:S02]  /*d540*/  FSEL R122, R50, -INF , !P5 ;  /* 0xff800000327a7808 */ /* 0x000fe40006800000 */
[----:B---3--:R-:W-:Y:S02]  /*d550*/  FSEL R134, R48, -INF , !P3 ;  /* 0xff80000030867808 */ /* 0x008fe40005800000 */
[C---:B------:R-:W-:Y:S01]  /*d560*/  ISETP.GE.AND P6, PT, R2.reuse, R11, PT ;  /* 0x0000000b0200720c */ /* 0x040fe20003fc6270 */
[----:B------:R-:W1:Y:S01]  /*d570*/  MUFU.TANH R45, R45 ;  /* 0x0000002d002d7308 */ /* 0x000e620000002400 */
[----:B------:R-:W-:Y:S01]  /*d580*/  ISETP.GE.AND P5, PT, R2, R10, PT ;  /* 0x0000000a0200720c */ /* 0x000fe20003fa6270 */
[----:B----4-:R-:W2:Y:S01]  /*d590*/  LDSM.16.M88.4 R40, [R224+0x7800] ;  /* 0x00780000e028783b */ /* 0x010ea20000000200 */
[----:B------:R-:W-:-:S02]  /*d5a0*/  IADD3 R2, R0, 0x68, RZ ;  /* 0x0000006800027810 */ /* 0x000fc40007ffe0ff */
[----:B------:R-:W-:Y:S02]  /*d5b0*/  FSEL R245, R44, -INF , !P6 ;  /* 0xff8000002cf57808 */ /* 0x000fe40007000000 */
[C---:B------:R-:W-:Y:S02]  /*d5c0*/  ISETP.GE.AND P4, PT, R2.reuse, R11, PT ;  /* 0x0000000b0200720c */ /* 0x040fe40003f86270 */
[----:B------:R-:W-:Y:S02]  /*d5d0*/  ISETP.GE.AND P6, PT, R2, R10, PT ;  /* 0x0000000a0200720c */ /* 0x000fe40003fc6270 */
[----:B------:R-:W-:Y:S02]  /*d5e0*/  FSEL R246, R46, -INF , !P2 ;  /* 0xff8000002ef67808 */ /* 0x000fe40005000000 */
[----:B------:R-:W-:Y:S02]  /*d5f0*/  FSEL R244, R47, -INF , !P4 ;  /* 0xff8000002ff47808 */ /* 0x000fe40006000000 */
[----:B------:R-:W-:-:S02]  /*d600*/  ISETP.GE.AND P3, PT, R2, R8, PT ;  /* 0x000000080200720c */ /* 0x000fc40003f66270 */
[----:B-1----:R-:W-:Y:S02]  /*d610*/  FSEL R247, R45, -INF , !P6 ;  /* 0xff8000002df77808 */ /* 0x002fe40007000000 */
[----:B------:R-:W-:Y:S02]  /*d620*/  ISETP.GE.AND P2, PT, R2, R9, PT ;  /* 0x000000090200720c */ /* 0x000fe40003f46270 */
[----:B------:R-:W-:Y:S02]  /*d630*/  IADD3 R2, R0, 0x69, RZ ;  /* 0x0000006900027810 */ /* 0x000fe40007ffe0ff */
[----:B------:R-:W-:Y:S02]  /*d640*/  FSEL R250, R57, -INF , !P0 ;  /* 0xff80000039fa7808 */ /* 0x000fe40004000000 */
[----:B------:R-:W-:Y:S02]  /*d650*/  FSEL R248, R56, -INF , !P5 ;  /* 0xff80000038f87808 */ /* 0x000fe40006800000 */
[----:B------:R-:W-:-:S02]  /*d660*/  ISETP.GE.AND P0, PT, R2, R11, PT ;  /* 0x0000000b0200720c */ /* 0x000fc40003f06270 */
[C---:B------:R-:W-:Y:S02]  /*d670*/  ISETP.GE.AND P5, PT, R2.reuse, R8, PT ;  /* 0x000000080200720c */ /* 0x040fe40003fa6270 */
[C---:B------:R-:W-:Y:S02]  /*d680*/  ISETP.GE.AND P4, PT, R2.reuse, R9, PT ;  /* 0x000000090200720c */ /* 0x040fe40003f86270 */
[----:B------:R-:W-:Y:S01]  /*d690*/  ISETP.GE.AND P6, PT, R2, R10, PT ;  /* 0x0000000a0200720c */ /* 0x000fe20003fc6270 */
[----:B------:R-:W-:Y:S01]  /*d6a0*/  FMUL.FTZ R2, R249, c[0x0][0x2ec] ;  /* 0x0000bb00f9027a20 */ /* 0x000fe20000410000 */
[C---:B--2---:R-:W-:Y:S08]  /*d6b0*/  HMMA.16816.F32.BF16 R52, R32.reuse, R40, RZ ;  /* 0x000000282034723c */ /* 0x044ff000000418ff */
[----:B------:R-:W-:Y:S01]  /*d6c0*/  HMMA.16816.F32.BF16 R48, R32, R42, RZ ;  /* 0x0000002a2030723c */ /* 0x000fe200000418ff */
[----:B------:R-:W1:Y:S07]  /*d6d0*/  LDSM.16.M88.4 R32, [R230+0x7800] ;  /* 0x00780000e620783b */ /* 0x000e6e0000000200 */
[C---:B------:R-:W-:Y:S08]  /*d6e0*/  HMMA.16816.F32.BF16 R44, R36.reuse, R40, RZ ;  /* 0x00000028242c723c */ /* 0x040ff000000418ff */
[----:B------:R-:W-:Y:S11]  /*d6f0*/  HMMA.16816.F32.BF16 R36, R36, R42, RZ ;  /* 0x0000002a2424723c */ /* 0x000ff600000418ff */
[----:B------:R-:W-:Y:S05]  /*d700*/  @!UPT UIADD3 URZ, URZ, URZ, URZ ;  /* 0x0000003f3f3ff290 */ /* 0x000fea000fffe03f */
[-C--:B-1----:R-:W-:Y:S08]  /*d710*/  HMMA.16816.F32.BF16 R40, R28, R32.reuse, R44 ;  /* 0x000000201c28723c */ /* 0x082ff0000004182c */
[C---:B------:R-:W-:Y:S08]  /*d720*/  HMMA.16816.F32.BF16 R52, R24.reuse, R32, R52 ;  /* 0x000000201834723c */ /* 0x040ff00000041834 */
[-C--:B------:R-:W-:Y:S01]  /*d730*/  HMMA.16816.F32.BF16 R48, R24, R34.reuse, R48 ;  /* 0x000000221830723c */ /* 0x080fe20000041830 */
[----:B------:R-:W-:Y:S07]  /*d740*/  LDSM.16.M88.4 R24, [R229+0x3800] ;  /* 0x00380000e518783b */ /* 0x000fee0000000200 */
[----:B------:R-:W-:Y:S01]  /*d750*/  HMMA.16816.F32.BF16 R32, R28, R34, R36 ;  /* 0x000000221c20723c */ /* 0x000fe20000041824 */
[----:B------:R-:W1:Y:S01]  /*d760*/  LDSM.16.M88.4 R28, [R236] ;  /* 0x00000000ec1c783b */ /* 0x000e620000000200 */
[----:B------:R-:W-:Y:S01]  /*d770*/  UISETP.GE.AND UP0, UPT, UR33, 0x3, UPT ;  /* 0x000000032100788c */ /* 0x000fe2000bf06270 */
[----:B------:R-:W-:-:S05]  /*d780*/  DEPBAR.LE SB0, 0x0 ;  /* 0x000080000000791a */ /* 0x000fca0000000000 */
[C---:B-1----:R-:W-:Y:S11]  /*d790*/  HMMA.16816.F32.BF16 R40, R20.reuse, R28, R40 ;  /* 0x0000001c1428723c */ /* 0x042ff60000041828 */
[----:B------:R-:W-:Y:S05]  /*d7a0*/  @!UPT UIADD3 URZ, URZ, URZ, URZ ;  /* 0x0000003f3f3ff290 */ /* 0x000fea000fffe03f */
[----:B------:R-:W-:Y:S08]  /*d7b0*/  HMMA.16816.F32.BF16 R32, R20, R30, R32 ;  /* 0x0000001e1420723c */ /* 0x000ff00000041820 */
[----:B------:R-:W-:Y:S08]  /*d7c0*/  HMMA.16816.F32.BF16 R36, R16, R28, R52 ;  /* 0x0000001c1024723c */ /* 0x000ff00000041834 */
[C---:B------:R-:W-:Y:S01]  /*d7d0*/  HMMA.16816.F32.BF16 R20, R12.reuse, R24, R40 ;  /* 0x000000180c14723c */ /* 0x040fe20000041828 */
[----:B------:R1:W2:Y:S07]  /*d7e0*/  MUFU.TANH R40, R2 ;  /* 0x0000000200287308 */ /* 0x0002ae0000002400 */
[----:B------:R-:W-:Y:S08]  /*d7f0*/  HMMA.16816.F32.BF16 R12, R12, R26, R32 ;  /* 0x0000001a0c0c723c */ /* 0x000ff00000041820 */
[----:B------:R-:W-:Y:S01]  /*d800*/  HMMA.16816.F32.BF16 R28, R16, R30, R48 ;  /* 0x0000001e101c723c */ /* 0x000fe20000041830 */
[----:B-1----:R-:W-:-:S04]  /*d810*/  FMUL.FTZ R2, R251, c[0x0][0x2ec] ;  /* 0x0000bb00fb027a20 */ /* 0x002fc80000410000 */
[----:B------:R1:W-:Y:S02]  /*d820*/  MUFU.TANH R32, R2 ;  /* 0x0000000200207308 */ /* 0x0003e40000002400 */
[----:B-1----:R-:W-:Y:S02]  /*d830*/  FMUL.FTZ R2, R74, c[0x0][0x2ec] ;  /* 0x0000bb004a027a20 */ /* 0x002fe40000410000 */
[----:B------:R1:W5:Y:S04]  /*d840*/  LDL.LU R74, [R1+0xfc] ;  /* 0x0000fc00014a7983 */ /* 0x0003680000300800 */
[----:B------:R3:W-:Y:S02]  /*d850*/  MUFU.TANH R35, R2 ;  /* 0x0000000200237308 */ /* 0x0007e40000002400 */
[----:B---3--:R-:W-:-:S02]  /*d860*/  FMUL.FTZ R2, R73, c[0x0][0x2ec] ;  /* 0x0000bb0049027a20 */ /* 0x008fc40000410000 */
[----:B------:R1:W5:Y:S04]  /*d870*/  LDL.LU R73, [R1+0xf8] ;  /* 0x0000f80001497983 */ /* 0x0003680000300800 */
[----:B------:R3:W-:Y:S02]  /*d880*/  MUFU.TANH R34, R2 ;  /* 0x0000000200227308 */ /* 0x0007e40000002400 */
[----:B---3--:R-:W-:Y:S02]  /*d890*/  FMUL.FTZ R2, R72, c[0x0][0x2ec] ;  /* 0x0000bb0048027a20 */ /* 0x008fe40000410000 */
[----:B------:R1:W5:Y:S04]  /*d8a0*/  LDL.LU R72, [R1+0xf4] ;  /* 0x0000f40001487983 */ /* 0x0003680000300800 */
[----:B------:R3:W4:Y:S02]  /*d8b0*/  MUFU.TANH R41, R2 ;  /* 0x0000000200297308 */ /* 0x0007240000002400 */
[----:B---3--:R-:W-:-:S02]  /*d8c0*/  FMUL.FTZ R2, R3, c[0x0][0x2ec] ;  /* 0x0000bb0003027a20 */ /* 0x008fc40000410000 */
[----:B------:R1:W5:Y:S01]  /*d8d0*/  LDL.LU R3, [R1+0xf0] ;  /* 0x0000f00001037983 */ /* 0x0003620000300800 */
[C---:B------:R-:W-:Y:S01]  /*d8e0*/  HMMA.16816.F32.BF16 R16, R4.reuse, R24, R36 ;  /* 0x000000180410723c */ /* 0x040fe20000041824 */
[----:B------:R-:W-:Y:S02]  /*d8f0*/  FMUL.FTZ R20, R20, c[0x0][0x2ec] ;  /* 0x0000bb0014147a20 */ /* 0x000fe40000410000 */
[----:B------:R3:W1:Y:S01]  /*d900*/  MUFU.TANH R33, R2 ;  /* 0x0000000200217308 */ /* 0x0006620000002400 */
[----:B------:R-:W-:Y:S01]  /*d910*/  FMUL.FTZ R22, R22, c[0x0][0x2ec] ;  /* 0x0000bb0016167a20 */ /* 0x000fe20000410000 */
[----:B--2---:R-:W-:Y:S01]  /*d920*/  FSEL R212, R40, -INF , !P0 ;  /* 0xff80000028d47808 */ /* 0x004fe20004000000 */
[----:B------:R-:W-:Y:S01]  /*d930*/  FMUL.FTZ R23, R23, c[0x0][0x2ec] ;  /* 0x0000bb0017177a20 */ /* 0x000fe20000410000 */
[----:B----4-:R-:W-:Y:S01]  /*d940*/  FSEL R121, R41, -INF , !P2 ;  /* 0xff80000029797808 */ /* 0x010fe20005000000 */
[----:B------:R-:W-:Y:S01]  /*d950*/  FMUL.FTZ R14, R14, c[0x0][0x2ec] ;  /* 0x0000bb000e0e7a20 */ /* 0x000fe20000410000 */
[----:B------:R-:W-:Y:S01]  /*d960*/  HMMA.16816.F32.BF16 R24, R4, R26, R28 ;  /* 0x0000001a0418723c */ /* 0x000fe2000004181c */
[----:B------:R-:W-:Y:S01]  /*d970*/  FMUL.FTZ R12, R12, c[0x0][0x2ec] ;  /* 0x0000bb000c0c7a20 */ /* 0x000fe20000410000 */
[----:B------:R-:W2:Y:S01]  /*d980*/  MUFU.TANH R20, R20 ;  /* 0x0000001400147308 */ /* 0x000ea20000002400 */
[----:B------:R-:W-:Y:S01]  /*d990*/  FMUL.FTZ R13, R13, c[0x0][0x2ec] ;  /* 0x0000bb000d0d7a20 */ /* 0x000fe20000410000 */
[----:B------:R-:W-:Y:S01]  /*d9a0*/  FSEL R213, R32, -INF , !P6 ;  /* 0xff80000020d57808 */ /* 0x000fe20007000000 */
[----:B------:R-:W-:Y:S01]  /*d9b0*/  FMUL.FTZ R21, R21, c[0x0][0x2ec] ;  /* 0x0000bb0015157a20 */ /* 0x000fe20000410000 */
[----:B------:R-:W-:Y:S01]  /*d9c0*/  FSEL R119, R35, -INF , !P3 ;  /* 0xff80000023777808 */ /* 0x000fe20005800000 */
[----:B------:R-:W-:Y:S01]  /*d9d0*/  FMUL.FTZ R15, R15, c[0x0][0x2ec] ;  /* 0x0000bb000f0f7a20 */ /* 0x000fe20000410000 */
[----:B------:R-:W-:-:S02]  /*d9e0*/  IADD3 R5, R0, 0x70, RZ ;  /* 0x0000007000057810 */ /* 0x000fc40007ffe0ff */
[----:B------:R-:W4:Y:S01]  /*d9f0*/  MUFU.TANH R22, R22 ;  /* 0x0000001600167308 */ /* 0x000f220000002400 */
[C---:B------:R-:W-:Y:S02]  /*da00*/  IADD3 R4, R0.reuse, 0x71, RZ ;  /* 0x0000007100047810 */ /* 0x040fe40007ffe0ff */
[-C--:B------:R-:W-:Y:S02]  /*da10*/  ISETP.GE.AND P0, PT, R5, R8.reuse, PT ;  /* 0x000000080500720c */ /* 0x080fe40003f06270 */
[----:B---3--:R-:W-:Y:S01]  /*da20*/  IADD3 R2, R0, 0x78, RZ ;  /* 0x0000007800027810 */ /* 0x008fe20007ffe0ff */
[----:B------:R-:W-:Y:S01]  /*da30*/  FMUL.FTZ R16, R16, c[0x0][0x2ec] ;  /* 0x0000bb0010107a20 */ /* 0x000fe20000410000 */
[----:B-1----:R-:W-:Y:S01]  /*da40*/  FSEL R120, R33, -INF , !P4 ;  /* 0xff80000021787808 */ /* 0x002fe20006000000 */
[----:B------:R-:W1:Y:S01]  /*da50*/  MUFU.TANH R23, R23 ;  /* 0x0000001700177308 */ /* 0x000e620000002400 */
[-C--:B------:R-:W-:Y:S01]  /*da60*/  ISETP.GE.AND P2, PT, R5, R9.reuse, PT ;  /* 0x000000090500720c */ /* 0x080fe20003f46270 */
[----:B------:R-:W-:Y:S01]  /*da70*/  FMUL.FTZ R17, R17, c[0x0][0x2ec] ;  /* 0x0000bb0011117a20 */ /* 0x000fe20000410000 */
[-C--:B------:R-:W-:Y:S01]  /*da80*/  ISETP.GE.AND P4, PT, R4, R9.reuse, PT ;  /* 0x000000090400720c */ /* 0x080fe20003f86270 */
[----:B------:R-:W-:Y:S01]  /*da90*/  FMUL.FTZ R7, R18, c[0x0][0x2ec] ;  /* 0x0000bb0012077a20 */ /* 0x000fe20000410000 */
[----:B------:R-:W-:Y:S01]  /*daa0*/  IADD3 R0, R0, 0x79, RZ ;  /* 0x0000007900007810 */ /* 0x000fe20007ffe0ff */
[----:B------:R-:W-:Y:S01]  /*dab0*/  FMUL.FTZ R24, R24, c[0x0][0x2ec] ;  /* 0x0000bb0018187a20 */ /* 0x000fe20000410000 */
[----:B--2---:R-:W-:Y:S01]  /*dac0*/  FSEL R114, R20, -INF , !P0 ;  /* 0xff80000014727808 */ /* 0x004fe20004000000 */
[----:B------:R-:W2:Y:S01]  /*dad0*/  MUFU.TANH R14, R14 ;  /* 0x0000000e000e7308 */ /* 0x000ea20000002400 */
[----:B------:R-:W-:Y:S01]  /*dae0*/  ISETP.GE.AND P0, PT, R2, R9, PT ;  /* 0x000000090200720c */ /* 0x000fe20003f06270 */
[----:B------:R-:W-:Y:S01]  /*daf0*/  FMUL.FTZ R25, R25, c[0x0][0x2ec] ;  /* 0x0000bb0019197a20 */ /* 0x000fe20000410000 */
[----:B----4-:R-:W-:Y:S01]  /*db00*/  FSEL R117, R22, -INF , !P2 ;  /* 0xff80000016757808 */ /* 0x010fe20005000000 */
[----:B------:R-:W-:Y:S01]  /*db10*/  FMUL.FTZ R6, R19, c[0x0][0x2ec] ;  /* 0x0000bb0013067a20 */ /* 0x000fe20000410000 */
[----:B------:R-:W-:Y:S01]  /*db20*/  ISETP.GE.AND P6, PT, R4, R8, PT ;  /* 0x000000080400720c */ /* 0x000fe20003fc6270 */
[----:B------:R-:W-:Y:S01]  /*db30*/  FMUL.FTZ R26, R26, c[0x0][0x2ec] ;  /* 0x0000bb001a1a7a20 */ /* 0x000fe20000410000 */
[----:B------:R-:W-:Y:S01]  /*db40*/  FSEL R118, R34, -INF , !P5 ;  /* 0xff80000022767808 */ /* 0x000fe20006800000 */
[----:B------:R-:W3:Y:S01]  /*db50*/  MUFU.TANH R12, R12 ;  /* 0x0000000c000c7308 */ /* 0x000ee20000002400 */
[----:B-1----:R-:W-:-:S02]  /*db60*/  FSEL R116, R23, -INF , !P4 ;  /* 0xff80000017747808 */ /* 0x002fc40006000000 */
[CC--:B------:R-:W-:Y:S02]  /*db70*/  ISETP.GE.AND P2, PT, R4.reuse, R11.reuse, PT ;  /* 0x0000000b0400720c */ /* 0x0c0fe40003f46270 */
[----:B------:R-:W-:Y:S01]  /*db80*/  ISETP.GE.AND P4, PT, R4, R10, PT ;  /* 0x0000000a0400720c */ /* 0x000fe20003f86270 */
[----:B------:R-:W-:Y:S01]  /*db90*/  FMUL.FTZ R4, R27, c[0x0][0x2ec] ;  /* 0x0000bb001b047a20 */ /* 0x000fe20000410000 */
[-C--:B------:R-:W-:Y:S01]  /*dba0*/  ISETP.GE.AND P3, PT, R2, R8.reuse, PT ;  /* 0x000000080200720c */ /* 0x080fe20003f66270 */
[----:B------:R-:W1:Y:S01]  /*dbb0*/  MUFU.TANH R13, R13 ;  /* 0x0000000d000d7308 */ /* 0x000e620000002400 */
[----:B------:R-:W-:Y:S02]  /*dbc0*/  ISETP.GE.AND P5, PT, R0, R8, PT ;  /* 0x000000080000720c */ /* 0x000fe40003fa6270 */
[----:B--2---:R-:W-:Y:S02]  /*dbd0*/  FSEL R113, R14, -INF , !P0 ;  /* 0xff8000000e717808 */ /* 0x004fe40004000000 */
[----:B------:R-:W-:-:S03]  /*dbe0*/  ISETP.GE.AND P0, PT, R2, R11, PT ;  /* 0x0000000b0200720c */ /* 0x000fc60003f06270 */
[----:B------:R-:W2:Y:S01]  /*dbf0*/  MUFU.TANH R24, R24 ;  /* 0x0000001800187308 */ /* 0x000ea20000002400 */
[----:B---3--:R-:W-:Y:S02]  /*dc00*/  FSEL R67, R12, -INF , !P3 ;  /* 0xff8000000c437808 */ /* 0x008fe40005800000 */
[----:B------:R-:W-:-:S05]  /*dc10*/  ISETP.GE.AND P3, PT, R5, R11, PT ;  /* 0x0000000b0500720c */ /* 0x000fca0003f66270 */
[----:B------:R-:W3:Y:S01]  /*dc20*/  MUFU.TANH R21, R21 ;  /* 0x0000001500157308 */ /* 0x000ee20000002400 */
[----:B-1----:R-:W-:Y:S02]  /*dc30*/  FSEL R66, R13, -INF , !P5 ;  /* 0xff8000000d427808 */ /* 0x002fe40006800000 */
[----:B------:R-:W-:-:S05]  /*dc40*/  ISETP.GE.AND P5, PT, R5, R10, PT ;  /* 0x0000000a0500720c */ /* 0x000fca0003fa6270 */
[----:B------:R-:W1:Y:S01]  /*dc50*/  MUFU.TANH R15, R15 ;  /* 0x0000000f000f7308 */ /* 0x000e620000002400 */
[----:B--2---:R-:W-:Y:S02]  /*dc60*/  FSEL R205, R24, -INF , !P0 ;  /* 0xff80000018cd7808 */ /* 0x004fe40004000000 */
[----:B------:R-:W-:-:S05]  /*dc70*/  PLOP3.LUT P0, PT, PT, PT, UP0, 0x80, 0x0 ;  /* 0x000000000000781c */ /* 0x000fca0003f0f008 */
[----:B------:R-:W2:Y:S01]  /*dc80*/  MUFU.TANH R16, R16 ;  /* 0x0000001000107308 */ /* 0x000ea20000002400 */
[----:B---3--:R-:W-:Y:S02]  /*dc90*/  FSEL R95, R21, -INF , !P6 ;  /* 0xff800000155f7808 */ /* 0x008fe40007000000 */
[----:B------:R-:W-:-:S05]  /*dca0*/  ISETP.GE.AND P6, PT, R0, R9, PT ;  /* 0x000000090000720c */ /* 0x000fca0003fc6270 */
[----:B------:R-:W3:Y:S01]  /*dcb0*/  MUFU.TANH R17, R17 ;  /* 0x0000001100117308 */ /* 0x000ee20000002400 */
[----:B-1----:R-:W-:Y:S02]  /*dcc0*/  FSEL R94, R15, -INF , !P6 ;  /* 0xff8000000f5e7808 */ /* 0x002fe40007000000 */
[----:B------:R-:W-:-:S05]  /*dcd0*/  ISETP.GE.AND P6, PT, R0, R11, PT ;  /* 0x0000000b0000720c */ /* 0x000fca0003fc6270 */
[----:B------:R-:W1:Y:S01]  /*dce0*/  MUFU.TANH R25, R25 ;  /* 0x0000001900197308 */ /* 0x000e620000002400 */
[----:B--2---:R-:W-:Y:S01]  /*dcf0*/  FSEL R207, R16, -INF , !P3 ;  /* 0xff80000010cf7808 */ /* 0x004fe20005800000 */
[----:B------:R-:W-:Y:S01]  /*dd00*/  BAR.SYNC.DEFER_BLOCKING 0x0 ;  /* 0x0000000000007b1d */ /* 0x000fe20000010000 */
[----:B------:R-:W-:-:S05]  /*dd10*/  ISETP.GE.AND P3, PT, R2, R10, PT ;  /* 0x0000000a0200720c */ /* 0x000fca0003f66270 */
[----:B------:R-:W2:Y:S01]  /*dd20*/  MUFU.TANH R7, R7 ;  /* 0x0000000700077308 */ /* 0x000ea20000002400 */
[----:B---3--:R-:W-:Y:S02]  /*dd30*/  FSEL R206, R17, -INF , !P2 ;  /* 0xff80000011ce7808 */ /* 0x008fe40005000000 */
[----:B------:R-:W-:-:S05]  /*dd40*/  ISETP.GE.AND P2, PT, R0, R10, PT ;  /* 0x0000000a0000720c */ /* 0x000fca0003f46270 */
[----:B------:R-:W3:Y:S01]  /*dd50*/  MUFU.TANH R6, R6 ;  /* 0x0000000600067308 */ /* 0x000ee20000002400 */
[----:B-1----:R-:W-:-:S07]  /*dd60*/  FSEL R204, R25, -INF , !P6 ;  /* 0xff80000019cc7808 */ /* 0x002fce0007000000 */
[----:B------:R-:W1:Y:S01]  /*dd70*/  MUFU.TANH R5, R26 ;  /* 0x0000001a00057308 */ /* 0x000e620000002400 */
[----:B--2---:R-:W-:-:S07]  /*dd80*/  FSEL R211, R7, -INF , !P5 ;  /* 0xff80000007d37808 */ /* 0x004fce0006800000 */
[----:B------:R-:W2:Y:S01]  /*dd90*/  MUFU.TANH R4, R4 ;  /* 0x0000000400047308 */ /* 0x000ea20000002400 */
[----:B---3--:R-:W-:Y:S02]  /*dda0*/  FSEL R210, R6, -INF , !P4 ;  /* 0xff80000006d27808 */ /* 0x008fe40006000000 */
[----:B-1----:R-:W-:Y:S02]  /*ddb0*/  FSEL R209, R5, -INF , !P3 ;  /* 0xff80000005d17808 */ /* 0x002fe40005800000 */
[----:B--2---:R-:W-:Y:S01]  /*ddc0*/  FSEL R208, R4, -INF , !P2 ;  /* 0xff80000004d07808 */ /* 0x004fe20005000000 */
        /* <DEDUP_REMOVED lines=15> */
[----:B------:R-:W-:Y:S01]  /*dec0*/  IMAD.U32 R0, RZ, RZ, UR7 ;  /* 0x00000007ff007e24 */ /* 0x000fe2000f8e00ff */
        /* <DEDUP_REMOVED lines=37> */
[----:B--2---:R-:W-:Y:S02]  /*e120*/  @!P1 LEA R8, P2, R0, c[0x0][0x168], 0x1 ;  /* 0x00005a0000089a11 */ /* 0x004fe400078408ff */
        /* <DEDUP_REMOVED lines=22> */
[----:B--2---:R-:W-:-:S05]  /*e290*/  IMAD.U32 R6, RZ, RZ, UR4 ;  /* 0x00000004ff067e24 */ /* 0x004fca000f8e00ff */
        /* <DEDUP_REMOVED lines=19> */
[----:B-1----:R-:W-:Y:S01]  /*e3d0*/  IMAD.U32 R6, RZ, RZ, UR4 ;  /* 0x00000004ff067e24 */ /* 0x002fe2000f8e00ff */
        /* <DEDUP_REMOVED lines=10> */
.L_x_267:
[----:B------:R-:W-:Y:S05]  /*e480*/  BSYNC B0 ;  /* 0x0000000000007941 */ /* 0x000fea0003800000 */
.L_x_266:
[----:B------:R-:W0:Y:S02]  /*e490*/  LDGDEPBAR ;  /* 0x00000000000079af */ /* 0x000e240000000000 */
.L_x_265:
[----:B-1----:R-:W2:Y:S04]  /*e4a0*/  LDL.LU R8, [R1+0x64] ;  /* 0x0000640001087983 */ /* 0x002ea80000300800 */
[----:B------:R-:W3:Y:S04]  /*e4b0*/  LDL.LU R6, [R1+0x78] ;  /* 0x0000780001067983 */ /* 0x000ee80000300800 */
[----:B------:R-:W4:Y:S04]  /*e4c0*/  LDL.LU R4, [R1+0x74] ;  /* 0x0000740001047983 */ /* 0x000f280000300800 */
[----:B------:R-:W2:Y:S04]  /*e4d0*/  LDL.LU R11, [R1+0x60] ;  /* 0x00006000010b7983 */ /* 0x000ea80000300800 */
[----:B------:R-:W2:Y:S04]  /*e4e0*/  LDL.LU R10, [R1+0x68] ;  /* 0x00006800010a7983 */ /* 0x000ea80000300800 */
[----:B------:R-:W2:Y:S04]  /*e4f0*/  LDL.LU R7, [R1+0x10] ;  /* 0x0000100001077983 */ /* 0x000ea80000300800 */
[----:B------:R-:W3:Y:S04]  /*e500*/  LDL.LU R5, [R1+0x14] ;  /* 0x0000140001057983 */ /* 0x000ee80000300800 */
[----:B------:R-:W4:Y:S04]  /*e510*/  LDL.LU R2, [R1+0x18] ;  /* 0x0000180001027983 */ /* 0x000f280000300800 */
[----:B------:R-:W4:Y:S04]  /*e520*/  LDL.LU R0, [R1+0x1c] ;  /* 0x00001c0001007983 */ /* 0x000f280000300800 */
[----:B------:R-:W4:Y:S04]  /*e530*/  LDL.LU R60, [R1+0x50] ;  /* 0x00005000013c7983 */ /* 0x000f280000300800 */
[----:B------:R-:W4:Y:S04]  /*e540*/  LDL.LU R62, [R1+0x54] ;  /* 0x00005400013e7983 */ /* 0x000f280000300800 */
[----:B------:R-:W4:Y:S04]  /*e550*/  LDL.LU R63, [R1+0x4c] ;  /* 0x00004c00013f7983 */ /* 0x000f280000300800 */
[----:B------:R1:W-:Y:S01]  /*e560*/  STL [R1+0x12c], R243 ;  /* 0x00012cf301007387 */ /* 0x0003e20000100800 */
[----:B------:R-:W-:-:S03]  /*e570*/  IMAD.MOV.U32 R251, RZ, RZ, R80 ;  /* 0x000000fffffb7224 */ /* 0x000fc600078e0050 */
[----:B------:R-:W-:Y:S04]  /*e580*/  LDSM.16.MT88.4 R24, [R228+0x8000] ;  /* 0x00800000e418783b */ /* 0x000fe80000004200 */
[----:B------:R-:W-:Y:S04]  /*e590*/  LDSM.16.MT88.4 R20, [R226+0x8000] ;  /* 0x00800000e214783b */ /* 0x000fe80000004200 */
[----:B-1----:R-:W4:Y:S04]  /*e5a0*/  LDL.LU R243, [R1+0xa0] ;  /* 0x0000a00001f37983 */ /* 0x002f280000300800 */
        /* <DEDUP_REMOVED lines=8> */
[----:B------:R-:W-:Y:S04]  /*e630*/  STL [R1+0x118], R238 ;  /* 0x000118ee01007387 */ /* 0x000fe80000100800 */
[----:B------:R-:W-:Y:S04]  /*e640*/  STL [R1+0x114], R237 ;  /* 0x000114ed01007387 */ /* 0x000fe80000100800 */
[----:B------:R-:W-:Y:S04]  /*e650*/  STL [R1+0x110], R236 ;  /* 0x000110ec01007387 */ /* 0x000fe80000100800 */
[----:B------:R-:W-:Y:S04]  /*e660*/  STL [R1+0x10c], R235 ;  /* 0x00010ceb01007387 */ /* 0x000fe80000100800 */
[----:B------:R1:W-:Y:S04]  /*e670*/  STL [R1+0x108], R234 ;  /* 0x000108ea01007387 */ /* 0x0003e80000100800 */
[----:B------:R-:W4:Y:S04]  /*e680*/  LDL R9, [R1+0x58] ;  /* 0x0000580001097983 */ /* 0x000f280000100800 */
[----:B------:R-:W4:Y:S04]  /*e690*/  LDL R19, [R1+0x40] ;  /* 0x0000400001137983 */ /* 0x000f280000100800 */
[----:B------:R-:W4:Y:S04]  /*e6a0*/  LDL R16, [R1+0x34] ;  /* 0x0000340001107983 */ /* 0x000f280000100800 */
[----:B------:R-:W4:Y:S04]  /*e6b0*/  LDL R14, [R1+0x2c] ;  /* 0x00002c00010e7983 */ /* 0x000f280000100800 */
[----:B------:R-:W4:Y:S01]  /*e6c0*/  LDL R15, [R1+0x5c] ;  /* 0x00005c00010f7983 */ /* 0x000f220000100800 */
[----:B-1----:R-:W-:-:S02]  /*e6d0*/  MOV R234, R83 ;  /* 0x0000005300ea7202 */ /* 0x002fc40000000f00 */
[----:B--2---:R-:W-:Y:S02]  /*e6e0*/  MOV R12, R7 ;  /* 0x00000007000c7202 */ /* 0x004fe40000000f00 */
[----:B------:R-:W2:Y:S01]  /*e6f0*/  LDL R7, [R1+0x38] ;  /* 0x0000380001077983 */ /* 0x000ea20000100800 */
[----:B---3--:R-:W-:-:S03]  /*e700*/  IMAD.MOV.U32 R13, RZ, RZ, R5 ;  /* 0x000000ffff0d7224 */ /* 0x008fc600078e0005 */
[----:B------:R-:W3:Y:S01]  /*e710*/  LDL R5, [R1+0x3c] ;  /* 0x00003c0001057983 */ /* 0x000ee20000100800 */
[----:B------:R-:W-:-:S03]  /*e720*/  IMAD.MOV.U32 R83, RZ, RZ, R11 ;  /* 0x000000ffff537224 */ /* 0x000fc600078e000b */
[----:B------:R-:W-:Y:S01]  /*e730*/  STL [R1+0x104], R233 ;  /* 0x000104e901007387 */ /* 0x000fe20000100800 */
[----:B------:R-:W-:-:S03]  /*e740*/  MOV R11, R8 ;  /* 0x00000008000b7202 */ /* 0x000fc60000000f00 */
[----:B------:R-:W-:Y:S01]  /*e750*/  STL [R1+0x100], R232 ;  /* 0x000100e801007387 */ /* 0x000fe20000100800 */
[----:B------:R-:W-:-:S03]  /*e760*/  IMAD.MOV.U32 R8, RZ, RZ, R6 ;  /* 0x000000ffff087224 */ /* 0x000fc600078e0006 */
[----:B------:R-:W-:Y:S04]  /*e770*/  STL [R1+0xfc], R231 ;  /* 0x0000fce701007387 */ /* 0x000fe80000100800 */
[----:B------:R-:W-:Y:S04]  /*e780*/  STL [R1+0xf8], R230 ;  /* 0x0000f8e601007387 */ /* 0x000fe80000100800 */
[----:B------:R-:W-:Y:S04]  /*e790*/  STL [R1+0xf4], R229 ;  /* 0x0000f4e501007387 */ /* 0x000fe80000100800 */
[----:B------:R-:W-:Y:S04]  /*e7a0*/  STL [R1+0xf0], R224 ;  /* 0x0000f0e001007387 */ /* 0x000fe80000100800 */
[----:B------:R-:W2:Y:S01]  /*e7b0*/  LDL R6, [R1+0x24] ;  /* 0x0000240001067983 */ /* 0x000ea20000100800 */
[----:B----4-:R-:W-:Y:S01]  /*e7c0*/  IMAD.MOV.U32 R18, RZ, RZ, R0 ;  /* 0x000000ffff127224 */ /* 0x010fe200078e0000 */
[----:B-----5:R-:W-:-:S04]  /*e7d0*/  FMNMX.FTZ R0, R74, R100, !PT ;  /* 0x000000644a007209 */ /* 0x020fc80007810000 */
[----:B------:R-:W-:-:S04]  /*e7e0*/  FMNMX.FTZ R0, R103, R0, !PT ;  /* 0x0000000067007209 */ /* 0x000fc80007810000 */
[----:B------:R-:W-:-:S04]  /*e7f0*/  FMNMX.FTZ R0, R104, R0, !PT ;  /* 0x0000000068007209 */ /* 0x000fc80007810000 */
[----:B------:R-:W-:-:S04]  /*e800*/  FMNMX.FTZ R0, R105, R0, !PT ;  /* 0x0000000069007209 */ /* 0x000fc80007810000 */
[----:B------:R-:W-:-:S04]  /*e810*/  FMNMX.FTZ R0, R130, R0, !PT ;  /* 0x0000000082007209 */ /* 0x000fc80007810000 */
[----:B------:R-:W-:-:S04]  /*e820*/  FMNMX.FTZ R0, R131, R0, !PT ;  /* 0x0000000083007209 */ /* 0x000fc80007810000 */
[----:B------:R-:W-:Y:S02]  /*e830*/  FMNMX.FTZ R0, R129, R0, !PT ;  /* 0x0000000081007209 */ /* 0x000fe40007810000 */
[----:B------:R-:W-:Y:S02]  /*e840*/  MOV R17, R2 ;  /* 0x0000000200117202 */ /* 0x000fe40000000f00 */
[----:B------:R-:W-:-:S04]  /*e850*/  FMNMX.FTZ R2, R252, R0, !PT ;  /* 0x00000000fc027209 */ /* 0x000fc80007810000 */
[----:B------:R-:W-:Y:S02]  /*e860*/  FMNMX.FTZ R2, R9, R2, !PT ;  /* 0x0000000209027209 */ /* 0x000fe40007810000 */
[----:B------:R-:W-:Y:S02]  /*e870*/  MOV R9, R4 ;  /* 0x0000000400097202 */ /* 0x000fe40000000f00 */
[----:B------:R-:W-:-:S04]  /*e880*/  FMNMX.FTZ R4, R62, R2, !PT ;  /* 0x000000023e047209 */ /* 0x000fc80007810000 */
[----:B------:R-:W-:-:S04]  /*e890*/  FMNMX.FTZ R4, R60, R4, !PT ;  /* 0x000000043c047209 */ /* 0x000fc80007810000 */
[----:B------:R-:W-:-:S04]  /*e8a0*/  FMNMX.FTZ R4, R63, R4, !PT ;  /* 0x000000043f047209 */ /* 0x000fc80007810000 */
[----:B------:R-:W-:-:S04]  /*e8b0*/  FMNMX.FTZ R4, R19, R4, !PT ;  /* 0x0000000413047209 */ /* 0x000fc80007810000 */
[----:B---3--:R-:W-:-:S04]  /*e8c0*/  FMNMX.FTZ R5, R5, R4, !PT ;  /* 0x0000000405057209 */ /* 0x008fc80007810000 */
[----:B--2---:R-:W-:Y:S02]  /*e8d0*/  FMNMX.FTZ R5, R7, R5, !PT ;  /* 0x0000000507057209 */ /* 0x004fe40007810000 */
[----:B------:R-:W2:Y:S02]  /*e8e0*/  LDL R7, [R1+0x48] ;  /* 0x0000480001077983 */ /* 0x000ea40000100800 */
[----:B------:R-:W-:-:S04]  /*e8f0*/  FMNMX.FTZ R5, R16, R5, !PT ;  /* 0x0000000510057209 */ /* 0x000fc80007810000 */
[----:B------:R-:W-:-:S04]  /*e900*/  FMNMX.FTZ R5, R14, R5, !PT ;  /* 0x000000050e057209 */ /* 0x000fc80007810000 */
[----:B------:R-:W-:Y:S01]  /*e910*/  FMNMX.FTZ R5, R76, R5, !PT ;  /* 0x000000054c057209 */ /* 0x000fe20007810000 */
[----:B------:R1:W-:Y:S03]  /*e920*/  STL [R1+0x134], R217 ;  /* 0x000134d901007387 */ /* 0x0003e60000100800 */
[----:B------:R-:W-:-:S04]  /*e930*/  FMNMX.FTZ R6, R6, R5, !PT ;  /* 0x0000000506067209 */ /* 0x000fc80007810000 */
[----:B------:R-:W-:-:S04]  /*e940*/  FMNMX.FTZ R6, R65, R6, !PT ;  /* 0x0000000641067209 */ /* 0x000fc80007810000 */
[----:B------:R-:W-:Y:S02]  /*e950*/  FMNMX.FTZ R6, R217, R6, !PT ;  /* 0x00000006d9067209 */ /* 0x000fe40007810000 */
[----:B-1----:R-:W3:Y:S02]  /*e960*/  LDL.LU R217, [R1+0x44] ;  /* 0x0000440001d97983 */ /* 0x002ee40000300800 */
[----:B------:R-:W-:Y:S02]  /*e970*/  FMNMX.FTZ R6, R216, R6, !PT ;  /* 0x00000006d8067209 */ /* 0x000fe40007810000 */
[----:B------:R1:W-:Y:S02]  /*e980*/  STL [R1+0x138], R216 ;  /* 0x000138d801007387 */ /* 0x0003e40000100800 */
[----:B------:R-:W-:Y:S02]  /*e990*/  FMNMX.FTZ R6, R133, R6, !PT ;  /* 0x0000000685067209 */ /* 0x000fe40007810000 */
[----:B-1----:R-:W4:Y:S04]  /*e9a0*/  LDL.LU R216, [R1+0x84] ;  /* 0x0000840001d87983 */ /* 0x002f280000300800 */
[----:B------:R1:W-:Y:S04]  /*e9b0*/  STL [R1+0x13c], R133 ;  /* 0x00013c8501007387 */ /* 0x0003e80000100800 */
[----:B-1----:R-:W4:Y:S01]  /*e9c0*/  LDL.LU R133, [R1+0x6c] ;  /* 0x00006c0001857983 */ /* 0x002f220000300800 */
        /* <DEDUP_REMOVED lines=19> */
[----:B------:R-:W-:Y:S01]  /*eb00*/  FMNMX.FTZ R5, R11, R4, !PT ;  /* 0x000000040b057209 */ /* 0x000fe20007810000 */
[----:B------:R-:W-:Y:S01]  /*eb10*/  IMAD.MOV.U32 R68, RZ, RZ, R18 ;  /* 0x000000ffff447224 */ /* 0x000fe200078e0012 */
        /* <DEDUP_REMOVED lines=8> */
[----:B------:R-:W-:Y:S01]  /*eba0*/  MOV R71, R12 ;  /* 0x0000000c00477202 */ /* 0x000fe20000000f00 */
[----:B------:R-:W-:Y:S01]  /*ebb0*/  IMAD.MOV.U32 R229, RZ, RZ, R8 ;  /* 0x000000ffffe57224 */ /* 0x000fe200078e0008 */
[----:B------:R-:W-:-:S02]  /*ebc0*/  FMNMX.FTZ R4, R69, R4, !PT ;  /* 0x0000000445047209 */ /* 0x000fc40007810000 */
[----:B------:R-:W-:Y:S02]  /*ebd0*/  FMNMX.FTZ R6, R132, R6, !PT ;  /* 0x0000000684067209 */ /* 0x000fe40007810000 */
[----:B------:R-:W-:Y:S02]  /*ebe0*/  MOV R231, R9 ;  /* 0x0000000900e77202 */ /* 0x000fe40000000f00 */
[----:B------:R-:W-:Y:S02]  /*ebf0*/  MOV R80, R203 ;  /* 0x000000cb00507202 */ /* 0x000fe40000000f00 */
[----:B------:R-:W-:Y:S01]  /*ec00*/  MOV R232, R201 ;  /* 0x000000c900e87202 */ /* 0x000fe20000000f00 */
[----:B------:R-:W-:Y:S01]  /*ec10*/  IMAD.MOV.U32 R233, RZ, RZ, R202 ;  /* 0x000000ffffe97224 */ /* 0x000fe200078e00ca */
[----:B------:R-:W-:Y:S01]  /*ec20*/  FMNMX.FTZ R0, R124, R0, !PT ;  /* 0x000000007c007209 */ /* 0x000fe20007810000 */
[----:B------:R-:W-:Y:S01]  /*ec30*/  IMAD.MOV.U32 R230, RZ, RZ, R200 ;  /* 0x000000ffffe67224 */ /* 0x000fe200078e00c8 */
[----:B------:R-:W-:-:S02]  /*ec40*/  FMNMX.FTZ R4, R70, R4, !PT ;  /* 0x0000000446047209 */ /* 0x000fc40007810000 */
[----:B------:R-:W-:Y:S01]  /*ec50*/  MOV R224, R93 ;  /* 0x0000005d00e07202 */ /* 0x000fe20000000f00 */
[----:B------:R-:W-:Y:S01]  /*ec60*/  STL [R1+0x130], R219 ;  /* 0x000130db01007387 */ /* 0x000fe20000100800 */
        /* <DEDUP_REMOVED lines=20> */
[----:B------:R-:W-:-:S04]  /*edb0*/  FMNMX.FTZ R2, R80, R2, !PT ;  /* 0x0000000250027209 */ /* 0x000fc80007810000 */
[----:B------:R-:W-:Y:S02]  /*edc0*/  FMNMX.FTZ R2, R232, R2, !PT ;  /* 0x00000002e8027209 */ /* 0x000fe40007810000 */
[----:B--2---:R-:W-:-:S04]  /*edd0*/  FMNMX.FTZ R5, R7, R5, !PT ;  /* 0x0000000507057209 */ /* 0x004fc80007810000 */
[----:B------:R-:W-:-:S04]  /*ede0*/  FMNMX.FTZ R5, R90, R5, !PT ;  /* 0x000000055a057209 */ /* 0x000fc80007810000 */
        /* <DEDUP_REMOVED lines=8> */
[----:B------:R-:W-:Y:S01]  /*ee70*/  FMNMX.FTZ R5, R214, R5, !PT ;  /* 0x00000005d6057209 */ /* 0x000fe20007810000 */
[----:B------:R-:W1:Y:S03]  /*ee80*/  SHFL.BFLY PT, R7, R0, 0x2, 0x1f ;  /* 0x0c401f0000077f89 */ /* 0x000e6600000e0000 */
[----:B------:R-:W-:Y:S02]  /*ee90*/  FMNMX.FTZ R6, R135, R5, !PT ;  /* 0x0000000587067209 */ /* 0x000fe40007810000 */
[----:B----4-:R-:W-:-:S04]  /*eea0*/  FMNMX.FTZ R4, R133, R4, !PT ;  /* 0x0000000485047209 */ /* 0x010fc80007810000 */
        /* <DEDUP_REMOVED lines=22> */
[----:B-1----:R-:W-:Y:S02]  /*f010*/  FMNMX.FTZ R0, R0, R7, !PT ;  /* 0x0000000700007209 */ /* 0x002fe40007810000 */
[----:B------:R-:W-:Y:S02]  /*f020*/  FMNMX.FTZ R4, R242, R2, !PT ;  /* 0x00000002f2047209 */ /* 0x000fe40007810000 */
[----:B------:R-:W-:Y:S02]  /*f030*/  FMNMX.FTZ R5, R244, R5, !PT ;  /* 0x00000005f4057209 */ /* 0x000fe40007810000 */
[----:B------:R-:W-:Y:S01]  /*f040*/  FMNMX.FTZ R2, R94, R6, !PT ;  /* 0x000000065e027209 */ /* 0x000fe20007810000 */
[----:B------:R-:W1:Y:S01]  /*f050*/  SHFL.BFLY PT, R8, R0, 0x1, 0x1f ;  /* 0x0c201f0000087f89 */ /* 0x000e6200000e0000 */
[----:B------:R-:W-:Y:S02]  /*f060*/  FMNMX.FTZ R5, R212, R5, !PT ;  /* 0x00000005d4057209 */ /* 0x000fe40007810000 */
[----:B------:R-:W-:Y:S01]  /*f070*/  FMNMX.FTZ R4, R241, R4, !PT ;  /* 0x00000004f1047209 */ /* 0x000fe20007810000 */
[----:B------:R-:W2:Y:S01]  /*f080*/  SHFL.BFLY PT, R6, R2, 0x2, 0x1f ;  /* 0x0c401f0002067f89 */ /* 0x000ea200000e0000 */
[----:B------:R-:W-:-:S02]  /*f090*/  FMNMX.FTZ R5, R207, R5, !PT ;  /* 0x00000005cf057209 */ /* 0x000fc40007810000 */
[----:B------:R-:W-:Y:S02]  /*f0a0*/  FMNMX.FTZ R4, R240, R4, !PT ;  /* 0x00000004f0047209 */ /* 0x000fe40007810000 */
[----:B------:R-:W-:Y:S02]  /*f0b0*/  FMNMX.FTZ R5, R206, R5, !PT ;  /* 0x00000005ce057209 */ /* 0x000fe40007810000 */
[----:B------:R-:W-:Y:S02]  /*f0c0*/  FMNMX.FTZ R4, R239, R4, !PT ;  /* 0x00000004ef047209 */ /* 0x000fe40007810000 */
[----:B------:R-:W-:Y:S02]  /*f0d0*/  FMNMX.FTZ R5, R205, R5, !PT ;  /* 0x00000005cd057209 */ /* 0x000fe40007810000 */
[----:B------:R-:W-:Y:S02]  /*f0e0*/  FMNMX.FTZ R4, R250, R4, !PT ;  /* 0x00000004fa047209 */ /* 0x000fe40007810000 */
[----:B------:R-:W-:-:S02]  /*f0f0*/  FMNMX.FTZ R5, R204, R5, !PT ;  /* 0x00000005cc057209 */ /* 0x000fc40007810000 */
[----:B------:R-:W-:-:S03]  /*f100*/  FMNMX.FTZ R4, R248, R4, !PT ;  /* 0x00000004f8047209 */ /* 0x000fc60007810000 */
[----:B------:R-:W3:Y:S01]  /*f110*/  SHFL.BFLY PT, R7, R5, 0x2, 0x1f ;  /* 0x0c401f0005077f89 */ /* 0x000ee200000e0000 */
[----:B------:R-:W-:Y:S02]  /*f120*/  FMNMX.FTZ R4, R247, R4, !PT ;  /* 0x00000004f7047209 */ /* 0x000fe40007810000 */
[----:B-1----:R-:W-:Y:S02]  /*f130*/  FMNMX.FTZ R203, R0, R8, !PT ;  /* 0x0000000800cb7209 */ /* 0x002fe40007810000 */
[----:B------:R-:W-:Y:S02]  /*f140*/  FMNMX.FTZ R4, R213, R4, !PT ;  /* 0x00000004d5047209 */ /* 0x000fe40007810000 */
[----:B--2---:R-:W-:Y:S02]  /*f150*/  FMNMX.FTZ R0, R2, R6, !PT ;  /* 0x0000000602007209 */ /* 0x004fe40007810000 */
[----:B------:R-:W-:-:S03]  /*f160*/  FMNMX.FTZ R4, R211, R4, !PT ;  /* 0x00000004d3047209 */ /* 0x000fc60007810000 */
[----:B------:R-:W1:Y:S01]  /*f170*/  SHFL.BFLY PT, R9, R0, 0x1, 0x1f ;  /* 0x0c201f0000097f89 */ /* 0x000e6200000e0000 */
[----:B------:R-:W-:-:S04]  /*f180*/  FMNMX.FTZ R4, R210, R4, !PT ;  /* 0x00000004d2047209 */ /* 0x000fc80007810000 */
[----:B------:R-:W-:Y:S01]  /*f190*/  FMNMX.FTZ R4, R209, R4, !PT ;  /* 0x00000004d1047209 */ /* 0x000fe20007810000 */
[C---:B------:R-:W-:Y:S01]  /*f1a0*/  FMUL.FTZ R2, R203.reuse, c[0x0][0x23c] ;  /* 0x00008f00cb027a20 */ /* 0x040fe20000410000 */
[----:B------:R-:W-:Y:S02]  /*f1b0*/  FSETP.NEU.FTZ.AND P4, PT, R203, -INF , PT ;  /* 0xff800000cb00780b */ /* 0x000fe40003f9d000 */
[----:B------:R-:W-:Y:S02]  /*f1c0*/  FMNMX.FTZ R4, R208, R4, !PT ;  /* 0x00000004d0047209 */ /* 0x000fe40007810000 */
[----:B---3--:R-:W-:-:S03]  /*f1d0*/  FMNMX.FTZ R5, R5, R7, !PT ;  /* 0x0000000705057209 */ /* 0x008fc60007810000 */
[----:B------:R-:W2:Y:S01]  /*f1e0*/  SHFL.BFLY PT, R7, R4, 0x2, 0x1f ;  /* 0x0c401f0004077f89 */ /* 0x000ea200000e0000 */
[----:B------:R-:W-:-:S03]  /*f1f0*/  FSEL R2, R2, RZ, P4 ;  /* 0x000000ff02027208 */ /* 0x000fc60002000000 */
[----:B------:R-:W3:Y:S02]  /*f200*/  SHFL.BFLY PT, R8, R5, 0x1, 0x1f ;  /* 0x0c201f0005087f89 */ /* 0x000ee400000e0000 */
[--C-:B------:R-:W-:Y:S01]  /*f210*/  FFMA.FTZ R6, R100, c[0x0][0x23c], -R2.reuse ;  /* 0x00008f0064067a23 */ /* 0x100fe20000010802 */
[----:B-1----:R-:W-:Y:S01]  /*f220*/  FMNMX.FTZ R202, R0, R9, !PT ;  /* 0x0000000900ca7209 */ /* 0x002fe20007810000 */
[--C-:B------:R-:W-:Y:S02]  /*f230*/  FFMA.FTZ R0, R104, c[0x0][0x23c], -R2.reuse ;  /* 0x00008f0068007a23 */ /* 0x100fe40000010802 */
[----:B------:R1:W-:Y:S01]  /*f240*/  MUFU.EX2 R93, R6 ;  /* 0x00000006005d7308 */ /* 0x0003e20000000800 */
[----:B------:R-:W-:Y:S01]  /*f250*/  FSETP.NEU.FTZ.AND P3, PT, R202, -INF , PT ;  /* 0xff800000ca00780b */ /* 0x000fe20003f7d000 */
[----:B-1----:R-:W-:-:S06]  /*f260*/  FFMA.FTZ R6, R103, c[0x0][0x23c], -R2 ;  /* 0x00008f0067067a23 */ /* 0x002fcc0000010802 */
[----:B------:R1:W-:Y:S01]  /*f270*/  MUFU.EX2 R103, R0 ;  /* 0x0000000000677308 */ /* 0x0003e20000000800 */
[----:B--2---:R-:W-:-:S07]  /*f280*/  FMNMX.FTZ R4, R4, R7, !PT ;  /* 0x0000000704047209 */ /* 0x004fce0007810000 */
[----:B------:R2:W-:Y:S01]  /*f290*/  MUFU.EX2 R219, R6 ;  /* 0x0000000600db7308 */ /* 0x0005e20000000800 */
[----:B-1----:R-:W-:-:S05]  /*f2a0*/  FMUL.FTZ R0, R202, c[0x0][0x23c] ;  /* 0x00008f00ca007a20 */ /* 0x002fca0000410000 */
[----:B------:R-:W-:Y:S01]  /*f2b0*/  FSEL R0, R0, RZ, P3 ;  /* 0x000000ff00007208 */ /* 0x000fe20001800000 */
[----:B--2---:R-:W-:-:S04]  /*f2c0*/  FFMA.FTZ R6, R105, c[0x0][0x23c], -R2 ;  /* 0x00008f0069067a23 */ /* 0x004fc80000010802 */
[----:B------:R1:W-:Y:S01]  /*f2d0*/  MUFU.EX2 R236, R6 ;  /* 0x0000000600ec7308 */ /* 0x0003e20000000800 */
[----:B---3--:R-:W-:Y:S01]  /*f2e0*/  FMNMX.FTZ R201, R5, R8, !PT ;  /* 0x0000000805c97209 */ /* 0x008fe20007810000 */
[--C-:B------:R-:W-:Y:S02]  /*f2f0*/  FFMA.FTZ R5, R106, c[0x0][0x23c], -R0.reuse ;  /* 0x00008f006a057a23 */ /* 0x100fe40000010800 */
[----:B-1----:R-:W-:-:S04]  /*f300*/  FFMA.FTZ R6, R101, c[0x0][0x23c], -R0 ;  /* 0x00008f0065067a23 */ /* 0x002fc80000010800 */
[----:B------:R1:W-:Y:S08]  /*f310*/  MUFU.EX2 R249, R6 ;  /* 0x0000000600f97308 */ /* 0x0003f00000000800 */
[----:B------:R2:W-:Y:S01]  /*f320*/  MUFU.EX2 R238, R5 ;  /* 0x0000000500ee7308 */ /* 0x0005e20000000800 */
[----:B-1----:R-:W1:Y:S01]  /*f330*/  SHFL.BFLY PT, R6, R4, 0x1, 0x1f ;  /* 0x0c201f0004067f89 */ /* 0x002e6200000e0000 */
[----:B--2---:R-:W-:-:S06]  /*f340*/  FFMA.FTZ R5, R107, c[0x0][0x23c], -R0 ;  /* 0x00008f006b057a23 */ /* 0x004fcc0000010800 */
[----:B------:R2:W-:Y:S01]  /*f350*/  MUFU.EX2 R100, R5 ;  /* 0x0000000500647308 */ /* 0x0005e20000000800 */
[C---:B------:R-:W-:Y:S01]  /*f360*/  FMUL.FTZ R13, R201.reuse, c[0x0][0x23c] ;  /* 0x00008f00c90d7a20 */ /* 0x040fe20000410000 */
[----:B------:R-:W-:Y:S01]  /*f370*/  FSETP.NEU.FTZ.AND P2, PT, R201, -INF , PT ;  /* 0xff800000c900780b */ /* 0x000fe20003f5d000 */
[----:B--2---:R-:W-:-:S05]  /*f380*/  FFMA.FTZ R5, R109, c[0x0][0x23c], -R0 ;  /* 0x00008f006d057a23 */ /* 0x004fca0000010800 */
[----:B------:R2:W3:Y:S01]  /*f390*/  MUFU.EX2 R12, R5 ;  /* 0x00000005000c7308 */ /* 0x0004e20000000800 */
[----:B------:R-:W-:Y:S02]  /*f3a0*/  FSEL R13, R13, RZ, P2 ;  /* 0x000000ff0d0d7208 */ /* 0x000fe40001000000 */
[----:B-1----:R-:W-:-:S03]  /*f3b0*/  FMNMX.FTZ R200, R4, R6, !PT ;  /* 0x0000000604c87209 */ /* 0x002fc60007810000 */
[----:B------:R-:W-:Y:S01]  /*f3c0*/  FFMA.FTZ R4, R110, c[0x0][0x23c], -R13 ;  /* 0x00008f006e047a23 */ /* 0x000fe2000001080d */
[----:B------:R-:W-:-:S03]  /*f3d0*/  FSETP.NEU.FTZ.AND P1, PT, R200, -INF , PT ;  /* 0xff800000c800780b */ /* 0x000fc60003f3d000 */
[----:B------:R1:W-:Y:S01]  /*f3e0*/  MUFU.EX2 R107, R4 ;  /* 0x00000004006b7308 */ /* 0x0003e20000000800 */
[--C-:B--2---:R-:W-:Y:S02]  /*f3f0*/  FFMA.FTZ R5, R102, c[0x0][0x23c], -R13.reuse ;  /* 0x00008f0066057a23 */ /* 0x104fe4000001080d */
[----:B---3--:R-:W-:Y:S02]  /*f400*/  IMAD.MOV.U32 R102, RZ, RZ, R12 ;  /* 0x000000ffff667224 */ /* 0x008fe400078e000c */
[----:B------:R-:W-:Y:S02]  /*f410*/  FMUL.FTZ R12, R200, c[0x0][0x23c] ;  /* 0x00008f00c80c7a20 */ /* 0x000fe40000410000 */
[----:B-1----:R-:W-:-:S03]  /*f420*/  FFMA.FTZ R4, R108, c[0x0][0x23c], -R13 ;  /* 0x00008f006c047a23 */ /* 0x002fc6000001080d */
[----:B------:R-:W-:Y:S01]  /*f430*/  FSEL R12, R12, RZ, P1 ;  /* 0x000000ff0c0c7208 */ /* 0x000fe20000800000 */
[----:B------:R1:W-:Y:S02]  /*f440*/  MUFU.EX2 R101, R4 ;  /* 0x0000000400657308 */ /* 0x0003e40000000800 */
[----:B-1----:R-:W-:-:S06]  /*f450*/  FFMA.FTZ R4, R111, c[0x0][0x23c], -R13 ;  /* 0x00008f006f047a23 */ /* 0x002fcc000001080d */
[----:B------:R1:W-:Y:S02]  /*f460*/  MUFU.EX2 R61, R4 ;  /* 0x00000004003d7308 */ /* 0x0003e40000000800 */
[----:B-1----:R-:W-:-:S06]  /*f470*/  FFMA.FTZ R4, R84, c[0x0][0x23c], -R12 ;  /* 0x00008f0054047a23 */ /* 0x002fcc000001080c */
[----:B------:R1:W-:Y:S08]  /*f480*/  MUFU.EX2 R104, R4 ;  /* 0x0000000400687308 */ /* 0x0003f00000000800 */
[----:B------:R2:W-:Y:S01]  /*f490*/  MUFU.EX2 R105, R5 ;  /* 0x0000000500697308 */ /* 0x0005e20000000800 */
[----:B-1----:R-:W-:Y:S01]  /*f4a0*/  FFMA.FTZ R4, R112, c[0x0][0x23c], -R12 ;  /* 0x00008f0070047a23 */ /* 0x002fe2000001080c */
[----:B------:R-:W-:Y:S01]  /*f4b0*/  MOV R110, R11 ;  /* 0x0000000b006e7202 */ /* 0x000fe20000000f00 */
[----:B------:R-:W-:Y:S01]  /*f4c0*/  IMAD.MOV.U32 R108, RZ, RZ, R10 ;  /* 0x000000ffff6c7224 */ /* 0x000fe200078e000a */
[----:B------:R-:W-:-:S04]  /*f4d0*/  F2FP.BF16.PACK_AB R8, R219, R93 ;  /* 0x0000005ddb08723e */ /* 0x000fc800000010ff */
[----:B------:R1:W-:Y:S01]  /*f4e0*/  MUFU.EX2 R106, R4 ;  /* 0x00000004006a7308 */ /* 0x0003e20000000800 */
[----:B------:R-:W-:Y:S01]  /*f4f0*/  F2FP.BF16.PACK_AB R9, R238, R249 ;  /* 0x000000f9ee09723e */ /* 0x000fe200000010ff */
[----:B------:R-:W3:Y:S01]  /*f500*/  LDL.LU R112, [R1+0xac] ;  /* 0x0000ac0001707983 */ /* 0x000ee20000300800 */
        /* <DEDUP_REMOVED lines=14> */
[----:B------:R1:W-:Y:S08]  /*f5f0*/  MUFU.EX2 R15, R3 ;  /* 0x00000003000f7308 */ /* 0x0003f00000000800 */
[----:B------:R-:W2:Y:S01]  /*f600*/  MUFU.EX2 R14, R14 ;  /* 0x0000000e000e7308 */ /* 0x000ea20000000800 */
[----:B-1----:R-:W-:-:S07]  /*f610*/  FFMA.FTZ R3, R115, c[0x0][0x23c], -R12 ;  /* 0x00008f0073037a23 */ /* 0x002fce000001080c */
[----:B------:R-:W1:Y:S08]  /*f620*/  MUFU.EX2 R65, R65 ;  /* 0x0000004100417308 */ /* 0x000e700000000800 */
[----:B------:R4:W4:Y:S08]  /*f630*/  MUFU.EX2 R64, R5 ;  /* 0x0000000500407308 */ /* 0x0009300000000800 */
[----:B------:R-:W4:Y:S01]  /*f640*/  MUFU.EX2 R235, R3 ;  /* 0x0000000300eb7308 */ /* 0x000f220000000800 */
[-C--:B--2---:R-:W-:Y:S01]  /*f650*/  FMUL.FTZ R140, R140, R14.reuse ;  /* 0x0000000e8c8c7220 */ /* 0x084fe20000410000 */
[----:B------:R-:W-:Y:S01]  /*f660*/  F2FP.BF16.PACK_AB R10, R236, R103 ;  /* 0x00000067ec0a723e */ /* 0x000fe200000010ff */
[----:B------:R-:W-:Y:S01]  /*f670*/  FMUL.FTZ R141, R141, R14 ;  /* 0x0000000e8d8d7220 */ /* 0x000fe20000410000 */
[----:B------:R-:W-:Y:S01]  /*f680*/  F2FP.BF16.PACK_AB R11, R102, R100 ;  /* 0x00000064660b723e */ /* 0x000fe200000010ff */
[----:B-1----:R-:W-:Y:S01]  /*f690*/  FMUL.FTZ R142, R142, R65 ;  /* 0x000000418e8e7220 */ /* 0x002fe20000410000 */
[----:B------:R-:W-:Y:S01]  /*f6a0*/  F2FP.BF16.PACK_AB R4, R107, R105 ;  /* 0x000000696b04723e */ /* 0x000fe200000010ff */
[----:B------:R-:W-:Y:S01]  /*f6b0*/  FMUL.FTZ R143, R143, R65 ;  /* 0x000000418f8f7220 */ /* 0x000fe20000410000 */
[----:B----4-:R-:W-:Y:S01]  /*f6c0*/  F2FP.BF16.PACK_AB R5, R106, R104 ;  /* 0x000000686a05723e */ /* 0x010fe200000010ff */
[-C--:B------:R-:W-:Y:S01]  /*f6d0*/  FMUL.FTZ R136, R136, R64.reuse ;  /* 0x0000004088887220 */ /* 0x080fe20000410000 */
[----:B------:R-:W-:Y:S01]  /*f6e0*/  F2FP.BF16.PACK_AB R6, R61, R101 ;  /* 0x000000653d06723e */ /* 0x000fe200000010ff */
[----:B------:R-:W-:-:S02]  /*f6f0*/  FMUL.FTZ R137, R137, R64 ;  /* 0x0000004089897220 */ /* 0x000fc40000410000 */
[-C--:B------:R-:W-:Y:S02]  /*f700*/  FMUL.FTZ R138, R138, R15.reuse ;  /* 0x0000000f8a8a7220 */ /* 0x080fe40000410000 */
[----:B------:R-:W-:Y:S01]  /*f710*/  FMUL.FTZ R139, R139, R15 ;  /* 0x0000000f8b8b7220 */ /* 0x000fe20000410000 */
[----:B------:R-:W-:Y:S01]  /*f720*/  F2FP.BF16.PACK_AB R7, R235, R237 ;  /* 0x000000edeb07723e */ /* 0x000fe200000010ff */
        /* <DEDUP_REMOVED lines=35> */
[-C--:B------:R-:W-:Y:S02]  /*f960*/  FMUL.FTZ R179, R179, R15.reuse ;  /* 0x0000000fb3b37220 */ /* 0x080fe40000410000 */
        /* <DEDUP_REMOVED lines=8> */
[C---:B------:R-:W-:Y:S08]  /*f9f0*/  HMMA.16816.F32.BF16 R32, R4.reuse, R22, R176 ;  /* 0x000000160420723c */ /* 0x040ff000000418b0 */
[----:B------:R-:W-:Y:S01]  /*fa00*/  HMMA.16816.F32.BF16 R56, R4, R16, R188 ;  /* 0x000000100438723c */ /* 0x000fe200000418bc */
[----:B------:R1:W2:Y:S02]  /*fa10*/  MUFU.EX2 R4, R3 ;  /* 0x0000000300047308 */ /* 0x0002a40000000800 */
[----:B-1----:R-:W-:-:S06]  /*fa20*/  FFMA.FTZ R3, R129, c[0x0][0x23c], -R2 ;  /* 0x00008f0081037a23 */ /* 0x002fcc0000010802 */
[----:B------:R1:W-:Y:S01]  /*fa30*/  MUFU.EX2 R136, R3 ;  /* 0x0000000300887308 */ /* 0x0003e20000000800 */
[----:B------:R-:W-:Y:S02]  /*fa40*/  IMAD.MOV.U32 R139, RZ, RZ, R231 ;  /* 0x000000ffff8b7224 */ /* 0x000fe400078e00e7 */
[----:B-1----:R-:W-:-:S05]  /*fa50*/  FFMA.FTZ R3, R252, c[0x0][0x23c], -R2 ;  /* 0x00008f00fc037a23 */ /* 0x002fca0000010802 */
[----:B------:R1:W-:Y:S02]  /*fa60*/  MUFU.EX2 R156, R3 ;  /* 0x00000003009c7308 */ /* 0x0003e40000000800 */
[----:B-1----:R-:W-:-:S06]  /*fa70*/  FFMA.FTZ R3, R128, c[0x0][0x23c], -R0 ;  /* 0x00008f0080037a23 */ /* 0x002fcc0000010800 */
[----:B------:R1:W-:Y:S02]  /*fa80*/  MUFU.EX2 R192, R3 ;  /* 0x0000000300c07308 */ /* 0x0003e40000000800 */
[----:B-1----:R-:W-:-:S06]  /*fa90*/  FFMA.FTZ R3, R223, c[0x0][0x23c], -R0 ;  /* 0x00008f00df037a23 */ /* 0x002fcc0000010800 */
[----:B------:R1:W-:Y:S02]  /*faa0*/  MUFU.EX2 R231, R3 ;  /* 0x0000000300e77308 */ /* 0x0003e40000000800 */
[--C-:B-1----:R-:W-:Y:S02]  /*fab0*/  FFMA.FTZ R3, R222, c[0x0][0x23c], -R0.reuse ;  /* 0x00008f00de037a23 */ /* 0x102fe40000010800 */
[----:B------:R-:W4:Y:S04]  /*fac0*/  LDL.LU R222, [R1+0xb4] ;  /* 0x0000b40001de7983 */ /* 0x000f280000300800 */
[----:B------:R1:W-:Y:S01]  /*fad0*/  MUFU.EX2 R159, R3 ;  /* 0x00000003009f7308 */ /* 0x0003e20000000800 */
[----:B------:R-:W-:Y:S02]  /*fae0*/  MOV R138, R232 ;  /* 0x000000e8008a7202 */ /* 0x000fe40000000f00 */
[----:B------:R-:W-:Y:S01]  /*faf0*/  MOV R115, R230 ;  /* 0x000000e600737202 */ /* 0x000fe20000000f00 */
[----:B-1----:R-:W-:-:S04]  /*fb00*/  FFMA.FTZ R3, R127, c[0x0][0x23c], -R0 ;  /* 0x00008f007f037a23 */ /* 0x002fc80000010800 */
[----:B------:R1:W-:Y:S02]  /*fb10*/  MUFU.EX2 R232, R3 ;  /* 0x0000000300e87308 */ /* 0x0003e40000000800 */
[----:B-1----:R-:W-:-:S06]  /*fb20*/  FFMA.FTZ R3, R126, c[0x0][0x23c], -R13 ;  /* 0x00008f007e037a23 */ /* 0x002fcc000001080d */
[----:B------:R1:W-:Y:S02]  /*fb30*/  MUFU.EX2 R147, R3 ;  /* 0x0000000300937308 */ /* 0x0003e40000000800 */
[----:B-1----:R-:W-:-:S06]  /*fb40*/  FFMA.FTZ R3, R125, c[0x0][0x23c], -R13 ;  /* 0x00008f007d037a23 */ /* 0x002fcc000001080d */
[----:B------:R1:W1:Y:S01]  /*fb50*/  MUFU.EX2 R230, R3 ;  /* 0x0000000300e67308 */ /* 0x0002620000000800 */
[----:B------:R-:W-:Y:S02]  /*fb60*/  IMAD.MOV.U32 R137, RZ, RZ, R233 ;  /* 0x000000ffff897224 */ /* 0x000fe400078e00e9 */
[----:B-1----:R-:W-:-:S05]  /*fb70*/  FFMA.FTZ R3, R221, c[0x0][0x23c], -R13 ;  /* 0x00008f00dd037a23 */ /* 0x002fca000001080d */
[----:B------:R1:W-:Y:S01]  /*fb80*/  MUFU.EX2 R223, R3 ;  /* 0x0000000300df7308 */ /* 0x0003e20000000800 */
[----:B------:R-:W-:Y:S01]  /*fb90*/  MOV R111, R87 ;  /* 0x00000057006f7202 */ /* 0x000fe20000000f00 */
[----:B------:R-:W-:Y:S02]  /*fba0*/  IMAD.MOV.U32 R72, RZ, RZ, R229 ;  /* 0x000000ffff487224 */ /* 0x000fe400078e00e5 */
[----:B-1----:R-:W-:-:S04]  /*fbb0*/  FFMA.FTZ R3, R220, c[0x0][0x23c], -R13 ;  /* 0x00008f00dc037a23 */ /* 0x002fc8000001080d */
[----:B------:R1:W-:Y:S01]  /*fbc0*/  MUFU.EX2 R221, R3 ;  /* 0x0000000300dd7308 */ /* 0x0003e20000000800 */
[----:B---3--:R-:W-:Y:S02]  /*fbd0*/  FFMA.FTZ R93, R112, R14, R93 ;  /* 0x0000000e705d7223 */ /* 0x008fe4000001005d */
[----:B------:R-:W-:Y:S02]  /*fbe0*/  IMAD.MOV.U32 R112, RZ, RZ, R111 ;  /* 0x000000ffff707224 */ /* 0x000fe400078e006f */
[----:B-1----:R-:W-:-:S04]  /*fbf0*/  FFMA.FTZ R3, R124, c[0x0][0x23c], -R12 ;  /* 0x00008f007c037a23 */ /* 0x002fc8000001080c */
[----:B------:R1:W-:Y:S01]  /*fc00*/  MUFU.EX2 R233, R3 ;  /* 0x0000000300e97308 */ /* 0x0003e20000000800 */
[----:B------:R-:W-:Y:S01]  /*fc10*/  MOV R111, R224 ;  /* 0x000000e0006f7202 */ /* 0x000fe20000000f00 */
[----:B-1----:R-:W-:-:S06]  /*fc20*/  FFMA.FTZ R3, R97, c[0x0][0x23c], -R12 ;  /* 0x00008f0061037a23 */ /* 0x002fcc000001080c */
[----:B------:R1:W3:Y:S02]  /*fc30*/  MUFU.EX2 R229, R3 ;  /* 0x0000000300e57308 */ /* 0x0002e40000000800 */
[----:B-1----:R-:W-:-:S06]  /*fc40*/  FFMA.FTZ R3, R96, c[0x0][0x23c], -R12 ;  /* 0x00008f0060037a23 */ /* 0x002fcc000001080c */
[----:B------:R1:W-:Y:S02]  /*fc50*/  MUFU.EX2 R224, R3 ;  /* 0x0000000300e07308 */ /* 0x0003e40000000800 */
[----:B-1----:R-:W-:Y:S02]  /*fc60*/  FFMA.FTZ R3, R92, c[0x0][0x23c], -R12 ;  /* 0x00008f005c037a23 */ /* 0x002fe4000001080c */
[-C--:B----4-:R-:W-:Y:S02]  /*fc70*/  FFMA.FTZ R92, R222, R65.reuse, R249 ;  /* 0x00000041de5c7223 */ /* 0x090fe400000100f9 */
[----:B------:R-:W4:Y:S01]  /*fc80*/  LDL.LU R222, [R1+0xb0] ;  /* 0x0000b00001de7983 */ /* 0x000f220000300800 */
[-C--:B------:R-:W-:Y:S02]  /*fc90*/  FMUL.FTZ R184, R184, R14.reuse ;  /* 0x0000000eb8b87220 */ /* 0x080fe40000410000 */
[----:B------:R-:W-:Y:S02]  /*fca0*/  FMUL.FTZ R185, R185, R14 ;  /* 0x0000000eb9b97220 */ /* 0x000fe40000410000 */
[----:B------:R-:W-:-:S02]  /*fcb0*/  FMUL.FTZ R186, R186, R65 ;  /* 0x00000041baba7220 */ /* 0x000fc40000410000 */
[-C--:B------:R-:W-:Y:S02]  /*fcc0*/  FMUL.FTZ R187, R187, R65.reuse ;  /* 0x00000041bbbb7220 */ /* 0x080fe40000410000 */
[-C--:B------:R-:W-:Y:S02]  /*fcd0*/  FMUL.FTZ R196, R196, R14.reuse ;  /* 0x0000000ec4c47220 */ /* 0x080fe40000410000 */
[-C--:B------:R-:W-:Y:S02]  /*fce0*/  FMUL.FTZ R197, R197, R14.reuse ;  /* 0x0000000ec5c57220 */ /* 0x080fe40000410000 */
[-C--:B------:R-:W-:Y:S02]  /*fcf0*/  FMUL.FTZ R198, R198, R65.reuse ;  /* 0x00000041c6c67220 */ /* 0x080fe40000410000 */
[-C--:B------:R-:W-:Y:S01]  /*fd00*/  FMUL.FTZ R199, R199, R65.reuse ;  /* 0x00000041c7c77220 */ /* 0x080fe20000410000 */
[C---:B------:R-:W-:Y:S08]  /*fd10*/  HMMA.16816.F32.BF16 R184, R8.reuse, R16, R184 ;  /* 0x0000001008b8723c */ /* 0x040ff000000418b8 */
[----:B------:R-:W-:Y:S01]  /*fd20*/  HMMA.16816.F32.BF16 R196, R8, R18, R196 ;  /* 0x0000001208c4723c */ /* 0x000fe200000418c4 */
[----:B------:R-:W1:Y:S01]  /*fd30*/  LDSM.16.MT88.4 R16, [R225+0x8800] ;  /* 0x00880000e110783b */ /* 0x000e620000004200 */
[----:B------:R-:W-:Y:S01]  /*fd40*/  FMUL.FTZ R152, R152, R14 ;  /* 0x0000000e98987220 */ /* 0x000fe20000410000 */
[----:B------:R-:W-:Y:S01]  /*fd50*/  MOV R74, R108 ;  /* 0x0000006c004a7202 */ /* 0x000fe20000000f00 */
[----:B------:R-:W-:Y:S01]  /*fd60*/  FMUL.FTZ R153, R153, R14 ;  /* 0x0000000e99997220 */ /* 0x000fe20000410000 */
[----:B------:R-:W1:Y:S01]  /*fd70*/  MUFU.EX2 R108, R3 ;  /* 0x00000003006c7308 */ /* 0x000e620000000800 */
[----:B------:R-:W-:-:S02]  /*fd80*/  FMUL.FTZ R154, R154, R65 ;  /* 0x000000419a9a7220 */ /* 0x000fc40000410000 */
[-C--:B------:R-:W-:Y:S02]  /*fd90*/  FMUL.FTZ R155, R155, R65.reuse ;  /* 0x000000419b9b7220 */ /* 0x080fe40000410000 */
[-C--:B------:R-:W-:Y:S02]  /*fda0*/  FMUL.FTZ R164, R164, R14.reuse ;  /* 0x0000000ea4a47220 */ /* 0x080fe40000410000 */
[----:B------:R-:W-:Y:S02]  /*fdb0*/  FMUL.FTZ R165, R165, R14 ;  /* 0x0000000ea5a57220 */ /* 0x000fe40000410000 */
[-C--:B------:R-:W-:Y:S02]  /*fdc0*/  FMUL.FTZ R166, R166, R65.reuse ;  /* 0x00000041a6a67220 */ /* 0x080fe40000410000 */
[----:B------:R-:W-:Y:S02]  /*fdd0*/  FMUL.FTZ R167, R167, R65 ;  /* 0x00000041a7a77220 */ /* 0x000fe40000410000 */
[----:B------:R-:W-:-:S02]  /*fde0*/  IMAD.MOV.U32 R109, RZ, RZ, R86 ;  /* 0x000000ffff6d7224 */ /* 0x000fc400078e0056 */
[----:B------:R-:W-:Y:S01]  /*fdf0*/  HMMA.16816.F32.BF16 R84, R8, R24, R152 ;  /* 0x000000180854723c */ /* 0x000fe20000041898 */
[-C--:B------:R-:W-:Y:S02]  /*fe00*/  FMUL.FTZ R168, R168, R14.reuse ;  /* 0x0000000ea8a87220 */ /* 0x080fe40000410000 */
[----:B------:R-:W-:Y:S02]  /*fe10*/  FMUL.FTZ R169, R169, R14 ;  /* 0x0000000ea9a97220 */ /* 0x000fe40000410000 */
[----:B------:R-:W-:-:S03]  /*fe20*/  FMUL.FTZ R170, R170, R65 ;  /* 0x00000041aaaa7220 */ /* 0x000fc60000410000 */
[C---:B------:R-:W-:Y:S01]  /*fe30*/  HMMA.16816.F32.BF16 R164, R8.reuse, R26, R164 ;  /* 0x0000001a08a4723c */ /* 0x040fe200000418a4 */
[----:B------:R-:W1:Y:S01]  /*fe40*/  LDSM.16.MT88.4 R24, [R228+0x8800] ;  /* 0x00880000e418783b */ /* 0x000e620000004200 */
[-C--:B------:R-:W-:Y:S02]  /*fe50*/  FMUL.FTZ R171, R171, R65.reuse ;  /* 0x00000041abab7220 */ /* 0x080fe40000410000 */
[-C--:B------:R-:W-:Y:S02]  /*fe60*/  FMUL.FTZ R180, R180, R14.reuse ;  /* 0x0000000eb4b47220 */ /* 0x080fe40000410000 */
[----:B------:R-:W-:Y:S02]  /*fe70*/  FMUL.FTZ R181, R181, R14 ;  /* 0x0000000eb5b57220 */ /* 0x000fe40000410000 */
[-C--:B------:R-:W-:Y:S02]  /*fe80*/  FMUL.FTZ R182, R182, R65.reuse ;  /* 0x00000041b6b67220 */ /* 0x080fe40000410000 */
[----:B------:R-:W-:Y:S01]  /*fe90*/  FMUL.FTZ R183, R183, R65 ;  /* 0x00000041b7b77220 */ /* 0x000fe20000410000 */
[----:B--2---:R-:W-:Y:S01]  /*fea0*/  MOV R252, R4 ;  /* 0x0000000400fc7202 */ /* 0x004fe20000000f00 */
[----:B------:R-:W-:Y:S01]  /*feb0*/  HMMA.16816.F32.BF16 R168, R8, R20, R168 ;  /* 0x0000001408a8723c */ /* 0x000fe200000418a8 */
[----:B------:R-:W-:-:S02]  /*fec0*/  F2FP.BF16.PACK_AB R4, R230, R147 ;  /* 0x00000093e604723e */ /* 0x000fc400000010ff */
[----:B---3--:R-:W-:Y:S02]  /*fed0*/  F2FP.BF16.PACK_AB R5, R229, R233 ;  /* 0x000000e9e505723e */ /* 0x008fe400000010ff */
[----:B------:R-:W-:Y:S02]  /*fee0*/  F2FP.BF16.PACK_AB R6, R221, R223 ;  /* 0x000000dfdd06723e */ /* 0x000fe400000010ff */
[----:B-1----:R-:W-:Y:S01]  /*fef0*/  F2FP.BF16.PACK_AB R7, R108, R224 ;  /* 0x000000e06c07723e */ /* 0x002fe200000010ff */
[----:B------:R-:W-:Y:S01]  /*ff00*/  HMMA.16816.F32.BF16 R180, R8, R22, R180 ;  /* 0x0000001608b4723c */ /* 0x000fe200000418b4 */
[----:B------:R-:W-:Y:S01]  /*ff10*/  IMAD.MOV.U32 R73, RZ, RZ, R110 ;  /* 0x000000ffff497224 */ /* 0x000fe200078e006e */
[----:B------:R-:W-:-:S05]  /*ff20*/  MOV R146, R71 ;  /* 0x0000004700927202 */ /* 0x000fca0000000f00 */
[----:B------:R-:W-:Y:S02]  /*ff30*/  F2FP.BF16.PACK_AB R8, R252, R193 ;  /* 0x000000c1fc08723e */ /* 0x000fe400000010ff */
[----:B------:R-:W-:Y:S02]  /*ff40*/  F2FP.BF16.PACK_AB R9, R231, R192 ;  /* 0x000000c0e709723e */ /* 0x000fe400000010ff */
[----:B------:R-:W-:Y:S02]  /*ff50*/  F2FP.BF16.PACK_AB R10, R156, R136 ;  /* 0x000000889c0a723e */ /* 0x000fe400000010ff */
[----:B------:R-:W-:Y:S01]  /*ff60*/  F2FP.BF16.PACK_AB R11, R232, R159 ;  /* 0x0000009fe80b723e */ /* 0x000fe200000010ff */
[----:B------:R-:W-:Y:S01]  /*ff70*/  IMAD.MOV.U32 R145, RZ, RZ, R70 ;  /* 0x000000ffff917224 */ /* 0x000fe200078e0046 */
[----:B------:R-:W-:Y:S01]  /*ff80*/  MOV R144, R69 ;  /* 0x0000004500907202 */ /* 0x000fe20000000f00 */
[----:B------:R-:W-:Y:S01]  /*ff90*/  IMAD.MOV.U32 R110, RZ, RZ, R68 ;  /* 0x000000ffff6e7224 */ /* 0x000fe200078e0044 */
[----:B------:R-:W-:Y:S01]  /*ffa0*/  HMMA.16816.F32.BF16 R52, R4, R16, R52 ;  /* 0x000000100434723c */ /* 0x000fe20000041834 */
[----:B------:R-:W-:Y:S02]  /*ffb0*/  LDSM.16.MT88.4 R20, [R226+0x8800] ;  /* 0x00880000e214783b */ /* 0x000fe40000004200 */
[----:B------:R-:W-:-:S05]  /*ffc0*/  FFMA.FTZ R3, R110, c[0x0][0x23c], -R13 ;  /* 0x00008f006e037a23 */ /* 0x000fca000001080d */
[----:B------:R-:W-:Y:S01]  /*ffd0*/  HMMA.16816.F32.BF16 R68, R8, R16, R140 ;  /* 0x000000100844723c */ /* 0x000fe2000004188c */
[----:B------:R1:W-:Y:S07]  /*ffe0*/  MUFU.EX2 R110, R3 ;  /* 0x00000003006e7308 */ /* 0x0003ee0000000800 */
[-C--:B------:R-:W-:Y:S08]  /*fff0*/  HMMA.16816.F32.BF16 R48, R4, R18.reuse, R48 ;  /* 0x000000120430723c */ /* 0x080ff00000041830 */
[----:B------:R-:W-:Y:S01]  /*10000*/  HMMA.16816.F32.BF16 R148, R8, R18, R148 ;  /* 0x000000120894723c */ /* 0x000fe20000041894 */
[----:B------:R-:W2:Y:S01]  /*10010*/  LDSM.16.MT88.4 R16, [R227+0x8800] ;  /* 0x00880000e310783b */ /* 0x000ea20000004200 */
[----:B-1----:R-:W-:-:S04]  /*10020*/  FFMA.FTZ R3, R144, c[0x0][0x23c], -R13 ;  /* 0x00008f0090037a23 */ /* 0x002fc8000001080d */
[----:B------:R1:W3:Y:S02]  /*10030*/  MUFU.EX2 R189, R3 ;  /* 0x0000000300bd7308 */ /* 0x0002e40000000800 */
[----:B------:R-:W-:Y:S01]  /*10040*/  HMMA.16816.F32.BF16 R44, R4, R24, R44 ;  /* 0x00000018042c723c */ /* 0x000fe2000004182c */
[----:B------:R-:W-:Y:S01]  /*10050*/  MOV R174, R112 ;  /* 0x0000007000ae7202 */ /* 0x000fe20000000f00 */
[----:B-1----:R-:W-:-:S04]  /*10060*/  FFMA.FTZ R3, R145, c[0x0][0x23c], -R13 ;  /* 0x00008f0091037a23 */ /* 0x002fc8000001080d */
[----:B------:R1:W-:Y:S02]  /*10070*/  MUFU.EX2 R124, R3 ;  /* 0x00000003007c7308 */ /* 0x0003e40000000800 */
[----:B------:R-:W-:Y:S08]  /*10080*/  HMMA.16816.F32.BF16 R40, R4, R26, R40 ;  /* 0x0000001a0428723c */ /* 0x000ff00000041828 */
        /* <DEDUP_REMOVED lines=8> */
[----:B------:R-:W-:Y:S01]  /*10110*/  MOV R152, R251 ;  /* 0x000000fb00987202 */ /* 0x000fe20000000f00 */
[----:B--2---:R-:W-:-:S05]  /*10120*/  FFMA.FTZ R3, R98, c[0x0][0x23c], -R12 ;  /* 0x00008f0062037a23 */ /* 0x004fca000001080c */
[----:B------:R2:W1:Y:S02]  /*10130*/  MUFU.EX2 R190, R3 ;  /* 0x0000000300be7308 */ /* 0x0004640000000800 */
[----:B--2---:R-:W-:-:S06]  /*10140*/  FFMA.FTZ R3, R88, c[0x0][0x23c], -R12 ;  /* 0x00008f0058037a23 */ /* 0x004fcc000001080c */
[----:B------:R2:W-:Y:S02]  /*10150*/  MUFU.EX2 R172, R3 ;  /* 0x0000000300ac7308 */ /* 0x0005e40000000800 */
[----:B--2---:R-:W-:-:S06]  /*10160*/  FFMA.FTZ R3, R89, c[0x0][0x23c], -R12 ;  /* 0x00008f0059037a23 */ /* 0x004fcc000001080c */
[----:B------:R-:W2:Y:S01]  /*10170*/  MUFU.EX2 R251, R3 ;  /* 0x0000000300fb7308 */ /* 0x000ea20000000800 */
[----:B------:R-:W-:Y:S01]  /*10180*/  HMMA.16816.F32.BF16 R36, R4, R20, R36 ;  /* 0x000000140424723c */ /* 0x000fe20000041824 */
[----:B------:R-:W-:-:S07]  /*10190*/  IMAD.MOV.U32 R161, RZ, RZ, R72 ;  /* 0x000000ffffa17224 */ /* 0x000fce00078e0048 */
[----:B------:R-:W-:Y:S01]  /*101a0*/  HMMA.16816.F32.BF16 R32, R4, R22, R32 ;  /* 0x000000160420723c */ /* 0x000fe20000041820 */
[----:B------:R-:W-:-:S07]  /*101b0*/  MOV R160, R73 ;  /* 0x0000004900a07202 */ /* 0x000fce0000000f00 */
[----:B------:R-:W-:Y:S01]  /*101c0*/  HMMA.16816.F32.BF16 R28, R4, R18, R28 ;  /* 0x00000012041c723c */ /* 0x000fe2000004181c */
[----:B------:R-:W-:-:S06]  /*101d0*/  IMAD.MOV.U32 R175, RZ, RZ, R74 ;  /* 0x000000ffffaf7224 */ /* 0x000fcc00078e004a */
[----:B---3--:R-:W-:Y:S02]  /*101e0*/  F2FP.BF16.PACK_AB R4, R189, R110 ;  /* 0x0000006ebd04723e */ /* 0x008fe400000010ff */
[----:B-1----:R-:W-:Y:S02]  /*101f0*/  F2FP.BF16.PACK_AB R5, R190, R112 ;  /* 0x00000070be05723e */ /* 0x002fe400000010ff */
[----:B------:R-:W-:Y:S02]  /*10200*/  F2FP.BF16.PACK_AB R6, R158, R124 ;  /* 0x0000007c9e06723e */ /* 0x000fe400000010ff */
[----:B--2---:R-:W-:Y:S01]  /*10210*/  F2FP.BF16.PACK_AB R7, R251, R172 ;  /* 0x000000acfb07723e */ /* 0x004fe200000010ff */
[----:B------:R-:W-:-:S06]  /*10220*/  IMAD.MOV.U32 R146, RZ, RZ, R75 ;  /* 0x000000ffff927224 */ /* 0x000fcc00078e004b */
[----:B------:R-:W-:Y:S07]  /*10230*/  HMMA.16816.F32.BF16 R72, R4, R24, R56 ;  /* 0x000000180448723c */ /* 0x000fee0000041838 */
[----:B----4-:R-:W-:Y:S02]  /*10240*/  FFMA.FTZ R59, R222, R64, R105 ;  /* 0x00000040de3b7223 */ /* 0x010fe40000010069 */
[----:B------:R-:W2:Y:S01]  /*10250*/  LDL.LU R222, [R1+0xb8] ;  /* 0x0000b80001de7983 */ /* 0x000ea20000300800 */
[C---:B------:R-:W-:Y:S08]  /*10260*/  HMMA.16816.F32.BF16 R168, R8.reuse, R20, R168 ;  /* 0x0000001408a8723c */ /* 0x040ff000000418a8 */
[C---:B------:R-:W-:Y:S01]  /*10270*/  HMMA.16816.F32.BF16 R180, R8.reuse, R22, R180 ;  /* 0x0000001608b4723c */ /* 0x040fe200000418b4 */
[----:B------:R-:W1:Y:S07]  /*10280*/  LDSM.16.MT88.4 R20, [R225+0x9000] ;  /* 0x00900000e114783b */ /* 0x000e6e0000004200 */
[----:B------:R-:W-:Y:S01]  /*10290*/  HMMA.16816.F32.BF16 R184, R8, R16, R184 ;  /* 0x0000001008b8723c */ /* 0x000fe200000418b8 */
[----:B--2---:R-:W-:-:S02]  /*102a0*/  FFMA.FTZ R58, R222, R15, R104 ;  /* 0x0000000fde3a7223 */ /* 0x004fc40000010068 */
[----:B------:R-:W2:Y:S05]  /*102b0*/  LDL.LU R222, [R1+0x58] ;  /* 0x0000580001de7983 */ /* 0x000eaa0000300800 */
[----:B------:R-:W-:Y:S01]  /*102c0*/  HMMA.16816.F32.BF16 R196, R8, R18, R196 ;  /* 0x0000001208c4723c */ /* 0x000fe200000418c4 */
[----:B------:R-:W3:Y:S04]  /*102d0*/  LDSM.16.MT88.4 R16, [R228+0x9000] ;  /* 0x00900000e410783b */ /* 0x000ee80000004200 */
[----:B------:R-:W4:Y:S01]  /*102e0*/  LDSM.16.MT88.4 R8, [R226+0x9000] ;  /* 0x00900000e208783b */ /* 0x000f220000004200 */
[----:B------:R-:W-:-:S02]  /*102f0*/  MOV R14, R62 ;  /* 0x0000003e000e7202 */ /* 0x000fc40000000f00 */
        /* <DEDUP_REMOVED lines=22> */
[----:B-1----:R-:W-:Y:S01]  /*10460*/  HMMA.16816.F32.BF16 R96, R4, R20, R52 ;  /* 0x000000140460723c */ /* 0x002fe20000041834 */
[----:B------:R-:W-:-:S07]  /*10470*/  IMAD.MOV.U32 R145, RZ, RZ, R90 ;  /* 0x000000ffff917224 */ /* 0x000fce00078e005a */
[C---:B------:R-:W-:Y:S08]  /*10480*/  HMMA.16816.F32.BF16 R100, R4.reuse, R22, R48 ;  /* 0x000000160464723c */ /* 0x040ff00000041830 */
[C---:B---3--:R-:W-:Y:S08]  /*10490*/  HMMA.16816.F32.BF16 R128, R4.reuse, R16, R44 ;  /* 0x000000100480723c */ /* 0x048ff0000004182c */
[C---:B------:R-:W-:Y:S08]  /*104a0*/  HMMA.16816.F32.BF16 R88, R4.reuse, R18, R40 ;  /* 0x000000120458723c */ /* 0x040ff00000041828 */
[C---:B----4-:R-:W-:Y:S08]  /*104b0*/  HMMA.16816.F32.BF16 R80, R4.reuse, R8, R36 ;  /* 0x000000080450723c */ /* 0x050ff00000041824 */
[C---:B------:R-:W-:Y:S08]  /*104c0*/  HMMA.16816.F32.BF16 R76, R4.reuse, R10, R32 ;  /* 0x0000000a044c723c */ /* 0x040ff00000041820 */
[----:B------:R-:W-:Y:S01]  /*104d0*/  HMMA.16816.F32.BF16 R60, R4, R26, R28 ;  /* 0x0000001a043c723c */ /* 0x000fe2000004181c */
[----:B--2---:R-:W-:-:S02]  /*104e0*/  FFMA.FTZ R3, R222, c[0x0][0x23c], -R2 ;  /* 0x00008f00de037a23 */ /* 0x004fc40000010802 */
[----:B------:R-:W-:Y:S02]  /*104f0*/  IMAD.MOV.U32 R222, RZ, RZ, R194 ;  /* 0x000000ffffde7224 */ /* 0x000fe400078e00c2 */
        /* <DEDUP_REMOVED lines=9> */
[----:B------:R-:W-:-:S02]  /*10590*/  IMAD.MOV.U32 R160, RZ, RZ, R161 ;  /* 0x000000ffffa07224 */ /* 0x000fc400078e00a1 */
[----:B-1----:R-:W-:Y:S02]  /*105a0*/  FFMA.FTZ R3, R127, c[0x0][0x23c], -R2 ;  /* 0x00008f007f037a23 */ /* 0x002fe40000010802 */
        /* <DEDUP_REMOVED lines=12> */
[----:B------:R-:W-:Y:S01]  /*10670*/  MOV R174, R175 ;  /* 0x000000af00ae7202 */ /* 0x000fe20000000f00 */
[----:B------:R-:W-:Y:S01]  /*10680*/  IMAD.MOV.U32 R175, RZ, RZ, R160 ;  /* 0x000000ffffaf7224 */ /* 0x000fe200078e00a0 */
[----:B------:R-:W-:Y:S01]  /*10690*/  MOV R160, R161 ;  /* 0x000000a100a07202 */ /* 0x000fe20000000f00 */
[----:B------:R1:W2:Y:S01]  /*106a0*/  MUFU.EX2 R4, R3 ;  /* 0x0000000300047308 */ /* 0x0002a20000000800 */
[----:B------:R-:W-:Y:S01]  /*106b0*/  IMAD.MOV.U32 R161, RZ, RZ, R162 ;  /* 0x000000ffffa17224 */ /* 0x000fe200078e00a2 */
[----:B------:R-:W-:Y:S01]  /*106c0*/  MOV R162, R163 ;  /* 0x000000a300a27202 */ /* 0x000fe20000000f00 */
[----:B------:R-:W-:Y:S01]  /*106d0*/  IMAD.MOV.U32 R163, RZ, RZ, R157 ;  /* 0x000000ffffa37224 */ /* 0x000fe200078e009d */
[----:B------:R-:W-:Y:S01]  /*106e0*/  MOV R157, R216 ;  /* 0x000000d8009d7202 */ /* 0x000fe20000000f00 */
[----:B------:R-:W-:Y:S01]  /*106f0*/  IMAD.MOV.U32 R126, RZ, RZ, R222 ;  /* 0x000000ffff7e7224 */ /* 0x000fe200078e00de */
[----:B------:R-:W3:Y:S01]  /*10700*/  LDL.LU R133, [R1+0x13c] ;  /* 0x00013c0001857983 */ /* 0x000ee20000300800 */
[----:B------:R-:W-:-:S02]  /*10710*/  IMAD.MOV.U32 R222, RZ, RZ, R194 ;  /* 0x000000ffffde7224 */ /* 0x000fc400078e00c2 */
[----:B------:R-:W-:Y:S01]  /*10720*/  IMAD.MOV.U32 R194, RZ, RZ, R176 ;  /* 0x000000ffffc27224 */ /* 0x000fe200078e00b0 */
[----:B------:R-:W4:Y:S01]  /*10730*/  LDL.LU R216, [R1+0x138] ;  /* 0x0001380001d87983 */ /* 0x000f220000300800 */
[----:B------:R-:W-:Y:S02]  /*10740*/  IMAD.MOV.U32 R176, RZ, RZ, R179 ;  /* 0x000000ffffb07224 */ /* 0x000fe400078e00b3 */
[----:B-1----:R-:W-:Y:S01]  /*10750*/  FFMA.FTZ R3, R127, c[0x0][0x23c], -R2 ;  /* 0x00008f007f037a23 */ /* 0x002fe20000010802 */
[----:B------:R-:W-:Y:S02]  /*10760*/  MOV R127, R14 ;  /* 0x0000000e007f7202 */ /* 0x000fe40000000f00 */
[----:B------:R-:W-:Y:S02]  /*10770*/  MOV R14, R188 ;  /* 0x000000bc000e7202 */ /* 0x000fe40000000f00 */
        /* <DEDUP_REMOVED lines=10> */
[----:B------:R1:W-:Y:S01]  /*10820*/  MUFU.EX2 R157, R3 ;  /* 0x00000003009d7308 */ /* 0x0003e20000000800 */
[----:B------:R-:W2:Y:S01]  /*10830*/  LDL.LU R144, [R1+0x48] ;  /* 0x0000480001907983 */ /* 0x000ea20000300800 */
[----:B-1----:R-:W-:-:S03]  /*10840*/  FFMA.FTZ R3, R126, c[0x0][0x23c], -R2 ;  /* 0x00008f007e037a23 */ /* 0x002fc60000010802 */
[----:B------:R-:W2:Y:S02]  /*10850*/  LDL.LU R126, [R1+0x40] ;  /* 0x00004000017e7983 */ /* 0x000ea40000300800 */
[--C-:B--2---:R-:W-:Y:S02]  /*10860*/  FFMA.FTZ R31, R126, c[0x0][0x23c], -R2.reuse ;  /* 0x00008f007e1f7a23 */ /* 0x104fe40000010802 */
[----:B------:R-:W2:Y:S02]  /*10870*/  LDL.LU R126, [R1+0x3c] ;  /* 0x00003c00017e7983 */ /* 0x000ea40000300800 */
[--C-:B--2---:R-:W-:Y:S02]  /*10880*/  FFMA.FTZ R28, R126, c[0x0][0x23c], -R2.reuse ;  /* 0x00008f007e1c7a23 */ /* 0x104fe40000010802 */
[----:B------:R-:W2:Y:S02]  /*10890*/  LDL.LU R126, [R1+0x38] ;  /* 0x00003800017e7983 */ /* 0x000ea40000300800 */
[----:B--2---:R-:W-:-:S02]  /*108a0*/  FFMA.FTZ R15, R126, c[0x0][0x23c], -R2 ;  /* 0x00008f007e0f7a23 */ /* 0x004fc40000010802 */
[----:B------:R-:W-:Y:S01]  /*108b0*/  IMAD.MOV.U32 R126, RZ, RZ, R127 ;  /* 0x000000ffff7e7224 */ /* 0x000fe200078e007f */
[----:B------:R-:W-:Y:S01]  /*108c0*/  MOV R127, R222 ;  /* 0x000000de007f7202 */ /* 0x000fe20000000f00 */
[----:B------:R-:W-:Y:S02]  /*108d0*/  IMAD.MOV.U32 R222, RZ, RZ, R14 ;  /* 0x000000ffffde7224 */ /* 0x000fe400078e000e */
[----:B------:R-:W2:Y:S04]  /*108e0*/  LDL.LU R14, [R1+0x34] ;  /* 0x00003400010e7983 */ /* 0x000ea80000300800 */
[----:B------:R-:W2:Y:S02]  /*108f0*/  LDL.LU R125, [R1+0x2c] ;  /* 0x00002c00017d7983 */ /* 0x000ea40000300800 */
[----:B--2---:R-:W-:Y:S01]  /*10900*/  FFMA.FTZ R143, R125, c[0x0][0x23c], -R2 ;  /* 0x00008f007d8f7a23 */ /* 0x004fe20000010802 */
        /* <DEDUP_REMOVED lines=15> */
[----:B------:R-:W-:Y:S01]  /*10a00*/  MOV R144, R145 ;  /* 0x0000009100907202 */ /* 0x000fe20000000f00 */
[----:B------:R-:W-:Y:S02]  /*10a10*/  IMAD.MOV.U32 R145, RZ, RZ, R217 ;  /* 0x000000ffff917224 */ /* 0x000fe400078e00d9 */
[----:B------:R-:W2:Y:S01]  /*10a20*/  LDL.LU R217, [R1+0x134] ;  /* 0x0001340001d97983 */ /* 0x000ea20000300800 */
[----:B------:R-:W-:-:S03]  /*10a30*/  FFMA.FTZ R142, R125, c[0x0][0x23c], -R2 ;  /* 0x00008f007d8e7a23 */ /* 0x000fc60000010802 */
[----:B------:R-:W2:Y:S02]  /*10a40*/  LDL.LU R125, [R1+0x24] ;  /* 0x00002400017d7983 */ /* 0x000ea40000300800 */
[----:B--2---:R-:W-:Y:S01]  /*10a50*/  FFMA.FTZ R141, R125, c[0x0][0x23c], -R2 ;  /* 0x00008f007d8d7a23 */ /* 0x004fe20000010802 */
        /* <DEDUP_REMOVED lines=15> */
[----:B------:R-:W2:Y:S04]  /*10b50*/  LDL.LU R144, [R1+0x20] ;  /* 0x0000200001907983 */ /* 0x000ea80000300800 */
[----:B------:R-:W2:Y:S01]  /*10b60*/  LDL.LU R220, [R1+0x5c] ;  /* 0x00005c0001dc7983 */ /* 0x000ea20000300800 */
[----:B------:R2:W1:Y:S01]  /*10b70*/  MUFU.EX2 R5, R3 ;  /* 0x0000000300057308 */ /* 0x0004620000000800 */
[----:B------:R-:W-:-:S02]  /*10b80*/  MOV R51, R125 ;  /* 0x0000007d00337202 */ /* 0x000fc40000000f00 */
[----:B------:R-:W-:Y:S01]  /*10b90*/  MOV R55, R194 ;  /* 0x000000c200377202 */ /* 0x000fe20000000f00 */
[----:B------:R-:W-:Y:S01]  /*10ba0*/  IMAD.MOV.U32 R52, RZ, RZ, R188 ;  /* 0x000000ffff347224 */ /* 0x000fe200078e00bc */
[----:B------:R-:W-:Y:S02]  /*10bb0*/  MOV R53, R176 ;  /* 0x000000b000357202 */ /* 0x000fe40000000f00 */
[----:B------:R-:W-:Y:S01]  /*10bc0*/  MOV R54, R175 ;  /* 0x000000af00367202 */ /* 0x000fe20000000f00 */
[----:B------:R-:W-:Y:S01]  /*10bd0*/  IMAD.MOV.U32 R140, RZ, RZ, R127 ;  /* 0x000000ffff8c7224 */ /* 0x000fe200078e007f */
[----:B------:R-:W-:Y:S01]  /*10be0*/  MOV R127, R162 ;  /* 0x000000a2007f7202 */ /* 0x000fe20000000f00 */
[----:B------:R-:W-:Y:S02]  /*10bf0*/  IMAD.MOV.U32 R188, RZ, RZ, R145 ;  /* 0x000000ffffbc7224 */ /* 0x000fe400078e0091 */
[----:B------:R-:W-:Y:S01]  /*10c00*/  IMAD.MOV.U32 R48, RZ, RZ, R52 ;  /* 0x000000ffff307224 */ /* 0x000fe200078e0034 */
[----:B------:R-:W-:-:S02]  /*10c10*/  MOV R49, R53 ;  /* 0x0000003500317202 */ /* 0x000fc40000000f00 */
[----:B------:R-:W-:Y:S01]  /*10c20*/  MOV R50, R54 ;  /* 0x0000003600327202 */ /* 0x000fe20000000f00 */
[----:B------:R-:W-:Y:S01]  /*10c30*/  IMAD.MOV.U32 R54, RZ, RZ, R191 ;  /* 0x000000ffff367224 */ /* 0x000fe200078e00bf */
        /* <DEDUP_REMOVED lines=10> */
[----:B----4-:R-:W-:-:S02]  /*10ce0*/  FFMA.FTZ R160, R216, c[0x0][0x23c], -R2 ;  /* 0x00008f00d8a07a23 */ /* 0x010fc40000010802 */
        /* <DEDUP_REMOVED lines=8> */
[----:B------:R-:W-:Y:S02]  /*10d70*/  FFMA.FTZ R217, R67, c[0x0][0x23c], -R2 ;  /* 0x00008f0043d97a23 */ /* 0x000fe40000010802 */
[----:B------:R-:W-:-:S05]  /*10d80*/  IMAD.MOV.U32 R95, RZ, RZ, R4 ;  /* 0x000000ffff5f7224 */ /* 0x000fca00078e0004 */
[----:B------:R-:W-:Y:S01]  /*10d90*/  F2FP.BF16.PACK_AB R4, R95, R195 ;  /* 0x000000c35f04723e */ /* 0x000fe200000010ff */
[--C-:B------:R-:W-:Y:S02]  /*10da0*/  FFMA.FTZ R30, R49, c[0x0][0x23c], -R0.reuse ;  /* 0x00008f00311e7a23 */ /* 0x100fe40000010800 */
[----:B------:R-:W-:Y:S02]  /*10db0*/  IMAD.MOV.U32 R42, RZ, RZ, R55 ;  /* 0x000000ffff2a7224 */ /* 0x000fe400078e0037 */
[--C-:B--2---:R-:W-:Y:S01]  /*10dc0*/  FFMA.FTZ R3, R220, c[0x0][0x23c], -R0.reuse ;  /* 0x00008f00dc037a23 */ /* 0x104fe20000010800 */
[----:B------:R-:W-:Y:S02]  /*10dd0*/  MOV R220, R126 ;  /* 0x0000007e00dc7202 */ /* 0x000fe40000000f00 */
[----:B------:R-:W-:Y:S01]  /*10de0*/  MOV R126, R161 ;  /* 0x000000a1007e7202 */ /* 0x000fe20000000f00 */
[----:B------:R2:W-:Y:S02]  /*10df0*/  MUFU.EX2 R194, R3 ;  /* 0x0000000300c27308 */ /* 0x0005e40000000800 */
[----:B--2---:R-:W-:-:S02]  /*10e00*/  FFMA.FTZ R3, R51, c[0x0][0x23c], -R0 ;  /* 0x00008f0033037a23 */ /* 0x004fc40000010800 */
[----:B------:R-:W-:Y:S01]  /*10e10*/  IMAD.MOV.U32 R51, RZ, RZ, R126 ;  /* 0x000000ffff337224 */ /* 0x000fe200078e007e */
[----:B------:R-:W-:Y:S02]  /*10e20*/  MOV R126, R219 ;  /* 0x000000db007e7202 */ /* 0x000fe40000000f00 */
[----:B------:R-:W2:Y:S02]  /*10e30*/  LDL.LU R219, [R1+0x130] ;  /* 0x0001300001db7983 */ /* 0x000ea40000300800 */
[----:B------:R-:W-:Y:S02]  /*10e40*/  MOV R50, R51 ;  /* 0x0000003300327202 */ /* 0x000fe40000000f00 */
[----:B------:R-:W-:Y:S01]  /*10e50*/  MOV R51, R52 ;  /* 0x0000003400337202 */ /* 0x000fe20000000f00 */
[----:B------:R-:W-:Y:S01]  /*10e60*/  IMAD.MOV.U32 R52, RZ, RZ, R53 ;  /* 0x000000ffff347224 */ /* 0x000fe200078e0035 */
[----:B------:R-:W-:Y:S01]  /*10e70*/  MOV R53, R54 ;  /* 0x0000003600357202 */ /* 0x000fe20000000f00 */
[----:B------:R4:W1:Y:S01]  /*10e80*/  MUFU.EX2 R104, R3 ;  /* 0x0000000300687308 */ /* 0x0008620000000800 */
[----:B------:R-:W-:Y:S01]  /*10e90*/  MOV R54, R140 ;  /* 0x0000008c00367202 */ /* 0x000fe20000000f00 */
[----:B------:R-:W-:-:S02]  /*10ea0*/  IMAD.MOV.U32 R140, RZ, RZ, R220 ;  /* 0x000000ffff8c7224 */ /* 0x000fc400078e00dc */
[--C-:B------:R-:W-:Y:S02]  /*10eb0*/  FFMA.FTZ R144, R144, c[0x0][0x23c], -R2.reuse ;  /* 0x00008f0090907a23 */ /* 0x100fe40000010802 */
[--C-:B---3--:R-:W-:Y:S02]  /*10ec0*/  FFMA.FTZ R161, R133, c[0x0][0x23c], -R2.reuse ;  /* 0x00008f0085a17a23 */ /* 0x108fe40000010802 */
[----:B------:R-:W-:Y:S02]  /*10ed0*/  FFMA.FTZ R220, R66, c[0x0][0x23c], -R2 ;  /* 0x00008f0042dc7a23 */ /* 0x000fe40000010802 */
[--C-:B------:R-:W-:Y:S02]  /*10ee0*/  FFMA.FTZ R2, R48, c[0x0][0x23c], -R0.reuse ;  /* 0x00008f0030027a23 */ /* 0x100fe40000010800 */
[----:B----4-:R-:W-:-:S04]  /*10ef0*/  FFMA.FTZ R3, R47, c[0x0][0x23c], -R0 ;  /* 0x00008f002f037a23 */ /* 0x010fc80000010800 */
[----:B------:R-:W-:Y:S08]  /*10f00*/  MUFU.EX2 R105, R3 ;  /* 0x0000000300697308 */ /* 0x000ff00000000800 */
[----:B------:R-:W3:Y:S01]  /*10f10*/  MUFU.EX2 R3, R2 ;  /* 0x0000000200037308 */ /* 0x000ee20000000800 */
[----:B-1----:R-:W-:Y:S02]  /*10f20*/  MOV R133, R5 ;  /* 0x0000000500857202 */ /* 0x002fe40000000f00 */
[----:B------:R-:W-:-:S02]  /*10f30*/  F2FP.BF16.PACK_AB R5, R104, R194 ;  /* 0x000000c26805723e */ /* 0x000fc400000010ff */
[----:B------:R-:W-:Y:S02]  /*10f40*/  F2FP.BF16.PACK_AB R6, R133, R157 ;  /* 0x0000009d8506723e */ /* 0x000fe400000010ff */
[----:B---3--:R-:W-:-:S07]  /*10f50*/  F2FP.BF16.PACK_AB R7, R3, R105 ;  /* 0x000000690307723e */ /* 0x008fce00000010ff */
[C---:B------:R-:W-:Y:S01]  /*10f60*/  HMMA.16816.F32.BF16 R44, R4.reuse, R8, R168 ;  /* 0x00000008042c723c */ /* 0x040fe200000418a8 */
[----:B------:R-:W3:Y:S01]  /*10f70*/  LDL.LU R171, [R1+0x8c] ;  /* 0x00008c0001ab7983 */ /* 0x000ee20000300800 */
[--C-:B------:R-:W-:Y:S01]  /*10f80*/  FFMA.FTZ R29, R50, c[0x0][0x23c], -R0.reuse ;  /* 0x00008f00321d7a23 */ /* 0x100fe20000010800 */
[----:B------:R-:W-:Y:S01]  /*10f90*/  MOV R35, R53 ;  /* 0x0000003500237202 */ /* 0x000fe20000000f00 */
[--C-:B------:R-:W-:Y:S01]  /*10fa0*/  FFMA.FTZ R56, R51, c[0x0][0x23c], -R0.reuse ;  /* 0x00008f0033387a23 */ /* 0x100fe20000010800 */
[----:B------:R-:W-:Y:S01]  /*10fb0*/  MOV R43, R54 ;  /* 0x00000036002b7202 */ /* 0x000fe20000000f00 */
[----:B------:R-:W-:Y:S02]  /*10fc0*/  FFMA.FTZ R57, R52, c[0x0][0x23c], -R0 ;  /* 0x00008f0034397a23 */ /* 0x000fe40000010800 */
[C---:B------:R-:W-:Y:S07]  /*10fd0*/  HMMA.16816.F32.BF16 R52, R4.reuse, R16, R84 ;  /* 0x000000100434723c */ /* 0x040fee0000041854 */
[----:B------:R-:W-:Y:S01]  /*10fe0*/  IMAD.MOV.U32 R85, RZ, RZ, R3 ;  /* 0x000000ffff557224 */ /* 0x000fe200078e0003 */
[----:B------:R-:W-:Y:S01]  /*10ff0*/  HMMA.16816.F32.BF16 R48, R4, R18, R164 ;  /* 0x000000120430723c */ /* 0x000fe200000418a4 */
[----:B------:R-:W-:Y:S01]  /*11000*/  MOV R3, R109 ;  /* 0x0000006d00037202 */ /* 0x000fe20000000f00 */
[----:B------:R-:W-:Y:S01]  /*11010*/  IMAD.MOV.U32 R123, RZ, RZ, R177 ;  /* 0x000000ffff7b7224 */ /* 0x000fe200078e00b1 */
[----:B------:R-:W-:Y:S01]  /*11020*/  MOV R249, R173 ;  /* 0x000000ad00f97202 */ /* 0x000fe20000000f00 */
[----:B------:R-:W-:Y:S01]  /*11030*/  IMAD.MOV.U32 R32, RZ, RZ, R174 ;  /* 0x000000ffff207224 */ /* 0x000fe200078e00ae */
[----:B------:R-:W-:-:S02]  /*11040*/  MOV R33, R172 ;  /* 0x000000ac00217202 */ /* 0x000fc40000000f00 */
[----:B------:R-:W-:Y:S01]  /*11050*/  MOV R34, R163 ;  /* 0x000000a300227202 */ /* 0x000fe20000000f00 */
[--C-:B------:R-:W-:Y:S01]  /*11060*/  FFMA.FTZ R145, R145, c[0x0][0x23c], -R0.reuse ;  /* 0x00008f0091917a23 */ /* 0x100fe20000010800 */
[----:B------:R-:W-:Y:S01]  /*11070*/  MOV R165, R108 ;  /* 0x0000006c00a57202 */ /* 0x000fe20000000f00 */
[----:B------:R-:W-:Y:S01]  /*11080*/  FFMA.FTZ R152, R152, c[0x0][0x23c], -R0 ;  /* 0x00008f0098987a23 */ /* 0x000fe20000010800 */
[----:B------:R-:W4:Y:S01]  /*11090*/  LDL.LU R108, [R1+0x88] ;  /* 0x00008800016c7983 */ /* 0x000f220000300800 */
[----:B------:R-:W-:-:S03]  /*110a0*/  MOV R164, R110 ;  /* 0x0000006e00a47202 */ /* 0x000fc60000000f00 */
[----:B------:R-:W3:Y:S04]  /*110b0*/  LDL.LU R109, [R1+0x80] ;  /* 0x00008000016d7983 */ /* 0x000ee80000300800 */
[----:B------:R-:W3:Y:S01]  /*110c0*/  LDL.LU R110, [R1+0x7c] ;  /* 0x00007c00016e7983 */ /* 0x000ee20000300800 */
[----:B------:R-:W-:Y:S01]  /*110d0*/  MOV R41, R190 ;  /* 0x000000be00297202 */ /* 0x000fe20000000f00 */
[--C-:B------:R-:W-:Y:S01]  /*110e0*/  FFMA.FTZ R172, R218, c[0x0][0x23c], -R0.reuse ;  /* 0x00008f00daac7a23 */ /* 0x100fe20000010800 */
[----:B------:R-:W-:Y:S01]  /*110f0*/  MOV R40, R189 ;  /* 0x000000bd00287202 */ /* 0x000fe20000000f00 */
[--C-:B------:R-:W-:Y:S01]  /*11100*/  FFMA.FTZ R173, R215, c[0x0][0x23c], -R0.reuse ;  /* 0x00008f00d7ad7a23 */ /* 0x100fe20000010800 */
[----:B------:R-:W-:Y:S01]  /*11110*/  MOV R132, R179 ;  /* 0x000000b300847202 */ /* 0x000fe20000000f00 */
[----:B------:R-:W-:-:S02]  /*11120*/  FFMA.FTZ R174, R214, c[0x0][0x23c], -R0 ;  /* 0x00008f00d6ae7a23 */ /* 0x000fc40000010800 */
[--C-:B------:R-:W-:Y:S02]  /*11130*/  FFMA.FTZ R153, R153, c[0x0][0x23c], -R0.reuse ;  /* 0x00008f0099997a23 */ /* 0x100fe40000010800 */
[--C-:B------:R-:W-:Y:S01]  /*11140*/  FFMA.FTZ R154, R154, c[0x0][0x23c], -R0.reuse ;  /* 0x00008f009a9a7a23 */ /* 0x100fe20000010800 */
[----:B------:R-:W-:Y:S01]  /*11150*/  HMMA.16816.F32.BF16 R64, R4, R22, R148 ;  /* 0x000000160440723c */ /* 0x000fe20000041894 */
[--C-:B------:R-:W-:Y:S01]  /*11160*/  FFMA.FTZ R177, R135, c[0x0][0x23c], -R0.reuse ;  /* 0x00008f0087b17a23 */ /* 0x100fe20000010800 */
[----:B------:R-:W-:Y:S01]  /*11170*/  LDSM.16.MT88.4 R16, [R228+0x9800] ;  /* 0x00980000e410783b */ /* 0x000fe20000004200 */
        /* <DEDUP_REMOVED lines=8> */
[----:B------:R-:W-:Y:S01]  /*11200*/  IMAD.MOV.U32 R125, RZ, RZ, R126 ;  /* 0x000000ffff7d7224 */ /* 0x000fe200078e007e */
[----:B------:R-:W-:Y:S02]  /*11210*/  MOV R126, R127 ;  /* 0x0000007f007e7202 */ /* 0x000fe40000000f00 */
[----:B------:R-:W-:Y:S01]  /*11220*/  MOV R127, R115 ;  /* 0x00000073007f7202 */ /* 0x000fe20000000f00 */
[----:B------:R-:W-:-:S02]  /*11230*/  IMAD.MOV.U32 R115, RZ, RZ, R234 ;  /* 0x000000ffff737224 */ /* 0x000fc400078e00ea */
[----:B------:R-:W-:Y:S01]  /*11240*/  IMAD.MOV.U32 R122, RZ, RZ, R40 ;  /* 0x000000ffff7a7224 */ /* 0x000fe200078e0028 */
[----:B------:R-:W-:Y:S01]  /*11250*/  MOV R119, R34 ;  /* 0x0000002200777202 */ /* 0x000fe20000000f00 */
[----:B------:R-:W-:Y:S01]  /*11260*/  HMMA.16816.F32.BF16 R36, R4, R10, R180 ;  /* 0x0000000a0424723c */ /* 0x000fe200000418b4 */
[----:B------:R-:W-:-:S07]  /*11270*/  MOV R86, R105 ;  /* 0x0000006900567202 */ /* 0x000fce0000000f00 */
[----:B------:R-:W-:Y:S01]  /*11280*/  HMMA.16816.F32.BF16 R68, R4, R20, R68 ;  /* 0x000000140444723c */ /* 0x000fe20000041844 */
[----:B------:R-:W-:Y:S01]  /*11290*/  LDSM.16.MT88.4 R20, [R225+0x9800] ;  /* 0x00980000e114783b */ /* 0x000fe20000004200 */
[----:B------:R-:W1:Y:S01]  /*112a0*/  MUFU.EX2 R166, R31 ;  /* 0x0000001f00a67308 */ /* 0x000e620000000800 */
[----:B------:R-:W-:Y:S01]  /*112b0*/  MOV R169, R127 ;  /* 0x0000007f00a97202 */ /* 0x000fe20000000f00 */
[----:B------:R-:W-:Y:S01]  /*112c0*/  IMAD.MOV.U32 R170, RZ, RZ, R115 ;  /* 0x000000ffffaa7224 */ /* 0x000fe200078e0073 */
[----:B------:R-:W-:Y:S01]  /*112d0*/  MOV R84, R249 ;  /* 0x000000f900547202 */ /* 0x000fe20000000f00 */
[----:B------:R-:W-:Y:S01]  /*112e0*/  IMAD.MOV.U32 R182, RZ, RZ, R165 ;  /* 0x000000ffffb67224 */ /* 0x000fe200078e00a5 */
[----:B------:R-:W-:Y:S01]  /*112f0*/  MOV R150, R122 ;  /* 0x0000007a00967202 */ /* 0x000fe20000000f00 */
[--C-:B------:R-:W-:Y:S02]  /*11300*/  FFMA.FTZ R165, R206, c[0x0][0x23c], -R13.reuse ;  /* 0x00008f00cea57a23 */ /* 0x100fe4000001080d */
[----:B------:R-:W-:Y:S01]  /*11310*/  IMAD.MOV.U32 R167, RZ, RZ, R124 ;  /* 0x000000ffffa77224 */ /* 0x000fe200078e007c */
[----:B------:R1:W-:Y:S02]  /*11320*/  MUFU.EX2 R180, R28 ;  /* 0x0000001c00b47308 */ /* 0x0003e40000000800 */
[----:B-1----:R-:W-:Y:S01]  /*11330*/  MOV R206, R166 ;  /* 0x000000a600ce7202 */ /* 0x002fe20000000f00 */
[----:B------:R-:W-:Y:S01]  /*11340*/  FFMA.FTZ R166, R205, c[0x0][0x23c], -R13 ;  /* 0x00008f00cda67a23 */ /* 0x000fe2000001080d */
[----:B------:R-:W-:-:S02]  /*11350*/  MOV R87, R133 ;  /* 0x0000008500577202 */ /* 0x000fc40000000f00 */
[----:B------:R-:W-:Y:S02]  /*11360*/  MOV R181, R167 ;  /* 0x000000a700b57202 */ /* 0x000fe40000000f00 */
[----:B------:R-:W-:Y:S02]  /*11370*/  MOV R249, R125 ;  /* 0x0000007d00f97202 */ /* 0x000fe40000000f00 */
[----:B------:R-:W-:Y:S02]  /*11380*/  MOV R167, R87 ;  /* 0x0000005700a77202 */ /* 0x000fe40000000f00 */
[----:B------:R-:W-:Y:S01]  /*11390*/  MOV R183, R126 ;  /* 0x0000007e00b77202 */ /* 0x000fe20000000f00 */
[----:B------:R-:W-:Y:S02]  /*113a0*/  IMAD.MOV.U32 R87, RZ, RZ, R147 ;  /* 0x000000ffff577224 */ /* 0x000fe400078e0093 */
[--C-:B------:R-:W-:Y:S02]  /*113b0*/  FFMA.FTZ R3, R3, c[0x0][0x23c], -R13.reuse ;  /* 0x00008f0003037a23 */ /* 0x100fe4000001080d */
[--C-:B------:R-:W-:Y:S01]  /*113c0*/  FFMA.FTZ R28, R183, c[0x0][0x23c], -R13.reuse ;  /* 0x00008f00b71c7a23 */ /* 0x100fe2000001080d */
[----:B------:R-:W-:Y:S01]  /*113d0*/  MOV R183, R164 ;  /* 0x000000a400b77202 */ /* 0x000fe20000000f00 */
[----:B------:R-:W-:-:S02]  /*113e0*/  FFMA.FTZ R147, R246, c[0x0][0x23c], -R13 ;  /* 0x00008f00f6937a23 */ /* 0x000fc4000001080d */
[--C-:B------:R-:W-:Y:S02]  /*113f0*/  FFMA.FTZ R164, R207, c[0x0][0x23c], -R13.reuse ;  /* 0x00008f00cfa47a23 */ /* 0x100fe4000001080d */
[--C-:B--2---:R-:W-:Y:S02]  /*11400*/  FFMA.FTZ R163, R219, c[0x0][0x23c], -R0.reuse ;  /* 0x00008f00dba37a23 */ /* 0x104fe40000010800 */
[----:B------:R-:W-:Y:S02]  /*11410*/  FFMA.FTZ R219, R94, c[0x0][0x23c], -R0 ;  /* 0x00008f005edb7a23 */ /* 0x000fe40000010800 */
[----:B------:R-:W-:-:S04]  /*11420*/  FFMA.FTZ R0, R123, c[0x0][0x23c], -R13 ;  /* 0x00008f007b007a23 */ /* 0x000fc8000001080d */
[----:B------:R1:W2:Y:S02]  /*11430*/  MUFU.EX2 R2, R0 ;  /* 0x0000000000027308 */ /* 0x0002a40000000800 */
[----:B-1----:R-:W-:-:S06]  /*11440*/  FFMA.FTZ R0, R132, c[0x0][0x23c], -R13 ;  /* 0x00008f0084007a23 */ /* 0x002fcc000001080d */
[----:B------:R1:W1:Y:S02]  /*11450*/  MUFU.EX2 R8, R0 ;  /* 0x0000000000087308 */ /* 0x0002640000000800 */
[----:B-1----:R-:W-:-:S06]  /*11460*/  FFMA.FTZ R0, R32, c[0x0][0x23c], -R13 ;  /* 0x00008f0020007a23 */ /* 0x002fcc000001080d */
[----:B------:R1:W-:Y:S01]  /*11470*/  MUFU.EX2 R151, R0 ;  /* 0x0000000000977308 */ /* 0x0003e20000000800 */
[----:B------:R-:W-:Y:S01]  /*11480*/  MOV R123, R41 ;  /* 0x00000029007b7202 */ /* 0x000fe20000000f00 */
[----:B-1----:R-:W-:-:S06]  /*11490*/  FFMA.FTZ R0, R42, c[0x0][0x23c], -R13 ;  /* 0x00008f002a007a23 */ /* 0x002fcc000001080d */
[----:B------:R1:W-:Y:S01]  /*114a0*/  MUFU.EX2 R168, R0 ;  /* 0x0000000000a87308 */ /* 0x0003e20000000800 */
[----:B------:R-:W-:Y:S01]  /*114b0*/  MOV R132, R33 ;  /* 0x0000002100847202 */ /* 0x000fe20000000f00 */
[----:B-1----:R-:W-:-:S06]  /*114c0*/  FFMA.FTZ R0, R43, c[0x0][0x23c], -R12 ;  /* 0x00008f002b007a23 */ /* 0x002fcc000001080c */
[----:B------:R1:W-:Y:S01]  /*114d0*/  MUFU.EX2 R234, R0 ;  /* 0x0000000000ea7308 */ /* 0x0003e20000000800 */
[C---:B------:R-:W-:Y:S07]  /*114e0*/  HMMA.16816.F32.BF16 R40, R4.reuse, R24, R184 ;  /* 0x000000180428723c */ /* 0x040fee00000418b8 */
[----:B--2---:R-:W-:Y:S01]  /*114f0*/  MOV R186, R2 ;  /* 0x0000000200ba7202 */ /* 0x004fe20000000f00 */
[----:B-1----:R-:W-:Y:S02]  /*11500*/  FFMA.FTZ R0, R35, c[0x0][0x23c], -R12 ;  /* 0x00008f0023007a23 */ /* 0x002fe4000001080c */
[----:B------:R-:W-:Y:S01]  /*11510*/  HMMA.16816.F32.BF16 R32, R4, R26, R196 ;  /* 0x0000001a0420723c */ /* 0x000fe200000418c4 */
[----:B------:R-:W-:Y:S01]  /*11520*/  LDSM.16.MT88.4 R24, [R227+0x9800] ;  /* 0x00980000e318783b */ /* 0x000fe20000004200 */
[----:B------:R-:W1:Y:S05]  /*11530*/  MUFU.EX2 R2, R0 ;  /* 0x0000000000027308 */ /* 0x000e6a0000000800 */
[----:B------:R-:W-:-:S02]  /*11540*/  MOV R198, R8 ;  /* 0x0000000800c67202 */ /* 0x000fc40000000f00 */
[----:B------:R-:W2:Y:S01]  /*11550*/  LDSM.16.MT88.4 R8, [R226+0x9800] ;  /* 0x00980000e208783b */ /* 0x000ea20000004200 */
[----:B-1----:R-:W-:Y:S02]  /*11560*/  IMAD.MOV.U32 R199, RZ, RZ, R2 ;  /* 0x000000ffffc77224 */ /* 0x002fe400078e0002 */
[--C-:B------:R-:W-:Y:S02]  /*11570*/  FFMA.FTZ R0, R118, c[0x0][0x23c], -R12.reuse ;  /* 0x00008f0076007a23 */ /* 0x100fe4000001080c */
[----:B------:R-:W-:Y:S02]  /*11580*/  FFMA.FTZ R2, R119, c[0x0][0x23c], -R12 ;  /* 0x00008f0077027a23 */ /* 0x000fe4000001080c */
[----:B------:R-:W-:Y:S08]  /*11590*/  MUFU.EX2 R105, R0 ;  /* 0x0000000000697308 */ /* 0x000ff00000000800 */
[----:B------:R-:W1:Y:S08]  /*115a0*/  MUFU.EX2 R184, R2 ;  /* 0x0000000200b87308 */ /* 0x000e700000000800 */
[----:B------:R2:W2:Y:S01]  /*115b0*/  MUFU.EX2 R185, R14 ;  /* 0x0000000e00b97308 */ /* 0x0004a20000000800 */
[----:B------:R-:W-:Y:S01]  /*115c0*/  IMAD.MOV.U32 R148, RZ, RZ, R132 ;  /* 0x000000ffff947224 */ /* 0x000fe200078e0084 */
[----:B------:R-:W-:Y:S01]  /*115d0*/  F2FP.BF16.PACK_AB R4, R198, R186 ;  /* 0x000000bac604723e */ /* 0x000fe200000010ff */
[----:B---3--:R-:W-:Y:S01]  /*115e0*/  FFMA.FTZ R31, R171, c[0x0][0x23c], -R13 ;  /* 0x00008f00ab1f7a23 */ /* 0x008fe2000001080d */
[----:B------:R-:W-:-:S02]  /*115f0*/  F2FP.BF16.PACK_AB R5, R199, R234 ;  /* 0x000000eac705723e */ /* 0x000fc400000010ff */
[----:B------:R-:W-:Y:S02]  /*11600*/  F2FP.BF16.PACK_AB R6, R168, R151 ;  /* 0x00000097a806723e */ /* 0x000fe400000010ff */
[----:B------:R3:W-:Y:S01]  /*11610*/  MUFU.EX2 R196, R15 ;  /* 0x0000000f00c47308 */ /* 0x0007e20000000800 */
[----:B-1----:R-:W-:Y:S02]  /*11620*/  F2FP.BF16.PACK_AB R7, R184, R105 ;  /* 0x00000069b807723e */ /* 0x002fe400000010ff */
[----:B------:R-:W-:Y:S01]  /*11630*/  MOV R171, R86 ;  /* 0x0000005600ab7202 */ /* 0x000fe20000000f00 */
[----:B--2---:R-:W-:Y:S02]  /*11640*/  FFMA.FTZ R14, R170, c[0x0][0x23c], -R13 ;  /* 0x00008f00aa0e7a23 */ /* 0x004fe4000001080d */
[----:B------:R-:W-:Y:S01]  /*11650*/  IMAD.MOV.U32 R170, RZ, RZ, R85 ;  /* 0x000000ffffaa7224 */ /* 0x000fe200078e0055 */
[----:B------:R-:W-:Y:S01]  /*11660*/  MOV R86, R150 ;  /* 0x0000009600567202 */ /* 0x000fe20000000f00 */
[----:B---3--:R-:W-:Y:S01]  /*11670*/  FFMA.FTZ R15, R169, c[0x0][0x23c], -R13 ;  /* 0x00008f00a90f7a23 */ /* 0x008fe2000001080d */
[----:B------:R-:W-:Y:S01]  /*11680*/  MOV R169, R84 ;  /* 0x0000005400a97202 */ /* 0x000fe20000000f00 */
[----:B------:R-:W-:Y:S01]  /*11690*/  IMAD.MOV.U32 R84, RZ, RZ, R148 ;  /* 0x000000ffff547224 */ /* 0x000fe200078e0094 */
[----:B------:R-:W-:Y:S01]  /*116a0*/  MOV R205, R185 ;  /* 0x000000b900cd7202 */ /* 0x000fe20000000f00 */
[----:B------:R-:W1:Y:S01]  /*116b0*/  MUFU.EX2 R0, R30 ;  /* 0x0000001e00007308 */ /* 0x000e620000000800 */
[----:B------:R-:W-:-:S02]  /*116c0*/  MOV R185, R170 ;  /* 0x000000aa00b97202 */ /* 0x000fc40000000f00 */
[----:B------:R-:W-:Y:S02]  /*116d0*/  MOV R149, R123 ;  /* 0x0000007b00957202 */ /* 0x000fe40000000f00 */
[----:B------:R-:W-:Y:S01]  /*116e0*/  MOV R170, R84 ;  /* 0x0000005400aa7202 */ /* 0x000fe20000000f00 */
[----:B------:R-:W-:Y:S01]  /*116f0*/  HMMA.16816.F32.BF16 R120, R4, R8, R80 ;  /* 0x000000080478723c */ /* 0x000fe20000041850 */
[----:B------:R-:W-:Y:S01]  /*11700*/  MOV R84, R86 ;  /* 0x0000005600547202 */ /* 0x000fe20000000f00 */
[----:B------:R-:W2:Y:S01]  /*11710*/  MUFU.EX2 R197, R29 ;  /* 0x0000001d00c57308 */ /* 0x000ea20000000800 */
[----:B------:R-:W-:-:S04]  /*11720*/  MOV R86, R252 ;  /* 0x000000fc00567202 */ /* 0x000fc80000000f00 */
[----:B------:R-:W-:-:S03]  /*11730*/  MOV R83, R251 ;  /* 0x000000fb00537202 */ /* 0x000fc60000000f00 */
[----:B------:R-:W-:Y:S08]  /*11740*/  MUFU.EX2 R252, R56 ;  /* 0x0000003800fc7308 */ /* 0x000ff00000000800 */
[----:B------:R-:W3:Y:S01]  /*11750*/  MUFU.EX2 R251, R57 ;  /* 0x0000003900fb7308 */ /* 0x000ee20000000800 */
[----:B------:R-:W-:Y:S01]  /*11760*/  MOV R85, R149 ;  /* 0x0000009500557202 */ /* 0x000fe20000000f00 */
[----:B------:R-:W-:Y:S01]  /*11770*/  IMAD.MOV.U32 R94, RZ, RZ, R112 ;  /* 0x000000ffff5e7224 */ /* 0x000fe200078e0070 */
[----:B------:R-:W-:Y:S01]  /*11780*/  HMMA.16816.F32.BF16 R96, R4, R20, R96 ;  /* 0x000000140460723c */ /* 0x000fe20000041860 */
[----:B------:R-:W-:Y:S01]  /*11790*/  IMAD.MOV.U32 R187, RZ, RZ, R169 ;  /* 0x000000ffffbb7224 */ /* 0x000fe200078e00a9 */
[----:B------:R-:W-:Y:S01]  /*117a0*/  MOV R169, R167 ;  /* 0x000000a700a97202 */ /* 0x000fe20000000f00 */
[----:B------:R-:W-:Y:S01]  /*117b0*/  FFMA.FTZ R167, R204, c[0x0][0x23c], -R13 ;  /* 0x00008f00cca77a23 */ /* 0x000fe2000001080d */
[----:B-1----:R-:W-:-:S04]  /*117c0*/  MOV R204, R0 ;  /* 0x0000000000cc7202 */ /* 0x002fc80000000f00 */
[C---:B------:R-:W-:Y:S08]  /*117d0*/  HMMA.16816.F32.BF16 R100, R4.reuse, R22, R100 ;  /* 0x000000160464723c */ /* 0x040ff00000041864 */
[C---:B------:R-:W-:Y:S08]  /*117e0*/  HMMA.16816.F32.BF16 R128, R4.reuse, R16, R128 ;  /* 0x000000100480723c */ /* 0x040ff00000041880 */
[C---:B------:R-:W-:Y:S07]  /*117f0*/  HMMA.16816.F32.BF16 R124, R4.reuse, R18, R88 ;  /* 0x00000012047c723c */ /* 0x040fee0000041858 */
[----:B------:R-:W-:Y:S01]  /*11800*/  MOV R91, R168 ;  /* 0x000000a8005b7202 */ /* 0x000fe20000000f00 */
[----:B------:R-:W-:Y:S01]  /*11810*/  HMMA.16816.F32.BF16 R116, R4, R10, R76 ;  /* 0x0000000a0474723c */ /* 0x000fe2000004184c */
[----:B------:R-:W-:-:S02]  /*11820*/  IMAD.MOV.U32 R168, RZ, RZ, R171 ;  /* 0x000000ffffa87224 */ /* 0x000fc400078e00ab */
[----:B------:R-:W-:-:S05]  /*11830*/  IMAD.MOV.U32 R171, RZ, RZ, R85 ;  /* 0x000000ffffab7224 */ /* 0x000fca00078e0055 */
[----:B------:R-:W-:Y:S01]  /*11840*/  HMMA.16816.F32.BF16 R132, R4, R24, R72 ;  /* 0x000000180484723c */ /* 0x000fe20000041848 */
[----:B------:R-:W-:-:S07]  /*11850*/  MOV R88, R157 ;  /* 0x0000009d00587202 */ /* 0x000fce0000000f00 */
[----:B------:R-:W-:Y:S01]  /*11860*/  HMMA.16816.F32.BF16 R112, R4, R26, R60 ;  /* 0x0000001a0470723c */ /* 0x000fe2000004183c */
[----:B------:R-:W-:-:S06]  /*11870*/  IMAD.MOV.U32 R89, RZ, RZ, R105 ;  /* 0x000000ffff597224 */ /* 0x000fcc00078e0069 */
[----:B------:R-:W-:Y:S02]  /*11880*/  FADD.FTZ R5, R249, R93 ;  /* 0x0000005df9057221 */ /* 0x000fe40000010000 */
[----:B------:R-:W-:Y:S01]  /*11890*/  FADD.FTZ R4, R238, R92 ;  /* 0x0000005cee047221 */ /* 0x000fe20000010000 */
[----:B------:R-:W-:Y:S01]  /*118a0*/  F2FP.BF16.PACK_AB R6, R205, R196 ;  /* 0x000000c4cd06723e */ /* 0x000fe200000010ff */
[----:B------:R-:W-:Y:S01]  /*118b0*/  FADD.FTZ R139, R139, R5 ;  /* 0x000000058b8b7221 */ /* 0x000fe20000010000 */
[----:B--2---:R-:W-:Y:S01]  /*118c0*/  F2FP.BF16.PACK_AB R5, R197, R204 ;  /* 0x000000ccc505723e */ /* 0x004fe200000010ff */
[----:B------:R-:W-:Y:S01]  /*118d0*/  FADD.FTZ R140, R140, R4 ;  /* 0x000000048c8c7221 */ /* 0x000fe20000010000 */
[----:B------:R-:W-:Y:S02]  /*118e0*/  F2FP.BF16.PACK_AB R4, R180, R206 ;  /* 0x000000ceb404723e */ /* 0x000fe400000010ff */
[----:B---3--:R-:W-:Y:S01]  /*118f0*/  F2FP.BF16.PACK_AB R7, R251, R252 ;  /* 0x000000fcfb07723e */ /* 0x008fe200000010ff */
[----:B------:R-:W-:Y:S01]  /*11900*/  IMAD.MOV.U32 R77, RZ, RZ, R169 ;  /* 0x000000ffff4d7224 */ /* 0x000fe200078e00a9 */
[----:B------:R-:W-:-:S02]  /*11910*/  MOV R90, R168 ;  /* 0x000000a8005a7202 */ /* 0x000fc40000000f00 */
[----:B------:R-:W-:Y:S02]  /*11920*/  MOV R78, R170 ;  /* 0x000000aa004e7202 */ /* 0x000fe40000000f00 */
        /* <DEDUP_REMOVED lines=17> */
[--C-:B----4-:R-:W-:Y:S01]  /*11a40*/  FFMA.FTZ R108, R108, c[0x0][0x23c], -R13.reuse ;  /* 0x00008f006c6c7a23 */ /* 0x110fe2000001080d */
[C---:B------:R-:W-:Y:S01]  /*11a50*/  HMMA.16816.F32.BF16 R88, R4.reuse, R16, R52 ;  /* 0x000000100458723c */ /* 0x040fe20000041834 */
[--C-:B------:R-:W-:Y:S01]  /*11a60*/  FFMA.FTZ R109, R109, c[0x0][0x23c], -R13.reuse ;  /* 0x00008f006d6d7a23 */ /* 0x100fe2000001080d */
[----:B------:R-:W-:Y:S01]  /*11a70*/  MOV R60, R184 ;  /* 0x000000b8003c7202 */ /* 0x000fe20000000f00 */
[----:B------:R-:W-:Y:S01]  /*11a80*/  FFMA.FTZ R110, R110, c[0x0][0x23c], -R13 ;  /* 0x00008f006e6e7a23 */ /* 0x000fe2000001080d */
[----:B------:R-:W-:Y:S01]  /*11a90*/  MOV R13, R82 ;  /* 0x00000052000d7202 */ /* 0x000fe20000000f00 */
[--C-:B------:R-:W-:Y:S01]  /*11aa0*/  FFMA.FTZ R2, R137, c[0x0][0x23c], -R12.reuse ;  /* 0x00008f0089027a23 */ /* 0x100fe2000001080c */
[----:B------:R-:W-:Y:S01]  /*11ab0*/  MOV R63, R183 ;  /* 0x000000b7003f7202 */ /* 0x000fe20000000f00 */
[--C-:B------:R-:W-:Y:S01]  /*11ac0*/  FFMA.FTZ R158, R247, c[0x0][0x23c], -R12.reuse ;  /* 0x00008f00f79e7a23 */ /* 0x100fe2000001080c */
[----:B------:R-:W-:Y:S01]  /*11ad0*/  HMMA.16816.F32.BF16 R76, R4, R18, R48 ;  /* 0x00000012044c723c */ /* 0x000fe20000041830 */
[----:B------:R-:W-:Y:S01]  /*11ae0*/  IMAD.MOV.U32 R61, RZ, RZ, R181 ;  /* 0x000000ffff3d7224 */ /* 0x000fe200078e00b5 */
[----:B------:R-:W1:Y:S01]  /*11af0*/  LDSM.16.MT88.4 R16, [R225+0xa000] ;  /* 0x00a00000e110783b */ /* 0x000e620000004200 */
        /* <DEDUP_REMOVED lines=8> */
[----:B------:R-:W-:Y:S01]  /*11b80*/  IMAD.MOV.U32 R85, RZ, RZ, R136 ;  /* 0x000000ffff557224 */ /* 0x000fe200078e0088 */
[----:B------:R-:W-:Y:S01]  /*11b90*/  MOV R213, R246 ;  /* 0x000000f600d57202 */ /* 0x000fe20000000f00 */
[--C-:B------:R-:W-:Y:S01]  /*11ba0*/  FFMA.FTZ R0, R138, c[0x0][0x23c], -R12.reuse ;  /* 0x00008f008a007a23 */ /* 0x100fe2000001080c */
[----:B------:R3:W-:Y:S01]  /*11bb0*/  MUFU.EX2 R246, R2 ;  /* 0x0000000200f67308 */ /* 0x0007e20000000800 */
[----:B------:R-:W-:-:S02]  /*11bc0*/  FFMA.FTZ R29, R111, c[0x0][0x23c], -R12 ;  /* 0x00008f006f1d7a23 */ /* 0x000fc4000001080c */
[--C-:B------:R-:W-:Y:S02]  /*11bd0*/  FFMA.FTZ R151, R250, c[0x0][0x23c], -R12.reuse ;  /* 0x00008f00fa977a23 */ /* 0x100fe4000001080c */
[--C-:B------:R-:W-:Y:S01]  /*11be0*/  FFMA.FTZ R157, R248, c[0x0][0x23c], -R12.reuse ;  /* 0x00008f00f89d7a23 */ /* 0x100fe2000001080c */
[----:B--2---:R-:W-:Y:S02]  /*11bf0*/  MOV R3, R83 ;  /* 0x0000005300037202 */ /* 0x004fe40000000f00 */
[----:B------:R-:W-:Y:S01]  /*11c00*/  HMMA.16816.F32.BF16 R80, R4, R8, R44 ;  /* 0x000000080450723c */ /* 0x000fe2000004182c */
[--C-:B------:R-:W-:Y:S01]  /*11c10*/  FFMA.FTZ R30, R243, c[0x0][0x23c], -R12.reuse ;  /* 0x00008f00f31e7a23 */ /* 0x100fe2000001080c */
[----:B------:R-:W-:Y:S01]  /*11c20*/  MUFU.EX2 R250, R15 ;  /* 0x0000000f00fa7308 */ /* 0x000fe20000000800 */
[--C-:B------:R-:W-:Y:S02]  /*11c30*/  FFMA.FTZ R111, R242, c[0x0][0x23c], -R12.reuse ;  /* 0x00008f00f26f7a23 */ /* 0x100fe4000001080c */
[----:B------:R-:W-:Y:S01]  /*11c40*/  FFMA.FTZ R137, R240, c[0x0][0x23c], -R12 ;  /* 0x00008f00f0897a23 */ /* 0x000fe2000001080c */
[----:B---3--:R-:W-:Y:S01]  /*11c50*/  MOV R2, R61 ;  /* 0x0000003d00027202 */ /* 0x008fe20000000f00 */
[----:B------:R-:W-:Y:S01]  /*11c60*/  IMAD.MOV.U32 R44, RZ, RZ, R212 ;  /* 0x000000ffff2c7224 */ /* 0x000fe200078e00d4 */
[----:B------:R-:W-:Y:S01]  /*11c70*/  MOV R45, R207 ;  /* 0x000000cf002d7202 */ /* 0x000fe20000000f00 */
        /* <DEDUP_REMOVED lines=8> */
[----:B------:R-:W-:-:S02]  /*11d00*/  FFMA.FTZ R170, R209, c[0x0][0x23c], -R12 ;  /* 0x00008f00d1aa7a23 */ /* 0x000fc4000001080c */
[----:B------:R-:W-:Y:S02]  /*11d10*/  FFMA.FTZ R171, R208, c[0x0][0x23c], -R12 ;  /* 0x00008f00d0ab7a23 */ /* 0x000fe4000001080c */
[----:B------:R-:W-:Y:S01]  /*11d20*/  IMAD.MOV.U32 R57, RZ, RZ, R60 ;  /* 0x000000ffff397224 */ /* 0x000fe200078e003c */
[----:B------:R-:W-:Y:S01]  /*11d30*/  MOV R60, R184 ;  /* 0x000000b8003c7202 */ /* 0x000fe20000000f00 */
[----:B------:R-:W-:Y:S01]  /*11d40*/  IMAD.MOV.U32 R212, RZ, RZ, R63 ;  /* 0x000000ffffd47224 */ /* 0x000fe200078e003f */
[----:B------:R-:W-:Y:S01]  /*11d50*/  MOV R63, R187 ;  /* 0x000000bb003f7202 */ /* 0x000fe20000000f00 */
[----:B------:R-:W-:Y:S01]  /*11d60*/  IMAD.MOV.U32 R62, RZ, RZ, R186 ;  /* 0x000000ffff3e7224 */ /* 0x000fe200078e00ba */
[----:B--2---:R-:W2:Y:S01]  /*11d70*/  LDSM.16.MT88.4 R12, [R228+0xa000] ;  /* 0x00a00000e40c783b */ /* 0x004ea20000004200 */
        /* <DEDUP_REMOVED lines=10> */
[----:B------:R3:W4:Y:S01]  /*11e20*/  MUFU.EX2 R249, R28 ;  /* 0x0000001c00f97308 */ /* 0x0007220000000800 */
[----:B------:R-:W-:Y:S01]  /*11e30*/  IMAD.MOV.U32 R47, RZ, RZ, R56 ;  /* 0x000000ffff2f7224 */ /* 0x000fe200078e0038 */
[----:B------:R1:W5:Y:S04]  /*11e40*/  LDL.LU R243, [R1+0x12c] ;  /* 0x00012c0001f37983 */ /* 0x0003680000300800 */
[C---:B------:R-:W-:Y:S01]  /*11e50*/  HMMA.16816.F32.BF16 R92, R4.reuse, R22, R64 ;  /* 0x00000016045c723c */ /* 0x040fe20000041840 */
[----:B------:R-:W1:Y:S07]  /*11e60*/  LDSM.16.MT88.4 R20, [R226+0xa000] ;  /* 0x00a00000e214783b */ /* 0x000e6e0000004200 */
[C---:B------:R-:W-:Y:S01]  /*11e70*/  HMMA.16816.F32.BF16 R84, R4.reuse, R10, R36 ;  /* 0x0000000a0454723c */ /* 0x040fe20000041824 */
[----:B------:R-:W1:Y:S01]  /*11e80*/  LDSM.16.MT88.4 R8, [R227+0xa000] ;  /* 0x00a00000e308783b */ /* 0x000e620000004200 */
[----:B------:R2:W-:Y:S01]  /*11e90*/  MUFU.EX2 R211, R143 ;  /* 0x0000008f00d37308 */ /* 0x0005e20000000800 */
[----:B------:R-:W-:Y:S01]  /*11ea0*/  MOV R56, R245 ;  /* 0x000000f500387202 */ /* 0x000fe20000000f00 */
[----:B---3--:R-:W-:Y:S01]  /*11eb0*/  IMAD.MOV.U32 R28, RZ, RZ, R223 ;  /* 0x000000ffff1c7224 */ /* 0x008fe200078e00df */
[----:B------:R3:W5:Y:S02]  /*11ec0*/  LDL.LU R242, [R1+0x128] ;  /* 0x0001280001f27983 */ /* 0x0007640000300800 */
[----:B------:R-:W-:Y:S01]  /*11ed0*/  IMAD.MOV.U32 R39, RZ, RZ, R72 ;  /* 0x000000ffff277224 */ /* 0x000fe200078e0048 */
[----:B------:R-:W-:Y:S01]  /*11ee0*/  MOV R38, R73 ;  /* 0x0000004900267202 */ /* 0x000fe20000000f00 */
[----:B------:R-:W-:Y:S01]  /*11ef0*/  IMAD.MOV.U32 R36, RZ, RZ, R75 ;  /* 0x000000ffff247224 */ /* 0x000fe200078e004b */
[----:B------:R-:W-:Y:S01]  /*11f00*/  MOV R37, R74 ;  /* 0x0000004a00257202 */ /* 0x000fe20000000f00 */
[----:B------:R-:W1:Y:S01]  /*11f10*/  MUFU.EX2 R245, R0 ;  /* 0x0000000000f57308 */ /* 0x000e620000000800 */
[C---:B------:R-:W-:Y:S01]  /*11f20*/  HMMA.16816.F32.BF16 R72, R4.reuse, R24, R40 ;  /* 0x000000180448723c */ /* 0x040fe20000041828 */
[----:B------:R3:W5:Y:S04]  /*11f30*/  LDL.LU R241, [R1+0x124] ;  /* 0x0001240001f17983 */ /* 0x0007680000300800 */
[----:B------:R3:W5:Y:S01]  /*11f40*/  LDL.LU R240, [R1+0x120] ;  /* 0x0001200001f07983 */ /* 0x0007620000300800 */
[----:B--2---:R-:W-:Y:S01]  /*11f50*/  MOV R143, R222 ;  /* 0x000000de008f7202 */ /* 0x004fe20000000f00 */
[----:B------:R2:W-:Y:S01]  /*11f60*/  MUFU.EX2 R223, R30 ;  /* 0x0000001e00df7308 */ /* 0x0005e20000000800 */
[----:B------:R-:W-:Y:S01]  /*11f70*/  MOV R25, R244 ;  /* 0x000000f400197202 */ /* 0x000fe20000000f00 */
[----:B------:R-:W-:Y:S06]  /*11f80*/  HMMA.16816.F32.BF16 R40, R4, R26, R32 ;  /* 0x0000001a0428723c */ /* 0x000fec0000041820 */
[----:B------:R-:W-:Y:S01]  /*11f90*/  MUFU.EX2 R210, R145 ;  /* 0x0000009100d27308 */ /* 0x000fe20000000800 */
[----:B------:R-:W-:Y:S01]  /*11fa0*/  IMAD.MOV.U32 R26, RZ, RZ, R207 ;  /* 0x000000ffff1a7224 */ /* 0x000fe200078e00cf */
[----:B------:R-:W-:-:S06]  /*11fb0*/  MOV R27, R205 ;  /* 0x000000cd001b7202 */ /* 0x000fcc0000000f00 */
[----:B------:R-:W-:Y:S01]  /*11fc0*/  MUFU.EX2 R209, R152 ;  /* 0x0000009800d17308 */ /* 0x000fe20000000800 */
[----:B--2---:R-:W-:-:S07]  /*11fd0*/  MOV R30, R221 ;  /* 0x000000dd001e7202 */ /* 0x004fce0000000f00 */
[----:B------:R-:W-:Y:S01]  /*11fe0*/  MUFU.EX2 R208, R153 ;  /* 0x0000009900d07308 */ /* 0x000fe20000000800 */
[----:B------:R-:W-:Y:S01]  /*11ff0*/  MOV R33, R212 ;  /* 0x000000d400217202 */ /* 0x000fe20000000f00 */
[----:B------:R-:W-:Y:S01]  /*12000*/  IMAD.MOV.U32 R34, RZ, RZ, R57 ;  /* 0x000000ffff227224 */ /* 0x000fe200078e0039 */
[----:B------:R-:W-:Y:S01]  /*12010*/  MOV R32, R56 ;  /* 0x0000003800207202 */ /* 0x000fe20000000f00 */
[----:B------:R-:W-:Y:S01]  /*12020*/  IMAD.MOV.U32 R24, RZ, RZ, R61 ;  /* 0x000000ffff187224 */ /* 0x000fe200078e003d */
[----:B------:R-:W-:Y:S01]  /*12030*/  MOV R0, R63 ;  /* 0x0000003f00007202 */ /* 0x000fe20000000f00 */
[----:B------:R3:W5:Y:S02]  /*12040*/  LDL.LU R239, [R1+0x11c] ;  /* 0x00011c0001ef7983 */ /* 0x0007640000300800 */
[----:B------:R-:W2:Y:S01]  /*12050*/  MUFU.EX2 R244, R29 ;  /* 0x0000001d00f47308 */ /* 0x000ea20000000800 */
[----:B------:R-:W-:-:S07]  /*12060*/  MOV R35, R213 ;  /* 0x000000d500237202 */ /* 0x000fce0000000f00 */
[----:B------:R2:W2:Y:S08]  /*12070*/  MUFU.EX2 R212, R142 ;  /* 0x0000008e00d47308 */ /* 0x0004b00000000800 */
[----:B------:R3:W-:Y:S01]  /*12080*/  MUFU.EX2 R222, R141 ;  /* 0x0000008d00de7308 */ /* 0x0007e20000000800 */
[----:B----4-:R-:W-:Y:S02]  /*12090*/  F2FP.BF16.PACK_AB R4, R250, R249 ;  /* 0x000000f9fa04723e */ /* 0x010fe400000010ff */
[----:B-1----:R-:W-:-:S02]  /*120a0*/  F2FP.BF16.PACK_AB R5, R245, R246 ;  /* 0x000000f6f505723e */ /* 0x002fc400000010ff */
[----:B------:R-:W-:-:S03]  /*120b0*/  F2FP.BF16.PACK_AB R6, R247, R248 ;  /* 0x000000f8f706723e */ /* 0x000fc600000010ff */
[----:B------:R1:W4:Y:S01]  /*120c0*/  MUFU.EX2 R221, R144 ;  /* 0x0000009000dd7308 */ /* 0x0003220000000800 */
[----:B--2---:R-:W-:Y:S01]  /*120d0*/  IMAD.MOV.U32 R142, RZ, RZ, R143 ;  /* 0x000000ffff8e7224 */ /* 0x004fe200078e008f */
[----:B------:R-:W-:-:S06]  /*120e0*/  MOV R143, R30 ;  /* 0x0000001e008f7202 */ /* 0x000fcc0000000f00 */
[----:B------:R-:W2:Y:S01]  /*120f0*/  MUFU.EX2 R207, R154 ;  /* 0x0000009a00cf7308 */ /* 0x000ea20000000800 */
[----:B------:R-:W-:Y:S01]  /*12100*/  MOV R30, R26 ;  /* 0x0000001a001e7202 */ /* 0x000fe20000000f00 */
[----:B------:R-:W-:Y:S01]  /*12110*/  IMAD.MOV.U32 R26, RZ, RZ, R27 ;  /* 0x000000ffff1a7224 */ /* 0x000fe200078e001b */
[----:B------:R-:W-:Y:S02]  /*12120*/  MOV R27, R32 ;  /* 0x00000020001b7202 */ /* 0x000fe40000000f00 */
[----:B------:R-:W-:Y:S01]  /*12130*/  MOV R205, R62 ;  /* 0x0000003e00cd7202 */ /* 0x000fe20000000f00 */
[----:B------:R-:W-:Y:S01]  /*12140*/  FADD.FTZ R0, R0, R140 ;  /* 0x0000008c00007221 */ /* 0x000fe20000010000 */
[----:B------:R-:W-:Y:S01]  /*12150*/  MOV R32, R34 ;  /* 0x0000002200207202 */ /* 0x000fe20000000f00 */
[----:B------:R-:W-:Y:S01]  /*12160*/  IMAD.MOV.U32 R34, RZ, RZ, R35 ;  /* 0x000000ffff227224 */ /* 0x000fe200078e0023 */
[----:B---3--:R-:W-:Y:S01]  /*12170*/  MOV R141, R142 ;  /* 0x0000008e008d7202 */ /* 0x008fe20000000f00 */
[----:B------:R-:W-:Y:S01]  /*12180*/  IMAD.MOV.U32 R142, RZ, RZ, R143 ;  /* 0x000000ffff8e7224 */ /* 0x000fe200078e008f */
[----:B------:R-:W-:Y:S01]  /*12190*/  MOV R35, R36 ;  /* 0x0000002400237202 */ /* 0x000fe20000000f00 */
[----:B------:R-:W-:Y:S01]  /*121a0*/  FADD.FTZ R24, R24, R156 ;  /* 0x0000009c18187221 */ /* 0x000fe20000010000 */
[----:B------:R-:W-:Y:S01]  /*121b0*/  MOV R143, R30 ;  /* 0x0000001e008f7202 */ /* 0x000fe20000000f00 */
[----:B------:R3:W5:Y:S01]  /*121c0*/  LDL.LU R238, [R1+0x118] ;  /* 0x0001180001ee7983 */ /* 0x0007620000300800 */
        /* <DEDUP_REMOVED lines=10> */
[----:B------:R-:W-:Y:S02]  /*12270*/  F2FP.BF16.PACK_AB R7, R223, R244 ;  /* 0x000000f4df07723e */ /* 0x000fe400000010ff */
[----:B------:R-:W-:Y:S02]  /*12280*/  MOV R35, R36 ;  /* 0x0000002400237202 */ /* 0x000fe40000000f00 */
[----:B------:R-:W-:Y:S01]  /*12290*/  MOV R36, R37 ;  /* 0x0000002500247202 */ /* 0x000fe20000000f00 */
[----:B------:R-:W-:Y:S01]  /*122a0*/  IMAD.MOV.U32 R37, RZ, RZ, R38 ;  /* 0x000000ffff257224 */ /* 0x000fe200078e0026 */
[----:B------:R-:W-:-:S02]  /*122b0*/  MOV R44, R45 ;  /* 0x0000002d002c7202 */ /* 0x000fc40000000f00 */
[----:B------:R-:W-:Y:S02]  /*122c0*/  MOV R38, R39 ;  /* 0x0000002700267202 */ /* 0x000fe40000000f00 */
[----:B------:R-:W-:Y:S01]  /*122d0*/  MOV R45, R46 ;  /* 0x0000002e002d7202 */ /* 0x000fe20000000f00 */
[----:B------:R-:W-:Y:S01]  /*122e0*/  IMAD.MOV.U32 R46, RZ, RZ, R47 ;  /* 0x000000ffff2e7224 */ /* 0x000fe200078e002f */
[----:B------:R-:W-:Y:S01]  /*122f0*/  MOV R39, R2 ;  /* 0x0000000200277202 */ /* 0x000fe20000000f00 */
[----:B------:R-:W-:Y:S01]  /*12300*/  HMMA.16816.F32.BF16 R68, R4, R16, R96 ;  /* 0x000000100444723c */ /* 0x000fe20000041860 */
[----:B------:R-:W-:Y:S01]  /*12310*/  MOV R47, R3 ;  /* 0x00000003002f7202 */ /* 0x000fe20000000f00 */
[----:B-1----:R-:W-:Y:S01]  /*12320*/  IMAD.MOV.U32 R144, RZ, RZ, R141 ;  /* 0x000000ffff907224 */ /* 0x002fe200078e008d */
[----:B------:R-:W-:Y:S01]  /*12330*/  MOV R141, R27 ;  /* 0x0000001b008d7202 */ /* 0x000fe20000000f00 */
[----:B------:R-:W-:-:S03]  /*12340*/  IMAD.MOV.U32 R27, RZ, RZ, R39 ;  /* 0x000000ffff1b7224 */ /* 0x000fc600078e0027 */
[----:B------:R-:W-:Y:S01]  /*12350*/  MOV R96, R142 ;  /* 0x0000008e00607202 */ /* 0x000fe20000000f00 */
[----:B------:R-:W-:Y:S01]  /*12360*/  IMAD.MOV.U32 R98, RZ, RZ, R30 ;  /* 0x000000ffff627224 */ /* 0x000fe200078e001e */
        /* <DEDUP_REMOVED lines=10> */
[----:B------:R-:W-:Y:S02]  /*12410*/  MOV R38, R47 ;  /* 0x0000002f00267202 */ /* 0x000fe40000000f00 */
[----:B------:R-:W-:Y:S01]  /*12420*/  MOV R39, R206 ;  /* 0x000000ce00277202 */ /* 0x000fe20000000f00 */
[----:B------:R-:W-:Y:S01]  /*12430*/  HMMA.16816.F32.BF16 R64, R4, R18, R100 ;  /* 0x000000120440723c */ /* 0x000fe20000041864 */
[----:B------:R-:W-:Y:S02]  /*12440*/  MOV R29, R60 ;  /* 0x0000003c001d7202 */ /* 0x000fe40000000f00 */
[----:B------:R-:W-:-:S04]  /*12450*/  MOV R32, R44 ;  /* 0x0000002c00207202 */ /* 0x000fc80000000f00 */
[----:B------:R-:W-:Y:S01]  /*12460*/  MOV R100, R30 ;  /* 0x0000001e00647202 */ /* 0x000fe20000000f00 */
[----:B------:R-:W-:Y:S01]  /*12470*/  HMMA.16816.F32.BF16 R60, R4, R12, R128 ;  /* 0x0000000c043c723c */ /* 0x000fe20000041880 */
[----:B------:R-:W-:Y:S01]  /*12480*/  MOV R30, R39 ;  /* 0x00000027001e7202 */ /* 0x000fe20000000f00 */
[----:B------:R-:W-:-:S05]  /*12490*/  FADD.FTZ R2, R236, R139 ;  /* 0x0000008bec027221 */ /* 0x000fca0000010000 */
        /* <DEDUP_REMOVED lines=8> */
[----:B------:R-:W-:-:S05]  /*12520*/  MOV R101, R26 ;  /* 0x0000001a00657202 */ /* 0x000fca0000000f00 */
[----:B------:R-:W-:Y:S01]  /*12530*/  HMMA.16816.F32.BF16 R52, R4, R20, R120 ;  /* 0x000000140434723c */ /* 0x000fe20000041878 */
[----:B------:R-:W-:Y:S01]  /*12540*/  MOV R103, R32 ;  /* 0x0000002000677202 */ /* 0x000fe20000000f00 */
[----:B------:R-:W-:-:S06]  /*12550*/  IMAD.MOV.U32 R26, RZ, RZ, R204 ;  /* 0x000000ffff1a7224 */ /* 0x000fcc00078e00cc */
[----:B------:R-:W-:Y:S01]  /*12560*/  HMMA.16816.F32.BF16 R48, R4, R22, R116 ;  /* 0x000000160430723c */ /* 0x000fe20000041874 */
[----:B------:R-:W-:Y:S01]  /*12570*/  MOV R27, R205 ;  /* 0x000000cd001b7202 */ /* 0x000fe20000000f00 */
[----:B------:R-:W-:-:S06]  /*12580*/  FADD.FTZ R2, R193, R2 ;  /* 0x00000002c1027221 */ /* 0x000fcc0000010000 */
[----:B------:R-:W-:Y:S01]  /*12590*/  HMMA.16816.F32.BF16 R44, R4, R8, R132 ;  /* 0x00000008042c723c */ /* 0x000fe20000041884 */
[----:B------:R-:W-:-:S07]  /*125a0*/  MOV R32, R234 ;  /* 0x000000ea00207202 */ /* 0x000fce0000000f00 */
[----:B------:R-:W-:Y:S01]  /*125b0*/  HMMA.16816.F32.BF16 R36, R4, R10, R112 ;  /* 0x0000000a0424723c */ /* 0x000fe20000041870 */
[----:B------:R-:W-:-:S06]  /*125c0*/  FADD.FTZ R0, R192, R0 ;  /* 0x00000000c0007221 */ /* 0x000fcc0000010000 */
[----:B------:R-:W-:Y:S02]  /*125d0*/  F2FP.BF16.PACK_AB R4, R212, R211 ;  /* 0x000000d3d404723e */ /* 0x000fe400000010ff */
[----:B------:R-:W-:Y:S02]  /*125e0*/  F2FP.BF16.PACK_AB R5, R209, R210 ;  /* 0x000000d2d105723e */ /* 0x000fe400000010ff */
[----:B----4-:R-:W-:Y:S02]  /*125f0*/  F2FP.BF16.PACK_AB R6, R221, R222 ;  /* 0x000000dedd06723e */ /* 0x010fe400000010ff */
[----:B--2---:R-:W-:Y:S01]  /*12600*/  F2FP.BF16.PACK_AB R7, R207, R208 ;  /* 0x000000d0cf07723e */ /* 0x004fe200000010ff */
[----:B------:R-:W-:Y:S01]  /*12610*/  IMAD.MOV.U32 R139, RZ, RZ, R131 ;  /* 0x000000ffff8b7224 */ /* 0x000fe200078e0083 */
[----:B------:R-:W-:Y:S02]  /*12620*/  MOV R193, R100 ;  /* 0x0000006400c17202 */ /* 0x000fe40000000f00 */
        /* <DEDUP_REMOVED lines=8> */
[----:B------:R-:W-:-:S02]  /*126b0*/  MOV R142, R27 ;  /* 0x0000001b008e7202 */ /* 0x000fc40000000f00 */
[----:B------:R-:W-:Y:S01]  /*126c0*/  IMAD.MOV.U32 R18, RZ, RZ, R102 ;  /* 0x000000ffff127224 */ /* 0x000fe200078e0066 */
[----:B------:R-:W-:Y:S01]  /*126d0*/  MOV R102, R143 ;  /* 0x0000008f00667202 */ /* 0x000fe20000000f00 */
[----:B------:R1:W-:Y:S01]  /*126e0*/  MUFU.EX2 R213, R146 ;  /* 0x0000009200d57308 */ /* 0x0003e20000000800 */
[----:B------:R-:W-:Y:S01]  /*126f0*/  MOV R143, R32 ;  /* 0x00000020008f7202 */ /* 0x000fe20000000f00 */
[----:B------:R-:W-:Y:S01]  /*12700*/  FADD.FTZ R120, R144, R24 ;  /* 0x0000001890787221 */ /* 0x000fe20000010000 */
[----:B------:R-:W-:Y:S01]  /*12710*/  MOV R128, R97 ;  /* 0x0000006100807202 */ /* 0x000fe20000000f00 */
[----:B------:R-:W-:Y:S01]  /*12720*/  IMAD.MOV.U32 R121, RZ, RZ, R96 ;  /* 0x000000ffff797224 */ /* 0x000fe200078e0060 */
[----:B------:R-:W-:Y:S01]  /*12730*/  MOV R144, R98 ;  /* 0x0000006200907202 */ /* 0x000fe20000000f00 */
[----:B------:R-:W-:Y:S01]  /*12740*/  IMAD.MOV.U32 R152, RZ, RZ, R141 ;  /* 0x000000ffff987224 */ /* 0x000fe200078e008d */
[----:B------:R-:W-:Y:S01]  /*12750*/  MOV R141, R142 ;  /* 0x0000008e008d7202 */ /* 0x000fe20000000f00 */
[----:B------:R-:W-:Y:S01]  /*12760*/  HMMA.16816.F32.BF16 R116, R4, R14, R76 ;  /* 0x0000000e0474723c */ /* 0x000fe2000004184c */
[----:B------:R2:W-:Y:S01]  /*12770*/  MUFU.EX2 R133, R136 ;  /* 0x0000008800857308 */ /* 0x0005e20000000800 */
[----:B------:R-:W-:Y:S01]  /*12780*/  MOV R142, R143 ;  /* 0x0000008f008e7202 */ /* 0x000fe20000000f00 */
[----:B------:R-:W-:-:S02]  /*12790*/  IMAD.MOV.U32 R143, RZ, RZ, R30 ;  /* 0x000000ffff8f7224 */ /* 0x000fc400078e001e */
[----:B-1----:R-:W-:-:S03]  /*127a0*/  IMAD.MOV.U32 R146, RZ, RZ, R99 ;  /* 0x000000ffff927224 */ /* 0x002fc600078e0063 */
[C---:B------:R-:W-:Y:S01]  /*127b0*/  HMMA.16816.F32.BF16 R112, R4.reuse, R20, R80 ;  /* 0x000000140470723c */ /* 0x040fe20000041850 */
[----:B------:R1:W-:Y:S07]  /*127c0*/  MUFU.EX2 R206, R31 ;  /* 0x0000001f00ce7308 */ /* 0x0003ee0000000800 */
[C---:B------:R-:W-:Y:S01]  /*127d0*/  HMMA.16816.F32.BF16 R96, R4.reuse, R16, R104 ;  /* 0x000000100460723c */ /* 0x040fe20000041868 */
[----:B--2---:R-:W-:Y:S01]  /*127e0*/  MOV R136, R25 ;  /* 0x0000001900887202 */ /* 0x004fe20000000f00 */
[----:B------:R-:W-:Y:S01]  /*127f0*/  IMAD.MOV.U32 R20, RZ, RZ, R35 ;  /* 0x000000ffff147224 */ /* 0x000fe200078e0023 */
[----:B------:R-:W-:Y:S01]  /*12800*/  MOV R21, R34 ;  /* 0x0000002200157202 */ /* 0x000fe20000000f00 */
[----:B------:R-:W-:Y:S03]  /*12810*/  LDSM.16.MT88.4 R24, [R228+0xa800] ;  /* 0x00a80000e418783b */ /* 0x000fe60000004200 */
[----:B------:R-:W-:Y:S01]  /*12820*/  MOV R16, R29 ;  /* 0x0000001d00107202 */ /* 0x000fe20000000f00 */
[----:B------:R-:W-:Y:S01]  /*12830*/  HMMA.16816.F32.BF16 R104, R4, R12, R88 ;  /* 0x0000000c0468723c */ /* 0x000fe20000041858 */
[----:B------:R-:W2:Y:S01]  /*12840*/  LDSM.16.MT88.4 R12, [R225+0xa800] ;  /* 0x00a80000e10c783b */ /* 0x000ea20000004200 */
[----:B------:R-:W-:-:S03]  /*12850*/  MOV R17, R28 ;  /* 0x0000001c00117202 */ /* 0x000fc60000000f00 */
[----:B------:R-:W4:Y:S04]  /*12860*/  LDSM.16.MT88.4 R32, [R226+0xa800] ;  /* 0x00a80000e220783b */ /* 0x000f280000004200 */
[----:B-1----:R-:W1:Y:S01]  /*12870*/  LDSM.16.MT88.4 R28, [R227+0xa800] ;  /* 0x00a80000e31c783b */ /* 0x002e620000004200 */
[----:B------:R3:W-:Y:S01]  /*12880*/  MUFU.EX2 R132, R137 ;  /* 0x0000008900847308 */ /* 0x0007e20000000800 */
[----:B------:R-:W-:-:S07]  /*12890*/  MOV R156, R130 ;  /* 0x00000082009c7202 */ /* 0x000fce0000000f00 */
[----:B------:R-:W1:Y:S01]  /*128a0*/  MUFU.EX2 R205, R108 ;  /* 0x0000006c00cd7308 */ /* 0x000e620000000800 */
[----:B---3--:R-:W-:-:S07]  /*128b0*/  MOV R137, R131 ;  /* 0x0000008300897202 */ /* 0x008fce0000000f00 */
[----:B------:R-:W-:Y:S08]  /*128c0*/  MUFU.EX2 R204, R109 ;  /* 0x0000006d00cc7308 */ /* 0x000ff00000000800 */
[----:B------:R-:W-:Y:S08]  /*128d0*/  MUFU.EX2 R135, R110 ;  /* 0x0000006e00877308 */ /* 0x000ff00000000800 */
[----:B------:R3:W1:Y:S08]  /*128e0*/  MUFU.EX2 R134, R111 ;  /* 0x0000006f00867308 */ /* 0x0006700000000800 */
[----:B------:R1:W1:Y:S01]  /*128f0*/  MUFU.EX2 R131, R138 ;  /* 0x0000008a00837308 */ /* 0x0002620000000800 */
[----:B------:R-:W-:Y:S01]  /*12900*/  IMAD.MOV.U32 R19, RZ, RZ, R128 ;  /* 0x000000ffff137224 */ /* 0x000fe200078e0080 */
[----:B------:R-:W-:Y:S01]  /*12910*/  MOV R145, R129 ;  /* 0x0000008100917202 */ /* 0x000fe20000000f00 */
[----:B---3--:R-:W-:Y:S05]  /*12920*/  HMMA.16816.F32.BF16 R108, R4, R22, R84 ;  /* 0x00000016046c723c */ /* 0x008fea0000041854 */
[----:B------:R3:W2:Y:S02]  /*12930*/  MUFU.EX2 R130, R160 ;  /* 0x000000a000827308 */ /* 0x0006a40000000800 */
[----:B------:R-:W-:Y:S01]  /*12940*/  IMAD.MOV.U32 R22, RZ, RZ, R184 ;  /* 0x000000ffff167224 */ /* 0x000fe200078e00b8 */
[----:B-1----:R-:W-:-:S05]  /*12950*/  MOV R138, R186 ;  /* 0x000000ba008a7202 */ /* 0x002fca0000000f00 */
[----:B------:R1:W-:Y:S01]  /*12960*/  MUFU.EX2 R129, R161 ;  /* 0x000000a100817308 */ /* 0x0003e20000000800 */
[----:B------:R-:W-:Y:S01]  /*12970*/  MOV R23, R185 ;  /* 0x000000b900177202 */ /* 0x000fe20000000f00 */
[----:B---3--:R-:W-:-:S06]  /*12980*/  IMAD.MOV.U32 R160, RZ, RZ, R187 ;  /* 0x000000ffffa07224 */ /* 0x008fcc00078e00bb */
[----:B------:R-:W-:Y:S01]  /*12990*/  MUFU.EX2 R128, R162 ;  /* 0x000000a200807308 */ /* 0x000fe20000000800 */
[----:B------:R-:W-:Y:S07]  /*129a0*/  HMMA.16816.F32.BF16 R184, R4, R8, R72 ;  /* 0x0000000804b8723c */ /* 0x000fee0000041848 */
[----:B------:R3:W-:Y:S01]  /*129b0*/  MUFU.EX2 R127, R163 ;  /* 0x000000a3007f7308 */ /* 0x0007e20000000800 */
[----:B------:R-:W-:Y:S01]  /*129c0*/  FADD.FTZ R8, R160, R120 ;  /* 0x00000078a0087221 */ /* 0x000fe20000010000 */
[----:B------:R-:W-:Y:S01]  /*129d0*/  MOV R9, R138 ;  /* 0x0000008a00097202 */ /* 0x000fe20000000f00 */
[----:B------:R-:W-:Y:S01]  /*129e0*/  IMAD.MOV.U32 R138, RZ, RZ, R23 ;  /* 0x000000ffff8a7224 */ /* 0x000fe200078e0017 */
[----:B------:R-:W-:-:S04]  /*129f0*/  MOV R160, R22 ;  /* 0x0000001600a07202 */ /* 0x000fc80000000f00 */
[----:B------:R-:W1:Y:S01]  /*12a00*/  MUFU.EX2 R126, R172 ;  /* 0x000000ac007e7308 */ /* 0x000e620000000800 */
[----:B------:R-:W-:Y:S01]  /*12a10*/  HMMA.16816.F32.BF16 R88, R4, R10, R40 ;  /* 0x0000000a0458723c */ /* 0x000fe20000041828 */
[----:B------:R-:W-:-:S06]  /*12a20*/  MOV R22, R137 ;  /* 0x0000008900167202 */ /* 0x000fcc0000000f00 */
[----:B------:R-:W-:Y:S01]  /*12a30*/  MUFU.EX2 R125, R173 ;  /* 0x000000ad007d7308 */ /* 0x000fe20000000800 */
[----:B------:R-:W-:-:S07]  /*12a40*/  MOV R23, R20 ;  /* 0x0000001400177202 */ /* 0x000fce0000000f00 */
[----:B------:R1:W1:Y:S01]  /*12a50*/  MUFU.EX2 R124, R174 ;  /* 0x000000ae007c7308 */ /* 0x0002620000000800 */
[----:B------:R-:W-:Y:S01]  /*12a60*/  F2FP.BF16.PACK_AB R4, R205, R206 ;  /* 0x000000cecd04723e */ /* 0x000fe200000010ff */
[----:B------:R-:W-:Y:S01]  /*12a70*/  IMAD.MOV.U32 R137, RZ, RZ, R21 ;  /* 0x000000ffff897224 */ /* 0x000fe200078e0015 */
[----:B------:R-:W-:Y:S01]  /*12a80*/  F2FP.BF16.PACK_AB R5, R133, R134 ;  /* 0x000000868505723e */ /* 0x000fe200000010ff */
[----:B------:R-:W-:Y:S01]  /*12a90*/  FADD.FTZ R2, R9, R2 ;  /* 0x0000000209027221 */ /* 0x000fe20000010000 */
[----:B------:R-:W-:Y:S01]  /*12aa0*/  F2FP.BF16.PACK_AB R6, R135, R204 ;  /* 0x000000cc8706723e */ /* 0x000fe200000010ff */
[----:B------:R-:W-:Y:S01]  /*12ab0*/  IMAD.MOV.U32 R9, RZ, RZ, R160 ;  /* 0x000000ffff097224 */ /* 0x000fe200078e00a0 */
[----:B------:R-:W-:Y:S01]  /*12ac0*/  F2FP.BF16.PACK_AB R7, R131, R132 ;  /* 0x000000848307723e */ /* 0x000fe200000010ff */
[----:B------:R-:W-:Y:S01]  /*12ad0*/  IMAD.MOV.U32 R21, RZ, RZ, R19 ;  /* 0x000000ffff157224 */ /* 0x000fe200078e0013 */
[----:B------:R-:W-:Y:S02]  /*12ae0*/  MOV R20, R136 ;  /* 0x0000008800147202 */ /* 0x000fe40000000f00 */
[----:B------:R-:W-:-:S02]  /*12af0*/  MOV R160, R138 ;  /* 0x0000008a00a07202 */ /* 0x000fc40000000f00 */
[----:B------:R-:W-:Y:S02]  /*12b00*/  MOV R136, R18 ;  /* 0x0000001200887202 */ /* 0x000fe40000000f00 */
[----:B------:R-:W-:Y:S01]  /*12b10*/  MOV R138, R22 ;  /* 0x00000016008a7202 */ /* 0x000fe20000000f00 */
[----:B------:R-:W-:Y:S01]  /*12b20*/  IMAD.MOV.U32 R22, RZ, RZ, R23 ;  /* 0x000000ffff167224 */ /* 0x000fe200078e0017 */
[----:B------:R-:W-:Y:S01]  /*12b30*/  MOV R18, R121 ;  /* 0x0000007900127202 */ /* 0x000fe20000000f00 */
[----:B------:R-:W-:Y:S01]  /*12b40*/  FADD.FTZ R3, R237, R155 ;  /* 0x0000009bed037221 */ /* 0x000fe20000010000 */
[----:B------:R-:W-:Y:S01]  /*12b50*/  MOV R19, R232 ;  /* 0x000000e800137202 */ /* 0x000fe20000000f00 */
[----:B------:R-:W-:Y:S01]  /*12b60*/  IMAD.MOV.U32 R155, RZ, RZ, R101 ;  /* 0x000000ffff9b7224 */ /* 0x000fe200078e0065 */
[----:B------:R-:W-:Y:S01]  /*12b70*/  MOV R23, R137 ;  /* 0x0000008900177202 */ /* 0x000fe20000000f00 */
[----:B--2---:R-:W-:Y:S01]  /*12b80*/  HMMA.16816.F32.BF16 R84, R4, R14, R64 ;  /* 0x0000000e0454723c */ /* 0x004fe20000041840 */
[----:B------:R-:W-:-:S02]  /*12b90*/  MOV R140, R100 ;  /* 0x00000064008c7202 */ /* 0x000fc40000000f00 */
[----:B------:R-:W-:Y:S02]  /*12ba0*/  MOV R154, R102 ;  /* 0x00000066009a7202 */ /* 0x000fe40000000f00 */
[----:B------:R-:W-:-:S03]  /*12bb0*/  MOV R153, R103 ;  /* 0x0000006700997202 */ /* 0x000fc60000000f00 */
[----:B------:R-:W-:Y:S01]  /*12bc0*/  HMMA.16816.F32.BF16 R80, R4, R24, R60 ;  /* 0x000000180450723c */ /* 0x000fe2000004183c */
[----:B------:R-:W-:Y:S01]  /*12bd0*/  MOV R137, R20 ;  /* 0x0000001400897202 */ /* 0x000fe20000000f00 */
[----:B------:R-:W-:Y:S01]  /*12be0*/  IMAD.MOV.U32 R20, RZ, RZ, R21 ;  /* 0x000000ffff147224 */ /* 0x000fe200078e0015 */
[----:B------:R-:W-:Y:S01]  /*12bf0*/  MOV R21, R18 ;  /* 0x0000001200157202 */ /* 0x000fe20000000f00 */
[----:B------:R-:W-:Y:S01]  /*12c00*/  FADD.FTZ R0, R231, R0 ;  /* 0x00000000e7007221 */ /* 0x000fe20000010000 */
[----:B------:R-:W-:-:S03]  /*12c10*/  MOV R18, R19 ;  /* 0x0000001300127202 */ /* 0x000fc60000000f00 */
[----:B------:R-:W-:Y:S01]  /*12c20*/  HMMA.16816.F32.BF16 R76, R4, R26, R56 ;  /* 0x0000001a044c723c */ /* 0x000fe20000041838 */
[----:B------:R-:W-:Y:S01]  /*12c30*/  IMAD.MOV.U32 R19, RZ, RZ, R16 ;  /* 0x000000ffff137224 */ /* 0x000fe200078e0010 */
[----:B------:R-:W-:-:S06]  /*12c40*/  MOV R16, R224 ;  /* 0x000000e000107202 */ /* 0x000fcc0000000f00 */
[C---:B----4-:R-:W-:Y:S01]  /*12c50*/  HMMA.16816.F32.BF16 R72, R4.reuse, R32, R52 ;  /* 0x000000200448723c */ /* 0x050fe20000041834 */
[----:B------:R2:W-:Y:S07]  /*12c60*/  MUFU.EX2 R123, R147 ;  /* 0x00000093007b7308 */ /* 0x0005ee0000000800 */
[C---:B------:R-:W-:Y:S01]  /*12c70*/  HMMA.16816.F32.BF16 R40, R4.reuse, R30, R36 ;  /* 0x0000001e0428723c */ /* 0x040fe20000041824 */
[----:B-1----:R-:W-:Y:S01]  /*12c80*/  MOV R161, R138 ;  /* 0x0000008a00a17202 */ /* 0x002fe20000000f00 */
[----:B------:R-:W-:Y:S01]  /*12c90*/  FADD.FTZ R2, R9, R2 ;  /* 0x0000000209027221 */ /* 0x000fe20000010000 */
[----:B------:R-:W1:Y:S01]  /*12ca0*/  MUFU.EX2 R122, R148 ;  /* 0x00000094007a7308 */ /* 0x000e620000000800 */
[----:B------:R4:W5:Y:S04]  /*12cb0*/  LDL.LU R237, [R1+0x114] ;  /* 0x0001140001ed7983 */ /* 0x0009680000300800 */
[----:B------:R-:W-:Y:S01]  /*12cc0*/  HMMA.16816.F32.BF16 R100, R4, R12, R68 ;  /* 0x0000000c0464723c */ /* 0x000fe20000041844 */
[----:B------:R-:W-:-:S07]  /*12cd0*/  FADD.FTZ R0, R160, R0 ;  /* 0x00000000a0007221 */ /* 0x000fce0000010000 */
[C---:B------:R-:W-:Y:S01]  /*12ce0*/  HMMA.16816.F32.BF16 R64, R4.reuse, R28, R44 ;  /* 0x0000001c0440723c */ /* 0x040fe2000004182c */
[----:B------:R-:W-:Y:S01]  /*12cf0*/  FADD.FTZ R60, R230, R8 ;  /* 0x00000008e63c7221 */ /* 0x000fe20000010000 */
[----:B------:R-:W-:Y:S01]  /*12d00*/  MOV R138, R23 ;  /* 0x00000017008a7202 */ /* 0x000fe20000000f00 */
[----:B---3--:R-:W-:Y:S01]  /*12d10*/  IMAD.MOV.U32 R163, RZ, RZ, R21 ;  /* 0x000000ffffa37224 */ /* 0x008fe200078e0015 */
[----:B------:R-:W-:Y:S01]  /*12d20*/  MOV R162, R20 ;  /* 0x0000001400a27202 */ /* 0x000fe20000000f00 */
[----:B------:R-:W-:Y:S01]  /*12d30*/  IMAD.MOV.U32 R174, RZ, RZ, R16 ;  /* 0x000000ffffae7224 */ /* 0x000fe200078e0010 */
[----:B------:R-:W-:Y:S01]  /*12d40*/  MOV R172, R18 ;  /* 0x0000001200ac7202 */ /* 0x000fe20000000f00 */
[----:B------:R-:W-:Y:S01]  /*12d50*/  MUFU.EX2 R121, R149 ;  /* 0x0000009500797308 */ /* 0x000fe20000000800 */
[----:B------:R-:W-:Y:S01]  /*12d60*/  HMMA.16816.F32.BF16 R68, R4, R34, R48 ;  /* 0x000000220444723c */ /* 0x000fe20000041830 */
[----:B------:R-:W-:Y:S01]  /*12d70*/  IMAD.MOV.U32 R160, RZ, RZ, R22 ;  /* 0x000000ffffa07224 */ /* 0x000fe200078e0016 */
[----:B------:R-:W-:Y:S01]  /*12d80*/  MOV R173, R19 ;  /* 0x0000001300ad7202 */ /* 0x000fe20000000f00 */
[----:B------:R-:W3:Y:S04]  /*12d90*/  LDSM.16.MT88.4 R20, [R225+0xb000] ;  /* 0x00b00000e114783b */ /* 0x000ee80000004200 */
[----:B------:R-:W-:Y:S01]  /*12da0*/  F2FP.BF16.PACK_AB R4, R130, R213 ;  /* 0x000000d58204723e */ /* 0x000fe200000010ff */
[----:B------:R-:W-:Y:S01]  /*12db0*/  LDSM.16.MT88.4 R8, [R227+0xb000] ;  /* 0x00b00000e308783b */ /* 0x000fe20000004200 */
[----:B------:R-:W-:-:S02]  /*12dc0*/  F2FP.BF16.PACK_AB R5, R126, R127 ;  /* 0x0000007f7e05723e */ /* 0x000fc400000010ff */
[----:B------:R-:W-:Y:S01]  /*12dd0*/  F2FP.BF16.PACK_AB R6, R128, R129 ;  /* 0x000000818006723e */ /* 0x000fe200000010ff */
[----:B------:R-:W-:Y:S01]  /*12de0*/  MUFU.EX2 R120, R150 ;  /* 0x0000009600787308 */ /* 0x000fe20000000800 */
[----:B------:R-:W-:Y:S01]  /*12df0*/  F2FP.BF16.PACK_AB R7, R124, R125 ;  /* 0x0000007d7c07723e */ /* 0x000fe200000010ff */
[----:B------:R-:W-:Y:S01]  /*12e00*/  FADD.FTZ R3, R235, R3 ;  /* 0x00000003eb037221 */ /* 0x000fe20000010000 */
[----:B--2---:R-:W-:Y:S01]  /*12e10*/  MOV R147, R17 ;  /* 0x0000001100937202 */ /* 0x004fe20000000f00 */
[----:B------:R4:W5:Y:S04]  /*12e20*/  LDL.LU R236, [R1+0x110] ;  /* 0x0001100001ec7983 */ /* 0x0009680000300800 */
[C---:B------:R-:W-:Y:S01]  /*12e30*/  HMMA.16816.F32.BF16 R56, R4.reuse, R12, R96 ;  /* 0x0000000c0438723c */ /* 0x040fe20000041860 */
[----:B------:R-:W2:Y:S07]  /*12e40*/  LDSM.16.MT88.4 R16, [R228+0xb000] ;  /* 0x00b00000e410783b */ /* 0x000eae0000004200 */
[C---:B------:R-:W-:Y:S01]  /*12e50*/  HMMA.16816.F32.BF16 R52, R4.reuse, R14, R92 ;  /* 0x0000000e0434723c */ /* 0x040fe2000004185c */
[----:B------:R-:W1:Y:S01]  /*12e60*/  LDSM.16.MT88.4 R12, [R226+0xb000] ;  /* 0x00b00000e20c783b */ /* 0x000e620000004200 */
[----:B------:R1:W-:Y:S06]  /*12e70*/  MUFU.EX2 R96, R151 ;  /* 0x0000009700607308 */ /* 0x0003ec0000000800 */
        /* <DEDUP_REMOVED lines=8> */
[----:B------:R-:W2:Y:S01]  /*12f00*/  MUFU.EX2 R95, R157 ;  /* 0x0000009d005f7308 */ /* 0x000ea20000000800 */
[----:B------:R-:W-:-:S02]  /*12f10*/  FADD.FTZ R2, R173, R2 ;  /* 0x00000002ad027221 */ /* 0x000fc40000010000 */
[----:B------:R-:W-:Y:S01]  /*12f20*/  FADD.FTZ R0, R172, R0 ;  /* 0x00000000ac007221 */ /* 0x000fe20000010000 */
[----:B------:R-:W-:Y:S01]  /*12f30*/  MOV R98, R146 ;  /* 0x0000009200627202 */ /* 0x000fe20000000f00 */
[----:B------:R-:W-:Y:S01]  /*12f40*/  IMAD.MOV.U32 R97, RZ, RZ, R144 ;  /* 0x000000ffff617224 */ /* 0x000fe200078e0090 */
[----:B------:R4:W5:Y:S02]  /*12f50*/  LDL.LU R235, [R1+0x10c] ;  /* 0x00010c0001eb7983 */ /* 0x0009640000300800 */
[----:B------:R-:W-:Y:S01]  /*12f60*/  MUFU.EX2 R94, R158 ;  /* 0x0000009e005e7308 */ /* 0x000fe20000000800 */
[C---:B------:R-:W-:Y:S01]  /*12f70*/  HMMA.16816.F32.BF16 R32, R4.reuse, R34, R108 ;  /* 0x000000220420723c */ /* 0x040fe2000004186c */
[----:B------:R-:W-:Y:S01]  /*12f80*/  MOV R99, R145 ;  /* 0x0000009100637202 */ /* 0x000fe20000000f00 */
[----:B-1----:R-:W1:Y:S05]  /*12f90*/  LDSM.16.MT88.4 R148, [R225+0xb800] ;  /* 0x00b80000e194783b */ /* 0x002e6a0000004200 */
[----:B------:R-:W1:Y:S01]  /*12fa0*/  MUFU.EX2 R93, R159 ;  /* 0x0000009f005d7308 */ /* 0x000e620000000800 */
[----:B------:R-:W-:Y:S07]  /*12fb0*/  HMMA.16816.F32.BF16 R28, R4, R30, R88 ;  /* 0x0000001e041c723c */ /* 0x000fee0000041858 */
[----:B------:R-:W-:Y:S01]  /*12fc0*/  MUFU.EX2 R92, R175 ;  /* 0x000000af005c7308 */ /* 0x000fe20000000800 */
[----:B------:R-:W-:-:S02]  /*12fd0*/  FADD.FTZ R3, R229, R3 ;  /* 0x00000003e5037221 */ /* 0x000fc40000010000 */
        /* <DEDUP_REMOVED lines=11> */
[----:B------:R-:W-:-:S02]  /*13090*/  MOV R104, R193 ;  /* 0x000000c100687202 */ /* 0x000fc40000000f00 */
[----:B------:R-:W-:Y:S01]  /*130a0*/  MOV R105, R139 ;  /* 0x0000008b00697202 */ /* 0x000fe20000000f00 */
[----:B------:R-:W-:Y:S01]  /*130b0*/  MUFU.EX2 R90, R178 ;  /* 0x000000b2005a7308 */ /* 0x000fe20000000800 */
[----:B------:R-:W-:Y:S01]  /*130c0*/  IMAD.MOV.U32 R106, RZ, RZ, R156 ;  /* 0x000000ffff6a7224 */ /* 0x000fe200078e009c */
[----:B------:R-:W-:Y:S01]  /*130d0*/  MOV R113, R153 ;  /* 0x0000009900717202 */ /* 0x000fe20000000f00 */
[----:B------:R-:W-:Y:S01]  /*130e0*/  IMAD.MOV.U32 R112, RZ, RZ, R154 ;  /* 0x000000ffff707224 */ /* 0x000fe200078e009a */
[----:B------:R-:W-:Y:S01]  /*130f0*/  MOV R114, R152 ;  /* 0x0000009800727202 */ /* 0x000fe20000000f00 */
[----:B------:R4:W5:Y:S03]  /*13100*/  LDL.LU R234, [R1+0x108] ;  /* 0x0001080001ea7983 */ /* 0x0009660000300800 */
[----:B------:R-:W-:Y:S08]  /*13110*/  MUFU.EX2 R89, R188 ;  /* 0x000000bc00597308 */ /* 0x000ff00000000800 */
[----:B------:R-:W4:Y:S01]  /*13120*/  MUFU.EX2 R88, R177 ;  /* 0x000000b100587308 */ /* 0x000f220000000800 */
[----:B------:R-:W-:-:S02]  /*13130*/  F2FP.BF16.PACK_AB R4, R122, R123 ;  /* 0x0000007b7a04723e */ /* 0x000fc400000010ff */
[----:B--2---:R-:W-:Y:S02]  /*13140*/  F2FP.BF16.PACK_AB R5, R95, R96 ;  /* 0x000000605f05723e */ /* 0x004fe400000010ff */
[----:B------:R-:W-:Y:S02]  /*13150*/  F2FP.BF16.PACK_AB R6, R120, R121 ;  /* 0x000000797806723e */ /* 0x000fe400000010ff */
[----:B-1----:R-:W-:Y:S01]  /*13160*/  F2FP.BF16.PACK_AB R7, R93, R94 ;  /* 0x0000005e5d07723e */ /* 0x002fe200000010ff */
[----:B------:R-:W-:Y:S01]  /*13170*/  FADD.FTZ R3, R174, R3 ;  /* 0x00000003ae037221 */ /* 0x000fe20000010000 */
[----:B------:R-:W-:Y:S01]  /*13180*/  MOV R111, R155 ;  /* 0x0000009b006f7202 */ /* 0x000fe20000000f00 */
[----:B------:R-:W-:Y:S01]  /*13190*/  FADD.FTZ R24, R163, R24 ;  /* 0x00000018a3187221 */ /* 0x000fe20000010000 */
[----:B------:R-:W-:Y:S01]  /*131a0*/  MOV R107, R161 ;  /* 0x000000a1006b7202 */ /* 0x000fe20000000f00 */
[----:B------:R-:W-:Y:S01]  /*131b0*/  IMAD.MOV.U32 R143, RZ, RZ, R180 ;  /* 0x000000ffff8f7224 */ /* 0x000fe200078e00b4 */
[----:B------:R-:W-:Y:S01]  /*131c0*/  MUFU.EX2 R27, R164 ;  /* 0x000000a4001b7308 */ /* 0x000fe20000000800 */
[C---:B---3--:R-:W-:Y:S01]  /*131d0*/  HMMA.16816.F32.BF16 R100, R4.reuse, R20, R100 ;  /* 0x000000140464723c */ /* 0x048fe20000041864 */
[----:B------:R-:W-:Y:S01]  /*131e0*/  FADD.FTZ R3, R162, R3 ;  /* 0x00000003a2037221 */ /* 0x000fe20000010000 */
[----:B------:R-:W-:Y:S01]  /*131f0*/  MOV R163, R182 ;  /* 0x000000b600a37202 */ /* 0x000fe20000000f00 */
[----:B------:R1:W5:Y:S05]  /*13200*/  LDL.LU R233, [R1+0x104] ;  /* 0x0001040001e97983 */ /* 0x00036a0000300800 */
[----:B------:R-:W-:Y:S01]  /*13210*/  HMMA.16816.F32.BF16 R84, R4, R22, R84 ;  /* 0x000000160454723c */ /* 0x000fe20000041854 */
[----:B------:R-:W-:-:S07]  /*13220*/  MOV R162, R183 ;  /* 0x000000b700a27202 */ /* 0x000fce0000000f00 */
[C---:B------:R-:W-:Y:S08]  /*13230*/  HMMA.16816.F32.BF16 R80, R4.reuse, R16, R80 ;  /* 0x000000100450723c */ /* 0x040ff00000041850 */
[C---:B------:R-:W-:Y:S08]  /*13240*/  HMMA.16816.F32.BF16 R76, R4.reuse, R18, R76 ;  /* 0x00000012044c723c */ /* 0x040ff0000004184c */
[C---:B------:R-:W-:Y:S08]  /*13250*/  HMMA.16816.F32.BF16 R72, R4.reuse, R12, R72 ;  /* 0x0000000c0448723c */ /* 0x040ff00000041848 */
[C---:B------:R-:W-:Y:S08]  /*13260*/  HMMA.16816.F32.BF16 R68, R4.reuse, R14, R68 ;  /* 0x0000000e0444723c */ /* 0x040ff00000041844 */
[C---:B------:R-:W-:Y:S08]  /*13270*/  HMMA.16816.F32.BF16 R64, R4.reuse, R8, R64 ;  /* 0x000000080440723c */ /* 0x040ff00000041840 */
[----:B------:R-:W-:Y:S01]  /*13280*/  HMMA.16816.F32.BF16 R40, R4, R10, R40 ;  /* 0x0000000a0428723c */ /* 0x000fe20000041828 */
[----:B------:R-:W-:Y:S01]  /*13290*/  FADD.FTZ R3, R172, R3 ;  /* 0x00000003ac037221 */ /* 0x000fe20000010000 */
[----:B------:R-:W-:Y:S01]  /*132a0*/  MUFU.EX2 R26, R165 ;  /* 0x000000a5001a7308 */ /* 0x000fe20000000800 */
[----:B------:R-:W-:Y:S04]  /*132b0*/  LDSM.16.MT88.4 R180, [R226+0xb800] ;  /* 0x00b80000e2b4783b */ /* 0x000fe80000004200 */
[----:B------:R-:W-:Y:S01]  /*132c0*/  F2FP.BF16.PACK_AB R4, R91, R92 ;  /* 0x0000005c5b04723e */ /* 0x000fe200000010ff */
[----:B------:R1:W5:Y:S01]  /*132d0*/  LDL.LU R232, [R1+0x100] ;  /* 0x0001000001e87983 */ /* 0x0003620000300800 */
[----:B----4-:R-:W-:-:S02]  /*132e0*/  F2FP.BF16.PACK_AB R5, R63, R88 ;  /* 0x000000583f05723e */ /* 0x010fc400000010ff */
[----:B------:R-:W-:Y:S01]  /*132f0*/  F2FP.BF16.PACK_AB R6, R89, R90 ;  /* 0x0000005a5906723e */ /* 0x000fe200000010ff */
[----:B------:R-:W-:Y:S01]  /*13300*/  MUFU.EX2 R25, R166 ;  /* 0x000000a600197308 */ /* 0x000fe20000000800 */
[----:B------:R-:W-:Y:S01]  /*13310*/  F2FP.BF16.PACK_AB R7, R61, R62 ;  /* 0x0000003e3d07723e */ /* 0x000fe200000010ff */
[----:B------:R1:W5:Y:S04]  /*13320*/  LDL.LU R231, [R1+0xfc] ;  /* 0x0000fc0001e77983 */ /* 0x0003680000300800 */
[----:B------:R1:W5:Y:S02]  /*13330*/  LDL.LU R230, [R1+0xf8] ;  /* 0x0000f80001e67983 */ /* 0x0003640000300800 */
        /* <DEDUP_REMOVED lines=8> */
[----:B------:R-:W2:Y:S01]  /*133c0*/  MUFU.EX2 R18, R191 ;  /* 0x000000bf00127308 */ /* 0x000ea20000000800 */
[----:B------:R-:W-:Y:S04]  /*133d0*/  LDSM.16.MT88.4 R12, [R227+0xb800] ;  /* 0x00b80000e30c783b */ /* 0x000fe80000004200 */
[----:B------:R1:W5:Y:S01]  /*133e0*/  LDL.LU R229, [R1+0xf4] ;  /* 0x0000f40001e57983 */ /* 0x0003620000300800 */
[----:B------:R-:W-:-:S02]  /*133f0*/  FADD.FTZ R4, R173, R24 ;  /* 0x00000018ad047221 */ /* 0x000fc40000010000 */
[----:B------:R-:W-:Y:S02]  /*13400*/  FADD.FTZ R6, R163, R2 ;  /* 0x00000002a3067221 */ /* 0x000fe40000010000 */
[----:B------:R-:W-:Y:S01]  /*13410*/  FADD.FTZ R5, R162, R0 ;  /* 0x00000000a2057221 */ /* 0x000fe20000010000 */
[----:B------:R-:W3:Y:S01]  /*13420*/  MUFU.EX2 R10, R214 ;  /* 0x000000d6000a7308 */ /* 0x000ee20000000800 */
[----:B------:R-:W-:Y:S01]  /*13430*/  FADD.FTZ R2, R115, R4 ;  /* 0x0000000473027221 */ /* 0x000fe20000010000 */
[----:B------:R1:W5:Y:S01]  /*13440*/  LDL.LU R224, [R1+0xf0] ;  /* 0x0000f00001e07983 */ /* 0x0003620000300800 */
[----:B------:R-:W-:Y:S02]  /*13450*/  FADD.FTZ R0, R116, R3 ;  /* 0x0000000374007221 */ /* 0x000fe40000010000 */
[----:B------:R-:W-:Y:S02]  /*13460*/  FADD.FTZ R4, R117, R6 ;  /* 0x0000000675047221 */ /* 0x000fe40000010000 */
[----:B------:R-:W-:-:S02]  /*13470*/  FADD.FTZ R3, R118, R5 ;  /* 0x0000000576037221 */ /* 0x000fc40000010000 */
[----:B------:R-:W-:Y:S02]  /*13480*/  FADD.FTZ R2, R119, R2 ;  /* 0x0000000277027221 */ /* 0x000fe40000010000 */
[----:B------:R-:W-:Y:S02]  /*13490*/  FADD.FTZ R0, R104, R0 ;  /* 0x0000000068007221 */ /* 0x000fe40000010000 */
[----:B------:R-:W-:Y:S01]  /*134a0*/  FADD.FTZ R5, R105, R4 ;  /* 0x0000000469057221 */ /* 0x000fe20000010000 */
[----:B------:R-:W-:Y:S01]  /*134b0*/  MOV R116, R142 ;  /* 0x0000008e00747202 */ /* 0x000fe20000000f00 */
[----:B------:R-:W-:Y:S01]  /*134c0*/  FADD.FTZ R4, R106, R3 ;  /* 0x000000036a047221 */ /* 0x000fe20000010000 */
[----:B------:R-:W-:Y:S01]  /*134d0*/  MOV R117, R143 ;  /* 0x0000008f00757202 */ /* 0x000fe20000000f00 */
[----:B------:R-:W-:Y:S02]  /*134e0*/  IMAD.MOV.U32 R115, RZ, RZ, R141 ;  /* 0x000000ffff737224 */ /* 0x000fe400078e008d */
[----:B------:R-:W-:-:S02]  /*134f0*/  FADD.FTZ R2, R111, R2 ;  /* 0x000000026f027221 */ /* 0x000fc40000010000 */
[----:B------:R-:W-:Y:S01]  /*13500*/  FADD.FTZ R0, R112, R0 ;  /* 0x0000000070007221 */ /* 0x000fe20000010000 */
[----:B------:R-:W-:Y:S01]  /*13510*/  MOV R119, R198 ;  /* 0x000000c600777202 */ /* 0x000fe20000000f00 */
[----:B------:R-:W-:Y:S01]  /*13520*/  FADD.FTZ R5, R113, R5 ;  /* 0x0000000571057221 */ /* 0x000fe20000010000 */
[----:B------:R-:W-:Y:S01]  /*13530*/  MOV R104, R199 ;  /* 0x000000c700687202 */ /* 0x000fe20000000f00 */
[----:B------:R-:W-:Y:S02]  /*13540*/  IMAD.MOV.U32 R118, RZ, RZ, R197 ;  /* 0x000000ffff767224 */ /* 0x000fe400078e00c5 */
[----:B------:R-:W-:Y:S02]  /*13550*/  FADD.FTZ R4, R114, R4 ;  /* 0x0000000472047221 */ /* 0x000fe40000010000 */
[----:B------:R-:W-:Y:S02]  /*13560*/  FADD.FTZ R2, R115, R2 ;  /* 0x0000000273027221 */ /* 0x000fe40000010000 */
[----:B------:R-:W-:Y:S01]  /*13570*/  FADD.FTZ R0, R116, R0 ;  /* 0x0000000074007221 */ /* 0x000fe20000010000 */
[----:B------:R-:W-:Y:S01]  /*13580*/  MOV R106, R140 ;  /* 0x0000008c006a7202 */ /* 0x000fe20000000f00 */
[----:B------:R-:W-:-:S02]  /*13590*/  IMAD.MOV.U32 R105, RZ, RZ, R196 ;  /* 0x000000ffff697224 */ /* 0x000fc400078e00c4 */
        /* <DEDUP_REMOVED lines=45> */
[----:B------:R-:W-:Y:S01]  /*13870*/  FADD.FTZ R4, R88, R4 ;  /* 0x0000000458047221 */ /* 0x000fe20000010000 */
[----:B------:R-:W4:Y:S01]  /*13880*/  MUFU.EX2 R22, R168 ;  /* 0x000000a800167308 */ /* 0x000f220000000800 */
[----:B------:R-:W-:Y:S02]  /*13890*/  FADD.FTZ R2, R123, R2 ;  /* 0x000000027b027221 */ /* 0x000fe40000010000 */
[----:B------:R-:W-:-:S02]  /*138a0*/  FADD.FTZ R0, R96, R0 ;  /* 0x0000000060007221 */ /* 0x000fc40000010000 */
[----:B------:R-:W-:Y:S02]  /*138b0*/  FADD.FTZ R5, R91, R5 ;  /* 0x000000055b057221 */ /* 0x000fe40000010000 */
        /* <DEDUP_REMOVED lines=15> */
[----:B------:R-:W-:-:S07]  /*139b0*/  FADD.FTZ R0, R93, R0 ;  /* 0x000000005d007221 */ /* 0x000fce0000010000 */
[----:B------:R1:W-:Y:S01]  /*139c0*/  MUFU.EX2 R23, R167 ;  /* 0x000000a700177308 */ /* 0x0003e20000000800 */
[----:B--2---:R-:W-:-:S07]  /*139d0*/  FADD.FTZ R5, R18, R5 ;  /* 0x0000000512057221 */ /* 0x004fce0000010000 */
[----:B------:R-:W2:Y:S01]  /*139e0*/  MUFU.EX2 R20, R170 ;  /* 0x000000aa00147308 */ /* 0x000ea20000000800 */
[----:B---3--:R-:W-:Y:S01]  /*139f0*/  FADD.FTZ R4, R10, R4 ;  /* 0x000000040a047221 */ /* 0x008fe20000010000 */
[----:B-1----:R-:W1:Y:S06]  /*13a00*/  LDSM.16.MT88.4 R164, [R228+0xb800] ;  /* 0x00b80000e4a4783b */ /* 0x002e6c0000004200 */
[----:B------:R-:W3:Y:S01]  /*13a10*/  MUFU.EX2 R11, R220 ;  /* 0x000000dc000b7308 */ /* 0x000ee20000000800 */
[----:B------:R-:W-:-:S07]  /*13a20*/  FADD.FTZ R2, R27, R2 ;  /* 0x000000021b027221 */ /* 0x000fce0000010000 */
[----:B------:R-:W2:Y:S01]  /*13a30*/  MUFU.EX2 R7, R219 ;  /* 0x000000db00077308 */ /* 0x000ea20000000800 */
[----:B----4-:R-:W-:Y:S02]  /*13a40*/  FADD.FTZ R0, R22, R0 ;  /* 0x0000000016007221 */ /* 0x010fe40000010000 */
        /* <DEDUP_REMOVED lines=8> */
[----:B--2---:R-:W-:Y:S02]  /*13ad0*/  FADD.FTZ R0, R20, R0 ;  /* 0x0000000014007221 */ /* 0x004fe40000010000 */
[----:B---3--:R-:W-:Y:S02]  /*13ae0*/  FADD.FTZ R5, R11, R5 ;  /* 0x000000050b057221 */ /* 0x008fe40000010000 */
[----:B------:R-:W-:Y:S02]  /*13af0*/  FADD.FTZ R4, R7, R4 ;  /* 0x0000000407047221 */ /* 0x000fe40000010000 */
[----:B------:R-:W-:Y:S02]  /*13b00*/  FADD.FTZ R2, R23, R2 ;  /* 0x0000000217027221 */ /* 0x000fe40000010000 */
        /* <DEDUP_REMOVED lines=16> */
[----:B------:R-:W-:-:S04]  /*13c10*/  IMAD.MOV.U32 R3, RZ, RZ, R200 ;  /* 0x000000ffff037224 */ /* 0x000fc800078e00c8 */
[----:B------:R-:W-:Y:S01]  /*13c20*/  HMMA.16816.F32.BF16 R144, R192, R150, R84 ;  /* 0x00000096c090723c */ /* 0x000fe20000041854 */
[----:B------:R-:W-:-:S07]  /*13c30*/  @P0 MOV R3, R200 ;  /* 0x000000c800030202 */ /* 0x000fce0000000f00 */
[C---:B-1----:R-:W-:Y:S08]  /*13c40*/  HMMA.16816.F32.BF16 R156, R192.reuse, R164, R80 ;  /* 0x000000a4c09c723c */ /* 0x042ff00000041850 */
[C---:B------:R-:W-:Y:S08]  /*13c50*/  HMMA.16816.F32.BF16 R160, R192.reuse, R166, R76 ;  /* 0x000000a6c0a0723c */ /* 0x040ff0000004184c */
[C---:B------:R-:W-:Y:S08]  /*13c60*/  HMMA.16816.F32.BF16 R172, R192.reuse, R180, R72 ;  /* 0x000000b4c0ac723c */ /* 0x040ff00000041848 */
[----:B------:R-:W-:Y:S01]  /*13c70*/  HMMA.16816.F32.BF16 R176, R192, R182, R68 ;  /* 0x000000b6c0b0723c */ /* 0x000fe20000041844 */
[----:B------:R-:W-:-:S02]  /*13c80*/  MOV R73, R202 ;  /* 0x000000ca00497202 */ /* 0x000fc40000000f00 */
[----:B------:R-:W-:-:S05]  /*13c90*/  MOV R74, R203 ;  /* 0x000000cb004a7202 */ /* 0x000fca0000000f00 */
[----:B------:R-:W-:Y:S01]  /*13ca0*/  HMMA.16816.F32.BF16 R140, R196, R148, R56 ;  /* 0x00000094c48c723c */ /* 0x000fe20000041838 */
[----:B------:R-:W-:Y:S01]  /*13cb0*/  MOV R72, R201 ;  /* 0x000000c900487202 */ /* 0x000fe20000000f00 */
[----:B------:R-:W-:Y:S01]  /*13cc0*/  @P0 IMAD.MOV.U32 R74, RZ, RZ, R203 ;  /* 0x000000ffff4a0224 */ /* 0x000fe200078e00cb */
[----:B------:R-:W-:-:S05]  /*13cd0*/  @P0 MOV R73, R202 ;  /* 0x000000ca00490202 */ /* 0x000fca0000000f00 */
[----:B------:R-:W-:Y:S01]  /*13ce0*/  HMMA.16816.F32.BF16 R152, R196, R164, R48 ;  /* 0x000000a4c498723c */ /* 0x000fe20000041830 */
[----:B------:R-:W-:-:S07]  /*13cf0*/  @P0 MOV R72, R201 ;  /* 0x000000c900480202 */ /* 0x000fce0000000f00 */
        /* <DEDUP_REMOVED lines=9> */
.L_x_264:
[----:B--2---:R-:W-:-:S12]  /*13d90*/  UIADD3 UR33, UR8, -0x1, URZ ;  /* 0xffffffff08217890 */ /* 0x004fd8000fffe03f */
.L_x_268:
[----:B--2---:R-:W-:-:S13]  /*13da0*/  ISETP.LE.AND P0, PT, RZ, UR33, PT ;  /* 0x00000021ff007c0c */ /* 0x004fda000bf03270 */
        /* <DEDUP_REMOVED lines=47> */
.L_x_272:
        /* <DEDUP_REMOVED lines=9> */
[----:B------:R-:W-:Y:S02]  /*14130*/  IMAD.U32 R0, RZ, RZ, UR54 ;  /* 0x00000036ff007e24 */ /* 0x000fe4000f8e00ff */
[----:B------:R-:W-:Y:S01]  /*14140*/  IMAD.U32 R5, RZ, RZ, UR54 ;  /* 0x00000036ff057e24 */ /* 0x000fe2000f8e00ff */
[----:B------:R-:W-:Y:S02]  /*14150*/  UIADD3 UR7, UR55, UR7, URZ ;  /* 0x0000000737077290 */ /* 0x000fe4000fffe03f */
[----:B--2---:R-:W-:Y:S04]  /*14160*/  LEA R0, P3, R0, R2, 0x7 ;  /* 0x0000000200007211 */ /* 0x004fe800078638ff */
[----:B------:R-:W-:Y:S01]  /*14170*/  IMAD.U32 R2, RZ, RZ, UR7 ;  /* 0x00000007ff027e24 */ /* 0x000fe2000f8e00ff */
[----:B------:R-:W-:Y:S04]  /*14180*/  @!P0 IADD3 R3, P2, R0, UR25, RZ ;  /* 0x0000001900038c10 */ /* 0x000fe8000ff5e0ff */
        /* <DEDUP_REMOVED lines=41> */
[C---:B------:R-:W-:Y:S02]  /*14420*/  @!P0 IADD3.X R9, R2.reuse, UR21, RZ, P4, !PT ;  /* 0x0000001502098c10 */ /* 0x040fe4000a7fe4ff */
        /* <DEDUP_REMOVED lines=29> */
.L_x_270:
[----:B------:R-:W2:Y:S01]  /*14600*/  LDL.64 R4, [R1+0xc0] ;  /* 0x0000c00001047983 */ /* 0x000ea20000100a00 */
[----:B------:R-:W-:Y:S04]  /*14610*/  DEPBAR.LE SB0, 0x0 ;  /* 0x000080000000791a */ /* 0x000fe80000000000 */
[----:B-1----:R-:W-:Y:S01]  /*14620*/  MOV R2, UR33 ;  /* 0x0000002100027c02 */ /* 0x002fe20008000f00 */
[----:B------:R-:W-:Y:S01]  /*14630*/  BAR.SYNC.DEFER_BLOCKING 0x0 ;  /* 0x0000000000007b1d */ /* 0x000fe20000010000 */
[----:B------:R-:W-:Y:S02]  /*14640*/  USHF.R.S32.HI UR5, URZ, 0x1f, UR33 ;  /* 0x0000001f3f057899 */ /* 0x000fe40008011421 */
[----:B------:R-:W-:Y:S04]  /*14650*/  UIMAD UR4, UR26, UR33, URZ ;  /* 0x000000211a0472a4 */ /* 0x000fe8000f8e023f */
        /* <DEDUP_REMOVED lines=21> */
[----:B------:R-:W-:Y:S02]  /*147b0*/  @!P0 IADD3 R7, P4, R2, UR12, RZ ;  /* 0x0000000c02078c10 */ /* 0x000fe4000ff9e0ff */
[----:B------:R-:W-:Y:S01]  /*147c0*/  @!P0 LEA.HI.X R11, R5, c[0x0][0x174], R8, 0x1, P5 ;  /* 0x00005d00050b8a11 */ /* 0x000fe200028f0c08 */
[----:B------:R-:W-:Y:S01]  /*147d0*/  @P0 STS.128 [R243+0x8800], RZ ;  /* 0x008800fff3000388 */ /* 0x000fe20000000c00 */
[----:B------:R-:W-:Y:S02]  /*147e0*/  @!P0 IADD3.X R5, R0, UR11, RZ, P4, !PT ;  /* 0x0000000b00058c10 */ /* 0x000fe4000a7fe4ff */
[C---:B------:R-:W-:Y:S02]  /*147f0*/  @!P0 LEA R8, P4, R7.reuse, c[0x0][0x170], 0x1 ;  /* 0x00005c0007088a11 */ /* 0x040fe400078808ff */
[----:B------:R-:W-:Y:S02]  /*14800*/  @!P0 IADD3 R18, P3, R2, UR48, RZ ;  /* 0x0000003002128c10 */ /* 0x000fe4000ff7e0ff */
[----:B------:R-:W-:Y:S01]  /*14810*/  @!P0 LEA.HI.X R9, R7, c[0x0][0x174], R5, 0x1, P4 ;  /* 0x00005d0007098a11 */ /* 0x000fe200020f0c05 */
[----:B------:R-:W-:Y:S01]  /*14820*/  @!PT LDS RZ, [RZ] ;  /* 0x00000000fffff984 */ /* 0x000fe20000000800 */
[----:B------:R-:W-:Y:S01]  /*14830*/  @!PT LDS RZ, [RZ] ;  /* 0x00000000fffff984 */ /* 0x000fe20000000800 */
[----:B------:R-:W-:Y:S01]  /*14840*/  @!PT LDS RZ, [RZ] ;  /* 0x00000000fffff984 */ /* 0x000fe20000000800 */
[----:B------:R2:W-:Y:S01]  /*14850*/  @!P0 LDGSTS.E.BYPASS.LTC128B.128 [R243+0x8800], [R16.64] ;  /* 0x0880000010f38fae */ /* 0x0005e2000b901d74 */
[----:B------:R-:W-:Y:S02]  /*14860*/  @!P0 IADD3.X R20, R0, UR13, RZ, P3, !PT ;  /* 0x0000000d00148c10 */ /* 0x000fe40009ffe4ff */
[----:B------:R-:W-:Y:S02]  /*14870*/  @!P0 LEA R6, P3, R18, c[0x0][0x170], 0x1 ;  /* 0x00005c0012068a11 */ /* 0x000fe400078608ff */
        /* <DEDUP_REMOVED lines=12> */
[C---:B------:R-:W-:Y:S04]  /*14940*/  @!P0 LEA R2, P1, R3.reuse, c[0x0][0x170], 0x1 ;  /* 0x00005c0003028a11 */ /* 0x040fe800078208ff */
[----:B------:R-:W-:Y:S01]  /*14950*/  @!P0 LEA.HI.X R3, R3, c[0x0][0x174], R0, 0x1, P1 ;  /* 0x00005d0003038a11 */ /* 0x000fe200008f0c00 */
[----:B------:R-:W-:Y:S01]  /*14960*/  @P0 STS.128 [R243+0x9800], RZ ;  /* 0x009800fff3000388 */ /* 0x000fe20000000c00 */
[----:B------:R-:W-:Y:S07]  /*14970*/  ISETP.LT.AND P1, PT, RZ, UR33, PT ;  /* 0x00000021ff007c0c */ /* 0x000fee000bf21270 */
[----:B------:R-:W-:Y:S01]  /*14980*/  @!PT LDS RZ, [RZ] ;  /* 0x00000000fffff984 */ /* 0x000fe20000000800 */
[----:B------:R-:W-:Y:S01]  /*14990*/  @!PT LDS RZ, [RZ] ;  /* 0x00000000fffff984 */ /* 0x000fe20000000800 */
[----:B------:R-:W-:Y:S01]  /*149a0*/  @!PT LDS RZ, [RZ] ;  /* 0x00000000fffff984 */ /* 0x000fe20000000800 */
[----:B------:R3:W-:Y:S08]  /*149b0*/  @!P0 LDGSTS.E.BYPASS.LTC128B.128 [R243+0x9800], [R10.64] ;  /* 0x098000000af38fae */ /* 0x0007f0000b901d74 */
[----:B------:R-:W-:Y:S08]  /*149c0*/  @P0 STS.128 [R243+0xa000], RZ ;  /* 0x00a000fff3000388 */ /* 0x000ff00000000c00 */
        /* <DEDUP_REMOVED lines=19> */
[----:B------:R-:W-:Y:S08]  /*14b00*/  LDSM.16.M88.4 R128, [R231] ;  /* 0x00000000e780783b */ /* 0x000ff00000000200 */
[----:B--2---:R-:W4:Y:S08]  /*14b10*/  LDSM.16.M88.4 R16, [R224+0x4000] ;  /* 0x00400000e010783b */ /* 0x004f300000000200 */
[----:B------:R-:W3:Y:S08]  /*14b20*/  LDSM.16.M88.4 R124, [R231+0x2000] ;  /* 0x00200000e77c783b */ /* 0x000ef00000000200 */
[----:B------:R-:W2:Y:S08]  /*14b30*/  LDSM.16.M88.4 R32, [R224+0x4800] ;  /* 0x00480000e020783b */ /* 0x000eb00000000200 */
[----:B------:R-:W2:Y:S08]  /*14b40*/  LDSM.16.M88.4 R48, [R224+0x5000] ;  /* 0x00500000e030783b */ /* 0x000eb00000000200 */
[----:B------:R-:W2:Y:S01]  /*14b50*/  LDSM.16.M88.4 R64, [R224+0x5800] ;  /* 0x00580000e040783b */ /* 0x000ea20000000200 */
[-C--:B----4-:R-:W-:Y:S07]  /*14b60*/  HMMA.16816.F32.BF16 R4, R128, R16.reuse, RZ ;  /* 0x000000108004723c */ /* 0x090fee00000418ff */
[----:B------:R-:W4:Y:S01]  /*14b70*/  LDSM.16.M88.4 R80, [R224+0x6000] ;  /* 0x00600000e050783b */ /* 0x000f220000000200 */
[C---:B---3--:R-:W-:Y:S07]  /*14b80*/  HMMA.16816.F32.BF16 R8, R124.reuse, R16, RZ ;  /* 0x000000107c08723c */ /* 0x048fee00000418ff */
[----:B------:R-:W3:Y:S01]  /*14b90*/  LDSM.16.M88.4 R96, [R224+0x6800] ;  /* 0x00680000e060783b */ /* 0x000ee20000000200 */
[-C--:B-1----:R-:W-:Y:S07]  /*14ba0*/  HMMA.16816.F32.BF16 R12, R124, R18.reuse, RZ ;  /* 0x000000127c0c723c */ /* 0x082fee00000418ff */
[----:B------:R-:W0:Y:S01]  /*14bb0*/  LDGDEPBAR ;  /* 0x00000000000079af */ /* 0x000e220000000000 */
[C---:B------:R-:W-:Y:S07]  /*14bc0*/  HMMA.16816.F32.BF16 R16, R128.reuse, R18, RZ ;  /* 0x000000128010723c */ /* 0x040fee00000418ff */
[----:B------:R-:W1:Y:S01]  /*14bd0*/  LDSM.16.M88.4 R112, [R224+0x7000] ;  /* 0x00700000e070783b */ /* 0x000e620000000200 */
[-C--:B--2---:R-:W-:Y:S07]  /*14be0*/  HMMA.16816.F32.BF16 R20, R128, R32.reuse, RZ ;  /* 0x000000208014723c */ /* 0x084fee00000418ff */
[----:B------:R-:W2:Y:S01]  /*14bf0*/  LDSM.16.M88.4 R200, [R224+0x7800] ;  /* 0x00780000e0c8783b */ /* 0x000ea20000000200 */
[C---:B------:R-:W-:Y:S07]  /*14c00*/  HMMA.16816.F32.BF16 R24, R124.reuse, R32, RZ ;  /* 0x000000207c18723c */ /* 0x040fee00000418ff */
[----:B------:R-:W-:Y:S01]  /*14c10*/  LDSM.16.M88.4 R204, [R234] ;  /* 0x00000000eacc783b */ /* 0x000fe20000000200 */
[-C--:B------:R-:W-:Y:S07]  /*14c20*/  HMMA.16816.F32.BF16 R28, R124, R34.reuse, RZ ;  /* 0x000000227c1c723c */ /* 0x080fee00000418ff */
[----:B------:R-:W1:Y:S01]  /*14c30*/  LDSM.16.M88.4 R208, [R230+0x4000] ;  /* 0x00400000e6d0783b */ /* 0x000e620000000200 */
[C---:B------:R-:W-:Y:S07]  /*14c40*/  HMMA.16816.F32.BF16 R32, R128.reuse, R34, RZ ;  /* 0x000000228020723c */ /* 0x040fee00000418ff */
[----:B------:R-:W1:Y:S01]  /*14c50*/  LDSM.16.M88.4 R212, [R234+0x2000] ;  /* 0x00200000ead4783b */ /* 0x000e620000000200 */
[-C--:B------:R-:W-:Y:S07]  /*14c60*/  HMMA.16816.F32.BF16 R36, R128, R48.reuse, RZ ;  /* 0x000000308024723c */ /* 0x080fee00000418ff */
[----:B------:R-:W1:Y:S01]  /*14c70*/  LDSM.16.M88.4 R216, [R230+0x4800] ;  /* 0x00480000e6d8783b */ /* 0x000e620000000200 */
[C---:B------:R-:W-:Y:S07]  /*14c80*/  HMMA.16816.F32.BF16 R40, R124.reuse, R48, RZ ;  /* 0x000000307c28723c */ /* 0x040fee00000418ff */
[----:B------:R-:W-:Y:S01]  /*14c90*/  LDSM.16.M88.4 R220, [R230+0x6000] ;  /* 0x00600000e6dc783b */ /* 0x000fe20000000200 */
        /* <DEDUP_REMOVED lines=14> */
[-C--:B-1----:R-:W-:Y:S08]  /*14d80*/  HMMA.16816.F32.BF16 R100, R128, R112.reuse, RZ ;  /* 0x000000708064723c */ /* 0x082ff000000418ff */
        /* <DEDUP_REMOVED lines=13> */
[-C--:B------:R-:W-:Y:S08]  /*14e60*/  HMMA.16816.F32.BF16 R20, R204, R216.reuse, R20 ;  /* 0x000000d8cc14723c */ /* 0x080ff00000041814 */
[C---:B------:R-:W-:Y:S08]  /*14e70*/  HMMA.16816.F32.BF16 R24, R212.reuse, R216, R24 ;  /* 0x000000d8d418723c */ /* 0x040ff00000041818 */
[-C--:B------:R-:W-:Y:S08]  /*14e80*/  HMMA.16816.F32.BF16 R28, R212, R218.reuse, R28 ;  /* 0x000000dad41c723c */ /* 0x080ff0000004181c */
[C---:B------:R-:W-:Y:S01]  /*14e90*/  HMMA.16816.F32.BF16 R32, R204.reuse, R218, R32 ;  /* 0x000000dacc20723c */ /* 0x040fe20000041820 */
[----:B------:R-:W-:Y:S07]  /*14ea0*/  LDSM.16.M88.4 R216, [R230+0x7800] ;  /* 0x00780000e6d8783b */ /* 0x000fee0000000200 */
        /* <DEDUP_REMOVED lines=19> */
[----:B------:R-:W-:Y:S07]  /*14fe0*/  LDSM.16.M88.4 R200, [R232] ;  /* 0x00000000e8c8783b */ /* 0x000fee0000000200 */
[-C--:B--2---:R-:W-:Y:S08]  /*14ff0*/  HMMA.16816.F32.BF16 R100, R204, R208.reuse, R100 ;  /* 0x000000d0cc64723c */ /* 0x084ff00000041864 */
        /* <DEDUP_REMOVED lines=9> */
[----:B------:R-:W3:Y:S08]  /*15090*/  LDSM.16.M88.4 R204, [R241] ;  /* 0x00000000f1cc783b */ /* 0x000ef00000000200 */
[----:B------:R-:W4:Y:S01]  /*150a0*/  LDSM.16.M88.4 R216, [R240] ;  /* 0x00000000f0d8783b */ /* 0x000f220000000200 */
        /* <DEDUP_REMOVED lines=15> */
[-C--:B----4-:R-:W-:Y:S08]  /*151a0*/  HMMA.16816.F32.BF16 R52, R200, R216.reuse, R52 ;  /* 0x000000d8c834723c */ /* 0x090ff00000041834 */
[C---:B------:R-:W-:Y:S08]  /*151b0*/  HMMA.16816.F32.BF16 R56, R220.reuse, R216, R56 ;  /* 0x000000d8dc38723c */ /* 0x040ff00000041838 */
[-C--:B------:R-:W-:Y:S08]  /*151c0*/  HMMA.16816.F32.BF16 R60, R220, R218.reuse, R60 ;  /* 0x000000dadc3c723c */ /* 0x080ff0000004183c */
[C---:B------:R-:W-:Y:S01]  /*151d0*/  HMMA.16816.F32.BF16 R64, R200.reuse, R218, R64 ;  /* 0x000000dac840723c */ /* 0x040fe20000041840 */
[----:B------:R-:W3:Y:S07]  /*151e0*/  LDSM.16.M88.4 R216, [R236] ;  /* 0x00000000ecd8783b */ /* 0x000eee0000000200 */
        /* <DEDUP_REMOVED lines=14> */
[----:B------:R-:W2:Y:S07]  /*152d0*/  LDSM.16.M88.4 R212, [R233+0x2000] ;  /* 0x00200000e9d4783b */ /* 0x000eae0000000200 */
[-C--:B---3--:R-:W-:Y:S08]  /*152e0*/  HMMA.16816.F32.BF16 R116, R200, R216.reuse, R116 ;  /* 0x000000d8c874723c */ /* 0x088ff00000041874 */
[C---:B------:R-:W-:Y:S08]  /*152f0*/  HMMA.16816.F32.BF16 R120, R220.reuse, R216, R120 ;  /* 0x000000d8dc78723c */ /* 0x040ff00000041878 */
[-C--:B------:R-:W-:Y:S08]  /*15300*/  HMMA.16816.F32.BF16 R124, R220, R218.reuse, R124 ;  /* 0x000000dadc7c723c */ /* 0x080ff0000004187c */
[----:B------:R-:W-:Y:S08]  /*15310*/  HMMA.16816.F32.BF16 R128, R200, R218, R128 ;  /* 0x000000dac880723c */ /* 0x000ff00000041880 */
        /* <DEDUP_REMOVED lines=31> */
[----:B--2---:R2:W-:Y:S09]  /*15510*/  STL [R1+0x4], R0 ;  /* 0x0000040001007387 */ /* 0x0045f20000100800 */
[----:B------:R-:W-:Y:S10]  /*15520*/  MUFU.TANH R248, R15 ;  /* 0x0000000f00f87308 */ /* 0x000ff40000002400 */
[----:B------:R-:W-:Y:S10]  /*15530*/  MUFU.TANH R219, R16 ;  /* 0x0000001000db7308 */ /* 0x000ff40000002400 */
[----:B--2---:R-:W2:Y:S01]  /*15540*/  MUFU.TANH R0, R9 ;  /* 0x0000000900007308 */ /* 0x004ea20000002400 */
[-C--:B-1----:R-:W-:Y:S09]  /*15550*/  HMMA.16816.F32.BF16 R20, R204, R4.reuse, R20 ;  /* 0x00000004cc14723c */ /* 0x082ff20000041814 */
[----:B------:R-:W-:Y:S01]  /*15560*/  MUFU.TANH R210, R17 ;  /* 0x0000001100d27308 */ /* 0x000fe20000002400 */
[C---:B------:R-:W-:Y:S09]  /*15570*/  HMMA.16816.F32.BF16 R24, R212.reuse, R4, R24 ;  /* 0x00000004d418723c */ /* 0x040ff20000041818 */
[----:B------:R-:W-:Y:S01]  /*15580*/  MUFU.TANH R209, R18 ;  /* 0x0000001200d17308 */ /* 0x000fe20000002400 */
[-C--:B------:R-:W-:Y:S01]  /*15590*/  HMMA.16816.F32.BF16 R28, R212, R6.reuse, R28 ;  /* 0x00000006d41c723c */ /* 0x080fe2000004181c */
[----:B--2---:R1:W-:Y:S03]  /*155a0*/  STL [R1+0x8], R0 ;  /* 0x0000080001007387 */ /* 0x0043e60000100800 */
[----:B------:R-:W-:Y:S04]  /*155b0*/  FMUL.FTZ R22, R22, c[0x0][0x2ec] ;  /* 0x0000bb0016167a20 */ /* 0x000fe80000410000 */
[C---:B------:R-:W-:Y:S01]  /*155c0*/  HMMA.16816.F32.BF16 R32, R204.reuse, R6, R32 ;  /* 0x00000006cc20723c */ /* 0x040fe20000041820 */
[----:B------:R-:W-:Y:S01]  /*155d0*/  MUFU.TANH R208, R19 ;  /* 0x0000001300d07308 */ /* 0x000fe20000002400 */
[----:B------:R-:W-:Y:S02]  /*155e0*/  LDSM.16.M88.4 R4, [R229+0x1800] ;  /* 0x00180000e504783b */ /* 0x000fe40000000200 */
        /* <DEDUP_REMOVED lines=9> */
[----:B-1----:R1:W2:Y:S01]  /*15680*/  MUFU.TANH R0, R11 ;  /* 0x0000000b00007308 */ /* 0x0022a20000002400 */
[----:B------:R-:W-:Y:S02]  /*15690*/  FMUL.FTZ R30, R30, c[0x0][0x2ec] ;  /* 0x0000bb001e1e7a20 */ /* 0x000fe40000410000 */
[----:B------:R-:W-:Y:S02]  /*156a0*/  FMUL.FTZ R31, R31, c[0x0][0x2ec] ;  /* 0x0000bb001f1f7a20 */ /* 0x000fe40000410000 */
[----:B------:R-:W-:Y:S02]  /*156b0*/  FMUL.FTZ R32, R32, c[0x0][0x2ec] ;  /* 0x0000bb0020207a20 */ /* 0x000fe40000410000 */
[----:B------:R-:W-:Y:S02]  /*156c0*/  FMUL.FTZ R33, R33, c[0x0][0x2ec] ;  /* 0x0000bb0021217a20 */ /* 0x000fe40000410000 */
[----:B------:R-:W-:Y:S01]  /*156d0*/  FMUL.FTZ R34, R34, c[0x0][0x2ec] ;  /* 0x0000bb0022227a20 */ /* 0x000fe20000410000 */
[----:B------:R-:W-:Y:S01]  /*156e0*/  MUFU.TANH R211, R22 ;  /* 0x0000001600d37308 */ /* 0x000fe20000002400 */
[----:B------:R-:W-:Y:S02]  /*156f0*/  FMUL.FTZ R35, R35, c[0x0][0x2ec] ;  /* 0x0000bb0023237a20 */ /* 0x000fe40000410000 */
[----:B------:R-:W-:Y:S07]  /*15700*/  FMUL.FTZ R21, R21, c[0x0][0x2ec] ;  /* 0x0000bb0015157a20 */ /* 0x000fee0000410000 */
[----:B------:R-:W-:Y:S01]  /*15710*/  MUFU.TANH R216, R21 ;  /* 0x0000001500d87308 */ /* 0x000fe20000002400 */
[----:B-1----:R-:W1:Y:S09]  /*15720*/  LDSM.16.M88.4 R8, [R229+0x1000] ;  /* 0x00100000e508783b */ /* 0x002e720000000200 */
[----:B------:R-:W-:Y:S01]  /*15730*/  MUFU.TANH R23, R23 ;  /* 0x0000001700177308 */ /* 0x000fe20000002400 */
[----:B--2---:R-:W-:Y:S09]  /*15740*/  STL [R1], R0 ;  /* 0x0000000001007387 */ /* 0x004ff20000100800 */
[----:B------:R-:W-:Y:S10]  /*15750*/  MUFU.TANH R217, R24 ;  /* 0x0000001800d97308 */ /* 0x000ff40000002400 */
[----:B------:R-:W-:Y:S10]  /*15760*/  MUFU.TANH R22, R25 ;  /* 0x0000001900167308 */ /* 0x000ff40000002400 */
[----:B------:R-:W-:Y:S01]  /*15770*/  MUFU.TANH R26, R26 ;  /* 0x0000001a001a7308 */ /* 0x000fe20000002400 */
[-C--:B-1----:R-:W-:Y:S09]  /*15780*/  HMMA.16816.F32.BF16 R36, R204, R8.reuse, R36 ;  /* 0x00000008cc24723c */ /* 0x082ff20000041824 */
[----:B------:R-:W-:Y:S01]  /*15790*/  MUFU.TANH R27, R27 ;  /* 0x0000001b001b7308 */ /* 0x000fe20000002400 */
[C---:B------:R-:W-:Y:S09]  /*157a0*/  HMMA.16816.F32.BF16 R40, R212.reuse, R8, R40 ;  /* 0x00000008d428723c */ /* 0x040ff20000041828 */
[----:B------:R-:W-:Y:S01]  /*157b0*/  MUFU.TANH R28, R28 ;  /* 0x0000001c001c7308 */ /* 0x000fe20000002400 */
[-C--:B------:R-:W-:Y:S04]  /*157c0*/  HMMA.16816.F32.BF16 R44, R212, R10.reuse, R44 ;  /* 0x0000000ad42c723c */ /* 0x080fe8000004182c */
[----:B------:R-:W-:Y:S04]  /*157d0*/  FMUL.FTZ R36, R36, c[0x0][0x2ec] ;  /* 0x0000bb0024247a20 */ /* 0x000fe80000410000 */
[C---:B------:R-:W-:Y:S01]  /*157e0*/  HMMA.16816.F32.BF16 R48, R204.reuse, R10, R48 ;  /* 0x0000000acc30723c */ /* 0x040fe20000041830 */
[----:B------:R-:W-:Y:S01]  /*157f0*/  MUFU.TANH R29, R29 ;  /* 0x0000001d001d7308 */ /* 0x000fe20000002400 */
[----:B------:R-:W1:Y:S02]  /*15800*/  LDSM.16.M88.4 R8, [R229+0x2000] ;  /* 0x00200000e508783b */ /* 0x000e640000000200 */
[----:B------:R-:W-:Y:S02]  /*15810*/  FMUL.FTZ R37, R37, c[0x0][0x2ec] ;  /* 0x0000bb0025257a20 */ /* 0x000fe40000410000 */
[----:B------:R-:W-:Y:S02]  /*15820*/  FMUL.FTZ R38, R38, c[0x0][0x2ec] ;  /* 0x0000bb0026267a20 */ /* 0x000fe40000410000 */
[-C--:B------:R-:W-:Y:S03]  /*15830*/  HMMA.16816.F32.BF16 R52, R204, R4.reuse, R52 ;  /* 0x00000004cc34723c */ /* 0x080fe60000041834 */
        /* <DEDUP_REMOVED lines=16> */
[----:B------:R-:W-:Y:S01]  /*15940*/  MUFU.TANH R33, R33 ;  /* 0x0000002100217308 */ /* 0x000fe20000002400 */
[-C--:B-1----:R-:W-:Y:S03]  /*15950*/  HMMA.16816.F32.BF16 R68, R204, R8.reuse, R68 ;  /* 0x00000008cc44723c */ /* 0x082fe60000041844 */
[----:B------:R-:W-:Y:S02]  /*15960*/  FMUL.FTZ R59, R59, c[0x0][0x2ec] ;  /* 0x0000bb003b3b7a20 */ /* 0x000fe40000410000 */
[----:B------:R-:W-:Y:S02]  /*15970*/  FMUL.FTZ R47, R47, c[0x0][0x2ec] ;  /* 0x0000bb002f2f7a20 */ /* 0x000fe40000410000 */
[----:B------:R-:W-:Y:S01]  /*15980*/  FMUL.FTZ R60, R60, c[0x0][0x2ec] ;  /* 0x0000bb003c3c7a20 */ /* 0x000fe20000410000 */
[C---:B------:R-:W-:Y:S01]  /*15990*/  HMMA.16816.F32.BF16 R72, R212.reuse, R8, R72 ;  /* 0x00000008d448723c */ /* 0x040fe20000041848 */
[----:B-----5:R-:W1:Y:S03]  /*159a0*/  MUFU.TANH R2, R58 ;  /* 0x0000003a00027308 */ /* 0x020e660000002400 */
[----:B------:R-:W-:Y:S02]  /*159b0*/  FMUL.FTZ R61, R61, c[0x0][0x2ec] ;  /* 0x0000bb003d3d7a20 */ /* 0x000fe40000410000 */
[----:B------:R-:W-:Y:S02]  /*159c0*/  FMUL.FTZ R48, R48, c[0x0][0x2ec] ;  /* 0x0000bb0030307a20 */ /* 0x000fe40000410000 */
[-C--:B------:R-:W-:Y:S03]  /*159d0*/  HMMA.16816.F32.BF16 R76, R212, R10.reuse, R76 ;  /* 0x0000000ad44c723c */ /* 0x080fe6000004184c */
[----:B------:R-:W3:Y:S01]  /*159e0*/  MUFU.TANH R0, R59 ;  /* 0x0000003b00007308 */ /* 0x000ee20000002400 */
[----:B------:R-:W-:Y:S02]  /*159f0*/  FMUL.FTZ R49, R49, c[0x0][0x2ec] ;  /* 0x0000bb0031317a20 */ /* 0x000fe40000410000 */
[----:B------:R-:W-:Y:S02]  /*15a00*/  FMUL.FTZ R50, R50, c[0x0][0x2ec] ;  /* 0x0000bb0032327a20 */ /* 0x000fe40000410000 */
[C---:B------:R-:W-:Y:S01]  /*15a10*/  HMMA.16816.F32.BF16 R80, R204.reuse, R10, R80 ;  /* 0x0000000acc50723c */ /* 0x040fe20000041850 */
[----:B------:R-:W4:Y:S03]  /*15a20*/  LDSM.16.M88.4 R8, [R229+0x3000] ;  /* 0x00300000e508783b */ /* 0x000f260000000200 */
[----:B------:R-:W-:Y:S01]  /*15a30*/  FMUL.FTZ R69, R69, c[0x0][0x2ec] ;  /* 0x0000bb0045457a20 */ /* 0x000fe20000410000 */
[----:B------:R-:W-:Y:S01]  /*15a40*/  MUFU.TANH R34, R34 ;  /* 0x0000002200227308 */ /* 0x000fe20000002400 */
[----:B------:R-:W-:Y:S02]  /*15a50*/  FMUL.FTZ R70, R70, c[0x0][0x2ec] ;  /* 0x0000bb0046467a20 */ /* 0x000fe40000410000 */
[-C--:B--2---:R-:W-:Y:S01]  /*15a60*/  HMMA.16816.F32.BF16 R84, R204, R4.reuse, R84 ;  /* 0x00000004cc54723c */ /* 0x084fe20000041854 */
[----:B-1----:R1:W-:Y:S03]  /*15a70*/  STL [R1+0x2c], R2 ;  /* 0x00002c0201007387 */ /* 0x0023e60000100800 */
[----:B------:R-:W-:Y:S02]  /*15a80*/  FMUL.FTZ R71, R71, c[0x0][0x2ec] ;  /* 0x0000bb0047477a20 */ /* 0x000fe40000410000 */
[----:B------:R-:W-:Y:S01]  /*15a90*/  FMUL.FTZ R75, R75, c[0x0][0x2ec] ;  /* 0x0000bb004b4b7a20 */ /* 0x000fe20000410000 */
[----:B------:R-:W-:Y:S01]  /*15aa0*/  MUFU.TANH R35, R35 ;  /* 0x0000002300237308 */ /* 0x000fe20000002400 */
[C---:B------:R-:W-:Y:S01]  /*15ab0*/  HMMA.16816.F32.BF16 R88, R212.reuse, R4, R88 ;  /* 0x00000004d458723c */ /* 0x040fe20000041858 */
[----:B---3--:R2:W-:Y:S03]  /*15ac0*/  STL [R1+0x30], R0 ;  /* 0x0000300001007387 */ /* 0x0085e60000100800 */
[----:B------:R-:W-:Y:S02]  /*15ad0*/  FMUL.FTZ R76, R76, c[0x0][0x2ec] ;  /* 0x0000bb004c4c7a20 */ /* 0x000fe40000410000 */
[----:B------:R-:W-:Y:S02]  /*15ae0*/  FMUL.FTZ R51, R51, c[0x0][0x2ec] ;  /* 0x0000bb0033337a20 */ /* 0x000fe40000410000 */
[-C--:B------:R-:W-:Y:S01]  /*15af0*/  HMMA.16816.F32.BF16 R92, R212, R6.reuse, R92 ;  /* 0x00000006d45c723c */ /* 0x080fe2000004185c */
[----:B------:R-:W-:Y:S03]  /*15b00*/  MUFU.TANH R36, R36 ;  /* 0x0000002400247308 */ /* 0x000fe60000002400 */
[----:B------:R-:W-:Y:S02]  /*15b10*/  FMUL.FTZ R52, R52, c[0x0][0x2ec] ;  /* 0x0000bb0034347a20 */ /* 0x000fe40000410000 */
[----:B------:R-:W-:Y:S02]  /*15b20*/  FMUL.FTZ R53, R53, c[0x0][0x2ec] ;  /* 0x0000bb0035357a20 */ /* 0x000fe40000410000 */
[C---:B------:R-:W-:Y:S01]  /*15b30*/  HMMA.16816.F32.BF16 R96, R204.reuse, R6, R96 ;  /* 0x00000006cc60723c */ /* 0x040fe20000041860 */
[----:B------:R-:W3:Y:S01]  /*15b40*/  LDSM.16.M88.4 R4, [R229+0x3800] ;  /* 0x00380000e504783b */ /* 0x000ee20000000200 */
[----:B------:R-:W-:Y:S04]  /*15b50*/  DEPBAR.LE SB0, 0x0 ;  /* 0x000080000000791a */ /* 0x000fe80000000000 */
[----:B-1----:R-:W1:Y:S01]  /*15b60*/  MUFU.TANH R2, R60 ;  /* 0x0000003c00027308 */ /* 0x002e620000002400 */
[----:B------:R-:W-:Y:S02]  /*15b70*/  FMUL.FTZ R54, R54, c[0x0][0x2ec] ;  /* 0x0000bb0036367a20 */ /* 0x000fe40000410000 */
[----:B------:R-:W-:Y:S01]  /*15b80*/  BAR.SYNC.DEFER_BLOCKING 0x0 ;  /* 0x0000000000007b1d */ /* 0x000fe20000010000 */
[-C--:B----4-:R-:W-:Y:S05]  /*15b90*/  HMMA.16816.F32.BF16 R100, R204, R8.reuse, R100 ;  /* 0x00000008cc64723c */ /* 0x090fea0000041864 */
[----:B------:R-:W-:Y:S01]  /*15ba0*/  FMUL.FTZ R55, R55, c[0x0][0x2ec] ;  /* 0x0000bb0037377a20 */ /* 0x000fe20000410000 */
[----:B--2---:R-:W2:Y:S01]  /*15bb0*/  MUFU.TANH R0, R61 ;  /* 0x0000003d00007308 */ /* 0x004ea20000002400 */
[----:B------:R-:W-:Y:S01]  /*15bc0*/  FMUL.FTZ R56, R56, c[0x0][0x2ec] ;  /* 0x0000bb0038387a20 */ /* 0x000fe20000410000 */
[C---:B------:R-:W-:Y:S04]  /*15bd0*/  HMMA.16816.F32.BF16 R104, R212.reuse, R8, R104 ;  /* 0x00000008d468723c */ /* 0x040fe80000041868 */
[----:B------:R-:W-:Y:S02]  /*15be0*/  FMUL.FTZ R57, R57, c[0x0][0x2ec] ;  /* 0x0000bb0039397a20 */ /* 0x000fe40000410000 */
[----:B------:R-:W-:Y:S02]  /*15bf0*/  FMUL.FTZ R62, R62, c[0x0][0x2ec] ;  /* 0x0000bb003e3e7a20 */ /* 0x000fe40000410000 */
[----:B------:R-:W-:Y:S01]  /*15c00*/  MUFU.TANH R37, R37 ;  /* 0x0000002500257308 */ /* 0x000fe20000002400 */
[-C--:B------:R-:W-:Y:S01]  /*15c10*/  HMMA.16816.F32.BF16 R108, R212, R10.reuse, R108 ;  /* 0x0000000ad46c723c */ /* 0x080fe2000004186c */
[----:B-1----:R1:W-:Y:S02]  /*15c20*/  STL [R1+0x28], R2 ;  /* 0x0000280201007387 */ /* 0x0023e40000100800 */
[----:B------:R-:W-:Y:S02]  /*15c30*/  FMUL.FTZ R63, R63, c[0x0][0x2ec] ;  /* 0x0000bb003f3f7a20 */ /* 0x000fe40000410000 */
[----:B------:R-:W-:Y:S03]  /*15c40*/  FMUL.FTZ R64, R64, c[0x0][0x2ec] ;  /* 0x0000bb0040407a20 */ /* 0x000fe60000410000 */
[C---:B------:R-:W-:Y:S01]  /*15c50*/  HMMA.16816.F32.BF16 R112, R204.reuse, R10, R112 ;  /* 0x0000000acc70723c */ /* 0x040fe20000041870 */
[----:B------:R-:W-:Y:S03]  /*15c60*/  MUFU.TANH R38, R38 ;  /* 0x0000002600267308 */ /* 0x000fe60000002400 */
[----:B------:R-:W-:Y:S01]  /*15c70*/  FMUL.FTZ R65, R65, c[0x0][0x2ec] ;  /* 0x0000bb0041417a20 */ /* 0x000fe20000410000 */
[----:B--2---:R2:W-:Y:S01]  /*15c80*/  STL [R1+0x38], R0 ;  /* 0x0000380001007387 */ /* 0x0045e20000100800 */
[----:B------:R-:W-:Y:S02]  /*15c90*/  FMUL.FTZ R66, R66, c[0x0][0x2ec] ;  /* 0x0000bb0042427a20 */ /* 0x000fe40000410000 */
[-C--:B---3--:R-:W-:Y:S03]  /*15ca0*/  HMMA.16816.F32.BF16 R116, R204, R4.reuse, R116 ;  /* 0x00000004cc74723c */ /* 0x088fe60000041874 */
[----:B------:R-:W-:Y:S01]  /*15cb0*/  MUFU.TANH R39, R39 ;  /* 0x0000002700277308 */ /* 0x000fe20000002400 */
[----:B------:R-:W-:Y:S02]  /*15cc0*/  FMUL.FTZ R67, R67, c[0x0][0x2ec] ;  /* 0x0000bb0043437a20 */ /* 0x000fe40000410000 */
[----:B------:R-:W-:Y:S02]  /*15cd0*/  FMUL.FTZ R68, R68, c[0x0][0x2ec] ;  /* 0x0000bb0044447a20 */ /* 0x000fe40000410000 */
[C---:B------:R-:W-:Y:S04]  /*15ce0*/  HMMA.16816.F32.BF16 R120, R212.reuse, R4, R120 ;  /* 0x00000004d478723c */ /* 0x040fe80000041878 */
[----:B------:R-:W-:Y:S01]  /*15cf0*/  FMUL.FTZ R72, R72, c[0x0][0x2ec] ;  /* 0x0000bb0048487a20 */ /* 0x000fe20000410000 */
[----:B-1----:R-:W-:Y:S01]  /*15d00*/  MUFU.TANH R2, R70 ;  /* 0x0000004600027308 */ /* 0x002fe20000002400 */
[----:B------:R-:W-:Y:S02]  /*15d10*/  FMUL.FTZ R73, R73, c[0x0][0x2ec] ;  /* 0x0000bb0049497a20 */ /* 0x000fe40000410000 */
[-C--:B------:R-:W-:Y:S04]  /*15d20*/  HMMA.16816.F32.BF16 R124, R212, R6.reuse, R124 ;  /* 0x00000006d47c723c */ /* 0x080fe8000004187c */
[----:B------:R-:W-:Y:S02]  /*15d30*/  FMUL.FTZ R74, R74, c[0x0][0x2ec] ;  /* 0x0000bb004a4a7a20 */ /* 0x000fe40000410000 */
[----:B------:R-:W-:Y:S01]  /*15d40*/  FMUL.FTZ R77, R77, c[0x0][0x2ec] ;  /* 0x0000bb004d4d7a20 */ /* 0x000fe20000410000 */
[----:B--2---:R-:W1:Y:S01]  /*15d50*/  MUFU.TANH R0, R69 ;  /* 0x0000004500007308 */ /* 0x004e620000002400 */
[----:B------:R-:W-:Y:S04]  /*15d60*/  HMMA.16816.F32.BF16 R128, R204, R6, R128 ;  /* 0x00000006cc80723c */ /* 0x000fe80000041880 */
        /* <DEDUP_REMOVED lines=13> */
[----:B------:R-:W-:Y:S01]  /*15e40*/  FMUL.FTZ R88, R88, c[0x0][0x2ec] ;  /* 0x0000bb0058587a20 */ /* 0x000fe20000410000 */
[----:B------:R-:W-:Y:S01]  /*15e50*/  STL [R1+0x50], R2 ;  /* 0x0000500201007387 */ /* 0x000fe20000100800 */
        /* <DEDUP_REMOVED lines=51> */
[----:B------:R-:W-:Y:S09]  /*16190*/  FMUL.FTZ R123, R123, c[0x0][0x2ec] ;  /* 0x0000bb007b7b7a20 */ /* 0x000ff20000410000 */
[----:B------:R-:W-:Y:S01]  /*161a0*/  MUFU.TANH R49, R49 ;  /* 0x0000003100317308 */ /* 0x000fe20000002400 */
[----:B-1----:R1:W-:Y:S09]  /*161b0*/  STL [R1+0x70], R0 ;  /* 0x0000700001007387 */ /* 0x0023f20000100800 */
[----:B------:R-:W-:Y:S10]  /*161c0*/  MUFU.TANH R50, R50 ;  /* 0x0000003200327308 */ /* 0x000ff40000002400 */
[----:B------:R-:W-:Y:S10]  /*161d0*/  MUFU.TANH R51, R51 ;  /* 0x0000003300337308 */ /* 0x000ff40000002400 */
[----:B-1----:R-:W1:Y:S10]  /*161e0*/  MUFU.TANH R0, R76 ;  /* 0x0000004c00007308 */ /* 0x002e740000002400 */
[----:B------:R-:W2:Y:S10]  /*161f0*/  MUFU.TANH R52, R52 ;  /* 0x0000003400347308 */ /* 0x000eb40000002400 */
[----:B------:R3:W4:Y:S01]  /*16200*/  MUFU.TANH R202, R53 ;  /* 0x0000003500ca7308 */ /* 0x0007220000002400 */
[----:B-1----:R1:W-:Y:S09]  /*16210*/  STL [R1+0x60], R0 ;  /* 0x0000600001007387 */ /* 0x0023f20000100800 */
[----:B------:R3:W2:Y:S10]  /*16220*/  MUFU.TANH R47, R54 ;  /* 0x00000036002f7308 */ /* 0x0006b40000002400 */
[----:B------:R3:W2:Y:S01]  /*16230*/  MUFU.TANH R222, R55 ;  /* 0x0000003700de7308 */ /* 0x0006a20000002400 */
[----:B-1----:R-:W-:Y:S09]  /*16240*/  FMUL.FTZ R0, R127, c[0x0][0x2ec] ;  /* 0x0000bb007f007a20 */ /* 0x002ff20000410000 */
        /* <DEDUP_REMOVED lines=55> */
[----:B------:R3:W1:Y:S10]  /*165c0*/  MUFU.TANH R213, R120 ;  /* 0x0000007800d57308 */ /* 0x0006740000002400 */
[----:B------:R3:W1:Y:S10]  /*165d0*/  MUFU.TANH R212, R121 ;  /* 0x0000007900d47308 */ /* 0x0006740000002400 */
        /* <DEDUP_REMOVED lines=11> */
.L_x_271:
[----:B------:R-:W2:Y:S01]  /*16690*/  LDL.LU R94, [R1+0x50] ;  /* 0x00005000015e7983 */ /* 0x000ea20000300800 */
[----:B------:R-:W-:Y:S01]  /*166a0*/  MOV R107, R88 ;  /* 0x00000058006b7202 */ /* 0x000fe20000000f00 */
[----:B------:R-:W-:Y:S01]  /*166b0*/  UIADD3 UR33, UR33, -0x1, URZ ;  /* 0xffffffff21217890 */ /* 0x000fe2000fffe03f */
[----:B------:R-:W-:Y:S01]  /*166c0*/  MOV R108, R89 ;  /* 0x00000059006c7202 */ /* 0x000fe20000000f00 */
[----:B------:R-:W3:Y:S01]  /*166d0*/  LDL.LU R105, [R1+0x60] ;  /* 0x0000600001697983 */ /* 0x000ee20000300800 */
[----:B------:R-:W-:Y:S02]  /*166e0*/  MOV R91, R60 ;  /* 0x0000003c005b7202 */ /* 0x000fe40000000f00 */
[----:B------:R-:W-:Y:S01]  /*166f0*/  MOV R120, R90 ;  /* 0x0000005a00787202 */ /* 0x000fe20000000f00 */
[----:B------:R-:W4:Y:S01]  /*16700*/  LDL.LU R109, [R1+0x70] ;  /* 0x00007000016d7983 */ /* 0x000f220000300800 */
[----:B------:R-:W-:Y:S02]  /*16710*/  MOV R90, R63 ;  /* 0x0000003f005a7202 */ /* 0x000fe40000000f00 */
[----:B------:R-:W-:Y:S01]  /*16720*/  MOV R111, R80 ;  /* 0x00000050006f7202 */ /* 0x000fe20000000f00 */
[----:B------:R-:W2:Y:S01]  /*16730*/  LDL.LU R0, [R1+0x28] ;  /* 0x0000280001007983 */ /* 0x000ea20000300800 */
[----:B------:R-:W-:Y:S02]  /*16740*/  MOV R118, R74 ;  /* 0x0000004a00767202 */ /* 0x000fe40000000f00 */
[----:B-1----:R-:W-:Y:S01]  /*16750*/  MOV R14, R64 ;  /* 0x00000040000e7202 */ /* 0x002fe20000000f00 */
[----:B------:R-:W3:Y:S01]  /*16760*/  LDL.LU R93, [R1+0x1c] ;  /* 0x00001c00015d7983 */ /* 0x000ee20000300800 */
[----:B------:R-:W-:Y:S02]  /*16770*/  MOV R127, R81 ;  /* 0x00000051007f7202 */ /* 0x000fe40000000f00 */
[----:B------:R-:W-:Y:S01]  /*16780*/  MOV R81, R68 ;  /* 0x0000004400517202 */ /* 0x000fe20000000f00 */
        /* <DEDUP_REMOVED lines=16> */
[----:B------:R-:W-:Y:S03]  /*16890*/  MOV R121, R73 ;  /* 0x0000004900797202 */ /* 0x000fe60000000f00 */
[----:B------:R-:W4:Y:S04]  /*168a0*/  LDL.LU R60, [R1+0x2c] ;  /* 0x00002c00013c7983 */ /* 0x000f280000300800 */
[----:B------:R-:W4:Y:S04]  /*168b0*/  LDL.LU R63, [R1+0x30] ;  /* 0x00003000013f7983 */ /* 0x000f280000300800 */
        /* <DEDUP_REMOVED lines=15> */
[----:B------:R1:W-:Y:S02]  /*169b0*/  STL [R1+0xf0], R224 ;  /* 0x0000f0e001007387 */ /* 0x0003e40000100800 */
[----:B-1----:R-:W-:Y:S02]  /*169c0*/  MOV R224, R69 ;  /* 0x0000004500e07202 */ /* 0x002fe40000000f00 */
[----:B--2---:R-:W-:Y:S02]  /*169d0*/  MOV R80, R0 ;  /* 0x0000000000507202 */ /* 0x004fe40000000f00 */
[----:B------:R-:W-:Y:S04]  /*169e0*/  FMNMX.FTZ R0, R245, R132, !PT ;  /* 0x00000084f5007209 */ /* 0x000fe80007810000 */
[----:B---3--:R-:W-:Y:S02]  /*169f0*/  FMNMX.FTZ R2, R11, R0, !PT ;  /* 0x000000000b027209 */ /* 0x008fe40007810000 */
[----:B------:R-:W-:Y:S02]  /*16a00*/  FMNMX.FTZ R0, R244, R133, !PT ;  /* 0x00000085f4007209 */ /* 0x000fe40007810000 */
        /* <DEDUP_REMOVED lines=132> */
[C---:B------:R-:W-:Y:S01]  /*17250*/  FSETP.NEU.FTZ.AND P2, PT, R74.reuse, -INF , PT ;  /* 0xff8000004a00780b */ /* 0x040fe20003f5d000 */
[----:B------:R-:W-:Y:S01]  /*17260*/  FMUL.FTZ R75, R74, c[0x0][0x23c] ;  /* 0x00008f004a4b7a20 */ /* 0x000fe20000410000 */
[----:B--2---:R-:W-:Y:S05]  /*17270*/  FMNMX.FTZ R73, R3, R73, !PT ;  /* 0x0000004903497209 */ /* 0x004fea0007810000 */
[----:B------:R-:W-:Y:S01]  /*17280*/  STL [R1+0x130], R74 ;  /* 0x0001304a01007387 */ /* 0x000fe20000100800 */
[----:B------:R-:W-:Y:S03]  /*17290*/  FSEL R75, R75, RZ, P2 ;  /* 0x000000ff4b4b7208 */ /* 0x000fe60001000000 */
[----:B------:R-:W2:Y:S02]  /*172a0*/  SHFL.BFLY PT, R7, R73, 0x1, 0x1f ;  /* 0x0c201f0049077f89 */ /* 0x000ea400000e0000 */
[--C-:B------:R-:W-:Y:S01]  /*172b0*/  FFMA.FTZ R6, R33, c[0x0][0x23c], -R75.reuse ;  /* 0x00008f0021067a23 */ /* 0x100fe2000001084b */
[----:B---3--:R-:W-:Y:S01]  /*172c0*/  FMNMX.FTZ R2, R0, R2, !PT ;  /* 0x0000000200027209 */ /* 0x008fe20007810000 */
[----:B------:R-:W-:Y:S01]  /*172d0*/  FADD.FTZ R0, -R74, R132 ;  /* 0x000000844a007221 */ /* 0x000fe20000010100 */
[----:B------:R-:W-:Y:S01]  /*172e0*/  MOV R132, R55 ;  /* 0x0000003700847202 */ /* 0x000fe20000000f00 */
[----:B------:R3:W-:Y:S01]  /*172f0*/  MUFU.EX2 R242, R6 ;  /* 0x0000000600f27308 */ /* 0x0007e20000000800 */
[--C-:B------:R-:W-:Y:S01]  /*17300*/  FFMA.FTZ R93, R93, c[0x0][0x23c], -R75.reuse ;  /* 0x00008f005d5d7a23 */ /* 0x100fe2000001084b */
[----:B------:R-:W4:Y:S01]  /*17310*/  SHFL.BFLY PT, R3, R2, 0x1, 0x1f ;  /* 0x0c201f0002037f89 */ /* 0x000f2200000e0000 */
[----:B------:R-:W-:Y:S01]  /*17320*/  FMUL.FTZ R0, R0, c[0x0][0x23c] ;  /* 0x00008f0000007a20 */ /* 0x000fe20000410000 */
[----:B-1----:R-:W-:Y:S01]  /*17330*/  FMNMX.FTZ R4, R4, R5, !PT ;  /* 0x0000000504047209 */ /* 0x002fe20007810000 */
[--C-:B------:R-:W-:Y:S05]  /*17340*/  FFMA.FTZ R5, R11, c[0x0][0x23c], -R75.reuse ;  /* 0x00008f000b057a23 */ /* 0x100fea000001084b */
[----:B------:R1:W1:Y:S01]  /*17350*/  MUFU.EX2 R69, R0 ;  /* 0x0000000000457308 */ /* 0x0002620000000800 */
[----:B------:R-:W1:Y:S01]  /*17360*/  SHFL.BFLY PT, R72, R4, 0x1, 0x1f ;  /* 0x0c201f0004487f89 */ /* 0x000e6200000e0000 */
[----:B--2---:R-:W-:Y:S01]  /*17370*/  FMNMX.FTZ R73, R73, R7, !PT ;  /* 0x0000000749497209 */ /* 0x004fe20007810000 */
[--C-:B------:R-:W-:Y:S03]  /*17380*/  FFMA.FTZ R7, R32, c[0x0][0x23c], -R75.reuse ;  /* 0x00008f0020077a23 */ /* 0x100fe6000001084b */
[C---:B------:R-:W-:Y:S01]  /*17390*/  FSETP.NEU.FTZ.AND P2, PT, R73.reuse, -INF , PT ;  /* 0xff8000004900780b */ /* 0x040fe20003f5d000 */
[----:B------:R-:W-:Y:S02]  /*173a0*/  FMUL.FTZ R92, R73, c[0x0][0x23c] ;  /* 0x00008f00495c7a20 */ /* 0x000fe40000410000 */
[----:B------:R-:W-:Y:S01]  /*173b0*/  STL [R1+0x134], R73 ;  /* 0x0001344901007387 */ /* 0x000fe20000100800 */
[----:B---3--:R-:W-:Y:S01]  /*173c0*/  FFMA.FTZ R6, R37, c[0x0][0x23c], -R75 ;  /* 0x00008f0025067a23 */ /* 0x008fe2000001084b */
[----:B----4-:R-:W-:Y:S02]  /*173d0*/  FMNMX.FTZ R3, R2, R3, !PT ;  /* 0x0000000302037209 */ /* 0x010fe40007810000 */
[----:B------:R-:W-:Y:S01]  /*173e0*/  FSEL R92, R92, RZ, P2 ;  /* 0x000000ff5c5c7208 */ /* 0x000fe20001000000 */
[----:B------:R-:W-:Y:S02]  /*173f0*/  MUFU.EX2 R235, R6 ;  /* 0x0000000600eb7308 */ /* 0x000fe40000000800 */
[----:B------:R-:W-:Y:S02]  /*17400*/  FMUL.FTZ R101, R3, c[0x0][0x23c] ;  /* 0x00008f0003657a20 */ /* 0x000fe40000410000 */
[--C-:B------:R-:W-:Y:S02]  /*17410*/  FFMA.FTZ R33, R47, c[0x0][0x23c], -R92.reuse ;  /* 0x00008f002f217a23 */ /* 0x100fe4000001085c */
[----:B-1----:R-:W-:Y:S01]  /*17420*/  FADD.FTZ R0, -R73, R133 ;  /* 0x0000008549007221 */ /* 0x002fe20000010100 */
[----:B------:R-:W-:Y:S01]  /*17430*/  FMNMX.FTZ R72, R4, R72, !PT ;  /* 0x0000004804487209 */ /* 0x000fe20007810000 */
[----:B------:R-:W-:Y:S01]  /*17440*/  FFMA.FTZ R4, R245, c[0x0][0x23c], -R75 ;  /* 0x00008f00f5047a23 */ /* 0x000fe2000001084b */
[----:B------:R-:W-:Y:S01]  /*17450*/  MOV R133, R13 ;  /* 0x0000000d00857202 */ /* 0x000fe20000000f00 */
[----:B------:R1:W-:Y:S01]  /*17460*/  MUFU.EX2 R245, R5 ;  /* 0x0000000500f57308 */ /* 0x0003e20000000800 */
[----:B------:R-:W-:Y:S01]  /*17470*/  FMUL.FTZ R0, R0, c[0x0][0x23c] ;  /* 0x00008f0000007a20 */ /* 0x000fe20000410000 */
[----:B------:R-:W-:Y:S01]  /*17480*/  FSETP.NEU.FTZ.AND P2, PT, R72, -INF , PT ;  /* 0xff8000004800780b */ /* 0x000fe20003f5d000 */
[--C-:B------:R-:W-:Y:S02]  /*17490*/  FFMA.FTZ R102, R102, c[0x0][0x23c], -R92.reuse ;  /* 0x00008f0066667a23 */ /* 0x100fe4000001085c */
[--C-:B------:R-:W-:Y:S02]  /*174a0*/  FFMA.FTZ R104, R104, c[0x0][0x23c], -R92.reuse ;  /* 0x00008f0068687a23 */ /* 0x100fe4000001085c */
[--C-:B------:R-:W-:Y:S02]  /*174b0*/  FFMA.FTZ R111, R111, c[0x0][0x23c], -R92.reuse ;  /* 0x00008f006f6f7a23 */ /* 0x100fe4000001085c */
[--C-:B------:R-:W-:Y:S01]  /*174c0*/  FFMA.FTZ R115, R115, c[0x0][0x23c], -R92.reuse ;  /* 0x00008f0073737a23 */ /* 0x100fe2000001085c */
[----:B------:R2:W3:Y:S01]  /*174d0*/  MUFU.EX2 R68, R0 ;  /* 0x0000000000447308 */ /* 0x0004e20000000800 */
[--C-:B------:R-:W-:Y:S02]  /*174e0*/  FFMA.FTZ R130, R130, c[0x0][0x23c], -R92.reuse ;  /* 0x00008f0082827a23 */ /* 0x100fe4000001085c */
[--C-:B------:R-:W-:Y:S02]  /*174f0*/  FFMA.FTZ R131, R131, c[0x0][0x23c], -R92.reuse ;  /* 0x00008f0083837a23 */ /* 0x100fe4000001085c */
[----:B------:R-:W-:Y:S02]  /*17500*/  FMUL.FTZ R100, R72, c[0x0][0x23c] ;  /* 0x00008f0048647a20 */ /* 0x000fe40000410000 */
[----:B------:R-:W-:Y:S03]  /*17510*/  FMUL.FTZ R32, R69, R164 ;  /* 0x000000a445207220 */ /* 0x000fe60000410000 */
[----:B------:R-:W4:Y:S01]  /*17520*/  MUFU.EX2 R106, R4 ;  /* 0x00000004006a7308 */ /* 0x000f220000000800 */
[----:B------:R-:W-:Y:S02]  /*17530*/  FSEL R100, R100, RZ, P2 ;  /* 0x000000ff64647208 */ /* 0x000fe40001000000 */
[----:B------:R-:W-:Y:S01]  /*17540*/  FSETP.NEU.FTZ.AND P2, PT, R3, -INF , PT ;  /* 0xff8000000300780b */ /* 0x000fe20003f5d000 */
[----:B-1----:R-:W-:Y:S02]  /*17550*/  FFMA.FTZ R5, R208, c[0x0][0x23c], -R92 ;  /* 0x00008f00d0057a23 */ /* 0x002fe4000001085c */
[--C-:B------:R-:W-:Y:S01]  /*17560*/  FFMA.FTZ R17, R45, c[0x0][0x23c], -R100.reuse ;  /* 0x00008f002d117a23 */ /* 0x100fe20000010864 */
[----:B------:R-:W-:Y:S01]  /*17570*/  FSEL R101, R101, RZ, P2 ;  /* 0x000000ff65657208 */ /* 0x000fe20001000000 */
[--C-:B------:R-:W-:Y:S02]  /*17580*/  FFMA.FTZ R107, R107, c[0x0][0x23c], -R100.reuse ;  /* 0x00008f006b6b7a23 */ /* 0x100fe40000010864 */
[----:B------:R1:W-:Y:S01]  /*17590*/  MUFU.EX2 R229, R17 ;  /* 0x0000001100e57308 */ /* 0x0003e20000000800 */
[----:B------:R-:W-:Y:S02]  /*175a0*/  FFMA.FTZ R108, R108, c[0x0][0x23c], -R100 ;  /* 0x00008f006c6c7a23 */ /* 0x000fe40000010864 */
[--C-:B------:R-:W-:Y:S02]  /*175b0*/  FFMA.FTZ R12, R42, c[0x0][0x23c], -R101.reuse ;  /* 0x00008f002a0c7a23 */ /* 0x100fe40000010865 */
[----:B--2---:R-:W-:Y:S01]  /*175c0*/  FADD.FTZ R0, -R72, R134 ;  /* 0x0000008648007221 */ /* 0x004fe20000010100 */
[----:B------:R-:W-:Y:S01]  /*175d0*/  MOV R134, R82 ;  /* 0x0000005200867202 */ /* 0x000fe20000000f00 */
[----:B---3--:R-:W-:Y:S02]  /*175e0*/  FMUL.FTZ R6, R68, R142 ;  /* 0x0000008e44067220 */ /* 0x008fe40000410000 */
[----:B------:R-:W-:Y:S01]  /*175f0*/  FMUL.FTZ R0, R0, c[0x0][0x23c] ;  /* 0x00008f0000007a20 */ /* 0x000fe20000410000 */
[----:B------:R-:W-:Y:S01]  /*17600*/  MUFU.EX2 R108, R108 ;  /* 0x0000006c006c7308 */ /* 0x000fe20000000800 */
[----:B------:R-:W-:Y:S01]  /*17610*/  FMUL.FTZ R19, R68, R151 ;  /* 0x0000009744137220 */ /* 0x000fe20000410000 */
[----:B------:R-:W-:Y:S01]  /*17620*/  MOV R151, R81 ;  /* 0x0000005100977202 */ /* 0x000fe20000000f00 */
[--C-:B------:R-:W-:Y:S01]  /*17630*/  FFMA.FTZ R63, R63, c[0x0][0x23c], -R101.reuse ;  /* 0x00008f003f3f7a23 */ /* 0x100fe20000010865 */
[----:B----4-:R-:W-:Y:S01]  /*17640*/  F2FP.BF16.PACK_AB R76, R245, R106 ;  /* 0x0000006af54c723e */ /* 0x010fe200000010ff */
[----:B------:R-:W-:Y:S02]  /*17650*/  FFMA.FTZ R4, R244, c[0x0][0x23c], -R92 ;  /* 0x00008f00f4047a23 */ /* 0x000fe4000001085c */
[----:B------:R-:W-:Y:S02]  /*17660*/  FFMA.FTZ R60, R60, c[0x0][0x23c], -R101 ;  /* 0x00008f003c3c7a23 */ /* 0x000fe40000010865 */
[--C-:B------:R-:W-:Y:S01]  /*17670*/  FFMA.FTZ R120, R120, c[0x0][0x23c], -R100.reuse ;  /* 0x00008f0078787a23 */ /* 0x100fe20000010864 */
[----:B------:R2:W3:Y:S01]  /*17680*/  MUFU.EX2 R2, R0 ;  /* 0x0000000000027308 */ /* 0x0004e20000000800 */
[--C-:B------:R-:W-:Y:S02]  /*17690*/  FFMA.FTZ R213, R213, c[0x0][0x23c], -R100.reuse ;  /* 0x00008f00d5d57a23 */ /* 0x100fe40000010864 */
[----:B------:R-:W-:Y:S02]  /*176a0*/  FFMA.FTZ R212, R212, c[0x0][0x23c], -R100 ;  /* 0x00008f00d4d47a23 */ /* 0x000fe40000010864 */
[----:B-1----:R-:W-:Y:S05]  /*176b0*/  FMUL.FTZ R17, R69, R149 ;  /* 0x0000009545117220 */ /* 0x002fea0000410000 */
[----:B------:R-:W-:Y:S10]  /*176c0*/  MUFU.EX2 R111, R111 ;  /* 0x0000006f006f7308 */ /* 0x000ff40000000800 */
[----:B------:R-:W-:Y:S01]  /*176d0*/  MUFU.EX2 R115, R115 ;  /* 0x0000007300737308 */ /* 0x000fe20000000800 */
[----:B--2---:R-:W-:Y:S02]  /*176e0*/  FADD.FTZ R0, -R3, R135 ;  /* 0x0000008703007221 */ /* 0x004fe40000010100 */
[C---:B---3--:R-:W-:Y:S02]  /*176f0*/  FMUL.FTZ R13, R2.reuse, R145 ;  /* 0x00000091020d7220 */ /* 0x048fe40000410000 */
[----:B------:R-:W-:Y:S05]  /*17700*/  FMUL.FTZ R45, R2, R177 ;  /* 0x000000b1022d7220 */ /* 0x000fea0000410000 */
[----:B------:R1:W-:Y:S01]  /*17710*/  MUFU.EX2 R135, R4 ;  /* 0x0000000400877308 */ /* 0x0003e20000000800 */
[----:B------:R-:W-:Y:S09]  /*17720*/  FMUL.FTZ R0, R0, c[0x0][0x23c] ;  /* 0x00008f0000007a20 */ /* 0x000ff20000410000 */
[----:B------:R-:W2:Y:S10]  /*17730*/  MUFU.EX2 R0, R0 ;  /* 0x0000000000007308 */ /* 0x000eb40000000800 */
[----:B------:R-:W-:Y:S01]  /*17740*/  MUFU.EX2 R120, R120 ;  /* 0x0000007800787308 */ /* 0x000fe20000000800 */
[--C-:B-1----:R-:W-:Y:S09]  /*17750*/  FFMA.FTZ R4, R10, c[0x0][0x23c], -R92.reuse ;  /* 0x00008f000a047a23 */ /* 0x102ff2000001085c */
[----:B------:R1:W3:Y:S01]  /*17760*/  MUFU.EX2 R207, R4 ;  /* 0x0000000400cf7308 */ /* 0x0002e20000000800 */
[C---:B--2---:R-:W-:Y:S02]  /*17770*/  FMUL.FTZ R11, R0.reuse, R139 ;  /* 0x0000008b000b7220 */ /* 0x044fe40000410000 */
[----:B------:R-:W-:Y:S01]  /*17780*/  FMUL.FTZ R15, R0, R147 ;  /* 0x00000093000f7220 */ /* 0x000fe20000410000 */
[----:B------:R-:W-:Y:S01]  /*17790*/  MOV R147, R16 ;  /* 0x0000001000937202 */ /* 0x000fe20000000f00 */
[----:B------:R-:W-:Y:S01]  /*177a0*/  FMUL.FTZ R16, R69, R148 ;  /* 0x0000009445107220 */ /* 0x000fe20000410000 */
[----:B------:R-:W-:Y:S04]  /*177b0*/  MOV R148, R18 ;  /* 0x0000001200947202 */ /* 0x000fe80000000f00 */
[----:B------:R-:W-:Y:S01]  /*177c0*/  MUFU.EX2 R130, R130 ;  /* 0x0000008200827308 */ /* 0x000fe20000000800 */
[----:B------:R-:W-:Y:S02]  /*177d0*/  FMUL.FTZ R18, R68, R150 ;  /* 0x0000009644127220 */ /* 0x000fe40000410000 */
[C---:B------:R-:W-:Y:S02]  /*177e0*/  FMUL.FTZ R42, R0.reuse, R174 ;  /* 0x000000ae002a7220 */ /* 0x040fe40000410000 */
[----:B------:R-:W-:Y:S05]  /*177f0*/  FMUL.FTZ R47, R0, R179 ;  /* 0x000000b3002f7220 */ /* 0x000fea0000410000 */
[----:B------:R-:W-:Y:S01]  /*17800*/  MUFU.EX2 R131, R131 ;  /* 0x0000008300837308 */ /* 0x000fe20000000800 */
[--C-:B-1----:R-:W-:Y:S01]  /*17810*/  FFMA.FTZ R4, R219, c[0x0][0x23c], -R75.reuse ;  /* 0x00008f00db047a23 */ /* 0x102fe2000001084b */
[----:B---3--:R-:W-:Y:S08]  /*17820*/  F2FP.BF16.PACK_AB R77, R207, R135 ;  /* 0x00000087cf4d723e */ /* 0x008ff000000010ff */
[----:B------:R1:W-:Y:S10]  /*17830*/  MUFU.EX2 R219, R4 ;  /* 0x0000000400db7308 */ /* 0x0003f40000000800 */
[----:B------:R-:W-:Y:S10]  /*17840*/  MUFU.EX2 R213, R213 ;  /* 0x000000d500d57308 */ /* 0x000ff40000000800 */
[----:B------:R-:W-:Y:S01]  /*17850*/  MUFU.EX2 R212, R212 ;  /* 0x000000d400d47308 */ /* 0x000fe20000000800 */
[----:B-1----:R-:W-:Y:S09]  /*17860*/  FFMA.FTZ R4, R210, c[0x0][0x23c], -R75 ;  /* 0x00008f00d2047a23 */ /* 0x002ff2000001084b */
[----:B------:R1:W2:Y:S02]  /*17870*/  MUFU.EX2 R10, R4 ;  /* 0x00000004000a7308 */ /* 0x0002a40000000800 */
[----:B-1----:R-:W-:Y:S01]  /*17880*/  FFMA.FTZ R4, R209, c[0x0][0x23c], -R92 ;  /* 0x00008f00d1047a23 */ /* 0x002fe2000001085c */
[----:B--2---:R1:W-:Y:S01]  /*17890*/  STL [R1+0xc], R10 ;  /* 0x00000c0a01007387 */ /* 0x0043e20000100800 */
[----:B------:R-:W-:Y:S06]  /*178a0*/  F2FP.BF16.PACK_AB R78, R10, R219 ;  /* 0x000000db0a4e723e */ /* 0x000fec00000010ff */
[----:B------:R2:W-:Y:S01]  /*178b0*/  MUFU.EX2 R244, R4 ;  /* 0x0000000400f47308 */ /* 0x0005e20000000800 */
[----:B------:R3:W-:Y:S01]  /*178c0*/  STL [R1+0x138], R72 ;  /* 0x0001384801007387 */ /* 0x0007e20000100800 */
[C---:B-1----:R-:W-:Y:S08]  /*178d0*/  FMUL.FTZ R10, R0.reuse, R138 ;  /* 0x0000008a000a7220 */ /* 0x042ff00000410000 */
[----:B------:R1:W-:Y:S01]  /*178e0*/  MUFU.EX2 R138, R12 ;  /* 0x0000000c008a7308 */ /* 0x0003e20000000800 */
[--C-:B--2---:R-:W-:Y:S09]  /*178f0*/  FFMA.FTZ R4, R247, c[0x0][0x23c], -R100.reuse ;  /* 0x00008f00f7047a23 */ /* 0x104ff20000010864 */
[----:B------:R2:W-:Y:S10]  /*17900*/  MUFU.EX2 R123, R4 ;  /* 0x00000004007b7308 */ /* 0x0005f40000000800 */
[----:B---3--:R3:W4:Y:S01]  /*17910*/  MUFU.EX2 R72, R5 ;  /* 0x0000000500487308 */ /* 0x0087220000000800 */
[----:B-1----:R-:W-:Y:S02]  /*17920*/  FFMA.FTZ R12, R43, c[0x0][0x23c], -R101 ;  /* 0x00008f002b0c7a23 */ /* 0x002fe40000010865 */
[----:B------:R-:W-:Y:S01]  /*17930*/  FMUL.FTZ R43, R0, R175 ;  /* 0x000000af002b7220 */ /* 0x000fe20000410000 */
[----:B------:R-:W-:Y:S01]  /*17940*/  MOV R175, R94 ;  /* 0x0000005e00af7202 */ /* 0x000fe20000000f00 */
[----:B------:R-:W-:Y:S05]  /*17950*/  FFMA.FTZ R94, R249, c[0x0][0x23c], -R75 ;  /* 0x00008f00f95e7a23 */ /* 0x000fea000001084b */
[----:B------:R1:W-:Y:S01]  /*17960*/  MUFU.EX2 R139, R12 ;  /* 0x0000000c008b7308 */ /* 0x0003e20000000800 */
[--C-:B--2---:R-:W-:Y:S02]  /*17970*/  FFMA.FTZ R4, R9, c[0x0][0x23c], -R100.reuse ;  /* 0x00008f0009047a23 */ /* 0x104fe40000010864 */
[----:B------:R-:W-:Y:S07]  /*17980*/  FMUL.FTZ R9, R2, R137 ;  /* 0x0000008902097220 */ /* 0x000fee0000410000 */
[----:B------:R2:W2:Y:S01]  /*17990*/  MUFU.EX2 R205, R4 ;  /* 0x0000000400cd7308 */ /* 0x0004a20000000800 */
[--C-:B---3--:R-:W-:Y:S01]  /*179a0*/  FFMA.FTZ R5, R252, c[0x0][0x23c], -R100.reuse ;  /* 0x00008f00fc057a23 */ /* 0x108fe20000010864 */
[----:B----4-:R-:W-:Y:S08]  /*179b0*/  F2FP.BF16.PACK_AB R79, R72, R244 ;  /* 0x000000f4484f723e */ /* 0x010ff000000010ff */
[----:B------:R3:W-:Y:S01]  /*179c0*/  MUFU.EX2 R209, R5 ;  /* 0x0000000500d17308 */ /* 0x0007e20000000800 */
[----:B-1----:R-:W-:Y:S02]  /*179d0*/  FFMA.FTZ R12, R24, c[0x0][0x23c], -R100 ;  /* 0x00008f00180c7a23 */ /* 0x002fe40000010864 */
[----:B------:R-:W-:Y:S07]  /*179e0*/  FMUL.FTZ R24, R2, R156 ;  /* 0x0000009c02187220 */ /* 0x000fee0000410000 */
[----:B------:R1:W-:Y:S01]  /*179f0*/  MUFU.EX2 R252, R7 ;  /* 0x0000000700fc7308 */ /* 0x0003e20000000800 */
[----:B--2---:R-:W-:Y:S01]  /*17a00*/  FFMA.FTZ R4, R223, c[0x0][0x23c], -R101 ;  /* 0x00008f00df047a23 */ /* 0x004fe20000010865 */
[----:B------:R-:W-:Y:S08]  /*17a10*/  F2FP.BF16.PACK_AB R64, R205, R123 ;  /* 0x0000007bcd40723e */ /* 0x000ff000000010ff */
[----:B------:R2:W-:Y:S01]  /*17a20*/  MUFU.EX2 R204, R4 ;  /* 0x0000000400cc7308 */ /* 0x0005e20000000800 */
[----:B---3--:R-:W-:Y:S09]  /*17a30*/  FFMA.FTZ R5, R211, c[0x0][0x23c], -R92 ;  /* 0x00008f00d3057a23 */ /* 0x008ff2000001085c */
[----:B------:R3:W-:Y:S01]  /*17a40*/  MUFU.EX2 R247, R5 ;  /* 0x0000000500f77308 */ /* 0x0007e20000000800 */
[----:B-1----:R-:W-:Y:S09]  /*17a50*/  FFMA.FTZ R7, R36, c[0x0][0x23c], -R75 ;  /* 0x00008f0024077a23 */ /* 0x002ff2000001084b */
[----:B------:R1:W-:Y:S01]  /*17a60*/  MUFU.EX2 R238, R7 ;  /* 0x0000000700ee7308 */ /* 0x0003e20000000800 */
[----:B--2---:R-:W-:Y:S02]  /*17a70*/  FFMA.FTZ R4, R8, c[0x0][0x23c], -R101 ;  /* 0x00008f0008047a23 */ /* 0x004fe40000010865 */
[--C-:B------:R-:W-:Y:S07]  /*17a80*/  FFMA.FTZ R8, R218, c[0x0][0x23c], -R75.reuse ;  /* 0x00008f00da087a23 */ /* 0x100fee000001084b */
[----:B------:R2:W4:Y:S01]  /*17a90*/  MUFU.EX2 R206, R4 ;  /* 0x0000000400ce7308 */ /* 0x0005220000000800 */
[----:B---3--:R-:W-:Y:S02]  /*17aa0*/  FFMA.FTZ R5, R28, c[0x0][0x23c], -R100 ;  /* 0x00008f001c057a23 */ /* 0x008fe40000010864 */
[--C-:B------:R-:W-:Y:S07]  /*17ab0*/  FFMA.FTZ R28, R52, c[0x0][0x23c], -R75.reuse ;  /* 0x00008f00341c7a23 */ /* 0x100fee000001084b */
[----:B------:R3:W-:Y:S01]  /*17ac0*/  MUFU.EX2 R218, R8 ;  /* 0x0000000800da7308 */ /* 0x0007e20000000800 */
[----:B-1----:R-:W-:Y:S02]  /*17ad0*/  FFMA.FTZ R7, R50, c[0x0][0x23c], -R92 ;  /* 0x00008f0032077a23 */ /* 0x002fe4000001085c */
[----:B------:R-:W-:Y:S07]  /*17ae0*/  FMUL.FTZ R50, R68, R182 ;  /* 0x000000b644327220 */ /* 0x000fee0000410000 */
[----:B------:R1:W-:Y:S01]  /*17af0*/  MUFU.EX2 R232, R7 ;  /* 0x0000000700e87308 */ /* 0x0003e20000000800 */
[----:B--2---:R-:W-:Y:S01]  /*17b00*/  FFMA.FTZ R4, R251, c[0x0][0x23c], -R100 ;  /* 0x00008f00fb047a23 */ /* 0x004fe20000010864 */
[----:B----4-:R-:W-:Y:S08]  /*17b10*/  F2FP.BF16.PACK_AB R65, R206, R204 ;  /* 0x000000ccce41723e */ /* 0x010ff000000010ff */
[----:B------:R2:W4:Y:S01]  /*17b20*/  MUFU.EX2 R210, R4 ;  /* 0x0000000400d27308 */ /* 0x0005220000000800 */
[--C-:B---3--:R-:W-:Y:S02]  /*17b30*/  FFMA.FTZ R8, R49, c[0x0][0x23c], -R75.reuse ;  /* 0x00008f0031087a23 */ /* 0x108fe4000001084b */
[----:B------:R-:W-:Y:S02]  /*17b40*/  FFMA.FTZ R49, R56, c[0x0][0x23c], -R92 ;  /* 0x00008f0038317a23 */ /* 0x000fe4000001085c */
[----:B------:R-:W-:Y:S05]  /*17b50*/  FMUL.FTZ R56, R2, R188 ;  /* 0x000000bc02387220 */ /* 0x000fea0000410000 */
[----:B------:R3:W-:Y:S01]  /*17b60*/  MUFU.EX2 R74, R5 ;  /* 0x00000005004a7308 */ /* 0x0007e20000000800 */
[----:B-1----:R-:W-:Y:S02]  /*17b70*/  FFMA.FTZ R7, R41, c[0x0][0x23c], -R100 ;  /* 0x00008f0029077a23 */ /* 0x002fe40000010864 */
[--C-:B------:R-:W-:Y:S02]  /*17b80*/  FFMA.FTZ R41, R44, c[0x0][0x23c], -R75.reuse ;  /* 0x00008f002c297a23 */ /* 0x100fe4000001084b */
[----:B------:R-:W-:Y:S05]  /*17b90*/  FFMA.FTZ R44, R46, c[0x0][0x23c], -R75 ;  /* 0x00008f002e2c7a23 */ /* 0x000fea000001084b */
[----:B------:R1:W-:Y:S01]  /*17ba0*/  MUFU.EX2 R231, R8 ;  /* 0x0000000800e77308 */ /* 0x0003e20000000800 */
[----:B------:R-:W-:Y:S02]  /*17bb0*/  FMUL.FTZ R46, R0, R178 ;  /* 0x000000b2002e7220 */ /* 0x000fe40000410000 */
[--C-:B--2---:R-:W-:Y:S01]  /*17bc0*/  FFMA.FTZ R4, R250, c[0x0][0x23c], -R101.reuse ;  /* 0x00008f00fa047a23 */ /* 0x104fe20000010865 */
[----:B----4-:R-:W-:Y:S06]  /*17bd0*/  F2FP.BF16.PACK_AB R66, R210, R209 ;  /* 0x000000d1d242723e */ /* 0x010fec00000010ff */
[----:B------:R2:W-:Y:S01]  /*17be0*/  MUFU.EX2 R208, R4 ;  /* 0x0000000400d07308 */ /* 0x0005e20000000800 */
[----:B---3--:R-:W-:Y:S09]  /*17bf0*/  FMUL.FTZ R5, R69, R141 ;  /* 0x0000008d45057220 */ /* 0x008ff20000410000 */
[----:B------:R3:W-:Y:S01]  /*17c00*/  MUFU.EX2 R137, R12 ;  /* 0x0000000c00897308 */ /* 0x0007e20000000800 */
[----:B-1----:R-:W-:Y:S09]  /*17c10*/  FMUL.FTZ R8, R2, R136 ;  /* 0x0000008802087220 */ /* 0x002ff20000410000 */
[----:B------:R1:W-:Y:S01]  /*17c20*/  MUFU.EX2 R149, R44 ;  /* 0x0000002c00957308 */ /* 0x0003e20000000800 */
[----:B--2---:R-:W-:Y:S09]  /*17c30*/  FFMA.FTZ R4, R248, c[0x0][0x23c], -R101 ;  /* 0x00008f00f8047a23 */ /* 0x004ff20000010865 */
[----:B------:R2:W4:Y:S01]  /*17c40*/  MUFU.EX2 R223, R4 ;  /* 0x0000000400df7308 */ /* 0x0005220000000800 */
[----:B---3--:R-:W-:Y:S01]  /*17c50*/  FMUL.FTZ R12, R2, R144 ;  /* 0x00000090020c7220 */ /* 0x008fe20000410000 */
[----:B------:R-:W-:Y:S01]  /*17c60*/  MOV R144, R14 ;  /* 0x0000000e00907202 */ /* 0x000fe20000000f00 */
[----:B------:R-:W-:Y:S07]  /*17c70*/  FMUL.FTZ R14, R0, R146 ;  /* 0x00000092000e7220 */ /* 0x000fee0000410000 */
[----:B------:R3:W-:Y:S01]  /*17c80*/  MUFU.EX2 R145, R41 ;  /* 0x0000002900917308 */ /* 0x0007e20000000800 */
[--C-:B-1----:R-:W-:Y:S09]  /*17c90*/  FFMA.FTZ R44, R57, c[0x0][0x23c], -R92.reuse ;  /* 0x00008f00392c7a23 */ /* 0x102ff2000001085c */
[----:B------:R1:W-:Y:S01]  /*17ca0*/  MUFU.EX2 R146, R44 ;  /* 0x0000002c00927308 */ /* 0x0003e20000000800 */
[--C-:B--2---:R-:W-:Y:S01]  /*17cb0*/  FFMA.FTZ R4, R216, c[0x0][0x23c], -R75.reuse ;  /* 0x00008f00d8047a23 */ /* 0x104fe2000001084b */
[----:B----4-:R-:W-:Y:S08]  /*17cc0*/  F2FP.BF16.PACK_AB R67, R223, R208 ;  /* 0x000000d0df43723e */ /* 0x010ff000000010ff */
[----:B------:R2:W-:Y:S01]  /*17cd0*/  MUFU.EX2 R251, R4 ;  /* 0x0000000400fb7308 */ /* 0x0005e20000000800 */
[C---:B---3--:R-:W-:Y:S01]  /*17ce0*/  FMUL.FTZ R41, R2.reuse, R173 ;  /* 0x000000ad02297220 */ /* 0x048fe20000410000 */
[----:B------:R-:W-:Y:S01]  /*17cf0*/  MOV R173, R96 ;  /* 0x0000006000ad7202 */ /* 0x000fe20000000f00 */
[----:B------:R-:W-:Y:S07]  /*17d00*/  FFMA.FTZ R96, R221, c[0x0][0x23c], -R75 ;  /* 0x00008f00dd607a23 */ /* 0x000fee000001084b */
[----:B------:R3:W-:Y:S01]  /*17d10*/  MUFU.EX2 R150, R49 ;  /* 0x0000003100967308 */ /* 0x0007e20000000800 */
[----:B-1----:R-:W-:Y:S09]  /*17d20*/  FMUL.FTZ R44, R2, R176 ;  /* 0x000000b0022c7220 */ /* 0x002ff20000410000 */
[----:B------:R-:W-:Y:S01]  /*17d30*/  MUFU.EX2 R221, R94 ;  /* 0x0000005e00dd7308 */ /* 0x000fe20000000800 */
[--C-:B--2---:R-:W-:Y:S09]  /*17d40*/  FFMA.FTZ R4, R23, c[0x0][0x23c], -R92.reuse ;  /* 0x00008f0017047a23 */ /* 0x104ff2000001085c */
[----:B------:R1:W-:Y:S01]  /*17d50*/  MUFU.EX2 R250, R4 ;  /* 0x0000000400fa7308 */ /* 0x0003e20000000800 */
[----:B---3--:R-:W-:Y:S09]  /*17d60*/  FMUL.FTZ R49, R69, R181 ;  /* 0x000000b545317220 */ /* 0x008ff20000410000 */
[----:B------:R-:W-:Y:S01]  /*17d70*/  MUFU.EX2 R188, R102 ;  /* 0x0000006600bc7308 */ /* 0x000fe20000000800 */
[--C-:B-1----:R-:W-:Y:S02]  /*17d80*/  FFMA.FTZ R4, R34, c[0x0][0x23c], -R92.reuse ;  /* 0x00008f0022047a23 */ /* 0x102fe4000001085c */
[C---:B------:R-:W-:Y:S01]  /*17d90*/  FMUL.FTZ R34, R68.reuse, R166 ;  /* 0x000000a644227220 */ /* 0x040fe20000410000 */
[----:B------:R-:W-:Y:S06]  /*17da0*/  MOV R166, R144 ;  /* 0x0000009000a67202 */ /* 0x000fec0000000f00 */
[----:B------:R1:W-:Y:S10]  /*17db0*/  MUFU.EX2 R73, R4 ;  /* 0x0000000400497308 */ /* 0x0003f40000000800 */
[----:B------:R2:W-:Y:S01]  /*17dc0*/  MUFU.EX2 R144, R63 ;  /* 0x0000003f00907308 */ /* 0x0005e20000000800 */
[----:B-1----:R-:W-:Y:S02]  /*17dd0*/  FFMA.FTZ R4, R35, c[0x0][0x23c], -R92 ;  /* 0x00008f0023047a23 */ /* 0x002fe4000001085c */
[----:B------:R-:W-:Y:S01]  /*17de0*/  FMUL.FTZ R35, R68, R167 ;  /* 0x000000a744237220 */ /* 0x000fe20000410000 */
[----:B------:R-:W-:Y:S06]  /*17df0*/  MOV R167, R62 ;  /* 0x0000003e00a77202 */ /* 0x000fec0000000f00 */
[----:B------:R1:W-:Y:S01]  /*17e00*/  MUFU.EX2 R241, R4 ;  /* 0x0000000400f17308 */ /* 0x0003e20000000800 */
[C---:B------:R-:W-:Y:S02]  /*17e10*/  FMUL.FTZ R62, R0.reuse, R194 ;  /* 0x000000c2003e7220 */ /* 0x040fe40000410000 */
[----:B--2---:R-:W-:Y:S02]  /*17e20*/  FMUL.FTZ R63, R0, R195 ;  /* 0x000000c3003f7220 */ /* 0x004fe40000410000 */
[--C-:B-1----:R-:W-:Y:S05]  /*17e30*/  FFMA.FTZ R4, R217, c[0x0][0x23c], -R100.reuse ;  /* 0x00008f00d9047a23 */ /* 0x102fea0000010864 */
[----:B------:R1:W-:Y:S02]  /*17e40*/  MUFU.EX2 R216, R4 ;  /* 0x0000000400d87308 */ /* 0x0003e40000000800 */
[--C-:B-1----:R-:W-:Y:S02]  /*17e50*/  FFMA.FTZ R4, R22, c[0x0][0x23c], -R100.reuse ;  /* 0x00008f0016047a23 */ /* 0x102fe40000010864 */
[----:B------:R-:W1:Y:S06]  /*17e60*/  LDSM.16.MT88.4 R20, [R225+0x8000] ;  /* 0x00800000e114783b */ /* 0x000e6c0000004200 */
[----:B------:R2:W-:Y:S02]  /*17e70*/  MUFU.EX2 R217, R4 ;  /* 0x0000000400d97308 */ /* 0x0005e40000000800 */
[--C-:B--2---:R-:W-:Y:S02]  /*17e80*/  FFMA.FTZ R4, R26, c[0x0][0x23c], -R101.reuse ;  /* 0x00008f001a047a23 */ /* 0x104fe40000010865 */
[C---:B------:R-:W-:Y:S06]  /*17e90*/  FMUL.FTZ R26, R0.reuse, R158 ;  /* 0x0000009e001a7220 */ /* 0x040fec0000410000 */
[----:B------:R2:W-:Y:S02]  /*17ea0*/  MUFU.EX2 R211, R4 ;  /* 0x0000000400d37308 */ /* 0x0005e40000000800 */
[--C-:B--2---:R-:W-:Y:S02]  /*17eb0*/  FFMA.FTZ R4, R27, c[0x0][0x23c], -R101.reuse ;  /* 0x00008f001b047a23 */ /* 0x104fe40000010865 */
[----:B------:R-:W-:Y:S06]  /*17ec0*/  FMUL.FTZ R27, R0, R159 ;  /* 0x0000009f001b7220 */ /* 0x000fec0000410000 */
[----:B------:R2:W3:Y:S02]  /*17ed0*/  MUFU.EX2 R248, R4 ;  /* 0x0000000400f87308 */ /* 0x0004e40000000800 */
[----:B--2---:R-:W-:Y:S02]  /*17ee0*/  FFMA.FTZ R4, R29, c[0x0][0x23c], -R100 ;  /* 0x00008f001d047a23 */ /* 0x004fe40000010864 */
[----:B------:R-:W-:Y:S06]  /*17ef0*/  FMUL.FTZ R29, R2, R161 ;  /* 0x000000a1021d7220 */ /* 0x000fec0000410000 */
[----:B------:R2:W4:Y:S02]  /*17f00*/  MUFU.EX2 R240, R4 ;  /* 0x0000000400f07308 */ /* 0x0005240000000800 */
[--C-:B--2---:R-:W-:Y:S02]  /*17f10*/  FFMA.FTZ R4, R30, c[0x0][0x23c], -R101.reuse ;  /* 0x00008f001e047a23 */ /* 0x104fe40000010865 */
[C---:B------:R-:W-:Y:S06]  /*17f20*/  FMUL.FTZ R30, R0.reuse, R162 ;  /* 0x000000a2001e7220 */ /* 0x040fec0000410000 */
[----:B------:R2:W-:Y:S02]  /*17f30*/  MUFU.EX2 R243, R4 ;  /* 0x0000000400f37308 */ /* 0x0005e40000000800 */
[----:B--2---:R-:W-:Y:S02]  /*17f40*/  FFMA.FTZ R4, R31, c[0x0][0x23c], -R101 ;  /* 0x00008f001f047a23 */ /* 0x004fe40000010865 */
[----:B------:R-:W-:Y:S06]  /*17f50*/  FMUL.FTZ R31, R0, R163 ;  /* 0x000000a3001f7220 */ /* 0x000fec0000410000 */
[----:B------:R2:W1:Y:S10]  /*17f60*/  MUFU.EX2 R239, R4 ;  /* 0x0000000400ef7308 */ /* 0x0004740000000800 */
[----:B------:R1:W-:Y:S01]  /*17f70*/  MUFU.EX2 R163, R33 ;  /* 0x0000002100a37308 */ /* 0x0003e20000000800 */
[--C-:B--2---:R-:W-:Y:S09]  /*17f80*/  FFMA.FTZ R4, R38, c[0x0][0x23c], -R92.reuse ;  /* 0x00008f0026047a23 */ /* 0x104ff2000001085c */
[----:B------:R2:W-:Y:S01]  /*17f90*/  MUFU.EX2 R237, R4 ;  /* 0x0000000400ed7308 */ /* 0x0005e20000000800 */
[----:B-1----:R-:W-:Y:S02]  /*17fa0*/  FMUL.FTZ R33, R69, R165 ;  /* 0x000000a545217220 */ /* 0x002fe40000410000 */
[--C-:B--2---:R-:W-:Y:S02]  /*17fb0*/  FFMA.FTZ R4, R39, c[0x0][0x23c], -R92.reuse ;  /* 0x00008f0027047a23 */ /* 0x104fe4000001085c */
[----:B------:R-:W1:Y:S05]  /*17fc0*/  LDSM.16.MT88.4 R36, [R228+0x8000] ;  /* 0x00800000e424783b */ /* 0x000e6a0000004200 */
[----:B------:R2:W-:Y:S02]  /*17fd0*/  MUFU.EX2 R234, R4 ;  /* 0x0000000400ea7308 */ /* 0x0005e40000000800 */
[--C-:B--2---:R-:W-:Y:S02]  /*17fe0*/  FFMA.FTZ R4, R48, c[0x0][0x23c], -R75.reuse ;  /* 0x00008f0030047a23 */ /* 0x104fe4000001084b */
[----:B------:R-:W-:Y:S06]  /*17ff0*/  FMUL.FTZ R48, R69, R180 ;  /* 0x000000b445307220 */ /* 0x000fec0000410000 */
[----:B------:R2:W-:Y:S02]  /*18000*/  MUFU.EX2 R233, R4 ;  /* 0x0000000400e97308 */ /* 0x0005e40000000800 */
[----:B--2---:R-:W-:Y:S02]  /*18010*/  FFMA.FTZ R4, R51, c[0x0][0x23c], -R92 ;  /* 0x00008f0033047a23 */ /* 0x004fe4000001085c */
[----:B------:R-:W-:Y:S06]  /*18020*/  FMUL.FTZ R51, R68, R183 ;  /* 0x000000b744337220 */ /* 0x000fec0000410000 */
[----:B------:R2:W-:Y:S02]  /*18030*/  MUFU.EX2 R230, R4 ;  /* 0x0000000400e67308 */ /* 0x0005e40000000800 */
[--C-:B--2---:R-:W-:Y:S02]  /*18040*/  FFMA.FTZ R4, R40, c[0x0][0x23c], -R100.reuse ;  /* 0x00008f0028047a23 */ /* 0x104fe40000010864 */
[----:B------:R-:W-:Y:S01]  /*18050*/  FMUL.FTZ R40, R2, R172 ;  /* 0x000000ac02287220 */ /* 0x000fe20000410000 */
[----:B------:R-:W-:Y:S05]  /*18060*/  MOV R172, R105 ;  /* 0x0000006900ac7202 */ /* 0x000fea0000000f00 */
[----:B------:R2:W-:Y:S01]  /*18070*/  MUFU.EX2 R236, R4 ;  /* 0x0000000400ec7308 */ /* 0x0005e20000000800 */
[----:B------:R-:W-:Y:S02]  /*18080*/  FFMA.FTZ R105, R220, c[0x0][0x23c], -R75 ;  /* 0x00008f00dc697a23 */ /* 0x000fe4000001084b */
[----:B--2---:R-:W-:Y:S07]  /*18090*/  FMUL.FTZ R4, R69, R140 ;  /* 0x0000008c45047220 */ /* 0x004fee0000410000 */
[----:B------:R2:W-:Y:S02]  /*180a0*/  MUFU.EX2 R140, R7 ;  /* 0x00000007008c7308 */ /* 0x0005e40000000800 */
[----:B--2---:R-:W-:Y:S08]  /*180b0*/  FMUL.FTZ R7, R68, R143 ;  /* 0x0000008f44077220 */ /* 0x004ff00000410000 */
[----:B------:R2:W-:Y:S01]  /*180c0*/  MUFU.EX2 R143, R28 ;  /* 0x0000001c008f7308 */ /* 0x0005e20000000800 */
[-C--:B------:R-:W-:Y:S08]  /*180d0*/  HMMA.16816.F32.BF16 R4, R76, R20.reuse, R4 ;  /* 0x000000144c04723c */ /* 0x080ff00000041804 */
[C---:B------:R-:W-:Y:S07]  /*180e0*/  HMMA.16816.F32.BF16 R8, R64.reuse, R20, R8 ;  /* 0x000000144008723c */ /* 0x040fee0000041808 */
[--C-:B------:R-:W-:Y:S01]  /*180f0*/  FFMA.FTZ R20, R25, c[0x0][0x23c], -R101.reuse ;  /* 0x00008f0019147a23 */ /* 0x100fe20000010865 */
[-C--:B------:R-:W-:Y:S03]  /*18100*/  HMMA.16816.F32.BF16 R12, R64, R22.reuse, R12 ;  /* 0x00000016400c723c */ /* 0x080fe6000004180c */
[----:B------:R1:W-:Y:S01]  /*18110*/  MUFU.EX2 R136, R20 ;  /* 0x0000001400887308 */ /* 0x0003e20000000800 */
[----:B------:R-:W-:Y:S01]  /*18120*/  FFMA.FTZ R25, R203, c[0x0][0x23c], -R101 ;  /* 0x00008f00cb197a23 */ /* 0x000fe20000010865 */
[----:B------:R-:W-:Y:S01]  /*18130*/  MOV R203, R80 ;  /* 0x0000005000cb7202 */ /* 0x000fe20000000f00 */
[C---:B------:R-:W-:Y:S01]  /*18140*/  FMUL.FTZ R21, R69.reuse, R153 ;  /* 0x0000009945157220 */ /* 0x040fe20000410000 */
[----:B------:R-:W-:Y:S01]  /*18150*/  LDSM.16.MT88.4 R80, [R227+0x8000] ;  /* 0x00800000e350783b */ /* 0x000fe20000004200 */
[C---:B------:R-:W-:Y:S04]  /*18160*/  HMMA.16816.F32.BF16 R16, R76.reuse, R22, R16 ;  /* 0x000000164c10723c */ /* 0x040fe80000041810 */
[--C-:B--2---:R-:W-:Y:S01]  /*18170*/  FFMA.FTZ R28, R202, c[0x0][0x23c], -R75.reuse ;  /* 0x00008f00ca1c7a23 */ /* 0x104fe2000001084b */
[----:B------:R2:W-:Y:S01]  /*18180*/  MUFU.EX2 R142, R25 ;  /* 0x00000019008e7308 */ /* 0x0005e20000000800 */
[----:B------:R-:W-:Y:S01]  /*18190*/  MOV R153, R53 ;  /* 0x0000003500997202 */ /* 0x000fe20000000f00 */
[C---:B------:R-:W-:Y:S01]  /*181a0*/  FMUL.FTZ R22, R68.reuse, R154 ;  /* 0x0000009a44167220 */ /* 0x040fe20000410000 */
[----:B------:R-:W-:Y:S01]  /*181b0*/  MOV R154, R203 ;  /* 0x000000cb009a7202 */ /* 0x000fe20000000f00 */
[----:B------:R-:W-:Y:S03]  /*181c0*/  FMUL.FTZ R23, R68, R155 ;  /* 0x0000009b44177220 */ /* 0x000fe60000410000 */
[----:B------:R-:W-:Y:S02]  /*181d0*/  MOV R203, R151 ;  /* 0x0000009700cb7202 */ /* 0x000fe40000000f00 */
[----:B------:R-:W-:Y:S01]  /*181e0*/  MOV R151, R134 ;  /* 0x0000008600977202 */ /* 0x000fe20000000f00 */
[----:B------:R3:W-:Y:S01]  /*181f0*/  MUFU.EX2 R141, R28 ;  /* 0x0000001c008d7308 */ /* 0x0007e20000000800 */
[----:B------:R-:W-:Y:S01]  /*18200*/  MOV R134, R59 ;  /* 0x0000003b00867202 */ /* 0x000fe20000000f00 */
[----:B------:R-:W-:Y:S01]  /*18210*/  FMUL.FTZ R59, R0, R191 ;  /* 0x000000bf003b7220 */ /* 0x000fe20000410000 */
[----:B------:R-:W-:Y:S01]  /*18220*/  MOV R202, R151 ;  /* 0x0000009700ca7202 */ /* 0x000fe20000000f00 */
[C---:B-1----:R-:W-:Y:S01]  /*18230*/  FMUL.FTZ R20, R69.reuse, R152 ;  /* 0x0000009845147220 */ /* 0x042fe20000410000 */
[----:B------:R-:W-:Y:S02]  /*18240*/  MOV R152, R54 ;  /* 0x0000003600987202 */ /* 0x000fe40000000f00 */
[----:B------:R-:W1:Y:S01]  /*18250*/  LDSM.16.MT88.4 R52, [R226+0x8000] ;  /* 0x00800000e234783b */ /* 0x000e620000004200 */
[----:B------:R-:W-:Y:S02]  /*18260*/  MOV R151, R89 ;  /* 0x0000005900977202 */ /* 0x000fe40000000f00 */
[----:B------:R-:W-:Y:S01]  /*18270*/  FFMA.FTZ R57, R152, c[0x0][0x23c], -R100 ;  /* 0x00008f0098397a23 */ /* 0x000fe20000010864 */
[-C--:B------:R-:W-:Y:S03]  /*18280*/  HMMA.16816.F32.BF16 R20, R76, R36.reuse, R20 ;  /* 0x000000244c14723c */ /* 0x080fe60000041814 */
[C---:B--2---:R-:W-:Y:S01]  /*18290*/  FMUL.FTZ R25, R2.reuse, R157 ;  /* 0x0000009d02197220 */ /* 0x044fe20000410000 */
[----:B------:R-:W-:Y:S02]  /*182a0*/  MOV R152, R147 ;  /* 0x0000009300987202 */ /* 0x000fe40000000f00 */
[----:B------:R-:W-:Y:S02]  /*182b0*/  MOV R147, R224 ;  /* 0x000000e000937202 */ /* 0x000fe40000000f00 */
[----:B------:R2:W-:Y:S01]  /*182c0*/  MUFU.EX2 R224, R57 ;  /* 0x0000003900e07308 */ /* 0x0005e20000000800 */
[----:B------:R-:W-:Y:S01]  /*182d0*/  MOV R164, R152 ;  /* 0x0000009800a47202 */ /* 0x000fe20000000f00 */
[C---:B------:R-:W-:Y:S04]  /*182e0*/  HMMA.16816.F32.BF16 R24, R64.reuse, R36, R24 ;  /* 0x000000244018723c */ /* 0x040fe80000041818 */
[----:B---3--:R-:W-:Y:S01]  /*182f0*/  FMUL.FTZ R28, R2, R160 ;  /* 0x000000a0021c7220 */ /* 0x008fe20000410000 */
[----:B------:R-:W-:Y:S02]  /*18300*/  MOV R152, R90 ;  /* 0x0000005a00987202 */ /* 0x000fe40000000f00 */
[--C-:B------:R-:W-:Y:S01]  /*18310*/  FFMA.FTZ R36, R222, c[0x0][0x23c], -R92.reuse ;  /* 0x00008f00de247a23 */ /* 0x100fe2000001085c */
[----:B------:R-:W-:Y:S01]  /*18320*/  MOV R156, R134 ;  /* 0x00000086009c7202 */ /* 0x000fe20000000f00 */
[----:B------:R-:W-:Y:S01]  /*18330*/  FMUL.FTZ R37, R69, R169 ;  /* 0x000000a945257220 */ /* 0x000fe20000410000 */
[----:B------:R3:W-:Y:S01]  /*18340*/  MUFU.EX2 R160, R60 ;  /* 0x0000003c00a07308 */ /* 0x0007e20000000800 */
[-C--:B------:R-:W-:Y:S03]  /*18350*/  HMMA.16816.F32.BF16 R28, R64, R38.reuse, R28 ;  /* 0x00000026401c723c */ /* 0x080fe6000004181c */
[----:B------:R-:W-:Y:S02]  /*18360*/  MOV R134, R86 ;  /* 0x0000005600867202 */ /* 0x000fe40000000f00 */
[----:B------:R-:W-:Y:S02]  /*18370*/  MOV R180, R151 ;  /* 0x0000009700b47202 */ /* 0x000fe40000000f00 */
[----:B------:R-:W-:Y:S01]  /*18380*/  MOV R151, R110 ;  /* 0x0000006e00977202 */ /* 0x000fe20000000f00 */
[C---:B------:R-:W-:Y:S01]  /*18390*/  HMMA.16816.F32.BF16 R32, R76.reuse, R38, R32 ;  /* 0x000000264c20723c */ /* 0x040fe20000041820 */
[----:B------:R1:W-:Y:S03]  /*183a0*/  MUFU.EX2 R162, R36 ;  /* 0x0000002400a27308 */ /* 0x0003e60000000800 */
[----:B--2---:R-:W-:Y:S01]  /*183b0*/  FMUL.FTZ R57, R2, R189 ;  /* 0x000000bd02397220 */ /* 0x004fe20000410000 */
[----:B------:R-:W-:Y:S01]  /*183c0*/  MOV R157, R147 ;  /* 0x00000093009d7202 */ /* 0x000fe20000000f00 */
[--C-:B------:R-:W-:Y:S01]  /*183d0*/  FFMA.FTZ R110, R200, c[0x0][0x23c], -R75.reuse ;  /* 0x00008f00c86e7a23 */ /* 0x100fe2000001084b */
[----:B------:R-:W-:Y:S01]  /*183e0*/  MOV R222, R61 ;  /* 0x0000003d00de7202 */ /* 0x000fe20000000f00 */
[C---:B------:R-:W-:Y:S01]  /*183f0*/  FMUL.FTZ R38, R68.reuse, R170 ;  /* 0x000000aa44267220 */ /* 0x040fe20000410000 */
[----:B------:R-:W-:Y:S02]  /*18400*/  MOV R177, R164 ;  /* 0x000000a400b17202 */ /* 0x000fe40000000f00 */
[----:B------:R-:W-:Y:S01]  /*18410*/  MUFU.EX2 R200, R105 ;  /* 0x0000006900c87308 */ /* 0x000fe20000000800 */
[----:B------:R-:W-:Y:S01]  /*18420*/  FMUL.FTZ R39, R68, R171 ;  /* 0x000000ab44277220 */ /* 0x000fe20000410000 */
[----:B------:R-:W-:Y:S01]  /*18430*/  MOV R164, R118 ;  /* 0x0000007600a47202 */ /* 0x000fe20000000f00 */
[C---:B------:R-:W-:Y:S01]  /*18440*/  FMUL.FTZ R61, R2.reuse, R193 ;  /* 0x000000c1023d7220 */ /* 0x040fe20000410000 */
[----:B------:R-:W-:Y:S01]  /*18450*/  MOV R178, R157 ;  /* 0x0000009d00b27202 */ /* 0x000fe20000000f00 */
[----:B---3--:R-:W-:Y:S01]  /*18460*/  FMUL.FTZ R60, R2, R192 ;  /* 0x000000c0023c7220 */ /* 0x008fe20000410000 */
[----:B------:R-:W-:Y:S01]  /*18470*/  MOV R157, R122 ;  /* 0x0000007a009d7202 */ /* 0x000fe20000000f00 */
[--C-:B------:R-:W-:Y:S01]  /*18480*/  FFMA.FTZ R118, R98, c[0x0][0x23c], -R75.reuse ;  /* 0x00008f0062767a23 */ /* 0x100fe2000001084b */
[----:B------:R-:W-:Y:S01]  /*18490*/  MOV R176, R156 ;  /* 0x0000009c00b07202 */ /* 0x000fe20000000f00 */
[--C-:B------:R-:W-:Y:S01]  /*184a0*/  FFMA.FTZ R122, R113, c[0x0][0x23c], -R75.reuse ;  /* 0x00008f00717a7a23 */ /* 0x100fe2000001084b */
[----:B------:R-:W-:Y:S01]  /*184b0*/  MOV R170, R109 ;  /* 0x0000006d00aa7202 */ /* 0x000fe20000000f00 */
[--C-:B------:R-:W-:Y:S01]  /*184c0*/  FFMA.FTZ R109, R201, c[0x0][0x23c], -R75.reuse ;  /* 0x00008f00c96d7a23 */ /* 0x100fe2000001084b */
[----:B------:R-:W-:Y:S01]  /*184d0*/  MUFU.EX2 R189, R110 ;  /* 0x0000006e00bd7308 */ /* 0x000fe20000000800 */
[----:B------:R-:W-:Y:S01]  /*184e0*/  FFMA.FTZ R113, R114, c[0x0][0x23c], -R92 ;  /* 0x00008f0072717a23 */ /* 0x000fe2000001085c */
[----:B------:R-:W-:Y:S01]  /*184f0*/  F2FP.BF16.PACK_AB R192, R212, R213 ;  /* 0x000000d5d4c0723e */ /* 0x000fe200000010ff */
[----:B-1----:R-:W-:Y:S07]  /*18500*/  FMUL.FTZ R36, R69, R168 ;  /* 0x000000a845247220 */ /* 0x002fee0000410000 */
[-C--:B------:R-:W-:Y:S01]  /*18510*/  HMMA.16816.F32.BF16 R36, R76, R52.reuse, R36 ;  /* 0x000000344c24723c */ /* 0x080fe20000041824 */
[----:B------:R-:W-:Y:S07]  /*18520*/  MUFU.EX2 R118, R118 ;  /* 0x0000007600767308 */ /* 0x000fee0000000800 */
[C---:B------:R-:W-:Y:S03]  /*18530*/  HMMA.16816.F32.BF16 R40, R64.reuse, R52, R40 ;  /* 0x000000344028723c */ /* 0x040fe60000041828 */
[----:B------:R-:W-:Y:S04]  /*18540*/  MUFU.EX2 R122, R122 ;  /* 0x0000007a007a7308 */ /* 0x000fe80000000800 */
[----:B------:R-:W-:Y:S01]  /*18550*/  FFMA.FTZ R52, R153, c[0x0][0x23c], -R100 ;  /* 0x00008f0099347a23 */ /* 0x000fe20000010864 */
[-C--:B------:R-:W-:Y:S04]  /*18560*/  HMMA.16816.F32.BF16 R44, R64, R54.reuse, R44 ;  /* 0x00000036402c723c */ /* 0x080fe8000004182c */
[----:B------:R-:W-:Y:S01]  /*18570*/  MOV R153, R148 ;  /* 0x0000009400997202 */ /* 0x000fe20000000f00 */
[----:B------:R1:W-:Y:S01]  /*18580*/  MUFU.EX2 R161, R52 ;  /* 0x0000003400a17308 */ /* 0x0003e20000000800 */
[----:B------:R-:W-:Y:S01]  /*18590*/  MOV R148, R133 ;  /* 0x0000008500947202 */ /* 0x000fe20000000f00 */
[----:B------:R-:W-:Y:S01]  /*185a0*/  FMUL.FTZ R53, R69, R185 ;  /* 0x000000b945357220 */ /* 0x000fe20000410000 */
[C---:B------:R-:W-:Y:S04]  /*185b0*/  HMMA.16816.F32.BF16 R48, R76.reuse, R54, R48 ;  /* 0x000000364c30723c */ /* 0x040fe80000041830 */
[----:B------:R-:W-:Y:S01]  /*185c0*/  MOV R133, R58 ;  /* 0x0000003a00857202 */ /* 0x000fe20000000f00 */
[----:B------:R-:W-:Y:S01]  /*185d0*/  FMUL.FTZ R58, R0, R190 ;  /* 0x000000be003a7220 */ /* 0x000fe20000410000 */
[----:B------:R-:W-:Y:S01]  /*185e0*/  MOV R165, R153 ;  /* 0x0000009900a57202 */ /* 0x000fe20000000f00 */
[C---:B------:R-:W-:Y:S01]  /*185f0*/  FMUL.FTZ R54, R68.reuse, R186 ;  /* 0x000000ba44367220 */ /* 0x040fe20000410000 */
[----:B------:R-:W-:Y:S01]  /*18600*/  MOV R159, R148 ;  /* 0x00000094009f7202 */ /* 0x000fe20000000f00 */
[----:B------:R-:W-:Y:S01]  /*18610*/  FMUL.FTZ R55, R68, R187 ;  /* 0x000000bb44377220 */ /* 0x000fe20000410000 */
[----:B------:R-:W-:Y:S02]  /*18620*/  MUFU.EX2 R190, R109 ;  /* 0x0000006d00be7308 */ /* 0x000fe40000000800 */
[----:B------:R-:W-:Y:S02]  /*18630*/  MOV R155, R133 ;  /* 0x00000085009b7202 */ /* 0x000fe40000000f00 */
[----:B------:R-:W-:Y:S02]  /*18640*/  MOV R133, R85 ;  /* 0x0000005500857202 */ /* 0x000fe40000000f00 */
[----:B------:R-:W-:Y:S02]  /*18650*/  MOV R174, R165 ;  /* 0x000000a500ae7202 */ /* 0x000fe40000000f00 */
[----:B------:R-:W-:Y:S01]  /*18660*/  MOV R165, R117 ;  /* 0x0000007500a57202 */ /* 0x000fe20000000f00 */
[--C-:B------:R-:W-:Y:S01]  /*18670*/  FFMA.FTZ R117, R99, c[0x0][0x23c], -R75.reuse ;  /* 0x00008f0063757a23 */ /* 0x100fe2000001084b */
[----:B------:R-:W-:Y:S01]  /*18680*/  MOV R169, R159 ;  /* 0x0000009f00a97202 */ /* 0x000fe20000000f00 */
[----:B-1----:R-:W-:Y:S01]  /*18690*/  FMUL.FTZ R52, R69, R184 ;  /* 0x000000b845347220 */ /* 0x002fe20000410000 */
[----:B------:R-:W-:Y:S01]  /*186a0*/  MOV R148, R87 ;  /* 0x0000005700947202 */ /* 0x000fe20000000f00 */
[----:B------:R-:W-:Y:S01]  /*186b0*/  MUFU.EX2 R187, R104 ;  /* 0x0000006800bb7308 */ /* 0x000fe20000000800 */
[----:B------:R-:W-:Y:S02]  /*186c0*/  MOV R153, R91 ;  /* 0x0000005b00997202 */ /* 0x000fe40000000f00 */
[----:B------:R-:W-:Y:S01]  /*186d0*/  MOV R159, R121 ;  /* 0x00000079009f7202 */ /* 0x000fe20000000f00 */
[--C-:B------:R-:W-:Y:S01]  /*186e0*/  FFMA.FTZ R121, R112, c[0x0][0x23c], -R75.reuse ;  /* 0x00008f0070797a23 */ /* 0x100fe2000001084b */
[-C--:B------:R-:W-:Y:S03]  /*186f0*/  HMMA.16816.F32.BF16 R52, R76, R80.reuse, R52 ;  /* 0x000000504c34723c */ /* 0x080fe60000041834 */
[----:B------:R-:W-:Y:S01]  /*18700*/  FFMA.FTZ R112, R157, c[0x0][0x23c], -R92 ;  /* 0x00008f009d707a23 */ /* 0x000fe2000001085c */
[----:B------:R-:W-:Y:S01]  /*18710*/  MOV R168, R153 ;  /* 0x0000009900a87202 */ /* 0x000fe20000000f00 */
[----:B------:R-:W-:Y:S01]  /*18720*/  MUFU.EX2 R117, R117 ;  /* 0x0000007500757308 */ /* 0x000fe20000000800 */
[----:B------:R-:W-:Y:S02]  /*18730*/  MOV R153, R148 ;  /* 0x0000009400997202 */ /* 0x000fe40000000f00 */
[C---:B------:R-:W-:Y:S07]  /*18740*/  HMMA.16816.F32.BF16 R56, R64.reuse, R80, R56 ;  /* 0x000000504038723c */ /* 0x040fee0000041838 */
[--C-:B------:R-:W-:Y:S01]  /*18750*/  FFMA.FTZ R80, R154, c[0x0][0x23c], -R100.reuse ;  /* 0x00008f009a507a23 */ /* 0x100fe20000010864 */
[-C--:B------:R-:W-:Y:S01]  /*18760*/  HMMA.16816.F32.BF16 R60, R64, R82.reuse, R60 ;  /* 0x00000052403c723c */ /* 0x080fe2000004183c */
[----:B------:R-:W-:Y:S03]  /*18770*/  MUFU.EX2 R112, R112 ;  /* 0x0000007000707308 */ /* 0x000fe60000000800 */
[----:B------:R-:W-:Y:S02]  /*18780*/  MOV R154, R132 ;  /* 0x00000084009a7202 */ /* 0x000fe40000000f00 */
[----:B------:R-:W-:Y:S01]  /*18790*/  MOV R132, R84 ;  /* 0x0000005400847202 */ /* 0x000fe20000000f00 */
[C---:B------:R-:W-:Y:S01]  /*187a0*/  FMUL.FTZ R64, R69.reuse, R196 ;  /* 0x000000c445407220 */ /* 0x040fe20000410000 */
[----:B------:R-:W-:Y:S01]  /*187b0*/  MOV R179, R154 ;  /* 0x0000009a00b37202 */ /* 0x000fe20000000f00 */
[----:B------:R-:W-:Y:S01]  /*187c0*/  FMUL.FTZ R65, R69, R197 ;  /* 0x000000c545417220 */ /* 0x000fe20000410000 */
[----:B------:R-:W1:Y:S01]  /*187d0*/  LDSM.16.MT88.4 R84, [R225+0x8800] ;  /* 0x00880000e154783b */ /* 0x000e620000004200 */
[----:B------:R2:W-:Y:S01]  /*187e0*/  MUFU.EX2 R147, R80 ;  /* 0x0000005000937308 */ /* 0x0005e20000000800 */
[C---:B------:R-:W-:Y:S01]  /*187f0*/  FMUL.FTZ R66, R68.reuse, R198 ;  /* 0x000000c644427220 */ /* 0x040fe20000410000 */
[----:B------:R-:W-:Y:S01]  /*18800*/  MOV R154, R134 ;  /* 0x00000086009a7202 */ /* 0x000fe20000000f00 */
[----:B------:R-:W-:Y:S01]  /*18810*/  FMUL.FTZ R67, R68, R199 ;  /* 0x000000c744437220 */ /* 0x000fe20000410000 */
[----:B------:R-:W-:Y:S01]  /*18820*/  F2FP.BF16.PACK_AB R81, R248, R211 ;  /* 0x000000d3f851723e */ /* 0x000fe200000010ff */
[--C-:B------:R-:W-:Y:S01]  /*18830*/  FFMA.FTZ R134, R128, c[0x0][0x23c], -R75.reuse ;  /* 0x00008f0080867a23 */ /* 0x100fe2000001084b */
[----:B------:R-:W-:Y:S01]  /*18840*/  F2FP.BF16.PACK_AB R199, R131, R130 ;  /* 0x0000008283c7723e */ /* 0x000fe200000010ff */
[--C-:B------:R-:W-:Y:S01]  /*18850*/  FFMA.FTZ R128, R124, c[0x0][0x23c], -R100.reuse ;  /* 0x00008f007c807a23 */ /* 0x100fe20000010864 */
[----:B------:R-:W-:Y:S01]  /*18860*/  MOV R156, R132 ;  /* 0x00000084009c7202 */ /* 0x000fe20000000f00 */
[----:B------:R-:W-:Y:S01]  /*18870*/  FFMA.FTZ R132, R116, c[0x0][0x23c], -R75 ;  /* 0x00008f0074847a23 */ /* 0x000fe2000001084b */
[----:B------:R-:W-:Y:S01]  /*18880*/  HMMA.16816.F32.BF16 R64, R76, R82, R64 ;  /* 0x000000524c40723c */ /* 0x000fe20000041840 */
[----:B------:R-:W-:Y:S03]  /*18890*/  MUFU.EX2 R121, R121 ;  /* 0x0000007900797308 */ /* 0x000fe60000000800 */
[----:B------:R-:W-:Y:S01]  /*188a0*/  MOV R157, R156 ;  /* 0x0000009c009d7202 */ /* 0x000fe20000000f00 */
[--C-:B------:R-:W-:Y:S01]  /*188b0*/  FFMA.FTZ R124, R214, c[0x0][0x23c], -R101.reuse ;  /* 0x00008f00d67c7a23 */ /* 0x100fe20000010865 */
[----:B------:R-:W-:Y:S01]  /*188c0*/  MOV R214, R149 ;  /* 0x0000009500d67202 */ /* 0x000fe20000000f00 */
[--C-:B------:R-:W-:Y:S01]  /*188d0*/  FFMA.FTZ R76, R167, c[0x0][0x23c], -R101.reuse ;  /* 0x00008f00a74c7a23 */ /* 0x100fe20000010865 */
[----:B------:R-:W-:Y:S01]  /*188e0*/  MOV R167, R152 ;  /* 0x0000009800a77202 */ /* 0x000fe20000000f00 */
[----:B------:R-:W-:Y:S02]  /*188f0*/  FFMA.FTZ R77, R222, c[0x0][0x23c], -R101 ;  /* 0x00008f00de4d7a23 */ /* 0x000fe40000010865 */
[----:B------:R3:W-:Y:S01]  /*18900*/  MUFU.EX2 R222, R93 ;  /* 0x0000005d00de7308 */ /* 0x0007e20000000800 */
[----:B------:R-:W-:Y:S01]  /*18910*/  MOV R152, R95 ;  /* 0x0000005f00987202 */ /* 0x000fe20000000f00 */
[--C-:B------:R-:W-:Y:S01]  /*18920*/  FFMA.FTZ R95, R246, c[0x0][0x23c], -R75.reuse ;  /* 0x00008f00f65f7a23 */ /* 0x100fe2000001084b */
[----:B------:R-:W-:Y:S01]  /*18930*/  F2FP.BF16.PACK_AB R78, R242, R252 ;  /* 0x000000fcf24e723e */ /* 0x000fe200000010ff */
[----:B--2---:R-:W-:Y:S01]  /*18940*/  FFMA.FTZ R80, R88, c[0x0][0x23c], -R100 ;  /* 0x00008f0058507a23 */ /* 0x004fe20000010864 */
[----:B------:R-:W-:Y:S01]  /*18950*/  F2FP.BF16.PACK_AB R79, R241, R73 ;  /* 0x00000049f14f723e */ /* 0x000fe200000010ff */
[----:B------:R-:W3:Y:S01]  /*18960*/  LDSM.16.MT88.4 R88, [R228+0x8800] ;  /* 0x00880000e458783b */ /* 0x000ee20000004200 */
[----:B----4-:R-:W-:Y:S02]  /*18970*/  F2FP.BF16.PACK_AB R82, R240, R74 ;  /* 0x0000004af052723e */ /* 0x010fe400000010ff */
[----:B------:R-:W-:Y:S01]  /*18980*/  F2FP.BF16.PACK_AB R83, R239, R243 ;  /* 0x000000f3ef53723e */ /* 0x000fe200000010ff */
[----:B------:R4:W1:Y:S10]  /*18990*/  MUFU.EX2 R158, R80 ;  /* 0x00000050009e7308 */ /* 0x0008740000000800 */
[----:B------:R1:W-:Y:S01]  /*189a0*/  MUFU.EX2 R148, R77 ;  /* 0x0000004d00947308 */ /* 0x0003e20000000800 */
[--C-:B---3--:R-:W-:Y:S01]  /*189b0*/  FFMA.FTZ R93, R175, c[0x0][0x23c], -R92.reuse ;  /* 0x00008f00af5d7a23 */ /* 0x108fe2000001085c */
[----:B------:R-:W-:Y:S02]  /*189c0*/  MOV R175, R173 ;  /* 0x000000ad00af7202 */ /* 0x000fe40000000f00 */
[----:B------:R-:W-:Y:S06]  /*189d0*/  MOV R173, R170 ;  /* 0x000000aa00ad7202 */ /* 0x000fec0000000f00 */
[----:B------:R3:W-:Y:S01]  /*189e0*/  MUFU.EX2 R246, R76 ;  /* 0x0000004c00f67308 */ /* 0x0007e20000000800 */
[--C-:B----4-:R-:W-:Y:S01]  /*189f0*/  FFMA.FTZ R80, R166, c[0x0][0x23c], -R75.reuse ;  /* 0x00008f00a6507a23 */ /* 0x110fe2000001084b */
[----:B------:R-:W-:Y:S02]  /*18a00*/  MOV R166, R202 ;  /* 0x000000ca00a67202 */ /* 0x000fe40000000f00 */
[----:B------:R-:W-:Y:S02]  /*18a10*/  MOV R202, R155 ;  /* 0x0000009b00ca7202 */ /* 0x000fe40000000f00 */
[----:B------:R-:W-:Y:S01]  /*18a20*/  MOV R155, R133 ;  /* 0x00000085009b7202 */ /* 0x000fe20000000f00 */
[--C-:B------:R-:W-:Y:S03]  /*18a30*/  FFMA.FTZ R133, R97, c[0x0][0x23c], -R75.reuse ;  /* 0x00008f0061857a23 */ /* 0x100fe6000001084b */
[----:B------:R4:W-:Y:S01]  /*18a40*/  MUFU.EX2 R171, R80 ;  /* 0x0000005000ab7308 */ /* 0x0009e20000000800 */
[----:B------:R-:W-:Y:S01]  /*18a50*/  FFMA.FTZ R75, R129, c[0x0][0x23c], -R75 ;  /* 0x00008f00814b7a23 */ /* 0x000fe2000001084b */
[----:B------:R-:W-:Y:S01]  /*18a60*/  MOV R156, R155 ;  /* 0x0000009b009c7202 */ /* 0x000fe20000000f00 */
[----:B------:R-:W2:Y:S01]  /*18a70*/  LDL.LU R129, [R1+0xac] ;  /* 0x0000ac0001817983 */ /* 0x000ea20000300800 */
[----:B-1----:R-:W-:Y:S02]  /*18a80*/  F2FP.BF16.PACK_AB R77, R250, R247 ;  /* 0x000000f7fa4d723e */ /* 0x002fe400000010ff */
[----:B------:R-:W-:Y:S02]  /*18a90*/  MOV R155, R154 ;  /* 0x0000009a009b7202 */ /* 0x000fe40000000f00 */
[----:B------:R-:W-:Y:S02]  /*18aa0*/  MOV R154, R152 ;  /* 0x00000098009a7202 */ /* 0x000fe40000000f00 */
[----:B------:R1:W-:Y:S01]  /*18ab0*/  MUFU.EX2 R170, R93 ;  /* 0x0000005d00aa7308 */ /* 0x0003e20000000800 */
[----:B------:R-:W-:Y:S01]  /*18ac0*/  MOV R152, R127 ;  /* 0x0000007f00987202 */ /* 0x000fe20000000f00 */
[--C-:B------:R-:W-:Y:S01]  /*18ad0*/  FFMA.FTZ R127, R119, c[0x0][0x23c], -R92.reuse ;  /* 0x00008f00777f7a23 */ /* 0x100fe2000001085c */
[----:B---3--:R-:W-:Y:S01]  /*18ae0*/  F2FP.BF16.PACK_AB R76, R251, R218 ;  /* 0x000000dafb4c723e */ /* 0x008fe200000010ff */
[--C-:B------:R-:W-:Y:S01]  /*18af0*/  FFMA.FTZ R102, R154, c[0x0][0x23c], -R101.reuse ;  /* 0x00008f009a667a23 */ /* 0x100fe20000010865 */
[----:B------:R-:W-:Y:S01]  /*18b00*/  MOV R249, R158 ;  /* 0x0000009e00f97202 */ /* 0x000fe20000000f00 */
[--C-:B------:R-:W-:Y:S04]  /*18b10*/  FFMA.FTZ R109, R152, c[0x0][0x23c], -R101.reuse ;  /* 0x00008f00986d7a23 */ /* 0x100fe80000010865 */
[-C--:B------:R-:W-:Y:S01]  /*18b20*/  HMMA.16816.F32.BF16 R4, R76, R84.reuse, R4 ;  /* 0x000000544c04723c */ /* 0x080fe20000041804 */
[----:B------:R-:W-:Y:S02]  /*18b30*/  MUFU.EX2 R113, R113 ;  /* 0x0000007100717308 */ /* 0x000fe40000000800 */
[----:B----4-:R-:W-:Y:S07]  /*18b40*/  F2FP.BF16.PACK_AB R80, R217, R216 ;  /* 0x000000d8d950723e */ /* 0x010fee00000010ff */
[C---:B------:R-:W-:Y:S01]  /*18b50*/  HMMA.16816.F32.BF16 R8, R80.reuse, R84, R8 ;  /* 0x000000545008723c */ /* 0x040fe20000041808 */
[----:B------:R-:W-:Y:S03]  /*18b60*/  MUFU.EX2 R132, R132 ;  /* 0x0000008400847308 */ /* 0x000fe60000000800 */
[--C-:B-1----:R-:W-:Y:S01]  /*18b70*/  FFMA.FTZ R93, R180, c[0x0][0x23c], -R92.reuse ;  /* 0x00008f00b45d7a23 */ /* 0x102fe2000001085c */
[----:B------:R-:W-:Y:S02]  /*18b80*/  MOV R180, R179 ;  /* 0x000000b300b47202 */ /* 0x000fe40000000f00 */
[----:B------:R-:W-:Y:S01]  /*18b90*/  MOV R179, R178 ;  /* 0x000000b200b37202 */ /* 0x000fe20000000f00 */
[-C--:B------:R-:W-:Y:S03]  /*18ba0*/  HMMA.16816.F32.BF16 R12, R80, R86.reuse, R12 ;  /* 0x00000056500c723c */ /* 0x080fe6000004180c */
[----:B------:R1:W-:Y:S01]  /*18bb0*/  MUFU.EX2 R220, R93 ;  /* 0x0000005d00dc7308 */ /* 0x0003e20000000800 */
[----:B------:R-:W-:Y:S02]  /*18bc0*/  MOV R178, R177 ;  /* 0x000000b100b27202 */ /* 0x000fe40000000f00 */
[----:B------:R-:W-:Y:S02]  /*18bd0*/  MOV R177, R203 ;  /* 0x000000cb00b17202 */ /* 0x000fe40000000f00 */
[C---:B------:R-:W-:Y:S01]  /*18be0*/  HMMA.16816.F32.BF16 R16, R76.reuse, R86, R16 ;  /* 0x000000564c10723c */ /* 0x040fe20000041810 */
[----:B------:R-:W3:Y:S04]  /*18bf0*/  LDSM.16.MT88.4 R84, [R226+0x8800] ;  /* 0x00880000e254783b */ /* 0x000ee80000004200 */
[----:B------:R-:W-:Y:S03]  /*18c00*/  MUFU.EX2 R203, R95 ;  /* 0x0000005f00cb7308 */ /* 0x000fe60000000800 */
[-C--:B------:R-:W-:Y:S07]  /*18c10*/  HMMA.16816.F32.BF16 R20, R76, R88.reuse, R20 ;  /* 0x000000584c14723c */ /* 0x080fee0000041814 */
[----:B------:R-:W4:Y:S01]  /*18c20*/  MUFU.EX2 R133, R133 ;  /* 0x0000008500857308 */ /* 0x000f220000000800 */
[C---:B------:R-:W-:Y:S04]  /*18c30*/  HMMA.16816.F32.BF16 R24, R80.reuse, R88, R24 ;  /* 0x000000585018723c */ /* 0x040fe80000041818 */
[--C-:B-1----:R-:W-:Y:S01]  /*18c40*/  FFMA.FTZ R93, R180, c[0x0][0x23c], -R92.reuse ;  /* 0x00008f00b45d7a23 */ /* 0x102fe2000001085c */
[----:B------:R-:W-:Y:S02]  /*18c50*/  MOV R180, R202 ;  /* 0x000000ca00b47202 */ /* 0x000fe40000000f00 */
[----:B------:R-:W-:Y:S01]  /*18c60*/  FFMA.FTZ R88, R175, c[0x0][0x23c], -R92 ;  /* 0x00008f00af587a23 */ /* 0x000fe2000001085c */
[-C--:B------:R-:W-:Y:S01]  /*18c70*/  HMMA.16816.F32.BF16 R28, R80, R90.reuse, R28 ;  /* 0x0000005a501c723c */ /* 0x080fe2000004181c */
[----:B------:R1:W-:Y:S07]  /*18c80*/  MUFU.EX2 R202, R93 ;  /* 0x0000005d00ca7308 */ /* 0x0003ee0000000800 */
[C---:B------:R-:W-:Y:S03]  /*18c90*/  HMMA.16816.F32.BF16 R32, R76.reuse, R90, R32 ;  /* 0x0000005a4c20723c */ /* 0x040fe60000041820 */
[----:B------:R1:W-:Y:S01]  /*18ca0*/  MUFU.EX2 R175, R88 ;  /* 0x0000005800af7308 */ /* 0x0003e20000000800 */
[----:B----4-:R-:W-:Y:S04]  /*18cb0*/  F2FP.BF16.PACK_AB R196, R133, R132 ;  /* 0x0000008485c4723e */ /* 0x010fe800000010ff */
[-C--:B---3--:R-:W-:Y:S05]  /*18cc0*/  HMMA.16816.F32.BF16 R36, R76, R84.reuse, R36 ;  /* 0x000000544c24723c */ /* 0x088fea0000041824 */
[----:B------:R-:W-:Y:S03]  /*18cd0*/  MUFU.EX2 R127, R127 ;  /* 0x0000007f007f7308 */ /* 0x000fe60000000800 */
[C---:B------:R-:W-:Y:S04]  /*18ce0*/  HMMA.16816.F32.BF16 R40, R80.reuse, R84, R40 ;  /* 0x000000545028723c */ /* 0x040fe80000041828 */
[--C-:B-1----:R-:W-:Y:S01]  /*18cf0*/  FFMA.FTZ R93, R179, c[0x0][0x23c], -R100.reuse ;  /* 0x00008f00b35d7a23 */ /* 0x102fe20000010864 */
[----:B------:R-:W-:Y:S02]  /*18d00*/  MOV R179, R169 ;  /* 0x000000a900b37202 */ /* 0x000fe40000000f00 */
[----:B------:R-:W-:Y:S01]  /*18d10*/  MUFU.EX2 R134, R134 ;  /* 0x0000008600867308 */ /* 0x000fe20000000800 */
[--C-:B------:R-:W-:Y:S01]  /*18d20*/  FFMA.FTZ R84, R173, c[0x0][0x23c], -R101.reuse ;  /* 0x00008f00ad547a23 */ /* 0x100fe20000010865 */
[-C--:B------:R-:W-:Y:S01]  /*18d30*/  HMMA.16816.F32.BF16 R44, R80, R86.reuse, R44 ;  /* 0x00000056502c723c */ /* 0x080fe2000004182c */
[----:B------:R-:W1:Y:S07]  /*18d40*/  LDSM.16.MT88.4 R88, [R227+0x8800] ;  /* 0x00880000e358783b */ /* 0x000e6e0000004200 */
[C---:B------:R-:W-:Y:S01]  /*18d50*/  HMMA.16816.F32.BF16 R48, R76.reuse, R86, R48 ;  /* 0x000000564c30723c */ /* 0x040fe20000041830 */
[----:B------:R3:W-:Y:S01]  /*18d60*/  MUFU.EX2 R173, R84 ;  /* 0x0000005400ad7308 */ /* 0x0007e20000000800 */
[----:B------:R-:W4:Y:S04]  /*18d70*/  LDL.LU R87, [R1+0xb4] ;  /* 0x0000b40001577983 */ /* 0x000f280000300800 */
[----:B------:R-:W4:Y:S05]  /*18d80*/  LDL.LU R86, [R1+0xb0] ;  /* 0x0000b00001567983 */ /* 0x000f2a0000300800 */
[----:B------:R1:W-:Y:S10]  /*18d90*/  MUFU.EX2 R169, R93 ;  /* 0x0000005d00a97308 */ /* 0x0003f40000000800 */
[----:B------:R-:W-:Y:S01]  /*18da0*/  MUFU.EX2 R124, R124 ;  /* 0x0000007c007c7308 */ /* 0x000fe20000000800 */
[--C-:B---3--:R-:W-:Y:S09]  /*18db0*/  FFMA.FTZ R84, R172, c[0x0][0x23c], -R100.reuse ;  /* 0x00008f00ac547a23 */ /* 0x108ff20000010864 */
[----:B------:R3:W-:Y:S01]  /*18dc0*/  MUFU.EX2 R172, R84 ;  /* 0x0000005400ac7308 */ /* 0x0007e20000000800 */
[-C--:B-1----:R-:W-:Y:S03]  /*18dd0*/  HMMA.16816.F32.BF16 R52, R76, R88.reuse, R52 ;  /* 0x000000584c34723c */ /* 0x082fe60000041834 */
[--C-:B------:R-:W-:Y:S01]  /*18de0*/  FFMA.FTZ R93, R178, c[0x0][0x23c], -R100.reuse ;  /* 0x00008f00b25d7a23 */ /* 0x100fe20000010864 */
[----:B------:R-:W-:Y:S05]  /*18df0*/  MOV R178, R174 ;  /* 0x000000ae00b27202 */ /* 0x000fea0000000f00 */
[----:B------:R1:W-:Y:S01]  /*18e00*/  MUFU.EX2 R174, R93 ;  /* 0x0000005d00ae7308 */ /* 0x0003e20000000800 */
[C---:B------:R-:W-:Y:S08]  /*18e10*/  HMMA.16816.F32.BF16 R56, R80.reuse, R88, R56 ;  /* 0x000000585038723c */ /* 0x040ff00000041838 */
[-C--:B------:R-:W-:Y:S01]  /*18e20*/  HMMA.16816.F32.BF16 R60, R80, R90.reuse, R60 ;  /* 0x0000005a503c723c */ /* 0x080fe2000004183c */
[----:B------:R-:W1:Y:S01]  /*18e30*/  LDSM.16.MT88.4 R80, [R225+0x9000] ;  /* 0x00900000e150783b */ /* 0x000e620000004200 */
[----:B------:R-:W-:Y:S02]  /*18e40*/  MUFU.EX2 R102, R102 ;  /* 0x0000006600667308 */ /* 0x000fe40000000800 */
[----:B---3--:R-:W-:Y:S04]  /*18e50*/  FFMA.FTZ R84, R180, c[0x0][0x23c], -R100 ;  /* 0x00008f00b4547a23 */ /* 0x008fe80000010864 */
[----:B------:R-:W-:Y:S01]  /*18e60*/  HMMA.16816.F32.BF16 R64, R76, R90, R64 ;  /* 0x0000005a4c40723c */ /* 0x000fe20000041840 */
[----:B------:R-:W3:Y:S03]  /*18e70*/  LDSM.16.MT88.4 R88, [R228+0x9000] ;  /* 0x00900000e458783b */ /* 0x000ee60000004200 */
[----:B------:R1:W-:Y:S02]  /*18e80*/  MUFU.EX2 R201, R84 ;  /* 0x0000005400c97308 */ /* 0x0003e40000000800 */
[--C-:B-1----:R-:W-:Y:S01]  /*18e90*/  FFMA.FTZ R93, R177, c[0x0][0x23c], -R101.reuse ;  /* 0x00008f00b15d7a23 */ /* 0x102fe20000010865 */
[----:B------:R-:W-:Y:S02]  /*18ea0*/  MOV R177, R176 ;  /* 0x000000b000b17202 */ /* 0x000fe40000000f00 */
[----:B------:R-:W-:Y:S03]  /*18eb0*/  LDSM.16.MT88.4 R180, [R226+0xb800] ;  /* 0x00b80000e2b4783b */ /* 0x000fe60000004200 */
[----:B------:R-:W-:Y:S02]  /*18ec0*/  MOV R176, R168 ;  /* 0x000000a800b07202 */ /* 0x000fe40000000f00 */
[----:B------:R-:W-:Y:S01]  /*18ed0*/  F2FP.BF16.PACK_AB R76, R235, R238 ;  /* 0x000000eeeb4c723e */ /* 0x000fe200000010ff */
[----:B------:R-:W-:Y:S01]  /*18ee0*/  MUFU.EX2 R168, R93 ;  /* 0x0000005d00a87308 */ /* 0x000fe20000000800 */
[----:B------:R-:W-:Y:S01]  /*18ef0*/  F2FP.BF16.PACK_AB R77, R234, R237 ;  /* 0x000000edea4d723e */ /* 0x000fe200000010ff */
[----:B------:R-:W-:Y:S01]  /*18f00*/  FFMA.FTZ R85, R176, c[0x0][0x23c], -R92 ;  /* 0x00008f00b0557a23 */ /* 0x000fe2000001085c */
[----:B------:R-:W-:Y:S02]  /*18f10*/  MOV R176, R167 ;  /* 0x000000a700b07202 */ /* 0x000fe40000000f00 */
[----:B------:R-:W-:Y:S02]  /*18f20*/  MOV R167, R166 ;  /* 0x000000a600a77202 */ /* 0x000fe40000000f00 */
[----:B------:R-:W-:Y:S02]  /*18f30*/  MOV R166, R165 ;  /* 0x000000a500a67202 */ /* 0x000fe40000000f00 */
[----:B------:R-:W-:Y:S01]  /*18f40*/  MOV R165, R164 ;  /* 0x000000a400a57202 */ /* 0x000fe20000000f00 */
[----:B------:R1:W-:Y:S01]  /*18f50*/  MUFU.EX2 R191, R85 ;  /* 0x0000005500bf7308 */ /* 0x0003e20000000800 */
[----:B------:R-:W-:Y:S01]  /*18f60*/  MOV R164, R159 ;  /* 0x0000009f00a47202 */ /* 0x000fe20000000f00 */
[--C-:B------:R-:W-:Y:S01]  /*18f70*/  FFMA.FTZ R105, R167, c[0x0][0x23c], -R100.reuse ;  /* 0x00008f00a7697a23 */ /* 0x100fe20000010864 */
[----:B------:R-:W-:Y:S01]  /*18f80*/  MOV R159, R153 ;  /* 0x00000099009f7202 */ /* 0x000fe20000000f00 */
[--C-:B------:R-:W-:Y:S01]  /*18f90*/  FFMA.FTZ R84, R179, c[0x0][0x23c], -R101.reuse ;  /* 0x00008f00b3547a23 */ /* 0x100fe20000010865 */
[----:B------:R-:W-:Y:S01]  /*18fa0*/  MOV R153, R151 ;  /* 0x0000009700997202 */ /* 0x000fe20000000f00 */
[----:B------:R-:W-:Y:S01]  /*18fb0*/  FFMA.FTZ R114, R166, c[0x0][0x23c], -R100 ;  /* 0x00008f00a6727a23 */ /* 0x000fe20000010864 */
[----:B------:R-:W-:Y:S01]  /*18fc0*/  MOV R151, R126 ;  /* 0x0000007e00977202 */ /* 0x000fe20000000f00 */
[----:B------:R-:W-:Y:S01]  /*18fd0*/  FFMA.FTZ R126, R103, c[0x0][0x23c], -R92 ;  /* 0x00008f00677e7a23 */ /* 0x000fe2000001085c */
[----:B------:R-:W-:Y:S01]  /*18fe0*/  F2FP.BF16.PACK_AB R78, R231, R233 ;  /* 0x000000e9e74e723e */ /* 0x000fe200000010ff */
[----:B------:R3:W-:Y:S01]  /*18ff0*/  MUFU.EX2 R179, R84 ;  /* 0x0000005400b37308 */ /* 0x0007e20000000800 */
[--C-:B------:R-:W-:Y:S01]  /*19000*/  FFMA.FTZ R103, R176, c[0x0][0x23c], -R100.reuse ;  /* 0x00008f00b0677a23 */ /* 0x100fe20000010864 */
[----:B------:R-:W-:Y:S01]  /*19010*/  F2FP.BF16.PACK_AB R79, R230, R232 ;  /* 0x000000e8e64f723e */ /* 0x000fe200000010ff */
[--C-:B------:R-:W-:Y:S02]  /*19020*/  FFMA.FTZ R116, R165, c[0x0][0x23c], -R100.reuse ;  /* 0x00008f00a5747a23 */ /* 0x100fe40000010864 */
[--C-:B------:R-:W-:Y:S02]  /*19030*/  FFMA.FTZ R119, R164, c[0x0][0x23c], -R100.reuse ;  /* 0x00008f00a4777a23 */ /* 0x100fe40000010864 */
[----:B------:R-:W-:Y:S01]  /*19040*/  LDSM.16.MT88.4 R164, [R228+0xb800] ;  /* 0x00b80000e4a4783b */ /* 0x000fe20000004200 */
[--C-:B------:R-:W-:Y:S01]  /*19050*/  FFMA.FTZ R110, R151, c[0x0][0x23c], -R101.reuse ;  /* 0x00008f00976e7a23 */ /* 0x100fe20000010865 */
[-C--:B------:R-:W-:Y:S01]  /*19060*/  HMMA.16816.F32.BF16 R4, R76, R80.reuse, R4 ;  /* 0x000000504c04723c */ /* 0x080fe20000041804 */
[----:B------:R-:W-:Y:S02]  /*19070*/  MUFU.EX2 R186, R103 ;  /* 0x0000006700ba7308 */ /* 0x000fe40000000800 */
[----:B------:R-:W-:Y:S01]  /*19080*/  FFMA.FTZ R100, R125, c[0x0][0x23c], -R100 ;  /* 0x00008f007d647a23 */ /* 0x000fe20000010864 */
[----:B-1----:R-:W-:Y:S01]  /*19090*/  F2FP.BF16.PACK_AB R85, R139, R138 ;  /* 0x0000008a8b55723e */ /* 0x002fe200000010ff */
[--C-:B------:R-:W-:Y:S02]  /*190a0*/  FFMA.FTZ R125, R71, c[0x0][0x23c], -R101.reuse ;  /* 0x00008f00477d7a23 */ /* 0x100fe40000010865 */
[--C-:B------:R-:W-:Y:S04]  /*190b0*/  FFMA.FTZ R104, R153, c[0x0][0x23c], -R101.reuse ;  /* 0x00008f0099687a23 */ /* 0x100fe80000010865 */
[----:B------:R-:W-:Y:S01]  /*190c0*/  MUFU.EX2 R185, R105 ;  /* 0x0000006900b97308 */ /* 0x000fe20000000800 */
[----:B---3--:R-:W-:Y:S09]  /*190d0*/  FFMA.FTZ R84, R178, c[0x0][0x23c], -R101 ;  /* 0x00008f00b2547a23 */ /* 0x008ff20000010865 */
[----:B------:R1:W-:Y:S10]  /*190e0*/  MUFU.EX2 R178, R84 ;  /* 0x0000005400b27308 */ /* 0x0003f40000000800 */
[----:B------:R-:W-:Y:S10]  /*190f0*/  MUFU.EX2 R100, R100 ;  /* 0x0000006400647308 */ /* 0x000ff40000000800 */
[----:B------:R-:W3:Y:S01]  /*19100*/  MUFU.EX2 R126, R126 ;  /* 0x0000007e007e7308 */ /* 0x000ee20000000800 */
[----:B-1----:R-:W-:Y:S02]  /*19110*/  FFMA.FTZ R84, R177, c[0x0][0x23c], -R92 ;  /* 0x00008f00b1547a23 */ /* 0x002fe4000001085c */
[----:B------:R-:W1:Y:S07]  /*19120*/  LDSM.16.MT88.4 R92, [R226+0x9000] ;  /* 0x00900000e25c783b */ /* 0x000e6e0000004200 */
[----:B------:R3:W-:Y:S10]  /*19130*/  MUFU.EX2 R176, R84 ;  /* 0x0000005400b07308 */ /* 0x0007f40000000800 */
[----:B------:R1:W-:Y:S01]  /*19140*/  MUFU.EX2 R177, R96 ;  /* 0x0000006000b17308 */ /* 0x0003e20000000800 */
[----:B---3--:R-:W-:Y:S09]  /*19150*/  F2FP.BF16.PACK_AB R197, R127, R126 ;  /* 0x0000007e7fc5723e */ /* 0x008ff200000010ff */
[----:B------:R-:W-:Y:S01]  /*19160*/  MUFU.EX2 R114, R114 ;  /* 0x0000007200727308 */ /* 0x000fe20000000800 */
[----:B------:R-:W-:Y:S09]  /*19170*/  F2FP.BF16.PACK_AB R84, R140, R236 ;  /* 0x000000ec8c54723e */ /* 0x000ff200000010ff */
[----:B------:R-:W-:Y:S01]  /*19180*/  MUFU.EX2 R116, R116 ;  /* 0x0000007400747308 */ /* 0x000fe20000000800 */
[----:B-1----:R-:W1:Y:S01]  /*19190*/  LDSM.16.MT88.4 R96, [R227+0x9000] ;  /* 0x00900000e360783b */ /* 0x002e620000004200 */
[----:B--2---:R-:W-:Y:S08]  /*191a0*/  FFMA.FTZ R106, R69, R129, R106 ;  /* 0x00000081456a7223 */ /* 0x004ff0000001006a */
[----:B------:R-:W-:Y:S01]  /*191b0*/  MUFU.EX2 R104, R104 ;  /* 0x0000006800687308 */ /* 0x000fe20000000800 */
[----:B------:R-:W2:Y:S09]  /*191c0*/  LDL.LU R129, [R1+0xb8] ;  /* 0x0000b80001817983 */ /* 0x000eb20000300800 */
[----:B------:R-:W-:Y:S10]  /*191d0*/  MUFU.EX2 R119, R119 ;  /* 0x0000007700777308 */ /* 0x000ff40000000800 */
[----:B------:R-:W-:Y:S10]  /*191e0*/  MUFU.EX2 R109, R109 ;  /* 0x0000006d006d7308 */ /* 0x000ff40000000800 */
[----:B------:R-:W-:Y:S01]  /*191f0*/  MUFU.EX2 R110, R110 ;  /* 0x0000006e006e7308 */ /* 0x000fe20000000800 */
[----:B----4-:R-:W-:Y:S01]  /*19200*/  FFMA.FTZ R69, R68, R87, R135 ;  /* 0x0000005744457223 */ /* 0x010fe20000010087 */
[----:B------:R-:W-:Y:S01]  /*19210*/  F2FP.BF16.PACK_AB R87, R142, R136 ;  /* 0x000000888e57723e */ /* 0x000fe200000010ff */
[----:B------:R-:W-:Y:S01]  /*19220*/  FFMA.FTZ R68, R2, R86, R123 ;  /* 0x0000005602447223 */ /* 0x000fe2000001007b */
[----:B------:R-:W-:Y:S01]  /*19230*/  F2FP.BF16.PACK_AB R86, R229, R137 ;  /* 0x00000089e556723e */ /* 0x000fe200000010ff */
[----:B------:R-:W-:Y:S01]  /*19240*/  FFMA.FTZ R123, R215, c[0x0][0x23c], -R101 ;  /* 0x00008f00d77b7a23 */ /* 0x000fe20000010865 */
[----:B------:R-:W-:Y:S01]  /*19250*/  MOV R215, R150 ;  /* 0x0000009600d77202 */ /* 0x000fe20000000f00 */
[----:B------:R-:W-:Y:S01]  /*19260*/  FADD.FTZ R105, R207, R69 ;  /* 0x00000045cf697221 */ /* 0x000fe20000010000 */
[----:B------:R-:W-:Y:S01]  /*19270*/  MOV R207, R146 ;  /* 0x0000009200cf7202 */ /* 0x000fe20000000f00 */
[----:B------:R-:W-:Y:S01]  /*19280*/  FADD.FTZ R103, R205, R68 ;  /* 0x00000044cd677221 */ /* 0x000fe20000010000 */
[----:B------:R-:W-:Y:S01]  /*19290*/  MOV R205, R145 ;  /* 0x0000009100cd7202 */ /* 0x000fe20000000f00 */
[C---:B------:R-:W-:Y:S01]  /*192a0*/  HMMA.16816.F32.BF16 R8, R84.reuse, R80, R8 ;  /* 0x000000505408723c */ /* 0x040fe20000041808 */
[----:B------:R-:W3:Y:S03]  /*192b0*/  MUFU.EX2 R123, R123 ;  /* 0x0000007b007b7308 */ /* 0x000ee60000000800 */
[----:B------:R-:W-:Y:S01]  /*192c0*/  F2FP.BF16.PACK_AB R68, R141, R143 ;  /* 0x0000008f8d44723e */ /* 0x000fe200000010ff */
[--C-:B------:R-:W-:Y:S01]  /*192d0*/  FFMA.FTZ R2, R159, c[0x0][0x23c], -R101.reuse ;  /* 0x00008f009f027a23 */ /* 0x100fe20000010865 */
[----:B------:R-:W-:Y:S02]  /*192e0*/  F2FP.BF16.PACK_AB R69, R162, R163 ;  /* 0x000000a3a245723e */ /* 0x000fe400000010ff */
[-C--:B------:R-:W-:Y:S03]  /*192f0*/  HMMA.16816.F32.BF16 R12, R84, R82.reuse, R12 ;  /* 0x00000052540c723c */ /* 0x080fe6000004180c */
[----:B------:R4:W-:Y:S01]  /*19300*/  MUFU.EX2 R184, R2 ;  /* 0x0000000200b87308 */ /* 0x0009e20000000800 */
[----:B------:R-:W-:Y:S04]  /*19310*/  F2FP.BF16.PACK_AB R71, R215, R207 ;  /* 0x000000cfd747723e */ /* 0x000fe800000010ff */
[C---:B------:R-:W-:Y:S01]  /*19320*/  HMMA.16816.F32.BF16 R16, R76.reuse, R82, R16 ;  /* 0x000000524c10723c */ /* 0x040fe20000041810 */
[----:B------:R-:W1:Y:S07]  /*19330*/  LDSM.16.MT88.4 R80, [R225+0x9800] ;  /* 0x00980000e150783b */ /* 0x000e6e0000004200 */
[-C--:B------:R-:W-:Y:S04]  /*19340*/  HMMA.16816.F32.BF16 R20, R76, R88.reuse, R20 ;  /* 0x000000584c14723c */ /* 0x080fe80000041814 */
[----:B---3--:R-:W-:Y:S04]  /*19350*/  F2FP.BF16.PACK_AB R193, R124, R123 ;  /* 0x0000007b7cc1723e */ /* 0x008fe800000010ff */
[C---:B------:R-:W-:Y:S04]  /*19360*/  HMMA.16816.F32.BF16 R24, R84.reuse, R88, R24 ;  /* 0x000000585418723c */ /* 0x040fe80000041818 */
[--C-:B----4-:R-:W-:Y:S04]  /*19370*/  FFMA.FTZ R2, R157, c[0x0][0x23c], -R101.reuse ;  /* 0x00008f009d027a23 */ /* 0x110fe80000010865 */
[-C--:B------:R-:W-:Y:S01]  /*19380*/  HMMA.16816.F32.BF16 R28, R84, R90.reuse, R28 ;  /* 0x0000005a541c723c */ /* 0x080fe2000004181c */
[----:B------:R3:W-:Y:S07]  /*19390*/  MUFU.EX2 R135, R2 ;  /* 0x0000000200877308 */ /* 0x0007ee0000000800 */
[C---:B------:R-:W-:Y:S01]  /*193a0*/  HMMA.16816.F32.BF16 R32, R76.reuse, R90, R32 ;  /* 0x0000005a4c20723c */ /* 0x040fe20000041820 */
[----:B------:R-:W-:Y:S07]  /*193b0*/  LDSM.16.MT88.4 R88, [R226+0x9800] ;  /* 0x00980000e258783b */ /* 0x000fee0000004200 */
[-C--:B------:R-:W-:Y:S08]  /*193c0*/  HMMA.16816.F32.BF16 R36, R76, R92.reuse, R36 ;  /* 0x0000005c4c24723c */ /* 0x080ff00000041824 */
[C---:B------:R-:W-:Y:S04]  /*193d0*/  HMMA.16816.F32.BF16 R40, R84.reuse, R92, R40 ;  /* 0x0000005c5428723c */ /* 0x040fe80000041828 */
[----:B---3--:R-:W-:Y:S01]  /*193e0*/  FADD.FTZ R2, R245, R106 ;  /* 0x0000006af5027221 */ /* 0x008fe20000010000 */
[----:B------:R-:W-:Y:S03]  /*193f0*/  MOV R245, R147 ;  /* 0x0000009300f57202 */ /* 0x000fe60000000f00 */
[-C--:B------:R-:W-:Y:S04]  /*19400*/  HMMA.16816.F32.BF16 R44, R84, R94.reuse, R44 ;  /* 0x0000005e542c723c */ /* 0x080fe8000004182c */
[----:B------:R-:W-:Y:S01]  /*19410*/  FADD.FTZ R2, R219, R2 ;  /* 0x00000002db027221 */ /* 0x000fe20000010000 */
[----:B------:R-:W-:Y:S03]  /*19420*/  MOV R219, R141 ;  /* 0x0000008d00db7202 */ /* 0x000fe60000000f00 */
[C---:B------:R-:W-:Y:S01]  /*19430*/  HMMA.16816.F32.BF16 R48, R76.reuse, R94, R48 ;  /* 0x0000005e4c30723c */ /* 0x040fe20000041830 */
[----:B------:R-:W-:Y:S07]  /*19440*/  LDSM.16.MT88.4 R92, [R227+0x9800] ;  /* 0x00980000e35c783b */ /* 0x000fee0000004200 */
[-C--:B-1----:R-:W-:Y:S08]  /*19450*/  HMMA.16816.F32.BF16 R52, R76, R96.reuse, R52 ;  /* 0x000000604c34723c */ /* 0x082ff00000041834 */
[C---:B------:R-:W-:Y:S07]  /*19460*/  HMMA.16816.F32.BF16 R56, R84.reuse, R96, R56 ;  /* 0x000000605438723c */ /* 0x040fee0000041838 */
[--C-:B------:R-:W-:Y:S01]  /*19470*/  FFMA.FTZ R96, R156, c[0x0][0x23c], -R101.reuse ;  /* 0x00008f009c607a23 */ /* 0x100fe20000010865 */
[-C--:B------:R-:W-:Y:S01]  /*19480*/  HMMA.16816.F32.BF16 R60, R84, R98.reuse, R60 ;  /* 0x00000062543c723c */ /* 0x080fe2000004183c */
[----:B------:R-:W1:Y:S03]  /*19490*/  LDSM.16.MT88.4 R84, [R228+0x9800] ;  /* 0x00980000e454783b */ /* 0x000e660000004200 */
[--C-:B------:R-:W-:Y:S02]  /*194a0*/  FFMA.FTZ R97, R155, c[0x0][0x23c], -R101.reuse ;  /* 0x00008f009b617a23 */ /* 0x100fe40000010865 */
[----:B------:R-:W-:Y:S01]  /*194b0*/  FFMA.FTZ R101, R70, c[0x0][0x23c], -R101 ;  /* 0x00008f0046657a23 */ /* 0x000fe20000010865 */
[----:B------:R-:W-:Y:S01]  /*194c0*/  F2FP.BF16.PACK_AB R70, R214, R205 ;  /* 0x000000cdd646723e */ /* 0x000fe200000010ff */
[----:B------:R-:W-:Y:S01]  /*194d0*/  HMMA.16816.F32.BF16 R64, R76, R98, R64 ;  /* 0x000000624c40723c */ /* 0x000fe20000041840 */
[----:B------:R-:W-:Y:S06]  /*194e0*/  MUFU.EX2 R106, R97 ;  /* 0x00000061006a7308 */ /* 0x000fec0000000800 */
[----:B------:R-:W-:Y:S01]  /*194f0*/  F2FP.BF16.PACK_AB R76, R224, R161 ;  /* 0x000000a1e04c723e */ /* 0x000fe200000010ff */
[-C--:B------:R-:W-:Y:S03]  /*19500*/  HMMA.16816.F32.BF16 R4, R68, R80.reuse, R4 ;  /* 0x000000504404723c */ /* 0x080fe60000041804 */
[----:B------:R-:W-:Y:S02]  /*19510*/  MUFU.EX2 R101, R101 ;  /* 0x0000006500657308 */ /* 0x000fe40000000800 */
[----:B------:R-:W-:Y:S01]  /*19520*/  F2FP.BF16.PACK_AB R78, R249, R245 ;  /* 0x000000f5f94e723e */ /* 0x000fe200000010ff */
[----:B--2---:R-:W-:Y:S01]  /*19530*/  FFMA.FTZ R0, R0, R129, R204 ;  /* 0x0000008100007223 */ /* 0x004fe200000100cc */
[----:B------:R-:W-:Y:S06]  /*19540*/  MOV R204, R148 ;  /* 0x0000009400cc7202 */ /* 0x000fec0000000f00 */
[----:B------:R-:W-:Y:S01]  /*19550*/  MUFU.EX2 R129, R107 ;  /* 0x0000006b00817308 */ /* 0x000fe20000000800 */
[----:B------:R-:W-:Y:S01]  /*19560*/  LDSM.16.MT88.4 R148, [R225+0xb800] ;  /* 0x00b80000e194783b */ /* 0x000fe20000004200 */
[----:B------:R-:W-:Y:S01]  /*19570*/  FADD.FTZ R0, R206, R0 ;  /* 0x00000000ce007221 */ /* 0x000fe20000010000 */
[----:B------:R-:W-:Y:S02]  /*19580*/  MOV R206, R144 ;  /* 0x0000009000ce7202 */ /* 0x000fe40000000f00 */
[----:B------:R-:W-:Y:S01]  /*19590*/  F2FP.BF16.PACK_AB R79, R246, R204 ;  /* 0x000000ccf64f723e */ /* 0x000fe200000010ff */
[----:B------:R-:W-:Y:S01]  /*195a0*/  FADD.FTZ R0, R208, R0 ;  /* 0x00000000d0007221 */ /* 0x000fe20000010000 */
[----:B------:R-:W-:Y:S02]  /*195b0*/  F2FP.BF16.PACK_AB R77, R206, R160 ;  /* 0x000000a0ce4d723e */ /* 0x000fe400000010ff */
[----:B------:R-:W3:Y:S01]  /*195c0*/  LDL.LU R144, [R1+0xc] ;  /* 0x00000c0001907983 */ /* 0x000ee20000300800 */
[----:B------:R3:W-:Y:S04]  /*195d0*/  MUFU.EX2 R107, R96 ;  /* 0x00000060006b7308 */ /* 0x0007e80000000800 */
[C---:B------:R-:W-:Y:S08]  /*195e0*/  HMMA.16816.F32.BF16 R8, R76.reuse, R80, R8 ;  /* 0x000000504c08723c */ /* 0x040ff00000041808 */
[-C--:B------:R-:W-:Y:S08]  /*195f0*/  HMMA.16816.F32.BF16 R12, R76, R82.reuse, R12 ;  /* 0x000000524c0c723c */ /* 0x080ff0000004180c */
[C---:B------:R-:W-:Y:S01]  /*19600*/  HMMA.16816.F32.BF16 R16, R68.reuse, R82, R16 ;  /* 0x000000524410723c */ /* 0x040fe20000041810 */
[----:B------:R-:W4:Y:S03]  /*19610*/  LDSM.16.MT88.4 R80, [R225+0xa000] ;  /* 0x00a00000e150783b */ /* 0x000f260000004200 */
[----:B---3--:R-:W-:Y:S04]  /*19620*/  FADD.FTZ R96, R223, R0 ;  /* 0x00000000df607221 */ /* 0x008fe80000010000 */
        /* <DEDUP_REMOVED lines=22> */
[----:B------:R-:W2:Y:S02]  /*19790*/  LDL.LU R72, [R1+0x138] ;  /* 0x0001380001487983 */ /* 0x000ea40000300800 */
[----:B------:R-:W-:Y:S01]  /*197a0*/  F2FP.BF16.PACK_AB R70, R203, R221 ;  /* 0x000000ddcb46723e */ /* 0x000fe200000010ff */
[----:B------:R-:W-:Y:S01]  /*197b0*/  FADD.FTZ R0, R216, R98 ;  /* 0x00000062d8007221 */ /* 0x000fe20000010000 */
[----:B------:R-:W-:Y:S01]  /*197c0*/  F2FP.BF16.PACK_AB R71, R202, R175 ;  /* 0x000000afca47723e */ /* 0x000fe200000010ff */
[----:B------:R-:W1:Y:S01]  /*197d0*/  MUFU.EX2 R98, R75 ;  /* 0x0000004b00627308 */ /* 0x000e620000000800 */
[----:B------:R-:W-:Y:S01]  /*197e0*/  F2FP.BF16.PACK_AB R76, R174, R169 ;  /* 0x000000a9ae4c723e */ /* 0x000fe200000010ff */
[----:B------:R-:W-:Y:S01]  /*197f0*/  FADD.FTZ R0, R217, R0 ;  /* 0x00000000d9007221 */ /* 0x000fe20000010000 */
[----:B------:R-:W-:Y:S02]  /*19800*/  F2FP.BF16.PACK_AB R77, R173, R168 ;  /* 0x000000a8ad4d723e */ /* 0x000fe400000010ff */
[----:B------:R-:W-:Y:S01]  /*19810*/  F2FP.BF16.PACK_AB R79, R178, R179 ;  /* 0x000000b3b24f723e */ /* 0x000fe200000010ff */
[-C--:B----4-:R-:W-:Y:S03]  /*19820*/  HMMA.16816.F32.BF16 R4, R68, R80.reuse, R4 ;  /* 0x000000504404723c */ /* 0x090fe60000041804 */
[----:B------:R-:W-:Y:S01]  /*19830*/  FADD.FTZ R0, R74, R0 ;  /* 0x000000004a007221 */ /* 0x000fe20000010000 */
[----:B------:R-:W-:Y:S02]  /*19840*/  MOV R105, R143 ;  /* 0x0000008f00697202 */ /* 0x000fe40000000f00 */
[----:B------:R-:W-:Y:S01]  /*19850*/  MOV R244, R142 ;  /* 0x0000008e00f47202 */ /* 0x000fe20000000f00 */
[----:B------:R-:W-:Y:S01]  /*19860*/  FADD.FTZ R0, R240, R0 ;  /* 0x00000000f0007221 */ /* 0x000fe20000010000 */
[C---:B------:R-:W-:Y:S04]  /*19870*/  HMMA.16816.F32.BF16 R8, R76.reuse, R80, R8 ;  /* 0x000000504c08723c */ /* 0x040fe80000041808 */
[----:B------:R-:W-:Y:S04]  /*19880*/  FADD.FTZ R0, R236, R0 ;  /* 0x00000000ec007221 */ /* 0x000fe80000010000 */
[-C--:B------:R-:W-:Y:S04]  /*19890*/  HMMA.16816.F32.BF16 R12, R76, R82.reuse, R12 ;  /* 0x000000524c0c723c */ /* 0x080fe8000004180c */
[----:B-1----:R-:W-:Y:S01]  /*198a0*/  F2FP.BF16.PACK_AB R198, R98, R134 ;  /* 0x0000008662c6723e */ /* 0x002fe200000010ff */
[----:B------:R-:W-:Y:S03]  /*198b0*/  FADD.FTZ R0, R140, R0 ;  /* 0x000000008c007221 */ /* 0x000fe60000010000 */
[C---:B------:R-:W-:Y:S01]  /*198c0*/  HMMA.16816.F32.BF16 R16, R68.reuse, R82, R16 ;  /* 0x000000524410723c */ /* 0x040fe20000041810 */
[----:B------:R-:W1:Y:S07]  /*198d0*/  LDSM.16.MT88.4 R80, [R225+0xa800] ;  /* 0x00a80000e150783b */ /* 0x000e6e0000004200 */
[-C--:B------:R-:W-:Y:S08]  /*198e0*/  HMMA.16816.F32.BF16 R20, R68, R84.reuse, R20 ;  /* 0x000000544414723c */ /* 0x080ff00000041814 */
[C---:B------:R-:W-:Y:S08]  /*198f0*/  HMMA.16816.F32.BF16 R24, R76.reuse, R84, R24 ;  /* 0x000000544c18723c */ /* 0x040ff00000041818 */
[-C--:B------:R-:W-:Y:S08]  /*19900*/  HMMA.16816.F32.BF16 R28, R76, R86.reuse, R28 ;  /* 0x000000564c1c723c */ /* 0x080ff0000004181c */
[C---:B------:R-:W-:Y:S01]  /*19910*/  HMMA.16816.F32.BF16 R32, R68.reuse, R86, R32 ;  /* 0x000000564420723c */ /* 0x040fe20000041820 */
[----:B------:R-:W4:Y:S07]  /*19920*/  LDSM.16.MT88.4 R84, [R228+0xa800] ;  /* 0x00a80000e454783b */ /* 0x000f2e0000004200 */
[-C--:B---3--:R-:W-:Y:S08]  /*19930*/  HMMA.16816.F32.BF16 R36, R68, R88.reuse, R36 ;  /* 0x000000584424723c */ /* 0x088ff00000041824 */
[C---:B------:R-:W-:Y:S08]  /*19940*/  HMMA.16816.F32.BF16 R40, R76.reuse, R88, R40 ;  /* 0x000000584c28723c */ /* 0x040ff00000041828 */
[-C--:B------:R-:W-:Y:S08]  /*19950*/  HMMA.16816.F32.BF16 R44, R76, R90.reuse, R44 ;  /* 0x0000005a4c2c723c */ /* 0x080ff0000004182c */
[C---:B------:R-:W-:Y:S01]  /*19960*/  HMMA.16816.F32.BF16 R48, R68.reuse, R90, R48 ;  /* 0x0000005a4430723c */ /* 0x040fe20000041830 */
[----:B------:R-:W3:Y:S07]  /*19970*/  LDSM.16.MT88.4 R88, [R226+0xa800] ;  /* 0x00a80000e258783b */ /* 0x000eee0000004200 */
[-C--:B------:R-:W-:Y:S08]  /*19980*/  HMMA.16816.F32.BF16 R52, R68, R92.reuse, R52 ;  /* 0x0000005c4434723c */ /* 0x080ff00000041834 */
[C---:B------:R-:W-:Y:S08]  /*19990*/  HMMA.16816.F32.BF16 R56, R76.reuse, R92, R56 ;  /* 0x0000005c4c38723c */ /* 0x040ff00000041838 */
[-C--:B------:R-:W-:Y:S07]  /*199a0*/  HMMA.16816.F32.BF16 R60, R76, R94.reuse, R60 ;  /* 0x0000005e4c3c723c */ /* 0x080fee000004183c */
[----:B------:R-:W-:Y:S01]  /*199b0*/  F2FP.BF16.PACK_AB R78, R108, R129 ;  /* 0x000000816c4e723e */ /* 0x000fe200000010ff */
[----:B------:R-:W-:Y:S01]  /*199c0*/  HMMA.16816.F32.BF16 R64, R68, R94, R64 ;  /* 0x0000005e4440723c */ /* 0x000fe20000041840 */
[----:B------:R-:W3:Y:S03]  /*199d0*/  LDSM.16.MT88.4 R92, [R227+0xa800] ;  /* 0x00a80000e35c783b */ /* 0x000ee60000004200 */
[----:B------:R-:W-:Y:S01]  /*199e0*/  FADD.FTZ R76, R211, R96 ;  /* 0x00000060d34c7221 */ /* 0x000fe20000010000 */
[----:B------:R-:W-:Y:S02]  /*199f0*/  F2FP.BF16.PACK_AB R79, R106, R107 ;  /* 0x0000006b6a4f723e */ /* 0x000fe400000010ff */
[----:B------:R-:W-:Y:S01]  /*19a00*/  F2FP.BF16.PACK_AB R68, R200, R177 ;  /* 0x000000b1c844723e */ /* 0x000fe200000010ff */
[----:B------:R-:W-:Y:S01]  /*19a10*/  FADD.FTZ R96, R248, R76 ;  /* 0x0000004cf8607221 */ /* 0x000fe20000010000 */
[----:B------:R-:W-:Y:S03]  /*19a20*/  F2FP.BF16.PACK_AB R69, R191, R176 ;  /* 0x000000b0bf45723e */ /* 0x000fe600000010ff */
[----:B------:R-:W-:Y:S01]  /*19a30*/  F2FP.BF16.PACK_AB R70, R189, R190 ;  /* 0x000000bebd46723e */ /* 0x000fe200000010ff */
[----:B------:R-:W-:Y:S01]  /*19a40*/  FADD.FTZ R75, R243, R96 ;  /* 0x00000060f34b7221 */ /* 0x000fe20000010000 */
[----:B------:R-:W-:Y:S02]  /*19a50*/  F2FP.BF16.PACK_AB R71, R187, R188 ;  /* 0x000000bcbb47723e */ /* 0x000fe400000010ff */
[----:B------:R-:W-:Y:S01]  /*19a60*/  F2FP.BF16.PACK_AB R76, R185, R186 ;  /* 0x000000bab94c723e */ /* 0x000fe200000010ff */
[----:B------:R-:W-:Y:S04]  /*19a70*/  FADD.FTZ R75, R239, R75 ;  /* 0x0000004bef4b7221 */ /* 0x000fe80000010000 */
[-C--:B-1----:R-:W-:Y:S03]  /*19a80*/  HMMA.16816.F32.BF16 R4, R68, R80.reuse, R4 ;  /* 0x000000504404723c */ /* 0x082fe60000041804 */
[----:B------:R-:W-:Y:S04]  /*19a90*/  FADD.FTZ R2, R144, R2 ;  /* 0x0000000290027221 */ /* 0x000fe80000010000 */
[----:B------:R-:W-:Y:S02]  /*19aa0*/  FADD.FTZ R97, R218, R2 ;  /* 0x00000002da617221 */ /* 0x000fe40000010000 */
[----:B------:R-:W-:Y:S03]  /*19ab0*/  FADD.FTZ R2, R247, R99 ;  /* 0x00000063f7027221 */ /* 0x000fe60000010000 */
[----:B------:R-:W-:Y:S02]  /*19ac0*/  FADD.FTZ R77, R251, R97 ;  /* 0x00000061fb4d7221 */ /* 0x000fe40000010000 */
[----:B------:R-:W-:Y:S02]  /*19ad0*/  FADD.FTZ R2, R250, R2 ;  /* 0x00000002fa027221 */ /* 0x000fe40000010000 */
[----:B------:R-:W-:Y:S01]  /*19ae0*/  FADD.FTZ R97, R252, R77 ;  /* 0x0000004dfc617221 */ /* 0x000fe20000010000 */
[----:B------:R-:W-:Y:S01]  /*19af0*/  F2FP.BF16.PACK_AB R77, R135, R184 ;  /* 0x000000b8874d723e */ /* 0x000fe200000010ff */
[----:B------:R-:W-:Y:S02]  /*19b00*/  FADD.FTZ R2, R73, R2 ;  /* 0x0000000249027221 */ /* 0x000fe40000010000 */
[----:B------:R-:W2:Y:S02]  /*19b10*/  LDL.LU R73, [R1+0x134] ;  /* 0x0001340001497983 */ /* 0x000ea40000300800 */
[----:B------:R-:W-:Y:S02]  /*19b20*/  FADD.FTZ R2, R241, R2 ;  /* 0x00000002f1027221 */ /* 0x000fe40000010000 */
[C---:B------:R-:W-:Y:S01]  /*19b30*/  HMMA.16816.F32.BF16 R8, R76.reuse, R80, R8 ;  /* 0x000000504c08723c */ /* 0x040fe20000041808 */
[----:B------:R-:W2:Y:S03]  /*19b40*/  LDL.LU R74, [R1+0x130] ;  /* 0x00013000014a7983 */ /* 0x000ea60000300800 */
[----:B------:R-:W-:Y:S01]  /*19b50*/  FADD.FTZ R2, R237, R2 ;  /* 0x00000002ed027221 */ /* 0x000fe20000010000 */
[----:B------:R1:W5:Y:S03]  /*19b60*/  LDL.LU R243, [R1+0x12c] ;  /* 0x00012c0001f37983 */ /* 0x0003660000300800 */
[-C--:B------:R-:W-:Y:S04]  /*19b70*/  HMMA.16816.F32.BF16 R12, R76, R82.reuse, R12 ;  /* 0x000000524c0c723c */ /* 0x080fe8000004180c */
[----:B------:R-:W-:Y:S04]  /*19b80*/  FADD.FTZ R2, R234, R2 ;  /* 0x00000002ea027221 */ /* 0x000fe80000010000 */
[C---:B------:R-:W-:Y:S01]  /*19b90*/  HMMA.16816.F32.BF16 R16, R68.reuse, R82, R16 ;  /* 0x000000524410723c */ /* 0x040fe20000041810 */
[----:B------:R-:W1:Y:S03]  /*19ba0*/  LDSM.16.MT88.4 R80, [R225+0xb000] ;  /* 0x00b00000e150783b */ /* 0x000e660000004200 */
[----:B------:R-:W-:Y:S04]  /*19bb0*/  FADD.FTZ R2, R232, R2 ;  /* 0x00000002e8027221 */ /* 0x000fe80000010000 */
[-C--:B----4-:R-:W-:Y:S04]  /*19bc0*/  HMMA.16816.F32.BF16 R20, R68, R84.reuse, R20 ;  /* 0x000000544414723c */ /* 0x090fe80000041814 */
[----:B------:R-:W-:Y:S04]  /*19bd0*/  FADD.FTZ R2, R230, R2 ;  /* 0x00000002e6027221 */ /* 0x000fe80000010000 */
[C---:B------:R-:W-:Y:S04]  /*19be0*/  HMMA.16816.F32.BF16 R24, R76.reuse, R84, R24 ;  /* 0x000000544c18723c */ /* 0x040fe80000041818 */
[----:B------:R-:W-:Y:S04]  /*19bf0*/  FADD.FTZ R2, R163, R2 ;  /* 0x00000002a3027221 */ /* 0x000fe80000010000 */
        /* <DEDUP_REMOVED lines=13> */
[----:B------:R-:W3:Y:S03]  /*19cd0*/  LDSM.16.MT88.4 R92, [R227+0xb000] ;  /* 0x00b00000e35c783b */ /* 0x000ee60000004200 */
[----:B------:R-:W-:Y:S01]  /*19ce0*/  FADD.FTZ R96, R238, R76 ;  /* 0x0000004cee607221 */ /* 0x000fe20000010000 */
[----:B------:R-:W-:Y:S02]  /*19cf0*/  F2FP.BF16.PACK_AB R76, R116, R114 ;  /* 0x00000072744c723e */ /* 0x000fe400000010ff */
[----:B------:R-:W-:Y:S02]  /*19d00*/  F2FP.BF16.PACK_AB R68, R118, R117 ;  /* 0x000000757644723e */ /* 0x000fe400000010ff */
[----:B------:R-:W-:Y:S01]  /*19d10*/  F2FP.BF16.PACK_AB R69, R112, R111 ;  /* 0x0000006f7045723e */ /* 0x000fe200000010ff */
[----:B------:R2:W5:Y:S02]  /*19d20*/  LDL.LU R242, [R1+0x128] ;  /* 0x0001280001f27983 */ /* 0x0005640000300800 */
[----:B------:R-:W-:Y:S02]  /*19d30*/  F2FP.BF16.PACK_AB R70, R122, R121 ;  /* 0x000000797a46723e */ /* 0x000fe400000010ff */
[----:B------:R-:W-:Y:S01]  /*19d40*/  F2FP.BF16.PACK_AB R71, R115, R113 ;  /* 0x000000717347723e */ /* 0x000fe200000010ff */
[----:B------:R2:W5:Y:S01]  /*19d50*/  LDL.LU R241, [R1+0x124] ;  /* 0x0001240001f17983 */ /* 0x0005620000300800 */
[----:B------:R-:W-:Y:S02]  /*19d60*/  F2FP.BF16.PACK_AB R77, R104, R102 ;  /* 0x00000066684d723e */ /* 0x000fe400000010ff */
[----:B------:R-:W-:Y:S01]  /*19d70*/  F2FP.BF16.PACK_AB R78, R120, R119 ;  /* 0x00000077784e723e */ /* 0x000fe200000010ff */
[----:B------:R2:W5:Y:S01]  /*19d80*/  LDL.LU R240, [R1+0x120] ;  /* 0x0001200001f07983 */ /* 0x0005620000300800 */
[----:B------:R-:W-:Y:S01]  /*19d90*/  F2FP.BF16.PACK_AB R79, R110, R109 ;  /* 0x0000006d6e4f723e */ /* 0x000fe200000010ff */
[-C--:B-1----:R-:W-:Y:S02]  /*19da0*/  HMMA.16816.F32.BF16 R4, R68, R80.reuse, R4 ;  /* 0x000000504404723c */ /* 0x082fe40000041804 */
[----:B------:R1:W5:Y:S04]  /*19db0*/  LDL.LU R239, [R1+0x11c] ;  /* 0x00011c0001ef7983 */ /* 0x0003680000300800 */
[----:B------:R1:W5:Y:S02]  /*19dc0*/  LDL.LU R238, [R1+0x118] ;  /* 0x0001180001ee7983 */ /* 0x0003640000300800 */
[C---:B------:R-:W-:Y:S01]  /*19dd0*/  HMMA.16816.F32.BF16 R8, R76.reuse, R80, R8 ;  /* 0x000000504c08723c */ /* 0x040fe20000041808 */
[----:B------:R-:W1:Y:S01]  /*19de0*/  MUFU.EX2 R81, R125 ;  /* 0x0000007d00517308 */ /* 0x000e620000000800 */
[----:B------:R1:W5:Y:S04]  /*19df0*/  LDL.LU R237, [R1+0x114] ;  /* 0x0001140001ed7983 */ /* 0x0003680000300800 */
[----:B------:R1:W5:Y:S01]  /*19e00*/  LDL.LU R236, [R1+0x110] ;  /* 0x0001100001ec7983 */ /* 0x0003620000300800 */
[----:B------:R-:W-:Y:S01]  /*19e10*/  FADD.FTZ R80, R138, R75 ;  /* 0x0000004b8a507221 */ /* 0x000fe20000010000 */
[-C--:B------:R-:W-:Y:S04]  /*19e20*/  HMMA.16816.F32.BF16 R12, R76, R82.reuse, R12 ;  /* 0x000000524c0c723c */ /* 0x080fe8000004180c */
[----:B------:R-:W-:Y:S02]  /*19e30*/  FADD.FTZ R75, R235, R96 ;  /* 0x00000060eb4b7221 */ /* 0x000fe40000010000 */
[----:B------:R2:W5:Y:S02]  /*19e40*/  LDL.LU R235, [R1+0x10c] ;  /* 0x00010c0001eb7983 */ /* 0x0005640000300800 */
[C---:B------:R-:W-:Y:S01]  /*19e50*/  HMMA.16816.F32.BF16 R16, R68.reuse, R82, R16 ;  /* 0x000000524410723c */ /* 0x040fe20000041810 */
[----:B------:R-:W3:Y:S01]  /*19e60*/  MUFU.EX2 R82, R128 ;  /* 0x0000008000527308 */ /* 0x000ee20000000800 */
[----:B------:R2:W5:Y:S02]  /*19e70*/  LDL.LU R234, [R1+0x108] ;  /* 0x0001080001ea7983 */ /* 0x0005640000300800 */
[----:B------:R-:W-:Y:S02]  /*19e80*/  FADD.FTZ R75, R233, R75 ;  /* 0x0000004be94b7221 */ /* 0x000fe40000010000 */
[----:B------:R2:W5:Y:S02]  /*19e90*/  LDL.LU R233, [R1+0x104] ;  /* 0x0001040001e97983 */ /* 0x0005640000300800 */
[-C--:B----4-:R-:W-:Y:S02]  /*19ea0*/  HMMA.16816.F32.BF16 R20, R68, R84.reuse, R20 ;  /* 0x000000544414723c */ /* 0x090fe40000041814 */
[----:B------:R4:W5:Y:S02]  /*19eb0*/  LDL.LU R232, [R1+0x100] ;  /* 0x0001000001e87983 */ /* 0x0009640000300800 */
[----:B------:R-:W-:Y:S01]  /*19ec0*/  FADD.FTZ R75, R231, R75 ;  /* 0x0000004be74b7221 */ /* 0x000fe20000010000 */
[----:B-1----:R-:W-:Y:S01]  /*19ed0*/  F2FP.BF16.PACK_AB R195, R101, R81 ;  /* 0x0000005165c3723e */ /* 0x002fe200000010ff */
[----:B------:R4:W5:Y:S02]  /*19ee0*/  LDL.LU R231, [R1+0xfc] ;  /* 0x0000fc0001e77983 */ /* 0x0009640000300800 */
[C---:B------:R-:W-:Y:S02]  /*19ef0*/  HMMA.16816.F32.BF16 R24, R76.reuse, R84, R24 ;  /* 0x000000544c18723c */ /* 0x040fe40000041818 */
[----:B------:R4:W5:Y:S06]  /*19f00*/  LDL.LU R230, [R1+0xf8] ;  /* 0x0000f80001e67983 */ /* 0x00096c0000300800 */
[-C--:B------:R-:W-:Y:S04]  /*19f10*/  HMMA.16816.F32.BF16 R28, R76, R86.reuse, R28 ;  /* 0x000000564c1c723c */ /* 0x080fe8000004181c */
[----:B---3--:R-:W-:Y:S04]  /*19f20*/  F2FP.BF16.PACK_AB R194, R100, R82 ;  /* 0x0000005264c2723e */ /* 0x008fe800000010ff */
[C---:B------:R-:W-:Y:S08]  /*19f30*/  HMMA.16816.F32.BF16 R32, R68.reuse, R86, R32 ;  /* 0x000000564420723c */ /* 0x040ff00000041820 */
[-C--:B------:R-:W-:Y:S08]  /*19f40*/  HMMA.16816.F32.BF16 R36, R68, R88.reuse, R36 ;  /* 0x000000584424723c */ /* 0x080ff00000041824 */
[C---:B------:R-:W-:Y:S08]  /*19f50*/  HMMA.16816.F32.BF16 R40, R76.reuse, R88, R40 ;  /* 0x000000584c28723c */ /* 0x040ff00000041828 */
[-C--:B------:R-:W-:Y:S08]  /*19f60*/  HMMA.16816.F32.BF16 R44, R76, R90.reuse, R44 ;  /* 0x0000005a4c2c723c */ /* 0x080ff0000004182c */
[C---:B------:R-:W-:Y:S08]  /*19f70*/  HMMA.16816.F32.BF16 R48, R68.reuse, R90, R48 ;  /* 0x0000005a4430723c */ /* 0x040ff00000041830 */
[-C--:B------:R-:W-:Y:S08]  /*19f80*/  HMMA.16816.F32.BF16 R52, R68, R92.reuse, R52 ;  /* 0x0000005c4434723c */ /* 0x080ff00000041834 */
[C---:B------:R-:W-:Y:S08]  /*19f90*/  HMMA.16816.F32.BF16 R56, R76.reuse, R92, R56 ;  /* 0x0000005c4c38723c */ /* 0x040ff00000041838 */
[-C--:B------:R-:W-:Y:S07]  /*19fa0*/  HMMA.16816.F32.BF16 R60, R76, R94.reuse, R60 ;  /* 0x0000005e4c3c723c */ /* 0x080fee000004183c */
[----:B------:R-:W-:Y:S01]  /*19fb0*/  FADD.FTZ R77, R137, R0 ;  /* 0x00000000894d7221 */ /* 0x000fe20000010000 */
[----:B------:R-:W-:Y:S04]  /*19fc0*/  HMMA.16816.F32.BF16 R64, R68, R94, R64 ;  /* 0x0000005e4440723c */ /* 0x000fe80000041840 */
[----:B------:R-:W-:Y:S04]  /*19fd0*/  FADD.FTZ R76, R139, R80 ;  /* 0x000000508b4c7221 */ /* 0x000fe80000010000 */
[----:B------:R-:W-:Y:S01]  /*19fe0*/  FADD.FTZ R0, R136, R76 ;  /* 0x0000004c88007221 */ /* 0x000fe20000010000 */
[-C--:B------:R-:W-:Y:S05]  /*19ff0*/  HMMA.16816.F32.BF16 R140, R196, R148.reuse, R4 ;  /* 0x00000094c48c723c */ /* 0x080fea0000041804 */
[----:B------:R-:W-:Y:S02]  /*1a000*/  FADD.FTZ R0, R244, R0 ;  /* 0x00000000f4007221 */ /* 0x000fe40000010000 */
[----:B------:R-:W-:Y:S01]  /*1a010*/  FADD.FTZ R5, R229, R77 ;  /* 0x0000004de5057221 */ /* 0x000fe20000010000 */
[C---:B------:R-:W-:Y:S01]  /*1a020*/  HMMA.16816.F32.BF16 R136, R192.reuse, R148, R8 ;  /* 0x00000094c088723c */ /* 0x040fe20000041808 */
[----:B------:R4:W5:Y:S03]  /*1a030*/  LDL.LU R229, [R1+0xf4] ;  /* 0x0000f40001e57983 */ /* 0x0009660000300800 */
[----:B------:R-:W-:Y:S02]  /*1a040*/  FADD.FTZ R5, R161, R5 ;  /* 0x00000005a1057221 */ /* 0x000fe40000010000 */
[----:B------:R-:W-:Y:S02]  /*1a050*/  FADD.FTZ R6, R162, R2 ;  /* 0x00000002a2067221 */ /* 0x000fe40000010000 */
[----:B------:R-:W-:Y:S01]  /*1a060*/  FADD.FTZ R2, R224, R5 ;  /* 0x00000005e0027221 */ /* 0x000fe20000010000 */
[-C--:B------:R-:W-:Y:S01]  /*1a070*/  HMMA.16816.F32.BF16 R144, R192, R150.reuse, R12 ;  /* 0x00000096c090723c */ /* 0x080fe2000004180c */
[----:B------:R4:W5:Y:S02]  /*1a080*/  LDL.LU R224, [R1+0xf0] ;  /* 0x0000f00001e07983 */ /* 0x0009640000300800 */
[----:B------:R-:W-:Y:S02]  /*1a090*/  FADD.FTZ R4, R105, R75 ;  /* 0x0000004b69047221 */ /* 0x000fe40000010000 */
[----:B------:R-:W-:Y:S02]  /*1a0a0*/  FADD.FTZ R8, R207, R6 ;  /* 0x00000006cf087221 */ /* 0x000fe40000010000 */
[----:B------:R-:W-:Y:S01]  /*1a0b0*/  FADD.FTZ R4, R219, R4 ;  /* 0x00000004db047221 */ /* 0x000fe20000010000 */
[C---:B------:R-:W-:Y:S04]  /*1a0c0*/  HMMA.16816.F32.BF16 R148, R196.reuse, R150, R16 ;  /* 0x00000096c494723c */ /* 0x040fe80000041810 */
[----:B------:R-:W-:Y:S02]  /*1a0d0*/  FADD.FTZ R4, R205, R4 ;  /* 0x00000004cd047221 */ /* 0x000fe40000010000 */
[----:B------:R-:W-:Y:S02]  /*1a0e0*/  FADD.FTZ R0, R160, R0 ;  /* 0x00000000a0007221 */ /* 0x000fe40000010000 */
[----:B------:R-:W-:Y:S01]  /*1a0f0*/  FADD.FTZ R12, R214, R4 ;  /* 0x00000004d60c7221 */ /* 0x000fe20000010000 */
[-C--:B------:R-:W-:Y:S01]  /*1a100*/  HMMA.16816.F32.BF16 R152, R196, R164.reuse, R20 ;  /* 0x000000a4c498723c */ /* 0x080fe20000041814 */
[----:B------:R-:W1:Y:S02]  /*1a110*/  LDSM.16.MT88.4 R4, [R227+0xb800] ;  /* 0x00b80000e304783b */ /* 0x000e640000004200 */
        /* <DEDUP_REMOVED lines=18> */
[----:B------:R-:W-:Y:S02]  /*1a240*/  FADD.FTZ R8, R221, R8 ;  /* 0x00000008dd087221 */ /* 0x000fe40000010000 */
[----:B------:R-:W-:Y:S03]  /*1a250*/  FADD.FTZ R2, R175, R2 ;  /* 0x00000002af027221 */ /* 0x000fe60000010000 */
[----:B------:R-:W-:Y:S02]  /*1a260*/  FADD.FTZ R10, R172, R0 ;  /* 0x00000000ac0a7221 */ /* 0x000fe40000010000 */
[----:B------:R-:W-:Y:S01]  /*1a270*/  FADD.FTZ R0, R179, R9 ;  /* 0x00000009b3007221 */ /* 0x000fe20000010000 */
[C---:B------:R-:W-:Y:S04]  /*1a280*/  HMMA.16816.F32.BF16 R172, R192.reuse, R180, R40 ;  /* 0x000000b4c0ac723c */ /* 0x040fe80000041828 */
[----:B------:R-:W-:Y:S02]  /*1a290*/  FADD.FTZ R8, R203, R8 ;  /* 0x00000008cb087221 */ /* 0x000fe40000010000 */
[----:B------:R-:W-:Y:S02]  /*1a2a0*/  FADD.FTZ R2, R202, R2 ;  /* 0x00000002ca027221 */ /* 0x000fe40000010000 */
[----:B------:R-:W-:Y:S04]  /*1a2b0*/  FADD.FTZ R9, R201, R10 ;  /* 0x0000000ac9097221 */ /* 0x000fe80000010000 */
[----:B------:R-:W-:Y:S02]  /*1a2c0*/  FADD.FTZ R0, R178, R0 ;  /* 0x00000000b2007221 */ /* 0x000fe40000010000 */
        /* <DEDUP_REMOVED lines=13> */
[-C--:B-1----:R-:W-:Y:S03]  /*1a3a0*/  HMMA.16816.F32.BF16 R184, R196, R4.reuse, R52 ;  /* 0x00000004c4b8723c */ /* 0x082fe60000041834 */
        /* <DEDUP_REMOVED lines=24> */
[----:B--2---:R-:W-:Y:S01]  /*1a530*/  MOV R132, R74 ;  /* 0x0000004a00847202 */ /* 0x004fe20000000f00 */
[----:B------:R-:W-:Y:S02]  /*1a540*/  FADD.FTZ R2, R120, R5 ;  /* 0x0000000578027221 */ /* 0x000fe40000010000 */
[----:B------:R-:W-:Y:S02]  /*1a550*/  FADD.FTZ R0, R110, R0 ;  /* 0x000000006e007221 */ /* 0x000fe40000010000 */
[----:B------:R-:W-:Y:S02]  /*1a560*/  FADD.FTZ R9, R126, R9 ;  /* 0x000000097e097221 */ /* 0x000fe40000010000 */
[----:B------:R-:W-:Y:S01]  /*1a570*/  FADD.FTZ R10, R133, R4 ;  /* 0x00000004850a7221 */ /* 0x000fe20000010000 */
[----:B------:R-:W-:Y:S01]  /*1a580*/  MOV R133, R73 ;  /* 0x0000004900857202 */ /* 0x000fe20000000f00 */
        /* <DEDUP_REMOVED lines=15> */
[----:B------:R4:W-:Y:S04]  /*1a680*/  STL [R1+0xb4], R4 ;  /* 0x0000b40401007387 */ /* 0x0009e80000100800 */
[----:B------:R4:W-:Y:S04]  /*1a690*/  STL [R1+0xb0], R2 ;  /* 0x0000b00201007387 */ /* 0x0009e80000100800 */
[----:B------:R4:W-:Y:S02]  /*1a6a0*/  STL [R1+0xb8], R0 ;  /* 0x0000b80001007387 */ /* 0x0009e40000100800 */
[----:B----45:R-:W-:-:S05]  /*1a6b0*/  @P1 BRA `(.L_x_270) ;  /* 0xffff9f4000001947 */ /* 0x030fca000383ffff */
.L_x_269:
        /* <DEDUP_REMOVED lines=267> */
[----:B------:R4:W1:Y:S01]  /*1b770*/  LDS.128 R52, [R243+0x3800] ;  /* 0x00380000f3347984 */ /* 0x0008620000000c00 */
        /* <DEDUP_REMOVED lines=45> */
.L_x_274:
[----:B------:R-:W-:Y:S05]  /*1ba50*/  BSYNC B0 ;  /* 0x0000000000007941 */ /* 0x000fea0003800000 */
.L_x_273:
        /* <DEDUP_REMOVED lines=36> */
.L_x_276:
[----:B------:R-:W-:Y:S05]  /*1bca0*/  BSYNC B0 ;  /* 0x0000000000007941 */ /* 0x000fea0003800000 */
.L_x_275:
        /* <DEDUP_REMOVED lines=15> */
.L_x_278:
[----:B------:R-:W-:Y:S05]  /*1bda0*/  BSYNC B0 ;  /* 0x0000000000007941 */ /* 0x000fea0003800000 */
.L_x_277:
        /* <DEDUP_REMOVED lines=15> */
.L_x_280:
[----:B------:R-:W-:Y:S05]  /*1bea0*/  BSYNC B0 ;  /* 0x0000000000007941 */ /* 0x000fea0003800000 */
.L_x_279:
        /* <DEDUP_REMOVED lines=15> */
.L_x_282:
[----:B------:R-:W-:Y:S05]  /*1bfa0*/  BSYNC B0 ;  /* 0x0000000000007941 */ /* 0x000fea0003800000 */
.L_x_281:
        /* <DEDUP_REMOVED lines=15> */
.L_x_284:
[----:B------:R-:W-:Y:S05]  /*1c0a0*/  BSYNC B0 ;  /* 0x0000000000007941 */ /* 0x000fea0003800000 */
.L_x_283:
        /* <DEDUP_REMOVED lines=15> */
.L_x_286:
[----:B------:R-:W-:Y:S05]  /*1c1a0*/  BSYNC B0 ;  /* 0x0000000000007941 */ /* 0x000fea0003800000 */
.L_x_285:
        /* <DEDUP_REMOVED lines=15> */
.L_x_288:
[----:B------:R-:W-:Y:S05]  /*1c2a0*/  BSYNC B0 ;  /* 0x0000000000007941 */ /* 0x000fea0003800000 */
.L_x_287:
        /* <DEDUP_REMOVED lines=15> */
.L_x_210:
        /* <DEDUP_REMOVED lines=73> */
.L_x_290:
[----:B------:R-:W-:Y:S05]  /*1c830*/  BSYNC B0 ;  /* 0x0000000000007941 */ /* 0x000fea0003800000 */
.L_x_289:
        /* <DEDUP_REMOVED lines=17> */
.L_x_292:
[----:B------:R-:W-:Y:S05]  /*1c950*/  BSYNC B0 ;  /* 0x0000000000007941 */ /* 0x000fea0003800000 */
.L_x_291:
        /* <DEDUP_REMOVED lines=16> */
.L_x_294:
[----:B------:R-:W-:Y:S05]  /*1ca60*/  BSYNC B0 ;  /* 0x0000000000007941 */ /* 0x000fea0003800000 */
.L_x_293:
        /* <DEDUP_REMOVED lines=16> */
.L_x_296:
[----:B------:R-:W-:Y:S05]  /*1cb70*/  BSYNC B0 ;  /* 0x0000000000007941 */ /* 0x000fea0003800000 */
.L_x_295:
        /* <DEDUP_REMOVED lines=16> */
.L_x_298:
[----:B------:R-:W-:Y:S05]  /*1cc80*/  BSYNC B0 ;  /* 0x0000000000007941 */ /* 0x000fea0003800000 */
.L_x_297:
        /* <DEDUP_REMOVED lines=16> */
.L_x_300:
[----:B------:R-:W-:Y:S05]  /*1cd90*/  BSYNC B0 ;  /* 0x0000000000007941 */ /* 0x000fea0003800000 */
.L_x_299:
        /* <DEDUP_REMOVED lines=16> */
.L_x_302:
[----:B------:R-:W-:Y:S05]  /*1cea0*/  BSYNC B0 ;  /* 0x0000000000007941 */ /* 0x000fea0003800000 */
.L_x_301:
        /* <DEDUP_REMOVED lines=15> */
.L_x_304:
[----:B------:R-:W-:Y:S05]  /*1cfa0*/  BSYNC B0 ;  /* 0x0000000000007941 */ /* 0x000fea0003800000 */
.L_x_303:
        /* <DEDUP_REMOVED lines=72> */
.L_x_305:
        /* <DEDUP_REMOVED lines=13> */
.L_x_1135:


//--------------------- .text._ZN5flash16flash_fwd_kernelI23Flash_fwd_kernel_traitsILi64ELi128ELi128ELi4ELb0ELb0EN7cutlass10bfloat16_tE19Flash_kernel_traitsILi64ELi128ELi128ELi4ES3_EELb0ELb1ELb0ELb1ELb0ELb0ELb0ELb0EEEvNS_16Flash_fwd_paramsE --------------------------
	.section	.text._ZN5flash16flash_fwd_kernelI23Flash_fwd_kernel_traitsILi64ELi128ELi128ELi4ELb0ELb0EN7cutlass10bfloat16_tE19Flash_kernel_traitsILi64ELi128ELi128ELi4ES3_EELb0ELb1ELb0ELb1ELb0ELb0ELb0ELb0EEEvNS_16Flash_fwd_paramsE,"ax",@progbits
	.sectioninfo	@"SHI_REGISTERS=255"
	.align	128
        .global         _ZN5flash16flash_fwd_kernelI23Flash_fwd_kernel_traitsILi64ELi128ELi128ELi4ELb0ELb0EN7cutlass10bfloat16_tE19Flash_kernel_traitsILi64ELi128ELi128ELi4ES3_EELb0ELb1ELb0ELb1ELb0ELb0ELb0ELb0EEEvNS_16Flash_fwd_paramsE
        .type           _ZN5flash16flash_fwd_kernelI23Flash_fwd_kernel_traitsILi64ELi128ELi128ELi4ELb0ELb0EN7cutlass10bfloat16_tE19Flash_kernel_traitsILi64ELi128ELi128ELi4ES3_EELb0ELb1ELb0ELb1ELb0ELb0ELb0ELb0EEEvNS_16Flash_fwd_paramsE,@function
        .size           _ZN5flash16flash_fwd_kernelI23Flash_fwd_kernel_traitsILi64ELi128ELi128ELi4ELb0ELb0EN7cutlass10bfloat16_tE19Flash_kernel_traitsILi64ELi128ELi128ELi4ES3_EELb0ELb1ELb0ELb1ELb0ELb0ELb0ELb0EEEvNS_16Flash_fwd_paramsE,(.L_x_1136 - _ZN5flash16flash_fwd_kernelI23Flash_fwd_kernel_traitsILi64ELi128ELi128ELi4ELb0ELb0EN7cutlass10bfloat16_tE19Flash_kernel_traitsILi64ELi128ELi128ELi4ES3_EELb0ELb1ELb0ELb1ELb0ELb0ELb0ELb0EEEvNS_16Flash_fwd_paramsE)
        .other          _ZN5flash16flash_fwd_kernelI23Flash_fwd_kernel_traitsILi64ELi128ELi128ELi4ELb0ELb0EN7cutlass10bfloat16_tE19Flash_kernel_traitsILi64ELi128ELi128ELi4ES3_EELb0ELb1ELb0ELb1ELb0ELb0ELb0ELb0EEEvNS_16Flash_fwd_paramsE,@"STO_CUDA_ENTRY STV_DEFAULT"
_ZN5flash16flash_fwd_kernelI23Flash_fwd_kernel_traitsILi64ELi128ELi128ELi4ELb0ELb0EN7cutlass10bfloat16_tE19Flash_kernel_traitsILi64ELi128ELi128ELi4ES3_EELb0ELb1ELb0ELb1ELb0ELb0ELb0ELb0EEEvNS_16Flash_fwd_paramsE:
.text._ZN5flash16flash_fwd_kernelI23Flash_fwd_kernel_traitsILi64ELi128ELi128ELi4ELb0ELb0EN7cutlass10bfloat16_tE19Flash_kernel_traitsILi64ELi128ELi128ELi4ES3_EELb0ELb1ELb0ELb1ELb0ELb0ELb0ELb0EEEvNS_16Flash_fwd_paramsE:
        /* <DEDUP_REMOVED lines=48> */
[----:B--234-:R-:W-:Y:S05]  /*0300*/  @!P0 BRA `(.L_x_306) ;  /* 0x0000007000008947 */ /* 0x01cfea0003800000 */
[----:B-1----:R-:W-:-:S13]  /*0310*/  PLOP3.LUT P0, PT, PT, PT, UP3, 0x80, 0x0 ;  /* 0x000000000000781c */ /* 0x002fda0003f0f038 */
[----:B------:R-:W2:Y:S04]  /*0320*/  @P0 LDG.E R0, [R2.64+0x4] ;  /* 0x0000043402000981 */ /* 0x000ea8000c1e1900 */
[----:B------:R-:W3:Y:S01]  /*0330*/  @!P0 LDG.E R2, [R2.64] ;  /* 0x0000003402028981 */ /* 0x000ee2000c1e1900 */
[----:B--2---:R-:W1:Y:S02]  /*0340*/  @P0 R2UR UR6, R0 ;  /* 0x00000000000603c2 */ /* 0x004e6400000e0000 */
[----:B-1----:R-:W-:-:S11]  /*0350*/  @UP3 UIADD3 UR6, UR6, -UR17, URZ ;  /* 0x8000001106063290 */ /* 0x002fd6000fffe03f */
[----:B---3--:R1:W2:Y:S02]  /*0360*/  @!P0 R2UR UR6, R2 ;  /* 0x00000000020683c2 */ /* 0x0082a400000e0000 */
[----:B-12---:R-:W-:Y:S05]  /*0370*/  BRA `(.L_x_307) ;  /* 0x0000001000007947 */ /* 0x006fea0003800000 */
.L_x_306:
[----:B-1----:R-:W-:Y:S02]  /*0380*/  ULDC UR6, c[0x0][0x218] ;  /* 0x0000860000067ab9 */ /* 0x002fe40000000800 */
.L_x_307:
        /* <DEDUP_REMOVED lines=48> */
[----:B------:R-:W-:Y:S02]  /*0690*/  @UP0 UIMAD.WIDE.U32 UR20, UR13, UR4, URZ ;  /* 0x000000040d1402a5 */ /* 0x000fe4000f8e003f */
[----:B------:R-:W-:Y:S02]  /*06a0*/  @!UP1 UIMAD.WIDE.U32 UR22, UR12, UR6, URZ ;  /* 0x000000060c1692a5 */ /* 0x000fe4000f8e003f */
[----:B------:R-:W-:Y:S02]  /*06b0*/  @!UP1 UIMAD UR7, UR12, UR7, UR10 ;  /* 0x000000070c0792a4 */ /* 0x000fe4000f8e020a */
[----:B------:R-:W-:Y:S02]  /*06c0*/  @UP0 UIMAD UR10, UR13, UR5, UR21 ;  /* 0x000000050d0a02a4 */ /* 0x000fe4000f8e0215 */
[----:B------:R-:W-:Y:S02]  /*06d0*/  @UP1 UMOV UR6, UR18 ;  /* 0x0000001200061c82 */ /* 0x000fe40008000000 */
[----:B------:R-:W-:-:S02]  /*06e0*/  USHF.R.S32.HI UR13, URZ, 0x1f, UR14 ;  /* 0x0000001f3f0d7899 */ /* 0x000fc4000801140e */
[----:B------:R-:W-:Y:S02]  /*06f0*/  @!UP1 UIADD3 UR8, UR23, UR7, URZ ;  /* 0x0000000717089290 */ /* 0x000fe4000fffe03f */
[----:B------:R-:W-:Y:S02]  /*0700*/  @!UP1 UMOV UR6, UR22 ;  /* 0x0000001600069c82 */ /* 0x000fe40008000000 */
[----:B------:R-:W-:Y:S01]  /*0710*/  @UP0 UMOV UR16, UR20 ;  /* 0x0000001400100c82 */ /* 0x000fe20008000000 */
[----:B------:R-:W-:Y:S05]  /*0720*/  @P0 BRA `(.L_x_309) ;  /* 0x000000d000000947 */ /* 0x000fea0003800000 */
[----:B------:R-:W-:Y:S02]  /*0730*/  USHF.R.S32.HI UR10, URZ, 0x1f, UR11 ;  /* 0x0000001f3f0a7899 */ /* 0x000fe4000801140b */
[----:B------:R-:W-:Y:S02]  /*0740*/  ULDC.64 UR4, c[0x0][0x198] ;  /* 0x0000660000047ab9 */ /* 0x000fe40000000a00 */
[----:B------:R-:W-:Y:S02]  /*0750*/  UIMAD UR10, UR10, UR4, URZ ;  /* 0x000000040a0a72a4 */ /* 0x000fe4000f8e023f */
[----:B------:R-:W-:-:S02]  /*0760*/  UIMAD.WIDE.U32 UR18, UR11, UR4, URZ ;  /* 0x000000040b1272a5 */ /* 0x000fc4000f8e003f */
[----:B------:R-:W-:Y:S02]  /*0770*/  UIMAD UR10, UR11, UR5, UR10 ;  /* 0x000000050b0a72a4 */ /* 0x000fe4000f8e020a */
[----:B------:R-:W-:Y:S02]  /*0780*/  USHF.R.S32.HI UR7, URZ, 0x1f, UR12 ;  /* 0x0000001f3f077899 */ /* 0x000fe4000801140c */
[----:B------:R-:W-:Y:S02]  /*0790*/  UIADD3 UR19, UR19, UR10, URZ ;  /* 0x0000000a13137290 */ /* 0x000fe4000fffe03f */
[----:B------:R-:W-:Y:S02]  /*07a0*/  ULDC.64 UR4, c[0x0][0x180] ;  /* 0x0000600000047ab9 */ /* 0x000fe40000000a00 */
[----:B------:R-:W-:Y:S02]  /*07b0*/  UIMAD UR7, UR7, UR4, URZ ;  /* 0x00000004070772a4 */ /* 0x000fe4000f8e023f */
[----:B------:R-:W-:-:S02]  /*07c0*/  UIMAD.WIDE.U32 UR18, UR12, UR4, UR18 ;  /* 0x000000040c1272a5 */ /* 0x000fc4000f8e0012 */
[----:B------:R-:W-:-:S04]  /*07d0*/  UIMAD UR5, UR12, UR5, UR7 ;  /* 0x000000050c0572a4 */ /* 0x000fc8000f8e0207 */
[----:B------:R-:W-:Y:S02]  /*07e0*/  UIADD3 UR10, UR19, UR5, URZ ;  /* 0x00000005130a7290 */ /* 0x000fe4000fffe03f */
[----:B------:R-:W-:Y:S02]  /*07f0*/  UMOV UR16, UR18 ;  /* 0x0000001200107c82 */ /* 0x000fe40008000000 */
.L_x_309:
        /* <DEDUP_REMOVED lines=45> */
.L_x_310:
[----:B------:R-:W-:Y:S01]  /*0ad0*/  SHF.R.S32.HI R27, RZ, 0x1f, R29 ;  /* 0x0000001fff1b7819 */ /* 0x000fe2000001141d */
[----:B------:R-:W1:Y:S01]  /*0ae0*/  S2R R4, SR_CTAID.Z ;  /* 0x0000000000047919 */ /* 0x000e620000002700 */
[----:B------:R-:W-:Y:S01]  /*0af0*/  UIADD3 UR5, -UR15, UR35, URZ ;  /* 0x000000230f057290 */ /* 0x000fe2000fffe13f */
[----:B------:R-:W-:Y:S01]  /*0b00*/  BSSY B0, `(.L_x_311) ;  /* 0x000002e000007945 */ /* 0x000fe20003800000 */
[CC--:B------:R-:W-:Y:S02]  /*0b10*/  LEA.HI R2, R27.reuse, R29.reuse, RZ, 0x3 ;  /* 0x0000001d1b027211 */ /* 0x0c0fe400078f18ff */
[----:B------:R-:W-:Y:S02]  /*0b20*/  LEA.HI R3, R27, R29, RZ, 0x6 ;  /* 0x0000001d1b037211 */ /* 0x000fe400078f30ff */
[----:B------:R-:W-:Y:S02]  /*0b30*/  SHF.R.S32.HI R8, RZ, 0x3, R2 ;  /* 0x00000003ff087819 */ /* 0x000fe40000011402 */
[----:B------:R-:W-:-:S02]  /*0b40*/  LOP3.LUT R2, R2, 0xfffffff8, RZ, 0xc0, !PT ;  /* 0xfffffff802027812 */ /* 0x000fc400078ec0ff */
[----:B------:R-:W-:Y:S01]  /*0b50*/  SHF.R.S32.HI R9, RZ, 0x1f, R8 ;  /* 0x0000001fff097819 */ /* 0x000fe20000011408 */
[----:B------:R-:W-:Y:S01]  /*0b60*/  IMAD.SHL.U32 R0, R8, 0x40, RZ ;  /* 0x0000004008007824 */ /* 0x000fe200078e00ff */
[----:B------:R-:W-:Y:S01]  /*0b70*/  LEA.HI R16, R27, R29, RZ, 0x5 ;  /* 0x0000001d1b107211 */ /* 0x000fe200078f28ff */
[----:B------:R-:W-:Y:S01]  /*0b80*/  IMAD.IADD R19, R29, 0x1, -R2 ;  /* 0x000000011d137824 */ /* 0x000fe200078e0a02 */
[----:B------:R-:W-:Y:S02]  /*0b90*/  SHF.R.S32.HI R15, RZ, 0x1f, R14 ;  /* 0x0000001fff0f7819 */ /* 0x000fe4000001140e */
[----:B------:R-:W-:Y:S01]  /*0ba0*/  LOP3.LUT R0, R0, 0x1c0, RZ, 0xc0, !PT ;  /* 0x000001c000007812 */ /* 0x000fe200078ec0ff */
[----:B------:R-:W-:Y:S01]  /*0bb0*/  IMAD.SHL.U32 R32, R19, 0x8, RZ ;  /* 0x0000000813207824 */ /* 0x000fe200078e00ff */
[----:B------:R-:W-:Y:S02]  /*0bc0*/  SHF.R.S32.HI R28, RZ, 0x5, R16 ;  /* 0x00000005ff1c7819 */ /* 0x000fe40000011410 */
[----:B------:R-:W-:-:S02]  /*0bd0*/  SHF.R.U32.HI R2, RZ, 0x3, R0 ;  /* 0x00000003ff027819 */ /* 0x000fc40000011600 */
[--C-:B------:R-:W-:Y:S02]  /*0be0*/  SHF.R.S32.HI R33, RZ, 0x1f, R32.reuse ;  /* 0x0000001fff217819 */ /* 0x100fe40000011420 */
[----:B------:R-:W-:Y:S01]  /*0bf0*/  IADD3 R6, P0, R32, UR6, RZ ;  /* 0x0000000620067c10 */ /* 0x000fe2000ff1e0ff */
[----:B------:R-:W-:Y:S01]  /*0c00*/  ULDC.64 UR6, c[0x0][0x1a8] ;  /* 0x00006a0000067ab9 */ /* 0x000fe20000000a00 */
[----:B------:R-:W-:Y:S01]  /*0c10*/  LOP3.LUT R0, R0, 0x38, R32, 0xf8, !PT ;  /* 0x0000003800007812 */ /* 0x000fe200078ef820 */
[----:B------:R2:W-:Y:S01]  /*0c20*/  STL.64 [R1+0x48], R32 ;  /* 0x0000482001007387 */ /* 0x0005e20000100a00 */
[----:B------:R-:W-:Y:S01]  /*0c30*/  IADD3.X R7, R33, UR8, RZ, P0, !PT ;  /* 0x0000000821077c10 */ /* 0x000fe200087fe4ff */
[----:B------:R-:W-:Y:S01]  /*0c40*/  UIMAD UR6, UR13, UR6, URZ ;  /* 0x000000060d0672a4 */ /* 0x000fe2000f8e023f */
[----:B------:R-:W-:Y:S02]  /*0c50*/  ISETP.GE.AND P0, PT, R8, UR5, PT ;  /* 0x0000000508007c0c */ /* 0x000fe4000bf06270 */
[----:B------:R-:W-:Y:S01]  /*0c60*/  LOP3.LUT R0, R0, R2, RZ, 0x3c, !PT ;  /* 0x0000000200007212 */ /* 0x000fe200078e3cff */
[----:B------:R-:W-:Y:S01]  /*0c70*/  IMAD.SHL.U32 R2, R3, 0x8, RZ ;  /* 0x0000000803027824 */ /* 0x000fe200078e00ff */
[----:B------:R-:W-:Y:S01]  /*0c80*/  UIMAD UR6, UR14, UR7, UR6 ;  /* 0x000000070e0672a4 */ /* 0x000fe2000f8e0206 */
        /* <DEDUP_REMOVED lines=21> */
.L_x_312:
[----:B------:R-:W-:Y:S05]  /*0de0*/  BSYNC B0 ;  /* 0x0000000000007941 */ /* 0x000fea0003800000 */
.L_x_311:
        /* <DEDUP_REMOVED lines=21> */
.L_x_314:
[----:B------:R-:W-:Y:S05]  /*0f40*/  BSYNC B0 ;  /* 0x0000000000007941 */ /* 0x000fea0003800000 */
.L_x_313:
        /* <DEDUP_REMOVED lines=21> */
.L_x_316:
[----:B------:R-:W-:Y:S05]  /*10a0*/  BSYNC B0 ;  /* 0x0000000000007941 */ /* 0x000fea0003800000 */
.L_x_315:
        /* <DEDUP_REMOVED lines=21> */
.L_x_318:
[----:B------:R-:W-:Y:S05]  /*1200*/  BSYNC B0 ;  /* 0x0000000000007941 */ /* 0x000fea0003800000 */
.L_x_317:
        /* <DEDUP_REMOVED lines=21> */
.L_x_320:
[----:B------:R-:W-:Y:S05]  /*1360*/  BSYNC B0 ;  /* 0x0000000000007941 */ /* 0x000fea0003800000 */
.L_x_319:
        /* <DEDUP_REMOVED lines=21> */
.L_x_322:
[----:B------:R-:W-:Y:S05]  /*14c0*/  BSYNC B0 ;  /* 0x0000000000007941 */ /* 0x000fea0003800000 */
.L_x_321:
        /* <DEDUP_REMOVED lines=21> */
.L_x_324:
[----:B------:R-:W-:Y:S05]  /*1620*/  BSYNC B0 ;  /* 0x0000000000007941 */ /* 0x000fea0003800000 */
.L_x_323:
        /* <DEDUP_REMOVED lines=24> */
.L_x_326:
[----:B------:R-:W-:Y:S05]  /*17b0*/  BSYNC B0 ;  /* 0x0000000000007941 */ /* 0x000fea0003800000 */
.L_x_325:
[----:B------:R-:W-:Y:S01]  /*17c0*/  IMAD R6, R9, c[0x0][0x198], RZ ;  /* 0x0000660009067a24 */ /* 0x000fe200078e02ff */
[----:B------:R-:W-:Y:S01]  /*17d0*/  LEA.HI R27, R27, R29, RZ, 0x4 ;  /* 0x0000001d1b1b7211 */ /* 0x000fe200078f20ff */
[--C-:B------:R-:W-:Y:S01]  /*17e0*/  IMAD.WIDE.U32 R4, R8, c[0x0][0x198], R32.reuse ;  /* 0x0000660008047a25 */ /* 0x100fe200078e0020 */
[----:B------:R-:W-:Y:S01]  /*17f0*/  UIADD3 UR8, UR34, -0x1, URZ ;  /* 0xffffffff22087890 */ /* 0x000fe2000fffe03f */
[----:B------:R-:W-:Y:S01]  /*1800*/  MOV R30, 0x10 ;  /* 0x00000010001e7802 */ /* 0x000fe20000000f00 */
[----:B------:R-:W-:Y:S01]  /*1810*/  BSSY B0, `(.L_x_327) ;  /* 0x0000036000007945 */ /* 0x000fe20003800000 */
[----:B------:R-:W-:Y:S01]  /*1820*/  IMAD R0, R9, c[0x0][0x1a0], RZ ;  /* 0x0000680009007a24 */ /* 0x000fe200078e02ff */
[----:B------:R-:W-:Y:S01]  /*1830*/  IADD3 R4, P1, R4, UR16, RZ ;  /* 0x0000001004047c10 */ /* 0x000fe2000ff3e0ff */
[----:B-1----:R-:W-:Y:S01]  /*1840*/  IMAD.WIDE.U32 R2, R8, c[0x0][0x1a0], R32 ;  /* 0x0000680008027a25 */ /* 0x002fe200078e0020 */
[----:B------:R-:W-:Y:S01]  /*1850*/  LOP3.LUT R7, R27, 0xfffffff0, RZ, 0xc0, !PT ;  /* 0xfffffff01b077812 */ /* 0x000fe200078ec0ff */
[----:B------:R-:W-:-:S02]  /*1860*/  UIMAD UR6, UR21, UR8, URZ ;  /* 0x00000008150672a4 */ /* 0x000fc4000f8e023f */
        /* <DEDUP_REMOVED lines=8> */
[----:B------:R-:W-:Y:S01]  /*18f0*/  SHF.R.S32.HI R6, RZ, 0x1f, R0 ;  /* 0x0000001fff067819 */ /* 0x000fe20000011400 */
[C---:B------:R-:W-:Y:S01]  /*1900*/  IMAD R10, R14.reuse, c[0x0][0x1b4], R10 ;  /* 0x00006d000e0a7a24 */ /* 0x040fe200078e020a */
[----:B------:R-:W-:Y:S01]  /*1910*/  UIMAD UR10, UR8, -0x80, UR9 ;  /* 0xffffff80080a78a4 */ /* 0x000fe2000f8e0209 */
[----:B---3--:R-:W-:Y:S01]  /*1920*/  IMAD.WIDE.U32 R12, R14, c[0x0][0x1b0], R4 ;  /* 0x00006c000e0c7a25 */ /* 0x008fe200078e0004 */
[----:B------:R-:W-:Y:S01]  /*1930*/  LEA.HI R6, R6, R0, RZ, 0x3 ;  /* 0x0000000006067211 */ /* 0x000fe200078f18ff */
[----:B------:R-:W-:-:S02]  /*1940*/  USHF.R.S32.HI UR4, URZ, 0x1f, UR8 ;  /* 0x0000001f3f047899 */ /* 0x000fc40008011408 */
[C---:B------:R-:W-:Y:S01]  /*1950*/  IMAD R11, R14.reuse, c[0x0][0x1bc], R7 ;  /* 0x00006f000e0b7a24 */ /* 0x040fe200078e0207 */
[----:B------:R-:W-:Y:S01]  /*1960*/  IADD3 R235, R13, R10, RZ ;  /* 0x0000000a0deb7210 */ /* 0x000fe20007ffe0ff */
[----:B------:R-:W-:Y:S01]  /*1970*/  IMAD.WIDE.U32 R34, R14, c[0x0][0x1b8], R2 ;  /* 0x00006e000e227a25 */ /* 0x000fe200078e0002 */
[----:B------:R-:W-:Y:S01]  /*1980*/  MOV R234, R12 ;  /* 0x0000000c00ea7202 */ /* 0x000fe20000000f00 */
[----:B------:R1:W-:Y:S01]  /*1990*/  STL.64 [R1+0xa0], R12 ;  /* 0x0000a00c01007387 */ /* 0x0003e20000100a00 */
[----:B------:R-:W-:Y:S01]  /*19a0*/  LOP3.LUT R7, R6, 0xfffffff8, RZ, 0xc0, !PT ;  /* 0xfffffff806077812 */ /* 0x000fe200078ec0ff */
[----:B------:R-:W-:Y:S01]  /*19b0*/  IMAD.IADD R37, R35, 0x1, R11 ;  /* 0x0000000123257824 */ /* 0x000fe200078e020b */
[----:B------:R-:W-:Y:S01]  /*19c0*/  ISETP.GE.AND P0, PT, R8, UR10, PT ;  /* 0x0000000a08007c0c */ /* 0x000fe2000bf06270 */
[----:B------:R1:W-:Y:S01]  /*19d0*/  STL.64 [R1+0xc0], R34 ;  /* 0x0000c02201007387 */ /* 0x0003e20000100a00 */
[----:B------:R-:W-:Y:S01]  /*19e0*/  IMAD.U32 R2, RZ, RZ, UR8 ;  /* 0x00000008ff027e24 */ /* 0x000fe2000f8e00ff */
[----:B------:R-:W-:Y:S01]  /*19f0*/  UIMAD UR6, UR4, UR11, UR6 ;  /* 0x0000000b040672a4 */ /* 0x000fe2000f8e0206 */
[----:B------:R-:W-:Y:S01]  /*1a00*/  IMAD.IADD R17, R0, 0x1, -R7 ;  /* 0x0000000100117824 */ /* 0x000fe200078e0a07 */
[----:B------:R1:W-:Y:S01]  /*1a10*/  STL.64 [R1+0x50], R234 ;  /* 0x000050ea01007387 */ /* 0x0003e20000100a00 */
[----:B------:R-:W-:Y:S01]  /*1a20*/  LOP3.LUT R0, R16, 0xffffffe0, RZ, 0xc0, !PT ;  /* 0xffffffe010007812 */ /* 0x000fe200078ec0ff */
[----:B------:R-:W-:-:S02]  /*1a30*/  IMAD.WIDE.U32 R2, R2, UR11, R234 ;  /* 0x0000000b02027c25 */ /* 0x000fc4000f8e00ea */
[----:B------:R1:W-:Y:S01]  /*1a40*/  STL [R1+0xbc], R37 ;  /* 0x0000bc2501007387 */ /* 0x0003e20000100800 */
[----:B------:R-:W-:Y:S01]  /*1a50*/  IADD3 R16, -R0, R29, RZ ;  /* 0x0000001d00107210 */ /* 0x000fe20007ffe1ff */
[----:B------:R-:W-:Y:S01]  /*1a60*/  IMAD.MOV.U32 R31, RZ, RZ, 0x20 ;  /* 0x00000020ff1f7424 */ /* 0x000fe200078e00ff */
[----:B------:R-:W-:Y:S01]  /*1a70*/  R2P PR, R17, 0x6 ;  /* 0x0000000611007804 */ /* 0x000fe20000000000 */
[----:B------:R-:W-:Y:S01]  /*1a80*/  IMAD.SHL.U32 R0, R6, 0x40, RZ ;  /* 0x0000004006007824 */ /* 0x000fe200078e00ff */
[----:B------:R-:W-:-:S03]  /*1a90*/  IADD3 R11, R3, UR6, RZ ;  /* 0x00000006030b7c10 */ /* 0x000fc6000fffe0ff */
[----:B------:R-:W-:Y:S02]  /*1aa0*/  SEL R4, R30, 0xfffffff0, !P1 ;  /* 0xfffffff01e047807 */ /* 0x000fe40004800000 */
[----:B------:R-:W-:Y:S02]  /*1ab0*/  LOP3.LUT R18, R0, 0xfffffe00, RZ, 0xc0, !PT ;  /* 0xfffffe0000127812 */ /* 0x000fe400078ec0ff */
[----:B------:R-:W-:Y:S01]  /*1ac0*/  SEL R6, R31, 0xffffffe0, !P2 ;  /* 0xffffffe01f067807 */ /* 0x000fe20005000000 */
        /* <DEDUP_REMOVED lines=10> */
.L_x_328:
[----:B------:R-:W-:Y:S05]  /*1b70*/  BSYNC B0 ;  /* 0x0000000000007941 */ /* 0x000fea0003800000 */
.L_x_327:
        /* <DEDUP_REMOVED lines=10> */
[----:B------:R-:W-:Y:S02]  /*1c20*/  IADD3.X R5, R11, UR25, RZ, P0, !PT ;  /* 0x000000190b057c10 */ /* 0x000fe400087fe4ff */
[----:B-1----:R-:W-:-:S04]  /*1c30*/  LEA R12, P0, R0, c[0x0][0x168], 0x1 ;  /* 0x00005a00000c7a11 */ /* 0x002fc800078008ff */
[----:B------:R-:W-:-:S05]  /*1c40*/  LEA.HI.X R13, R0, c[0x0][0x16c], R5, 0x1, P0 ;  /* 0x00005b00000d7a11 */ /* 0x000fca00000f0c05 */
[----:B------:R-:W-:Y:S01]  /*1c50*/  @!PT LDS RZ, [RZ] ;  /* 0x00000000fffff984 */ /* 0x000fe20000000800 */
[----:B------:R-:W-:Y:S01]  /*1c60*/  @!PT LDS RZ, [RZ] ;  /* 0x00000000fffff984 */ /* 0x000fe20000000800 */
[----:B------:R-:W-:Y:S01]  /*1c70*/  @!PT LDS RZ, [RZ] ;  /* 0x00000000fffff984 */ /* 0x000fe20000000800 */
[----:B------:R1:W-:Y:S04]  /*1c80*/  LDGSTS.E.BYPASS.LTC128B.128 [R244+0x4800], [R12.64] ;  /* 0x048000000cf47fae */ /* 0x0003e8000b901d74 */
.L_x_330:
[----:B------:R-:W-:Y:S05]  /*1c90*/  BSYNC B0 ;  /* 0x0000000000007941 */ /* 0x000fea0003800000 */
.L_x_329:
[----:B------:R-:W-:Y:S01]  /*1ca0*/  ISETP.GE.AND P0, PT, R25, UR10, PT ;  /* 0x0000000a19007c0c */ /* 0x000fe2000bf06270 */
[----:B------:R-:W-:-:S12]  /*1cb0*/  BSSY B0, `(.L_x_331) ;  /* 0x0000010000007945 */ /* 0x000fd80003800000 */
[----:B------:R-:W-:Y:S05]  /*1cc0*/  @P0 BRA `(.L_x_332) ;  /* 0x000000e000000947 */ /* 0x000fea0003800000 */
[----:B------:R-:W-:-:S13]  /*1cd0*/  ISETP.GE.AND P0, PT, R32, c[0x0][0x220], PT ;  /* 0x0000880020007a0c */ /* 0x000fda0003f06270 */
[----:B------:R1:W-:Y:S01]  /*1ce0*/  @P0 STS.128 [R244+0x5000], RZ ;  /* 0x005000fff4000388 */ /* 0x0003e20000000c00 */
[----:B------:R-:W-:Y:S05]  /*1cf0*/  @P0 BRA `(.L_x_332) ;  /* 0x000000b000000947 */ /* 0x000fea0003800000 */
[----:B------:R-:W-:Y:S02]  /*1d00*/  IMAD.U32 R0, RZ, RZ, UR20 ;  /* 0x00000014ff007e24 */ /* 0x000fe4000f8e00ff */
[----:B------:R-:W-:Y:S02]  /*1d10*/  IMAD.MOV.U32 R7, RZ, RZ, c[0x0][0x19c] ;  /* 0x00006700ff077624 */ /* 0x000fe400078e00ff */
[----:B------:R-:W-:Y:S01]  /*1d20*/  IMAD.U32 R5, RZ, RZ, UR20 ;  /* 0x00000014ff057e24 */ /* 0x000fe2000f8e00ff */
[----:B------:R-:W-:-:S04]  /*1d30*/  LEA R0, P0, R0, R2, 0x5 ;  /* 0x0000000200007211 */ /* 0x000fc800078028ff */
[----:B------:R-:W-:Y:S02]  /*1d40*/  LEA.HI.X R5, R5, R11, R7, 0x5, P0 ;  /* 0x0000000b05057211 */ /* 0x000fe400000f2c07 */
[----:B-1----:R-:W-:-:S04]  /*1d50*/  LEA R12, P0, R0, c[0x0][0x168], 0x1 ;  /* 0x00005a00000c7a11 */ /* 0x002fc800078008ff */
[----:B------:R-:W-:-:S05]  /*1d60*/  LEA.HI.X R13, R0, c[0x0][0x16c], R5, 0x1, P0 ;  /* 0x00005b00000d7a11 */ /* 0x000fca00000f0c05 */
[----:B------:R-:W-:Y:S01]  /*1d70*/  @!PT LDS RZ, [RZ] ;  /* 0x00000000fffff984 */ /* 0x000fe20000000800 */
[----:B------:R-:W-:Y:S01]  /*1d80*/  @!PT LDS RZ, [RZ] ;  /* 0x00000000fffff984 */ /* 0x000fe20000000800 */
[----:B------:R-:W-:Y:S01]  /*1d90*/  @!PT LDS RZ, [RZ] ;  /* 0x00000000fffff984 */ /* 0x000fe20000000800 */
[----:B------:R1:W-:Y:S04]  /*1da0*/  LDGSTS.E.BYPASS.LTC128B.128 [R244+0x5000], [R12.64] ;  /* 0x050000000cf47fae */ /* 0x0003e8000b901d74 */
.L_x_332:
[----:B------:R-:W-:Y:S05]  /*1db0*/  BSYNC B0 ;  /* 0x0000000000007941 */ /* 0x000fea0003800000 */
.L_x_331:
[----:B------:R-:W-:Y:S01]  /*1dc0*/  ISETP.GE.AND P0, PT, R24, UR10, PT ;  /* 0x0000000a18007c0c */ /* 0x000fe2000bf06270 */
[----:B------:R-:W-:-:S12]  /*1dd0*/  BSSY B0, `(.L_x_333) ;  /* 0x0000011000007945 */ /* 0x000fd80003800000 */
        /* <DEDUP_REMOVED lines=16> */
.L_x_334:
[----:B------:R-:W-:Y:S05]  /*1ee0*/  BSYNC B0 ;  /* 0x0000000000007941 */ /* 0x000fea0003800000 */
.L_x_333:
        /* <DEDUP_REMOVED lines=17> */
.L_x_336:
[----:B------:R-:W-:Y:S05]  /*2000*/  BSYNC B0 ;  /* 0x0000000000007941 */ /* 0x000fea0003800000 */
.L_x_335:
        /* <DEDUP_REMOVED lines=19> */
.L_x_338:
[----:B------:R-:W-:Y:S05]  /*2140*/  BSYNC B0 ;  /* 0x0000000000007941 */ /* 0x000fea0003800000 */
.L_x_337:
        /* <DEDUP_REMOVED lines=19> */
.L_x_340:
[----:B------:R-:W-:Y:S05]  /*2280*/  BSYNC B0 ;  /* 0x0000000000007941 */ /* 0x000fea0003800000 */
.L_x_339:
        /* <DEDUP_REMOVED lines=18> */
.L_x_342:
[----:B------:R-:W-:Y:S05]  /*23b0*/  BSYNC B0 ;  /* 0x0000000000007941 */ /* 0x000fea0003800000 */
.L_x_341:
[----:B------:R-:W-:Y:S01]  /*23c0*/  ULDC.64 UR6, c[0x0][0x318] ;  /* 0x0000c60000067ab9 */ /* 0x000fe20000000a00 */
[----:B------:R-:W0:Y:S01]  /*23d0*/  LDGDEPBAR ;  /* 0x00000000000079af */ /* 0x000e220000000000 */
[----:B------:R-:W-:Y:S01]  /*23e0*/  UISETP.NE.U32.AND UP1, UPT, URZ, UR6, UPT ;  /* 0x000000063f00728c */ /* 0x000fe2000bf25070 */
[----:B-1----:R-:W-:Y:S02]  /*23f0*/  IMAD.MOV.U32 R14, RZ, RZ, R36 ;  /* 0x000000ffff0e7224 */ /* 0x002fe400078e0024 */
[----:B------:R-:W-:Y:S01]  /*2400*/  IMAD.MOV.U32 R15, RZ, RZ, R37 ;  /* 0x000000ffff0f7224 */ /* 0x000fe200078e0025 */
[----:B------:R-:W-:-:S03]  /*2410*/  UISETP.NE.AND.EX UP1, UPT, URZ, UR7, UPT, UP1 ;  /* 0x000000073f00728c */ /* 0x000fc6000bf25310 */
[----:B------:R-:W-:-:S03]  /*2420*/  ULDC.64 UR6, c[0x0][0x320] ;  /* 0x0000c80000067ab9 */ /* 0x000fc60000000a00 */
[----:B------:R-:W-:-:S05]  /*2430*/  PLOP3.LUT P0, PT, PT, PT, UP1, 0x80, 0x0 ;  /* 0x000000000000781c */ /* 0x000fca0003f0f018 */
[----:B------:R-:W-:Y:S02]  /*2440*/  @UP1 USHF.R.S32.HI UR16, URZ, 0x1f, UR12 ;  /* 0x0000001f3f101899 */ /* 0x000fe4000801140c */
[----:B------:R-:W-:Y:S02]  /*2450*/  @UP1 UMOV UR18, UR14 ;  /* 0x0000000e00121c82 */ /* 0x000fe40008000000 */
[----:B------:R-:W-:Y:S02]  /*2460*/  @UP1 UIMAD UR16, UR16, UR6, URZ ;  /* 0x00000006101012a4 */ /* 0x000fe4000f8e023f */
[----:B------:R-:W-:Y:S02]  /*2470*/  @UP1 UMOV UR19, UR13 ;  /* 0x0000000d00131c82 */ /* 0x000fe40008000000 */
[----:B------:R-:W-:Y:S01]  /*2480*/  @UP1 UIMAD.WIDE.U32 UR18, UR12, UR6, UR18 ;  /* 0x000000060c1212a5 */ /* 0x000fe2000f8e0012 */
[----:B------:R-:W-:Y:S01]  /*2490*/  SHF.R.S32.HI R7, RZ, 0x4, R27 ;  /* 0x00000004ff077819 */ /* 0x000fe2000001141b */
[----:B------:R-:W-:Y:S01]  /*24a0*/  @UP1 UIMAD UR7, UR12, UR7, UR16 ;  /* 0x000000070c0712a4 */ /* 0x000fe2000f8e0210 */
[----:B------:R-:W-:Y:S01]  /*24b0*/  SHF.R.S32.HI R0, RZ, 0x1f, R16 ;  /* 0x0000001fff007819 */ /* 0x000fe20000011410 */
[----:B------:R-:W-:Y:S01]  /*24c0*/  ULDC UR6, c[0x0][0x318] ;  /* 0x0000c60000067ab9 */ /* 0x000fe20000000800 */
[----:B------:R-:W-:Y:S01]  /*24d0*/  ISETP.GE.AND P1, PT, R8, UR10, PT ;  /* 0x0000000a08007c0c */ /* 0x000fe2000bf26270 */
[----:B------:R-:W-:Y:S01]  /*24e0*/  @UP1 ULEA UR12, UP0, UR18, UR6, 0x2 ;  /* 0x00000006120c1291 */ /* 0x000fe2000f80103f */
[----:B------:R-:W-:-:S04]  /*24f0*/  DEPBAR.LE SB0, 0x0 ;  /* 0x000080000000791a */ /* 0x000fc80000000000 */
[----:B------:R-:W-:Y:S01]  /*2500*/  @UP1 UIADD3 UR7, UR19, UR7, URZ ;  /* 0x0000000713071290 */ /* 0x000fe2000fffe03f */
[----:B------:R-:W-:Y:S01]  /*2510*/  IMAD.U32 R2, RZ, RZ, UR12 ;  /* 0x0000000cff027e24 */ /* 0x000fe2000f8e00ff */
[----:B------:R-:W-:Y:S02]  /*2520*/  ULDC UR6, c[0x0][0x31c] ;  /* 0x0000c70000067ab9 */ /* 0x000fe40000000800 */
[----:B------:R-:W-:-:S06]  /*2530*/  @UP1 ULEA.HI.X UR13, UR18, UR6, UR7, 0x2, UP0 ;  /* 0x00000006120d1291 */ /* 0x000fcc00080f1407 */
[----:B------:R-:W-:Y:S01]  /*2540*/  IMAD.U32 R3, RZ, RZ, UR13 ;  /* 0x0000000dff037e24 */ /* 0x000fe2000f8e00ff */
[----:B------:R-:W1:Y:S01]  /*2550*/  @P0 MUFU.RCP R12, c[0x0][0x238] ;  /* 0x00008e00000c0b08 */ /* 0x000e620000001000 */
[----:B------:R-:W-:Y:S02]  /*2560*/  IMAD.SHL.U32 R8, R8, 0x8, RZ ;  /* 0x0000000808087824 */ /* 0x000fe400078e00ff */
[----:B------:R-:W-:Y:S01]  /*2570*/  IMAD.SHL.U32 R5, R17, 0x40, RZ ;  /* 0x0000004011057824 */ /* 0x000fe200078e00ff */
[----:B------:R5:W1:Y:S01]  /*2580*/  @P0 LDG.E R11, [R2.64] ;  /* 0x00000034020b0981 */ /* 0x000a62000c1e1900 */
[----:B------:R-:W-:Y:S01]  /*2590*/  LEA R10, R28, UR15, 0x4 ;  /* 0x0000000f1c0a7c11 */ /* 0x000fe2000f8e20ff */
[----:B------:R-:W-:Y:S01]  /*25a0*/  IMAD.MOV.U32 R14, RZ, RZ, R34 ;  /* 0x000000ffff0e7224 */ /* 0x000fe200078e0022 */
[----:B------:R-:W-:Y:S01]  /*25b0*/  ULDC.64 UR12, c[0x0][0x1a0] ;  /* 0x00006800000c7ab9 */ /* 0x000fe20000000a00 */
[----:B------:R-:W-:Y:S01]  /*25c0*/  BAR.SYNC.DEFER_BLOCKING 0x0 ;  /* 0x0000000000007b1d */ /* 0x000fe20000010000 */
[----:B------:R-:W-:Y:S01]  /*25d0*/  USHF.L.U64.HI UR27, UR12, UR27, UR13 ;  /* 0x0000001b0c1b7299 */ /* 0x000fe2000801020d */
[----:B------:R-:W-:Y:S01]  /*25e0*/  IMAD.SHL.U32 R29, R29, 0x2, RZ ;  /* 0x000000021d1d7824 */ /* 0x000fe200078e00ff */
[----:B------:R-:W-:Y:S01]  /*25f0*/  USHF.L.U32 UR28, UR12, 0x7, URZ ;  /* 0x000000070c1c7899 */ /* 0x000fe2000800063f */
[C---:B------:R-:W-:Y:S01]  /*2600*/  LOP3.LUT P3, RZ, R19.reuse, 0x2, RZ, 0xc0, !PT ;  /* 0x0000000213ff7812 */ /* 0x040fe2000786c0ff */
[----:B------:R-:W-:Y:S01]  /*2610*/  UIMAD UR7, UR27, UR8, URZ ;  /* 0x000000081b0772a4 */ /* 0x000fe2000f8e023f */
[----:B------:R2:W-:Y:S01]  /*2620*/  STL.64 [R1+0xb8], R14 ;  /* 0x0000b80e01007387 */ /* 0x0005e20000100a00 */
[----:B------:R-:W-:Y:S01]  /*2630*/  LOP3.LUT P2, RZ, R19, 0x4, RZ, 0xc0, !PT ;  /* 0x0000000413ff7812 */ /* 0x000fe2000784c0ff */
[----:B------:R-:W-:Y:S01]  /*2640*/  BSSY B0, `(.L_x_343) ;  /* 0x000002e000007945 */ /* 0x000fe20003800000 */
[----:B------:R-:W-:Y:S01]  /*2650*/  UIMAD UR7, UR4, UR28, UR7 ;  /* 0x0000001c040772a4 */ /* 0x000fe2000f8e0207 */
[----:B------:R-:W-:-:S02]  /*2660*/  LOP3.LUT R93, R29, 0x6, RZ, 0xc0, !PT ;  /* 0x000000061d5d7812 */ /* 0x000fc400078ec0ff */
[----:B------:R-:W-:Y:S01]  /*2670*/  UMOV UR4, URZ ;  /* 0x0000003f00047c82 */ /* 0x000fe20008000000 */
[----:B-----5:R-:W-:Y:S02]  /*2680*/  LEA.HI R2, R27, R7, RZ, 0x1 ;  /* 0x000000071b027211 */ /* 0x020fe400078f08ff */
[----:B------:R-:W-:Y:S01]  /*2690*/  LEA.HI R3, R0, R16, RZ, 0x2 ;  /* 0x0000001000037211 */ /* 0x000fe200078f10ff */
[----:B------:R-:W-:Y:S01]  /*26a0*/  IMAD.SHL.U32 R0, R19, 0x40, RZ ;  /* 0x0000004013007824 */ /* 0x000fe200078e00ff */
[----:B------:R-:W-:Y:S01]  /*26b0*/  LOP3.LUT R2, R2, 0xfffffffe, RZ, 0xc0, !PT ;  /* 0xfffffffe02027812 */ /* 0x000fe200078ec0ff */
[----:B------:R2:W-:Y:S01]  /*26c0*/  @P1 STS.128 [R244+0x8000], RZ ;  /* 0x008000fff4001388 */ /* 0x0005e20000000c00 */
[----:B------:R-:W-:Y:S02]  /*26d0*/  SHF.R.S32.HI R3, RZ, 0x2, R3 ;  /* 0x00000002ff037819 */ /* 0x000fe40000011403 */
[----:B------:R-:W-:Y:S01]  /*26e0*/  LOP3.LUT R0, R0, 0x1c0, RZ, 0xc0, !PT ;  /* 0x000001c000007812 */ /* 0x000fe200078ec0ff */
[----:B------:R-:W-:Y:S01]  /*26f0*/  IMAD.IADD R7, R7, 0x1, -R2 ;  /* 0x0000000107077824 */ /* 0x000fe200078e0a02 */
[----:B------:R-:W-:-:S02]  /*2700*/  IADD3 R10, R10, 0x1, R3 ;  /* 0x000000010a0a7810 */ /* 0x000fc40007ffe003 */
[----:B------:R-:W-:Y:S02]  /*2710*/  LOP3.LUT R8, R0, 0x8, R8, 0xf8, !PT ;  /* 0x0000000800087812 */ /* 0x000fe400078ef808 */
[----:B------:R-:W-:Y:S02]  /*2720*/  SHF.R.U32.HI R2, RZ, 0x3, R0 ;  /* 0x00000003ff027819 */ /* 0x000fe40000011600 */
[----:B------:R-:W-:Y:S01]  /*2730*/  LOP3.LUT R0, R5, 0x1c0, RZ, 0xc0, !PT ;  /* 0x000001c005007812 */ /* 0x000fe200078ec0ff */
[C---:B------:R-:W-:Y:S01]  /*2740*/  IMAD.SHL.U32 R5, R7.reuse, 0x8, RZ ;  /* 0x0000000807057824 */ /* 0x040fe200078e00ff */
[----:B------:R-:W-:Y:S01]  /*2750*/  LOP3.LUT R9, R8, R2, RZ, 0x3c, !PT ;  /* 0x0000000208097212 */ /* 0x000fe200078e3cff */
[----:B------:R-:W-:Y:S01]  /*2760*/  IMAD.U32 R8, RZ, RZ, UR9 ;  /* 0x00000009ff087e24 */ /* 0x000fe2000f8e00ff */
[----:B------:R-:W-:Y:S02]  /*2770*/  SHF.R.U32.HI R3, RZ, 0x3, R0 ;  /* 0x00000003ff037819 */ /* 0x000fe40000011600 */
[----:B------:R-:W-:Y:S01]  /*2780*/  LOP3.LUT R2, R0, 0x8, R5, 0xf8, !PT ;  /* 0x0000000800027812 */ /* 0x000fe200078ef805 */
[----:B------:R-:W-:Y:S01]  /*2790*/  IMAD R5, R7, 0x200, R9 ;  /* 0x0000020007057824 */ /* 0x000fe200078e0209 */
[----:B------:R-:W-:Y:S01]  /*27a0*/  IADD3 R10, R8, -UR35, R10 ;  /* 0x80000023080a7c10 */ /* 0x000fe2000fffe00a */
[----:B------:R-:W-:Y:S01]  /*27b0*/  IMAD.U32 R8, RZ, RZ, UR8 ;  /* 0x00000008ff087e24 */ /* 0x000fe2000f8e00ff */
[----:B------:R-:W-:-:S02]  /*27c0*/  LOP3.LUT R3, R2, R3, RZ, 0x3c, !PT ;  /* 0x0000000302037212 */ /* 0x000fc400078e3cff */
[----:B------:R-:W-:Y:S01]  /*27d0*/  SEL R2, R30, 0xfffffff0, !P3 ;  /* 0xfffffff01e027807 */ /* 0x000fe20005800000 */
[----:B------:R-:W-:Y:S01]  /*27e0*/  IMAD.WIDE.U32 R8, R8, UR28, R14 ;  /* 0x0000001c08087c25 */ /* 0x000fe2000f8e000e */
[----:B------:R-:W-:-:S03]  /*27f0*/  IADD3 R92, R10, c[0x0][0x2e8], RZ ;  /* 0x0000ba000a5c7a10 */ /* 0x000fc60007ffe0ff */
[----:B------:R-:W-:Y:S02]  /*2800*/  IMAD.IADD R7, R18, 0x1, R3 ;  /* 0x0000000112077824 */ /* 0x000fe400078e0203 */
[----:B-1----:R-:W-:Y:S01]  /*2810*/  @P0 FMUL.FTZ R0, R11, R12 ;  /* 0x0000000c0b000220 */ /* 0x002fe20000410000 */
[----:B------:R-:W-:-:S03]  /*2820*/  IADD3 R11, R9, UR7, RZ ;  /* 0x00000007090b7c10 */ /* 0x000fc6000fffe0ff */
[----:B------:R1:W5:Y:S02]  /*2830*/  @P0 R2UR UR6, R0 ;  /* 0x00000000000603c2 */ /* 0x00036400000e0000 */
[----:B-1----:R-:W-:Y:S01]  /*2840*/  IMAD R0, R28, 0x400, R18 ;  /* 0x000004001c007824 */ /* 0x002fe200078e0212 */
[----:B-----5:R-:W-:-:S03]  /*2850*/  @UP1 UMOV UR4, UR6 ;  /* 0x0000000600041c82 */ /* 0x020fc60008000000 */
[----:B------:R-:W-:Y:S01]  /*2860*/  IMAD.IADD R3, R3, 0x1, R0 ;  /* 0x0000000103037824 */ /* 0x000fe200078e0200 */
[----:B------:R-:W-:Y:S01]  /*2870*/  SEL R0, R31, 0xffffffe0, !P2 ;  /* 0xffffffe01f007807 */ /* 0x000fe20005000000 */
[----:B------:R-:W-:Y:S05]  /*2880*/  @P1 BRA `(.L_x_344) ;  /* 0x0000009000001947 */ /* 0x000fea0003800000 */
[----:B--2---:R-:W-:-:S13]  /*2890*/  ISETP.GE.AND P0, PT, R32, c[0x0][0x220], PT ;  /* 0x0000880020007a0c */ /* 0x004fda0003f06270 */
        /* <DEDUP_REMOVED lines=8> */
.L_x_344:
[----:B--2---:R-:W-:Y:S05]  /*2920*/  BSYNC B0 ;  /* 0x0000000000007941 */ /* 0x004fea0003800000 */
.L_x_343:
        /* <DEDUP_REMOVED lines=11> */
[----:B------:R-:W-:Y:S02]  /*29e0*/  IADD3.X R14, R11, UR29, RZ, P0, !PT ;  /* 0x0000001d0b0e7c10 */ /* 0x000fe400087fe4ff */
[----:B------:R-:W-:-:S04]  /*29f0*/  LEA R12, P0, R13, c[0x0][0x170], 0x1 ;  /* 0x00005c000d0c7a11 */ /* 0x000fc800078008ff */
[----:B------:R-:W-:-:S05]  /*2a00*/  LEA.HI.X R13, R13, c[0x0][0x174], R14, 0x1, P0 ;  /* 0x00005d000d0d7a11 */ /* 0x000fca00000f0c0e */
[----:B------:R-:W-:Y:S01]  /*2a10*/  @!PT LDS RZ, [RZ] ;  /* 0x00000000fffff984 */ /* 0x000fe20000000800 */
[----:B------:R-:W-:Y:S01]  /*2a20*/  @!PT LDS RZ, [RZ] ;  /* 0x00000000fffff984 */ /* 0x000fe20000000800 */
[----:B------:R-:W-:Y:S01]  /*2a30*/  @!PT LDS RZ, [RZ] ;  /* 0x00000000fffff984 */ /* 0x000fe20000000800 */
[----:B------:R1:W-:Y:S04]  /*2a40*/  LDGSTS.E.BYPASS.LTC128B.128 [R244+0x8800], [R12.64] ;  /* 0x088000000cf47fae */ /* 0x0003e8000b901d74 */
.L_x_346:
[----:B------:R-:W-:Y:S05]  /*2a50*/  BSYNC B0 ;  /* 0x0000000000007941 */ /* 0x000fea0003800000 */
.L_x_345:
[----:B------:R-:W-:Y:S01]  /*2a60*/  ISETP.GE.AND P0, PT, R25, UR10, PT ;  /* 0x0000000a19007c0c */ /* 0x000fe2000bf06270 */
[----:B------:R-:W-:-:S12]  /*2a70*/  BSSY B0, `(.L_x_347) ;  /* 0x0000011000007945 */ /* 0x000fd80003800000 */
[----:B------:R1:W-:Y:S01]  /*2a80*/  @P0 STS.128 [R244+0x9000], RZ ;  /* 0x009000fff4000388 */ /* 0x0003e20000000c00 */
[----:B------:R-:W-:Y:S05]  /*2a90*/  @P0 BRA `(.L_x_348) ;  /* 0x000000e000000947 */ /* 0x000fea0003800000 */
[----:B------:R-:W-:-:S13]  /*2aa0*/  ISETP.GE.AND P0, PT, R32, c[0x0][0x220], PT ;  /* 0x0000880020007a0c */ /* 0x000fda0003f06270 */
[----:B------:R1:W-:Y:S01]  /*2ab0*/  @P0 STS.128 [R244+0x9000], RZ ;  /* 0x009000fff4000388 */ /* 0x0003e20000000c00 */
[----:B------:R-:W-:Y:S05]  /*2ac0*/  @P0 BRA `(.L_x_348) ;  /* 0x000000b000000947 */ /* 0x000fea0003800000 */
[----:B-1----:R-:W-:Y:S02]  /*2ad0*/  IMAD.U32 R13, RZ, RZ, UR12 ;  /* 0x0000000cff0d7e24 */ /* 0x002fe4000f8e00ff */
[----:B------:R-:W-:Y:S02]  /*2ae0*/  IMAD.MOV.U32 R12, RZ, RZ, c[0x0][0x1a4] ;  /* 0x00006900ff0c7624 */ /* 0x000fe400078e00ff */
        /* <DEDUP_REMOVED lines=9> */
.L_x_348:
[----:B------:R-:W-:Y:S05]  /*2b80*/  BSYNC B0 ;  /* 0x0000000000007941 */ /* 0x000fea0003800000 */
.L_x_347:
        /* <DEDUP_REMOVED lines=12> */
[----:B-1----:R-:W-:Y:S02]  /*2c50*/  IADD3 R13, R15, UR6, RZ ;  /* 0x000000060f0d7c10 */ /* 0x002fe4000fffe0ff */
[----:B------:R-:W-:-:S04]  /*2c60*/  LEA R12, P0, R14, c[0x0][0x170], 0x1 ;  /* 0x00005c000e0c7a11 */ /* 0x000fc800078008ff */
[----:B------:R-:W-:-:S05]  /*2c70*/  LEA.HI.X R13, R14, c[0x0][0x174], R13, 0x1, P0 ;  /* 0x00005d000e0d7a11 */ /* 0x000fca00000f0c0d */
[----:B------:R-:W-:Y:S01]  /*2c80*/  @!PT LDS RZ, [RZ] ;  /* 0x00000000fffff984 */ /* 0x000fe20000000800 */
[----:B------:R-:W-:Y:S01]  /*2c90*/  @!PT LDS RZ, [RZ] ;  /* 0x00000000fffff984 */ /* 0x000fe20000000800 */
[----:B------:R-:W-:Y:S01]  /*2ca0*/  @!PT LDS RZ, [RZ] ;  /* 0x00000000fffff984 */ /* 0x000fe20000000800 */
[----:B------:R1:W-:Y:S04]  /*2cb0*/  LDGSTS.E.BYPASS.LTC128B.128 [R244+0x9800], [R12.64] ;  /* 0x098000000cf47fae */ /* 0x0003e8000b901d74 */
.L_x_350:
[----:B------:R-:W-:Y:S05]  /*2cc0*/  BSYNC B0 ;  /* 0x0000000000007941 */ /* 0x000fea0003800000 */
.L_x_349:
        /* <DEDUP_REMOVED lines=18> */
.L_x_352:
[----:B------:R-:W-:Y:S05]  /*2df0*/  BSYNC B0 ;  /* 0x0000000000007941 */ /* 0x000fea0003800000 */
.L_x_351:
        /* <DEDUP_REMOVED lines=20> */
.L_x_354:
[----:B------:R-:W-:Y:S05]  /*2f40*/  BSYNC B0 ;  /* 0x0000000000007941 */ /* 0x000fea0003800000 */
.L_x_353:
        /* <DEDUP_REMOVED lines=20> */
.L_x_356:
[----:B------:R-:W-:Y:S05]  /*3090*/  BSYNC B0 ;  /* 0x0000000000007941 */ /* 0x000fea0003800000 */
.L_x_355:
        /* <DEDUP_REMOVED lines=19> */
.L_x_358:
[----:B------:R-:W-:Y:S05]  /*31d0*/  BSYNC B0 ;  /* 0x0000000000007941 */ /* 0x000fea0003800000 */
.L_x_357:
[----:B------:R-:W-:Y:S01]  /*31e0*/  IMAD.SHL.U32 R240, R3, 0x2, RZ ;  /* 0x0000000203f07824 */ /* 0x000fe200078e00ff */
[----:B------:R-:W0:Y:S01]  /*31f0*/  LDGDEPBAR ;  /* 0x00000000000079af */ /* 0x000e220000000000 */
[----:B------:R-:W-:Y:S01]  /*3200*/  IMAD.SHL.U32 R232, R5, 0x2, RZ ;  /* 0x0000000205e87824 */ /* 0x000fe200078e00ff */
[----:B------:R-:W-:Y:S01]  /*3210*/  UISETP.GE.AND UP0, UPT, UR34, 0x2, UPT ;  /* 0x000000022200788c */ /* 0x000fe2000bf06270 */
[----:B------:R-:W-:Y:S01]  /*3220*/  IMAD R243, R4, 0x2, R240 ;  /* 0x0000000204f37824 */ /* 0x000fe200078e02f0 */
[----:B------:R-:W-:Y:S01]  /*3230*/  LDSM.16.M88.4 R16, [R240] ;  /* 0x00000000f010783b */ /* 0x000fe20000000200 */
[----:B------:R-:W-:Y:S02]  /*3240*/  IMAD R238, R2, 0x2, R232 ;  /* 0x0000000202ee7824 */ /* 0x000fe400078e02e8 */
[----:B------:R-:W-:Y:S01]  /*3250*/  IMAD R241, R6, 0x2, R240 ;  /* 0x0000000206f17824 */ /* 0x000fe200078e02f0 */
[----:B-1----:R-:W1:Y:S03]  /*3260*/  LDSM.16.M88.4 R8, [R232+0x4000] ;  /* 0x00400000e808783b */ /* 0x002e660000000200 */
[----:B------:R-:W-:Y:S01]  /*3270*/  IMAD R242, R4, 0x2, R241 ;  /* 0x0000000204f27824 */ /* 0x000fe200078e02f1 */
[----:B------:R-:W5:Y:S04]  /*3280*/  LDSM.16.M88.4 R12, [R240+0x2000] ;  /* 0x00200000f00c783b */ /* 0x000f680000000200 */
[----:B------:R-:W2:Y:S04]  /*3290*/  LDSM.16.M88.4 R40, [R232+0x4800] ;  /* 0x00480000e828783b */ /* 0x000ea80000000200 */
[----:B------:R-:W-:Y:S04]  /*32a0*/  LDSM.16.M88.4 R52, [R238+0x4800] ;  /* 0x00480000ee34783b */ /* 0x000fe80000000200 */
[----:B------:R-:W3:Y:S04]  /*32b0*/  LDSM.16.M88.4 R36, [R232+0x5000] ;  /* 0x00500000e824783b */ /* 0x000ee80000000200 */
[----:B------:R-:W-:Y:S04]  /*32c0*/  LDSM.16.M88.4 R32, [R232+0x5800] ;  /* 0x00580000e820783b */ /* 0x000fe80000000200 */
[----:B------:R-:W-:Y:S04]  /*32d0*/  LDSM.16.M88.4 R28, [R232+0x6000] ;  /* 0x00600000e81c783b */ /* 0x000fe80000000200 */
[----:B------:R-:W-:Y:S04]  /*32e0*/  LDSM.16.M88.4 R24, [R232+0x6800] ;  /* 0x00680000e818783b */ /* 0x000fe80000000200 */
[----:B------:R-:W-:Y:S04]  /*32f0*/  LDSM.16.M88.4 R44, [R232+0x7000] ;  /* 0x00700000e82c783b */ /* 0x000fe80000000200 */
[----:B------:R-:W-:Y:S01]  /*3300*/  LDSM.16.M88.4 R64, [R232+0x7800] ;  /* 0x00780000e840783b */ /* 0x000fe20000000200 */
[-C--:B-1----:R-:W-:Y:S03]  /*3310*/  HMMA.16816.F32.BF16 R156, R16, R8.reuse, RZ ;  /* 0x00000008109c723c */ /* 0x082fe600000418ff */
[----:B------:R-:W-:Y:S04]  /*3320*/  LDSM.16.M88.4 R48, [R238+0x5000] ;  /* 0x00500000ee30783b */ /* 0x000fe80000000200 */
[----:B------:R-:W-:Y:S01]  /*3330*/  LDSM.16.M88.4 R72, [R238+0x6000] ;  /* 0x00600000ee48783b */ /* 0x000fe20000000200 */
[C---:B-----5:R-:W-:Y:S03]  /*3340*/  HMMA.16816.F32.BF16 R152, R12.reuse, R8, RZ ;  /* 0x000000080c98723c */ /* 0x060fe600000418ff */
[----:B------:R-:W-:Y:S04]  /*3350*/  LDSM.16.M88.4 R76, [R238+0x7000] ;  /* 0x00700000ee4c783b */ /* 0x000fe80000000200 */
[----:B------:R-:W-:Y:S01]  /*3360*/  LDSM.16.M88.4 R20, [R243] ;  /* 0x00000000f314783b */ /* 0x000fe20000000200 */
[-C--:B------:R-:W-:Y:S03]  /*3370*/  HMMA.16816.F32.BF16 R148, R12, R10.reuse, RZ ;  /* 0x0000000a0c94723c */ /* 0x080fe600000418ff */
[----:B------:R-:W-:Y:S04]  /*3380*/  LDSM.16.M88.4 R68, [R238+0x6800] ;  /* 0x00680000ee44783b */ /* 0x000fe80000000200 */
[----:B------:R-:W-:Y:S01]  /*3390*/  LDSM.16.M88.4 R56, [R238+0x4000] ;  /* 0x00400000ee38783b */ /* 0x000fe20000000200 */
[----:B------:R-:W-:Y:S03]  /*33a0*/  HMMA.16816.F32.BF16 R172, R16, R10, RZ ;  /* 0x0000000a10ac723c */ /* 0x000fe600000418ff */
[----:B------:R-:W1:Y:S04]  /*33b0*/  LDSM.16.M88.4 R8, [R243+0x2000] ;  /* 0x00200000f308783b */ /* 0x000e680000000200 */
[----:B------:R-:W5:Y:S01]  /*33c0*/  LDSM.16.M88.4 R80, [R238+0x7800] ;  /* 0x00780000ee50783b */ /* 0x000f620000000200 */
[C---:B--2---:R-:W-:Y:S03]  /*33d0*/  HMMA.16816.F32.BF16 R144, R12.reuse, R40, RZ ;  /* 0x000000280c90723c */ /* 0x044fe600000418ff */
[----:B------:R-:W2:Y:S05]  /*33e0*/  LDSM.16.M88.4 R60, [R238+0x5800] ;  /* 0x00580000ee3c783b */ /* 0x000eaa0000000200 */
[C---:B---3--:R-:W-:Y:S08]  /*33f0*/  HMMA.16816.F32.BF16 R132, R12.reuse, R38, RZ ;  /* 0x000000260c84723c */ /* 0x048ff000000418ff */
[----:B------:R-:W-:Y:S08]  /*3400*/  HMMA.16816.F32.BF16 R140, R12, R42, RZ ;  /* 0x0000002a0c8c723c */ /* 0x000ff000000418ff */
[C---:B------:R-:W-:Y:S08]  /*3410*/  HMMA.16816.F32.BF16 R84, R16.reuse, R40, RZ ;  /* 0x000000281054723c */ /* 0x040ff000000418ff */
[----:B------:R-:W-:Y:S08]  /*3420*/  HMMA.16816.F32.BF16 R164, R16, R42, RZ ;  /* 0x0000002a10a4723c */ /* 0x000ff000000418ff */
[----:B-1----:R-:W-:Y:S08]  /*3430*/  HMMA.16816.F32.BF16 R176, R8, R52, R144 ;  /* 0x0000003408b0723c */ /* 0x002ff00000041890 */
[-C--:B------:R-:W-:Y:S08]  /*3440*/  HMMA.16816.F32.BF16 R136, R12, R36.reuse, RZ ;  /* 0x000000240c88723c */ /* 0x080ff000000418ff */
[C---:B------:R-:W-:Y:S08]  /*3450*/  HMMA.16816.F32.BF16 R40, R16.reuse, R36, RZ ;  /* 0x000000241028723c */ /* 0x040ff000000418ff */
[----:B------:R-:W-:Y:S01]  /*3460*/  HMMA.16816.F32.BF16 R160, R16, R38, RZ ;  /* 0x0000002610a0723c */ /* 0x000fe200000418ff */
[----:B------:R-:W-:-:S02]  /*3470*/  IMAD.MOV.U32 R3, RZ, RZ, R179 ;  /* 0x000000ffff037224 */ /* 0x000fc400078e00b3 */
[----:B------:R-:W-:-:S05]  /*3480*/  IMAD.MOV.U32 R5, RZ, RZ, R178 ;  /* 0x000000ffff057224 */ /* 0x000fca00078e00b2 */
[C---:B------:R-:W-:Y:S08]  /*3490*/  HMMA.16816.F32.BF16 R128, R12.reuse, R32, RZ ;  /* 0x000000200c80723c */ /* 0x040ff000000418ff */
[----:B------:R-:W-:Y:S08]  /*34a0*/  HMMA.16816.F32.BF16 R124, R12, R34, RZ ;  /* 0x000000220c7c723c */ /* 0x000ff000000418ff */
[C---:B------:R-:W-:Y:S08]  /*34b0*/  HMMA.16816.F32.BF16 R36, R16.reuse, R32, RZ ;  /* 0x000000201024723c */ /* 0x040ff000000418ff */
[----:B------:R-:W-:Y:S08]  /*34c0*/  HMMA.16816.F32.BF16 R168, R16, R34, RZ ;  /* 0x0000002210a8723c */ /* 0x000ff000000418ff */
[C---:B------:R-:W-:Y:S08]  /*34d0*/  HMMA.16816.F32.BF16 R120, R12.reuse, R28, RZ ;  /* 0x0000001c0c78723c */ /* 0x040ff000000418ff */
[----:B------:R-:W-:Y:S08]  /*34e0*/  HMMA.16816.F32.BF16 R116, R12, R30, RZ ;  /* 0x0000001e0c74723c */ /* 0x000ff000000418ff */
[C---:B------:R-:W-:Y:S08]  /*34f0*/  HMMA.16816.F32.BF16 R32, R16.reuse, R28, RZ ;  /* 0x0000001c1020723c */ /* 0x040ff000000418ff */
[----:B------:R-:W-:Y:S08]  /*3500*/  HMMA.16816.F32.BF16 R208, R16, R30, RZ ;  /* 0x0000001e10d0723c */ /* 0x000ff000000418ff */
[C---:B------:R-:W-:Y:S08]  /*3510*/  HMMA.16816.F32.BF16 R112, R12.reuse, R24, RZ ;  /* 0x000000180c70723c */ /* 0x040ff000000418ff */
[C---:B------:R-:W-:Y:S08]  /*3520*/  HMMA.16816.F32.BF16 R104, R12.reuse, R44, RZ ;  /* 0x0000002c0c68723c */ /* 0x040ff000000418ff */
[----:B------:R-:W-:Y:S08]  /*3530*/  HMMA.16816.F32.BF16 R108, R12, R26, RZ ;  /* 0x0000001a0c6c723c */ /* 0x000ff000000418ff */
[C---:B------:R-:W-:Y:S08]  /*3540*/  HMMA.16816.F32.BF16 R28, R16.reuse, R24, RZ ;  /* 0x00000018101c723c */ /* 0x040ff000000418ff */
[C---:B------:R-:W-:Y:S08]  /*3550*/  HMMA.16816.F32.BF16 R204, R16.reuse, R26, RZ ;  /* 0x0000001a10cc723c */ /* 0x040ff000000418ff */
[----:B------:R-:W-:Y:S07]  /*3560*/  HMMA.16816.F32.BF16 R24, R16, R44, RZ ;  /* 0x0000002c1018723c */ /* 0x000fee00000418ff */
[----:B------:R-:W-:Y:S01]  /*3570*/  IMAD.MOV.U32 R45, RZ, RZ, R176 ;  /* 0x000000ffff2d7224 */ /* 0x000fe200078e00b0 */
[----:B------:R-:W-:Y:S01]  /*3580*/  HMMA.16816.F32.BF16 R96, R12, R64, RZ ;  /* 0x000000400c60723c */ /* 0x000fe200000418ff */
[----:B------:R-:W-:-:S07]  /*3590*/  IMAD.MOV.U32 R44, RZ, RZ, R177 ;  /* 0x000000ffff2c7224 */ /* 0x000fce00078e00b1 */
[C---:B------:R-:W-:Y:S08]  /*35a0*/  HMMA.16816.F32.BF16 R100, R12.reuse, R46, RZ ;  /* 0x0000002e0c64723c */ /* 0x040ff000000418ff */
[----:B------:R-:W-:Y:S08]  /*35b0*/  HMMA.16816.F32.BF16 R88, R12, R66, RZ ;  /* 0x000000420c58723c */ /* 0x000ff000000418ff */
[----:B------:R-:W-:Y:S08]  /*35c0*/  HMMA.16816.F32.BF16 R12, R16, R64, RZ ;  /* 0x00000040100c723c */ /* 0x000ff000000418ff */
[----:B------:R-:W-:Y:S07]  /*35d0*/  HMMA.16816.F32.BF16 R188, R8, R50, R132 ;  /* 0x0000003208bc723c */ /* 0x000fee0000041884 */
[----:B------:R-:W-:Y:S01]  /*35e0*/  IMAD.MOV.U32 R135, RZ, RZ, R3 ;  /* 0x000000ffff877224 */ /* 0x000fe200078e0003 */
[----:B------:R-:W-:Y:S01]  /*35f0*/  HMMA.16816.F32.BF16 R212, R16, R46, RZ ;  /* 0x0000002e10d4723c */ /* 0x000fe200000418ff */
[----:B------:R-:W-:-:S02]  /*3600*/  IMAD R3, R0, 0x2, R232 ;  /* 0x0000000200037824 */ /* 0x000fc400078e02e8 */
[----:B------:R-:W-:Y:S02]  /*3610*/  IMAD.MOV.U32 R132, RZ, RZ, R45 ;  /* 0x000000ffff847224 */ /* 0x000fe400078e002d */
[----:B------:R-:W-:Y:S02]  /*3620*/  IMAD.MOV.U32 R133, RZ, RZ, R44 ;  /* 0x000000ffff857224 */ /* 0x000fe400078e002c */
[----:B------:R-:W-:Y:S01]  /*3630*/  LDSM.16.M88.4 R44, [R3+0x5000] ;  /* 0x00500000032c783b */ /* 0x000fe20000000200 */
[----:B------:R-:W-:Y:S01]  /*3640*/  HMMA.16816.F32.BF16 R248, R8, R48, R136 ;  /* 0x0000003008f8723c */ /* 0x000fe20000041888 */
[----:B------:R-:W-:-:S07]  /*3650*/  IMAD.MOV.U32 R134, RZ, RZ, R5 ;  /* 0x000000ffff867224 */ /* 0x000fce00078e0005 */
[C---:B------:R-:W-:Y:S08]  /*3660*/  HMMA.16816.F32.BF16 R216, R8.reuse, R76, R104 ;  /* 0x0000004c08d8723c */ /* 0x040ff00000041868 */
[----:B------:R-:W-:Y:S08]  /*3670*/  HMMA.16816.F32.BF16 R180, R8, R74, R116 ;  /* 0x0000004a08b4723c */ /* 0x000ff00000041874 */
[----:B------:R-:W-:Y:S08]  /*3680*/  HMMA.16816.F32.BF16 R16, R16, R66, RZ ;  /* 0x000000421010723c */ /* 0x000ff000000418ff */
[----:B------:R-:W-:Y:S08]  /*3690*/  HMMA.16816.F32.BF16 R192, R8, R54, R140 ;  /* 0x0000003608c0723c */ /* 0x000ff0000004188c */
[C---:B------:R-:W-:Y:S08]  /*36a0*/  HMMA.16816.F32.BF16 R136, R20.reuse, R52, R84 ;  /* 0x000000341488723c */ /* 0x040ff00000041854 */
[C---:B------:R-:W-:Y:S01]  /*36b0*/  HMMA.16816.F32.BF16 R116, R20.reuse, R76, R24 ;  /* 0x0000004c1474723c */ /* 0x040fe20000041818 */
[----:B------:R-:W-:Y:S07]  /*36c0*/  LDSM.16.M88.4 R24, [R241] ;  /* 0x00000000f118783b */ /* 0x000fee0000000200 */
[----:B------:R-:W-:Y:S01]  /*36d0*/  HMMA.16816.F32.BF16 R104, R20, R54, R164 ;  /* 0x000000361468723c */ /* 0x000fe200000418a4 */
[----:B------:R-:W1:Y:S07]  /*36e0*/  LDSM.16.M88.4 R52, [R3+0x4000] ;  /* 0x004000000334783b */ /* 0x000e6e0000000200 */
[C---:B------:R-:W-:Y:S08]  /*36f0*/  HMMA.16816.F32.BF16 R176, R8.reuse, R70, R108 ;  /* 0x0000004608b0723c */ /* 0x040ff0000004186c */
[----:B------:R-:W-:Y:S08]  /*3700*/  HMMA.16816.F32.BF16 R64, R8, R56, R152 ;  /* 0x000000380840723c */ /* 0x000ff00000041898 */
[----:B-----5:R-:W-:Y:S01]  /*3710*/  HMMA.16816.F32.BF16 R108, R20, R80, R12 ;  /* 0x00000050146c723c */ /* 0x020fe2000004180c */
[----:B------:R-:W3:Y:S07]  /*3720*/  LDSM.16.M88.4 R12, [R241+0x2000] ;  /* 0x00200000f10c783b */ /* 0x000eee0000000200 */
[C---:B--2---:R-:W-:Y:S08]  /*3730*/  HMMA.16816.F32.BF16 R228, R8.reuse, R60, R128 ;  /* 0x0000003c08e4723c */ /* 0x044ff00000041880 */
[C---:B------:R-:W-:Y:S08]  /*3740*/  HMMA.16816.F32.BF16 R224, R8.reuse, R72, R120 ;  /* 0x0000004808e0723c */ /* 0x040ff00000041878 */
[C---:B------:R-:W-:Y:S08]  /*3750*/  HMMA.16816.F32.BF16 R200, R8.reuse, R80, R96 ;  /* 0x0000005008c8723c */ /* 0x040ff00000041860 */
[C---:B------:R-:W-:Y:S08]  /*3760*/  HMMA.16816.F32.BF16 R184, R8.reuse, R62, R124 ;  /* 0x0000003e08b8723c */ /* 0x040ff0000004187c */
[C---:B------:R-:W-:Y:S08]  /*3770*/  HMMA.16816.F32.BF16 R152, R8.reuse, R78, R100 ;  /* 0x0000004e0898723c */ /* 0x040ff00000041864 */
[----:B------:R-:W-:Y:S08]  /*3780*/  HMMA.16816.F32.BF16 R196, R8, R58, R148 ;  /* 0x0000003a08c4723c */ /* 0x000ff00000041894 */
[C---:B------:R-:W-:Y:S08]  /*3790*/  HMMA.16816.F32.BF16 R120, R20.reuse, R56, R156 ;  /* 0x000000381478723c */ /* 0x040ff0000004189c */
[C---:B------:R-:W-:Y:S01]  /*37a0*/  HMMA.16816.F32.BF16 R140, R20.reuse, R48, R40 ;  /* 0x00000030148c723c */ /* 0x040fe20000041828 */
[----:B------:R-:W-:Y:S07]  /*37b0*/  LDSM.16.M88.4 R40, [R3+0x5800] ;  /* 0x005800000328783b */ /* 0x000fee0000000200 */
[C---:B------:R-:W-:Y:S01]  /*37c0*/  HMMA.16816.F32.BF16 R144, R20.reuse, R60, R36 ;  /* 0x0000003c1490723c */ /* 0x040fe20000041824 */
[----:B------:R-:W-:Y:S07]  /*37d0*/  LDSM.16.M88.4 R36, [R3+0x6000] ;  /* 0x006000000324783b */ /* 0x000fee0000000200 */
[C---:B------:R-:W-:Y:S01]  /*37e0*/  HMMA.16816.F32.BF16 R128, R20.reuse, R72, R32 ;  /* 0x000000481480723c */ /* 0x040fe20000041820 */
[----:B------:R-:W-:Y:S07]  /*37f0*/  LDSM.16.M88.4 R32, [R3+0x6800] ;  /* 0x006800000320783b */ /* 0x000fee0000000200 */
[C---:B------:R-:W-:Y:S01]  /*3800*/  HMMA.16816.F32.BF16 R124, R20.reuse, R68, R28 ;  /* 0x00000044147c723c */ /* 0x040fe2000004181c */
[----:B------:R-:W2:Y:S07]  /*3810*/  LDSM.16.M88.4 R28, [R3+0x7000] ;  /* 0x00700000031c783b */ /* 0x000eae0000000200 */
[C---:B------:R-:W-:Y:S01]  /*3820*/  HMMA.16816.F32.BF16 R96, R20.reuse, R58, R172 ;  /* 0x0000003a1460723c */ /* 0x040fe200000418ac */
[----:B------:R-:W-:Y:S07]  /*3830*/  LDSM.16.M88.4 R56, [R3+0x7800] ;  /* 0x007800000338783b */ /* 0x000fee0000000200 */
[----:B------:R-:W-:Y:S01]  /*3840*/  HMMA.16816.F32.BF16 R100, R20, R50, R160 ;  /* 0x000000321464723c */ /* 0x000fe200000418a0 */
[----:B------:R5:W-:Y:S07]  /*3850*/  LDSM.16.M88.4 R48, [R3+0x4800] ;  /* 0x004800000330783b */ /* 0x000bee0000000200 */
[C---:B------:R-:W-:Y:S08]  /*3860*/  HMMA.16816.F32.BF16 R220, R8.reuse, R68, R112 ;  /* 0x0000004408dc723c */ /* 0x040ff00000041870 */
[----:B------:R-:W-:Y:S01]  /*3870*/  HMMA.16816.F32.BF16 R148, R8, R82, R88 ;  /* 0x000000520894723c */ /* 0x000fe20000041858 */
[----:B------:R-:W-:Y:S01]  /*3880*/  LDSM.16.M88.4 R8, [R242+0x2000] ;  /* 0x00200000f208783b */ /* 0x000fe20000000200 */
[----:B-----5:R-:W-:-:S06]  /*3890*/  IADD3 R3, R232, 0x4000, RZ ;  /* 0x00004000e8037810 */ /* 0x020fcc0007ffe0ff */
[----:B------:R-:W-:Y:S01]  /*38a0*/  HMMA.16816.F32.BF16 R84, R20, R74, R208 ;  /* 0x0000004a1454723c */ /* 0x000fe200000418d0 */
[----:B------:R-:W-:Y:S01]  /*38b0*/  IMAD R239, R0, 0x2, R3 ;  /* 0x0000000200ef7824 */ /* 0x000fe200078e0203 */
[----:B------:R-:W-:Y:S01]  /*38c0*/  IADD3 R3, R92, 0x8, RZ ;  /* 0x000000085c037810 */ /* 0x000fe20007ffe0ff */
[----:B------:R-:W-:Y:S02]  /*38d0*/  IMAD.U32 R0, RZ, RZ, UR8 ;  /* 0x00000008ff007e24 */ /* 0x000fe4000f8e00ff */
[----:B------:R-:W-:-:S03]  /*38e0*/  IMAD R237, R2, 0x2, R239 ;  /* 0x0000000202ed7824 */ /* 0x000fc600078e02ef */
[----:B------:R-:W-:Y:S01]  /*38f0*/  HMMA.16816.F32.BF16 R88, R20, R62, R168 ;  /* 0x0000003e1458723c */ /* 0x000fe200000418a8 */
[----:B------:R-:W-:-:S05]  /*3900*/  IMAD R0, R0, 0x80, R93 ;  /* 0x0000008000007824 */ /* 0x000fca00078e025d */
[----:B------:R-:W-:Y:S02]  /*3910*/  IADD3 R2, R0, 0x1, RZ ;  /* 0x0000000100027810 */ /* 0x000fe40007ffe0ff */
[C---:B------:R-:W-:Y:S02]  /*3920*/  HMMA.16816.F32.BF16 R72, R20.reuse, R70, R204 ;  /* 0x000000461448723c */ /* 0x040fe400000418cc */
[----:B------:R-:W5:Y:S06]  /*3930*/  I2F R5, R2 ;  /* 0x0000000200057306 */ /* 0x000f6c0000201400 */
[C---:B------:R-:W-:Y:S08]  /*3940*/  HMMA.16816.F32.BF16 R76, R20.reuse, R78, R212 ;  /* 0x0000004e144c723c */ /* 0x040ff000000418d4 */
[----:B------:R-:W-:Y:S01]  /*3950*/  HMMA.16816.F32.BF16 R112, R20, R82, R16 ;  /* 0x000000521470723c */ /* 0x000fe20000041810 */
[----:B------:R-:W-:Y:S04]  /*3960*/  LDSM.16.M88.4 R20, [R237] ;  /* 0x00000000ed14783b */ /* 0x000fe80000000200 */
[----:B------:R-:W4:Y:S03]  /*3970*/  LDSM.16.M88.4 R16, [R242] ;  /* 0x00000000f210783b */ /* 0x000f260000000200 */
[-C--:B-1----:R-:W-:Y:S08]  /*3980*/  HMMA.16816.F32.BF16 R60, R24, R52.reuse, R120 ;  /* 0x00000034183c723c */ /* 0x082ff00000041878 */
[C---:B---3--:R-:W-:Y:S08]  /*3990*/  HMMA.16816.F32.BF16 R64, R12.reuse, R52, R64 ;  /* 0x000000340c40723c */ /* 0x048ff00000041840 */
[-C--:B------:R-:W-:Y:S08]  /*39a0*/  HMMA.16816.F32.BF16 R68, R12, R54.reuse, R196 ;  /* 0x000000360c44723c */ /* 0x080ff000000418c4 */
[----:B------:R-:W-:Y:S08]  /*39b0*/  HMMA.16816.F32.BF16 R52, R24, R54, R96 ;  /* 0x000000361834723c */ /* 0x000ff00000041860 */
[----:B--2---:R-:W-:Y:S08]  /*39c0*/  HMMA.16816.F32.BF16 R216, R12, R28, R216 ;  /* 0x0000001c0cd8723c */ /* 0x004ff000000418d8 */
[----:B----4-:R-:W-:Y:S08]  /*39d0*/  HMMA.16816.F32.BF16 R60, R16, R20, R60 ;  /* 0x00000014103c723c */ /* 0x010ff0000004183c */
[----:B------:R-:W-:Y:S08]  /*39e0*/  HMMA.16816.F32.BF16 R168, R12, R30, R152 ;  /* 0x0000001e0ca8723c */ /* 0x000ff00000041898 */
[C---:B------:R-:W-:Y:S08]  /*39f0*/  HMMA.16816.F32.BF16 R116, R24.reuse, R28, R116 ;  /* 0x0000001c1874723c */ /* 0x040ff00000041874 */
[----:B------:R-:W-:Y:S01]  /*3a00*/  HMMA.16816.F32.BF16 R76, R24, R30, R76 ;  /* 0x0000001e184c723c */ /* 0x000fe2000004184c */
[----:B------:R-:W1:Y:S07]  /*3a10*/  LDSM.16.M88.4 R28, [R237+0x800] ;  /* 0x00080000ed1c783b */ /* 0x000e6e0000000200 */
[----:B------:R-:W-:Y:S07]  /*3a20*/  HMMA.16816.F32.BF16 R64, R8, R20, R64 ;  /* 0x000000140840723c */ /* 0x000fee0000041840 */
[----:B-----5:R-:W-:Y:S01]  /*3a30*/  FFMA.FTZ R21, R5, UR4, R61 ;  /* 0x0000000405157c23 */ /* 0x020fe2000801003d */
        /* <DEDUP_REMOVED lines=12> */
[C---:B------:R-:W-:Y:S01]  /*3b00*/  IADD3 R15, R92.reuse, 0x40, RZ ;  /* 0x000000405c0f7810 */ /* 0x040fe20007ffe0ff */
[----:B------:R-:W-:Y:S01]  /*3b10*/  HMMA.16816.F32.BF16 R80, R24, R48, R136 ;  /* 0x000000301850723c */ /* 0x000fe20000041888 */
[----:B------:R-:W-:-:S02]  /*3b20*/  IADD3 R14, R92, 0x48, RZ ;  /* 0x000000485c0e7810 */ /* 0x000fc40007ffe0ff */
[----:B------:R-:W-:Y:S02]  /*3b30*/  IMNMX R13, R92, UR9, PT ;  /* 0x000000095c0d7c17 */ /* 0x000fe4000b800200 */
[----:B------:R-:W-:Y:S02]  /*3b40*/  IMNMX R12, R3, UR9, PT ;  /* 0x00000009030c7c17 */ /* 0x000fe4000b800200 */
[----:B------:R-:W-:Y:S01]  /*3b50*/  IMNMX R15, R15, UR9, PT ;  /* 0x000000090f0f7c17 */ /* 0x000fe2000b800200 */
[----:B------:R-:W-:Y:S01]  /*3b60*/  HMMA.16816.F32.BF16 R124, R24, R32, R124 ;  /* 0x00000020187c723c */ /* 0x000fe2000004187c */
[----:B------:R-:W-:Y:S02]  /*3b70*/  IMNMX R14, R14, UR9, PT ;  /* 0x000000090e0e7c17 */ /* 0x000fe4000b800200 */
[----:B------:R-:W-:Y:S02]  /*3b80*/  IADD3 R3, R0, 0x8, RZ ;  /* 0x0000000800037810 */ /* 0x000fe40007ffe0ff */
[----:B------:R-:W-:-:S02]  /*3b90*/  ISETP.GE.AND P3, PT, R2, R13, PT ;  /* 0x0000000d0200720c */ /* 0x000fc40003f66270 */
[C---:B------:R-:W-:Y:S01]  /*3ba0*/  ISETP.GE.AND P1, PT, R2.reuse, R12, PT ;  /* 0x0000000c0200720c */ /* 0x040fe20003f26270 */
[----:B------:R-:W-:Y:S01]  /*3bb0*/  HMMA.16816.F32.BF16 R72, R24, R34, R72 ;  /* 0x000000221848723c */ /* 0x000fe20000041848 */
[C---:B------:R-:W-:Y:S01]  /*3bc0*/  ISETP.GE.AND P0, PT, R2.reuse, R15, PT ;  /* 0x0000000f0200720c */ /* 0x040fe20003f06270 */
[----:B------:R2:W3:Y:S01]  /*3bd0*/  I2F R20, R3 ;  /* 0x0000000300147306 */ /* 0x0004e20000201400 */
[----:B------:R-:W-:Y:S02]  /*3be0*/  ISETP.GE.AND P4, PT, R2, R14, PT ;  /* 0x0000000e0200720c */ /* 0x000fe40003f86270 */
[----:B------:R-:W-:Y:S02]  /*3bf0*/  IADD3 R2, R0, 0x9, RZ ;  /* 0x0000000900027810 */ /* 0x000fe40007ffe0ff */
[C---:B------:R-:W-:Y:S01]  /*3c00*/  ISETP.GE.AND P2, PT, R3.reuse, R13, PT ;  /* 0x0000000d0300720c */ /* 0x040fe20003f46270 */
[----:B------:R-:W-:Y:S01]  /*3c10*/  HMMA.16816.F32.BF16 R32, R16, R22, R52 ;  /* 0x000000161020723c */ /* 0x000fe20000041834 */
[----:B------:R-:W-:-:S02]  /*3c20*/  ISETP.GE.AND P6, PT, R3, R12, PT ;  /* 0x0000000c0300720c */ /* 0x000fc40003fc6270 */
[----:B------:R-:W-:-:S04]  /*3c30*/  ISETP.GE.AND P5, PT, R3, R15, PT ;  /* 0x0000000f0300720c */ /* 0x000fc80003fa6270 */
[----:B------:R-:W-:Y:S01]  /*3c40*/  FSEL R55, R21, -INF , !P3 ;  /* 0xff80000015377808 */ /* 0x000fe20005800000 */
[----:B------:R-:W-:Y:S01]  /*3c50*/  HMMA.16816.F32.BF16 R128, R24, R36, R128 ;  /* 0x000000241880723c */ /* 0x000fe20000041880 */
[----:B------:R-:W-:Y:S01]  /*3c60*/  ISETP.GE.AND P3, PT, R3, R14, PT ;  /* 0x0000000e0300720c */ /* 0x000fe20003f66270 */
[----:B--2---:R-:W-:-:S06]  /*3c70*/  FFMA.FTZ R3, R5, UR4, R67 ;  /* 0x0000000405037c23 */ /* 0x004fcc0008010043 */
[----:B------:R-:W-:Y:S08]  /*3c80*/  HMMA.16816.F32.BF16 R84, R24, R38, R84 ;  /* 0x000000261854723c */ /* 0x000ff00000041854 */
[----:B------:R-:W-:Y:S01]  /*3c90*/  HMMA.16816.F32.BF16 R36, R8, R22, R68 ;  /* 0x000000160824723c */ /* 0x000fe20000041844 */
[----:B---3--:R-:W-:-:S05]  /*3ca0*/  FFMA.FTZ R21, R20, UR4, R32 ;  /* 0x0000000414157c23 */ /* 0x008fca0008010020 */
[----:B------:R-:W-:Y:S01]  /*3cb0*/  FSEL R95, R21, -INF , !P2 ;  /* 0xff800000155f7808 */ /* 0x000fe20005000000 */
[C---:B------:R-:W-:Y:S01]  /*3cc0*/  FFMA.FTZ R23, R5.reuse, UR4, R63 ;  /* 0x0000000405177c23 */ /* 0x040fe2000801003f */
[----:B------:R-:W-:Y:S01]  /*3cd0*/  HMMA.16816.F32.BF16 R104, R24, R50, R104 ;  /* 0x000000321868723c */ /* 0x000fe20000041868 */
[----:B------:R-:W-:Y:S01]  /*3ce0*/  FFMA.FTZ R22, R5, UR4, R65 ;  /* 0x0000000405167c23 */ /* 0x000fe20008010041 */
[----:B------:R-:W-:Y:S01]  /*3cf0*/  ISETP.GE.AND P2, PT, R2, R14, PT ;  /* 0x0000000e0200720c */ /* 0x000fe20003f46270 */
[----:B------:R-:W2:Y:S01]  /*3d00*/  I2F R5, R2 ;  /* 0x0000000200057306 */ /* 0x000ea20000201400 */
[----:B------:R-:W-:Y:S02]  /*3d10*/  FSEL R149, R23, -INF , !P1 ;  /* 0xff80000017957808 */ /* 0x000fe40004800000 */
[----:B------:R-:W-:Y:S02]  /*3d20*/  FSEL R53, R22, -INF , !P0 ;  /* 0xff80000016357808 */ /* 0x000fe40004000000 */
[----:B-1----:R-:W-:Y:S01]  /*3d30*/  HMMA.16816.F32.BF16 R48, R16, R28, R80 ;  /* 0x0000001c1030723c */ /* 0x002fe20000041850 */
[----:B------:R-:W-:-:S02]  /*3d40*/  ISETP.GE.AND P1, PT, R2, R13, PT ;  /* 0x0000000d0200720c */ /* 0x000fc40003f26270 */
[----:B------:R-:W-:-:S05]  /*3d50*/  ISETP.GE.AND P0, PT, R2, R12, PT ;  /* 0x0000000c0200720c */ /* 0x000fca0003f06270 */
[----:B------:R-:W-:Y:S01]  /*3d60*/  HMMA.16816.F32.BF16 R96, R24, R44, R140 ;  /* 0x0000002c1860723c */ /* 0x000fe2000004188c */
[----:B------:R-:W-:Y:S02]  /*3d70*/  FFMA.FTZ R23, R20, UR4, R36 ;  /* 0x0000000414177c23 */ /* 0x000fe40008010024 */
[----:B--2---:R-:W-:-:S03]  /*3d80*/  FFMA.FTZ R22, R5, UR4, R33 ;  /* 0x0000000405167c23 */ /* 0x004fc60008010021 */
[----:B------:R-:W-:Y:S02]  /*3d90*/  FSEL R54, R23, -INF , !P5 ;  /* 0xff80000017367808 */ /* 0x000fe40006800000 */
[----:B------:R-:W-:Y:S01]  /*3da0*/  HMMA.16816.F32.BF16 R100, R24, R46, R100 ;  /* 0x0000002e1864723c */ /* 0x000fe20000041864 */
[----:B------:R-:W-:Y:S01]  /*3db0*/  FSEL R93, R22, -INF , !P1 ;  /* 0xff800000165d7808 */ /* 0x000fe20004800000 */
[----:B------:R-:W-:-:S06]  /*3dc0*/  FFMA.FTZ R22, R5, UR4, R37 ;  /* 0x0000000405167c23 */ /* 0x000fcc0008010025 */
[C---:B------:R-:W-:Y:S07]  /*3dd0*/  HMMA.16816.F32.BF16 R108, R24.reuse, R56, R108 ;  /* 0x00000038186c723c */ /* 0x040fee000004186c */
[----:B------:R-:W-:Y:S01]  /*3de0*/  FSEL R56, R3, -INF , !P4 ;  /* 0xff80000003387808 */ /* 0x000fe20006000000 */
[----:B------:R-:W-:Y:S01]  /*3df0*/  HMMA.16816.F32.BF16 R144, R24, R40, R144 ;  /* 0x000000281890723c */ /* 0x000fe20000041890 */
[----:B------:R-:W-:Y:S02]  /*3e00*/  IADD3 R3, R0, 0x10, RZ ;  /* 0x0000001000037810 */ /* 0x000fe40007ffe0ff */
[----:B------:R-:W-:-:S02]  /*3e10*/  ISETP.GE.AND P4, PT, R2, R15, PT ;  /* 0x0000000f0200720c */ /* 0x000fc40003f86270 */
[----:B------:R-:W-:Y:S01]  /*3e20*/  IADD3 R2, R0, 0x11, RZ ;  /* 0x0000001100027810 */ /* 0x000fe20007ffe0ff */
[----:B------:R-:W1:Y:S01]  /*3e30*/  I2F R21, R3 ;  /* 0x0000000300157306 */ /* 0x000e620000201400 */
[C---:B------:R-:W-:Y:S01]  /*3e40*/  ISETP.GE.AND P5, PT, R3.reuse, R12, PT ;  /* 0x0000000c0300720c */ /* 0x040fe20003fa6270 */
[----:B------:R-:W-:Y:S01]  /*3e50*/  HMMA.16816.F32.BF16 R88, R24, R42, R88 ;  /* 0x0000002a1858723c */ /* 0x000fe20000041858 */
[----:B------:R-:W-:Y:S02]  /*3e60*/  ISETP.GE.AND P1, PT, R3, R14, PT ;  /* 0x0000000e0300720c */ /* 0x000fe40003f26270 */
[----:B------:R-:W-:Y:S02]  /*3e70*/  FSEL R52, R22, -INF , !P4 ;  /* 0xff80000016347808 */ /* 0x000fe40006000000 */
[----:B------:R-:W-:-:S03]  /*3e80*/  ISETP.GE.AND P4, PT, R2, R12, PT ;  /* 0x0000000c0200720c */ /* 0x000fc60003f86270 */
[----:B------:R-:W-:Y:S07]  /*3e90*/  HMMA.16816.F32.BF16 R112, R24, R58, R112 ;  /* 0x0000003a1870723c */ /* 0x000fee0000041870 */
[C---:B------:R-:W-:Y:S01]  /*3ea0*/  FFMA.FTZ R24, R20.reuse, UR4, R34 ;  /* 0x0000000414187c23 */ /* 0x040fe20008010022 */
[----:B------:R-:W-:Y:S01]  /*3eb0*/  HMMA.16816.F32.BF16 R44, R8, R28, R120 ;  /* 0x0000001c082c723c */ /* 0x000fe20000041878 */
[----:B------:R-:W-:Y:S02]  /*3ec0*/  FFMA.FTZ R25, R5, UR4, R35 ;  /* 0x0000000405197c23 */ /* 0x000fe40008010023 */
[----:B------:R-:W2:Y:S01]  /*3ed0*/  LDSM.16.M88.4 R32, [R237+0x1000] ;  /* 0x00100000ed20783b */ /* 0x000ea20000000200 */
[----:B------:R-:W-:Y:S01]  /*3ee0*/  FFMA.FTZ R20, R20, UR4, R38 ;  /* 0x0000000414147c23 */ /* 0x000fe20008010026 */
[----:B------:R-:W-:Y:S01]  /*3ef0*/  FSEL R153, R24, -INF , !P6 ;  /* 0xff80000018997808 */ /* 0x000fe20007000000 */
[----:B-1----:R-:W-:Y:S01]  /*3f00*/  FFMA.FTZ R24, R21, UR4, R50 ;  /* 0x0000000415187c23 */ /* 0x002fe20008010032 */
[----:B------:R-:W-:Y:S01]  /*3f10*/  ISETP.GE.AND P6, PT, R3, R13, PT ;  /* 0x0000000d0300720c */ /* 0x000fe20003fc6270 */
[----:B------:R-:W-:Y:S01]  /*3f20*/  HMMA.16816.F32.BF16 R40, R16, R30, R104 ;  /* 0x0000001e1028723c */ /* 0x000fe20000041868 */
[----:B------:R-:W-:-:S02]  /*3f30*/  FSEL R58, R20, -INF , !P3 ;  /* 0xff800000143a7808 */ /* 0x000fc40005800000 */
[----:B------:R-:W1:Y:S01]  /*3f40*/  I2F R20, R2 ;  /* 0x0000000200147306 */ /* 0x000e620000201400 */
[----:B------:R-:W-:Y:S01]  /*3f50*/  ISETP.GE.AND P3, PT, R3, R15, PT ;  /* 0x0000000f0300720c */ /* 0x000fe20003f66270 */
[----:B------:R-:W-:Y:S01]  /*3f60*/  FFMA.FTZ R3, R5, UR4, R39 ;  /* 0x0000000405037c23 */ /* 0x000fe20008010027 */
[----:B------:R-:W-:Y:S01]  /*3f70*/  FSEL R148, R25, -INF , !P0 ;  /* 0xff80000019947808 */ /* 0x000fe20004000000 */
[----:B------:R-:W-:Y:S01]  /*3f80*/  FFMA.FTZ R5, R21, UR4, R48 ;  /* 0x0000000415057c23 */ /* 0x000fe20008010030 */
[----:B------:R-:W-:Y:S01]  /*3f90*/  HMMA.16816.F32.BF16 R36, R8, R30, R132 ;  /* 0x0000001e0824723c */ /* 0x000fe20000041884 */
[----:B------:R-:W-:Y:S02]  /*3fa0*/  ISETP.GE.AND P0, PT, R2, R13, PT ;  /* 0x0000000d0200720c */ /* 0x000fe40003f06270 */
[----:B------:R-:W-:Y:S02]  /*3fb0*/  FSEL R57, R3, -INF , !P2 ;  /* 0xff80000003397808 */ /* 0x000fe40005000000 */
[----:B------:R-:W-:-:S02]  /*3fc0*/  IADD3 R3, R0, 0x18, RZ ;  /* 0x0000001800037810 */ /* 0x000fc40007ffe0ff */
[----:B------:R-:W-:Y:S01]  /*3fd0*/  FSEL R94, R5, -INF , !P6 ;  /* 0xff800000055e7808 */ /* 0x000fe20007000000 */
[C---:B------:R-:W-:Y:S01]  /*3fe0*/  FFMA.FTZ R23, R21.reuse, UR4, R44 ;  /* 0x0000000415177c23 */ /* 0x040fe2000801002c */
[----:B------:R-:W3:Y:S01]  /*3ff0*/  I2F R5, R3 ;  /* 0x0000000300057306 */ /* 0x000ee20000201400 */
[----:B------:R-:W-:Y:S01]  /*4000*/  FFMA.FTZ R21, R21, UR4, R46 ;  /* 0x0000000415157c23 */ /* 0x000fe2000801002e */
[----:B------:R-:W-:Y:S01]  /*4010*/  ISETP.GE.AND P2, PT, R2, R15, PT ;  /* 0x0000000f0200720c */ /* 0x000fe20003f46270 */
[----:B-1----:R-:W-:Y:S01]  /*4020*/  FFMA.FTZ R22, R20, UR4, R49 ;  /* 0x0000000414167c23 */ /* 0x002fe20008010031 */
[----:B------:R-:W-:Y:S01]  /*4030*/  ISETP.GE.AND P6, PT, R2, R14, PT ;  /* 0x0000000e0200720c */ /* 0x000fe20003fc6270 */
[----:B------:R-:W-:Y:S01]  /*4040*/  FFMA.FTZ R25, R20, UR4, R51 ;  /* 0x0000000414197c23 */ /* 0x000fe20008010033 */
[----:B------:R-:W-:Y:S02]  /*4050*/  IADD3 R2, R0, 0x19, RZ ;  /* 0x0000001900027810 */ /* 0x000fe40007ffe0ff */
[----:B------:R-:W-:-:S02]  /*4060*/  FSEL R142, R24, -INF , !P5 ;  /* 0xff800000188e7808 */ /* 0x000fc40006800000 */
[----:B------:R-:W-:Y:S02]  /*4070*/  FSEL R67, R23, -INF , !P3 ;  /* 0xff80000017437808 */ /* 0x000fe40005800000 */
[----:B------:R-:W-:Y:S02]  /*4080*/  FSEL R69, R21, -INF , !P1 ;  /* 0xff80000015457808 */ /* 0x000fe40004800000 */
[----:B------:R-:W-:Y:S01]  /*4090*/  FSEL R92, R22, -INF , !P0 ;  /* 0xff800000165c7808 */ /* 0x000fe20004000000 */
[C---:B------:R-:W-:Y:S01]  /*40a0*/  FFMA.FTZ R22, R20.reuse, UR4, R45 ;  /* 0x0000000414167c23 */ /* 0x040fe2000801002d */
[----:B------:R-:W-:Y:S01]  /*40b0*/  ISETP.GE.AND P5, PT, R3, R13, PT ;  /* 0x0000000d0300720c */ /* 0x000fe20003fa6270 */
[----:B---3--:R-:W-:Y:S01]  /*40c0*/  FFMA.FTZ R21, R5, UR4, R40 ;  /* 0x0000000405157c23 */ /* 0x008fe20008010028 */
[C---:B------:R-:W-:Y:S01]  /*40d0*/  ISETP.GE.AND P3, PT, R3.reuse, R12, PT ;  /* 0x0000000c0300720c */ /* 0x040fe20003f66270 */
[-C--:B--2---:R-:W-:Y:S01]  /*40e0*/  HMMA.16816.F32.BF16 R48, R16, R32.reuse, R96 ;  /* 0x000000201030723c */ /* 0x084fe20000041860 */
[----:B------:R-:W-:Y:S01]  /*40f0*/  ISETP.GE.AND P1, PT, R3, R15, PT ;  /* 0x0000000f0300720c */ /* 0x000fe20003f26270 */
[----:B------:R-:W-:Y:S01]  /*4100*/  FFMA.FTZ R23, R5, UR4, R38 ;  /* 0x0000000405177c23 */ /* 0x000fe20008010026 */
[----:B------:R-:W-:Y:S01]  /*4110*/  ISETP.GE.AND P0, PT, R3, R14, PT ;  /* 0x0000000e0300720c */ /* 0x000fe20003f06270 */
[----:B------:R-:W-:Y:S01]  /*4120*/  FFMA.FTZ R3, R20, UR4, R47 ;  /* 0x0000000414037c23 */ /* 0x000fe2000801002f */
[----:B------:R-:W-:Y:S01]  /*4130*/  FSEL R140, R25, -INF , !P4 ;  /* 0xff800000198c7808 */ /* 0x000fe20006000000 */
[----:B------:R-:W1:Y:S01]  /*4140*/  I2F R20, R2 ;  /* 0x0000000200147306 */ /* 0x000e620000201400 */
[----:B------:R-:W-:Y:S01]  /*4150*/  FSEL R65, R22, -INF , !P2 ;  /* 0xff80000016417808 */ /* 0x000fe20005000000 */
[----:B------:R-:W-:Y:S01]  /*4160*/  HMMA.16816.F32.BF16 R44, R8, R32, R156 ;  /* 0x00000020082c723c */ /* 0x000fe2000004189c */
[----:B------:R-:W-:Y:S01]  /*4170*/  FSEL R68, R3, -INF , !P6 ;  /* 0xff80000003447808 */ /* 0x000fe20007000000 */
[----:B------:R-:W2:Y:S01]  /*4180*/  LDSM.16.M88.4 R24, [R237+0x1800] ;  /* 0x00180000ed18783b */ /* 0x000ea20000000200 */
[----:B------:R-:W-:Y:S01]  /*4190*/  IADD3 R3, R0, 0x20, RZ ;  /* 0x0000002000037810 */ /* 0x000fe20007ffe0ff */
[----:B------:R-:W-:Y:S01]  /*41a0*/  FFMA.FTZ R22, R5, UR4, R42 ;  /* 0x0000000405167c23 */ /* 0x000fe2000801002a */
[----:B------:R-:W-:Y:S01]  /*41b0*/  FSEL R105, R21, -INF , !P5 ;  /* 0xff80000015697808 */ /* 0x000fe20006800000 */
[----:B------:R-:W-:Y:S01]  /*41c0*/  FFMA.FTZ R21, R5, UR4, R36 ;  /* 0x0000000405157c23 */ /* 0x000fe20008010024 */
[C---:B------:R-:W-:Y:S01]  /*41d0*/  ISETP.GE.AND P4, PT, R2.reuse, R13, PT ;  /* 0x0000000d0200720c */ /* 0x040fe20003f86270 */
[----:B------:R-:W3:Y:S01]  /*41e0*/  I2F R5, R3 ;  /* 0x0000000300057306 */ /* 0x000ee20000201400 */
[----:B------:R-:W-:-:S02]  /*41f0*/  ISETP.GE.AND P2, PT, R2, R12, PT ;  /* 0x0000000c0200720c */ /* 0x000fc40003f46270 */
[C---:B------:R-:W-:Y:S02]  /*4200*/  ISETP.GE.AND P6, PT, R2.reuse, R15, PT ;  /* 0x0000000f0200720c */ /* 0x040fe40003fc6270 */
[----:B------:R-:W-:Y:S01]  /*4210*/  ISETP.GE.AND P5, PT, R2, R14, PT ;  /* 0x0000000e0200720c */ /* 0x000fe20003fa6270 */
[----:B-1----:R-:W-:Y:S01]  /*4220*/  FFMA.FTZ R28, R20, UR4, R41 ;  /* 0x00000004141c7c23 */ /* 0x002fe20008010029 */
[----:B------:R-:W-:Y:S01]  /*4230*/  IADD3 R2, R0, 0x21, RZ ;  /* 0x0000002100027810 */ /* 0x000fe20007ffe0ff */
[----:B------:R-:W-:Y:S01]  /*4240*/  FFMA.FTZ R29, R20, UR4, R43 ;  /* 0x00000004141d7c23 */ /* 0x000fe2000801002b */
[----:B------:R-:W-:Y:S01]  /*4250*/  FSEL R134, R22, -INF , !P3 ;  /* 0xff80000016867808 */ /* 0x000fe20005800000 */
[----:B------:R-:W-:Y:S01]  /*4260*/  FFMA.FTZ R22, R20, UR4, R37 ;  /* 0x0000000414167c23 */ /* 0x000fe20008010025 */
[----:B------:R-:W-:Y:S02]  /*4270*/  FSEL R63, R21, -INF , !P1 ;  /* 0xff800000153f7808 */ /* 0x000fe40004800000 */
[----:B------:R-:W-:-:S02]  /*4280*/  FSEL R81, R23, -INF , !P0 ;  /* 0xff80000017517808 */ /* 0x000fc40004000000 */
[----:B------:R-:W-:Y:S01]  /*4290*/  FSEL R104, R28, -INF , !P4 ;  /* 0xff8000001c687808 */ /* 0x000fe20006000000 */
[----:B---3--:R-:W-:Y:S01]  /*42a0*/  FFMA.FTZ R21, R5, UR4, R48 ;  /* 0x0000000405157c23 */ /* 0x008fe20008010030 */
[----:B------:R-:W-:Y:S01]  /*42b0*/  ISETP.GE.AND P3, PT, R3, R13, PT ;  /* 0x0000000d0300720c */ /* 0x000fe20003f66270 */
[----:B------:R-:W-:Y:S01]  /*42c0*/  FFMA.FTZ R28, R5, UR4, R50 ;  /* 0x00000004051c7c23 */ /* 0x000fe20008010032 */
[----:B------:R-:W-:Y:S01]  /*42d0*/  ISETP.GE.AND P1, PT, R3, R12, PT ;  /* 0x0000000c0300720c */ /* 0x000fe20003f26270 */
[----:B------:R-:W-:Y:S01]  /*42e0*/  FFMA.FTZ R23, R5, UR4, R44 ;  /* 0x0000000405177c23 */ /* 0x000fe2000801002c */
[C---:B------:R-:W-:Y:S02]  /*42f0*/  ISETP.GE.AND P0, PT, R3.reuse, R15, PT ;  /* 0x0000000f0300720c */ /* 0x040fe40003f06270 */
[----:B------:R-:W-:Y:S01]  /*4300*/  ISETP.GE.AND P4, PT, R3, R14, PT ;  /* 0x0000000e0300720c */ /* 0x000fe20003f86270 */
[----:B------:R-:W-:Y:S01]  /*4310*/  FFMA.FTZ R3, R20, UR4, R39 ;  /* 0x0000000414037c23 */ /* 0x000fe20008010027 */
[----:B------:R-:W-:Y:S01]  /*4320*/  FSEL R158, R21, -INF , !P3 ;  /* 0xff800000159e7808 */ /* 0x000fe20005800000 */
[----:B------:R-:W1:Y:S01]  /*4330*/  I2F R20, R2 ;  /* 0x0000000200147306 */ /* 0x000e620000201400 */
[----:B------:R-:W-:Y:S01]  /*4340*/  HMMA.16816.F32.BF16 R36, R16, R34, R100 ;  /* 0x000000221024723c */ /* 0x000fe20000041864 */
[----:B------:R-:W-:Y:S01]  /*4350*/  FSEL R61, R22, -INF , !P6 ;  /* 0xff800000163d7808 */ /* 0x000fe20007000000 */
[----:B------:R-:W-:Y:S01]  /*4360*/  FFMA.FTZ R21, R5, UR4, R46 ;  /* 0x0000000405157c23 */ /* 0x000fe2000801002e */
[----:B------:R-:W-:-:S02]  /*4370*/  FSEL R80, R3, -INF , !P5 ;  /* 0xff80000003507808 */ /* 0x000fc40006800000 */
[----:B------:R-:W-:Y:S02]  /*4380*/  IADD3 R3, R0, 0x28, RZ ;  /* 0x0000002800037810 */ /* 0x000fe40007ffe0ff */
[----:B------:R-:W-:Y:S01]  /*4390*/  FSEL R135, R29, -INF , !P2 ;  /* 0xff8000001d877808 */ /* 0x000fe20005000000 */
[C---:B------:R-:W-:Y:S01]  /*43a0*/  HMMA.16816.F32.BF16 R32, R8.reuse, R34, R188 ;  /* 0x000000220820723c */ /* 0x040fe200000418bc */
[----:B------:R-:W3:Y:S01]  /*43b0*/  I2F R5, R3 ;  /* 0x0000000300057306 */ /* 0x000ee20000201400 */
[C---:B------:R-:W-:Y:S02]  /*43c0*/  ISETP.GE.AND P2, PT, R2.reuse, R13, PT ;  /* 0x0000000d0200720c */ /* 0x040fe40003f46270 */
[C---:B------:R-:W-:Y:S02]  /*43d0*/  ISETP.GE.AND P6, PT, R2.reuse, R12, PT ;  /* 0x0000000c0200720c */ /* 0x040fe40003fc6270 */
[----:B------:R-:W-:Y:S01]  /*43e0*/  ISETP.GE.AND P5, PT, R2, R15, PT ;  /* 0x0000000f0200720c */ /* 0x000fe20003fa6270 */
[----:B-1----:R-:W-:Y:S01]  /*43f0*/  FFMA.FTZ R22, R20, UR4, R49 ;  /* 0x0000000414167c23 */ /* 0x002fe20008010031 */
[----:B------:R-:W-:Y:S01]  /*4400*/  ISETP.GE.AND P3, PT, R2, R14, PT ;  /* 0x0000000e0200720c */ /* 0x000fe20003f66270 */
[----:B------:R-:W-:Y:S01]  /*4410*/  FFMA.FTZ R29, R20, UR4, R51 ;  /* 0x00000004141d7c23 */ /* 0x000fe20008010033 */
[----:B------:R-:W-:Y:S01]  /*4420*/  IADD3 R2, R0, 0x29, RZ ;  /* 0x0000002900027810 */ /* 0x000fe20007ffe0ff */
[----:B--2---:R-:W-:Y:S01]  /*4430*/  HMMA.16816.F32.BF16 R40, R8, R24, R228 ;  /* 0x000000180828723c */ /* 0x004fe200000418e4 */
[----:B------:R-:W-:-:S02]  /*4440*/  FSEL R156, R28, -INF , !P1 ;  /* 0xff8000001c9c7808 */ /* 0x000fc40004800000 */
[----:B------:R-:W-:Y:S02]  /*4450*/  FSEL R155, R23, -INF , !P0 ;  /* 0xff800000179b7808 */ /* 0x000fe40004000000 */
[----:B------:R-:W-:Y:S01]  /*4460*/  FSEL R157, R21, -INF , !P4 ;  /* 0xff800000159d7808 */ /* 0x000fe20006000000 */
[----:B---3--:R-:W-:Y:S01]  /*4470*/  FFMA.FTZ R21, R5, UR4, R36 ;  /* 0x0000000405157c23 */ /* 0x008fe20008010024 */
[----:B------:R-:W-:Y:S01]  /*4480*/  FSEL R154, R22, -INF , !P2 ;  /* 0xff800000169a7808 */ /* 0x000fe20005000000 */
[C---:B------:R-:W-:Y:S01]  /*4490*/  FFMA.FTZ R22, R20.reuse, UR4, R45 ;  /* 0x0000000414167c23 */ /* 0x040fe2000801002d */
[C---:B------:R-:W-:Y:S02]  /*44a0*/  ISETP.GE.AND P1, PT, R3.reuse, R13, PT ;  /* 0x0000000d0300720c */ /* 0x040fe40003f26270 */
[C---:B------:R-:W-:Y:S02]  /*44b0*/  ISETP.GE.AND P0, PT, R3.reuse, R12, PT ;  /* 0x0000000c0300720c */ /* 0x040fe40003f06270 */
[----:B------:R-:W-:Y:S01]  /*44c0*/  ISETP.GE.AND P4, PT, R3, R15, PT ;  /* 0x0000000f0300720c */ /* 0x000fe20003f86270 */
[----:B------:R-:W-:Y:S01]  /*44d0*/  FFMA.FTZ R23, R5, UR4, R32 ;  /* 0x0000000405177c23 */ /* 0x000fe20008010020 */
[----:B------:R-:W-:Y:S01]  /*44e0*/  ISETP.GE.AND P2, PT, R3, R14, PT ;  /* 0x0000000e0300720c */ /* 0x000fe20003f46270 */
[----:B------:R-:W-:Y:S01]  /*44f0*/  FFMA.FTZ R3, R20, UR4, R47 ;  /* 0x0000000414037c23 */ /* 0x000fe2000801002f */
[----:B------:R-:W-:Y:S01]  /*4500*/  FSEL R159, R29, -INF , !P6 ;  /* 0xff8000001d9f7808 */ /* 0x000fe20007000000 */
[----:B------:R-:W1:Y:S01]  /*4510*/  I2F R20, R2 ;  /* 0x0000000200147306 */ /* 0x000e620000201400 */
[----:B------:R-:W-:Y:S01]  /*4520*/  HMMA.16816.F32.BF16 R44, R16, R24, R144 ;  /* 0x00000018102c723c */ /* 0x000fe20000041890 */
[----:B------:R-:W-:Y:S01]  /*4530*/  FSEL R138, R21, -INF , !P1 ;  /* 0xff800000158a7808 */ /* 0x000fe20004800000 */
[----:B------:R-:W2:Y:S01]  /*4540*/  LDSM.16.M88.4 R28, [R237+0x2000] ;  /* 0x00200000ed1c783b */ /* 0x000ea20000000200 */
[----:B------:R-:W-:Y:S01]  /*4550*/  FSEL R143, R3, -INF , !P3 ;  /* 0xff800000038f7808 */ /* 0x000fe20005800000 */
[----:B------:R-:W-:Y:S01]  /*4560*/  FFMA.FTZ R21, R5, UR4, R34 ;  /* 0x0000000405157c23 */ /* 0x000fe20008010022 */
[----:B------:R-:W-:-:S02]  /*4570*/  IADD3 R3, R0, 0x30, RZ ;  /* 0x0000003000037810 */ /* 0x000fc40007ffe0ff */
[----:B------:R-:W-:Y:S01]  /*4580*/  FFMA.FTZ R24, R5, UR4, R38 ;  /* 0x0000000405187c23 */ /* 0x000fe20008010026 */
[----:B------:R-:W-:Y:S01]  /*4590*/  FSEL R141, R22, -INF , !P5 ;  /* 0xff800000168d7808 */ /* 0x000fe20006800000 */
        /* <DEDUP_REMOVED lines=8> */
[----:B------:R-:W-:Y:S01]  /*4620*/  HMMA.16816.F32.BF16 R36, R16, R26, R88 ;  /* 0x0000001a1024723c */ /* 0x000fe20000041858 */
[----:B------:R-:W-:-:S02]  /*4630*/  FSEL R145, R24, -INF , !P0 ;  /* 0xff80000018917808 */ /* 0x000fc40004000000 */
[----:B------:R-:W-:Y:S02]  /*4640*/  FSEL R136, R23, -INF , !P4 ;  /* 0xff80000017887808 */ /* 0x000fe40006000000 */
[----:B------:R-:W-:Y:S01]  /*4650*/  FSEL R139, R21, -INF , !P2 ;  /* 0xff800000158b7808 */ /* 0x000fe20005000000 */
[----:B---3--:R-:W-:Y:S01]  /*4660*/  FFMA.FTZ R21, R5, UR4, R44 ;  /* 0x0000000405157c23 */ /* 0x008fe2000801002c */
[----:B------:R-:W-:Y:S01]  /*4670*/  FSEL R133, R22, -INF , !P6 ;  /* 0xff80000016857808 */ /* 0x000fe20007000000 */
[----:B------:R-:W-:Y:S01]  /*4680*/  FFMA.FTZ R22, R20, UR4, R33 ;  /* 0x0000000414167c23 */ /* 0x000fe20008010021 */
[----:B------:R-:W-:Y:S01]  /*4690*/  ISETP.GE.AND P0, PT, R3, R13, PT ;  /* 0x0000000d0300720c */ /* 0x000fe20003f06270 */
[----:B------:R-:W-:Y:S01]  /*46a0*/  FFMA.FTZ R24, R5, UR4, R46 ;  /* 0x0000000405187c23 */ /* 0x000fe2000801002e */
[----:B------:R-:W-:Y:S01]  /*46b0*/  ISETP.GE.AND P4, PT, R3, R12, PT ;  /* 0x0000000c0300720c */ /* 0x000fe20003f86270 */
[----:B------:R-:W-:Y:S01]  /*46c0*/  FFMA.FTZ R23, R5, UR4, R40 ;  /* 0x0000000405177c23 */ /* 0x000fe20008010028 */
[----:B------:R-:W-:-:S02]  /*46d0*/  ISETP.GE.AND P2, PT, R3, R15, PT ;  /* 0x0000000f0300720c */ /* 0x000fc40003f46270 */
[----:B------:R-:W-:Y:S01]  /*46e0*/  ISETP.GE.AND P6, PT, R3, R14, PT ;  /* 0x0000000e0300720c */ /* 0x000fe20003fc6270 */
[----:B------:R-:W-:Y:S01]  /*46f0*/  FFMA.FTZ R3, R20, UR4, R35 ;  /* 0x0000000414037c23 */ /* 0x000fe20008010023 */
[----:B------:R-:W-:Y:S01]  /*4700*/  FSEL R172, R21, -INF , !P0 ;  /* 0xff80000015ac7808 */ /* 0x000fe20004000000 */
[----:B------:R-:W1:Y:S01]  /*4710*/  I2F R20, R2 ;  /* 0x0000000200147306 */ /* 0x000e620000201400 */
[----:B------:R-:W-:Y:S01]  /*4720*/  HMMA.16816.F32.BF16 R32, R8, R26, R184 ;  /* 0x0000001a0820723c */ /* 0x000fe200000418b8 */
[----:B------:R-:W-:Y:S01]  /*4730*/  FFMA.FTZ R21, R5, UR4, R42 ;  /* 0x0000000405157c23 */ /* 0x000fe2000801002a */
[----:B------:R-:W-:Y:S02]  /*4740*/  FSEL R137, R3, -INF , !P1 ;  /* 0xff80000003897808 */ /* 0x000fe40004800000 */
[----:B------:R-:W-:Y:S02]  /*4750*/  IADD3 R3, R0, 0x38, RZ ;  /* 0x0000003800037810 */ /* 0x000fe40007ffe0ff */
[----:B------:R-:W-:-:S02]  /*4760*/  FSEL R132, R22, -INF , !P3 ;  /* 0xff80000016847808 */ /* 0x000fc40005800000 */
[----:B------:R-:W3:Y:S01]  /*4770*/  I2F R5, R3 ;  /* 0x0000000300057306 */ /* 0x000ee20000201400 */
[----:B------:R-:W-:Y:S02]  /*4780*/  FSEL R144, R25, -INF , !P5 ;  /* 0xff80000019907808 */ /* 0x000fe40006800000 */
[C---:B------:R-:W-:Y:S02]  /*4790*/  ISETP.GE.AND P5, PT, R2.reuse, R13, PT ;  /* 0x0000000d0200720c */ /* 0x040fe40003fa6270 */
[----:B------:R-:W-:Y:S01]  /*47a0*/  ISETP.GE.AND P3, PT, R2, R12, PT ;  /* 0x0000000c0200720c */ /* 0x000fe20003f66270 */
[----:B-1----:R-:W-:Y:S01]  /*47b0*/  FFMA.FTZ R22, R20, UR4, R45 ;  /* 0x0000000414167c23 */ /* 0x002fe2000801002d */
[----:B------:R-:W-:Y:S01]  /*47c0*/  ISETP.GE.AND P1, PT, R2, R15, PT ;  /* 0x0000000f0200720c */ /* 0x000fe20003f26270 */
[----:B------:R-:W-:Y:S01]  /*47d0*/  FFMA.FTZ R25, R20, UR4, R47 ;  /* 0x0000000414197c23 */ /* 0x000fe2000801002f */
[----:B------:R-:W-:Y:S01]  /*47e0*/  ISETP.GE.AND P0, PT, R2, R14, PT ;  /* 0x0000000e0200720c */ /* 0x000fe20003f06270 */
[----:B--2---:R-:W-:Y:S01]  /*47f0*/  HMMA.16816.F32.BF16 R44, R16, R28, R128 ;  /* 0x0000001c102c723c */ /* 0x004fe20000041880 */
[----:B------:R-:W-:-:S02]  /*4800*/  IADD3 R2, R0, 0x39, RZ ;  /* 0x0000003900027810 */ /* 0x000fc40007ffe0ff */
[----:B------:R-:W-:Y:S02]  /*4810*/  FSEL R164, R24, -INF , !P4 ;  /* 0xff80000018a47808 */ /* 0x000fe40006000000 */
[----:B------:R-:W-:Y:S01]  /*4820*/  FSEL R163, R23, -INF , !P2 ;  /* 0xff80000017a37808 */ /* 0x000fe20005000000 */
[----:B---3--:R-:W-:Y:S01]  /*4830*/  FFMA.FTZ R23, R5, UR4, R34 ;  /* 0x0000000405177c23 */ /* 0x008fe20008010022 */
[----:B------:R-:W-:Y:S01]  /*4840*/  FSEL R166, R21, -INF , !P6 ;  /* 0xff80000015a67808 */ /* 0x000fe20007000000 */
[----:B------:R-:W-:Y:S01]  /*4850*/  FFMA.FTZ R21, R5, UR4, R36 ;  /* 0x0000000405157c23 */ /* 0x000fe20008010024 */
[----:B------:R-:W-:Y:S01]  /*4860*/  FSEL R162, R22, -INF , !P5 ;  /* 0xff80000016a27808 */ /* 0x000fe20006800000 */
[----:B------:R-:W-:Y:S01]  /*4870*/  FFMA.FTZ R22, R20, UR4, R41 ;  /* 0x0000000414167c23 */ /* 0x000fe20008010029 */
[C---:B------:R-:W-:Y:S02]  /*4880*/  ISETP.GE.AND P4, PT, R3.reuse, R13, PT ;  /* 0x0000000d0300720c */ /* 0x040fe40003f86270 */
[----:B------:R-:W-:-:S02]  /*4890*/  ISETP.GE.AND P2, PT, R3, R12, PT ;  /* 0x0000000c0300720c */ /* 0x000fc40003f46270 */
[C---:B------:R-:W-:Y:S02]  /*48a0*/  ISETP.GE.AND P6, PT, R3.reuse, R15, PT ;  /* 0x0000000f0300720c */ /* 0x040fe40003fc6270 */
        /* <DEDUP_REMOVED lines=22> */
[----:B------:R-:W-:Y:S01]  /*4a10*/  FSEL R131, R21, -INF , !P6 ;  /* 0xff80000015837808 */ /* 0x000fe20007000000 */
[----:B------:R-:W-:Y:S01]  /*4a20*/  HMMA.16816.F32.BF16 R36, R16, R30, R84 ;  /* 0x0000001e1024723c */ /* 0x000fe20000041854 */
        /* <DEDUP_REMOVED lines=13> */
[----:B------:R-:W-:Y:S01]  /*4b00*/  FFMA.FTZ R21, R5, UR4, R42 ;  /* 0x0000000405157c23 */ /* 0x000fe2000801002a */
[----:B------:R-:W-:-:S02]  /*4b10*/  FSEL R130, R3, -INF , !P4 ;  /* 0xff80000003827808 */ /* 0x000fc40006000000 */
[----:B------:R-:W-:Y:S02]  /*4b20*/  IADD3 R3, R0, 0x48, RZ ;  /* 0x0000004800037810 */ /* 0x000fe40007ffe0ff */
[----:B------:R-:W-:Y:S02]  /*4b30*/  FSEL R128, R22, -INF , !P0 ;  /* 0xff80000016807808 */ /* 0x000fe40004000000 */
        /* <DEDUP_REMOVED lines=30> */
[----:B------:R-:W-:-:S02]  /*4d20*/  FSEL R181, R22, -INF , !P4 ;  /* 0xff80000016b57808 */ /* 0x000fc40006000000 */
[----:B------:R-:W-:Y:S01]  /*4d30*/  FFMA.FTZ R24, R5, UR4, R38 ;  /* 0x0000000405187c23 */ /* 0x000fe20008010026 */
[C---:B------:R-:W-:Y:S01]  /*4d40*/  ISETP.GE.AND P0, PT, R2.reuse, R13, PT ;  /* 0x0000000d0200720c */ /* 0x040fe20003f06270 */
[----:B------:R-:W3:Y:S01]  /*4d50*/  I2F R5, R3 ;  /* 0x0000000300057306 */ /* 0x000ee20000201400 */
        /* <DEDUP_REMOVED lines=9> */
[----:B------:R-:W-:Y:S02]  /*4df0*/  FSEL R180, R21, -INF , !P1 ;  /* 0xff80000015b47808 */ /* 0x000fe40004800000 */
[----:B------:R-:W-:Y:S01]  /*4e00*/  FSEL R126, R22, -INF , !P0 ;  /* 0xff800000167e7808 */ /* 0x000fe20004000000 */
[C---:B------:R-:W-:Y:S01]  /*4e10*/  FFMA.FTZ R22, R20.reuse, UR4, R33 ;  /* 0x0000000414167c23 */ /* 0x040fe20008010021 */
[----:B------:R-:W-:Y:S01]  /*4e20*/  ISETP.GE.AND P5, PT, R3, R13, PT ;  /* 0x0000000d0300720c */ /* 0x000fe20003fa6270 */
[----:B---3--:R-:W-:Y:S01]  /*4e30*/  FFMA.FTZ R21, R5, UR4, R44 ;  /* 0x0000000405157c23 */ /* 0x008fe2000801002c */
[----:B------:R-:W-:Y:S01]  /*4e40*/  ISETP.GE.AND P3, PT, R3, R12, PT ;  /* 0x0000000c0300720c */ /* 0x000fe20003f66270 */
[----:B------:R-:W-:Y:S01]  /*4e50*/  FFMA.FTZ R24, R5, UR4, R46 ;  /* 0x0000000405187c23 */ /* 0x000fe2000801002e */
[----:B------:R-:W-:Y:S01]  /*4e60*/  ISETP.GE.AND P1, PT, R3, R15, PT ;  /* 0x0000000f0300720c */ /* 0x000fe20003f26270 */
[----:B------:R-:W-:Y:S01]  /*4e70*/  FFMA.FTZ R23, R5, UR4, R40 ;  /* 0x0000000405177c23 */ /* 0x000fe20008010028 */
        /* <DEDUP_REMOVED lines=18> */
[----:B------:R-:W-:-:S02]  /*4fa0*/  FSEL R245, R24, -INF , !P3 ;  /* 0xff80000018f57808 */ /* 0x000fc40005800000 */
[----:B------:R-:W-:Y:S02]  /*4fb0*/  FSEL R214, R23, -INF , !P1 ;  /* 0xff80000017d67808 */ /* 0x000fe40004800000 */
[----:B------:R-:W-:Y:S01]  /*4fc0*/  FSEL R220, R21, -INF , !P0 ;  /* 0xff80000015dc7808 */ /* 0x000fe20004000000 */
[C---:B---3--:R-:W-:Y:S01]  /*4fd0*/  FFMA.FTZ R21, R5.reuse, UR4, R36 ;  /* 0x0000000405157c23 */ /* 0x048fe20008010024 */
[----:B------:R-:W-:Y:S01]  /*4fe0*/  FSEL R230, R22, -INF , !P4 ;  /* 0xff80000016e67808 */ /* 0x000fe20006000000 */
[----:B------:R-:W-:Y:S01]  /*4ff0*/  FFMA.FTZ R22, R20, UR4, R41 ;  /* 0x0000000414167c23 */ /* 0x000fe20008010029 */
[----:B------:R-:W-:Y:S01]  /*5000*/  IADD3 R2, R0, 0x59, RZ ;  /* 0x0000005900027810 */ /* 0x000fe20007ffe0ff */
[----:B------:R-:W-:Y:S01]  /*5010*/  FFMA.FTZ R23, R5, UR4, R32 ;  /* 0x0000000405177c23 */ /* 0x000fe20008010020 */
[----:B------:R-:W-:Y:S01]  /*5020*/  ISETP.GE.AND P3, PT, R3, R13, PT ;  /* 0x0000000d0300720c */ /* 0x000fe20003f66270 */
[----:B------:R-:W-:Y:S01]  /*5030*/  FFMA.FTZ R24, R5, UR4, R38 ;  /* 0x0000000405187c23 */ /* 0x000fe20008010026 */
[----:B------:R-:W-:-:S02]  /*5040*/  ISETP.GE.AND P1, PT, R3, R12, PT ;  /* 0x0000000c0300720c */ /* 0x000fc40003f26270 */
[C---:B------:R-:W-:Y:S02]  /*5050*/  ISETP.GE.AND P0, PT, R3.reuse, R15, PT ;  /* 0x0000000f0300720c */ /* 0x040fe40003f06270 */
[----:B------:R-:W-:Y:S01]  /*5060*/  ISETP.GE.AND P4, PT, R3, R14, PT ;  /* 0x0000000e0300720c */ /* 0x000fe20003f86270 */
[----:B------:R-:W-:Y:S01]  /*5070*/  FFMA.FTZ R3, R20, UR4, R43 ;  /* 0x0000000414037c23 */ /* 0x000fe2000801002b */
[----:B------:R-:W-:Y:S01]  /*5080*/  FSEL R229, R21, -INF , !P3 ;  /* 0xff80000015e57808 */ /* 0x000fe20005800000 */
[----:B------:R-:W1:Y:S01]  /*5090*/  I2F R20, R2 ;  /* 0x0000000200147306 */ /* 0x000e620000201400 */
[----:B------:R-:W-:Y:S01]  /*50a0*/  FFMA.FTZ R21, R5, UR4, R34 ;  /* 0x0000000405157c23 */ /* 0x000fe20008010022 */
[----:B------:R-:W-:Y:S01]  /*50b0*/  FSEL R231, R25, -INF , !P2 ;  /* 0xff80000019e77808 */ /* 0x000fe20005000000 */
[----:B------:R-:W-:Y:S01]  /*50c0*/  HMMA.16816.F32.BF16 R40, R8, R28, R216 ;  /* 0x0000001c0828723c */ /* 0x000fe200000418d8 */
[----:B------:R-:W-:Y:S02]  /*50d0*/  FSEL R210, R3, -INF , !P5 ;  /* 0xff80000003d27808 */ /* 0x000fe40006800000 */
[----:B------:R-:W-:-:S02]  /*50e0*/  IADD3 R3, R0, 0x60, RZ ;  /* 0x0000006000037810 */ /* 0x000fc40007ffe0ff */
[----:B------:R-:W-:Y:S02]  /*50f0*/  FSEL R228, R24, -INF , !P1 ;  /* 0xff80000018e47808 */ /* 0x000fe40004800000 */
[----:B------:R-:W2:Y:S01]  /*5100*/  I2F R5, R3 ;  /* 0x0000000300057306 */ /* 0x000ea20000201400 */
[----:B------:R-:W3:Y:S01]  /*5110*/  LDSM.16.M88.4 R24, [R237+0x3800] ;  /* 0x00380000ed18783b */ /* 0x000ee20000000200 */
[----:B------:R-:W-:Y:S01]  /*5120*/  FSEL R209, R22, -INF , !P6 ;  /* 0xff80000016d17808 */ /* 0x000fe20007000000 */
[----:B------:R-:W-:-:S04]  /*5130*/  DEPBAR.LE SB0, 0x0 ;  /* 0x000080000000791a */ /* 0x000fc80000000000 */
[----:B-1----:R-:W-:Y:S01]  /*5140*/  FFMA.FTZ R22, R20, UR4, R37 ;  /* 0x0000000414167c23 */ /* 0x002fe20008010025 */
[----:B------:R-:W-:Y:S01]  /*5150*/  ISETP.GE.AND P2, PT, R2, R13, PT ;  /* 0x0000000d0200720c */ /* 0x000fe20003f46270 */
[----:B------:R-:W-:Y:S01]  /*5160*/  FFMA.FTZ R28, R20, UR4, R39 ;  /* 0x00000004141c7c23 */ /* 0x000fe20008010027 */
[C---:B------:R-:W-:Y:S01]  /*5170*/  ISETP.GE.AND P6, PT, R2.reuse, R12, PT ;  /* 0x0000000c0200720c */ /* 0x040fe20003fc6270 */
[----:B------:R-:W-:Y:S01]  /*5180*/  HMMA.16816.F32.BF16 R36, R16, R30, R76 ;  /* 0x0000001e1024723c */ /* 0x000fe2000004184c */
[----:B------:R-:W-:Y:S01]  /*5190*/  BAR.SYNC.DEFER_BLOCKING 0x0 ;  /* 0x0000000000007b1d */ /* 0x000fe20000010000 */
[C---:B------:R-:W-:Y:S02]  /*51a0*/  ISETP.GE.AND P5, PT, R2.reuse, R15, PT ;  /* 0x0000000f0200720c */ /* 0x040fe40003fa6270 */
[----:B------:R-:W-:Y:S02]  /*51b0*/  ISETP.GE.AND P3, PT, R2, R14, PT ;  /* 0x0000000e0200720c */ /* 0x000fe40003f66270 */
[----:B------:R-:W-:-:S02]  /*51c0*/  IADD3 R2, R0, 0x61, RZ ;  /* 0x0000006100027810 */ /* 0x000fc40007ffe0ff */
[----:B------:R-:W-:Y:S01]  /*51d0*/  FSEL R178, R23, -INF , !P0 ;  /* 0xff80000017b27808 */ /* 0x000fe20004000000 */
[----:B--2---:R-:W-:Y:S01]  /*51e0*/  FFMA.FTZ R23, R5, UR4, R46 ;  /* 0x0000000405177c23 */ /* 0x004fe2000801002e */
[----:B------:R-:W-:Y:S01]  /*51f0*/  FSEL R179, R21, -INF , !P4 ;  /* 0xff80000015b37808 */ /* 0x000fe20006000000 */
[----:B------:R-:W-:Y:S01]  /*5200*/  FFMA.FTZ R21, R5, UR4, R44 ;  /* 0x0000000405157c23 */ /* 0x000fe2000801002c */
[----:B------:R-:W-:Y:S01]  /*5210*/  FSEL R226, R22, -INF , !P2 ;  /* 0xff80000016e27808 */ /* 0x000fe20005000000 */
[----:B------:R-:W-:Y:S01]  /*5220*/  FFMA.FTZ R22, R20, UR4, R33 ;  /* 0x0000000414167c23 */ /* 0x000fe20008010021 */
[C---:B------:R-:W-:Y:S02]  /*5230*/  ISETP.GE.AND P1, PT, R3.reuse, R13, PT ;  /* 0x0000000d0300720c */ /* 0x040fe40003f26270 */
[C---:B------:R-:W-:Y:S02]  /*5240*/  ISETP.GE.AND P0, PT, R3.reuse, R12, PT ;  /* 0x0000000c0300720c */ /* 0x040fe40003f06270 */
[----:B------:R-:W-:-:S02]  /*5250*/  ISETP.GE.AND P4, PT, R3, R15, PT ;  /* 0x0000000f0300720c */ /* 0x000fc40003f86270 */
[----:B------:R-:W-:Y:S01]  /*5260*/  ISETP.GE.AND P2, PT, R3, R14, PT ;  /* 0x0000000e0300720c */ /* 0x000fe20003f46270 */
[----:B------:R-:W-:Y:S01]  /*5270*/  FFMA.FTZ R3, R20, UR4, R35 ;  /* 0x0000000414037c23 */ /* 0x000fe20008010023 */
[----:B------:R-:W-:Y:S01]  /*5280*/  FSEL R227, R28, -INF , !P6 ;  /* 0xff8000001ce37808 */ /* 0x000fe20007000000 */
[----:B------:R-:W1:Y:S01]  /*5290*/  I2F R20, R2 ;  /* 0x0000000200147306 */ /* 0x000e620000201400 */
[----:B------:R-:W-:Y:S01]  /*52a0*/  FSEL R176, R22, -INF , !P5 ;  /* 0xff80000016b07808 */ /* 0x000fe20006800000 */
[----:B------:R-:W-:Y:S01]  /*52b0*/  FFMA.FTZ R22, R5, UR4, R40 ;  /* 0x0000000405167c23 */ /* 0x000fe20008010028 */
[----:B------:R-:W-:Y:S01]  /*52c0*/  FSEL R177, R3, -INF , !P3 ;  /* 0xff80000003b17808 */ /* 0x000fe20005800000 */
[----:B------:R-:W-:Y:S01]  /*52d0*/  FFMA.FTZ R5, R5, UR4, R42 ;  /* 0x0000000405057c23 */ /* 0x000fe2000801002a */
[----:B------:R-:W-:Y:S01]  /*52e0*/  FSEL R223, R21, -INF , !P1 ;  /* 0xff80000015df7808 */ /* 0x000fe20004800000 */
[----:B------:R-:W-:Y:S01]  /*52f0*/  HMMA.16816.F32.BF16 R32, R8, R30, R168 ;  /* 0x0000001e0820723c */ /* 0x000fe200000418a8 */
[----:B------:R-:W-:-:S02]  /*5300*/  ISETP.GE.AND P6, PT, R2, R13, PT ;  /* 0x0000000d0200720c */ /* 0x000fc40003fc6270 */
[C---:B------:R-:W-:Y:S02]  /*5310*/  ISETP.GE.AND P5, PT, R2.reuse, R12, PT ;  /* 0x0000000c0200720c */ /* 0x040fe40003fa6270 */
[C---:B------:R-:W-:Y:S02]  /*5320*/  ISETP.GE.AND P3, PT, R2.reuse, R15, PT ;  /* 0x0000000f0200720c */ /* 0x040fe40003f66270 */
[----:B------:R-:W-:Y:S02]  /*5330*/  ISETP.GE.AND P1, PT, R2, R14, PT ;  /* 0x0000000e0200720c */ /* 0x000fe40003f26270 */
[----:B------:R-:W-:Y:S01]  /*5340*/  FSEL R221, R23, -INF , !P0 ;  /* 0xff80000017dd7808 */ /* 0x000fe20004000000 */
[----:B-1----:R-:W-:Y:S01]  /*5350*/  FFMA.FTZ R21, R20, UR4, R45 ;  /* 0x0000000414157c23 */ /* 0x002fe2000801002d */
[----:B------:R-:W-:Y:S01]  /*5360*/  IADD3 R2, R0, 0x68, RZ ;  /* 0x0000006800027810 */ /* 0x000fe20007ffe0ff */
[----:B------:R-:W-:Y:S01]  /*5370*/  FFMA.FTZ R28, R20, UR4, R47 ;  /* 0x00000004141c7c23 */ /* 0x000fe2000801002f */
[----:B------:R-:W-:Y:S01]  /*5380*/  FSEL R224, R22, -INF , !P4 ;  /* 0xff80000016e07808 */ /* 0x000fe20006000000 */
[C---:B------:R-:W-:Y:S01]  /*5390*/  FFMA.FTZ R22, R20.reuse, UR4, R41 ;  /* 0x0000000414167c23 */ /* 0x040fe20008010029 */
[----:B------:R-:W1:Y:S01]  /*53a0*/  I2F R3, R2 ;  /* 0x0000000200037306 */ /* 0x000e620000201400 */
[----:B------:R-:W-:Y:S01]  /*53b0*/  FSEL R225, R5, -INF , !P2 ;  /* 0xff80000005e17808 */ /* 0x000fe20005000000 */
[----:B------:R-:W-:Y:S01]  /*53c0*/  FFMA.FTZ R5, R20, UR4, R43 ;  /* 0x0000000414057c23 */ /* 0x000fe2000801002b */
[----:B------:R-:W-:Y:S01]  /*53d0*/  FSEL R216, R21, -INF , !P6 ;  /* 0xff80000015d87808 */ /* 0x000fe20007000000 */
[----:B---3--:R-:W-:Y:S01]  /*53e0*/  HMMA.16816.F32.BF16 R44, R16, R24, R108 ;  /* 0x00000018102c723c */ /* 0x008fe2000004186c */
[----:B------:R-:W-:-:S02]  /*53f0*/  ISETP.GE.AND P0, PT, R2, R13, PT ;  /* 0x0000000d0200720c */ /* 0x000fc40003f06270 */
[C---:B------:R-:W-:Y:S02]  /*5400*/  ISETP.GE.AND P4, PT, R2.reuse, R12, PT ;  /* 0x0000000c0200720c */ /* 0x040fe40003f86270 */
[C---:B------:R-:W-:Y:S02]  /*5410*/  ISETP.GE.AND P2, PT, R2.reuse, R15, PT ;  /* 0x0000000f0200720c */ /* 0x040fe40003f46270 */
[----:B------:R-:W-:Y:S01]  /*5420*/  ISETP.GE.AND P6, PT, R2, R14, PT ;  /* 0x0000000e0200720c */ /* 0x000fe20003fc6270 */
[----:B------:R-:W-:Y:S01]  /*5430*/  HMMA.16816.F32.BF16 R40, R8, R24, R204 ;  /* 0x000000180828723c */ /* 0x000fe200000418cc */
[----:B------:R-:W-:Y:S02]  /*5440*/  FSEL R218, R28, -INF , !P5 ;  /* 0xff8000001cda7808 */ /* 0x000fe40006800000 */
[----:B------:R-:W-:Y:S01]  /*5450*/  FSEL R219, R22, -INF , !P3 ;  /* 0xff80000016db7808 */ /* 0x000fe20005800000 */
[C---:B-1----:R-:W-:Y:S01]  /*5460*/  FFMA.FTZ R20, R3.reuse, UR4, R36 ;  /* 0x0000000403147c23 */ /* 0x042fe20008010024 */
[----:B------:R-:W-:Y:S01]  /*5470*/  IADD3 R2, R0, 0x69, RZ ;  /* 0x0000006900027810 */ /* 0x000fe20007ffe0ff */
[----:B------:R-:W-:Y:S01]  /*5480*/  FFMA.FTZ R22, R3, UR4, R38 ;  /* 0x0000000403167c23 */ /* 0x000fe20008010026 */
[----:B------:R-:W-:Y:S01]  /*5490*/  FSEL R222, R5, -INF , !P1 ;  /* 0xff80000005de7808 */ /* 0x000fe20004800000 */
[C---:B------:R-:W-:Y:S01]  /*54a0*/  FFMA.FTZ R5, R3.reuse, UR4, R34 ;  /* 0x0000000403057c23 */ /* 0x040fe20008010022 */
[----:B------:R-:W1:Y:S01]  /*54b0*/  I2F R21, R2 ;  /* 0x0000000200157306 */ /* 0x000e620000201400 */
[----:B------:R-:W-:Y:S01]  /*54c0*/  FSEL R212, R20, -INF , !P0 ;  /* 0xff80000014d47808 */ /* 0x000fe20004000000 */
[----:B------:R-:W-:Y:S01]  /*54d0*/  FFMA.FTZ R23, R3, UR4, R32 ;  /* 0x0000000403177c23 */ /* 0x000fe20008010020 */
[C---:B------:R-:W-:Y:S01]  /*54e0*/  ISETP.GE.AND P5, PT, R2.reuse, R13, PT ;  /* 0x0000000d0200720c */ /* 0x040fe20003fa6270 */
[----:B------:R-:W-:Y:S01]  /*54f0*/  HMMA.16816.F32.BF16 R28, R16, R26, R112 ;  /* 0x0000001a101c723c */ /* 0x000fe20000041870 */
[----:B------:R-:W-:-:S02]  /*5500*/  ISETP.GE.AND P3, PT, R2, R12, PT ;  /* 0x0000000c0200720c */ /* 0x000fc40003f66270 */
[C---:B------:R-:W-:Y:S02]  /*5510*/  ISETP.GE.AND P1, PT, R2.reuse, R15, PT ;  /* 0x0000000f0200720c */ /* 0x040fe40003f26270 */
[----:B------:R-:W-:Y:S02]  /*5520*/  ISETP.GE.AND P0, PT, R2, R14, PT ;  /* 0x0000000e0200720c */ /* 0x000fe40003f06270 */
[----:B------:R-:W-:Y:S01]  /*5530*/  FSEL R213, R22, -INF , !P4 ;  /* 0xff80000016d57808 */ /* 0x000fe20006000000 */
[----:B------:R-:W-:Y:S01]  /*5540*/  HMMA.16816.F32.BF16 R24, R8, R26, R200 ;  /* 0x0000001a0818723c */ /* 0x000fe200000418c8 */
[C---:B------:R-:W-:Y:S02]  /*5550*/  IADD3 R3, R0.reuse, 0x71, RZ ;  /* 0x0000007100037810 */ /* 0x040fe40007ffe0ff */
[----:B------:R-:W-:Y:S01]  /*5560*/  FSEL R217, R5, -INF , !P6 ;  /* 0xff80000005d97808 */ /* 0x000fe20007000000 */
[----:B-1----:R-:W-:Y:S01]  /*5570*/  FFMA.FTZ R22, R21, UR4, R37 ;  /* 0x0000000415167c23 */ /* 0x002fe20008010025 */
[----:B------:R-:W-:Y:S01]  /*5580*/  IADD3 R2, R0, 0x70, RZ ;  /* 0x0000007000027810 */ /* 0x000fe20007ffe0ff */
[----:B------:R-:W1:Y:S01]  /*5590*/  I2F R5, R3 ;  /* 0x0000000300057306 */ /* 0x000e620000201400 */
[----:B------:R-:W-:Y:S01]  /*55a0*/  FSEL R215, R23, -INF , !P2 ;  /* 0xff80000017d77808 */ /* 0x000fe20005000000 */
[C---:B------:R-:W-:Y:S01]  /*55b0*/  FFMA.FTZ R17, R21.reuse, UR4, R33 ;  /* 0x0000000415117c23 */ /* 0x040fe20008010021 */
[----:B------:R-:W-:Y:S01]  /*55c0*/  FSEL R207, R22, -INF , !P5 ;  /* 0xff80000016cf7808 */ /* 0x000fe20006800000 */
[----:B------:R-:W-:Y:S01]  /*55d0*/  FFMA.FTZ R22, R21, UR4, R39 ;  /* 0x0000000415167c23 */ /* 0x000fe20008010027 */
[----:B------:R-:W-:-:S02]  /*55e0*/  ISETP.GE.AND P4, PT, R2, R13, PT ;  /* 0x0000000d0200720c */ /* 0x000fc40003f86270 */
[C---:B------:R-:W-:Y:S01]  /*55f0*/  ISETP.GE.AND P2, PT, R2.reuse, R12, PT ;  /* 0x0000000c0200720c */ /* 0x040fe20003f46270 */
[----:B------:R2:W3:Y:S01]  /*5600*/  I2F R20, R2 ;  /* 0x0000000200147306 */ /* 0x0004e20000201400 */
[C---:B------:R-:W-:Y:S02]  /*5610*/  ISETP.GE.AND P6, PT, R2.reuse, R15, PT ;  /* 0x0000000f0200720c */ /* 0x040fe40003fc6270 */
[----:B------:R-:W-:Y:S02]  /*5620*/  ISETP.GE.AND P5, PT, R2, R14, PT ;  /* 0x0000000e0200720c */ /* 0x000fe40003fa6270 */
[----:B------:R-:W-:Y:S02]  /*5630*/  FSEL R206, R22, -INF , !P3 ;  /* 0xff80000016ce7808 */ /* 0x000fe40005800000 */
[----:B------:R-:W-:Y:S01]  /*5640*/  FSEL R208, R17, -INF , !P1 ;  /* 0xff80000011d07808 */ /* 0x000fe20004800000 */
[----:B-1----:R-:W-:Y:S01]  /*5650*/  FFMA.FTZ R9, R5, UR4, R45 ;  /* 0x0000000405097c23 */ /* 0x002fe2000801002d */
[----:B------:R-:W-:-:S02]  /*5660*/  ISETP.GE.AND P3, PT, R3, R13, PT ;  /* 0x0000000d0300720c */ /* 0x000fc40003f66270 */
[----:B------:R-:W-:Y:S02]  /*5670*/  ISETP.GE.AND P1, PT, R3, R12, PT ;  /* 0x0000000c0300720c */ /* 0x000fe40003f26270 */
[----:B------:R-:W-:Y:S01]  /*5680*/  FSEL R185, R9, -INF , !P3 ;  /* 0xff80000009b97808 */ /* 0x000fe20005800000 */
[----:B--2---:R-:W-:Y:S02]  /*5690*/  FFMA.FTZ R2, R21, UR4, R35 ;  /* 0x0000000415027c23 */ /* 0x004fe40008010023 */
[C---:B---3--:R-:W-:Y:S02]  /*56a0*/  FFMA.FTZ R16, R20.reuse, UR4, R44 ;  /* 0x0000000414107c23 */ /* 0x048fe4000801002c */
[----:B------:R-:W-:Y:S01]  /*56b0*/  FFMA.FTZ R11, R20, UR4, R46 ;  /* 0x00000004140b7c23 */ /* 0x000fe2000801002e */
[----:B------:R-:W-:Y:S01]  /*56c0*/  FSEL R211, R2, -INF , !P0 ;  /* 0xff80000002d37808 */ /* 0x000fe20004000000 */
[----:B------:R-:W-:Y:S01]  /*56d0*/  FFMA.FTZ R10, R20, UR4, R40 ;  /* 0x00000004140a7c23 */ /* 0x000fe20008010028 */
[----:B------:R-:W-:Y:S01]  /*56e0*/  IADD3 R2, R0, 0x78, RZ ;  /* 0x0000007800027810 */ /* 0x000fe20007ffe0ff */
[----:B------:R-:W-:Y:S01]  /*56f0*/  FFMA.FTZ R8, R20, UR4, R42 ;  /* 0x0000000414087c23 */ /* 0x000fe2000801002a */
[----:B------:R-:W-:Y:S01]  /*5700*/  FSEL R198, R16, -INF , !P4 ;  /* 0xff80000010c67808 */ /* 0x000fe20006000000 */
[----:B------:R-:W-:Y:S01]  /*5710*/  FFMA.FTZ R16, R5, UR4, R47 ;  /* 0x0000000405107c23 */ /* 0x000fe2000801002f */
[----:B------:R-:W-:-:S02]  /*5720*/  ISETP.GE.AND P0, PT, R3, R15, PT ;  /* 0x0000000f0300720c */ /* 0x000fc40003f06270 */
[----:B------:R-:W-:Y:S02]  /*5730*/  ISETP.GE.AND P4, PT, R3, R14, PT ;  /* 0x0000000e0300720c */ /* 0x000fe40003f86270 */
[----:B------:R1:W2:Y:S01]  /*5740*/  I2F R3, R2 ;  /* 0x0000000200037306 */ /* 0x0002a20000201400 */
[----:B------:R-:W-:Y:S02]  /*5750*/  FSEL R197, R11, -INF , !P2 ;  /* 0xff8000000bc57808 */ /* 0x000fe40005000000 */
[----:B------:R-:W-:Y:S02]  /*5760*/  FSEL R204, R10, -INF , !P6 ;  /* 0xff8000000acc7808 */ /* 0x000fe40007000000 */
[----:B------:R-:W-:Y:S01]  /*5770*/  FSEL R205, R8, -INF , !P5 ;  /* 0xff80000008cd7808 */ /* 0x000fe20006800000 */
[----:B------:R-:W-:Y:S01]  /*5780*/  FFMA.FTZ R8, R5, UR4, R43 ;  /* 0x0000000405087c23 */ /* 0x000fe2000801002b */
[C---:B------:R-:W-:Y:S02]  /*5790*/  ISETP.GE.AND P2, PT, R2.reuse, R13, PT ;  /* 0x0000000d0200720c */ /* 0x040fe40003f46270 */
[----:B------:R-:W-:-:S02]  /*57a0*/  ISETP.GE.AND P6, PT, R2, R12, PT ;  /* 0x0000000c0200720c */ /* 0x000fc40003fc6270 */
[C---:B------:R-:W-:Y:S02]  /*57b0*/  ISETP.GE.AND P5, PT, R2.reuse, R15, PT ;  /* 0x0000000f0200720c */ /* 0x040fe40003fa6270 */
[----:B------:R-:W-:Y:S02]  /*57c0*/  ISETP.GE.AND P3, PT, R2, R14, PT ;  /* 0x0000000e0200720c */ /* 0x000fe40003f66270 */
[----:B------:R-:W-:Y:S01]  /*57d0*/  FSEL R187, R16, -INF , !P1 ;  /* 0xff80000010bb7808 */ /* 0x000fe20004800000 */
[----:B-1----:R-:W-:Y:S01]  /*57e0*/  FFMA.FTZ R2, R5, UR4, R41 ;  /* 0x0000000405027c23 */ /* 0x002fe20008010029 */
[----:B------:R-:W-:Y:S01]  /*57f0*/  FSEL R199, R8, -INF , !P4 ;  /* 0xff80000008c77808 */ /* 0x000fe20006000000 */
[----:B------:R-:W1:Y:S01]  /*5800*/  I2F R5, R0 ;  /* 0x0000000000057306 */ /* 0x000e620000201400 */
[----:B------:R-:W-:Y:S01]  /*5810*/  ISETP.GE.AND P1, PT, R0, R13, PT ;  /* 0x0000000d0000720c */ /* 0x000fe20003f26270 */
[C---:B--2---:R-:W-:Y:S01]  /*5820*/  FFMA.FTZ R9, R3.reuse, UR4, R30 ;  /* 0x0000000403097c23 */ /* 0x044fe2000801001e */
[----:B------:R-:W-:Y:S01]  /*5830*/  FSEL R196, R2, -INF , !P0 ;  /* 0xff80000002c47808 */ /* 0x000fe20004000000 */
[C---:B------:R-:W-:Y:S01]  /*5840*/  FFMA.FTZ R2, R3.reuse, UR4, R28 ;  /* 0x0000000403027c23 */ /* 0x040fe2000801001c */
[C---:B------:R-:W-:Y:S01]  /*5850*/  ISETP.GE.AND P0, PT, R0.reuse, R12, PT ;  /* 0x0000000c0000720c */ /* 0x040fe20003f06270 */
[C---:B------:R-:W-:Y:S01]  /*5860*/  FFMA.FTZ R8, R3.reuse, UR4, R24 ;  /* 0x0000000403087c23 */ /* 0x040fe20008010018 */
[----:B------:R-:W-:Y:S01]  /*5870*/  ISETP.GE.AND P4, PT, R0, R15, PT ;  /* 0x0000000f0000720c */ /* 0x000fe20003f86270 */
[----:B------:R-:W-:Y:S01]  /*5880*/  FFMA.FTZ R3, R3, UR4, R26 ;  /* 0x0000000403037c23 */ /* 0x000fe2000801001a */
[----:B------:R-:W-:-:S02]  /*5890*/  FSEL R170, R2, -INF , !P2 ;  /* 0xff80000002aa7808 */ /* 0x000fc40005000000 */
[C---:B------:R-:W-:Y:S02]  /*58a0*/  ISETP.GE.AND P2, PT, R0.reuse, R14, PT ;  /* 0x0000000e0000720c */ /* 0x040fe40003f46270 */
[----:B------:R-:W-:Y:S02]  /*58b0*/  FSEL R191, R3, -INF , !P3 ;  /* 0xff80000003bf7808 */ /* 0x000fe40005800000 */
[----:B------:R-:W-:Y:S01]  /*58c0*/  FSEL R184, R9, -INF , !P6 ;  /* 0xff80000009b87808 */ /* 0x000fe20007000000 */
[C---:B-1----:R-:W-:Y:S01]  /*58d0*/  FFMA.FTZ R10, R5.reuse, UR4, R62 ;  /* 0x00000004050a7c23 */ /* 0x042fe2000801003e */
[----:B------:R-:W-:Y:S01]  /*58e0*/  IADD3 R0, R0, 0x79, RZ ;  /* 0x0000007900007810 */ /* 0x000fe20007ffe0ff */
[C---:B------:R-:W-:Y:S01]  /*58f0*/  FFMA.FTZ R3, R5.reuse, UR4, R60 ;  /* 0x0000000405037c23 */ /* 0x040fe2000801003c */
[----:B------:R-:W-:Y:S01]  /*5900*/  FSEL R186, R8, -INF , !P5 ;  /* 0xff80000008ba7808 */ /* 0x000fe20006800000 */
[C---:B------:R-:W-:Y:S01]  /*5910*/  FFMA.FTZ R9, R5.reuse, UR4, R64 ;  /* 0x0000000405097c23 */ /* 0x040fe20008010040 */
[----:B------:R-:W1:Y:S01]  /*5920*/  I2F R2, R0 ;  /* 0x0000000000027306 */ /* 0x000e620000201400 */
[----:B------:R-:W-:Y:S01]  /*5930*/  FSEL R84, R10, -INF , !P0 ;  /* 0xff8000000a547808 */ /* 0x000fe20004000000 */
[----:B------:R-:W-:Y:S01]  /*5940*/  FFMA.FTZ R5, R5, UR4, R66 ;  /* 0x0000000405057c23 */ /* 0x000fe20008010042 */
[----:B------:R-:W-:-:S02]  /*5950*/  PLOP3.LUT P0, PT, PT, PT, UP0, 0x80, 0x0 ;  /* 0x000000000000781c */ /* 0x000fc40003f0f008 */
[----:B------:R-:W-:Y:S02]  /*5960*/  FSEL R35, R3, -INF , !P1 ;  /* 0xff80000003237808 */ /* 0x000fe40004800000 */
[C---:B------:R-:W-:Y:S02]  /*5970*/  ISETP.GE.AND P6, PT, R0.reuse, R13, PT ;  /* 0x0000000d0000720c */ /* 0x040fe40003fc6270 */
[C---:B------:R-:W-:Y:S02]  /*5980*/  ISETP.GE.AND P5, PT, R0.reuse, R12, PT ;  /* 0x0000000c0000720c */ /* 0x040fe40003fa6270 */
[C---:B------:R-:W-:Y:S02]  /*5990*/  ISETP.GE.AND P3, PT, R0.reuse, R15, PT ;  /* 0x0000000f0000720c */ /* 0x040fe40003f66270 */
[----:B------:R-:W-:Y:S02]  /*59a0*/  ISETP.GE.AND P1, PT, R0, R14, PT ;  /* 0x0000000e0000720c */ /* 0x000fe40003f26270 */
[----:B------:R-:W-:Y:S01]  /*59b0*/  FSEL R34, R9, -INF , !P4 ;  /* 0xff80000009227808 */ /* 0x000fe20006000000 */
[C---:B-1----:R-:W-:Y:S01]  /*59c0*/  FFMA.FTZ R8, R2.reuse, UR4, R29 ;  /* 0x0000000402087c23 */ /* 0x042fe2000801001d */
[----:B------:R-:W-:Y:S01]  /*59d0*/  FSEL R36, R5, -INF , !P2 ;  /* 0xff80000005247808 */ /* 0x000fe20005000000 */
[----:B------:R-:W-:-:S02]  /*59e0*/  FFMA.FTZ R3, R2, UR4, R31 ;  /* 0x0000000402037c23 */ /* 0x000fc4000801001f */
[----:B------:R-:W-:Y:S01]  /*59f0*/  FFMA.FTZ R0, R2, UR4, R25 ;  /* 0x0000000402007c23 */ /* 0x000fe20008010019 */
[----:B------:R-:W-:Y:S01]  /*5a00*/  FSEL R125, R8, -INF , !P6 ;  /* 0xff800000087d7808 */ /* 0x000fe20007000000 */
[----:B------:R-:W-:Y:S01]  /*5a10*/  FFMA.FTZ R2, R2, UR4, R27 ;  /* 0x0000000402027c23 */ /* 0x000fe2000801001b */
[----:B------:R-:W-:Y:S02]  /*5a20*/  FSEL R168, R3, -INF , !P5 ;  /* 0xff80000003a87808 */ /* 0x000fe40006800000 */
[----:B------:R-:W-:Y:S02]  /*5a30*/  FSEL R169, R0, -INF , !P3 ;  /* 0xff80000000a97808 */ /* 0x000fe40005800000 */
[----:B------:R-:W-:Y:S01]  /*5a40*/  FSEL R171, R2, -INF , !P1 ;  /* 0xff80000002ab7808 */ /* 0x000fe20004800000 */
[----:B------:R-:W-:Y:S05]  /*5a50*/  @!P0 BRA `(.L_x_359) ;  /* 0x000006a000008947 */ /* 0x000fea0003800000 */
[----:B------:R-:W2:Y:S01]  /*5a60*/  LDL.64 R250, [R1+0x48] ;  /* 0x0000480001fa7983 */ /* 0x000ea20000100a00 */
[----:B------:R-:W-:Y:S01]  /*5a70*/  UIADD3 UR7, UR34, -0x2, URZ ;  /* 0xfffffffe22077890 */ /* 0x000fe2000fffe03f */
[----:B------:R-:W-:Y:S01]  /*5a80*/  IMAD.U32 R2, RZ, RZ, UR20 ;  /* 0x00000014ff027e24 */ /* 0x000fe2000f8e00ff */
[----:B------:R-:W-:Y:S01]  /*5a90*/  BSSY B0, `(.L_x_360) ;  /* 0x0000065000007945 */ /* 0x000fe20003800000 */
[----:B------:R-:W-:Y:S01]  /*5aa0*/  IMAD.U32 R5, RZ, RZ, UR20 ;  /* 0x00000014ff057e24 */ /* 0x000fe2000f8e00ff */
[----:B------:R-:W-:Y:S01]  /*5ab0*/  USHF.R.S32.HI UR6, URZ, 0x1f, UR7 ;  /* 0x0000001f3f067899 */ /* 0x000fe20008011407 */
[----:B------:R-:W-:-:S02]  /*5ac0*/  IMAD.U32 R17, RZ, RZ, UR20 ;  /* 0x00000014ff117e24 */ /* 0x000fc4000f8e00ff */
[----:B------:R-:W-:Y:S01]  /*5ad0*/  IMAD.U32 R8, RZ, RZ, UR7 ;  /* 0x00000007ff087e24 */ /* 0x000fe2000f8e00ff */
[----:B------:R-:W-:Y:S01]  /*5ae0*/  UIMAD UR7, UR21, UR7, URZ ;  /* 0x00000007150772a4 */ /* 0x000fe2000f8e023f */
[----:B------:R-:W-:Y:S02]  /*5af0*/  IMAD.U32 R18, RZ, RZ, UR20 ;  /* 0x00000014ff127e24 */ /* 0x000fe4000f8e00ff */
[----:B------:R-:W-:Y:S01]  /*5b00*/  IMAD.WIDE.U32 R8, R8, UR11, R234 ;  /* 0x0000000b08087c25 */ /* 0x000fe2000f8e00ea */
[----:B------:R-:W-:-:S03]  /*5b10*/  UIMAD UR6, UR6, UR11, UR7 ;  /* 0x0000000b060672a4 */ /* 0x000fc6000f8e0207 */
[----:B------:R-:W-:-:S03]  /*5b20*/  IMAD.U32 R21, RZ, RZ, UR20 ;  /* 0x00000014ff157e24 */ /* 0x000fc6000f8e00ff */
[----:B------:R-:W-:Y:S02]  /*5b30*/  IADD3 R3, R9, UR6, RZ ;  /* 0x0000000609037c10 */ /* 0x000fe4000fffe0ff */
[----:B--2---:R-:W-:-:S13]  /*5b40*/  ISETP.GE.AND P1, PT, R250, c[0x0][0x220], PT ;  /* 0x00008800fa007a0c */ /* 0x004fda0003f26270 */
[----:B------:R-:W-:Y:S01]  /*5b50*/  @!P1 MOV R11, c[0x0][0x19c] ;  /* 0x00006700000b9a02 */ /* 0x000fe20000000f00 */
[----:B------:R-:W-:Y:S01]  /*5b60*/  @!P1 IMAD.MOV.U32 R16, RZ, RZ, c[0x0][0x19c] ;  /* 0x00006700ff109624 */ /* 0x000fe200078e00ff */
[-C--:B------:R-:W-:Y:S01]  /*5b70*/  @!P1 LEA R2, P3, R2, R8.reuse, 0x5 ;  /* 0x0000000802029211 */ /* 0x080fe200078628ff */
[----:B------:R-:W-:Y:S01]  /*5b80*/  @!P1 IMAD.MOV.U32 R20, RZ, RZ, c[0x0][0x19c] ;  /* 0x00006700ff149624 */ /* 0x000fe200078e00ff */
[----:B------:R-:W-:Y:S01]  /*5b90*/  @!P1 IADD3 R0, P4, R8, UR26, RZ ;  /* 0x0000001a08009c10 */ /* 0x000fe2000ff9e0ff */
[----:B------:R1:W-:Y:S01]  /*5ba0*/  @P1 STS.128 [R244+0x4000], RZ ;  /* 0x004000fff4001388 */ /* 0x0003e20000000c00 */
[----:B------:R-:W-:Y:S01]  /*5bb0*/  @!P1 LEA R5, P2, R5, R8, 0x6 ;  /* 0x0000000805059211 */ /* 0x000fe200078430ff */
[----:B------:R-:W-:Y:S01]  /*5bc0*/  @!P1 IMAD R20, R20, 0x60, RZ ;  /* 0x0000006014149824 */ /* 0x000fe200078e02ff */
[----:B------:R-:W-:Y:S01]  /*5bd0*/  @!P1 LEA.HI.X R11, R17, R3, R11, 0x5, P3 ;  /* 0x00000003110b9211 */ /* 0x000fe200018f2c0b */
[----:B------:R-:W-:Y:S01]  /*5be0*/  @!P1 IMAD.MOV.U32 R17, RZ, RZ, R3 ;  /* 0x000000ffff119224 */ /* 0x000fe200078e0003 */
[----:B------:R-:W-:-:S02]  /*5bf0*/  @!P1 IADD3.X R10, R3, UR25, RZ, P4, !PT ;  /* 0x00000019030a9c10 */ /* 0x000fc4000a7fe4ff */
[----:B------:R-:W-:Y:S02]  /*5c00*/  @!P1 LEA.HI.X R16, R18, R3, R16, 0x6, P2 ;  /* 0x0000000312109211 */ /* 0x000fe400010f3410 */
[C---:B------:R-:W-:Y:S02]  /*5c10*/  @!P1 LEA R28, P3, R5.reuse, c[0x0][0x168], 0x1 ;  /* 0x00005a00051c9a11 */ /* 0x040fe400078608ff */
[C---:B------:R-:W-:Y:S02]  /*5c20*/  @!P1 LEA R32, P4, R0.reuse, c[0x0][0x168], 0x1 ;  /* 0x00005a0000209a11 */ /* 0x040fe400078808ff */
[----:B------:R-:W-:Y:S02]  /*5c30*/  @!P1 LEA.HI.X R29, R5, c[0x0][0x16c], R16, 0x1, P3 ;  /* 0x00005b00051d9a11 */ /* 0x000fe400018f0c10 */
        /* <DEDUP_REMOVED lines=15> */
[----:B------:R-:W-:Y:S01]  /*5d30*/  @!P1 LEA R24, P4, R18, c[0x0][0x168], 0x1 ;  /* 0x00005a0012189a11 */ /* 0x000fe200078808ff */
        /* <DEDUP_REMOVED lines=58> */
.L_x_361:
[----:B------:R-:W-:Y:S05]  /*60e0*/  BSYNC B0 ;  /* 0x0000000000007941 */ /* 0x000fea0003800000 */
.L_x_360:
[----:B------:R-:W0:Y:S02]  /*60f0*/  LDGDEPBAR ;  /* 0x00000000000079af */ /* 0x000e240000000000 */
.L_x_359:
        /* <DEDUP_REMOVED lines=8> */
[----:B------:R-:W-:Y:S02]  /*6180*/  STL [R1+0xf0], R242 ;  /* 0x0000f0f201007387 */ /* 0x000fe40000100800 */
[----:B------:R-:W-:Y:S01]  /*6190*/  IMAD R235, R4, 0x2, R234 ;  /* 0x0000000204eb7824 */ /* 0x000fe200078e02ea */
        /* <DEDUP_REMOVED lines=31> */
[----:B-1----:R-:W-:Y:S01]  /*6390*/  LDSM.16.MT88.4 R28, [R233+0x8000] ;  /* 0x00800000e91c783b */ /* 0x002fe20000004200 */
        /* <DEDUP_REMOVED lines=64> */
[----:B------:R-:W-:-:S03]  /*67a0*/  FMNMX.FTZ R2, R222, R2, !PT ;  /* 0x00000002de027209 */ /* 0x000fc60007810000 */
[----:B--2---:R-:W2:Y:S01]  /*67b0*/  SHFL.BFLY PT, R8, R0, 0x2, 0x1f ;  /* 0x0c401f0000087f89 */ /* 0x004ea200000e0000 */
[----:B------:R-:W-:-:S04]  /*67c0*/  FMNMX.FTZ R2, R217, R2, !PT ;  /* 0x00000002d9027209 */ /* 0x000fc80007810000 */
[----:B------:R-:W-:Y:S02]  /*67d0*/  FMNMX.FTZ R2, R211, R2, !PT ;  /* 0x00000002d3027209 */ /* 0x000fe40007810000 */
[----:B-1----:R-:W-:Y:S02]  /*67e0*/  FMNMX.FTZ R152, R152, R5, !PT ;  /* 0x0000000598987209 */ /* 0x002fe40007810000 */
[----:B------:R-:W-:Y:S02]  /*67f0*/  FMNMX.FTZ R3, R205, R2, !PT ;  /* 0x00000002cd037209 */ /* 0x000fe40007810000 */
[----:B------:R-:W-:Y:S01]  /*6800*/  FMNMX.FTZ R2, R84, R149, !PT ;  /* 0x0000009554027209 */ /* 0x000fe20007810000 */
[----:B------:R-:W1:Y:S01]  /*6810*/  SHFL.BFLY PT, R9, R152, 0x1, 0x1f ;  /* 0x0c201f0098097f89 */ /* 0x000e6200000e0000 */
[----:B------:R-:W-:Y:S02]  /*6820*/  FMNMX.FTZ R3, R199, R3, !PT ;  /* 0x00000003c7037209 */ /* 0x000fe40007810000 */
[----:B------:R-:W-:-:S02]  /*6830*/  FMNMX.FTZ R2, R153, R2, !PT ;  /* 0x0000000299027209 */ /* 0x000fc40007810000 */
[----:B------:R-:W-:Y:S02]  /*6840*/  FMNMX.FTZ R3, R191, R3, !PT ;  /* 0x00000003bf037209 */ /* 0x000fe40007810000 */
[----:B------:R-:W-:Y:S02]  /*6850*/  FMNMX.FTZ R2, R148, R2, !PT ;  /* 0x0000000294027209 */ /* 0x000fe40007810000 */
[----:B------:R-:W-:Y:S02]  /*6860*/  FMNMX.FTZ R3, R171, R3, !PT ;  /* 0x00000003ab037209 */ /* 0x000fe40007810000 */
[----:B--2---:R-:W-:Y:S02]  /*6870*/  FMNMX.FTZ R0, R0, R8, !PT ;  /* 0x0000000800007209 */ /* 0x004fe40007810000 */
[----:B------:R-:W-:Y:S01]  /*6880*/  FMNMX.FTZ R2, R142, R2, !PT ;  /* 0x000000028e027209 */ /* 0x000fe20007810000 */
[----:B------:R-:W2:Y:S03]  /*6890*/  SHFL.BFLY PT, R5, R3, 0x2, 0x1f ;  /* 0x0c401f0003057f89 */ /* 0x000ea600000e0000 */
[----:B------:R-:W-:Y:S01]  /*68a0*/  FMNMX.FTZ R2, R140, R2, !PT ;  /* 0x000000028c027209 */ /* 0x000fe20007810000 */
[----:B------:R-:W3:Y:S03]  /*68b0*/  SHFL.BFLY PT, R150, R0, 0x1, 0x1f ;  /* 0x0c201f0000967f89 */ /* 0x000ee600000e0000 */
[----:B------:R-:W-:-:S02]  /*68c0*/  FMNMX.FTZ R2, R134, R2, !PT ;  /* 0x0000000286027209 */ /* 0x000fc40007810000 */
[----:B-1----:R-:W-:Y:S02]  /*68d0*/  FMNMX.FTZ R152, R152, R9, !PT ;  /* 0x0000000998987209 */ /* 0x002fe40007810000 */
[----:B------:R-:W-:Y:S02]  /*68e0*/  FMNMX.FTZ R2, R135, R2, !PT ;  /* 0x0000000287027209 */ /* 0x000fe40007810000 */
[C---:B------:R-:W-:Y:S01]  /*68f0*/  FSETP.NEU.FTZ.AND P1, PT, R152.reuse, -INF , PT ;  /* 0xff8000009800780b */ /* 0x040fe20003f3d000 */
[----:B------:R-:W-:Y:S01]  /*6900*/  FMUL.FTZ R8, R152, c[0x0][0x23c] ;  /* 0x00008f0098087a20 */ /* 0x000fe20000410000 */
[----:B------:R-:W-:Y:S01]  /*6910*/  FMNMX.FTZ R2, R156, R2, !PT ;  /* 0x000000029c027209 */ /* 0x000fe20007810000 */
[----:B------:R-:W-:Y:S03]  /*6920*/  STL [R1+0xfc], R152 ;  /* 0x0000fc9801007387 */ /* 0x000fe60000100800 */
[----:B------:R-:W-:-:S02]  /*6930*/  FMNMX.FTZ R2, R159, R2, !PT ;  /* 0x000000029f027209 */ /* 0x000fc40007810000 */
[----:B------:R-:W-:Y:S02]  /*6940*/  FSEL R8, R8, RZ, P1 ;  /* 0x000000ff08087208 */ /* 0x000fe40000800000 */
[----:B------:R-:W-:Y:S02]  /*6950*/  FMNMX.FTZ R2, R145, R2, !PT ;  /* 0x0000000291027209 */ /* 0x000fe40007810000 */
[----:B--2---:R-:W-:Y:S01]  /*6960*/  FMNMX.FTZ R3, R3, R5, !PT ;  /* 0x0000000503037209 */ /* 0x004fe20007810000 */
[--C-:B------:R-:W-:Y:S01]  /*6970*/  FFMA.FTZ R5, R35, c[0x0][0x23c], -R8.reuse ;  /* 0x00008f0023057a23 */ /* 0x100fe20000010808 */
[----:B---3--:R-:W-:Y:S02]  /*6980*/  FMNMX.FTZ R150, R0, R150, !PT ;  /* 0x0000009600967209 */ /* 0x008fe40007810000 */
[----:B------:R-:W-:Y:S01]  /*6990*/  FMNMX.FTZ R0, R144, R2, !PT ;  /* 0x0000000290007209 */ /* 0x000fe20007810000 */
[----:B------:R1:W-:Y:S01]  /*69a0*/  MUFU.EX2 R11, R5 ;  /* 0x00000005000b7308 */ /* 0x0003e20000000800 */
[----:B------:R-:W-:Y:S01]  /*69b0*/  FSETP.NEU.FTZ.AND P1, PT, R150, -INF , PT ;  /* 0xff8000009600780b */ /* 0x000fe20003f3d000 */
[----:B------:R-:W-:Y:S01]  /*69c0*/  FFMA.FTZ R2, R55, c[0x0][0x23c], -R8 ;  /* 0x00008f0037027a23 */ /* 0x000fe20000010808 */
[----:B------:R-:W-:Y:S01]  /*69d0*/  FMNMX.FTZ R0, R164, R0, !PT ;  /* 0x00000000a4007209 */ /* 0x000fe20007810000 */
[----:B------:R-:W2:Y:S03]  /*69e0*/  SHFL.BFLY PT, R9, R3, 0x1, 0x1f ;  /* 0x0c201f0003097f89 */ /* 0x000ea600000e0000 */
[----:B------:R-:W-:Y:S01]  /*69f0*/  FMNMX.FTZ R0, R174, R0, !PT ;  /* 0x00000000ae007209 */ /* 0x000fe20007810000 */
[----:B------:R3:W-:Y:S01]  /*6a00*/  MUFU.EX2 R10, R2 ;  /* 0x00000002000a7308 */ /* 0x0007e20000000800 */
[----:B------:R-:W-:Y:S02]  /*6a10*/  STL [R1+0x100], R150 ;  /* 0x0001009601007387 */ /* 0x000fe40000100800 */
[----:B------:R-:W-:-:S04]  /*6a20*/  FMNMX.FTZ R0, R167, R0, !PT ;  /* 0x00000000a7007209 */ /* 0x000fc80007810000 */
[----:B------:R-:W-:Y:S01]  /*6a30*/  FMNMX.FTZ R0, R165, R0, !PT ;  /* 0x00000000a5007209 */ /* 0x000fe20007810000 */
[----:B-1----:R-:W-:-:S03]  /*6a40*/  FMUL.FTZ R5, R150, c[0x0][0x23c] ;  /* 0x00008f0096057a20 */ /* 0x002fc60000410000 */
[----:B------:R-:W-:Y:S02]  /*6a50*/  FMNMX.FTZ R0, R189, R0, !PT ;  /* 0x00000000bd007209 */ /* 0x000fe40007810000 */
[----:B------:R-:W-:-:S05]  /*6a60*/  FSEL R5, R5, RZ, P1 ;  /* 0x000000ff05057208 */ /* 0x000fca0000800000 */
[--C-:B---3--:R-:W-:Y:S01]  /*6a70*/  FFMA.FTZ R2, R34, c[0x0][0x23c], -R5.reuse ;  /* 0x00008f0022027a23 */ /* 0x108fe20000010805 */
[----:B--2---:R-:W-:Y:S01]  /*6a80*/  FMNMX.FTZ R3, R3, R9, !PT ;  /* 0x0000000903037209 */ /* 0x004fe20007810000 */
[----:B------:R-:W-:Y:S02]  /*6a90*/  FFMA.FTZ R9, R52, c[0x0][0x23c], -R5 ;  /* 0x00008f0034097a23 */ /* 0x000fe40000010805 */
[----:B------:R1:W-:Y:S01]  /*6aa0*/  MUFU.EX2 R249, R2 ;  /* 0x0000000200f97308 */ /* 0x0003e20000000800 */
[----:B------:R-:W-:-:S07]  /*6ab0*/  FSETP.NEU.FTZ.AND P1, PT, R3, -INF , PT ;  /* 0xff8000000300780b */ /* 0x000fce0003f3d000 */
[----:B------:R-:W-:Y:S01]  /*6ac0*/  MUFU.EX2 R203, R9 ;  /* 0x0000000900cb7308 */ /* 0x000fe20000000800 */
[----:B-1----:R-:W-:-:S07]  /*6ad0*/  FFMA.FTZ R2, R53, c[0x0][0x23c], -R5 ;  /* 0x00008f0035027a23 */ /* 0x002fce0000010805 */
[----:B------:R1:W2:Y:S02]  /*6ae0*/  MUFU.EX2 R252, R2 ;  /* 0x0000000200fc7308 */ /* 0x0002a40000000800 */
[----:B-1----:R-:W-:Y:S01]  /*6af0*/  FMNMX.FTZ R2, R195, R0, !PT ;  /* 0x00000000c3027209 */ /* 0x002fe20007810000 */
[----:B------:R-:W-:Y:S01]  /*6b00*/  FFMA.FTZ R0, R54, c[0x0][0x23c], -R5 ;  /* 0x00008f0036007a23 */ /* 0x000fe20000010805 */
[----:B--2---:R-:W-:Y:S01]  /*6b10*/  F2FP.BF16.PACK_AB R16, R252, R249 ;  /* 0x000000f9fc10723e */ /* 0x004fe200000010ff */
[----:B------:R-:W-:Y:S01]  /*6b20*/  LDSM.16.MT88.4 R52, [R234+0x8000] ;  /* 0x00800000ea34783b */ /* 0x000fe20000004200 */
[----:B------:R-:W-:Y:S02]  /*6b30*/  FMNMX.FTZ R2, R193, R2, !PT ;  /* 0x00000002c1027209 */ /* 0x000fe40007810000 */
[----:B------:R1:W2:Y:S02]  /*6b40*/  MUFU.EX2 R17, R0 ;  /* 0x0000000000117308 */ /* 0x0002a40000000800 */
[----:B-1----:R-:W-:Y:S01]  /*6b50*/  FMNMX.FTZ R0, R190, R2, !PT ;  /* 0x00000002be007209 */ /* 0x002fe20007810000 */
[----:B------:R-:W-:Y:S01]  /*6b60*/  FMUL.FTZ R2, R3, c[0x0][0x23c] ;  /* 0x00008f0003027a20 */ /* 0x000fe20000410000 */
[----:B--2---:R1:W-:Y:S01]  /*6b70*/  STL [R1+0x84], R17 ;  /* 0x0000841101007387 */ /* 0x0043e20000100800 */
[----:B------:R-:W-:-:S02]  /*6b80*/  F2FP.BF16.PACK_AB R18, R203, R17 ;  /* 0x00000011cb12723e */ /* 0x000fc400000010ff */
[----:B------:R-:W-:Y:S01]  /*6b90*/  FMNMX.FTZ R0, R245, R0, !PT ;  /* 0x00000000f5007209 */ /* 0x000fe20007810000 */
[----:B------:R-:W-:Y:S01]  /*6ba0*/  STL [R1+0x104], R3 ;  /* 0x0001040301007387 */ /* 0x000fe20000100800 */
[----:B------:R-:W-:Y:S02]  /*6bb0*/  FSEL R2, R2, RZ, P1 ;  /* 0x000000ff02027208 */ /* 0x000fe40000800000 */
[----:B------:R-:W-:-:S03]  /*6bc0*/  FMNMX.FTZ R0, R231, R0, !PT ;  /* 0x00000000e7007209 */ /* 0x000fc60007810000 */
[--C-:B------:R-:W-:Y:S01]  /*6bd0*/  FFMA.FTZ R7, R56, c[0x0][0x23c], -R2.reuse ;  /* 0x00008f0038077a23 */ /* 0x100fe20000010802 */
[----:B------:R-:W-:Y:S01]  /*6be0*/  FMNMX.FTZ R0, R228, R0, !PT ;  /* 0x00000000e4007209 */ /* 0x000fe20007810000 */
[----:B------:R-:W-:Y:S02]  /*6bf0*/  FFMA.FTZ R9, R36, c[0x0][0x23c], -R2 ;  /* 0x00008f0024097a23 */ /* 0x000fe40000010802 */
[----:B------:R2:W-:Y:S01]  /*6c00*/  MUFU.EX2 R250, R7 ;  /* 0x0000000700fa7308 */ /* 0x0005e20000000800 */
[----:B------:R-:W-:-:S04]  /*6c10*/  FMNMX.FTZ R0, R227, R0, !PT ;  /* 0x00000000e3007209 */ /* 0x000fc80007810000 */
[----:B------:R-:W-:-:S03]  /*6c20*/  FMNMX.FTZ R0, R221, R0, !PT ;  /* 0x00000000dd007209 */ /* 0x000fc60007810000 */
[----:B------:R-:W1:Y:S01]  /*6c30*/  MUFU.EX2 R251, R9 ;  /* 0x0000000900fb7308 */ /* 0x000e620000000800 */
[----:B------:R-:W-:-:S04]  /*6c40*/  FMNMX.FTZ R0, R218, R0, !PT ;  /* 0x00000000da007209 */ /* 0x000fc80007810000 */
[----:B------:R-:W-:Y:S01]  /*6c50*/  FMNMX.FTZ R0, R213, R0, !PT ;  /* 0x00000000d5007209 */ /* 0x000fe20007810000 */
[----:B--2---:R-:W-:-:S03]  /*6c60*/  FFMA.FTZ R7, R58, c[0x0][0x23c], -R2 ;  /* 0x00008f003a077a23 */ /* 0x004fc60000010802 */
[----:B------:R-:W-:Y:S01]  /*6c70*/  FMNMX.FTZ R6, R206, R0, !PT ;  /* 0x00000000ce067209 */ /* 0x000fe20007810000 */
[----:B------:R-:W-:Y:S01]  /*6c80*/  FFMA.FTZ R0, R57, c[0x0][0x23c], -R2 ;  /* 0x00008f0039007a23 */ /* 0x000fe20000010802 */
[----:B------:R-:W2:Y:S02]  /*6c90*/  MUFU.EX2 R19, R7 ;  /* 0x0000000700137308 */ /* 0x000ea40000000800 */
[----:B------:R-:W-:Y:S01]  /*6ca0*/  FMNMX.FTZ R4, R197, R6, !PT ;  /* 0x00000006c5047209 */ /* 0x000fe20007810000 */
[----:B------:R-:W-:Y:S01]  /*6cb0*/  LDSM.16.MT88.4 R56, [R235+0x8000] ;  /* 0x00800000eb38783b */ /* 0x000fe20000004200 */
[----:B-1----:R-:W-:-:S04]  /*6cc0*/  F2FP.BF16.PACK_AB R17, R250, R251 ;  /* 0x000000fbfa11723e */ /* 0x002fc800000010ff */
[----:B------:R1:W3:Y:S01]  /*6cd0*/  MUFU.EX2 R202, R0 ;  /* 0x0000000000ca7308 */ /* 0x0002e20000000800 */
[----:B--2---:R3:W-:Y:S01]  /*6ce0*/  STL [R1+0x74], R19 ;  /* 0x0000741301007387 */ /* 0x0047e20000100800 */
[----:B-1----:R-:W-:Y:S01]  /*6cf0*/  FMNMX.FTZ R0, R187, R4, !PT ;  /* 0x00000004bb007209 */ /* 0x002fe20007810000 */
[----:B------:R-:W-:-:S03]  /*6d00*/  FFMA.FTZ R4, R67, c[0x0][0x23c], -R5 ;  /* 0x00008f0043047a23 */ /* 0x000fc60000010805 */
[----:B------:R-:W-:Y:S02]  /*6d10*/  FMNMX.FTZ R0, R184, R0, !PT ;  /* 0x00000000b8007209 */ /* 0x000fe40007810000 */
[----:B------:R1:W-:Y:S02]  /*6d20*/  MUFU.EX2 R244, R4 ;  /* 0x0000000400f47308 */ /* 0x0003e40000000800 */
[----:B------:R-:W-:-:S05]  /*6d30*/  FMNMX.FTZ R0, R168, R0, !PT ;  /* 0x00000000a8007209 */ /* 0x000fca0007810000 */
[----:B------:R-:W2:Y:S01]  /*6d40*/  SHFL.BFLY PT, R6, R0, 0x2, 0x1f ;  /* 0x0c401f0000067f89 */ /* 0x000ea200000e0000 */
[----:B---3--:R-:W-:Y:S01]  /*6d50*/  F2FP.BF16.PACK_AB R19, R202, R19 ;  /* 0x00000013ca13723e */ /* 0x008fe200000010ff */
[----:B-1----:R-:W-:Y:S02]  /*6d60*/  FFMA.FTZ R4, R65, c[0x0][0x23c], -R5 ;  /* 0x00008f0041047a23 */ /* 0x002fe40000010805 */
[----:B------:R-:W-:Y:S04]  /*6d70*/  LDSM.16.MT88.4 R64, [R234+0x8800] ;  /* 0x00880000ea40783b */ /* 0x000fe80000004200 */
[C---:B------:R-:W-:Y:S01]  /*6d80*/  HMMA.16816.F32.BF16 R48, R16.reuse, R28, RZ ;  /* 0x0000001c1030723c */ /* 0x040fe200000418ff */
[----:B------:R1:W3:Y:S07]  /*6d90*/  MUFU.EX2 R247, R4 ;  /* 0x0000000400f77308 */ /* 0x0002ee0000000800 */
[----:B------:R-:W-:Y:S01]  /*6da0*/  HMMA.16816.F32.BF16 R76, R16, R44, RZ ;  /* 0x0000002c104c723c */ /* 0x000fe200000418ff */
[----:B--2---:R-:W-:-:S07]  /*6db0*/  FMNMX.FTZ R0, R0, R6, !PT ;  /* 0x0000000600007209 */ /* 0x004fce0007810000 */
[C---:B------:R-:W-:Y:S01]  /*6dc0*/  HMMA.16816.F32.BF16 R72, R16.reuse, R52, RZ ;  /* 0x000000341048723c */ /* 0x040fe200000418ff */
[--C-:B-1----:R-:W-:Y:S01]  /*6dd0*/  FFMA.FTZ R4, R63, c[0x0][0x23c], -R5.reuse ;  /* 0x00008f003f047a23 */ /* 0x102fe20000010805 */
[----:B---3--:R-:W-:Y:S01]  /*6de0*/  F2FP.BF16.PACK_AB R20, R247, R244 ;  /* 0x000000f4f714723e */ /* 0x008fe200000010ff */
[----:B------:R-:W1:Y:S02]  /*6df0*/  SHFL.BFLY PT, R6, R0, 0x1, 0x1f ;  /* 0x0c201f0000067f89 */ /* 0x000e6400000e0000 */
[----:B------:R2:W3:Y:S03]  /*6e00*/  MUFU.EX2 R12, R4 ;  /* 0x00000004000c7308 */ /* 0x0004e60000000800 */
[C---:B------:R-:W-:Y:S08]  /*6e10*/  HMMA.16816.F32.BF16 R24, R16.reuse, R56, RZ ;  /* 0x000000381018723c */ /* 0x040ff000000418ff */
[C---:B------:R-:W-:Y:S01]  /*6e20*/  HMMA.16816.F32.BF16 R40, R16.reuse, R30, RZ ;  /* 0x0000001e1028723c */ /* 0x040fe200000418ff */
[----:B--2---:R-:W-:Y:S01]  /*6e30*/  FFMA.FTZ R4, R61, c[0x0][0x23c], -R5 ;  /* 0x00008f003d047a23 */ /* 0x004fe20000010805 */
[----:B---3--:R-:W-:Y:S06]  /*6e40*/  STL [R1+0xac], R12 ;  /* 0x0000ac0c01007387 */ /* 0x008fec0000100800 */
[----:B------:R-:W-:Y:S01]  /*6e50*/  HMMA.16816.F32.BF16 R36, R16, R46, RZ ;  /* 0x0000002e1024723c */ /* 0x000fe200000418ff */
[----:B------:R2:W-:Y:S01]  /*6e60*/  MUFU.EX2 R7, R4 ;  /* 0x0000000400077308 */ /* 0x0005e20000000800 */
[----:B------:R-:W-:Y:S01]  /*6e70*/  LDSM.16.MT88.4 R60, [R236+0x8800] ;  /* 0x00880000ec3c783b */ /* 0x000fe20000004200 */
[----:B-1----:R-:W-:-:S05]  /*6e80*/  FMNMX.FTZ R151, R0, R6, !PT ;  /* 0x0000000600977209 */ /* 0x002fca0007810000 */
[----:B------:R-:W-:Y:S01]  /*6e90*/  HMMA.16816.F32.BF16 R32, R16, R54, RZ ;  /* 0x000000361020723c */ /* 0x000fe200000418ff */
[----:B--2---:R-:W-:-:S04]  /*6ea0*/  FFMA.FTZ R4, R69, c[0x0][0x23c], -R2 ;  /* 0x00008f0045047a23 */ /* 0x004fc80000010802 */
[----:B------:R1:W-:Y:S02]  /*6eb0*/  MUFU.EX2 R243, R4 ;  /* 0x0000000400f37308 */ /* 0x0003e40000000800 */
[--C-:B-1----:R-:W-:Y:S01]  /*6ec0*/  FFMA.FTZ R4, R68, c[0x0][0x23c], -R2.reuse ;  /* 0x00008f0044047a23 */ /* 0x102fe20000010802 */
[C---:B------:R-:W-:Y:S01]  /*6ed0*/  FSETP.NEU.FTZ.AND P1, PT, R151.reuse, -INF , PT ;  /* 0xff8000009700780b */ /* 0x040fe20003f3d000 */
[----:B------:R-:W-:Y:S01]  /*6ee0*/  FMUL.FTZ R0, R151, c[0x0][0x23c] ;  /* 0x00008f0097007a20 */ /* 0x000fe20000410000 */
[----:B------:R-:W-:Y:S03]  /*6ef0*/  HMMA.16816.F32.BF16 R16, R16, R58, RZ ;  /* 0x0000003a1010723c */ /* 0x000fe600000418ff */
[----:B------:R1:W2:Y:S01]  /*6f00*/  MUFU.EX2 R13, R4 ;  /* 0x00000004000d7308 */ /* 0x0002a20000000800 */
[----:B------:R-:W3:Y:S01]  /*6f10*/  LDSM.16.MT88.4 R68, [R233+0x8800] ;  /* 0x00880000e944783b */ /* 0x000ee20000004200 */
[----:B-1----:R-:W-:-:S03]  /*6f20*/  FFMA.FTZ R4, R81, c[0x0][0x23c], -R2 ;  /* 0x00008f0051047a23 */ /* 0x002fc60000010802 */
[----:B--2---:R-:W-:Y:S03]  /*6f30*/  STL [R1+0xa8], R13 ;  /* 0x0000a80d01007387 */ /* 0x004fe60000100800 */
[----:B------:R1:W-:Y:S02]  /*6f40*/  MUFU.EX2 R241, R4 ;  /* 0x0000000400f17308 */ /* 0x0003e40000000800 */
[----:B-1----:R-:W-:Y:S01]  /*6f50*/  FFMA.FTZ R4, R80, c[0x0][0x23c], -R2 ;  /* 0x00008f0050047a23 */ /* 0x002fe20000010802 */
[----:B------:R-:W-:Y:S01]  /*6f60*/  FSEL R0, R0, RZ, P1 ;  /* 0x000000ff00007208 */ /* 0x000fe20000800000 */
[----:B------:R-:W1:Y:S04]  /*6f70*/  LDSM.16.MT88.4 R80, [R235+0x8800] ;  /* 0x00880000eb50783b */ /* 0x000e680000004200 */
[----:B------:R2:W4:Y:S02]  /*6f80*/  MUFU.EX2 R9, R4 ;  /* 0x0000000400097308 */ /* 0x0005240000000800 */
[--C-:B--2---:R-:W-:Y:S01]  /*6f90*/  FFMA.FTZ R4, R95, c[0x0][0x23c], -R8.reuse ;  /* 0x00008f005f047a23 */ /* 0x104fe20000010808 */
[----:B----4-:R-:W-:Y:S05]  /*6fa0*/  STL [R1+0xb0], R9 ;  /* 0x0000b00901007387 */ /* 0x010fea0000100800 */
[----:B------:R-:W2:Y:S02]  /*6fb0*/  MUFU.EX2 R3, R4 ;  /* 0x0000000400037308 */ /* 0x000ea40000000800 */
[----:B--2---:R2:W-:Y:S01]  /*6fc0*/  STL [R1+0x6c], R3 ;  /* 0x00006c0301007387 */ /* 0x0045e20000100800 */
[----:B------:R-:W-:-:S03]  /*6fd0*/  FFMA.FTZ R4, R93, c[0x0][0x23c], -R8 ;  /* 0x00008f005d047a23 */ /* 0x000fc60000010808 */
[----:B------:R4:W-:Y:S02]  /*6fe0*/  STL [R1+0x108], R244 ;  /* 0x000108f401007387 */ /* 0x0009e40000100800 */
[----:B--2---:R2:W-:Y:S02]  /*6ff0*/  MUFU.EX2 R3, R4 ;  /* 0x0000000400037308 */ /* 0x0045e40000000800 */
[----:B----4-:R-:W4:Y:S01]  /*7000*/  LDL.LU R244, [R1+0x6c] ;  /* 0x00006c0001f47983 */ /* 0x010f220000300800 */
[----:B------:R-:W-:Y:S02]  /*7010*/  F2FP.BF16.PACK_AB R21, R13, R243 ;  /* 0x000000f30d15723e */ /* 0x000fe400000010ff */
[----:B------:R-:W-:Y:S01]  /*7020*/  F2FP.BF16.PACK_AB R22, R7, R12 ;  /* 0x0000000c0716723e */ /* 0x000fe200000010ff */
[----:B------:R-:W-:Y:S01]  /*7030*/  STL [R1+0x10c], R243 ;  /* 0x00010cf301007387 */ /* 0x000fe20000100800 */
[----:B------:R-:W-:-:S03]  /*7040*/  F2FP.BF16.PACK_AB R23, R9, R241 ;  /* 0x000000f10917723e */ /* 0x000fc600000010ff */
[----:B------:R-:W-:Y:S01]  /*7050*/  STL [R1+0x110], R241 ;  /* 0x000110f101007387 */ /* 0x000fe20000100800 */
[----:B--2---:R-:W-:-:S03]  /*7060*/  FFMA.FTZ R4, R94, c[0x0][0x23c], -R8 ;  /* 0x00008f005e047a23 */ /* 0x004fc60000010808 */
[----:B------:R2:W-:Y:S01]  /*7070*/  STL [R1+0x114], R151 ;  /* 0x0001149701007387 */ /* 0x0005e20000100800 */
[C---:B---3--:R-:W-:Y:S01]  /*7080*/  HMMA.16816.F32.BF16 R108, R20.reuse, R68, R48 ;  /* 0x00000044146c723c */ /* 0x048fe20000041830 */
[----:B------:R3:W-:Y:S07]  /*7090*/  MUFU.EX2 R201, R4 ;  /* 0x0000000400c97308 */ /* 0x0007ee0000000800 */
[C---:B------:R-:W-:Y:S08]  /*70a0*/  HMMA.16816.F32.BF16 R88, R20.reuse, R60, R76 ;  /* 0x0000003c1458723c */ /* 0x040ff0000004184c */
[----:B------:R-:W-:Y:S01]  /*70b0*/  HMMA.16816.F32.BF16 R76, R20, R70, R40 ;  /* 0x00000046144c723c */ /* 0x000fe20000041828 */
[----:B---3--:R-:W-:-:S04]  /*70c0*/  FFMA.FTZ R4, R92, c[0x0][0x23c], -R8 ;  /* 0x00008f005c047a23 */ /* 0x008fc80000010808 */
[----:B------:R3:W-:Y:S03]  /*70d0*/  MUFU.EX2 R242, R4 ;  /* 0x0000000400f27308 */ /* 0x0007e60000000800 */
[C---:B------:R-:W-:Y:S08]  /*70e0*/  HMMA.16816.F32.BF16 R92, R20.reuse, R62, R36 ;  /* 0x0000003e145c723c */ /* 0x040ff00000041824 */
[----:B------:R-:W-:Y:S01]  /*70f0*/  HMMA.16816.F32.BF16 R96, R20, R64, R72 ;  /* 0x000000401460723c */ /* 0x000fe20000041848 */
[----:B---3--:R-:W-:-:S07]  /*7100*/  FFMA.FTZ R4, R84, c[0x0][0x23c], -R0 ;  /* 0x00008f0054047a23 */ /* 0x008fce0000010800 */
[C---:B-1----:R-:W-:Y:S01]  /*7110*/  HMMA.16816.F32.BF16 R120, R20.reuse, R80, R24 ;  /* 0x000000501478723c */ /* 0x042fe20000041818 */
[----:B--2---:R1:W-:Y:S07]  /*7120*/  MUFU.EX2 R151, R4 ;  /* 0x0000000400977308 */ /* 0x0043ee0000000800 */
[----:B------:R-:W-:Y:S01]  /*7130*/  HMMA.16816.F32.BF16 R100, R20, R66, R32 ;  /* 0x000000421464723c */ /* 0x000fe20000041820 */
[----:B-1----:R-:W-:-:S04]  /*7140*/  FFMA.FTZ R4, R149, c[0x0][0x23c], -R0 ;  /* 0x00008f0095047a23 */ /* 0x002fc80000010800 */
[----:B------:R1:W2:Y:S02]  /*7150*/  MUFU.EX2 R6, R4 ;  /* 0x0000000400067308 */ /* 0x0002a40000000800 */
[--C-:B-1----:R-:W-:Y:S01]  /*7160*/  FFMA.FTZ R4, R153, c[0x0][0x23c], -R0.reuse ;  /* 0x00008f0099047a23 */ /* 0x102fe20000010800 */
[----:B--2---:R1:W-:Y:S05]  /*7170*/  STL [R1+0x28], R6 ;  /* 0x0000280601007387 */ /* 0x0043ea0000100800 */
[----:B------:R2:W-:Y:S02]  /*7180*/  MUFU.EX2 R112, R4 ;  /* 0x0000000400707308 */ /* 0x0005e40000000800 */
[----:B--2---:R-:W-:-:S06]  /*7190*/  FFMA.FTZ R4, R148, c[0x0][0x23c], -R0 ;  /* 0x00008f0094047a23 */ /* 0x004fcc0000010800 */
[----:B------:R2:W3:Y:S02]  /*71a0*/  MUFU.EX2 R150, R4 ;  /* 0x0000000400967308 */ /* 0x0004e40000000800 */
[----:B--2---:R-:W-:-:S06]  /*71b0*/  FFMA.FTZ R4, R105, c[0x0][0x23c], -R8 ;  /* 0x00008f0069047a23 */ /* 0x004fcc0000010808 */
[----:B------:R2:W-:Y:S02]  /*71c0*/  MUFU.EX2 R248, R4 ;  /* 0x0000000400f87308 */ /* 0x0005e40000000800 */
[----:B--2---:R-:W-:Y:S02]  /*71d0*/  FFMA.FTZ R4, R104, c[0x0][0x23c], -R8 ;  /* 0x00008f0068047a23 */ /* 0x004fe40000010808 */
[----:B------:R-:W-:Y:S04]  /*71e0*/  HMMA.16816.F32.BF16 R104, R20, R82, R16 ;  /* 0x000000521468723c */ /* 0x000fe80000041810 */
[----:B------:R2:W-:Y:S03]  /*71f0*/  MUFU.EX2 R200, R4 ;  /* 0x0000000400c87308 */ /* 0x0005e60000000800 */
[----:B------:R-:W-:-:S02]  /*7200*/  F2FP.BF16.PACK_AB R17, R6, R151 ;  /* 0x000000970611723e */ /* 0x000fc400000010ff */
[----:B------:R-:W-:Y:S02]  /*7210*/  F2FP.BF16.PACK_AB R16, R10, R11 ;  /* 0x0000000b0a10723e */ /* 0x000fe400000010ff */
[----:B---3--:R-:W-:Y:S01]  /*7220*/  F2FP.BF16.PACK_AB R19, R150, R112 ;  /* 0x000000709613723e */ /* 0x008fe200000010ff */
        /* <DEDUP_REMOVED lines=8> */
[----:B--2---:R-:W-:Y:S01]  /*72b0*/  FFMA.FTZ R4, R158, c[0x0][0x23c], -R8 ;  /* 0x00008f009e047a23 */ /* 0x004fe20000010808 */
[----:B------:R-:W-:-:S05]  /*72c0*/  MOV R158, R112 ;  /* 0x00000070009e7202 */ /* 0x000fca0000000f00 */
[----:B-1----:R1:W2:Y:S02]  /*72d0*/  MUFU.EX2 R6, R4 ;  /* 0x0000000400067308 */ /* 0x0022a40000000800 */
[----:B-1----:R-:W-:Y:S01]  /*72e0*/  FFMA.FTZ R4, R154, c[0x0][0x23c], -R8 ;  /* 0x00008f009a047a23 */ /* 0x002fe20000010808 */
[----:B--2---:R-:W-:-:S05]  /*72f0*/  MOV R154, R6 ;  /* 0x00000006009a7202 */ /* 0x004fca0000000f00 */
[----:B------:R1:W-:Y:S02]  /*7300*/  MUFU.EX2 R9, R4 ;  /* 0x0000000400097308 */ /* 0x0003e40000000800 */
[----:B-1----:R-:W-:-:S06]  /*7310*/  FFMA.FTZ R4, R138, c[0x0][0x23c], -R8 ;  /* 0x00008f008a047a23 */ /* 0x002fcc0000010808 */
[----:B------:R1:W-:Y:S01]  /*7320*/  MUFU.EX2 R238, R4 ;  /* 0x0000000400ee7308 */ /* 0x0003e20000000800 */
[----:B----4-:R-:W-:-:S07]  /*7330*/  F2FP.BF16.PACK_AB R18, R3, R244 ;  /* 0x000000f40312723e */ /* 0x010fce00000010ff */
[----:B------:R-:W-:Y:S01]  /*7340*/  HMMA.16816.F32.BF16 R48, R16, R28, RZ ;  /* 0x0000001c1030723c */ /* 0x000fe200000418ff */
[----:B-1----:R-:W-:-:S07]  /*7350*/  FFMA.FTZ R4, R133, c[0x0][0x23c], -R8 ;  /* 0x00008f0085047a23 */ /* 0x002fce0000010808 */
[C---:B------:R-:W-:Y:S01]  /*7360*/  HMMA.16816.F32.BF16 R40, R16.reuse, R30, RZ ;  /* 0x0000001e1028723c */ /* 0x040fe200000418ff */
[----:B------:R1:W-:Y:S07]  /*7370*/  MUFU.EX2 R14, R4 ;  /* 0x00000004000e7308 */ /* 0x0003ee0000000800 */
[C---:B------:R-:W-:Y:S08]  /*7380*/  HMMA.16816.F32.BF16 R36, R16.reuse, R44, RZ ;  /* 0x0000002c1024723c */ /* 0x040ff000000418ff */
[----:B------:R-:W-:Y:S01]  /*7390*/  HMMA.16816.F32.BF16 R32, R16, R46, RZ ;  /* 0x0000002e1020723c */ /* 0x000fe200000418ff */
[----:B-1----:R-:W-:-:S04]  /*73a0*/  FFMA.FTZ R4, R156, c[0x0][0x23c], -R0 ;  /* 0x00008f009c047a23 */ /* 0x002fc80000010800 */
[----:B------:R1:W-:Y:S03]  /*73b0*/  MUFU.EX2 R156, R4 ;  /* 0x00000004009c7308 */ /* 0x0003e60000000800 */
[C---:B------:R-:W-:Y:S08]  /*73c0*/  HMMA.16816.F32.BF16 R28, R16.reuse, R52, RZ ;  /* 0x00000034101c723c */ /* 0x040ff000000418ff */
[----:B------:R-:W-:Y:S01]  /*73d0*/  HMMA.16816.F32.BF16 R20, R16, R56, RZ ;  /* 0x000000381014723c */ /* 0x000fe200000418ff */
[----:B-1----:R-:W-:Y:S01]  /*73e0*/  FFMA.FTZ R4, R155, c[0x0][0x23c], -R5 ;  /* 0x00008f009b047a23 */ /* 0x002fe20000010805 */
[----:B------:R-:W-:-:S06]  /*73f0*/  MOV R155, R251 ;  /* 0x000000fb009b7202 */ /* 0x000fcc0000000f00 */
[C---:B------:R-:W-:Y:S01]  /*7400*/  HMMA.16816.F32.BF16 R24, R16.reuse, R54, RZ ;  /* 0x000000361018723c */ /* 0x040fe200000418ff */
[----:B------:R1:W-:Y:S07]  /*7410*/  MUFU.EX2 R243, R4 ;  /* 0x0000000400f37308 */ /* 0x0003ee0000000800 */
[----:B------:R-:W-:Y:S07]  /*7420*/  HMMA.16816.F32.BF16 R44, R16, R58, RZ ;  /* 0x0000003a102c723c */ /* 0x000fee00000418ff */
[----:B------:R-:W-:Y:S01]  /*7430*/  F2FP.BF16.PACK_AB R16, R242, R201 ;  /* 0x000000c9f210723e */ /* 0x000fe200000010ff */
[----:B-1----:R-:W-:Y:S01]  /*7440*/  FFMA.FTZ R4, R141, c[0x0][0x23c], -R5 ;  /* 0x00008f008d047a23 */ /* 0x002fe20000010805 */
[----:B------:R-:W-:-:S02]  /*7450*/  F2FP.BF16.PACK_AB R17, R140, R142 ;  /* 0x0000008e8c11723e */ /* 0x000fc400000010ff */
[----:B------:R-:W-:Y:S01]  /*7460*/  F2FP.BF16.PACK_AB R18, R200, R248 ;  /* 0x000000f8c812723e */ /* 0x000fe200000010ff */
[----:B------:R1:W2:Y:S01]  /*7470*/  MUFU.EX2 R149, R4 ;  /* 0x0000000400957308 */ /* 0x0002a20000000800 */
[----:B------:R-:W-:-:S07]  /*7480*/  F2FP.BF16.PACK_AB R19, R240, R153 ;  /* 0x00000099f013723e */ /* 0x000fce00000010ff */
[----:B------:R-:W-:Y:S01]  /*7490*/  HMMA.16816.F32.BF16 R56, R16, R68, R48 ;  /* 0x000000441038723c */ /* 0x000fe20000041830 */
[----:B-1----:R-:W-:-:S07]  /*74a0*/  FFMA.FTZ R4, R136, c[0x0][0x23c], -R5 ;  /* 0x00008f0088047a23 */ /* 0x002fce0000010805 */
[C---:B------:R-:W-:Y:S01]  /*74b0*/  HMMA.16816.F32.BF16 R48, R16.reuse, R60, R36 ;  /* 0x0000003c1030723c */ /* 0x040fe20000041824 */
[----:B------:R1:W-:Y:S07]  /*74c0*/  MUFU.EX2 R232, R4 ;  /* 0x0000000400e87308 */ /* 0x0003ee0000000800 */
[C---:B------:R-:W-:Y:S08]  /*74d0*/  HMMA.16816.F32.BF16 R68, R16.reuse, R70, R40 ;  /* 0x000000461044723c */ /* 0x040ff00000041828 */
[----:B------:R-:W-:Y:S01]  /*74e0*/  HMMA.16816.F32.BF16 R52, R16, R64, R28 ;  /* 0x000000401034723c */ /* 0x000fe2000004181c */
[----:B------:R-:W3:Y:S01]  /*74f0*/  LDSM.16.MT88.4 R28, [R233+0x9000] ;  /* 0x00900000e91c783b */ /* 0x000ee20000004200 */
[----:B-1----:R-:W-:-:S04]  /*7500*/  FFMA.FTZ R4, R132, c[0x0][0x23c], -R5 ;  /* 0x00008f0084047a23 */ /* 0x002fc80000010805 */
[----:B------:R1:W4:Y:S02]  /*7510*/  MUFU.EX2 R12, R4 ;  /* 0x00000004000c7308 */ /* 0x0003240000000800 */
[C---:B------:R-:W-:Y:S01]  /*7520*/  HMMA.16816.F32.BF16 R72, R16.reuse, R80, R20 ;  /* 0x000000501048723c */ /* 0x040fe20000041814 */
[----:B------:R-:W-:Y:S07]  /*7530*/  LDSM.16.MT88.4 R20, [R234+0x9000] ;  /* 0x00900000ea14783b */ /* 0x000fee0000004200 */
[----:B------:R-:W-:Y:S01]  /*7540*/  HMMA.16816.F32.BF16 R40, R16, R62, R32 ;  /* 0x0000003e1028723c */ /* 0x000fe20000041820 */
[----:B------:R-:W-:Y:S01]  /*7550*/  LDSM.16.MT88.4 R32, [R235+0x9000] ;  /* 0x00900000eb20783b */ /* 0x000fe20000004200 */
[----:B-1----:R-:W-:-:S06]  /*7560*/  FFMA.FTZ R4, R157, c[0x0][0x23c], -R2 ;  /* 0x00008f009d047a23 */ /* 0x002fcc0000010802 */
[C---:B------:R-:W-:Y:S01]  /*7570*/  HMMA.16816.F32.BF16 R36, R16.reuse, R66, R24 ;  /* 0x000000421024723c */ /* 0x040fe20000041818 */
[----:B------:R-:W1:Y:S01]  /*7580*/  LDSM.16.MT88.4 R24, [R236+0x9000] ;  /* 0x00900000ec18783b */ /* 0x000e620000004200 */
[----:B------:R-:W-:Y:S01]  /*7590*/  MOV R157, R250 ;  /* 0x000000fa009d7202 */ /* 0x000fe20000000f00 */
[----:B------:R3:W-:Y:S05]  /*75a0*/  MUFU.EX2 R241, R4 ;  /* 0x0000000400f17308 */ /* 0x0007ea0000000800 */
[----:B------:R-:W-:Y:S07]  /*75b0*/  HMMA.16816.F32.BF16 R44, R16, R82, R44 ;  /* 0x00000052102c723c */ /* 0x000fee000004182c */
[----:B--2---:R-:W-:-:S02]  /*75c0*/  F2FP.BF16.PACK_AB R16, R149, R243 ;  /* 0x000000f39510723e */ /* 0x004fc400000010ff */
[----:B----4-:R-:W-:Y:S01]  /*75d0*/  F2FP.BF16.PACK_AB R18, R12, R232 ;  /* 0x000000e80c12723e */ /* 0x010fe200000010ff */
[----:B---3--:R-:W-:-:S04]  /*75e0*/  FFMA.FTZ R4, R143, c[0x0][0x23c], -R2 ;  /* 0x00008f008f047a23 */ /* 0x008fc80000010802 */
[----:B------:R2:W3:Y:S02]  /*75f0*/  MUFU.EX2 R239, R4 ;  /* 0x0000000400ef7308 */ /* 0x0004e40000000800 */
[----:B--2---:R-:W-:Y:S01]  /*7600*/  FFMA.FTZ R4, R139, c[0x0][0x23c], -R2 ;  /* 0x00008f008b047a23 */ /* 0x004fe20000010802 */
[----:B---3--:R-:W-:-:S05]  /*7610*/  F2FP.BF16.PACK_AB R17, R239, R241 ;  /* 0x000000f1ef11723e */ /* 0x008fca00000010ff */
[----:B------:R2:W-:Y:S02]  /*7620*/  MUFU.EX2 R15, R4 ;  /* 0x00000004000f7308 */ /* 0x0005e40000000800 */
[----:B--2---:R-:W-:-:S06]  /*7630*/  FFMA.FTZ R4, R137, c[0x0][0x23c], -R2 ;  /* 0x00008f0089047a23 */ /* 0x004fcc0000010802 */
[----:B------:R2:W3:Y:S02]  /*7640*/  MUFU.EX2 R6, R4 ;  /* 0x0000000400067308 */ /* 0x0004e40000000800 */
[----:B--2---:R-:W-:Y:S01]  /*7650*/  FFMA.FTZ R4, R159, c[0x0][0x23c], -R0 ;  /* 0x00008f009f047a23 */ /* 0x004fe20000010800 */
[----:B---3--:R-:W-:-:S05]  /*7660*/  F2FP.BF16.PACK_AB R19, R6, R15 ;  /* 0x0000000f0613723e */ /* 0x008fca00000010ff */
[----:B------:R2:W3:Y:S02]  /*7670*/  MUFU.EX2 R148, R4 ;  /* 0x0000000400947308 */ /* 0x0004e40000000800 */
[C---:B------:R-:W-:Y:S08]  /*7680*/  HMMA.16816.F32.BF16 R64, R16.reuse, R28, R108 ;  /* 0x0000001c1040723c */ /* 0x040ff0000004186c */
[----:B-1----:R-:W-:Y:S01]  /*7690*/  HMMA.16816.F32.BF16 R84, R16, R24, R88 ;  /* 0x000000181054723c */ /* 0x002fe20000041858 */
[----:B--2---:R-:W-:-:S04]  /*76a0*/  FFMA.FTZ R4, R145, c[0x0][0x23c], -R0 ;  /* 0x00008f0091047a23 */ /* 0x004fc80000010800 */
[----:B------:R1:W-:Y:S03]  /*76b0*/  MUFU.EX2 R237, R4 ;  /* 0x0000000400ed7308 */ /* 0x0003e60000000800 */
[C---:B------:R-:W-:Y:S08]  /*76c0*/  HMMA.16816.F32.BF16 R96, R16.reuse, R20, R96 ;  /* 0x000000141060723c */ /* 0x040ff00000041860 */
[----:B------:R-:W-:Y:S01]  /*76d0*/  HMMA.16816.F32.BF16 R120, R16, R32, R120 ;  /* 0x000000201078723c */ /* 0x000fe20000041878 */
[----:B-1----:R-:W-:-:S07]  /*76e0*/  FFMA.FTZ R4, R144, c[0x0][0x23c], -R0 ;  /* 0x00008f0090047a23 */ /* 0x002fce0000010800 */
[C---:B------:R-:W-:Y:S01]  /*76f0*/  HMMA.16816.F32.BF16 R76, R16.reuse, R30, R76 ;  /* 0x0000001e104c723c */ /* 0x040fe2000004184c */
[----:B------:R1:W2:Y:S07]  /*7700*/  MUFU.EX2 R13, R4 ;  /* 0x00000004000d7308 */ /* 0x0002ae0000000800 */
[C---:B------:R-:W-:Y:S08]  /*7710*/  HMMA.16816.F32.BF16 R92, R16.reuse, R26, R92 ;  /* 0x0000001a105c723c */ /* 0x040ff0000004185c */
[----:B------:R-:W-:Y:S01]  /*7720*/  HMMA.16816.F32.BF16 R100, R16, R22, R100 ;  /* 0x000000161064723c */ /* 0x000fe20000041864 */
[----:B-1----:R-:W-:-:S04]  /*7730*/  FFMA.FTZ R4, R172, c[0x0][0x23c], -R8 ;  /* 0x00008f00ac047a23 */ /* 0x002fc80000010808 */
[----:B------:R1:W-:Y:S03]  /*7740*/  MUFU.EX2 R138, R4 ;  /* 0x00000004008a7308 */ /* 0x0003e60000000800 */
[----:B------:R-:W-:Y:S07]  /*7750*/  HMMA.16816.F32.BF16 R104, R16, R34, R104 ;  /* 0x000000221068723c */ /* 0x000fee0000041868 */
[----:B------:R-:W-:-:S02]  /*7760*/  F2FP.BF16.PACK_AB R16, R9, R154 ;  /* 0x0000009a0910723e */ /* 0x000fc400000010ff */
[----:B---3--:R-:W-:Y:S02]  /*7770*/  F2FP.BF16.PACK_AB R17, R148, R156 ;  /* 0x0000009c9411723e */ /* 0x008fe400000010ff */
[----:B------:R-:W-:Y:S02]  /*7780*/  F2FP.BF16.PACK_AB R18, R14, R238 ;  /* 0x000000ee0e12723e */ /* 0x000fe400000010ff */
[----:B--2---:R-:W-:Y:S01]  /*7790*/  F2FP.BF16.PACK_AB R19, R13, R237 ;  /* 0x000000ed0d13723e */ /* 0x004fe200000010ff */
[----:B-1----:R-:W-:-:S04]  /*77a0*/  FFMA.FTZ R4, R162, c[0x0][0x23c], -R8 ;  /* 0x00008f00a2047a23 */ /* 0x002fc80000010808 */
[----:B------:R1:W2:Y:S02]  /*77b0*/  MUFU.EX2 R113, R4 ;  /* 0x0000000400717308 */ /* 0x0002a40000000800 */
[C---:B------:R-:W-:Y:S08]  /*77c0*/  HMMA.16816.F32.BF16 R52, R16.reuse, R20, R52 ;  /* 0x000000141034723c */ /* 0x040ff00000041834 */
[----:B------:R-:W-:Y:S01]  /*77d0*/  HMMA.16816.F32.BF16 R80, R16, R28, R56 ;  /* 0x0000001c1050723c */ /* 0x000fe20000041838 */
[----:B-1----:R-:W-:-:S07]  /*77e0*/  FFMA.FTZ R4, R146, c[0x0][0x23c], -R8 ;  /* 0x00008f0092047a23 */ /* 0x002fce0000010808 */
[C---:B------:R-:W-:Y:S01]  /*77f0*/  HMMA.16816.F32.BF16 R60, R16.reuse, R24, R48 ;  /* 0x00000018103c723c */ /* 0x040fe20000041830 */
[----:B--2---:R-:W-:Y:S01]  /*7800*/  IMAD.MOV.U32 R146, RZ, RZ, R113 ;  /* 0x000000ffff927224 */ /* 0x004fe200078e0071 */
[----:B------:R1:W-:Y:S06]  /*7810*/  MUFU.EX2 R145, R4 ;  /* 0x0000000400917308 */ /* 0x0003ec0000000800 */
[C---:B------:R-:W-:Y:S01]  /*7820*/  HMMA.16816.F32.BF16 R68, R16.reuse, R30, R68 ;  /* 0x0000001e1044723c */ /* 0x040fe20000041844 */
[----:B------:R-:W2:Y:S07]  /*7830*/  LDSM.16.MT88.4 R28, [R233+0x9800] ;  /* 0x00980000e91c783b */ /* 0x000eae0000004200 */
[----:B------:R-:W-:Y:S01]  /*7840*/  HMMA.16816.F32.BF16 R56, R16, R26, R40 ;  /* 0x0000001a1038723c */ /* 0x000fe20000041828 */
[----:B------:R-:W3:Y:S01]  /*7850*/  LDSM.16.MT88.4 R24, [R236+0x9800] ;  /* 0x00980000ec18783b */ /* 0x000ee20000004200 */
[----:B-1----:R-:W-:-:S04]  /*7860*/  FFMA.FTZ R4, R129, c[0x0][0x23c], -R8 ;  /* 0x00008f0081047a23 */ /* 0x002fc80000010808 */
[----:B------:R1:W-:Y:S02]  /*7870*/  MUFU.EX2 R132, R4 ;  /* 0x0000000400847308 */ /* 0x0003e40000000800 */
[C---:B------:R-:W-:Y:S08]  /*7880*/  HMMA.16816.F32.BF16 R48, R16.reuse, R22, R36 ;  /* 0x000000161030723c */ /* 0x040ff00000041824 */
[----:B------:R-:W-:Y:S01]  /*7890*/  HMMA.16816.F32.BF16 R40, R16, R32, R72 ;  /* 0x000000201028723c */ /* 0x000fe20000041848 */
[----:B-1----:R-:W-:-:S07]  /*78a0*/  FFMA.FTZ R4, R164, c[0x0][0x23c], -R0 ;  /* 0x00008f00a4047a23 */ /* 0x002fce0000010800 */
[----:B------:R-:W-:Y:S01]  /*78b0*/  HMMA.16816.F32.BF16 R36, R16, R34, R44 ;  /* 0x000000221024723c */ /* 0x000fe2000004182c */
[----:B------:R-:W-:Y:S01]  /*78c0*/  LDSM.16.MT88.4 R32, [R235+0x9800] ;  /* 0x00980000eb20783b */ /* 0x000fe20000004200 */
[----:B------:R-:W-:Y:S01]  /*78d0*/  IMAD.MOV.U32 R164, RZ, RZ, R6 ;  /* 0x000000ffffa47224 */ /* 0x000fe200078e0006 */
[----:B------:R1:W-:Y:S01]  /*78e0*/  MUFU.EX2 R20, R4 ;  /* 0x0000000400147308 */ /* 0x0003e20000000800 */
[----:B------:R-:W-:Y:S02]  /*78f0*/  FFMA.FTZ R6, R177, c[0x0][0x23c], -R2 ;  /* 0x00008f00b1067a23 */ /* 0x000fe40000010802 */
[----:B-1----:R-:W-:-:S05]  /*7900*/  FFMA.FTZ R4, R163, c[0x0][0x23c], -R5 ;  /* 0x00008f00a3047a23 */ /* 0x002fca0000010805 */
[----:B------:R1:W4:Y:S02]  /*7910*/  MUFU.EX2 R21, R4 ;  /* 0x0000000400157308 */ /* 0x0003240000000800 */
[----:B-1----:R-:W-:Y:S01]  /*7920*/  FFMA.FTZ R4, R160, c[0x0][0x23c], -R5 ;  /* 0x00008f00a0047a23 */ /* 0x002fe20000010805 */
[----:B----4-:R-:W-:-:S05]  /*7930*/  MOV R160, R21 ;  /* 0x0000001500a07202 */ /* 0x010fca0000000f00 */
[----:B------:R1:W4:Y:S02]  /*7940*/  MUFU.EX2 R172, R4 ;  /* 0x0000000400ac7308 */ /* 0x0003240000000800 */
[----:B-1----:R-:W-:Y:S01]  /*7950*/  FFMA.FTZ R4, R131, c[0x0][0x23c], -R5 ;  /* 0x00008f0083047a23 */ /* 0x002fe20000010805 */
[----:B----4-:R-:W-:-:S05]  /*7960*/  F2FP.BF16.PACK_AB R16, R172, R160 ;  /* 0x000000a0ac10723e */ /* 0x010fca00000010ff */
[----:B------:R1:W-:Y:S02]  /*7970*/  MUFU.EX2 R134, R4 ;  /* 0x0000000400867308 */ /* 0x0003e40000000800 */
[----:B-1----:R-:W-:-:S06]  /*7980*/  FFMA.FTZ R4, R128, c[0x0][0x23c], -R5 ;  /* 0x00008f0080047a23 */ /* 0x002fcc0000010805 */
[----:B------:R1:W4:Y:S02]  /*7990*/  MUFU.EX2 R129, R4 ;  /* 0x0000000400817308 */ /* 0x0003240000000800 */
[----:B-1----:R-:W-:Y:S01]  /*79a0*/  FFMA.FTZ R4, R166, c[0x0][0x23c], -R2 ;  /* 0x00008f00a6047a23 */ /* 0x002fe20000010802 */
[----:B----4-:R-:W-:Y:S02]  /*79b0*/  F2FP.BF16.PACK_AB R18, R129, R134 ;  /* 0x000000868112723e */ /* 0x010fe400000010ff */
[----:B------:R-:W-:-:S03]  /*79c0*/  MOV R166, R247 ;  /* 0x000000f700a67202 */ /* 0x000fc60000000f00 */
[----:B------:R1:W-:Y:S02]  /*79d0*/  MUFU.EX2 R163, R4 ;  /* 0x0000000400a37308 */ /* 0x0003e40000000800 */
[----:B-1----:R-:W-:Y:S02]  /*79e0*/  FFMA.FTZ R4, R161, c[0x0][0x23c], -R2 ;  /* 0x00008f00a1047a23 */ /* 0x002fe40000010802 */
[----:B------:R-:W-:-:S04]  /*79f0*/  IMAD.MOV.U32 R161, RZ, RZ, R20 ;  /* 0x000000ffffa17224 */ /* 0x000fc800078e0014 */
[----:B------:R1:W4:Y:S01]  /*7a00*/  MUFU.EX2 R144, R4 ;  /* 0x0000000400907308 */ /* 0x0003220000000800 */
[----:B------:R-:W2:Y:S01]  /*7a10*/  LDSM.16.MT88.4 R20, [R234+0x9800] ;  /* 0x00980000ea14783b */ /* 0x000ea20000004200 */
[----:B-1----:R-:W-:Y:S01]  /*7a20*/  FFMA.FTZ R4, R147, c[0x0][0x23c], -R2 ;  /* 0x00008f0093047a23 */ /* 0x002fe20000010802 */
[----:B----4-:R-:W-:-:S05]  /*7a30*/  F2FP.BF16.PACK_AB R17, R144, R163 ;  /* 0x000000a39011723e */ /* 0x010fca00000010ff */
[----:B------:R1:W-:Y:S02]  /*7a40*/  MUFU.EX2 R133, R4 ;  /* 0x0000000400857308 */ /* 0x0003e40000000800 */
[----:B-1----:R-:W-:-:S06]  /*7a50*/  FFMA.FTZ R4, R130, c[0x0][0x23c], -R2 ;  /* 0x00008f0082047a23 */ /* 0x002fcc0000010802 */
[----:B------:R1:W4:Y:S02]  /*7a60*/  MUFU.EX2 R128, R4 ;  /* 0x0000000400807308 */ /* 0x0003240000000800 */
[----:B-1----:R-:W-:Y:S01]  /*7a70*/  FFMA.FTZ R4, R174, c[0x0][0x23c], -R0 ;  /* 0x00008f00ae047a23 */ /* 0x002fe20000010800 */
[----:B----4-:R-:W-:-:S05]  /*7a80*/  F2FP.BF16.PACK_AB R19, R128, R133 ;  /* 0x000000858013723e */ /* 0x010fca00000010ff */
[----:B------:R1:W4:Y:S02]  /*7a90*/  MUFU.EX2 R162, R4 ;  /* 0x0000000400a27308 */ /* 0x0003240000000800 */
[C---:B--2---:R-:W-:Y:S08]  /*7aa0*/  HMMA.16816.F32.BF16 R72, R16.reuse, R28, R64 ;  /* 0x0000001c1048723c */ /* 0x044ff00000041840 */
[----:B------:R-:W-:Y:S01]  /*7ab0*/  HMMA.16816.F32.BF16 R64, R16, R30, R76 ;  /* 0x0000001e1040723c */ /* 0x000fe2000004184c */
[----:B-1----:R-:W-:Y:S01]  /*7ac0*/  FFMA.FTZ R4, R167, c[0x0][0x23c], -R0 ;  /* 0x00008f00a7047a23 */ /* 0x002fe20000010800 */
[----:B------:R-:W-:-:S03]  /*7ad0*/  MOV R167, R248 ;  /* 0x000000f800a77202 */ /* 0x000fc60000000f00 */
[----:B------:R1:W-:Y:S03]  /*7ae0*/  MUFU.EX2 R135, R4 ;  /* 0x0000000400877308 */ /* 0x0003e60000000800 */
[C---:B---3--:R-:W-:Y:S08]  /*7af0*/  HMMA.16816.F32.BF16 R84, R16.reuse, R24, R84 ;  /* 0x000000181054723c */ /* 0x048ff00000041854 */
[----:B------:R-:W-:Y:S01]  /*7b00*/  HMMA.16816.F32.BF16 R92, R16, R26, R92 ;  /* 0x0000001a105c723c */ /* 0x000fe2000004185c */
[----:B-1----:R-:W-:-:S07]  /*7b10*/  FFMA.FTZ R4, R165, c[0x0][0x23c], -R0 ;  /* 0x00008f00a5047a23 */ /* 0x002fce0000010800 */
[C---:B------:R-:W-:Y:S01]  /*7b20*/  HMMA.16816.F32.BF16 R96, R16.reuse, R20, R96 ;  /* 0x000000141060723c */ /* 0x040fe20000041860 */
[----:B------:R-:W-:Y:S01]  /*7b30*/  IMAD.MOV.U32 R165, RZ, RZ, R153 ;  /* 0x000000ffffa57224 */ /* 0x000fe200078e0099 */
[----:B------:R1:W2:Y:S06]  /*7b40*/  MUFU.EX2 R131, R4 ;  /* 0x0000000400837308 */ /* 0x0002ac0000000800 */
[C---:B------:R-:W-:Y:S08]  /*7b50*/  HMMA.16816.F32.BF16 R100, R16.reuse, R22, R100 ;  /* 0x000000161064723c */ /* 0x040ff00000041864 */
[----:B------:R-:W-:Y:S01]  /*7b60*/  HMMA.16816.F32.BF16 R120, R16, R32, R120 ;  /* 0x000000201078723c */ /* 0x000fe20000041878 */
[----:B-1----:R-:W-:Y:S01]  /*7b70*/  FFMA.FTZ R4, R194, c[0x0][0x23c], -R8 ;  /* 0x00008f00c2047a23 */ /* 0x002fe20000010808 */
[----:B------:R-:W-:-:S03]  /*7b80*/  MOV R194, R249 ;  /* 0x000000f900c27202 */ /* 0x000fc60000000f00 */
[----:B------:R1:W-:Y:S03]  /*7b90*/  MUFU.EX2 R152, R4 ;  /* 0x0000000400987308 */ /* 0x0003e60000000800 */
[----:B------:R-:W-:Y:S07]  /*7ba0*/  HMMA.16816.F32.BF16 R104, R16, R34, R104 ;  /* 0x000000221068723c */ /* 0x000fee0000041868 */
[----:B------:R-:W-:-:S02]  /*7bb0*/  F2FP.BF16.PACK_AB R16, R146, R138 ;  /* 0x0000008a9210723e */ /* 0x000fc400000010ff */
[----:B----4-:R-:W-:Y:S02]  /*7bc0*/  F2FP.BF16.PACK_AB R17, R162, R161 ;  /* 0x000000a1a211723e */ /* 0x010fe400000010ff */
[----:B------:R-:W-:Y:S02]  /*7bd0*/  F2FP.BF16.PACK_AB R18, R132, R145 ;  /* 0x000000918412723e */ /* 0x000fe400000010ff */
[----:B--2---:R-:W-:Y:S01]  /*7be0*/  F2FP.BF16.PACK_AB R19, R131, R135 ;  /* 0x000000878313723e */ /* 0x004fe200000010ff */
[----:B-1----:R-:W-:-:S04]  /*7bf0*/  FFMA.FTZ R4, R183, c[0x0][0x23c], -R8 ;  /* 0x00008f00b7047a23 */ /* 0x002fc80000010808 */
[----:B------:R1:W-:Y:S02]  /*7c00*/  MUFU.EX2 R136, R4 ;  /* 0x0000000400887308 */ /* 0x0003e40000000800 */
[C---:B------:R-:W-:Y:S08]  /*7c10*/  HMMA.16816.F32.BF16 R116, R16.reuse, R28, R80 ;  /* 0x0000001c1074723c */ /* 0x040ff00000041850 */
[----:B------:R-:W-:Y:S01]  /*7c20*/  HMMA.16816.F32.BF16 R112, R16, R30, R68 ;  /* 0x0000001e1070723c */ /* 0x000fe20000041844 */
[----:B------:R-:W2:Y:S01]  /*7c30*/  LDSM.16.MT88.4 R28, [R233+0xa000] ;  /* 0x00a00000e91c783b */ /* 0x000ea20000004200 */
[----:B-1----:R-:W-:Y:S01]  /*7c40*/  FFMA.FTZ R4, R175, c[0x0][0x23c], -R8 ;  /* 0x00008f00af047a23 */ /* 0x002fe20000010808 */
[----:B------:R-:W-:-:S05]  /*7c50*/  MOV R175, R7 ;  /* 0x0000000700af7202 */ /* 0x000fca0000000f00 */
[C---:B------:R-:W-:Y:S01]  /*7c60*/  HMMA.16816.F32.BF16 R108, R16.reuse, R24, R60 ;  /* 0x00000018106c723c */ /* 0x040fe2000004183c */
[----:B------:R1:W-:Y:S07]  /*7c70*/  MUFU.EX2 R139, R4 ;  /* 0x00000004008b7308 */ /* 0x0003ee0000000800 */
[C---:B------:R-:W-:Y:S01]  /*7c80*/  HMMA.16816.F32.BF16 R88, R16.reuse, R26, R56 ;  /* 0x0000001a1058723c */ /* 0x040fe20000041838 */
[----:B------:R-:W3:Y:S07]  /*7c90*/  LDSM.16.MT88.4 R24, [R236+0xa000] ;  /* 0x00a00000ec18783b */ /* 0x000eee0000004200 */
[----:B------:R-:W-:Y:S01]  /*7ca0*/  HMMA.16816.F32.BF16 R80, R16, R20, R52 ;  /* 0x000000141050723c */ /* 0x000fe20000041834 */
[----:B-1----:R-:W-:-:S04]  /*7cb0*/  FFMA.FTZ R4, R126, c[0x0][0x23c], -R8 ;  /* 0x00008f007e047a23 */ /* 0x002fc80000010808 */
[----:B------:R1:W4:Y:S03]  /*7cc0*/  MUFU.EX2 R137, R4 ;  /* 0x0000000400897308 */ /* 0x0003260000000800 */
[C---:B------:R-:W-:Y:S01]  /*7cd0*/  HMMA.16816.F32.BF16 R76, R16.reuse, R22, R48 ;  /* 0x00000016104c723c */ /* 0x040fe20000041830 */
[----:B------:R-:W2:Y:S07]  /*7ce0*/  LDSM.16.MT88.4 R20, [R234+0xa000] ;  /* 0x00a00000ea14783b */ /* 0x000eae0000004200 */
[----:B------:R-:W-:Y:S01]  /*7cf0*/  HMMA.16816.F32.BF16 R44, R16, R32, R40 ;  /* 0x00000020102c723c */ /* 0x000fe20000041828 */
[----:B-1----:R-:W-:-:S07]  /*7d00*/  FFMA.FTZ R4, R189, c[0x0][0x23c], -R0 ;  /* 0x00008f00bd047a23 */ /* 0x002fce0000010800 */
[----:B------:R-:W-:Y:S01]  /*7d10*/  HMMA.16816.F32.BF16 R36, R16, R34, R36 ;  /* 0x000000221024723c */ /* 0x000fe20000041824 */
[----:B------:R-:W1:Y:S01]  /*7d20*/  LDSM.16.MT88.4 R32, [R235+0xa000] ;  /* 0x00a00000eb20783b */ /* 0x000e620000004200 */
[----:B------:R3:W-:Y:S01]  /*7d30*/  MUFU.EX2 R7, R4 ;  /* 0x0000000400077308 */ /* 0x0007e20000000800 */
[----:B----4-:R-:W-:Y:S01]  /*7d40*/  IMAD.MOV.U32 R189, RZ, RZ, R137 ;  /* 0x000000ffffbd7224 */ /* 0x010fe200078e0089 */
[----:B------:R-:W-:Y:S01]  /*7d50*/  MOV R137, R158 ;  /* 0x0000009e00897202 */ /* 0x000fe20000000f00 */
[----:B------:R-:W-:Y:S02]  /*7d60*/  IMAD.MOV.U32 R158, RZ, RZ, R252 ;  /* 0x000000ffff9e7224 */ /* 0x000fe400078e00fc */
[----:B---3--:R-:W-:-:S04]  /*7d70*/  FFMA.FTZ R4, R188, c[0x0][0x23c], -R5 ;  /* 0x00008f00bc047a23 */ /* 0x008fc80000010805 */
[----:B------:R3:W-:Y:S02]  /*7d80*/  MUFU.EX2 R141, R4 ;  /* 0x00000004008d7308 */ /* 0x0007e40000000800 */
[----:B---3--:R-:W-:-:S06]  /*7d90*/  FFMA.FTZ R4, R181, c[0x0][0x23c], -R5 ;  /* 0x00008f00b5047a23 */ /* 0x008fcc0000010805 */
[----:B------:R3:W4:Y:S02]  /*7da0*/  MUFU.EX2 R126, R4 ;  /* 0x00000004007e7308 */ /* 0x0007240000000800 */
[----:B---3--:R-:W-:Y:S01]  /*7db0*/  FFMA.FTZ R4, R173, c[0x0][0x23c], -R5 ;  /* 0x00008f00ad047a23 */ /* 0x008fe20000010805 */
[----:B----4-:R-:W-:-:S05]  /*7dc0*/  F2FP.BF16.PACK_AB R16, R126, R141 ;  /* 0x0000008d7e10723e */ /* 0x010fca00000010ff */
[----:B------:R3:W-:Y:S02]  /*7dd0*/  MUFU.EX2 R173, R4 ;  /* 0x0000000400ad7308 */ /* 0x0007e40000000800 */
[----:B---3--:R-:W-:Y:S02]  /*7de0*/  FFMA.FTZ R4, R124, c[0x0][0x23c], -R5 ;  /* 0x00008f007c047a23 */ /* 0x008fe40000010805 */
[----:B------:R-:W-:-:S04]  /*7df0*/  FFMA.FTZ R124, R184, c[0x0][0x23c], -R0 ;  /* 0x00008f00b87c7a23 */ /* 0x000fc80000010800 */
[----:B------:R3:W4:Y:S02]  /*7e00*/  MUFU.EX2 R174, R4 ;  /* 0x0000000400ae7308 */ /* 0x0007240000000800 */
[----:B---3--:R-:W-:Y:S01]  /*7e10*/  FFMA.FTZ R4, R192, c[0x0][0x23c], -R2 ;  /* 0x00008f00c0047a23 */ /* 0x008fe20000010802 */
[----:B----4-:R-:W-:-:S05]  /*7e20*/  F2FP.BF16.PACK_AB R18, R174, R173 ;  /* 0x000000adae12723e */ /* 0x010fca00000010ff */
[----:B------:R3:W-:Y:S02]  /*7e30*/  MUFU.EX2 R143, R4 ;  /* 0x00000004008f7308 */ /* 0x0007e40000000800 */
[----:B---3--:R-:W-:-:S06]  /*7e40*/  FFMA.FTZ R4, R182, c[0x0][0x23c], -R2 ;  /* 0x00008f00b6047a23 */ /* 0x008fcc0000010802 */
        /* <DEDUP_REMOVED lines=8> */
[----:B------:R3:W4:Y:S02]  /*7ed0*/  MUFU.EX2 R252, R4 ;  /* 0x0000000400fc7308 */ /* 0x0007240000000800 */
[C---:B--2---:R-:W-:Y:S08]  /*7ee0*/  HMMA.16816.F32.BF16 R68, R16.reuse, R30, R64 ;  /* 0x0000001e1044723c */ /* 0x044ff00000041840 */
[----:B------:R-:W-:Y:S01]  /*7ef0*/  HMMA.16816.F32.BF16 R72, R16, R28, R72 ;  /* 0x0000001c1048723c */ /* 0x000fe20000041848 */
[----:B---3--:R-:W-:-:S04]  /*7f00*/  FFMA.FTZ R4, R193, c[0x0][0x23c], -R0 ;  /* 0x00008f00c1047a23 */ /* 0x008fc80000010800 */
[----:B------:R2:W-:Y:S03]  /*7f10*/  MUFU.EX2 R251, R4 ;  /* 0x0000000400fb7308 */ /* 0x0005e60000000800 */
[C---:B------:R-:W-:Y:S08]  /*7f20*/  HMMA.16816.F32.BF16 R64, R16.reuse, R24, R84 ;  /* 0x000000181040723c */ /* 0x040ff00000041854 */
[----:B------:R-:W-:Y:S01]  /*7f30*/  HMMA.16816.F32.BF16 R60, R16, R26, R92 ;  /* 0x0000001a103c723c */ /* 0x000fe2000004185c */
[----:B--2---:R-:W-:-:S07]  /*7f40*/  FFMA.FTZ R4, R190, c[0x0][0x23c], -R0 ;  /* 0x00008f00be047a23 */ /* 0x004fce0000010800 */
[C---:B------:R-:W-:Y:S01]  /*7f50*/  HMMA.16816.F32.BF16 R56, R16.reuse, R20, R96 ;  /* 0x000000141038723c */ /* 0x040fe20000041860 */
[----:B------:R-:W-:Y:S01]  /*7f60*/  MOV R190, R164 ;  /* 0x000000a400be7202 */ /* 0x000fe20000000f00 */
[----:B------:R2:W3:Y:S06]  /*7f70*/  MUFU.EX2 R250, R4 ;  /* 0x0000000400fa7308 */ /* 0x0004ec0000000800 */
[C---:B------:R-:W-:Y:S08]  /*7f80*/  HMMA.16816.F32.BF16 R52, R16.reuse, R22, R100 ;  /* 0x000000161034723c */ /* 0x040ff00000041864 */
[----:B-1----:R-:W-:Y:S01]  /*7f90*/  HMMA.16816.F32.BF16 R48, R16, R32, R120 ;  /* 0x000000201030723c */ /* 0x002fe20000041878 */
[----:B--2---:R-:W-:-:S04]  /*7fa0*/  FFMA.FTZ R4, R214, c[0x0][0x23c], -R5 ;  /* 0x00008f00d6047a23 */ /* 0x004fc80000010805 */
[----:B------:R1:W-:Y:S03]  /*7fb0*/  MUFU.EX2 R214, R4 ;  /* 0x0000000400d67308 */ /* 0x0003e60000000800 */
[----:B------:R-:W-:Y:S01]  /*7fc0*/  HMMA.16816.F32.BF16 R40, R16, R34, R104 ;  /* 0x000000221028723c */ /* 0x000fe20000041868 */
[--C-:B------:R-:W-:Y:S02]  /*7fd0*/  FFMA.FTZ R121, R125, c[0x0][0x23c], -R8.reuse ;  /* 0x00008f007d797a23 */ /* 0x100fe40000010808 */
[----:B------:R-:W-:Y:S02]  /*7fe0*/  FFMA.FTZ R120, R170, c[0x0][0x23c], -R8 ;  /* 0x00008f00aa787a23 */ /* 0x000fe40000010808 */
[--C-:B------:R-:W-:Y:S02]  /*7ff0*/  FFMA.FTZ R122, R197, c[0x0][0x23c], -R0.reuse ;  /* 0x00008f00c57a7a23 */ /* 0x100fe40000010800 */
[----:B------:R-:W-:Y:S01]  /*8000*/  F2FP.BF16.PACK_AB R16, R136, R152 ;  /* 0x000000988810723e */ /* 0x000fe200000010ff */
[--C-:B------:R-:W-:Y:S01]  /*8010*/  FFMA.FTZ R123, R187, c[0x0][0x23c], -R0.reuse ;  /* 0x00008f00bb7b7a23 */ /* 0x100fe20000010800 */
[----:B----4-:R-:W-:Y:S01]  /*8020*/  F2FP.BF16.PACK_AB R17, R252, R7 ;  /* 0x00000007fc11723e */ /* 0x010fe200000010ff */
[----:B------:R-:W-:Y:S01]  /*8030*/  FFMA.FTZ R125, R168, c[0x0][0x23c], -R0 ;  /* 0x00008f00a87d7a23 */ /* 0x000fe20000010800 */
[----:B------:R-:W-:-:S02]  /*8040*/  F2FP.BF16.PACK_AB R18, R189, R139 ;  /* 0x0000008bbd12723e */ /* 0x000fc400000010ff */
[----:B---3--:R-:W-:Y:S01]  /*8050*/  F2FP.BF16.PACK_AB R19, R250, R251 ;  /* 0x000000fbfa13723e */ /* 0x008fe200000010ff */
[----:B-1----:R-:W-:-:S04]  /*8060*/  FFMA.FTZ R4, R209, c[0x0][0x23c], -R5 ;  /* 0x00008f00d1047a23 */ /* 0x002fc80000010805 */
[----:B------:R1:W2:Y:S02]  /*8070*/  MUFU.EX2 R247, R4 ;  /* 0x0000000400f77308 */ /* 0x0002a40000000800 */
[C---:B------:R-:W-:Y:S08]  /*8080*/  HMMA.16816.F32.BF16 R104, R16.reuse, R24, R108 ;  /* 0x000000181068723c */ /* 0x040ff0000004186c */
[----:B------:R-:W-:Y:S01]  /*8090*/  HMMA.16816.F32.BF16 R96, R16, R26, R88 ;  /* 0x0000001a1060723c */ /* 0x000fe20000041858 */
[----:B------:R-:W3:Y:S01]  /*80a0*/  LDSM.16.MT88.4 R24, [R236+0xa800] ;  /* 0x00a80000ec18783b */ /* 0x000ee20000004200 */
[----:B-1----:R-:W-:-:S06]  /*80b0*/  FFMA.FTZ R4, R178, c[0x0][0x23c], -R5 ;  /* 0x00008f00b2047a23 */ /* 0x002fcc0000010805 */
[C---:B------:R-:W-:Y:S01]  /*80c0*/  HMMA.16816.F32.BF16 R92, R16.reuse, R28, R116 ;  /* 0x0000001c105c723c */ /* 0x040fe20000041874 */
[----:B------:R1:W-:Y:S06]  /*80d0*/  MUFU.EX2 R248, R4 ;  /* 0x0000000400f87308 */ /* 0x0003ec0000000800 */
[----:B------:R-:W-:Y:S01]  /*80e0*/  IMAD.MOV.U32 R117, RZ, RZ, R157 ;  /* 0x000000ffff757224 */ /* 0x000fe200078e009d */
[----:B------:R-:W-:Y:S01]  /*80f0*/  HMMA.16816.F32.BF16 R100, R16, R30, R112 ;  /* 0x0000001e1064723c */ /* 0x000fe20000041870 */
[----:B------:R-:W4:Y:S01]  /*8100*/  LDSM.16.MT88.4 R28, [R233+0xa800] ;  /* 0x00a80000e91c783b */ /* 0x000f220000004200 */
[----:B------:R-:W-:-:S02]  /*8110*/  FFMA.FTZ R118, R198, c[0x0][0x23c], -R8 ;  /* 0x00008f00c6767a23 */ /* 0x000fc40000010808 */
[----:B------:R-:W-:Y:S02]  /*8120*/  FFMA.FTZ R119, R185, c[0x0][0x23c], -R8 ;  /* 0x00008f00b9777a23 */ /* 0x000fe40000010808 */
[--C-:B------:R-:W-:Y:S02]  /*8130*/  FFMA.FTZ R116, R171, c[0x0][0x23c], -R2.reuse ;  /* 0x00008f00ab747a23 */ /* 0x100fe40000010802 */
[C---:B------:R-:W-:Y:S01]  /*8140*/  HMMA.16816.F32.BF16 R88, R16.reuse, R20, R80 ;  /* 0x000000141058723c */ /* 0x040fe20000041850 */
[--C-:B------:R-:W-:Y:S02]  /*8150*/  FFMA.FTZ R113, R205, c[0x0][0x23c], -R2.reuse ;  /* 0x00008f00cd717a23 */ /* 0x100fe40000010802 */
[----:B-1----:R-:W-:Y:S02]  /*8160*/  FFMA.FTZ R4, R176, c[0x0][0x23c], -R5 ;  /* 0x00008f00b0047a23 */ /* 0x002fe40000010805 */
[--C-:B------:R-:W-:Y:S02]  /*8170*/  FFMA.FTZ R114, R199, c[0x0][0x23c], -R2.reuse ;  /* 0x00008f00c7727a23 */ /* 0x100fe40000010802 */
[----:B------:R1:W1:Y:S01]  /*8180*/  MUFU.EX2 R249, R4 ;  /* 0x0000000400f97308 */ /* 0x0002620000000800 */
[----:B------:R-:W-:Y:S01]  /*8190*/  HMMA.16816.F32.BF16 R80, R16, R32, R44 ;  /* 0x000000201050723c */ /* 0x000fe2000004182c */
[----:B------:R-:W-:-:S02]  /*81a0*/  FFMA.FTZ R115, R191, c[0x0][0x23c], -R2 ;  /* 0x00008f00bf737a23 */ /* 0x000fc40000010802 */
[----:B------:R-:W-:-:S04]  /*81b0*/  FFMA.FTZ R112, R169, c[0x0][0x23c], -R5 ;  /* 0x00008f00a9707a23 */ /* 0x000fc80000010805 */
[----:B------:R-:W-:Y:S01]  /*81c0*/  MOV R47, R155 ;  /* 0x0000009b002f7202 */ /* 0x000fe20000000f00 */
[C---:B------:R-:W-:Y:S01]  /*81d0*/  HMMA.16816.F32.BF16 R84, R16.reuse, R22, R76 ;  /* 0x000000161054723c */ /* 0x040fe2000004184c */
[----:B------:R-:W-:Y:S01]  /*81e0*/  LDSM.16.MT88.4 R20, [R234+0xa800] ;  /* 0x00a80000ea14783b */ /* 0x000fe20000004200 */
[----:B------:R-:W-:Y:S01]  /*81f0*/  IMAD.MOV.U32 R45, RZ, RZ, R154 ;  /* 0x000000ffff2d7224 */ /* 0x000fe200078e009a */
[----:B------:R-:W-:Y:S01]  /*8200*/  MOV R46, R156 ;  /* 0x0000009c002e7202 */ /* 0x000fe20000000f00 */
[----:B------:R3:W-:Y:S01]  /*8210*/  MUFU.EX2 R154, R6 ;  /* 0x00000006009a7308 */ /* 0x0007e20000000800 */
[----:B------:R-:W-:Y:S01]  /*8220*/  MOV R44, R158 ;  /* 0x0000009e002c7202 */ /* 0x000fe20000000f00 */
[----:B-1----:R-:W-:Y:S02]  /*8230*/  FFMA.FTZ R4, R220, c[0x0][0x23c], -R2 ;  /* 0x00008f00dc047a23 */ /* 0x002fe40000010802 */
[----:B------:R-:W-:Y:S01]  /*8240*/  HMMA.16816.F32.BF16 R76, R16, R34, R36 ;  /* 0x00000022104c723c */ /* 0x000fe20000041824 */
[----:B------:R-:W1:Y:S01]  /*8250*/  LDSM.16.MT88.4 R32, [R235+0xa800] ;  /* 0x00a80000eb20783b */ /* 0x000e620000004200 */
[----:B------:R-:W-:Y:S01]  /*8260*/  IMAD.MOV.U32 R220, RZ, RZ, R139 ;  /* 0x000000ffffdc7224 */ /* 0x000fe200078e008b */
[----:B------:R-:W-:Y:S01]  /*8270*/  MOV R139, R200 ;  /* 0x000000c8008b7202 */ /* 0x000fe20000000f00 */
[----:B------:R4:W-:Y:S03]  /*8280*/  MUFU.EX2 R155, R4 ;  /* 0x00000004009b7308 */ /* 0x0009e60000000800 */
[----:B--2---:R-:W-:Y:S01]  /*8290*/  F2FP.BF16.PACK_AB R16, R247, R214 ;  /* 0x000000d6f710723e */ /* 0x004fe200000010ff */
[----:B------:R-:W-:Y:S01]  /*82a0*/  FFMA.FTZ R37, R223, c[0x0][0x23c], -R8 ;  /* 0x00008f00df257a23 */ /* 0x000fe20000010808 */
[----:B------:R-:W-:Y:S01]  /*82b0*/  F2FP.BF16.PACK_AB R18, R249, R248 ;  /* 0x000000f8f912723e */ /* 0x000fe200000010ff */
[----:B------:R-:W-:-:S02]  /*82c0*/  FFMA.FTZ R39, R206, c[0x0][0x23c], -R0 ;  /* 0x00008f00ce277a23 */ /* 0x000fc40000010800 */
[----:B---3--:R-:W-:Y:S02]  /*82d0*/  FFMA.FTZ R6, R228, c[0x0][0x23c], -R0 ;  /* 0x00008f00e4067a23 */ /* 0x008fe40000010800 */
[--C-:B------:R-:W-:Y:S02]  /*82e0*/  FFMA.FTZ R36, R211, c[0x0][0x23c], -R2.reuse ;  /* 0x00008f00d3247a23 */ /* 0x100fe40000010802 */
[----:B------:R-:W-:Y:S01]  /*82f0*/  MUFU.EX2 R127, R6 ;  /* 0x00000006007f7308 */ /* 0x000fe20000000800 */
[----:B------:R-:W-:Y:S02]  /*8300*/  FFMA.FTZ R38, R204, c[0x0][0x23c], -R5 ;  /* 0x00008f00cc267a23 */ /* 0x000fe40000010805 */
[----:B----4-:R-:W-:Y:S01]  /*8310*/  FFMA.FTZ R4, R210, c[0x0][0x23c], -R2 ;  /* 0x00008f00d2047a23 */ /* 0x010fe20000010802 */
[----:B------:R-:W-:-:S04]  /*8320*/  MOV R210, R130 ;  /* 0x0000008200d27202 */ /* 0x000fc80000000f00 */
[----:B------:R2:W3:Y:S02]  /*8330*/  MUFU.EX2 R209, R4 ;  /* 0x0000000400d17308 */ /* 0x0004e40000000800 */
[----:B--2---:R-:W-:Y:S01]  /*8340*/  FFMA.FTZ R4, R179, c[0x0][0x23c], -R2 ;  /* 0x00008f00b3047a23 */ /* 0x004fe20000010802 */
[----:B---3--:R-:W-:-:S05]  /*8350*/  F2FP.BF16.PACK_AB R17, R209, R155 ;  /* 0x0000009bd111723e */ /* 0x008fca00000010ff */
[----:B------:R-:W2:Y:S02]  /*8360*/  MUFU.EX2 R153, R4 ;  /* 0x0000000400997308 */ /* 0x000ea40000000800 */
[----:B--2---:R-:W-:Y:S01]  /*8370*/  F2FP.BF16.PACK_AB R19, R154, R153 ;  /* 0x000000999a13723e */ /* 0x004fe200000010ff */
[----:B------:R-:W-:-:S05]  /*8380*/  FFMA.FTZ R4, R246, c[0x0][0x23c], -R8 ;  /* 0x00008f00f6047a23 */ /* 0x000fca0000010808 */
[----:B------:R2:W-:Y:S01]  /*8390*/  MUFU.EX2 R130, R4 ;  /* 0x0000000400827308 */ /* 0x0005e20000000800 */
[C---:B------:R-:W-:Y:S07]  /*83a0*/  HMMA.16816.F32.BF16 R180, R16.reuse, R26, R60 ;  /* 0x0000001a10b4723c */ /* 0x040fee000004183c */
[----:B------:R-:W-:Y:S01]  /*83b0*/  MOV R61, R131 ;  /* 0x00000083003d7202 */ /* 0x000fe20000000f00 */
[----:B------:R-:W-:Y:S01]  /*83c0*/  HMMA.16816.F32.BF16 R156, R16, R28, R72 ;  /* 0x0000001c109c723c */ /* 0x000fe20000041848 */
[----:B------:R-:W-:Y:S01]  /*83d0*/  IMAD.MOV.U32 R63, RZ, RZ, R133 ;  /* 0x000000ffff3f7224 */ /* 0x000fe200078e0085 */
[----:B------:R-:W-:Y:S01]  /*83e0*/  MOV R62, R132 ;  /* 0x00000084003e7202 */ /* 0x000fe20000000f00 */
[----:B------:R-:W-:-:S02]  /*83f0*/  IMAD.MOV.U32 R60, RZ, RZ, R129 ;  /* 0x000000ffff3c7224 */ /* 0x000fc400078e0081 */
[----:B--2---:R-:W-:Y:S02]  /*8400*/  FFMA.FTZ R4, R230, c[0x0][0x23c], -R8 ;  /* 0x00008f00e6047a23 */ /* 0x004fe40000010808 */
[----:B------:R-:W-:Y:S01]  /*8410*/  MOV R74, R165 ;  /* 0x000000a5004a7202 */ /* 0x000fe20000000f00 */
[----:B------:R-:W-:Y:S01]  /*8420*/  IMAD.MOV.U32 R73, RZ, RZ, R167 ;  /* 0x000000ffff497224 */ /* 0x000fe200078e00a7 */
[----:B------:R-:W-:Y:S01]  /*8430*/  MOV R72, R166 ;  /* 0x000000a600487202 */ /* 0x000fe20000000f00 */
[----:B------:R2:W-:Y:S01]  /*8440*/  MUFU.EX2 R131, R4 ;  /* 0x0000000400837308 */ /* 0x0005e20000000800 */
[----:B------:R-:W-:Y:S01]  /*8450*/  HMMA.16816.F32.BF16 R164, R16, R30, R68 ;  /* 0x0000001e10a4723c */ /* 0x000fe20000041844 */
[----:B------:R-:W-:-:S06]  /*8460*/  MOV R75, R194 ;  /* 0x000000c2004b7202 */ /* 0x000fcc0000000f00 */
[----:B------:R-:W-:Y:S01]  /*8470*/  IMAD.MOV.U32 R70, RZ, RZ, R149 ;  /* 0x000000ffff467224 */ /* 0x000fe200078e0095 */
[----:B------:R-:W-:Y:S01]  /*8480*/  MOV R69, R135 ;  /* 0x0000008700457202 */ /* 0x000fe20000000f00 */
[----:B-1----:R-:W-:Y:S01]  /*8490*/  HMMA.16816.F32.BF16 R108, R16, R34, R40 ;  /* 0x00000022106c723c */ /* 0x002fe20000041828 */
[----:B------:R-:W-:Y:S02]  /*84a0*/  MOV R68, R134 ;  /* 0x0000008600447202 */ /* 0x000fe40000000f00 */
[----:B------:R-:W-:Y:S01]  /*84b0*/  MOV R71, R126 ;  /* 0x0000007e00477202 */ /* 0x000fe20000000f00 */
[----:B--2---:R-:W-:-:S03]  /*84c0*/  FFMA.FTZ R4, R229, c[0x0][0x23c], -R8 ;  /* 0x00008f00e5047a23 */ /* 0x004fc60000010808 */
[----:B------:R-:W-:Y:S01]  /*84d0*/  MOV R43, R10 ;  /* 0x0000000a002b7202 */ /* 0x000fe20000000f00 */
[C---:B------:R-:W-:Y:S01]  /*84e0*/  HMMA.16816.F32.BF16 R132, R16.reuse, R22, R52 ;  /* 0x000000161084723c */ /* 0x040fe20000041834 */
[----:B------:R-:W-:Y:S01]  /*84f0*/  FFMA.FTZ R10, R215, c[0x0][0x23c], -R5 ;  /* 0x00008f00d70a7a23 */ /* 0x000fe20000010805 */
[----:B------:R1:W-:Y:S05]  /*8500*/  MUFU.EX2 R149, R4 ;  /* 0x0000000400957308 */ /* 0x0003ea0000000800 */
[----:B------:R-:W-:Y:S01]  /*8510*/  IMAD.MOV.U32 R55, RZ, RZ, R148 ;  /* 0x000000ffff377224 */ /* 0x000fe200078e0094 */
[----:B------:R-:W-:Y:S01]  /*8520*/  HMMA.16816.F32.BF16 R192, R16, R20, R56 ;  /* 0x0000001410c0723c */ /* 0x000fe20000041838 */
[----:B------:R-:W-:Y:S01]  /*8530*/  IMAD.MOV.U32 R52, RZ, RZ, R11 ;  /* 0x000000ffff347224 */ /* 0x000fe200078e000b */
[----:B------:R-:W-:Y:S01]  /*8540*/  MOV R54, R9 ;  /* 0x0000000900367202 */ /* 0x000fe20000000f00 */
[----:B------:R-:W-:Y:S01]  /*8550*/  FFMA.FTZ R11, R219, c[0x0][0x23c], -R5 ;  /* 0x00008f00db0b7a23 */ /* 0x000fe20000010805 */
[----:B------:R-:W-:Y:S01]  /*8560*/  MOV R53, R7 ;  /* 0x0000000700357202 */ /* 0x000fe20000000f00 */
[----:B------:R-:W-:-:S02]  /*8570*/  FFMA.FTZ R7, R231, c[0x0][0x23c], -R0 ;  /* 0x00008f00e7077a23 */ /* 0x000fc40000010800 */
[----:B------:R-:W-:Y:S01]  /*8580*/  MOV R58, R203 ;  /* 0x000000cb003a7202 */ /* 0x000fe20000000f00 */
[----:B------:R-:W-:Y:S01]  /*8590*/  IMAD.MOV.U32 R57, RZ, RZ, R202 ;  /* 0x000000ffff397224 */ /* 0x000fe200078e00ca */
[----:B------:R-:W-:Y:S01]  /*85a0*/  MOV R56, R201 ;  /* 0x000000c900387202 */ /* 0x000fe20000000f00 */
[--C-:B-1----:R-:W-:Y:S01]  /*85b0*/  FFMA.FTZ R4, R226, c[0x0][0x23c], -R8.reuse ;  /* 0x00008f00e2047a23 */ /* 0x102fe20000010808 */
[C---:B------:R-:W-:Y:S01]  /*85c0*/  HMMA.16816.F32.BF16 R176, R16.reuse, R24, R64 ;  /* 0x0000001810b0723c */ /* 0x040fe20000041840 */
[----:B------:R-:W-:Y:S01]  /*85d0*/  MOV R59, R128 ;  /* 0x00000080003b7202 */ /* 0x000fe20000000f00 */
[----:B------:R-:W-:Y:S01]  /*85e0*/  FFMA.FTZ R9, R208, c[0x0][0x23c], -R5 ;  /* 0x00008f00d0097a23 */ /* 0x000fe20000010805 */
[----:B------:R1:W2:Y:S04]  /*85f0*/  MUFU.EX2 R148, R4 ;  /* 0x0000000400947308 */ /* 0x0002a80000000800 */
[--C-:B------:R-:W-:Y:S01]  /*8600*/  FFMA.FTZ R65, R212, c[0x0][0x23c], -R8.reuse ;  /* 0x00008f00d4417a23 */ /* 0x100fe20000010808 */
[----:B------:R-:W-:Y:S01]  /*8610*/  HMMA.16816.F32.BF16 R200, R16, R32, R48 ;  /* 0x0000002010c8723c */ /* 0x000fe20000041830 */
[----:B------:R-:W-:-:S02]  /*8620*/  FFMA.FTZ R64, R207, c[0x0][0x23c], -R8 ;  /* 0x00008f00cf407a23 */ /* 0x000fc40000010808 */
[----:B------:R-:W-:Y:S01]  /*8630*/  MUFU.EX2 R128, R7 ;  /* 0x0000000700807308 */ /* 0x000fe20000000800 */
[--C-:B------:R-:W-:Y:S02]  /*8640*/  FFMA.FTZ R66, R196, c[0x0][0x23c], -R5.reuse ;  /* 0x00008f00c4427a23 */ /* 0x100fe40000010805 */
[----:B------:R-:W-:Y:S02]  /*8650*/  FFMA.FTZ R67, R186, c[0x0][0x23c], -R5 ;  /* 0x00008f00ba437a23 */ /* 0x000fe40000010805 */
[----:B------:R-:W-:Y:S02]  /*8660*/  FFMA.FTZ R49, R216, c[0x0][0x23c], -R8 ;  /* 0x00008f00d8317a23 */ /* 0x000fe40000010808 */
[--C-:B------:R-:W-:Y:S02]  /*8670*/  FFMA.FTZ R51, R221, c[0x0][0x23c], -R0.reuse ;  /* 0x00008f00dd337a23 */ /* 0x100fe40000010800 */
[--C-:B-1----:R-:W-:Y:S02]  /*8680*/  FFMA.FTZ R4, R245, c[0x0][0x23c], -R0.reuse ;  /* 0x00008f00f5047a23 */ /* 0x102fe40000010800 */
[----:B------:R-:W-:-:S02]  /*8690*/  FFMA.FTZ R50, R218, c[0x0][0x23c], -R0 ;  /* 0x00008f00da327a23 */ /* 0x000fc40000010800 */
[----:B------:R1:W3:Y:S01]  /*86a0*/  MUFU.EX2 R129, R4 ;  /* 0x0000000400817308 */ /* 0x0002e20000000800 */
[----:B------:R-:W-:Y:S02]  /*86b0*/  FFMA.FTZ R48, R213, c[0x0][0x23c], -R0 ;  /* 0x00008f00d5307a23 */ /* 0x000fe40000010800 */
[--C-:B------:R-:W-:Y:S02]  /*86c0*/  FFMA.FTZ R8, R225, c[0x0][0x23c], -R2.reuse ;  /* 0x00008f00e1087a23 */ /* 0x100fe40000010802 */
[----:B------:R-:W-:Y:S01]  /*86d0*/  FFMA.FTZ R17, R217, c[0x0][0x23c], -R2 ;  /* 0x00008f00d9117a23 */ /* 0x000fe20000010802 */
[----:B--2---:R-:W-:Y:S01]  /*86e0*/  F2FP.BF16.PACK_AB R6, R148, R149 ;  /* 0x000000959406723e */ /* 0x004fe200000010ff */
[----:B------:R-:W-:Y:S02]  /*86f0*/  FFMA.FTZ R16, R224, c[0x0][0x23c], -R5 ;  /* 0x00008f00e0107a23 */ /* 0x000fe40000010805 */
[----:B-1----:R-:W-:Y:S02]  /*8700*/  FFMA.FTZ R4, R227, c[0x0][0x23c], -R0 ;  /* 0x00008f00e3047a23 */ /* 0x002fe40000010800 */
[----:B------:R-:W-:-:S02]  /*8710*/  FFMA.FTZ R0, R222, c[0x0][0x23c], -R2 ;  /* 0x00008f00de007a23 */ /* 0x000fc40000010802 */
[----:B------:R-:W-:Y:S01]  /*8720*/  FADD.FTZ R2, R52, R43 ;  /* 0x0000002b34027221 */ /* 0x000fe20000010000 */
[----:B------:R-:W-:Y:S01]  /*8730*/  MOV R52, R53 ;  /* 0x0000003500347202 */ /* 0x000fe20000000f00 */
[----:B------:R-:W-:Y:S01]  /*8740*/  IMAD.MOV.U32 R53, RZ, RZ, R54 ;  /* 0x000000ffff357224 */ /* 0x000fe200078e0036 */
[----:B------:R-:W-:Y:S01]  /*8750*/  MOV R54, R55 ;  /* 0x0000003700367202 */ /* 0x000fe20000000f00 */
[----:B------:R1:W2:Y:S01]  /*8760*/  MUFU.EX2 R126, R4 ;  /* 0x00000004007e7308 */ /* 0x0002a20000000800 */
        /* <DEDUP_REMOVED lines=21> */
[----:B------:R-:W4:Y:S01]  /*88c0*/  LDL.LU R117, [R1+0x28] ;  /* 0x0000280001757983 */ /* 0x000f220000300800 */
[----:B-1----:R-:W-:Y:S02]  /*88d0*/  F2FP.BF16.PACK_AB R4, R131, R130 ;  /* 0x000000828304723e */ /* 0x002fe400000010ff */
[----:B---3--:R-:W-:-:S02]  /*88e0*/  F2FP.BF16.PACK_AB R5, R128, R129 ;  /* 0x000000818005723e */ /* 0x008fc400000010ff */
[----:B--2---:R-:W-:Y:S01]  /*88f0*/  F2FP.BF16.PACK_AB R7, R126, R127 ;  /* 0x0000007f7e07723e */ /* 0x004fe200000010ff */
        /* <DEDUP_REMOVED lines=19> */
[----:B------:R-:W-:-:S02]  /*8a30*/  MOV R216, R61 ;  /* 0x0000003d00d87202 */ /* 0x000fc40000000f00 */
[----:B------:R-:W-:Y:S02]  /*8a40*/  MOV R226, R63 ;  /* 0x0000003f00e27202 */ /* 0x000fe40000000f00 */
[----:B------:R-:W-:Y:S01]  /*8a50*/  MOV R229, R68 ;  /* 0x0000004400e57202 */ /* 0x000fe20000000f00 */
[C---:B------:R-:W-:Y:S01]  /*8a60*/  HMMA.16816.F32.BF16 R60, R4.reuse, R30, R100 ;  /* 0x0000001e043c723c */ /* 0x040fe20000041864 */
[----:B------:R-:W-:Y:S02]  /*8a70*/  MOV R246, R70 ;  /* 0x0000004600f67202 */ /* 0x000fe40000000f00 */
[----:B------:R-:W-:Y:S02]  /*8a80*/  MOV R170, R71 ;  /* 0x0000004700aa7202 */ /* 0x000fe40000000f00 */
[----:B------:R-:W-:Y:S02]  /*8a90*/  MOV R197, R44 ;  /* 0x0000002c00c57202 */ /* 0x000fe40000000f00 */
[----:B------:R-:W-:Y:S01]  /*8aa0*/  MOV R206, R45 ;  /* 0x0000002d00ce7202 */ /* 0x000fe20000000f00 */
[C---:B------:R-:W-:Y:S08]  /*8ab0*/  HMMA.16816.F32.BF16 R68, R4.reuse, R28, R92 ;  /* 0x0000001c0444723c */ /* 0x040ff0000004185c */
[C---:B------:R-:W-:Y:S08]  /*8ac0*/  HMMA.16816.F32.BF16 R52, R4.reuse, R24, R104 ;  /* 0x000000180434723c */ /* 0x040ff00000041868 */
[C---:B------:R-:W-:Y:S08]  /*8ad0*/  HMMA.16816.F32.BF16 R44, R4.reuse, R26, R96 ;  /* 0x0000001a042c723c */ /* 0x040ff00000041860 */
[C---:B------:R-:W-:Y:S08]  /*8ae0*/  HMMA.16816.F32.BF16 R40, R4.reuse, R20, R88 ;  /* 0x000000140428723c */ /* 0x040ff00000041858 */
[C---:B------:R-:W-:Y:S08]  /*8af0*/  HMMA.16816.F32.BF16 R56, R4.reuse, R22, R84 ;  /* 0x000000160438723c */ /* 0x040ff00000041854 */
[----:B------:R-:W-:Y:S01]  /*8b00*/  HMMA.16816.F32.BF16 R32, R4, R34, R76 ;  /* 0x000000220420723c */ /* 0x000fe2000004184c */
[----:B------:R-:W-:Y:S01]  /*8b10*/  MOV R228, R175 ;  /* 0x000000af00e47202 */ /* 0x000fe20000000f00 */
[----:B------:R-:W-:Y:S01]  /*8b20*/  FADD.FTZ R2, R244, R2 ;  /* 0x00000002f4027221 */ /* 0x000fe20000010000 */
[----:B------:R1:W-:Y:S01]  /*8b30*/  MUFU.EX2 R80, R0 ;  /* 0x0000000000507308 */ /* 0x0003e20000000800 */
[----:B------:R-:W2:Y:S03]  /*8b40*/  LDSM.16.MT88.4 R24, [R233+0xb000] ;  /* 0x00b00000e918783b */ /* 0x000ea60000004200 */
[----:B------:R-:W-:Y:S01]  /*8b50*/  FADD.FTZ R4, R219, R215 ;  /* 0x000000d7db047221 */ /* 0x000fe20000010000 */
[----:B------:R-:W-:Y:S01]  /*8b60*/  MOV R219, R224 ;  /* 0x000000e000db7202 */ /* 0x000fe20000000f00 */
[----:B------:R-:W3:Y:S01]  /*8b70*/  LDSM.16.MT88.4 R20, [R236+0xb000] ;  /* 0x00b00000ec14783b */ /* 0x000ee20000004200 */
[----:B------:R-:W-:Y:S01]  /*8b80*/  MOV R215, R168 ;  /* 0x000000a800d77202 */ /* 0x000fe20000000f00 */
[----:B------:R-:W-:Y:S01]  /*8b90*/  IMAD.MOV.U32 R224, RZ, RZ, R184 ;  /* 0x000000ffffe07224 */ /* 0x000fe200078e00b8 */
[----:B------:R-:W-:Y:S01]  /*8ba0*/  MOV R168, R187 ;  /* 0x000000bb00a87202 */ /* 0x000fe20000000f00 */
[----:B------:R-:W-:Y:S01]  /*8bb0*/  IMAD.MOV.U32 R187, RZ, RZ, R218 ;  /* 0x000000ffffbb7224 */ /* 0x000fe200078e00da */
[----:B------:R-:W-:Y:S01]  /*8bc0*/  MOV R184, R213 ;  /* 0x000000d500b87202 */ /* 0x000fe20000000f00 */
[----:B------:R-:W-:Y:S01]  /*8bd0*/  FADD.FTZ R5, R219, R215 ;  /* 0x000000d7db057221 */ /* 0x000fe20000010000 */
[----:B------:R-:W-:Y:S01]  /*8be0*/  MOV R218, R241 ;  /* 0x000000f100da7202 */ /* 0x000fe20000000f00 */
[----:B------:R-:W-:Y:S01]  /*8bf0*/  IMAD.MOV.U32 R219, RZ, RZ, R224 ;  /* 0x000000ffffdb7224 */ /* 0x000fe200078e00e0 */
[----:B------:R-:W-:-:S02]  /*8c00*/  MOV R213, R243 ;  /* 0x000000f300d57202 */ /* 0x000fc40000000f00 */
[----:B------:R-:W-:Y:S02]  /*8c10*/  MOV R224, R168 ;  /* 0x000000a800e07202 */ /* 0x000fe40000000f00 */
[----:B------:R-:W-:Y:S01]  /*8c20*/  MOV R168, R184 ;  /* 0x000000b800a87202 */ /* 0x000fe20000000f00 */
[----:B------:R-:W-:Y:S02]  /*8c30*/  IMAD.MOV.U32 R184, RZ, RZ, R187 ;  /* 0x000000ffffb87224 */ /* 0x000fe400078e00bb */
[----:B----4-:R-:W-:Y:S02]  /*8c40*/  FADD.FTZ R117, R151, R117 ;  /* 0x0000007597757221 */ /* 0x010fe40000010000 */
[----:B------:R4:W5:Y:S04]  /*8c50*/  LDL.LU R151, [R1+0x114] ;  /* 0x0001140001977983 */ /* 0x0009680000300800 */
[----:B------:R-:W2:Y:S04]  /*8c60*/  LDL.LU R137, [R1+0xa8] ;  /* 0x0000a80001897983 */ /* 0x000ea80000300800 */
[----:B------:R-:W2:Y:S01]  /*8c70*/  LDL.LU R175, [R1+0xac] ;  /* 0x0000ac0001af7983 */ /* 0x000ea20000300800 */
[----:B-1----:R-:W-:Y:S01]  /*8c80*/  FADD.FTZ R0, R219, R117 ;  /* 0x00000075db007221 */ /* 0x002fe20000010000 */
[----:B------:R-:W-:Y:S02]  /*8c90*/  MUFU.EX2 R92, R16 ;  /* 0x00000010005c7308 */ /* 0x000fe40000000800 */
[----:B------:R-:W2:Y:S04]  /*8ca0*/  LDL.LU R241, [R1+0x110] ;  /* 0x0001100001f17983 */ /* 0x000ea80000300800 */
[----:B------:R-:W2:Y:S02]  /*8cb0*/  LDL.LU R243, [R1+0x10c] ;  /* 0x00010c0001f37983 */ /* 0x000ea40000300800 */
[----:B------:R-:W1:Y:S02]  /*8cc0*/  MUFU.EX2 R93, R11 ;  /* 0x0000000b005d7308 */ /* 0x000e640000000800 */
[----:B------:R-:W2:Y:S04]  /*8cd0*/  LDL.LU R244, [R1+0x108] ;  /* 0x0001080001f47983 */ /* 0x000ea80000300800 */
[----:B------:R-:W2:Y:S02]  /*8ce0*/  LDL.LU R187, [R1+0xb0] ;  /* 0x0000b00001bb7983 */ /* 0x000ea40000300800 */
[----:B------:R-:W-:Y:S02]  /*8cf0*/  MUFU.EX2 R94, R10 ;  /* 0x0000000a005e7308 */ /* 0x000fe40000000800 */
[----:B------:R-:W2:Y:S06]  /*8d00*/  LDL.LU R219, [R1+0x84] ;  /* 0x0000840001db7983 */ /* 0x000eac0000300800 */
[----:B------:R-:W1:Y:S08]  /*8d10*/  MUFU.EX2 R88, R9 ;  /* 0x0000000900587308 */ /* 0x000e700000000800 */
[----:B------:R1:W-:Y:S08]  /*8d20*/  MUFU.EX2 R84, R8 ;  /* 0x0000000800547308 */ /* 0x0003f00000000800 */
[----:B------:R3:W-:Y:S01]  /*8d30*/  MUFU.EX2 R77, R17 ;  /* 0x00000011004d7308 */ /* 0x0007e20000000800 */
[----:B-1----:R-:W-:Y:S04]  /*8d40*/  LDSM.16.MT88.4 R8, [R235+0xb000] ;  /* 0x00b00000eb08783b */ /* 0x002fe80000004200 */
[----:B---3--:R-:W1:Y:S01]  /*8d50*/  LDSM.16.MT88.4 R16, [R234+0xb000] ;  /* 0x00b00000ea10783b */ /* 0x008e620000004200 */
[----:B--2---:R-:W-:-:S03]  /*8d60*/  FADD.FTZ R28, R219, R4 ;  /* 0x00000004db1c7221 */ /* 0x004fc60000010000 */
[----:B------:R-:W2:Y:S01]  /*8d70*/  LDL.LU R219, [R1+0x74] ;  /* 0x0000740001db7983 */ /* 0x000ea20000300800 */
[----:B------:R-:W3:Y:S08]  /*8d80*/  MUFU.EX2 R78, R36 ;  /* 0x00000024004e7308 */ /* 0x000ef00000000800 */
[----:B------:R-:W-:Y:S08]  /*8d90*/  MUFU.EX2 R76, R37 ;  /* 0x00000025004c7308 */ /* 0x000ff00000000800 */
[----:B------:R-:W1:Y:S08]  /*8da0*/  MUFU.EX2 R49, R49 ;  /* 0x0000003100317308 */ /* 0x000e700000000800 */
[----:B------:R-:W-:Y:S08]  /*8db0*/  MUFU.EX2 R65, R65 ;  /* 0x0000004100417308 */ /* 0x000ff00000000800 */
[----:B------:R-:W-:Y:S08]  /*8dc0*/  MUFU.EX2 R64, R64 ;  /* 0x0000004000407308 */ /* 0x000ff00000000800 */
[----:B------:R-:W-:Y:S08]  /*8dd0*/  MUFU.EX2 R51, R51 ;  /* 0x0000003300337308 */ /* 0x000ff00000000800 */
[----:B------:R-:W1:Y:S08]  /*8de0*/  MUFU.EX2 R50, R50 ;  /* 0x0000003200327308 */ /* 0x000e700000000800 */
[----:B------:R-:W-:Y:S08]  /*8df0*/  MUFU.EX2 R48, R48 ;  /* 0x0000003000307308 */ /* 0x000ff00000000800 */
[----:B------:R-:W1:Y:S01]  /*8e00*/  MUFU.EX2 R31, R39 ;  /* 0x00000027001f7308 */ /* 0x000e620000000800 */
[----:B------:R-:W-:-:S02]  /*8e10*/  F2FP.BF16.PACK_AB R4, R93, R92 ;  /* 0x0000005c5d04723e */ /* 0x000fc400000010ff */
[----:B------:R-:W-:Y:S02]  /*8e20*/  F2FP.BF16.PACK_AB R6, R88, R94 ;  /* 0x0000005e5806723e */ /* 0x000fe400000010ff */
[----:B---3--:R-:W-:Y:S01]  /*8e30*/  F2FP.BF16.PACK_AB R7, R78, R77 ;  /* 0x0000004d4e07723e */ /* 0x008fe200000010ff */
[----:B------:R-:W-:Y:S02]  /*8e40*/  FADD.FTZ R2, R3, R2 ;  /* 0x0000000203027221 */ /* 0x000fe40000010000 */
[----:B------:R3:W-:Y:S01]  /*8e50*/  MUFU.EX2 R30, R38 ;  /* 0x00000026001e7308 */ /* 0x0007e20000000800 */
[----:B------:R-:W-:Y:S01]  /*8e60*/  FADD.FTZ R0, R150, R0 ;  /* 0x0000000096007221 */ /* 0x000fe20000010000 */
        /* <DEDUP_REMOVED lines=15> */
[----:B------:R-:W1:Y:S01]  /*8f60*/  MUFU.EX2 R118, R118 ;  /* 0x0000007600767308 */ /* 0x000e620000000800 */
[----:B------:R-:W-:Y:S01]  /*8f70*/  MOV R95, R175 ;  /* 0x000000af005f7202 */ /* 0x000fe20000000f00 */
[----:B------:R-:W-:Y:S01]  /*8f80*/  IMAD.MOV.U32 R204, RZ, RZ, R172 ;  /* 0x000000ffffcc7224 */ /* 0x000fe200078e00ac */
[----:B------:R4:W5:Y:S01]  /*8f90*/  LDL.LU R3, [R1+0x104] ;  /* 0x0001040001037983 */ /* 0x0009620000300800 */
[----:B------:R-:W-:Y:S01]  /*8fa0*/  IMAD.MOV.U32 R212, RZ, RZ, R136 ;  /* 0x000000ffffd47224 */ /* 0x000fe200078e0088 */
[----:B------:R-:W-:-:S02]  /*8fb0*/  MOV R230, R188 ;  /* 0x000000bc00e67202 */ /* 0x000fc40000000f00 */
[----:B------:R-:W-:Y:S01]  /*8fc0*/  LDSM.16.MT88.4 R136, [R234+0xb800] ;  /* 0x00b80000ea88783b */ /* 0x000fe20000004200 */
[----:B------:R-:W1:Y:S03]  /*8fd0*/  MUFU.EX2 R122, R122 ;  /* 0x0000007a007a7308 */ /* 0x000e660000000800 */
[----:B------:R4:W5:Y:S05]  /*8fe0*/  LDL.LU R150, [R1+0x100] ;  /* 0x0001000001967983 */ /* 0x00096a0000300800 */
[----:B------:R-:W1:Y:S08]  /*8ff0*/  MUFU.EX2 R113, R113 ;  /* 0x0000007100717308 */ /* 0x000e700000000800 */
        /* <DEDUP_REMOVED lines=9> */
[----:B------:R-:W1:Y:S01]  /*9090*/  MUFU.EX2 R125, R125 ;  /* 0x0000007d007d7308 */ /* 0x000e620000000800 */
[----:B--2---:R-:W-:Y:S01]  /*90a0*/  FADD.FTZ R29, R219, R5 ;  /* 0x00000005db1d7221 */ /* 0x004fe20000010000 */
[----:B------:R-:W-:-:S02]  /*90b0*/  F2FP.BF16.PACK_AB R5, R80, R84 ;  /* 0x000000545005723e */ /* 0x000fc400000010ff */
[----:B------:R-:W-:Y:S02]  /*90c0*/  MOV R219, R224 ;  /* 0x000000e000db7202 */ /* 0x000fe40000000f00 */
[----:B------:R-:W-:Y:S01]  /*90d0*/  MOV R224, R168 ;  /* 0x000000a800e07202 */ /* 0x000fe20000000f00 */
[----:B------:R-:W-:Y:S02]  /*90e0*/  IMAD.MOV.U32 R168, RZ, RZ, R184 ;  /* 0x000000ffffa87224 */ /* 0x000fe400078e00b8 */
[----:B------:R-:W-:Y:S01]  /*90f0*/  HMMA.16816.F32.BF16 R156, R4, R24, R156 ;  /* 0x00000018049c723c */ /* 0x000fe2000004189c */
[----:B------:R-:W-:Y:S02]  /*9100*/  FADD.FTZ R28, R219, R28 ;  /* 0x0000001cdb1c7221 */ /* 0x000fe40000010000 */
[----:B------:R-:W-:Y:S02]  /*9110*/  FADD.FTZ R2, R168, R2 ;  /* 0x00000002a8027221 */ /* 0x000fe40000010000 */
[----:B------:R-:W-:-:S03]  /*9120*/  FADD.FTZ R29, R224, R29 ;  /* 0x0000001de01d7221 */ /* 0x000fc60000010000 */
[----:B------:R-:W-:Y:S01]  /*9130*/  HMMA.16816.F32.BF16 R164, R4, R26, R164 ;  /* 0x0000001a04a4723c */ /* 0x000fe200000418a4 */
[----:B------:R-:W-:Y:S01]  /*9140*/  FADD.FTZ R28, R244, R28 ;  /* 0x0000001cf41c7221 */ /* 0x000fe20000010000 */
[----:B------:R-:W-:-:S06]  /*9150*/  MOV R184, R187 ;  /* 0x000000bb00b87202 */ /* 0x000fcc0000000f00 */
[----:B------:R-:W-:Y:S01]  /*9160*/  HMMA.16816.F32.BF16 R176, R4, R20, R176 ;  /* 0x0000001404b0723c */ /* 0x000fe200000418b0 */
[----:B------:R-:W-:-:S07]  /*9170*/  FADD.FTZ R2, R242, R2 ;  /* 0x00000002f2027221 */ /* 0x000fce0000010000 */
[----:B------:R-:W-:Y:S01]  /*9180*/  HMMA.16816.F32.BF16 R180, R4, R22, R180 ;  /* 0x0000001604b4723c */ /* 0x000fe200000418b4 */
[----:B------:R-:W-:-:S07]  /*9190*/  MOV R187, R228 ;  /* 0x000000e400bb7202 */ /* 0x000fce0000000f00 */
[----:B-1----:R-:W-:Y:S01]  /*91a0*/  HMMA.16816.F32.BF16 R192, R4, R16, R192 ;  /* 0x0000001004c0723c */ /* 0x002fe200000418c0 */
[----:B------:R-:W-:-:S07]  /*91b0*/  FADD.FTZ R29, R243, R29 ;  /* 0x0000001df31d7221 */ /* 0x000fce0000010000 */
[C---:B------:R-:W-:Y:S08]  /*91c0*/  HMMA.16816.F32.BF16 R132, R4.reuse, R18, R132 ;  /* 0x000000120484723c */ /* 0x040ff00000041884 */
[C---:B------:R-:W-:Y:S08]  /*91d0*/  HMMA.16816.F32.BF16 R200, R4.reuse, R8, R200 ;  /* 0x0000000804c8723c */ /* 0x040ff000000418c8 */
[----:B---3--:R-:W-:Y:S01]  /*91e0*/  HMMA.16816.F32.BF16 R36, R4, R10, R108 ;  /* 0x0000000a0424723c */ /* 0x008fe2000004186c */
[----:B------:R-:W1:Y:S06]  /*91f0*/  LDSM.16.MT88.4 R168, [R233+0xb800] ;  /* 0x00b80000e9a8783b */ /* 0x000e6c0000004200 */
[----:B------:R-:W-:-:S02]  /*9200*/  F2FP.BF16.PACK_AB R4, R49, R76 ;  /* 0x0000004c3104723e */ /* 0x000fc400000010ff */
[----:B------:R-:W-:Y:S02]  /*9210*/  F2FP.BF16.PACK_AB R5, R50, R51 ;  /* 0x000000333205723e */ /* 0x000fe400000010ff */
[----:B------:R-:W-:Y:S02]  /*9220*/  F2FP.BF16.PACK_AB R6, R64, R65 ;  /* 0x000000414006723e */ /* 0x000fe400000010ff */
[----:B------:R-:W-:Y:S01]  /*9230*/  F2FP.BF16.PACK_AB R7, R31, R48 ;  /* 0x000000301f07723e */ /* 0x000fe200000010ff */
[----:B------:R-:W-:Y:S01]  /*9240*/  FADD.FTZ R2, R196, R2 ;  /* 0x00000002c4027221 */ /* 0x000fe20000010000 */
[----:B------:R-:W-:Y:S02]  /*9250*/  MOV R224, R184 ;  /* 0x000000b800e07202 */ /* 0x000fe40000000f00 */
[----:B------:R-:W-:Y:S01]  /*9260*/  MOV R219, R187 ;  /* 0x000000bb00db7202 */ /* 0x000fe20000000f00 */
[----:B------:R-:W-:Y:S01]  /*9270*/  IMAD.MOV.U32 R228, RZ, RZ, R152 ;  /* 0x000000ffffe47224 */ /* 0x000fe200078e0098 */
[----:B------:R-:W2:Y:S01]  /*9280*/  LDSM.16.MT88.4 R184, [R236+0xb800] ;  /* 0x00b80000ecb8783b */ /* 0x000ea20000004200 */
[C---:B------:R-:W-:Y:S01]  /*9290*/  HMMA.16816.F32.BF16 R40, R4.reuse, R16, R40 ;  /* 0x000000100428723c */ /* 0x040fe20000041828 */
[----:B------:R-:W3:Y:S02]  /*92a0*/  MUFU.EX2 R116, R116 ;  /* 0x0000007400747308 */ /* 0x000ee40000000800 */
[----:B------:R4:W5:Y:S04]  /*92b0*/  LDL.LU R152, [R1+0xfc] ;  /* 0x0000fc0001987983 */ /* 0x0009680000300800 */
[----:B------:R-:W-:Y:S01]  /*92c0*/  FADD.FTZ R17, R222, R28 ;  /* 0x0000001cde117221 */ /* 0x000fe20000010000 */
[C---:B------:R-:W-:Y:S01]  /*92d0*/  HMMA.16816.F32.BF16 R72, R4.reuse, R8, R72 ;  /* 0x000000080448723c */ /* 0x040fe20000041848 */
[----:B------:R-:W-:Y:S01]  /*92e0*/  FADD.FTZ R16, R225, R29 ;  /* 0x0000001de1107221 */ /* 0x000fe20000010000 */
[----:B------:R-:W1:Y:S01]  /*92f0*/  MUFU.EX2 R112, R112 ;  /* 0x0000007000707308 */ /* 0x000e620000000800 */
[----:B------:R4:W5:Y:S04]  /*9300*/  LDL.LU R244, [R1+0xf8] ;  /* 0x0000f80001f47983 */ /* 0x0009680000300800 */
[----:B------:R-:W-:Y:S01]  /*9310*/  FADD.FTZ R9, R208, R17 ;  /* 0x00000011d0097221 */ /* 0x000fe20000010000 */
[----:B------:R-:W-:Y:S01]  /*9320*/  MOV R208, R219 ;  /* 0x000000db00d07202 */ /* 0x000fe20000000f00 */
[----:B------:R-:W-:Y:S01]  /*9330*/  FADD.FTZ R17, R215, R2 ;  /* 0x00000002d7117221 */ /* 0x000fe20000010000 */
[----:B------:R-:W-:Y:S01]  /*9340*/  MOV R219, R197 ;  /* 0x000000c500db7202 */ /* 0x000fe20000000f00 */
[----:B------:R-:W-:Y:S01]  /*9350*/  FADD.FTZ R8, R241, R16 ;  /* 0x00000010f1087221 */ /* 0x000fe20000010000 */
[C---:B------:R-:W-:Y:S01]  /*9360*/  HMMA.16816.F32.BF16 R68, R4.reuse, R24, R68 ;  /* 0x000000180444723c */ /* 0x040fe20000041844 */
[----:B------:R-:W-:Y:S01]  /*9370*/  IMAD.MOV.U32 R215, RZ, RZ, R224 ;  /* 0x000000ffffd77224 */ /* 0x000fe200078e00e0 */
[----:B------:R-:W-:Y:S01]  /*9380*/  MOV R224, R206 ;  /* 0x000000ce00e07202 */ /* 0x000fe20000000f00 */
[----:B------:R-:W-:Y:S01]  /*9390*/  FADD.FTZ R16, R240, R0 ;  /* 0x00000000f0107221 */ /* 0x000fe20000010000 */
[----:B------:R-:W-:Y:S01]  /*93a0*/  MOV R206, R218 ;  /* 0x000000da00ce7202 */ /* 0x000fe20000000f00 */
[----:B------:R-:W-:Y:S01]  /*93b0*/  IMAD.MOV.U32 R197, RZ, RZ, R213 ;  /* 0x000000ffffc57224 */ /* 0x000fe200078e00d5 */
[----:B------:R-:W-:Y:S01]  /*93c0*/  MOV R213, R245 ;  /* 0x000000f500d57202 */ /* 0x000fe20000000f00 */
[----:B------:R-:W-:Y:S01]  /*93d0*/  FADD.FTZ R0, R215, R8 ;  /* 0x00000008d7007221 */ /* 0x000fe20000010000 */
[----:B------:R-:W-:Y:S01]  /*93e0*/  HMMA.16816.F32.BF16 R60, R4, R26, R60 ;  /* 0x0000001a043c723c */ /* 0x000fe2000004183c */
[----:B------:R-:W-:-:S07]  /*93f0*/  FADD.FTZ R2, R208, R9 ;  /* 0x00000009d0027221 */ /* 0x000fce0000010000 */
[----:B------:R-:W-:Y:S01]  /*9400*/  HMMA.16816.F32.BF16 R52, R4, R20, R52 ;  /* 0x000000140434723c */ /* 0x000fe20000041834 */
[----:B------:R-:W-:-:S07]  /*9410*/  IMAD.MOV.U32 R218, RZ, RZ, R207 ;  /* 0x000000ffffda7224 */ /* 0x000fce00078e00cf */
[----:B------:R-:W-:Y:S01]  /*9420*/  HMMA.16816.F32.BF16 R44, R4, R22, R44 ;  /* 0x00000016042c723c */ /* 0x000fe2000004182c */
[----:B------:R-:W-:-:S07]  /*9430*/  FADD.FTZ R0, R206, R0 ;  /* 0x00000000ce007221 */ /* 0x000fce0000010000 */
[----:B------:R-:W-:Y:S01]  /*9440*/  HMMA.16816.F32.BF16 R56, R4, R18, R56 ;  /* 0x000000120438723c */ /* 0x000fe20000041838 */
[----:B------:R-:W-:-:S07]  /*9450*/  FADD.FTZ R2, R197, R2 ;  /* 0x00000002c5027221 */ /* 0x000fce0000010000 */
[----:B------:R-:W-:Y:S01]  /*9460*/  HMMA.16816.F32.BF16 R32, R4, R10, R32 ;  /* 0x0000000a0420723c */ /* 0x000fe20000041820 */
[----:B------:R-:W-:Y:S01]  /*9470*/  FADD.FTZ R0, R239, R0 ;  /* 0x00000000ef007221 */ /* 0x000fe20000010000 */
[----:B------:R-:W-:Y:S01]  /*9480*/  MOV R222, R146 ;  /* 0x0000009200de7202 */ /* 0x000fe20000000f00 */
[----:B------:R-:W1:Y:S04]  /*9490*/  LDSM.16.MT88.4 R20, [R235+0xb800] ;  /* 0x00b80000eb14783b */ /* 0x000e680000004200 */
[----:B------:R-:W-:Y:S01]  /*94a0*/  FADD.FTZ R5, R219, R17 ;  /* 0x00000011db057221 */ /* 0x000fe20000010000 */
[----:B------:R-:W-:Y:S01]  /*94b0*/  MOV R225, R162 ;  /* 0x000000a200e17202 */ /* 0x000fe20000000f00 */
[----:B------:R-:W-:Y:S01]  /*94c0*/  FADD.FTZ R4, R224, R16 ;  /* 0x00000010e0047221 */ /* 0x000fe20000010000 */
[----:B------:R4:W5:Y:S01]  /*94d0*/  LDL.LU R243, [R1+0xf4] ;  /* 0x0000f40001f37983 */ /* 0x0009620000300800 */
[----:B------:R-:W-:-:S02]  /*94e0*/  FADD.FTZ R5, R213, R5 ;  /* 0x00000005d5057221 */ /* 0x000fc40000010000 */
[----:B------:R-:W-:Y:S02]  /*94f0*/  FADD.FTZ R4, R218, R4 ;  /* 0x00000004da047221 */ /* 0x000fe40000010000 */
        /* <DEDUP_REMOVED lines=14> */
[----:B------:R4:W5:Y:S01]  /*95e0*/  LDL.LU R242, [R1+0xf0] ;  /* 0x0000f00001f27983 */ /* 0x0009620000300800 */
[----:B------:R-:W-:-:S02]  /*95f0*/  FADD.FTZ R2, R12, R2 ;  /* 0x000000020c027221 */ /* 0x000fc40000010000 */
[----:B------:R-:W-:Y:S01]  /*9600*/  FADD.FTZ R5, R95, R5 ;  /* 0x000000055f057221 */ /* 0x000fe20000010000 */
[----:B------:R-:W-:Y:S01]  /*9610*/  MOV R213, R216 ;  /* 0x000000d800d57202 */ /* 0x000fe20000000f00 */
[----:B------:R-:W-:Y:S02]  /*9620*/  FADD.FTZ R4, R205, R4 ;  /* 0x00000004cd047221 */ /* 0x000fe40000010000 */
[----:B------:R-:W-:Y:S02]  /*9630*/  IMAD.MOV.U32 R224, RZ, RZ, R226 ;  /* 0x000000ffffe07224 */ /* 0x000fe400078e00e2 */
[----:B------:R-:W-:Y:S01]  /*9640*/  IMAD.MOV.U32 R218, RZ, RZ, R198 ;  /* 0x000000ffffda7224 */ /* 0x000fe200078e00c6 */
        /* <DEDUP_REMOVED lines=9> */
[----:B------:R-:W-:Y:S01]  /*96e0*/  IMAD.MOV.U32 R216, RZ, RZ, R246 ;  /* 0x000000ffffd87224 */ /* 0x000fe200078e00f6 */
[----:B------:R-:W-:Y:S01]  /*96f0*/  MOV R210, R174 ;  /* 0x000000ae00d27202 */ /* 0x000fe20000000f00 */
[----:B------:R-:W-:Y:S01]  /*9700*/  FADD.FTZ R2, R204, R2 ;  /* 0x00000002cc027221 */ /* 0x000fe20000010000 */
[----:B------:R4:W5:Y:S01]  /*9710*/  LDL.LU R240, [R1+0xe8] ;  /* 0x0000e80001f07983 */ /* 0x0009620000300800 */
[----:B------:R-:W-:Y:S02]  /*9720*/  FADD.FTZ R5, R215, R5 ;  /* 0x00000005d7057221 */ /* 0x000fe40000010000 */
        /* <DEDUP_REMOVED lines=23> */
[----:B------:R-:W-:Y:S02]  /*98a0*/  IMAD.MOV.U32 R246, RZ, RZ, R189 ;  /* 0x000000fffff67224 */ /* 0x000fe400078e00bd */
[----:B------:R-:W-:Y:S02]  /*98b0*/  FADD.FTZ R5, R226, R5 ;  /* 0x00000005e2057221 */ /* 0x000fe40000010000 */
[----:B------:R-:W-:Y:S02]  /*98c0*/  FADD.FTZ R4, R251, R4 ;  /* 0x00000004fb047221 */ /* 0x000fe40000010000 */
[----:B------:R-:W-:Y:S02]  /*98d0*/  IMAD.MOV.U32 R220, RZ, RZ, R147 ;  /* 0x000000ffffdc7224 */ /* 0x000fe400078e0093 */
        /* <DEDUP_REMOVED lines=52> */
[----:B---3--:R-:W-:Y:S02]  /*9c20*/  FADD.FTZ R0, R116, R0 ;  /* 0x0000000074007221 */ /* 0x008fe40000010000 */
[----:B-1----:R-:W-:Y:S01]  /*9c30*/  FADD.FTZ R2, R112, R2 ;  /* 0x0000000270027221 */ /* 0x002fe20000010000 */
        /* <DEDUP_REMOVED lines=14> */
[C---:B--2---:R-:W-:Y:S08]  /*9d20*/  HMMA.16816.F32.BF16 R176, R140.reuse, R184, R176 ;  /* 0x000000b88cb0723c */ /* 0x044ff000000418b0 */
        /* <DEDUP_REMOVED lines=14> */
[----:B----4-:R-:W2:Y:S04]  /*9e10*/  LDL.64 R228, [R1+0x48] ;  /* 0x0000480001e47983 */ /* 0x010ea80000100a00 */
        /* <DEDUP_REMOVED lines=25> */
[----:B-----5:R-:W-:Y:S04]  /*9fb0*/  STL [R1+0xc8], R3 ;  /* 0x0000c80301007387 */ /* 0x020fe80000100800 */
[----:B------:R-:W-:Y:S01]  /*9fc0*/  BAR.SYNC.DEFER_BLOCKING 0x0 ;  /* 0x0000000000007b1d */ /* 0x000fe20000010000 */
[----:B--2---:R-:W-:Y:S01]  /*9fd0*/  ISETP.GE.AND P1, PT, R228, c[0x0][0x220], PT ;  /* 0x00008800e4007a0c */ /* 0x004fe20003f26270 */
[----:B---3--:R-:W-:-:S05]  /*9fe0*/  IMAD.WIDE.U32 R4, R4, UR28, R230 ;  /* 0x0000001c04047c25 */ /* 0x008fca000f8e00e6 */
[----:B------:R-:W-:-:S07]  /*9ff0*/  IADD3 R5, R5, UR6, RZ ;  /* 0x0000000605057c10 */ /* 0x000fce000fffe0ff */
[----:B------:R-:W-:Y:S01]  /*a000*/  @!P1 MOV R10, c[0x0][0x1a4] ;  /* 0x00006900000a9a02 */ /* 0x000fe20000000f00 */
[----:B------:R-:W-:Y:S01]  /*a010*/  @!P1 IMAD.MOV.U32 R22, RZ, RZ, c[0x0][0x1a4] ;  /* 0x00006900ff169624 */ /* 0x000fe200078e00ff */
[-C--:B------:R-:W-:Y:S01]  /*a020*/  @!P1 LEA R2, P2, R2, R4.reuse, 0x5 ;  /* 0x0000000402029211 */ /* 0x080fe200078428ff */
[--C-:B------:R-:W-:Y:S01]  /*a030*/  @!P1 IMAD.MOV.U32 R9, RZ, RZ, R5.reuse ;  /* 0x000000ffff099224 */ /* 0x100fe200078e0005 */
[----:B------:R-:W-:Y:S01]  /*a040*/  @!P1 IADD3 R0, P3, R4, UR30, RZ ;  /* 0x0000001e04009c10 */ /* 0x000fe2000ff7e0ff */
[--C-:B------:R-:W-:Y:S01]  /*a050*/  @!P1 IMAD.MOV.U32 R21, RZ, RZ, R5.reuse ;  /* 0x000000ffff159224 */ /* 0x100fe200078e0005 */
[----:B------:R-:W-:Y:S01]  /*a060*/  @!P1 LEA R6, P0, R6, R4, 0x6 ;  /* 0x0000000406069211 */ /* 0x000fe200078030ff */
[----:B------:R-:W-:Y:S01]  /*a070*/  @!P1 IMAD.MOV.U32 R18, RZ, RZ, R4 ;  /* 0x000000ffff129224 */ /* 0x000fe200078e0004 */
[----:B------:R-:W-:Y:S01]  /*a080*/  @!P1 LEA.HI.X R10, R7, R5, R10, 0x5, P2 ;  /* 0x00000005070a9211 */ /* 0x000fe200010f2c0a */
[----:B------:R-:W-:Y:S01]  /*a090*/  @!P1 IMAD.MOV.U32 R19, RZ, RZ, R5 ;  /* 0x000000ffff139224 */ /* 0x000fe200078e0005 */
[----:B------:R-:W-:Y:S01]  /*a0a0*/  @!P1 IADD3.X R7, R5, UR29, RZ, P3, !PT ;  /* 0x0000001d05079c10 */ /* 0x000fe20009ffe4ff */
[----:B------:R-:W-:Y:S01]  /*a0b0*/  @P1 STS.128 [R244+0x8000], RZ ;  /* 0x008000fff4001388 */ /* 0x000fe20000000c00 */
[----:B------:R-:W-:-:S02]  /*a0c0*/  @!P1 LEA R28, P2, R0, c[0x0][0x170], 0x1 ;  /* 0x00005c00001c9a11 */ /* 0x000fc400078408ff */
[----:B------:R-:W-:Y:S01]  /*a0d0*/  @!P1 LEA.HI.X R22, R8, R5, R22, 0x6, P0 ;  /* 0x0000000508169211 */ /* 0x000fe200000f3416 */
[----:B------:R-:W-:Y:S01]  /*a0e0*/  @!P1 IMAD.MOV.U32 R8, RZ, RZ, R4 ;  /* 0x000000ffff089224 */ /* 0x000fe200078e0004 */
[----:B------:R-:W-:Y:S02]  /*a0f0*/  @!P1 LEA R26, P0, R2, c[0x0][0x170], 0x1 ;  /* 0x00005c00021a9a11 */ /* 0x000fe400078008ff */
[----:B------:R-:W-:Y:S01]  /*a100*/  @!P1 LEA.HI.X R29, R0, c[0x0][0x174], R7, 0x1, P2 ;  /* 0x00005d00001d9a11 */ /* 0x000fe200010f0c07 */
[----:B------:R-:W-:Y:S01]  /*a110*/  IMAD.U32 R0, RZ, RZ, UR12 ;  /* 0x0000000cff007e24 */ /* 0x000fe2000f8e00ff */
[----:B------:R-:W-:Y:S01]  /*a120*/  @!P1 LEA.HI.X R27, R2, c[0x0][0x174], R10, 0x1, P0 ;  /* 0x00005d00021b9a11 */ /* 0x000fe200000f0c0a */
[----:B------:R-:W-:Y:S01]  /*a130*/  IMAD.U32 R10, RZ, RZ, UR12 ;  /* 0x0000000cff0a7e24 */ /* 0x000fe2000f8e00ff */
[----:B------:R-:W-:Y:S01]  /*a140*/  @!P1 LEA R16, P4, R4, c[0x0][0x170], 0x1 ;  /* 0x00005c0004109a11 */ /* 0x000fe200078808ff */
[----:B------:R-:W-:Y:S01]  /*a150*/  @!P1 IMAD.WIDE.U32 R8, R0, 0x50, R8 ;  /* 0x0000005000089825 */ /* 0x000fe200078e0008 */
[----:B------:R-:W-:-:S02]  /*a160*/  @!P1 MOV R20, R4 ;  /* 0x0000000400149202 */ /* 0x000fc40000000f00 */
[----:B------:R-:W-:Y:S01]  /*a170*/  @!P1 LEA R24, P0, R6, c[0x0][0x170], 0x1 ;  /* 0x00005c0006189a11 */ /* 0x000fe200078008ff */
[----:B------:R-:W-:Y:S01]  /*a180*/  IMAD.U32 R2, RZ, RZ, UR12 ;  /* 0x0000000cff027e24 */ /* 0x000fe2000f8e00ff */
[----:B------:R-:W-:Y:S01]  /*a190*/  @!P1 MOV R0, c[0x0][0x1a4] ;  /* 0x0000690000009a02 */ /* 0x000fe20000000f00 */
[----:B------:R-:W-:Y:S01]  /*a1a0*/  IMAD.U32 R7, RZ, RZ, UR12 ;  /* 0x0000000cff077e24 */ /* 0x000fe2000f8e00ff */
[--C-:B------:R-:W-:Y:S01]  /*a1b0*/  @!P1 LEA.HI.X R17, R4, c[0x0][0x174], R5.reuse, 0x1, P4 ;  /* 0x00005d0004119a11 */ /* 0x100fe200020f0c05 */
[----:B------:R-:W-:Y:S01]  /*a1c0*/  @!P1 IMAD.WIDE.U32 R10, R10, 0x30, R4 ;  /* 0x000000300a0a9825 */ /* 0x000fe200078e0004 */
[----:B------:R-:W-:-:S03]  /*a1d0*/  @!P1 LEA.HI.X R25, R6, c[0x0][0x174], R22, 0x1, P0 ;  /* 0x00005d0006199a11 */ /* 0x000fc600000f0c16 */
[----:B------:R-:W-:Y:S01]  /*a1e0*/  @!P1 IMAD.WIDE.U32 R4, R2, 0x70, R20 ;  /* 0x0000007002049825 */ /* 0x000fe200078e0014 */
[----:B------:R-:W-:Y:S01]  /*a1f0*/  @!P1 LEA R22, P4, R10, c[0x0][0x170], 0x1 ;  /* 0x00005c000a169a11 */ /* 0x000fe200078808ff */
[----:B------:R-:W-:Y:S01]  /*a200*/  @!PT LDS RZ, [RZ] ;  /* 0x00000000fffff984 */ /* 0x000fe20000000800 */
[----:B------:R-:W-:Y:S01]  /*a210*/  @!PT LDS RZ, [RZ] ;  /* 0x00000000fffff984 */ /* 0x000fe20000000800 */
[----:B------:R-:W-:Y:S01]  /*a220*/  @!PT LDS RZ, [RZ] ;  /* 0x00000000fffff984 */ /* 0x000fe20000000800 */
[----:B------:R1:W-:Y:S01]  /*a230*/  @!P1 LDGSTS.E.BYPASS.LTC128B.128 [R244+0x8000], [R16.64] ;  /* 0x0800000010f49fae */ /* 0x0003e2000b901d74 */
[----:B------:R-:W-:Y:S01]  /*a240*/  @!P1 LEA R20, P3, R8, c[0x0][0x170], 0x1 ;  /* 0x00005c0008149a11 */ /* 0x000fe200078608ff */
[----:B------:R-:W-:Y:S02]  /*a250*/  @!P1 IMAD.WIDE.U32 R6, R7, 0x60, R18 ;  /* 0x0000006007069825 */ /* 0x000fe400078e0012 */
[----:B------:R-:W-:Y:S02]  /*a260*/  @P1 STS.128 [R244+0x8800], RZ ;  /* 0x008800fff4001388 */ /* 0x000fe40000000c00 */
[----:B------:R-:W-:Y:S02]  /*a270*/  @!P1 IMAD.MOV.U32 R2, RZ, RZ, c[0x0][0x1a4] ;  /* 0x00006900ff029624 */ /* 0x000fe400078e00ff */
[----:B------:R-:W-:Y:S01]  /*a280*/  @!P1 IMAD R0, R0, 0x30, RZ ;  /* 0x0000003000009824 */ /* 0x000fe200078e02ff */
[----:B------:R-:W-:Y:S01]  /*a290*/  @!PT LDS RZ, [RZ] ;  /* 0x00000000fffff984 */ /* 0x000fe20000000800 */
[----:B------:R-:W-:Y:S01]  /*a2a0*/  @!PT LDS RZ, [RZ] ;  /* 0x00000000fffff984 */ /* 0x000fe20000000800 */
[----:B------:R-:W-:Y:S01]  /*a2b0*/  @!PT LDS RZ, [RZ] ;  /* 0x00000000fffff984 */ /* 0x000fe20000000800 */
[----:B------:R2:W-:Y:S01]  /*a2c0*/  @!P1 LDGSTS.E.BYPASS.LTC128B.128 [R244+0x8800], [R28.64] ;  /* 0x088000001cf49fae */ /* 0x0005e2000b901d74 */
[----:B------:R-:W-:-:S02]  /*a2d0*/  @!P1 IMAD.MOV.U32 R18, RZ, RZ, c[0x0][0x1a4] ;  /* 0x00006900ff129624 */ /* 0x000fc400078e00ff */
[----:B------:R-:W-:Y:S01]  /*a2e0*/  @!P1 IMAD.MOV.U32 R19, RZ, RZ, c[0x0][0x1a4] ;  /* 0x00006900ff139624 */ /* 0x000fe200078e00ff */
[----:B------:R-:W-:Y:S01]  /*a2f0*/  @P1 STS.128 [R244+0x9000], RZ ;  /* 0x009000fff4001388 */ /* 0x000fe20000000c00 */
[----:B------:R-:W-:Y:S02]  /*a300*/  @!P1 IMAD R2, R2, 0x50, RZ ;  /* 0x0000005002029824 */ /* 0x000fe400078e02ff */
[----:B------:R-:W-:Y:S01]  /*a310*/  @!P1 IMAD.IADD R0, R0, 0x1, R11 ;  /* 0x0000000100009824 */ /* 0x000fe200078e020b */
[----:B------:R-:W-:Y:S01]  /*a320*/  @!PT LDS RZ, [RZ] ;  /* 0x00000000fffff984 */ /* 0x000fe20000000800 */
[----:B------:R-:W-:Y:S01]  /*a330*/  @!PT LDS RZ, [RZ] ;  /* 0x00000000fffff984 */ /* 0x000fe20000000800 */
[----:B------:R-:W-:Y:S01]  /*a340*/  @!PT LDS RZ, [RZ] ;  /* 0x00000000fffff984 */ /* 0x000fe20000000800 */
[----:B------:R3:W-:Y:S01]  /*a350*/  @!P1 LDGSTS.E.BYPASS.LTC128B.128 [R244+0x9000], [R26.64] ;  /* 0x090000001af49fae */ /* 0x0007e2000b901d74 */
[----:B------:R-:W-:Y:S02]  /*a360*/  @!P1 IMAD R18, R18, 0x60, RZ ;  /* 0x0000006012129824 */ /* 0x000fe400078e02ff */
[----:B------:R-:W-:Y:S01]  /*a370*/  @!P1 IMAD R19, R19, 0x70, RZ ;  /* 0x0000007013139824 */ /* 0x000fe200078e02ff */
[----:B------:R-:W-:Y:S01]  /*a380*/  @!P1 LEA.HI.X R23, R10, c[0x0][0x174], R0, 0x1, P4 ;  /* 0x00005d000a179a11 */ /* 0x000fe200020f0c00 */
[----:B------:R-:W-:Y:S01]  /*a390*/  @!P1 IMAD.IADD R2, R2, 0x1, R9 ;  /* 0x0000000102029824 */ /* 0x000fe200078e0209 */
[----:B------:R-:W-:Y:S01]  /*a3a0*/  @!P1 IADD3 R7, R18, R7, RZ ;  /* 0x0000000712079210 */ /* 0x000fe20007ffe0ff */
[----:B------:R-:W-:Y:S01]  /*a3b0*/  @!P1 IMAD.IADD R5, R19, 0x1, R5 ;  /* 0x0000000113059824 */ /* 0x000fe200078e0205 */
[----:B------:R-:W-:Y:S01]  /*a3c0*/  @!P1 LEA R18, P2, R6, c[0x0][0x170], 0x1 ;  /* 0x00005c0006129a11 */ /* 0x000fe200078408ff */
[----:B------:R-:W-:Y:S01]  /*a3d0*/  @P1 STS.128 [R244+0x9800], RZ ;  /* 0x009800fff4001388 */ /* 0x000fe20000000c00 */
[----:B-1----:R-:W-:-:S02]  /*a3e0*/  @!P1 LEA R16, P0, R4, c[0x0][0x170], 0x1 ;  /* 0x00005c0004109a11 */ /* 0x002fc400078008ff */
[----:B------:R-:W-:Y:S01]  /*a3f0*/  @!P1 LEA.HI.X R21, R8, c[0x0][0x174], R2, 0x1, P3 ;  /* 0x00005d0008159a11 */ /* 0x000fe200018f0c02 */
[----:B------:R-:W-:Y:S01]  /*a400*/  @!PT LDS RZ, [RZ] ;  /* 0x00000000fffff984 */ /* 0x000fe20000000800 */
[----:B------:R-:W-:Y:S01]  /*a410*/  @!PT LDS RZ, [RZ] ;  /* 0x00000000fffff984 */ /* 0x000fe20000000800 */
[----:B------:R-:W-:Y:S01]  /*a420*/  @!PT LDS RZ, [RZ] ;  /* 0x00000000fffff984 */ /* 0x000fe20000000800 */
[----:B------:R1:W-:Y:S01]  /*a430*/  @!P1 LDGSTS.E.BYPASS.LTC128B.128 [R244+0x9800], [R22.64] ;  /* 0x0980000016f49fae */ /* 0x0003e2000b901d74 */
[----:B------:R-:W-:Y:S02]  /*a440*/  @!P1 LEA.HI.X R19, R6, c[0x0][0x174], R7, 0x1, P2 ;  /* 0x00005d0006139a11 */ /* 0x000fe400010f0c07 */
        /* <DEDUP_REMOVED lines=21> */
[----:B------:R-:W-:Y:S04]  /*a5a0*/  LDSM.16.M88.4 R8, [R240+0x2000] ;  /* 0x00200000f008783b */ /* 0x000fe80000000200 */
[----:B------:R-:W1:Y:S04]  /*a5b0*/  LDSM.16.M88.4 R48, [R232+0x7000] ;  /* 0x00700000e830783b */ /* 0x000e680000000200 */
[----:B------:R-:W2:Y:S04]  /*a5c0*/  LDSM.16.M88.4 R44, [R232+0x7800] ;  /* 0x00780000e82c783b */ /* 0x000ea80000000200 */
[----:B------:R-:W3:Y:S04]  /*a5d0*/  LDSM.16.M88.4 R72, [R232+0x4000] ;  /* 0x00400000e848783b */ /* 0x000ee80000000200 */
[----:B------:R-:W4:Y:S04]  /*a5e0*/  LDSM.16.M88.4 R68, [R232+0x4800] ;  /* 0x00480000e844783b */ /* 0x000f280000000200 */
[----:B------:R-:W4:Y:S04]  /*a5f0*/  LDSM.16.M88.4 R64, [R232+0x5000] ;  /* 0x00500000e840783b */ /* 0x000f280000000200 */
[----:B------:R-:W4:Y:S04]  /*a600*/  LDSM.16.M88.4 R60, [R232+0x5800] ;  /* 0x00580000e83c783b */ /* 0x000f280000000200 */
[----:B------:R-:W4:Y:S04]  /*a610*/  LDSM.16.M88.4 R56, [R232+0x6000] ;  /* 0x00600000e838783b */ /* 0x000f280000000200 */
[----:B------:R-:W4:Y:S04]  /*a620*/  LDSM.16.M88.4 R52, [R232+0x6800] ;  /* 0x00680000e834783b */ /* 0x000f280000000200 */
[----:B------:R-:W-:Y:S04]  /*a630*/  LDSM.16.M88.4 R4, [R243+0x2000] ;  /* 0x00200000f304783b */ /* 0x000fe80000000200 */
[----:B------:R-:W4:Y:S04]  /*a640*/  LDSM.16.M88.4 R80, [R238+0x7000] ;  /* 0x00700000ee50783b */ /* 0x000f280000000200 */
[----:B------:R-:W4:Y:S01]  /*a650*/  LDSM.16.M88.4 R76, [R238+0x7800] ;  /* 0x00780000ee4c783b */ /* 0x000f220000000200 */
[C---:B-1----:R-:W-:Y:S03]  /*a660*/  HMMA.16816.F32.BF16 R88, R8.reuse, R48, RZ ;  /* 0x000000300858723c */ /* 0x042fe600000418ff */
[----:B--2---:R-:W1:Y:S04]  /*a670*/  LDSM.16.M88.4 R28, [R238+0x5800] ;  /* 0x00580000ee1c783b */ /* 0x004e680000000200 */
[----:B---3--:R-:W-:Y:S01]  /*a680*/  LDSM.16.M88.4 R24, [R238+0x6000] ;  /* 0x00600000ee18783b */ /* 0x008fe20000000200 */
[C---:B------:R-:W-:Y:S03]  /*a690*/  HMMA.16816.F32.BF16 R116, R8.reuse, R44, RZ ;  /* 0x0000002c0874723c */ /* 0x040fe600000418ff */
[----:B------:R-:W2:Y:S04]  /*a6a0*/  LDSM.16.M88.4 R40, [R238+0x4000] ;  /* 0x00400000ee28783b */ /* 0x000ea80000000200 */
[----:B------:R-:W3:Y:S01]  /*a6b0*/  LDSM.16.M88.4 R36, [R238+0x4800] ;  /* 0x00480000ee24783b */ /* 0x000ee20000000200 */
[C---:B------:R-:W-:Y:S03]  /*a6c0*/  HMMA.16816.F32.BF16 R112, R8.reuse, R72, RZ ;  /* 0x000000480870723c */ /* 0x040fe600000418ff */
[----:B------:R-:W1:Y:S04]  /*a6d0*/  LDSM.16.M88.4 R32, [R238+0x5000] ;  /* 0x00500000ee20783b */ /* 0x000e680000000200 */
[----:B------:R-:W1:Y:S01]  /*a6e0*/  LDSM.16.M88.4 R20, [R238+0x6800] ;  /* 0x00680000ee14783b */ /* 0x000e620000000200 */
[C---:B----4-:R-:W-:Y:S03]  /*a6f0*/  HMMA.16816.F32.BF16 R108, R8.reuse, R68, RZ ;  /* 0x00000044086c723c */ /* 0x050fe600000418ff */
[----:B------:R-:W4:Y:S04]  /*a700*/  LDSM.16.M88.4 R16, [R240] ;  /* 0x00000000f010783b */ /* 0x000f280000000200 */
[----:B------:R-:W0:Y:S01]  /*a710*/  LDGDEPBAR ;  /* 0x00000000000079af */ /* 0x000e220000000000 */
        /* <DEDUP_REMOVED lines=12> */
[C---:B------:R-:W-:Y:S08]  /*a7e0*/  HMMA.16816.F32.BF16 R8, R4.reuse, R80, R88 ;  /* 0x000000500408723c */ /* 0x040ff00000041858 */
[C---:B------:R-:W-:Y:S08]  /*a7f0*/  HMMA.16816.F32.BF16 R88, R4.reuse, R76, R116 ;  /* 0x0000004c0458723c */ /* 0x040ff00000041874 */
[C---:B-1----:R-:W-:Y:S08]  /*a800*/  HMMA.16816.F32.BF16 R132, R4.reuse, R28, R100 ;  /* 0x0000001c0484723c */ /* 0x042ff00000041864 */
[----:B------:R-:W-:Y:S01]  /*a810*/  MOV R144, R8 ;  /* 0x0000000800907202 */ /* 0x000fe20000000f00 */
[----:B------:R-:W-:Y:S01]  /*a820*/  IMAD.MOV.U32 R3, RZ, RZ, R9 ;  /* 0x000000ffff037224 */ /* 0x000fe200078e0009 */
[----:B--2---:R-:W-:Y:S01]  /*a830*/  HMMA.16816.F32.BF16 R112, R4, R40, R112 ;  /* 0x000000280470723c */ /* 0x004fe20000041870 */
[----:B------:R-:W-:-:S02]  /*a840*/  IMAD.MOV.U32 R2, RZ, RZ, R10 ;  /* 0x000000ffff027224 */ /* 0x000fc400078e000a */
[----:B------:R-:W-:Y:S02]  /*a850*/  IMAD.MOV.U32 R0, RZ, RZ, R11 ;  /* 0x000000ffff007224 */ /* 0x000fe400078e000b */
[----:B------:R-:W1:Y:S01]  /*a860*/  LDSM.16.M88.4 R8, [R243] ;  /* 0x00000000f308783b */ /* 0x000e620000000200 */
[----:B------:R-:W-:Y:S01]  /*a870*/  IMAD.MOV.U32 R153, RZ, RZ, R88 ;  /* 0x000000ffff997224 */ /* 0x000fe200078e0058 */
[----:B------:R-:W-:Y:S01]  /*a880*/  MOV R148, R90 ;  /* 0x0000005a00947202 */ /* 0x000fe20000000f00 */
[----:B------:R-:W-:Y:S01]  /*a890*/  IMAD.MOV.U32 R149, RZ, RZ, R89 ;  /* 0x000000ffff957224 */ /* 0x000fe200078e0059 */
[----:B---3--:R-:W-:Y:S01]  /*a8a0*/  HMMA.16816.F32.BF16 R108, R4, R36, R108 ;  /* 0x00000024046c723c */ /* 0x008fe2000004186c */
[----:B------:R-:W-:-:S04]  /*a8b0*/  IMAD.MOV.U32 R145, RZ, RZ, R91 ;  /* 0x000000ffff917224 */ /* 0x000fc800078e005b */
[----:B------:R-:W-:Y:S02]  /*a8c0*/  IMAD.MOV.U32 R101, RZ, RZ, R132 ;  /* 0x000000ffff657224 */ /* 0x000fe400078e0084 */
[----:B------:R-:W-:Y:S01]  /*a8d0*/  IMAD.MOV.U32 R100, RZ, RZ, R133 ;  /* 0x000000ffff647224 */ /* 0x000fe200078e0085 */
[----:B------:R-:W-:Y:S01]  /*a8e0*/  HMMA.16816.F32.BF16 R88, R4, R30, R204 ;  /* 0x0000001e0458723c */ /* 0x000fe200000418cc */
[----:B------:R-:W-:Y:S02]  /*a8f0*/  IMAD.MOV.U32 R252, RZ, RZ, R134 ;  /* 0x000000fffffc7224 */ /* 0x000fe400078e0086 */
[----:B------:R-:W-:-:S05]  /*a900*/  IMAD.MOV.U32 R247, RZ, RZ, R135 ;  /* 0x000000fffff77224 */ /* 0x000fca00078e0087 */
[C---:B------:R-:W-:Y:S08]  /*a910*/  HMMA.16816.F32.BF16 R132, R4.reuse, R26, R128 ;  /* 0x0000001a0484723c */ /* 0x040ff00000041880 */
[C---:B------:R-:W-:Y:S08]  /*a920*/  HMMA.16816.F32.BF16 R220, R4.reuse, R32, R104 ;  /* 0x0000002004dc723c */ /* 0x040ff00000041868 */
[----:B------:R-:W-:Y:S01]  /*a930*/  IMAD.MOV.U32 R246, RZ, RZ, R88 ;  /* 0x000000fffff67224 */ /* 0x000fe200078e0058 */
[----:B------:R-:W-:Y:S01]  /*a940*/  HMMA.16816.F32.BF16 R140, R4, R24, R96 ;  /* 0x00000018048c723c */ /* 0x000fe20000041860 */
[----:B------:R-:W-:-:S02]  /*a950*/  IMAD.MOV.U32 R245, RZ, RZ, R89 ;  /* 0x000000fffff57224 */ /* 0x000fc400078e0059 */
[----:B------:R-:W-:Y:S02]  /*a960*/  IMAD.MOV.U32 R155, RZ, RZ, R90 ;  /* 0x000000ffff9b7224 */ /* 0x000fe400078e005a */
[----:B------:R-:W-:-:S03]  /*a970*/  IMAD.MOV.U32 R154, RZ, RZ, R91 ;  /* 0x000000ffff9a7224 */ /* 0x000fc600078e005b */
[C---:B------:R-:W-:Y:S08]  /*a980*/  HMMA.16816.F32.BF16 R136, R4.reuse, R20, R92 ;  /* 0x000000140488723c */ /* 0x040ff0000004185c */
[C---:B------:R-:W-:Y:S08]  /*a990*/  HMMA.16816.F32.BF16 R216, R4.reuse, R42, R216 ;  /* 0x0000002a04d8723c */ /* 0x040ff000000418d8 */
[C---:B------:R-:W-:Y:S08]  /*a9a0*/  HMMA.16816.F32.BF16 R212, R4.reuse, R38, R212 ;  /* 0x0000002604d4723c */ /* 0x040ff000000418d4 */
[C---:B------:R-:W-:Y:S08]  /*a9b0*/  HMMA.16816.F32.BF16 R208, R4.reuse, R34, R208 ;  /* 0x0000002204d0723c */ /* 0x040ff000000418d0 */
[C---:B------:R-:W-:Y:S08]  /*a9c0*/  HMMA.16816.F32.BF16 R128, R4.reuse, R22, R124 ;  /* 0x000000160480723c */ /* 0x040ff0000004187c */
[C---:B------:R-:W-:Y:S07]  /*a9d0*/  HMMA.16816.F32.BF16 R116, R4.reuse, R82, R120 ;  /* 0x000000520474723c */ /* 0x040fee0000041878 */
[----:B------:R-:W-:Y:S01]  /*a9e0*/  MOV R122, R101 ;  /* 0x00000065007a7202 */ /* 0x000fe20000000f00 */
[----:B------:R-:W-:Y:S01]  /*a9f0*/  HMMA.16816.F32.BF16 R248, R4, R78, R84 ;  /* 0x0000004e04f8723c */ /* 0x000fe20000041854 */
[----:B------:R-:W-:-:S07]  /*aa00*/  IMAD.MOV.U32 R123, RZ, RZ, R100 ;  /* 0x000000ffff7b7224 */ /* 0x000fce00078e0064 */
[C---:B----4-:R-:W-:Y:S08]  /*aa10*/  HMMA.16816.F32.BF16 R88, R16.reuse, R64, RZ ;  /* 0x000000401058723c */ /* 0x050ff000000418ff */
[C---:B------:R-:W-:Y:S08]  /*aa20*/  HMMA.16816.F32.BF16 R4, R16.reuse, R56, RZ ;  /* 0x000000381004723c */ /* 0x040ff000000418ff */
[----:B------:R-:W-:Y:S08]  /*aa30*/  HMMA.16816.F32.BF16 R84, R16, R60, RZ ;  /* 0x0000003c1054723c */ /* 0x000ff000000418ff */
[C---:B-1----:R-:W-:Y:S08]  /*aa40*/  HMMA.16816.F32.BF16 R104, R8.reuse, R32, R88 ;  /* 0x000000200868723c */ /* 0x042ff00000041858 */
[----:B------:R-:W-:Y:S08]  /*aa50*/  HMMA.16816.F32.BF16 R224, R8, R24, R4 ;  /* 0x0000001808e0723c */ /* 0x000ff00000041804 */
[C---:B------:R-:W-:Y:S08]  /*aa60*/  HMMA.16816.F32.BF16 R88, R16.reuse, R62, RZ ;  /* 0x0000003e1058723c */ /* 0x040ff000000418ff */
[----:B------:R-:W-:Y:S08]  /*aa70*/  HMMA.16816.F32.BF16 R92, R16, R68, RZ ;  /* 0x00000044105c723c */ /* 0x000ff000000418ff */
[----:B------:R-:W-:Y:S08]  /*aa80*/  HMMA.16816.F32.BF16 R228, R8, R28, R84 ;  /* 0x0000001c08e4723c */ /* 0x000ff00000041854 */
        /* <DEDUP_REMOVED lines=10> */
[----:B------:R-:W-:Y:S01]  /*ab30*/  HMMA.16816.F32.BF16 R44, R16, R46, RZ ;  /* 0x0000002e102c723c */ /* 0x000fe200000418ff */
[----:B------:R-:W-:Y:S07]  /*ab40*/  LDSM.16.M88.4 R16, [R241] ;  /* 0x00000000f110783b */ /* 0x000fee0000000200 */
[C---:B------:R-:W-:Y:S08]  /*ab50*/  HMMA.16816.F32.BF16 R92, R8.reuse, R36, R92 ;  /* 0x00000024085c723c */ /* 0x040ff0000004185c */
[C---:B------:R-:W-:Y:S01]  /*ab60*/  HMMA.16816.F32.BF16 R124, R8.reuse, R76, R4 ;  /* 0x0000004c087c723c */ /* 0x040fe20000041804 */
[----:B------:R-:W-:Y:S07]  /*ab70*/  LDSM.16.M88.4 R4, [R241+0x2000] ;  /* 0x00200000f104783b */ /* 0x000fee0000000200 */
[C---:B------:R-:W-:Y:S01]  /*ab80*/  HMMA.16816.F32.BF16 R88, R8.reuse, R30, R88 ;  /* 0x0000001e0858723c */ /* 0x040fe20000041858 */
[----:B------:R-:W1:Y:S07]  /*ab90*/  LDSM.16.M88.4 R28, [R239] ;  /* 0x00000000ef1c783b */ /* 0x000e6e0000000200 */
[C---:B------:R-:W-:Y:S08]  /*aba0*/  HMMA.16816.F32.BF16 R100, R8.reuse, R20, R60 ;  /* 0x000000140864723c */ /* 0x040ff0000004183c */
[C---:B------:R-:W-:Y:S08]  /*abb0*/  HMMA.16816.F32.BF16 R36, R8.reuse, R38, R68 ;  /* 0x000000260824723c */ /* 0x040ff00000041844 */
[C---:B------:R-:W-:Y:S01]  /*abc0*/  HMMA.16816.F32.BF16 R52, R8.reuse, R22, R52 ;  /* 0x000000160834723c */ /* 0x040fe20000041834 */
[----:B------:R-:W2:Y:S07]  /*abd0*/  LDSM.16.M88.4 R20, [R239+0x1000] ;  /* 0x00100000ef14783b */ /* 0x000eae0000000200 */
[C---:B------:R-:W-:Y:S01]  /*abe0*/  HMMA.16816.F32.BF16 R68, R8.reuse, R26, R64 ;  /* 0x0000001a0844723c */ /* 0x040fe20000041840 */
[----:B------:R-:W3:Y:S07]  /*abf0*/  LDSM.16.M88.4 R24, [R239+0x800] ;  /* 0x00080000ef18783b */ /* 0x000eee0000000200 */
        /* <DEDUP_REMOVED lines=9> */
[----:B------:R-:W-:Y:S01]  /*ac90*/  HMMA.16816.F32.BF16 R76, R8, R78, R44 ;  /* 0x0000004e084c723c */ /* 0x000fe2000004182c */
[----:B------:R-:W4:Y:S07]  /*aca0*/  LDSM.16.M88.4 R8, [R239+0x3000] ;  /* 0x00300000ef08783b */ /* 0x000f2e0000000200 */
[----:B-1----:R-:W-:Y:S08]  /*acb0*/  HMMA.16816.F32.BF16 R64, R4, R28, R112 ;  /* 0x0000001c0440723c */ /* 0x002ff00000041870 */
[C---:B------:R-:W-:Y:S08]  /*acc0*/  HMMA.16816.F32.BF16 R48, R16.reuse, R30, R40 ;  /* 0x0000001e1030723c */ /* 0x040ff00000041828 */
[C---:B--2---:R-:W-:Y:S01]  /*acd0*/  HMMA.16816.F32.BF16 R112, R16.reuse, R22, R32 ;  /* 0x000000161070723c */ /* 0x044fe20000041820 */
[----:B------:R-:W-:Y:S07]  /*ace0*/  LDSM.16.M88.4 R32, [R239+0x3800] ;  /* 0x00380000ef20783b */ /* 0x000fee0000000200 */
[----:B------:R-:W-:Y:S07]  /*acf0*/  HMMA.16816.F32.BF16 R60, R16, R28, R96 ;  /* 0x0000001c103c723c */ /* 0x000fee0000041860 */
[----:B------:R-:W-:Y:S01]  /*ad00*/  MOV R96, R246 ;  /* 0x000000f600607202 */ /* 0x000fe20000000f00 */
[----:B------:R-:W-:Y:S01]  /*ad10*/  HMMA.16816.F32.BF16 R56, R4, R30, R216 ;  /* 0x0000001e0438723c */ /* 0x000fe200000418d8 */
[----:B------:R-:W1:Y:S01]  /*ad20*/  LDSM.16.M88.4 R28, [R239+0x1800] ;  /* 0x00180000ef1c783b */ /* 0x000e620000000200 */
[----:B------:R-:W-:-:S02]  /*ad30*/  IMAD.MOV.U32 R97, RZ, RZ, R245 ;  /* 0x000000ffff617224 */ /* 0x000fc400078e00f5 */
[----:B------:R-:W-:Y:S02]  /*ad40*/  IMAD.MOV.U32 R98, RZ, RZ, R155 ;  /* 0x000000ffff627224 */ /* 0x000fe400078e009b */
[----:B------:R-:W-:Y:S01]  /*ad50*/  IMAD.MOV.U32 R99, RZ, RZ, R154 ;  /* 0x000000ffff637224 */ /* 0x000fe200078e009a */
[----:B------:R-:W-:Y:S01]  /*ad60*/  MOV R218, R148 ;  /* 0x0000009400da7202 */ /* 0x000fe20000000f00 */
[----:B---3--:R-:W-:Y:S01]  /*ad70*/  HMMA.16816.F32.BF16 R40, R4, R24, R108 ;  /* 0x000000180428723c */ /* 0x008fe2000004186c */
[----:B------:R-:W-:Y:S02]  /*ad80*/  IMAD.MOV.U32 R216, RZ, RZ, R153 ;  /* 0x000000ffffd87224 */ /* 0x000fe400078e0099 */
[----:B------:R-:W-:Y:S02]  /*ad90*/  IMAD.MOV.U32 R217, RZ, RZ, R149 ;  /* 0x000000ffffd97224 */ /* 0x000fe400078e0095 */
[----:B------:R-:W-:-:S03]  /*ada0*/  IMAD.MOV.U32 R219, RZ, RZ, R145 ;  /* 0x000000ffffdb7224 */ /* 0x000fc600078e0091 */
[-C--:B------:R-:W-:Y:S08]  /*adb0*/  HMMA.16816.F32.BF16 R104, R16, R20.reuse, R104 ;  /* 0x000000141068723c */ /* 0x080ff00000041868 */
[C---:B------:R-:W-:Y:S08]  /*adc0*/  HMMA.16816.F32.BF16 R108, R4.reuse, R20, R220 ;  /* 0x00000014046c723c */ /* 0x040ff000000418dc */
[----:B------:R-:W-:Y:S01]  /*add0*/  HMMA.16816.F32.BF16 R120, R4, R22, R208 ;  /* 0x000000160478723c */ /* 0x000fe200000418d0 */
[----:B------:R-:W2:Y:S07]  /*ade0*/  LDSM.16.M88.4 R20, [R239+0x2800] ;  /* 0x00280000ef14783b */ /* 0x000eae0000000200 */
[----:B------:R-:W-:Y:S07]  /*adf0*/  HMMA.16816.F32.BF16 R44, R16, R24, R92 ;  /* 0x00000018102c723c */ /* 0x000fee000004185c */
[----:B------:R-:W-:Y:S01]  /*ae00*/  IMAD.MOV.U32 R92, RZ, RZ, R144 ;  /* 0x000000ffff5c7224 */ /* 0x000fe200078e0090 */
[----:B------:R-:W-:Y:S01]  /*ae10*/  HMMA.16816.F32.BF16 R72, R4, R26, R212 ;  /* 0x0000001a0448723c */ /* 0x000fe200000418d4 */
[----:B------:R-:W-:-:S02]  /*ae20*/  IMAD.MOV.U32 R93, RZ, RZ, R3 ;  /* 0x000000ffff5d7224 */ /* 0x000fc400078e0003 */
[----:B------:R-:W-:Y:S02]  /*ae30*/  IMAD.MOV.U32 R94, RZ, RZ, R2 ;  /* 0x000000ffff5e7224 */ /* 0x000fe400078e0002 */
[----:B------:R-:W-:-:S03]  /*ae40*/  IMAD.MOV.U32 R95, RZ, RZ, R0 ;  /* 0x000000ffff5f7224 */ /* 0x000fc600078e0000 */
[----:B------:R-:W-:Y:S01]  /*ae50*/  HMMA.16816.F32.BF16 R36, R16, R26, R36 ;  /* 0x0000001a1024723c */ /* 0x000fe20000041824 */
[----:B------:R-:W3:Y:S07]  /*ae60*/  LDSM.16.M88.4 R24, [R239+0x2000] ;  /* 0x00200000ef18783b */ /* 0x000eee0000000200 */
[C---:B----4-:R-:W-:Y:S08]  /*ae70*/  HMMA.16816.F32.BF16 R92, R4.reuse, R8, R92 ;  /* 0x00000008045c723c */ /* 0x050ff0000004185c */
[C---:B-1----:R-:W-:Y:S08]  /*ae80*/  HMMA.16816.F32.BF16 R96, R4.reuse, R30, R96 ;  /* 0x0000001e0460723c */ /* 0x042ff00000041860 */
[C---:B--2---:R-:W-:Y:S08]  /*ae90*/  HMMA.16816.F32.BF16 R128, R4.reuse, R22, R128 ;  /* 0x000000160480723c */ /* 0x044ff00000041880 */
[----:B------:R-:W-:Y:S01]  /*aea0*/  IMAD.MOV.U32 R246, RZ, RZ, R92 ;  /* 0x000000fffff67224 */ /* 0x000fe200078e005c */
[----:B------:R-:W-:Y:S01]  /*aeb0*/  MOV R155, R94 ;  /* 0x0000005e009b7202 */ /* 0x000fe20000000f00 */
[----:B------:R-:W-:Y:S01]  /*aec0*/  IMAD.MOV.U32 R245, RZ, RZ, R93 ;  /* 0x000000fffff57224 */ /* 0x000fe200078e005d */
[----:B------:R-:W-:Y:S01]  /*aed0*/  HMMA.16816.F32.BF16 R212, R4, R28, R84 ;  /* 0x0000001c04d4723c */ /* 0x000fe20000041854 */
[----:B------:R-:W-:-:S07]  /*aee0*/  IMAD.MOV.U32 R154, RZ, RZ, R95 ;  /* 0x000000ffff9a7224 */ /* 0x000fce00078e005f */
[C---:B------:R-:W-:Y:S05]  /*aef0*/  HMMA.16816.F32.BF16 R92, R4.reuse, R32, R216 ;  /* 0x00000020045c723c */ /* 0x040fea00000418d8 */
[----:B------:R-:W-:Y:S01]  /*af00*/  MOV R252, R130 ;  /* 0x0000008200fc7202 */ /* 0x000fe20000000f00 */
[----:B------:R-:W-:Y:S02]  /*af10*/  IMAD.MOV.U32 R247, RZ, RZ, R131 ;  /* 0x000000fffff77224 */ /* 0x000fe400078e0083 */
[C---:B---3--:R-:W-:Y:S08]  /*af20*/  HMMA.16816.F32.BF16 R140, R4.reuse, R24, R140 ;  /* 0x00000018048c723c */ /* 0x048ff0000004188c */
[----:B------:R-:W-:Y:S01]  /*af30*/  HMMA.16816.F32.BF16 R136, R4, R20, R136 ;  /* 0x000000140488723c */ /* 0x000fe20000041888 */
[----:B------:R-:W-:Y:S01]  /*af40*/  MOV R87, R212 ;  /* 0x000000d400577202 */ /* 0x000fe20000000f00 */
[----:B------:R-:W-:-:S02]  /*af50*/  IMAD.MOV.U32 R86, RZ, RZ, R213 ;  /* 0x000000ffff567224 */ /* 0x000fc400078e00d5 */
[----:B------:R-:W-:Y:S02]  /*af60*/  IMAD.MOV.U32 R85, RZ, RZ, R214 ;  /* 0x000000ffff557224 */ /* 0x000fe400078e00d6 */
[----:B------:R-:W-:Y:S02]  /*af70*/  IMAD.MOV.U32 R84, RZ, RZ, R215 ;  /* 0x000000ffff547224 */ /* 0x000fe400078e00d7 */
[----:B------:R-:W-:Y:S01]  /*af80*/  IMAD.MOV.U32 R2, RZ, RZ, R94 ;  /* 0x000000ffff027224 */ /* 0x000fe200078e005e */
[----:B------:R-:W-:Y:S01]  /*af90*/  HMMA.16816.F32.BF16 R132, R4, R26, R132 ;  /* 0x0000001a0484723c */ /* 0x000fe20000041884 */
[----:B------:R-:W-:Y:S01]  /*afa0*/  IMAD.MOV.U32 R0, RZ, RZ, R95 ;  /* 0x000000ffff007224 */ /* 0x000fe200078e005f */
[----:B------:R-:W-:Y:S01]  /*afb0*/  MOV R95, R96 ;  /* 0x00000060005f7202 */ /* 0x000fe20000000f00 */
        /* <DEDUP_REMOVED lines=9> */
[----:B------:R-:W-:Y:S07]  /*b050*/  LDSM.16.M88.4 R4, [R242+0x2000] ;  /* 0x00200000f204783b */ /* 0x000fee0000000200 */
[C---:B------:R-:W-:Y:S08]  /*b060*/  HMMA.16816.F32.BF16 R228, R16.reuse, R28, R228 ;  /* 0x0000001c10e4723c */ /* 0x040ff000000418e4 */
[----:B------:R-:W-:Y:S01]  /*b070*/  HMMA.16816.F32.BF16 R220, R16, R30, R88 ;  /* 0x0000001e10dc723c */ /* 0x000fe20000041858 */
[----:B------:R-:W1:Y:S01]  /*b080*/  LDSM.16.M88.4 R28, [R237] ;  /* 0x00000000ed1c783b */ /* 0x000e620000000200 */
[----:B------:R-:W-:-:S02]  /*b090*/  IMAD.MOV.U32 R153, RZ, RZ, R116 ;  /* 0x000000ffff997224 */ /* 0x000fc400078e0074 */
[----:B------:R-:W-:Y:S02]  /*b0a0*/  IMAD.MOV.U32 R149, RZ, RZ, R117 ;  /* 0x000000ffff957224 */ /* 0x000fe400078e0075 */
[----:B------:R-:W-:Y:S01]  /*b0b0*/  IMAD.MOV.U32 R148, RZ, RZ, R118 ;  /* 0x000000ffff947224 */ /* 0x000fe200078e0076 */
[----:B------:R-:W-:Y:S01]  /*b0c0*/  MOV R90, R97 ;  /* 0x00000061005a7202 */ /* 0x000fe20000000f00 */
[----:B------:R-:W-:Y:S01]  /*b0d0*/  HMMA.16816.F32.BF16 R204, R16, R8, R204 ;  /* 0x0000000810cc723c */ /* 0x000fe200000418cc */
[----:B------:R-:W-:Y:S02]  /*b0e0*/  IMAD.MOV.U32 R91, RZ, RZ, R96 ;  /* 0x000000ffff5b7224 */ /* 0x000fe400078e0060 */
[----:B------:R-:W-:-:S05]  /*b0f0*/  IMAD.MOV.U32 R145, RZ, RZ, R119 ;  /* 0x000000ffff917224 */ /* 0x000fca00078e0077 */
[C---:B------:R-:W-:Y:S01]  /*b100*/  HMMA.16816.F32.BF16 R128, R16.reuse, R10, R80 ;  /* 0x0000000a1080723c */ /* 0x040fe20000041850 */
[----:B------:R-:W-:Y:S07]  /*b110*/  LDSM.16.M88.4 R8, [R242] ;  /* 0x00000000f208783b */ /* 0x000fee0000000200 */
[C---:B------:R-:W-:Y:S08]  /*b120*/  HMMA.16816.F32.BF16 R224, R16.reuse, R24, R224 ;  /* 0x0000001810e0723c */ /* 0x040ff000000418e0 */
[C---:B------:R-:W-:Y:S01]  /*b130*/  HMMA.16816.F32.BF16 R216, R16.reuse, R26, R68 ;  /* 0x0000001a10d8723c */ /* 0x040fe20000041844 */
[----:B------:R-:W2:Y:S07]  /*b140*/  LDSM.16.M88.4 R24, [R237+0x800] ;  /* 0x00080000ed18783b */ /* 0x000eae0000000200 */
[C---:B------:R-:W-:Y:S08]  /*b150*/  HMMA.16816.F32.BF16 R212, R16.reuse, R20, R100 ;  /* 0x0000001410d4723c */ /* 0x040ff00000041864 */
[C---:B------:R-:W-:Y:S01]  /*b160*/  HMMA.16816.F32.BF16 R208, R16.reuse, R22, R52 ;  /* 0x0000001610d0723c */ /* 0x040fe20000041834 */
[----:B------:R-:W3:Y:S07]  /*b170*/  LDSM.16.M88.4 R20, [R237+0x1000] ;  /* 0x00100000ed14783b */ /* 0x000eee0000000200 */
[C---:B------:R-:W-:Y:S07]  /*b180*/  HMMA.16816.F32.BF16 R124, R16.reuse, R32, R124 ;  /* 0x00000020107c723c */ /* 0x040fee000004187c */
[----:B------:R-:W-:Y:S01]  /*b190*/  IMAD.MOV.U32 R32, RZ, RZ, R95 ;  /* 0x000000ffff207224 */ /* 0x000fe200078e005f */
[----:B------:R-:W-:Y:S01]  /*b1a0*/  HMMA.16816.F32.BF16 R100, R16, R34, R76 ;  /* 0x000000221064723c */ /* 0x000fe2000004184c */
[----:B------:R-:W-:Y:S01]  /*b1b0*/  IMAD.MOV.U32 R33, RZ, RZ, R94 ;  /* 0x000000ffff217224 */ /* 0x000fe200078e005e */
[----:B------:R-:W-:Y:S05]  /*b1c0*/  LDSM.16.M88.4 R16, [R237+0x2800] ;  /* 0x00280000ed10783b */ /* 0x000fea0000000200 */
[----:B------:R-:W-:Y:S01]  /*b1d0*/  IMAD.MOV.U32 R34, RZ, RZ, R93 ;  /* 0x000000ffff227224 */ /* 0x000fe200078e005d */
[----:B-1----:R-:W-:Y:S01]  /*b1e0*/  HMMA.16816.F32.BF16 R116, R4, R28, R64 ;  /* 0x0000001c0474723c */ /* 0x002fe20000041840 */
[----:B------:R-:W-:-:S07]  /*b1f0*/  IMAD.MOV.U32 R35, RZ, RZ, R92 ;  /* 0x000000ffff237224 */ /* 0x000fce00078e005c */
[C---:B------:R-:W-:Y:S07]  /*b200*/  HMMA.16816.F32.BF16 R92, R4.reuse, R30, R56 ;  /* 0x0000001e045c723c */ /* 0x040fee0000041838 */
[----:B------:R-:W-:Y:S01]  /*b210*/  MOV R58, R90 ;  /* 0x0000005a003a7202 */ /* 0x000fe20000000f00 */
[----:B------:R-:W-:Y:S01]  /*b220*/  IMAD.MOV.U32 R59, RZ, RZ, R91 ;  /* 0x000000ffff3b7224 */ /* 0x000fe200078e005b */
[----:B--2---:R-:W-:Y:S01]  /*b230*/  HMMA.16816.F32.BF16 R68, R4, R24, R40 ;  /* 0x000000180444723c */ /* 0x004fe20000041828 */
[----:B------:R-:W-:Y:S01]  /*b240*/  LDSM.16.M88.4 R40, [R237+0x3800] ;  /* 0x00380000ed28783b */ /* 0x000fe20000000200 */
[----:B------:R-:W-:-:S02]  /*b250*/  IMAD.MOV.U32 R56, RZ, RZ, R144 ;  /* 0x000000ffff387224 */ /* 0x000fc400078e0090 */
[----:B------:R-:W-:-:S04]  /*b260*/  IMAD.MOV.U32 R57, RZ, RZ, R3 ;  /* 0x000000ffff397224 */ /* 0x000fc800078e0003 */
[----:B------:R-:W-:Y:S07]  /*b270*/  HMMA.16816.F32.BF16 R88, R8, R30, R48 ;  /* 0x0000001e0858723c */ /* 0x000fee0000041830 */
[----:B------:R-:W-:Y:S01]  /*b280*/  IMAD.MOV.U32 R48, RZ, RZ, R87 ;  /* 0x000000ffff307224 */ /* 0x000fe200078e0057 */
[----:B------:R-:W-:Y:S01]  /*b290*/  MOV R51, R84 ;  /* 0x0000005400337202 */ /* 0x000fe20000000f00 */
[----:B------:R-:W-:Y:S01]  /*b2a0*/  IMAD.MOV.U32 R49, RZ, RZ, R86 ;  /* 0x000000ffff317224 */ /* 0x000fe200078e0056 */
[----:B------:R-:W-:Y:S01]  /*b2b0*/  HMMA.16816.F32.BF16 R80, R4, R26, R72 ;  /* 0x0000001a0450723c */ /* 0x000fe20000041848 */
[----:B------:R-:W-:-:S06]  /*b2c0*/  IMAD.MOV.U32 R50, RZ, RZ, R85 ;  /* 0x000000ffff327224 */ /* 0x000fcc00078e0055 */
[----:B------:R-:W-:Y:S01]  /*b2d0*/  IMAD.MOV.U32 R72, RZ, RZ, R246 ;  /* 0x000000ffff487224 */ /* 0x000fe200078e00f6 */
[----:B------:R-:W-:Y:S01]  /*b2e0*/  HMMA.16816.F32.BF16 R84, R8, R24, R44 ;  /* 0x000000180854723c */ /* 0x000fe2000004182c */
[----:B------:R-:W-:Y:S01]  /*b2f0*/  MOV R73, R245 ;  /* 0x000000f500497202 */ /* 0x000fe20000000f00 */
[----:B------:R-:W-:Y:S02]  /*b300*/  IMAD.MOV.U32 R74, RZ, RZ, R155 ;  /* 0x000000ffff4a7224 */ /* 0x000fe400078e009b */
[----:B------:R-:W-:-:S04]  /*b310*/  IMAD.MOV.U32 R75, RZ, RZ, R154 ;  /* 0x000000ffff4b7224 */ /* 0x000fc800078e009a */
[C---:B------:R-:W-:Y:S01]  /*b320*/  HMMA.16816.F32.BF16 R44, R8.reuse, R26, R36 ;  /* 0x0000001a082c723c */ /* 0x040fe20000041824 */
[----:B------:R-:W1:Y:S06]  /*b330*/  LDSM.16.M88.4 R24, [R237+0x1800] ;  /* 0x00180000ed18783b */ /* 0x000e6c0000000200 */
[----:B------:R-:W-:Y:S01]  /*b340*/  MOV R36, R58 ;  /* 0x0000003a00247202 */ /* 0x000fe20000000f00 */
[----:B------:R-:W-:Y:S01]  /*b350*/  HMMA.16816.F32.BF16 R96, R8, R28, R60 ;  /* 0x0000001c0860723c */ /* 0x000fe2000004183c */
[----:B------:R-:W-:Y:S01]  /*b360*/  LDSM.16.M88.4 R28, [R237+0x3000] ;  /* 0x00300000ed1c783b */ /* 0x000fe20000000200 */
[----:B------:R-:W-:-:S02]  /*b370*/  IMAD.MOV.U32 R37, RZ, RZ, R59 ;  /* 0x000000ffff257224 */ /* 0x000fc400078e003b */
[----:B------:R-:W-:Y:S02]  /*b380*/  IMAD.MOV.U32 R38, RZ, RZ, R252 ;  /* 0x000000ffff267224 */ /* 0x000fe400078e00fc */
[----:B------:R-:W-:Y:S02]  /*b390*/  IMAD.MOV.U32 R39, RZ, RZ, R247 ;  /* 0x000000ffff277224 */ /* 0x000fe400078e00f7 */
[----:B---3--:R-:W-:Y:S01]  /*b3a0*/  HMMA.16816.F32.BF16 R64, R8, R20, R104 ;  /* 0x000000140840723c */ /* 0x008fe20000041868 */
[----:B------:R-:W-:Y:S02]  /*b3b0*/  IMAD.MOV.U32 R58, RZ, RZ, R2 ;  /* 0x000000ffff3a7224 */ /* 0x000fe400078e0002 */
[----:B------:R-:W-:-:S05]  /*b3c0*/  IMAD.MOV.U32 R59, RZ, RZ, R0 ;  /* 0x000000ffff3b7224 */ /* 0x000fca00078e0000 */
[C---:B------:R-:W-:Y:S08]  /*b3d0*/  HMMA.16816.F32.BF16 R52, R4.reuse, R20, R108 ;  /* 0x000000140434723c */ /* 0x040ff0000004186c */
[-C--:B------:R-:W-:Y:S08]  /*b3e0*/  HMMA.16816.F32.BF16 R76, R4, R22.reuse, R120 ;  /* 0x00000016044c723c */ /* 0x080ff00000041878 */
[----:B------:R-:W-:Y:S01]  /*b3f0*/  HMMA.16816.F32.BF16 R60, R8, R22, R112 ;  /* 0x00000016083c723c */ /* 0x000fe20000041870 */
[----:B------:R-:W2:Y:S01]  /*b400*/  LDSM.16.M88.4 R20, [R237+0x2000] ;  /* 0x00200000ed14783b */ /* 0x000ea20000000200 */
[----:B------:R-:W-:Y:S01]  /*b410*/  UISETP.GE.AND UP0, UPT, UR34, 0x3, UPT ;  /* 0x000000032200788c */ /* 0x000fe2000bf06270 */
[----:B------:R-:W-:-:S05]  /*b420*/  DEPBAR.LE SB0, 0x0 ;  /* 0x000080000000791a */ /* 0x000fca0000000000 */
[C---:B-1----:R-:W-:Y:S08]  /*b430*/  HMMA.16816.F32.BF16 R48, R4.reuse, R24, R48 ;  /* 0x000000180430723c */ /* 0x042ff00000041830 */
[C---:B------:R-:W-:Y:S08]  /*b440*/  HMMA.16816.F32.BF16 R32, R4.reuse, R26, R32 ;  /* 0x0000001a0420723c */ /* 0x040ff00000041820 */
[----:B------:R-:W-:Y:S08]  /*b450*/  HMMA.16816.F32.BF16 R36, R4, R18, R36 ;  /* 0x000000120424723c */ /* 0x000ff00000041824 */
[----:B------:R-:W-:Y:S01]  /*b460*/  IMAD.MOV.U32 R114, RZ, RZ, R48 ;  /* 0x000000ffff727224 */ /* 0x000fe200078e0030 */
[----:B------:R-:W-:Y:S01]  /*b470*/  HMMA.16816.F32.BF16 R212, R8, R16, R212 ;  /* 0x0000001008d4723c */ /* 0x000fe200000418d4 */
[----:B------:R-:W-:-:S02]  /*b480*/  IMAD.MOV.U32 R113, RZ, RZ, R49 ;  /* 0x000000ffff717224 */ /* 0x000fc400078e0031 */
[----:B------:R-:W-:Y:S02]  /*b490*/  IMAD.MOV.U32 R48, RZ, RZ, R153 ;  /* 0x000000ffff307224 */ /* 0x000fe400078e0099 */
[----:B------:R-:W-:Y:S02]  /*b4a0*/  IMAD.MOV.U32 R49, RZ, RZ, R149 ;  /* 0x000000ffff317224 */ /* 0x000fe400078e0095 */
[----:B------:R-:W-:Y:S01]  /*b4b0*/  IMAD.MOV.U32 R107, RZ, RZ, R35 ;  /* 0x000000ffff6b7224 */ /* 0x000fe200078e0023 */
[----:B--2---:R-:W-:Y:S01]  /*b4c0*/  HMMA.16816.F32.BF16 R120, R4, R20, R140 ;  /* 0x000000140478723c */ /* 0x004fe2000004188c */
[----:B------:R-:W-:Y:S01]  /*b4d0*/  IMAD.MOV.U32 R111, RZ, RZ, R51 ;  /* 0x000000ffff6f7224 */ /* 0x000fe200078e0033 */
[----:B------:R-:W-:Y:S01]  /*b4e0*/  MOV R105, R33 ;  /* 0x0000002100697202 */ /* 0x000fe20000000f00 */
[----:B------:R-:W-:Y:S02]  /*b4f0*/  IMAD.MOV.U32 R51, RZ, RZ, R145 ;  /* 0x000000ffff337224 */ /* 0x000fe400078e0091 */
[----:B------:R-:W-:-:S02]  /*b500*/  IMAD.MOV.U32 R112, RZ, RZ, R32 ;  /* 0x000000ffff707224 */ /* 0x000fc400078e0020 */
[----:B------:R-:W-:Y:S02]  /*b510*/  IMAD.MOV.U32 R33, RZ, RZ, R37 ;  /* 0x000000ffff217224 */ /* 0x000fe400078e0025 */
[----:B------:R-:W-:Y:S02]  /*b520*/  IMAD.MOV.U32 R32, RZ, RZ, R36 ;  /* 0x000000ffff207224 */ /* 0x000fe400078e0024 */
[----:B------:R-:W-:Y:S01]  /*b530*/  IMAD.MOV.U32 R104, RZ, RZ, R50 ;  /* 0x000000ffff687224 */ /* 0x000fe200078e0032 */
[----:B------:R-:W-:Y:S01]  /*b540*/  MOV R50, R148 ;  /* 0x0000009400327202 */ /* 0x000fe20000000f00 */
[----:B------:R-:W-:-:S11]  /*b550*/  IMAD.MOV.U32 R108, RZ, RZ, R34 ;  /* 0x000000ffff6c7224 */ /* 0x000fd600078e0022 */
[----:B------:R-:W-:Y:S01]  /*b560*/  MOV R35, R121 ;  /* 0x0000007900237202 */ /* 0x000fe20000000f00 */
[----:B------:R-:W-:Y:S02]  /*b570*/  IMAD.MOV.U32 R252, RZ, RZ, R123 ;  /* 0x000000fffffc7224 */ /* 0x000fe400078e007b */
[----:B------:R-:W-:Y:S02]  /*b580*/  IMAD.MOV.U32 R153, RZ, RZ, R122 ;  /* 0x000000ffff997224 */ /* 0x000fe400078e007a */
[----:B------:R-:W-:Y:S02]  /*b590*/  IMAD.MOV.U32 R149, RZ, RZ, R120 ;  /* 0x000000ffff957224 */ /* 0x000fe400078e0078 */
[C---:B------:R-:W-:Y:S07]  /*b5a0*/  HMMA.16816.F32.BF16 R120, R4.reuse, R22, R132 ;  /* 0x000000160478723c */ /* 0x040fee0000041884 */
[----:B------:R-:W-:Y:S11]  /*b5b0*/  MOV R135, R39 ;  /* 0x0000002700877202 */ /* 0x000ff60000000f00 */
[----:B------:R-:W-:Y:S06]  /*b5c0*/  @!UPT UIADD3 URZ, URZ, URZ, URZ ;  /* 0x0000003f3f3ff290 */ /* 0x000fec000fffe03f */
[----:B------:R-:W-:Y:S01]  /*b5d0*/  IMAD.MOV.U32 R2, RZ, RZ, R121 ;  /* 0x000000ffff027224 */ /* 0x000fe200078e0079 */
[----:B------:R-:W-:Y:S01]  /*b5e0*/  MOV R134, R122 ;  /* 0x0000007a00867202 */ /* 0x000fe20000000f00 */
[----:B------:R-:W-:Y:S02]  /*b5f0*/  IMAD.MOV.U32 R145, RZ, RZ, R123 ;  /* 0x000000ffff917224 */ /* 0x000fe400078e007b */
[----:B------:R-:W-:Y:S02]  /*b600*/  IMAD.MOV.U32 R140, RZ, RZ, R120 ;  /* 0x000000ffff8c7224 */ /* 0x000fe400078e0078 */
[----:B------:R-:W-:Y:S01]  /*b610*/  HMMA.16816.F32.BF16 R120, R4, R16, R136 ;  /* 0x000000100478723c */ /* 0x000fe20000041888 */
[----:B------:R-:W1:Y:S06]  /*b620*/  S2R R139, SR_TID.X ;  /* 0x00000000008b7919 */ /* 0x000e6c0000002100 */
[----:B------:R-:W-:-:S02]  /*b630*/  IMAD.MOV.U32 R136, RZ, RZ, R38 ;  /* 0x000000ffff887224 */ /* 0x000fc400078e0026 */
[----:B------:R-:W-:Y:S08]  /*b640*/  HMMA.16816.F32.BF16 R36, R4, R28, R72 ;  /* 0x0000001c0424723c */ /* 0x000ff00000041848 */
[C---:B------:R-:W-:Y:S07]  /*b650*/  HMMA.16816.F32.BF16 R72, R8.reuse, R20, R224 ;  /* 0x000000140848723c */ /* 0x040fee00000418e0 */
[----:B------:R-:W-:Y:S01]  /*b660*/  IMAD.MOV.U32 R137, RZ, RZ, R121 ;  /* 0x000000ffff897224 */ /* 0x000fe200078e0079 */
[----:B------:R-:W-:Y:S01]  /*b670*/  MOV R133, R120 ;  /* 0x0000007800857202 */ /* 0x000fe20000000f00 */
[----:B-1----:R-:W-:Y:S01]  /*b680*/  IMAD.SHL.U32 R139, R139, 0x2, RZ ;  /* 0x000000028b8b7824 */ /* 0x002fe200078e00ff */
[----:B------:R-:W-:Y:S01]  /*b690*/  HMMA.16816.F32.BF16 R224, R8, R18, R208 ;  /* 0x0000001208e0723c */ /* 0x000fe200000418d0 */
[----:B------:R-:W-:Y:S01]  /*b6a0*/  IMAD.MOV.U32 R34, RZ, RZ, R123 ;  /* 0x000000ffff227224 */ /* 0x000fe200078e007b */
[----:B------:R-:W-:Y:S01]  /*b6b0*/  MOV R17, R133 ;  /* 0x0000008500117202 */ /* 0x000fe20000000f00 */
[----:B------:R-:W-:Y:S01]  /*b6c0*/  IMAD.MOV.U32 R141, RZ, RZ, R122 ;  /* 0x000000ffff8d7224 */ /* 0x000fe200078e007a */
[----:B------:R-:W-:Y:S01]  /*b6d0*/  LOP3.LUT R139, R139, 0x6, RZ, 0xc0, !PT ;  /* 0x000000068b8b7812 */ /* 0x000fe200078ec0ff */
[----:B------:R-:W-:-:S02]  /*b6e0*/  IMAD.MOV.U32 R21, RZ, RZ, R153 ;  /* 0x000000ffff157224 */ /* 0x000fc400078e0099 */
[----:B------:R-:W-:Y:S01]  /*b6f0*/  IMAD.MOV.U32 R0, RZ, RZ, R36 ;  /* 0x000000ffff007224 */ /* 0x000fe200078e0024 */
[----:B------:R-:W-:Y:S01]  /*b700*/  HMMA.16816.F32.BF16 R120, R8, R22, R216 ;  /* 0x000000160878723c */ /* 0x000fe200000418d8 */
[----:B------:R-:W-:Y:S02]  /*b710*/  IMAD.MOV.U32 R247, RZ, RZ, R38 ;  /* 0x000000fffff77224 */ /* 0x000fe400078e0026 */
[----:B------:R-:W-:Y:S02]  /*b720*/  IMAD.MOV.U32 R246, RZ, RZ, R37 ;  /* 0x000000fffff67224 */ /* 0x000fe400078e0025 */
[----:B------:R-:W-:Y:S02]  /*b730*/  IMAD.MOV.U32 R245, RZ, RZ, R39 ;  /* 0x000000fffff57224 */ /* 0x000fe400078e0027 */
[----:B------:R-:W-:Y:S01]  /*b740*/  IMAD.MOV.U32 R20, RZ, RZ, R149 ;  /* 0x000000ffff147224 */ /* 0x000fe200078e0095 */
[----:B------:R-:W-:Y:S08]  /*b750*/  HMMA.16816.F32.BF16 R36, R4, R30, R48 ;  /* 0x0000001e0424723c */ /* 0x000ff00000041830 */
[C---:B------:R-:W-:Y:S08]  /*b760*/  HMMA.16816.F32.BF16 R48, R8.reuse, R24, R228 ;  /* 0x000000180830723c */ /* 0x040ff000000418e4 */
[----:B------:R-:W-:Y:S08]  /*b770*/  HMMA.16816.F32.BF16 R228, R8, R28, R204 ;  /* 0x0000001c08e4723c */ /* 0x000ff000000418cc */
[----:B------:R-:W-:Y:S01]  /*b780*/  MOV R148, R37 ;  /* 0x0000002500947202 */ /* 0x000fe20000000f00 */
[----:B------:R-:W-:-:S02]  /*b790*/  IMAD.MOV.U32 R115, RZ, RZ, R39 ;  /* 0x000000ffff737224 */ /* 0x000fc400078e0027 */
[----:B------:R-:W-:Y:S02]  /*b7a0*/  IMAD.MOV.U32 R110, RZ, RZ, R36 ;  /* 0x000000ffff6e7224 */ /* 0x000fe400078e0024 */
[----:B------:R-:W-:Y:S02]  /*b7b0*/  IMAD.MOV.U32 R109, RZ, RZ, R38 ;  /* 0x000000ffff6d7224 */ /* 0x000fe400078e0026 */
[C---:B------:R-:W-:Y:S08]  /*b7c0*/  HMMA.16816.F32.BF16 R36, R4.reuse, R40, R56 ;  /* 0x000000280424723c */ /* 0x040ff00000041838 */
[----:B------:R-:W-:Y:S08]  /*b7d0*/  HMMA.16816.F32.BF16 R4, R4, R42, R248 ;  /* 0x0000002a0404723c */ /* 0x000ff000000418f8 */
[C---:B------:R-:W-:Y:S08]  /*b7e0*/  HMMA.16816.F32.BF16 R56, R8.reuse, R26, R220 ;  /* 0x0000001a0838723c */ /* 0x040ff000000418dc */
[----:B------:R-:W-:Y:S01]  /*b7f0*/  HMMA.16816.F32.BF16 R24, R8, R40, R124 ;  /* 0x000000280818723c */ /* 0x000fe2000004187c */
[----:B------:R-:W-:Y:S01]  /*b800*/  IMAD.MOV.U32 R143, RZ, RZ, R36 ;  /* 0x000000ffff8f7224 */ /* 0x000fe200078e0024 */
[----:B------:R-:W-:Y:S01]  /*b810*/  MOV R144, R39 ;  /* 0x0000002700907202 */ /* 0x000fe20000000f00 */
[----:B------:R-:W-:-:S02]  /*b820*/  IMAD.MOV.U32 R106, RZ, RZ, R37 ;  /* 0x000000ffff6a7224 */ /* 0x000fc400078e0025 */
[----:B------:R-:W-:-:S03]  /*b830*/  IMAD.MOV.U32 R142, RZ, RZ, R38 ;  /* 0x000000ffff8e7224 */ /* 0x000fc600078e0026 */
[----:B------:R-:W-:Y:S01]  /*b840*/  IMAD.MOV.U32 R154, RZ, RZ, R6 ;  /* 0x000000ffff9a7224 */ /* 0x000fe200078e0006 */
[C---:B------:R-:W-:Y:S01]  /*b850*/  HMMA.16816.F32.BF16 R248, R8.reuse, R30, R128 ;  /* 0x0000001e08f8723c */ /* 0x040fe20000041880 */
[----:B------:R-:W-:Y:S01]  /*b860*/  IMAD.MOV.U32 R6, RZ, RZ, R0 ;  /* 0x000000ffff067224 */ /* 0x000fe200078e0000 */
[----:B------:R-:W-:Y:S01]  /*b870*/  MOV R0, UR8 ;  /* 0x0000000800007c02 */ /* 0x000fe20008000f00 */
[----:B------:R-:W-:Y:S01]  /*b880*/  IMAD.MOV.U32 R155, RZ, RZ, R4 ;  /* 0x000000ffff9b7224 */ /* 0x000fe200078e0004 */
[----:B------:R-:W-:Y:S01]  /*b890*/  MOV R132, R5 ;  /* 0x0000000500847202 */ /* 0x000fe20000000f00 */
[----:B------:R-:W-:Y:S02]  /*b8a0*/  IMAD.MOV.U32 R4, RZ, RZ, R35 ;  /* 0x000000ffff047224 */ /* 0x000fe400078e0023 */
[----:B------:R-:W-:Y:S01]  /*b8b0*/  IMAD R0, R0, 0x80, R139 ;  /* 0x0000008000007824 */ /* 0x000fe200078e028b */
[----:B------:R-:W-:Y:S01]  /*b8c0*/  HMMA.16816.F32.BF16 R8, R8, R42, R100 ;  /* 0x0000002a0808723c */ /* 0x000fe20000041864 */
[----:B------:R-:W-:Y:S01]  /*b8d0*/  IMAD.MOV.U32 R221, RZ, RZ, R6 ;  /* 0x000000ffffdd7224 */ /* 0x000fe200078e0006 */
[----:B------:R-:W-:Y:S01]  /*b8e0*/  MOV R220, R4 ;  /* 0x0000000400dc7202 */ /* 0x000fe20000000f00 */
[----:B------:R-:W-:Y:S01]  /*b8f0*/  IMAD.MOV.U32 R3, RZ, RZ, R7 ;  /* 0x000000ffff037224 */ /* 0x000fe200078e0007 */
[C---:B------:R-:W-:Y:S01]  /*b900*/  IADD3 R35, R0.reuse, 0x9, RZ ;  /* 0x0000000900237810 */ /* 0x040fe20007ffe0ff */
[----:B------:R-:W1:Y:S01]  /*b910*/  I2F R7, R0 ;  /* 0x0000000000077306 */ /* 0x000e620000201400 */
[C---:B------:R-:W-:Y:S01]  /*b920*/  IADD3 R36, R0.reuse, 0x8, RZ ;  /* 0x0000000800247810 */ /* 0x040fe20007ffe0ff */
[----:B------:R-:W-:Y:S01]  /*b930*/  IMAD.MOV.U32 R100, RZ, RZ, R33 ;  /* 0x000000ffff647224 */ /* 0x000fe200078e0021 */
[----:B------:R-:W-:Y:S01]  /*b940*/  MOV R41, R27 ;  /* 0x0000001b00297202 */ /* 0x000fe20000000f00 */
[----:B------:R-:W-:Y:S01]  /*b950*/  IMAD.MOV.U32 R27, RZ, RZ, R34 ;  /* 0x000000ffff1b7224 */ /* 0x000fe200078e0022 */
[C---:B------:R-:W-:Y:S01]  /*b960*/  IADD3 R34, R0.reuse, 0x10, RZ ;  /* 0x0000001000227810 */ /* 0x040fe20007ffe0ff */
[----:B------:R-:W-:Y:S01]  /*b970*/  IMAD.MOV.U32 R19, RZ, RZ, R26 ;  /* 0x000000ffff137224 */ /* 0x000fe200078e001a */
[----:B------:R-:W-:Y:S01]  /*b980*/  MOV R101, R2 ;  /* 0x0000000200657202 */ /* 0x000fe20000000f00 */
[----:B------:R-:W2:Y:S01]  /*b990*/  I2F R4, R35 ;  /* 0x0000002300047306 */ /* 0x000ea20000201400 */
[C---:B------:R-:W-:Y:S01]  /*b9a0*/  IADD3 R30, R0.reuse, 0x20, RZ ;  /* 0x00000020001e7810 */ /* 0x040fe20007ffe0ff */
[----:B------:R-:W-:Y:S01]  /*b9b0*/  IMAD.MOV.U32 R26, RZ, RZ, R137 ;  /* 0x000000ffff1a7224 */ /* 0x000fe200078e0089 */
[C---:B------:R-:W-:Y:S01]  /*b9c0*/  IADD3 R33, R0.reuse, 0x11, RZ ;  /* 0x0000001100217810 */ /* 0x040fe20007ffe0ff */
[----:B------:R-:W-:Y:S01]  /*b9d0*/  IMAD.MOV.U32 R22, RZ, RZ, R24 ;  /* 0x000000ffff167224 */ /* 0x000fe200078e0018 */
[C---:B------:R-:W-:Y:S01]  /*b9e0*/  IADD3 R37, R0.reuse, 0x1, RZ ;  /* 0x0000000100257810 */ /* 0x040fe20007ffe0ff */
[----:B------:R-:W-:Y:S01]  /*b9f0*/  IMAD.MOV.U32 R40, RZ, RZ, R25 ;  /* 0x000000ffff287224 */ /* 0x000fe200078e0019 */
[C---:B------:R-:W-:Y:S01]  /*ba00*/  IADD3 R29, R0.reuse, 0x21, RZ ;  /* 0x00000021001d7810 */ /* 0x040fe20007ffe0ff */
[----:B------:R-:W3:Y:S01]  /*ba10*/  I2F R2, R34 ;  /* 0x0000002200027306 */ /* 0x000ee20000201400 */
[----:B-1----:R-:W-:Y:S01]  /*ba20*/  FFMA.FTZ R24, R7, UR4, R98 ;  /* 0x0000000407187c23 */ /* 0x002fe20008010062 */
[C---:B------:R-:W-:Y:S01]  /*ba30*/  IADD3 R31, R0.reuse, 0x19, RZ ;  /* 0x00000019001f7810 */ /* 0x040fe20007ffe0ff */
[----:B------:R-:W-:Y:S01]  /*ba40*/  IMAD.MOV.U32 R138, RZ, RZ, R11 ;  /* 0x000000ffff8a7224 */ /* 0x000fe200078e000b */
[----:B------:R-:W-:Y:S01]  /*ba50*/  IADD3 R28, R0, 0x28, RZ ;  /* 0x00000028001c7810 */ /* 0x000fe20007ffe0ff */
[----:B------:R-:W-:-:S02]  /*ba60*/  IMAD.MOV.U32 R11, RZ, RZ, R247 ;  /* 0x000000ffff0b7224 */ /* 0x000fc400078e00f7 */
[----:B------:R-:W-:Y:S01]  /*ba70*/  IMAD.MOV.U32 R39, RZ, RZ, R10 ;  /* 0x000000ffff277224 */ /* 0x000fe200078e000a */
[----:B------:R-:W1:Y:S01]  /*ba80*/  I2F R16, R36 ;  /* 0x0000002400107306 */ /* 0x000e620000201400 */
[C---:B--2---:R-:W-:Y:S01]  /*ba90*/  FFMA.FTZ R247, R4.reuse, UR4, R93 ;  /* 0x0000000404f77c23 */ /* 0x044fe2000801005d */
[----:B------:R-:W-:Y:S01]  /*baa0*/  MOV R10, R221 ;  /* 0x000000dd000a7202 */ /* 0x000fe20000000f00 */
[----:B------:R-:W-:Y:S02]  /*bab0*/  IMAD.MOV.U32 R93, RZ, RZ, R246 ;  /* 0x000000ffff5d7224 */ /* 0x000fe400078e00f6 */
[----:B------:R-:W-:Y:S02]  /*bac0*/  FFMA.FTZ R246, R4, UR4, R95 ;  /* 0x0000000404f67c23 */ /* 0x000fe4000801005f */
[----:B------:R-:W-:Y:S01]  /*bad0*/  IMAD.MOV.U32 R95, RZ, RZ, R245 ;  /* 0x000000ffff5f7224 */ /* 0x000fe200078e00f5 */
[----:B------:R-:W2:Y:S01]  /*bae0*/  I2F R6, R33 ;  /* 0x0000002100067306 */ /* 0x000ea20000201400 */
[C---:B---3--:R-:W-:Y:S01]  /*baf0*/  FFMA.FTZ R211, R2.reuse, UR4, R84 ;  /* 0x0000000402d37c23 */ /* 0x048fe20008010054 */
[----:B------:R-:W-:Y:S01]  /*bb00*/  MOV R84, R110 ;  /* 0x0000006e00547202 */ /* 0x000fe20000000f00 */
[C---:B------:R-:W-:Y:S01]  /*bb10*/  FFMA.FTZ R210, R2.reuse, UR4, R86 ;  /* 0x0000000402d27c23 */ /* 0x040fe20008010056 */
[----:B------:R-:W-:Y:S01]  /*bb20*/  MOV R86, R154 ;  /* 0x0000009a00567202 */ /* 0x000fe20000000f00 */
[----:B------:R-:W-:-:S02]  /*bb30*/  FFMA.FTZ R245, R2, UR4, R68 ;  /* 0x0000000402f57c23 */ /* 0x000fc40008010044 */
[----:B------:R-:W-:Y:S01]  /*bb40*/  FFMA.FTZ R221, R2, UR4, R70 ;  /* 0x0000000402dd7c23 */ /* 0x000fe20008010046 */
[----:B------:R-:W-:Y:S01]  /*bb50*/  I2F R5, R37 ;  /* 0x0000002500057306 */ /* 0x000fe20000201400 */
[C---:B-1----:R-:W-:Y:S02]  /*bb60*/  FFMA.FTZ R222, R16.reuse, UR4, R90 ;  /* 0x0000000410de7c23 */ /* 0x042fe4000801005a */
[----:B------:R-:W-:Y:S02]  /*bb70*/  IMAD.MOV.U32 R90, RZ, RZ, R252 ;  /* 0x000000ffff5a7224 */ /* 0x000fe400078e00fc */
[----:B------:R-:W-:Y:S02]  /*bb80*/  FFMA.FTZ R252, R16, UR4, R94 ;  /* 0x0000000410fc7c23 */ /* 0x000fe4000801005e */
[----:B------:R-:W-:Y:S01]  /*bb90*/  IMAD.MOV.U32 R94, RZ, RZ, R220 ;  /* 0x000000ffff5e7224 */ /* 0x000fe200078e00dc */
[----:B------:R-:W1:Y:S01]  /*bba0*/  I2F R2, R30 ;  /* 0x0000001e00027306 */ /* 0x000e620000201400 */
[----:B------:R-:W-:-:S02]  /*bbb0*/  FFMA.FTZ R220, R4, UR4, R89 ;  /* 0x0000000404dc7c23 */ /* 0x000fc40008010059 */
[----:B------:R-:W-:Y:S01]  /*bbc0*/  IMAD.MOV.U32 R89, RZ, RZ, R26 ;  /* 0x000000ffff597224 */ /* 0x000fe200078e001a */
[----:B------:R-:W-:Y:S01]  /*bbd0*/  IADD3 R26, R0, 0x30, RZ ;  /* 0x00000030001a7810 */ /* 0x000fe20007ffe0ff */
[----:B------:R-:W-:Y:S02]  /*bbe0*/  FFMA.FTZ R219, R4, UR4, R91 ;  /* 0x0000000404db7c23 */ /* 0x000fe4000801005b */
[----:B------:R-:W-:Y:S01]  /*bbf0*/  IMAD.MOV.U32 R91, RZ, RZ, R27 ;  /* 0x000000ffff5b7224 */ /* 0x000fe200078e001b */
[----:B------:R-:W-:Y:S01]  /*bc00*/  IADD3 R27, R0, 0x29, RZ ;  /* 0x00000029001b7810 */ /* 0x000fe20007ffe0ff */
[C---:B--2---:R-:W-:Y:S02]  /*bc10*/  FFMA.FTZ R208, R6.reuse, UR4, R85 ;  /* 0x0000000406d07c23 */ /* 0x044fe40008010055 */
[C---:B------:R-:W-:Y:S01]  /*bc20*/  FFMA.FTZ R207, R6.reuse, UR4, R87 ;  /* 0x0000000406cf7c23 */ /* 0x040fe20008010057 */
[----:B------:R-:W-:Y:S01]  /*bc30*/  I2F R4, R27 ;  /* 0x0000001b00047306 */ /* 0x000fe20000201400 */
[----:B------:R-:W-:-:S02]  /*bc40*/  FFMA.FTZ R218, R6, UR4, R69 ;  /* 0x0000000406da7c23 */ /* 0x000fc40008010045 */
[----:B------:R-:W-:Y:S02]  /*bc50*/  FFMA.FTZ R217, R6, UR4, R71 ;  /* 0x0000000406d97c23 */ /* 0x000fe40008010047 */
[C---:B-1----:R-:W-:Y:S02]  /*bc60*/  FFMA.FTZ R128, R2.reuse, UR4, R64 ;  /* 0x0000000402807c23 */ /* 0x042fe40008010040 */
[C---:B------:R-:W-:Y:S01]  /*bc70*/  FFMA.FTZ R127, R2.reuse, UR4, R66 ;  /* 0x00000004027f7c23 */ /* 0x040fe20008010042 */
[----:B------:R-:W-:Y:S01]  /*bc80*/  I2F R6, R29 ;  /* 0x0000001d00067306 */ /* 0x000fe20000201400 */
[C---:B------:R-:W-:Y:S02]  /*bc90*/  FFMA.FTZ R204, R2.reuse, UR4, R52 ;  /* 0x0000000402cc7c23 */ /* 0x040fe40008010034 */
[----:B------:R-:W-:Y:S02]  /*bca0*/  FFMA.FTZ R153, R2, UR4, R54 ;  /* 0x0000000402997c23 */ /* 0x000fe40008010036 */
[----:B------:R-:W-:Y:S01]  /*bcb0*/  IMAD.MOV.U32 R98, RZ, RZ, R32 ;  /* 0x000000ffff627224 */ /* 0x000fe200078e0020 */
[----:B------:R-:W-:Y:S01]  /*bcc0*/  IADD3 R32, R0, 0x18, RZ ;  /* 0x0000001800207810 */ /* 0x000fe20007ffe0ff */
[----:B------:R-:W-:Y:S01]  /*bcd0*/  FFMA.FTZ R23, R7, UR4, R96 ;  /* 0x0000000407177c23 */ /* 0x000fe20008010060 */
[----:B------:R-:W1:Y:S01]  /*bce0*/  I2F R2, R26 ;  /* 0x0000001a00027306 */ /* 0x000e620000201400 */
[----:B------:R-:W-:-:S02]  /*bcf0*/  FFMA.FTZ R25, R5, UR4, R97 ;  /* 0x0000000405197c23 */ /* 0x000fc40008010061 */
[----:B------:R-:W-:Y:S02]  /*bd00*/  FFMA.FTZ R18, R5, UR4, R99 ;  /* 0x0000000405127c23 */ /* 0x000fe40008010063 */
[----:B------:R-:W-:Y:S02]  /*bd10*/  IMAD.MOV.U32 R96, RZ, RZ, R136 ;  /* 0x000000ffff607224 */ /* 0x000fe400078e0088 */
[----:B------:R-:W-:Y:S02]  /*bd20*/  IMAD.MOV.U32 R97, RZ, RZ, R135 ;  /* 0x000000ffff617224 */ /* 0x000fe400078e0087 */
[----:B------:R-:W-:Y:S02]  /*bd30*/  IMAD.MOV.U32 R99, RZ, RZ, R134 ;  /* 0x000000ffff637224 */ /* 0x000fe400078e0086 */
[----:B------:R-:W-:Y:S01]  /*bd40*/  IMAD.MOV.U32 R42, RZ, RZ, R22 ;  /* 0x000000ffff2a7224 */ /* 0x000fe200078e0016 */
[----:B------:R-:W-:Y:S01]  /*bd50*/  IADD3 R22, R0, 0x40, RZ ;  /* 0x0000004000167810 */ /* 0x000fe20007ffe0ff */
[----:B------:R-:W-:-:S02]  /*bd60*/  FFMA.FTZ R137, R7, UR4, R116 ;  /* 0x0000000407897c23 */ /* 0x000fc40008010074 */
[----:B------:R-:W-:Y:S02]  /*bd70*/  FFMA.FTZ R136, R7, UR4, R118 ;  /* 0x0000000407887c23 */ /* 0x000fe40008010076 */
[C---:B------:R-:W-:Y:S01]  /*bd80*/  FFMA.FTZ R135, R5.reuse, UR4, R117 ;  /* 0x0000000405877c23 */ /* 0x040fe20008010075 */
[----:B------:R-:W2:Y:S01]  /*bd90*/  I2F R7, R31 ;  /* 0x0000001f00077306 */ /* 0x000ea20000201400 */
[----:B------:R-:W-:Y:S02]  /*bda0*/  FFMA.FTZ R134, R5, UR4, R119 ;  /* 0x0000000405867c23 */ /* 0x000fe40008010077 */
[----:B------:R-:W-:Y:S02]  /*bdb0*/  IMAD.MOV.U32 R43, RZ, RZ, R19 ;  /* 0x000000ffff2b7224 */ /* 0x000fe400078e0013 */
[----:B------:R-:W-:Y:S02]  /*bdc0*/  IMAD.MOV.U32 R102, RZ, RZ, R107 ;  /* 0x000000ffff667224 */ /* 0x000fe400078e006b */
[----:B------:R-:W-:Y:S01]  /*bdd0*/  IMAD.MOV.U32 R19, RZ, RZ, R106 ;  /* 0x000000ffff137224 */ /* 0x000fe200078e006a */
[----:B------:R-:W3:Y:S01]  /*bde0*/  I2F R5, R32 ;  /* 0x0000002000057306 */ /* 0x000ee20000201400 */
[----:B-1----:R-:W-:-:S02]  /*bdf0*/  FFMA.FTZ R117, R2, UR4, R114 ;  /* 0x0000000402757c23 */ /* 0x002fc40008010072 */
[----:B------:R-:W-:Y:S01]  /*be00*/  IMAD.MOV.U32 R68, RZ, RZ, R25 ;  /* 0x000000ffff447224 */ /* 0x000fe200078e0019 */
[----:B------:R-:W-:Y:S01]  /*be10*/  IADD3 R25, R0, 0x31, RZ ;  /* 0x0000003100197810 */ /* 0x000fe20007ffe0ff */
[C---:B------:R-:W-:Y:S02]  /*be20*/  FFMA.FTZ R107, R2.reuse, UR4, R48 ;  /* 0x00000004026b7c23 */ /* 0x040fe40008010030 */
[C---:B------:R-:W-:Y:S02]  /*be30*/  FFMA.FTZ R106, R2.reuse, UR4, R50 ;  /* 0x00000004026a7c23 */ /* 0x040fe40008010032 */
[----:B------:R-:W-:Y:S02]  /*be40*/  FFMA.FTZ R114, R2, UR4, R104 ;  /* 0x0000000402727c23 */ /* 0x000fe40008010068 */
[----:B------:R-:W1:Y:S01]  /*be50*/  I2F R2, R22 ;  /* 0x0000001600027306 */ /* 0x000e620000201400 */
[----:B------:R-:W-:Y:S01]  /*be60*/  FFMA.FTZ R223, R16, UR4, R88 ;  /* 0x0000000410df7c23 */ /* 0x000fe20008010058 */
[----:B------:R-:W-:Y:S01]  /*be70*/  MOV R88, R23 ;  /* 0x0000001700587202 */ /* 0x000fe20000000f00 */
[----:B------:R-:W-:Y:S01]  /*be80*/  FFMA.FTZ R125, R6, UR4, R65 ;  /* 0x00000004067d7c23 */ /* 0x000fe20008010041 */
[----:B------:R-:W-:Y:S01]  /*be90*/  IADD3 R23, R0, 0x39, RZ ;  /* 0x0000003900177810 */ /* 0x000fe20007ffe0ff */
[----:B------:R-:W-:-:S02]  /*bea0*/  FFMA.FTZ R124, R6, UR4, R67 ;  /* 0x00000004067c7c23 */ /* 0x000fc40008010043 */
[C---:B------:R-:W-:Y:S02]  /*beb0*/  FFMA.FTZ R131, R6.reuse, UR4, R53 ;  /* 0x0000000406837c23 */ /* 0x040fe40008010035 */
[----:B------:R-:W-:Y:S02]  /*bec0*/  FFMA.FTZ R130, R6, UR4, R55 ;  /* 0x0000000406827c23 */ /* 0x000fe40008010037 */
[----:B------:R-:W4:Y:S01]  /*bed0*/  I2F R6, R25 ;  /* 0x0000001900067306 */ /* 0x000f220000201400 */
[----:B------:R-:W-:Y:S02]  /*bee0*/  FFMA.FTZ R133, R16, UR4, R92 ;  /* 0x0000000410857c23 */ /* 0x000fe4000801005c */
[----:B------:R-:W-:Y:S02]  /*bef0*/  IMAD.MOV.U32 R16, RZ, RZ, R109 ;  /* 0x000000ffff107224 */ /* 0x000fe400078e006d */
[C---:B------:R-:W-:Y:S02]  /*bf00*/  FFMA.FTZ R110, R4.reuse, UR4, R61 ;  /* 0x00000004046e7c23 */ /* 0x040fe4000801003d */
[----:B------:R-:W-:-:S02]  /*bf10*/  FFMA.FTZ R109, R4, UR4, R63 ;  /* 0x00000004046d7c23 */ /* 0x000fc4000801003f */
[C---:B------:R-:W-:Y:S02]  /*bf20*/  FFMA.FTZ R119, R4.reuse, UR4, R77 ;  /* 0x0000000404777c23 */ /* 0x040fe4000801004d */
[----:B------:R-:W-:Y:S02]  /*bf30*/  FFMA.FTZ R118, R4, UR4, R79 ;  /* 0x0000000404767c23 */ /* 0x000fe4000801004f */
[----:B------:R-:W1:Y:S01]  /*bf40*/  I2F R4, R23 ;  /* 0x0000001700047306 */ /* 0x000e620000201400 */
[----:B------:R-:W-:Y:S01]  /*bf50*/  IMAD.MOV.U32 R69, RZ, RZ, R91 ;  /* 0x000000ffff457224 */ /* 0x000fe200078e005b */
[----:B------:R-:W-:Y:S01]  /*bf60*/  MOV R91, R90 ;  /* 0x0000005a005b7202 */ /* 0x000fe20000000f00 */
[----:B------:R-:W-:Y:S01]  /*bf70*/  IMAD.MOV.U32 R85, RZ, RZ, R68 ;  /* 0x000000ffff557224 */ /* 0x000fe200078e0044 */
[----:B------:R-:W-:Y:S01]  /*bf80*/  MOV R68, R100 ;  /* 0x0000006400447202 */ /* 0x000fe20000000f00 */
[----:B------:R-:W-:Y:S02]  /*bf90*/  IMAD.MOV.U32 R90, RZ, RZ, R96 ;  /* 0x000000ffff5a7224 */ /* 0x000fe400078e0060 */
[----:B------:R-:W-:-:S02]  /*bfa0*/  IMAD.MOV.U32 R96, RZ, RZ, R145 ;  /* 0x000000ffff607224 */ /* 0x000fc400078e0091 */
[----:B------:R-:W-:Y:S02]  /*bfb0*/  IMAD.MOV.U32 R92, RZ, RZ, R148 ;  /* 0x000000ffff5c7224 */ /* 0x000fe400078e0094 */
[----:B------:R-:W-:Y:S02]  /*bfc0*/  IMAD.MOV.U32 R71, RZ, RZ, R93 ;  /* 0x000000ffff477224 */ /* 0x000fe400078e005d */
[----:B------:R-:W-:Y:S02]  /*bfd0*/  IMAD.MOV.U32 R87, RZ, RZ, R89 ;  /* 0x000000ffff577224 */ /* 0x000fe400078e0059 */
[----:B------:R-:W-:Y:S02]  /*bfe0*/  IMAD.MOV.U32 R139, RZ, RZ, R9 ;  /* 0x000000ffff8b7224 */ /* 0x000fe400078e0009 */
[----:B------:R-:W-:Y:S02]  /*bff0*/  IMAD.MOV.U32 R70, RZ, RZ, R24 ;  /* 0x000000ffff467224 */ /* 0x000fe400078e0018 */
[----:B--2---:R-:W-:Y:S01]  /*c000*/  FFMA.FTZ R205, R7, UR4, R83 ;  /* 0x0000000407cd7c23 */ /* 0x004fe20008010053 */
[----:B------:R-:W-:Y:S01]  /*c010*/  MOV R52, R19 ;  /* 0x0000001300347202 */ /* 0x000fe20000000f00 */
[----:B---3--:R-:W-:Y:S01]  /*c020*/  FFMA.FTZ R216, R5, UR4, R80 ;  /* 0x0000000405d87c23 */ /* 0x008fe20008010050 */
[----:B------:R-:W-:Y:S01]  /*c030*/  MOV R80, R95 ;  /* 0x0000005f00507202 */ /* 0x000fe20000000f00 */
[----:B------:R-:W-:Y:S01]  /*c040*/  FFMA.FTZ R148, R7, UR4, R47 ;  /* 0x0000000407947c23 */ /* 0x000fe2000801002f */
[----:B------:R-:W-:Y:S01]  /*c050*/  IADD3 R24, R0, 0x38, RZ ;  /* 0x0000003800187810 */ /* 0x000fe20007ffe0ff */
[----:B------:R-:W-:-:S02]  /*c060*/  IMAD.MOV.U32 R93, RZ, RZ, R94 ;  /* 0x000000ffff5d7224 */ /* 0x000fc400078e005e */
[----:B------:R-:W-:Y:S01]  /*c070*/  IMAD.MOV.U32 R38, RZ, RZ, R8 ;  /* 0x000000ffff267224 */ /* 0x000fe200078e0008 */
[-C--:B------:R-:W-:Y:S01]  /*c080*/  ISETP.GE.AND P3, PT, R0, R13.reuse, PT ;  /* 0x0000000d0000720c */ /* 0x080fe20003f66270 */
[----:B------:R-:W-:Y:S01]  /*c090*/  IMAD.MOV.U32 R89, RZ, RZ, R99 ;  /* 0x000000ffff597224 */ /* 0x000fe200078e0063 */
[-C--:B------:R-:W-:Y:S01]  /*c0a0*/  ISETP.GE.AND P0, PT, R37, R13.reuse, PT ;  /* 0x0000000d2500720c */ /* 0x080fe20003f06270 */
[----:B------:R-:W-:Y:S01]  /*c0b0*/  IMAD.MOV.U32 R94, RZ, RZ, R98 ;  /* 0x000000ffff5e7224 */ /* 0x000fe200078e0062 */
[-C--:B------:R-:W-:Y:S01]  /*c0c0*/  ISETP.GE.AND P2, PT, R36, R13.reuse, PT ;  /* 0x0000000d2400720c */ /* 0x080fe20003f46270 */
[----:B------:R-:W-:Y:S01]  /*c0d0*/  IMAD.MOV.U32 R47, RZ, RZ, R85 ;  /* 0x000000ffff2f7224 */ /* 0x000fe200078e0055 */
[-C--:B------:R-:W-:Y:S01]  /*c0e0*/  ISETP.GE.AND P4, PT, R35, R13.reuse, PT ;  /* 0x0000000d2300720c */ /* 0x080fe20003f86270 */
[----:B------:R-:W-:Y:S01]  /*c0f0*/  IMAD.MOV.U32 R9, RZ, RZ, R155 ;  /* 0x000000ffff097224 */ /* 0x000fe200078e009b */
[----:B------:R-:W-:Y:S01]  /*c100*/  ISETP.GE.AND P6, PT, R34, R13, PT ;  /* 0x0000000d2200720c */ /* 0x000fe20003fc6270 */
[----:B------:R-:W-:Y:S01]  /*c110*/  IMAD.MOV.U32 R95, RZ, RZ, R97 ;  /* 0x000000ffff5f7224 */ /* 0x000fe200078e0061 */
[----:B------:R2:W5:Y:S01]  /*c120*/  LDL.LU R145, [R1+0x100] ;  /* 0x0001000001917983 */ /* 0x0005620000300800 */
[----:B------:R-:W-:-:S02]  /*c130*/  IMAD.MOV.U32 R99, RZ, RZ, R101 ;  /* 0x000000ffff637224 */ /* 0x000fc400078e0065 */
[----:B------:R-:W-:Y:S02]  /*c140*/  IMAD.MOV.U32 R85, RZ, RZ, R96 ;  /* 0x000000ffff557224 */ /* 0x000fe400078e0060 */
[C---:B------:R-:W-:Y:S02]  /*c150*/  FFMA.FTZ R155, R5.reuse, UR4, R44 ;  /* 0x00000004059b7c23 */ /* 0x040fe4000801002c */
[C---:B------:R-:W-:Y:S02]  /*c160*/  FFMA.FTZ R209, R5.reuse, UR4, R82 ;  /* 0x0000000405d17c23 */ /* 0x040fe40008010052 */
[----:B------:R-:W-:Y:S01]  /*c170*/  IMAD.MOV.U32 R83, RZ, RZ, R18 ;  /* 0x000000ffff537224 */ /* 0x000fe200078e0012 */
[----:B------:R-:W-:Y:S01]  /*c180*/  IADD3 R18, R0, 0x50, RZ ;  /* 0x0000005000127810 */ /* 0x000fe20007ffe0ff */
[----:B-1----:R-:W-:Y:S01]  /*c190*/  FFMA.FTZ R96, R2, UR4, R21 ;  /* 0x0000000402607c23 */ /* 0x002fe20008010015 */
[----:B------:R-:W-:Y:S01]  /*c1a0*/  IADD3 R21, R0, 0x41, RZ ;  /* 0x0000004100157810 */ /* 0x000fe20007ffe0ff */
[----:B------:R-:W-:-:S02]  /*c1b0*/  FFMA.FTZ R154, R5, UR4, R46 ;  /* 0x00000004059a7c23 */ /* 0x000fc4000801002e */
[----:B------:R-:W-:Y:S01]  /*c1c0*/  FFMA.FTZ R206, R7, UR4, R81 ;  /* 0x0000000407ce7c23 */ /* 0x000fe20008010051 */
[----:B------:R-:W1:Y:S01]  /*c1d0*/  I2F R5, R28 ;  /* 0x0000001c00057306 */ /* 0x000e620000201400 */
[----:B------:R-:W-:Y:S02]  /*c1e0*/  IMAD.MOV.U32 R44, RZ, RZ, R71 ;  /* 0x000000ffff2c7224 */ /* 0x000fe400078e0047 */
[----:B------:R-:W-:Y:S02]  /*c1f0*/  IMAD.MOV.U32 R82, RZ, RZ, R69 ;  /* 0x000000ffff527224 */ /* 0x000fe400078e0045 */
[----:B------:R-:W-:Y:S02]  /*c200*/  IMAD.MOV.U32 R81, RZ, RZ, R70 ;  /* 0x000000ffff517224 */ /* 0x000fe400078e0046 */
[----:B------:R-:W-:Y:S01]  /*c210*/  IMAD.MOV.U32 R69, RZ, RZ, R68 ;  /* 0x000000ffff457224 */ /* 0x000fe200078e0044 */
[----:B------:R-:W-:Y:S01]  /*c220*/  MOV R68, R94 ;  /* 0x0000005e00447202 */ /* 0x000fe20000000f00 */
[----:B------:R-:W-:-:S02]  /*c230*/  IMAD.MOV.U32 R71, RZ, RZ, R90 ;  /* 0x000000ffff477224 */ /* 0x000fc400078e005a */
[----:B------:R-:W-:Y:S02]  /*c240*/  IMAD.MOV.U32 R66, RZ, RZ, R144 ;  /* 0x000000ffff427224 */ /* 0x000fe400078e0090 */
[----:B------:R-:W-:Y:S02]  /*c250*/  IMAD.MOV.U32 R70, RZ, RZ, R95 ;  /* 0x000000ffff467224 */ /* 0x000fe400078e005f */
[----:B------:R-:W-:Y:S01]  /*c260*/  IMAD.MOV.U32 R64, RZ, RZ, R143 ;  /* 0x000000ffff407224 */ /* 0x000fe200078e008f */
[----:B------:R-:W-:Y:S01]  /*c270*/  IADD3 R19, R0, 0x49, RZ ;  /* 0x0000004900137810 */ /* 0x000fe20007ffe0ff */
[----:B------:R-:W-:Y:S01]  /*c280*/  IMAD.MOV.U32 R90, RZ, RZ, R99 ;  /* 0x000000ffff5a7224 */ /* 0x000fe200078e0063 */
[----:B------:R-:W-:Y:S01]  /*c290*/  MOV R54, R52 ;  /* 0x0000003400367202 */ /* 0x000fe20000000f00 */
[C---:B----4-:R-:W-:Y:S02]  /*c2a0*/  FFMA.FTZ R104, R6.reuse, UR4, R49 ;  /* 0x0000000406687c23 */ /* 0x050fe40008010031 */
[----:B------:R-:W-:-:S02]  /*c2b0*/  FFMA.FTZ R103, R6, UR4, R51 ;  /* 0x0000000406677c23 */ /* 0x000fc40008010033 */
[C---:B------:R-:W-:Y:S02]  /*c2c0*/  FFMA.FTZ R113, R6.reuse, UR4, R113 ;  /* 0x0000000406717c23 */ /* 0x040fe40008010071 */
[----:B------:R-:W-:Y:S02]  /*c2d0*/  FFMA.FTZ R111, R6, UR4, R111 ;  /* 0x00000004066f7c23 */ /* 0x000fe4000801006f */
[----:B------:R-:W-:Y:S01]  /*c2e0*/  IMAD.MOV.U32 R8, RZ, RZ, R115 ;  /* 0x000000ffff087224 */ /* 0x000fe200078e0073 */
[----:B------:R-:W3:Y:S01]  /*c2f0*/  I2F R6, R21 ;  /* 0x0000001500067306 */ /* 0x000ee20000201400 */
[C---:B------:R-:W-:Y:S01]  /*c300*/  FFMA.FTZ R95, R2.reuse, UR4, R72 ;  /* 0x00000004025f7c23 */ /* 0x040fe20008010048 */
[----:B------:R-:W-:Y:S01]  /*c310*/  MOV R67, R47 ;  /* 0x0000002f00437202 */ /* 0x000fe20000000f00 */
[----:B------:R-:W-:Y:S02]  /*c320*/  FFMA.FTZ R94, R2, UR4, R74 ;  /* 0x00000004025e7c23 */ /* 0x000fe4000801004a */
[----:B------:R-:W-:-:S02]  /*c330*/  FFMA.FTZ R149, R7, UR4, R45 ;  /* 0x0000000407957c23 */ /* 0x000fc4000801002d */
[C---:B------:R-:W-:Y:S02]  /*c340*/  FFMA.FTZ R98, R4.reuse, UR4, R57 ;  /* 0x0000000404627c23 */ /* 0x040fe40008010039 */
[C---:B------:R-:W-:Y:S02]  /*c350*/  FFMA.FTZ R105, R4.reuse, UR4, R105 ;  /* 0x0000000404697c23 */ /* 0x040fe40008010069 */
[----:B------:R-:W-:Y:S01]  /*c360*/  FFMA.FTZ R102, R4, UR4, R102 ;  /* 0x0000000404667c23 */ /* 0x000fe20008010066 */
[----:B------:R-:W-:Y:S01]  /*c370*/  FSEL R223, R223, -INF , !P2 ;  /* 0xff800000dfdf7808 */ /* 0x000fe20005000000 */
[----:B------:R-:W-:Y:S01]  /*c380*/  FFMA.FTZ R99, R2, UR4, R20 ;  /* 0x0000000402637c23 */ /* 0x000fe20008010014 */
[----:B------:R2:W5:Y:S01]  /*c390*/  LDL.LU R144, [R1+0xfc] ;  /* 0x0000fc0001907983 */ /* 0x0005620000300800 */
[----:B------:R-:W4:Y:S01]  /*c3a0*/  I2F R2, R18 ;  /* 0x0000001200027306 */ /* 0x000f220000201400 */
[----:B------:R-:W-:Y:S02]  /*c3b0*/  IMAD.MOV.U32 R52, RZ, RZ, R66 ;  /* 0x000000ffff347224 */ /* 0x000fe400078e0042 */
[----:B------:R-:W-:Y:S01]  /*c3c0*/  IMAD.MOV.U32 R66, RZ, RZ, R64 ;  /* 0x000000ffff427224 */ /* 0x000fe200078e0040 */
[----:B------:R-:W-:Y:S01]  /*c3d0*/  MOV R45, R87 ;  /* 0x00000057002d7202 */ /* 0x000fe20000000f00 */
[----:B------:R-:W-:-:S02]  /*c3e0*/  FFMA.FTZ R97, R4, UR4, R59 ;  /* 0x0000000404617c23 */ /* 0x000fc4000801003b */
[----:B------:R-:W-:Y:S01]  /*c3f0*/  IMAD.MOV.U32 R55, RZ, RZ, R83 ;  /* 0x000000ffff377224 */ /* 0x000fe200078e0053 */
[----:B------:R-:W2:Y:S01]  /*c400*/  I2F R4, R19 ;  /* 0x0000001300047306 */ /* 0x000ea20000201400 */
[----:B------:R-:W-:Y:S02]  /*c410*/  IMAD.MOV.U32 R64, RZ, RZ, R44 ;  /* 0x000000ffff407224 */ /* 0x000fe400078e002c */
[----:B------:R-:W-:Y:S02]  /*c420*/  IMAD.MOV.U32 R63, RZ, RZ, R67 ;  /* 0x000000ffff3f7224 */ /* 0x000fe400078e0043 */
[----:B------:R-:W-:Y:S02]  /*c430*/  IMAD.MOV.U32 R65, RZ, RZ, R82 ;  /* 0x000000ffff417224 */ /* 0x000fe400078e0052 */
[----:B------:R-:W-:Y:S02]  /*c440*/  IMAD.MOV.U32 R47, RZ, RZ, R80 ;  /* 0x000000ffff2f7224 */ /* 0x000fe400078e0050 */
[----:B-1----:R-:W-:-:S02]  /*c450*/  FFMA.FTZ R115, R5, UR4, R62 ;  /* 0x0000000405737c23 */ /* 0x002fc4000801003e */
[C---:B------:R-:W-:Y:S02]  /*c460*/  FFMA.FTZ R126, R5.reuse, UR4, R78 ;  /* 0x00000004057e7c23 */ /* 0x040fe4000801004e */
[----:B------:R-:W-:Y:S02]  /*c470*/  IMAD.MOV.U32 R7, RZ, RZ, R88 ;  /* 0x000000ffff077224 */ /* 0x000fe400078e0058 */
[C---:B------:R-:W-:Y:S02]  /*c480*/  FFMA.FTZ R129, R5.reuse, UR4, R76 ;  /* 0x0000000405817c23 */ /* 0x040fe4000801004c */
[----:B------:R-:W-:Y:S02]  /*c490*/  FFMA.FTZ R116, R5, UR4, R60 ;  /* 0x0000000405747c23 */ /* 0x000fe4000801003c */
[----:B------:R-:W-:Y:S01]  /*c4a0*/  IMAD.MOV.U32 R53, RZ, RZ, R81 ;  /* 0x000000ffff357224 */ /* 0x000fe200078e0051 */
[----:B------:R-:W-:Y:S01]  /*c4b0*/  IADD3 R20, R0, 0x48, RZ ;  /* 0x0000004800147810 */ /* 0x000fe20007ffe0ff */
[----:B------:R-:W-:-:S02]  /*c4c0*/  IMAD.MOV.U32 R44, RZ, RZ, R16 ;  /* 0x000000ffff2c7224 */ /* 0x000fc400078e0010 */
[C---:B---3--:R-:W-:Y:S02]  /*c4d0*/  FFMA.FTZ R93, R6.reuse, UR4, R93 ;  /* 0x00000004065d7c23 */ /* 0x048fe4000801005d */
[----:B------:R-:W-:Y:S02]  /*c4e0*/  FFMA.FTZ R91, R6, UR4, R91 ;  /* 0x00000004065b7c23 */ /* 0x000fe4000801005b */
[----:B------:R-:W-:Y:S01]  /*c4f0*/  IMAD.MOV.U32 R46, RZ, RZ, R142 ;  /* 0x000000ffff2e7224 */ /* 0x000fe200078e008e */
[----:B------:R-:W-:Y:S01]  /*c500*/  ISETP.GE.AND P2, PT, R30, R13, PT ;  /* 0x0000000d1e00720c */ /* 0x000fe20003f46270 */
[----:B------:R-:W-:Y:S01]  /*c510*/  IMAD.MOV.U32 R16, RZ, RZ, R8 ;  /* 0x000000ffff107224 */ /* 0x000fe200078e0008 */
[----:B------:R-:W-:Y:S01]  /*c520*/  MOV R8, R9 ;  /* 0x0000000900087202 */ /* 0x000fe20000000f00 */
[----:B------:R-:W-:Y:S01]  /*c530*/  IMAD.MOV.U32 R9, RZ, RZ, R10 ;  /* 0x000000ffff097224 */ /* 0x000fe200078e000a */
[----:B------:R1:W5:Y:S01]  /*c540*/  LDL.LU R143, [R1+0xf8] ;  /* 0x0000f800018f7983 */ /* 0x0003620000300800 */
[----:B------:R-:W-:Y:S01]  /*c550*/  IMAD.MOV.U32 R83, RZ, RZ, R45 ;  /* 0x000000ffff537224 */ /* 0x000fe200078e002d */
[----:B------:R-:W-:Y:S01]  /*c560*/  MOV R45, R86 ;  /* 0x00000056002d7202 */ /* 0x000fe20000000f00 */
[----:B------:R-:W-:-:S02]  /*c570*/  IMAD.MOV.U32 R10, RZ, RZ, R11 ;  /* 0x000000ffff0a7224 */ /* 0x000fc400078e000b */
[----:B------:R-:W-:Y:S02]  /*c580*/  IMAD.MOV.U32 R67, RZ, RZ, R64 ;  /* 0x000000ffff437224 */ /* 0x000fe400078e0040 */
[----:B------:R-:W-:Y:S01]  /*c590*/  IMAD.MOV.U32 R82, RZ, RZ, R84 ;  /* 0x000000ffff527224 */ /* 0x000fe200078e0054 */
[----:B------:R-:W-:Y:S01]  /*c5a0*/  MOV R62, R55 ;  /* 0x00000037003e7202 */ /* 0x000fe20000000f00 */
[----:B------:R-:W-:Y:S01]  /*c5b0*/  IMAD.MOV.U32 R64, RZ, RZ, R71 ;  /* 0x000000ffff407224 */ /* 0x000fe200078e0047 */
[----:B------:R-:W3:Y:S01]  /*c5c0*/  I2F R5, R24 ;  /* 0x0000001800057306 */ /* 0x000ee20000201400 */
[----:B------:R-:W-:Y:S01]  /*c5d0*/  IMAD.MOV.U32 R86, RZ, RZ, R92 ;  /* 0x000000ffff567224 */ /* 0x000fe200078e005c */
[----:B------:R-:W-:Y:S01]  /*c5e0*/  MOV R50, R52 ;  /* 0x0000003400327202 */ /* 0x000fe20000000f00 */
[----:B------:R-:W-:Y:S01]  /*c5f0*/  IMAD.MOV.U32 R71, RZ, RZ, R8 ;  /* 0x000000ffff477224 */ /* 0x000fe200078e0008 */
[----:B------:R-:W-:Y:S01]  /*c600*/  FSEL R220, R220, -INF , !P4 ;  /* 0xff800000dcdc7808 */ /* 0x000fe20006000000 */
[----:B------:R-:W-:Y:S01]  /*c610*/  IMAD.MOV.U32 R11, RZ, RZ, R17 ;  /* 0x000000ffff0b7224 */ /* 0x000fe200078e0011 */
[----:B------:R1:W5:Y:S01]  /*c620*/  LDL.LU R142, [R1+0xf4] ;  /* 0x0000f400018e7983 */ /* 0x0003620000300800 */
[----:B------:R-:W-:-:S02]  /*c630*/  IMAD.MOV.U32 R8, RZ, RZ, R9 ;  /* 0x000000ffff087224 */ /* 0x000fc400078e0009 */
[----:B------:R-:W-:Y:S02]  /*c640*/  IMAD.MOV.U32 R17, RZ, RZ, R141 ;  /* 0x000000ffff117224 */ /* 0x000fe400078e008d */
[----:B------:R-:W-:Y:S01]  /*c650*/  IMAD.MOV.U32 R9, RZ, RZ, R10 ;  /* 0x000000ffff097224 */ /* 0x000fe200078e000a */
[----:B------:R-:W-:Y:S01]  /*c660*/  IADD3 R10, R0, 0x60, RZ ;  /* 0x00000060000a7810 */ /* 0x000fe20007ffe0ff */
[----:B------:R-:W-:Y:S01]  /*c670*/  IMAD.MOV.U32 R78, RZ, RZ, R65 ;  /* 0x000000ffff4e7224 */ /* 0x000fe200078e0041 */
[----:B------:R-:W-:Y:S01]  /*c680*/  MOV R65, R47 ;  /* 0x0000002f00417202 */ /* 0x000fe20000000f00 */
[----:B------:R-:W-:Y:S02]  /*c690*/  IMAD.MOV.U32 R55, RZ, RZ, R86 ;  /* 0x000000ffff377224 */ /* 0x000fe400078e0056 */
[----:B------:R-:W-:Y:S02]  /*c6a0*/  FFMA.FTZ R88, R6, UR4, R73 ;  /* 0x0000000406587c23 */ /* 0x000fe40008010049 */
[----:B----4-:R-:W-:-:S02]  /*c6b0*/  FFMA.FTZ R76, R2, UR4, R214 ;  /* 0x00000004024c7c23 */ /* 0x010fc400080100d6 */
[C---:B--2---:R-:W-:Y:S02]  /*c6c0*/  FFMA.FTZ R77, R4.reuse, UR4, R121 ;  /* 0x00000004044d7c23 */ /* 0x044fe40008010079 */
[C---:B------:R-:W-:Y:S02]  /*c6d0*/  FFMA.FTZ R80, R4.reuse, UR4, R123 ;  /* 0x0000000404507c23 */ /* 0x040fe4000801007b */
[C---:B------:R-:W-:Y:S02]  /*c6e0*/  FFMA.FTZ R90, R4.reuse, UR4, R90 ;  /* 0x00000004045a7c23 */ /* 0x040fe4000801005a */
[----:B------:R-:W-:Y:S02]  /*c6f0*/  FFMA.FTZ R85, R4, UR4, R85 ;  /* 0x0000000404557c23 */ /* 0x000fe40008010055 */
[----:B------:R-:W-:Y:S02]  /*c700*/  IMAD.MOV.U32 R61, RZ, RZ, R53 ;  /* 0x000000ffff3d7224 */ /* 0x000fe400078e0035 */
[----:B---3--:R-:W-:-:S02]  /*c710*/  FFMA.FTZ R112, R5, UR4, R112 ;  /* 0x0000000405707c23 */ /* 0x008fc40008010070 */
[C---:B------:R-:W-:Y:S02]  /*c720*/  FFMA.FTZ R101, R5.reuse, UR4, R56 ;  /* 0x0000000405657c23 */ /* 0x040fe40008010038 */
[C---:B------:R-:W-:Y:S02]  /*c730*/  FFMA.FTZ R100, R5.reuse, UR4, R58 ;  /* 0x0000000405647c23 */ /* 0x040fe4000801003a */
[----:B------:R-:W-:Y:S02]  /*c740*/  FFMA.FTZ R108, R5, UR4, R108 ;  /* 0x00000004056c7c23 */ /* 0x000fe4000801006c */
[----:B------:R-:W-:Y:S02]  /*c750*/  IMAD.MOV.U32 R60, RZ, RZ, R69 ;  /* 0x000000ffff3c7224 */ /* 0x000fe400078e0045 */
[----:B------:R-:W-:Y:S02]  /*c760*/  IMAD.MOV.U32 R52, RZ, RZ, R71 ;  /* 0x000000ffff347224 */ /* 0x000fe400078e0047 */
[----:B------:R-:W-:Y:S01]  /*c770*/  FFMA.FTZ R87, R6, UR4, R75 ;  /* 0x0000000406577c23 */ /* 0x000fe2000801004b */
[----:B------:R-:W-:Y:S01]  /*c780*/  MOV R49, R62 ;  /* 0x0000003e00317202 */ /* 0x000fe20000000f00 */
[----:B------:R-:W-:Y:S01]  /*c790*/  IMAD.MOV.U32 R47, RZ, RZ, R82 ;  /* 0x000000ffff2f7224 */ /* 0x000fe200078e0052 */
[----:B------:R-:W-:Y:S01]  /*c7a0*/  ISETP.GE.AND P4, PT, R29, R13, PT ;  /* 0x0000000d1d00720c */ /* 0x000fe20003f86270 */
[----:B------:R-:W-:Y:S01]  /*c7b0*/  FFMA.FTZ R86, R2, UR4, R11 ;  /* 0x0000000402567c23 */ /* 0x000fe2000801000b */
[----:B------:R-:W-:Y:S01]  /*c7c0*/  IADD3 R11, R0, 0x59, RZ ;  /* 0x00000059000b7810 */ /* 0x000fe20007ffe0ff */
[C---:B------:R-:W-:Y:S01]  /*c7d0*/  FFMA.FTZ R73, R2.reuse, UR4, R212 ;  /* 0x0000000402497c23 */ /* 0x040fe200080100d4 */
[----:B------:R-:W-:Y:S01]  /*c7e0*/  FSEL R211, R211, -INF , !P6 ;  /* 0xff800000d3d37808 */ /* 0x000fe20007000000 */
[----:B------:R-:W-:Y:S01]  /*c7f0*/  FFMA.FTZ R82, R2, UR4, R17 ;  /* 0x0000000402527c23 */ /* 0x000fe20008010011 */
[----:B------:R1:W5:Y:S01]  /*c800*/  LDL.LU R141, [R1+0xf0] ;  /* 0x0000f000018d7983 */ /* 0x0003620000300800 */
[----:B------:R-:W2:Y:S08]  /*c810*/  I2F R2, R10 ;  /* 0x0000000a00027306 */ /* 0x000eb00000201400 */
[----:B------:R-:W3:Y:S01]  /*c820*/  I2F R4, R11 ;  /* 0x0000000b00047306 */ /* 0x000ee20000201400 */
[----:B------:R-:W-:-:S05]  /*c830*/  MOV R53, R16 ;  /* 0x0000001000357202 */ /* 0x000fca0000000f00 */
[----:B------:R-:W-:Y:S02]  /*c840*/  IMAD.MOV.U32 R51, RZ, RZ, R53 ;  /* 0x000000ffff337224 */ /* 0x000fe400078e0035 */
[----:B------:R-:W4:Y:S01]  /*c850*/  I2F R5, R20 ;  /* 0x0000001400057306 */ /* 0x000f220000201400 */
[----:B--2---:R-:W-:Y:S01]  /*c860*/  FFMA.FTZ R71, R2, UR4, R8 ;  /* 0x0000000402477c23 */ /* 0x004fe20008010008 */
[----:B------:R-:W-:Y:S01]  /*c870*/  IADD3 R8, R0, 0x68, RZ ;  /* 0x0000006800087810 */ /* 0x000fe20007ffe0ff */
[----:B------:R-:W-:Y:S02]  /*c880*/  IMAD.MOV.U32 R53, RZ, RZ, R54 ;  /* 0x000000ffff357224 */ /* 0x000fe400078e0036 */
[----:B------:R-:W-:Y:S02]  /*c890*/  IMAD.MOV.U32 R54, RZ, RZ, R66 ;  /* 0x000000ffff367224 */ /* 0x000fe400078e0042 */
[----:B------:R-:W-:Y:S02]  /*c8a0*/  FFMA.FTZ R57, R2, UR4, R228 ;  /* 0x0000000402397c23 */ /* 0x000fe400080100e4 */
[----:B---3--:R-:W-:-:S02]  /*c8b0*/  FFMA.FTZ R75, R4, UR4, R60 ;  /* 0x00000004044b7c23 */ /* 0x008fc4000801003c */
[C---:B------:R-:W-:Y:S02]  /*c8c0*/  FFMA.FTZ R60, R2.reuse, UR4, R230 ;  /* 0x00000004023c7c23 */ /* 0x040fe400080100e6 */
[----:B------:R-:W-:Y:S02]  /*c8d0*/  FFMA.FTZ R66, R2, UR4, R9 ;  /* 0x0000000402427c23 */ /* 0x000fe40008010009 */
[----:B------:R-:W2:Y:S01]  /*c8e0*/  I2F R2, R8 ;  /* 0x0000000800027306 */ /* 0x000ea20000201400 */
[C---:B------:R-:W-:Y:S01]  /*c8f0*/  IADD3 R17, R0.reuse, 0x51, RZ ;  /* 0x0000005100117810 */ /* 0x040fe20007ffe0ff */
[C---:B----4-:R-:W-:Y:S02]  /*c900*/  FFMA.FTZ R81, R5.reuse, UR4, R120 ;  /* 0x0000000405517c23 */ /* 0x050fe40008010078 */
[----:B------:R-:W-:Y:S02]  /*c910*/  IMAD.MOV.U32 R48, RZ, RZ, R61 ;  /* 0x000000ffff307224 */ /* 0x000fe400078e003d */
[----:B------:R-:W-:Y:S01]  /*c920*/  IMAD.MOV.U32 R120, RZ, RZ, R7 ;  /* 0x000000ffff787224 */ /* 0x000fe200078e0007 */
[----:B------:R-:W-:Y:S01]  /*c930*/  IADD3 R7, R0, 0x69, RZ ;  /* 0x0000006900077810 */ /* 0x000fe20007ffe0ff */
[----:B------:R-:W3:Y:S01]  /*c940*/  I2F R6, R17 ;  /* 0x0000001100067306 */ /* 0x000ee20000201400 */
[----:B------:R-:W-:Y:S01]  /*c950*/  FFMA.FTZ R84, R5, UR4, R122 ;  /* 0x0000000405547c23 */ /* 0x000fe2000801007a */
[----:B------:R-:W-:Y:S01]  /*c960*/  MOV R121, R63 ;  /* 0x0000003f00797202 */ /* 0x000fe20000000f00 */
[----:B------:R-:W-:-:S02]  /*c970*/  IMAD.MOV.U32 R122, RZ, RZ, R49 ;  /* 0x000000ffff7a7224 */ /* 0x000fc400078e0031 */
[----:B------:R-:W-:Y:S02]  /*c980*/  IMAD.MOV.U32 R123, RZ, RZ, R48 ;  /* 0x000000ffff7b7224 */ /* 0x000fe400078e0030 */
[C---:B--2---:R-:W-:Y:S02]  /*c990*/  FFMA.FTZ R63, R2.reuse, UR4, R47 ;  /* 0x00000004023f7c23 */ /* 0x044fe4000801002f */
[C---:B------:R-:W-:Y:S02]  /*c9a0*/  FFMA.FTZ R49, R2.reuse, UR4, R248 ;  /* 0x0000000402317c23 */ /* 0x040fe400080100f8 */
[C---:B------:R-:W-:Y:S02]  /*c9b0*/  FFMA.FTZ R48, R2.reuse, UR4, R250 ;  /* 0x0000000402307c23 */ /* 0x040fe400080100fa */
[----:B------:R-:W-:Y:S02]  /*c9c0*/  FFMA.FTZ R58, R2, UR4, R44 ;  /* 0x00000004023a7c23 */ /* 0x000fe4000801002c */
[----:B------:R-:W2:Y:S01]  /*c9d0*/  I2F R2, R7 ;  /* 0x0000000700027306 */ /* 0x000ea20000201400 */
[----:B------:R-:W-:Y:S01]  /*c9e0*/  IADD3 R16, R0, 0x58, RZ ;  /* 0x0000005800107810 */ /* 0x000fe20007ffe0ff */
[----:B------:R-:W-:-:S02]  /*c9f0*/  FFMA.FTZ R92, R5, UR4, R140 ;  /* 0x00000004055c7c23 */ /* 0x000fc4000801008c */
[----:B------:R-:W-:Y:S02]  /*ca00*/  FFMA.FTZ R89, R5, UR4, R89 ;  /* 0x0000000405597c23 */ /* 0x000fe40008010059 */
[C---:B---3--:R-:W-:Y:S02]  /*ca10*/  FFMA.FTZ R69, R6.reuse, UR4, R213 ;  /* 0x0000000406457c23 */ /* 0x048fe400080100d5 */
[C---:B------:R-:W-:Y:S01]  /*ca20*/  FFMA.FTZ R72, R6.reuse, UR4, R215 ;  /* 0x0000000406487c23 */ /* 0x040fe200080100d7 */
[----:B------:R-:W3:Y:S01]  /*ca30*/  I2F R5, R16 ;  /* 0x0000001000057306 */ /* 0x000ee20000201400 */
[C---:B------:R-:W-:Y:S02]  /*ca40*/  FFMA.FTZ R83, R6.reuse, UR4, R83 ;  /* 0x0000000406537c23 */ /* 0x040fe40008010053 */
[----:B------:R-:W-:Y:S01]  /*ca50*/  FFMA.FTZ R78, R6, UR4, R78 ;  /* 0x00000004064e7c23 */ /* 0x000fe2000801004e */
[C---:B------:R-:W-:Y:S01]  /*ca60*/  IADD3 R6, R0.reuse, 0x70, RZ ;  /* 0x0000007000067810 */ /* 0x040fe20007ffe0ff */
[----:B------:R-:W-:Y:S01]  /*ca70*/  IMAD.MOV.U32 R59, RZ, RZ, R55 ;  /* 0x000000ffff3b7224 */ /* 0x000fe200078e0037 */
[----:B------:R-:W-:Y:S01]  /*ca80*/  IADD3 R9, R0, 0x61, RZ ;  /* 0x0000006100097810 */ /* 0x000fe20007ffe0ff */
[----:B--2---:R-:W-:-:S02]  /*ca90*/  FFMA.FTZ R44, R2, UR4, R249 ;  /* 0x00000004022c7c23 */ /* 0x004fc400080100f9 */
[----:B------:R-:W-:Y:S02]  /*caa0*/  IMAD.MOV.U32 R62, RZ, RZ, R65 ;  /* 0x000000ffff3e7224 */ /* 0x000fe400078e0041 */
[C---:B------:R-:W-:Y:S02]  /*cab0*/  FFMA.FTZ R61, R4.reuse, UR4, R225 ;  /* 0x00000004043d7c23 */ /* 0x040fe400080100e1 */
[----:B------:R-:W-:Y:S01]  /*cac0*/  FFMA.FTZ R70, R4, UR4, R70 ;  /* 0x0000000404467c23 */ /* 0x000fe20008010046 */
[----:B------:R-:W-:Y:S01]  /*cad0*/  FSEL R120, R120, -INF , !P3 ;  /* 0xff80000078787808 */ /* 0x000fe20005800000 */
[C---:B------:R-:W-:Y:S01]  /*cae0*/  FFMA.FTZ R47, R2.reuse, UR4, R251 ;  /* 0x00000004022f7c23 */ /* 0x040fe200080100fb */
[----:B------:R-:W-:Y:S01]  /*caf0*/  FSEL R121, R121, -INF , !P0 ;  /* 0xff80000079797808 */ /* 0x000fe20004000000 */
[----:B------:R-:W-:Y:S01]  /*cb00*/  FFMA.FTZ R59, R2, UR4, R59 ;  /* 0x00000004023b7c23 */ /* 0x000fe2000801003b */
[----:B------:R-:W-:Y:S01]  /*cb10*/  FSEL R212, R128, -INF , !P2 ;  /* 0xff80000080d47808 */ /* 0x000fe20005000000 */
[----:B------:R-:W-:Y:S01]  /*cb20*/  FFMA.FTZ R51, R2, UR4, R51 ;  /* 0x0000000402337c23 */ /* 0x000fe20008010033 */
[-C--:B------:R-:W-:Y:S01]  /*cb30*/  ISETP.GE.AND P5, PT, R33, R13.reuse, PT ;  /* 0x0000000d2100720c */ /* 0x080fe20003fa6270 */
[----:B------:R-:W2:Y:S01]  /*cb40*/  I2F R2, R6 ;  /* 0x0000000600027306 */ /* 0x000ea20000201400 */
[C---:B---3--:R-:W-:Y:S01]  /*cb50*/  FFMA.FTZ R79, R5.reuse, UR4, R68 ;  /* 0x00000004054f7c23 */ /* 0x048fe20008010044 */
[----:B------:R-:W-:Y:S01]  /*cb60*/  ISETP.GE.AND P6, PT, R28, R13, PT ;  /* 0x0000000d1c00720c */ /* 0x000fe20003fc6270 */
[C---:B------:R-:W-:Y:S01]  /*cb70*/  FFMA.FTZ R74, R5.reuse, UR4, R64 ;  /* 0x00000004054a7c23 */ /* 0x040fe20008010040 */
[----:B------:R1:W5:Y:S01]  /*cb80*/  LDL.LU R140, [R1+0xec] ;  /* 0x0000ec00018c7983 */ /* 0x0003620000300800 */
[----:B------:R-:W-:-:S02]  /*cb90*/  FFMA.FTZ R65, R5, UR4, R224 ;  /* 0x0000000405417c23 */ /* 0x000fc400080100e0 */
[----:B------:R-:W-:Y:S01]  /*cba0*/  FFMA.FTZ R68, R5, UR4, R226 ;  /* 0x0000000405447c23 */ /* 0x000fe200080100e2 */
[----:B------:R-:W-:Y:S01]  /*cbb0*/  IADD3 R5, R0, 0x71, RZ ;  /* 0x0000007100057810 */ /* 0x000fe20007ffe0ff */
[----:B------:R-:W-:Y:S02]  /*cbc0*/  FFMA.FTZ R64, R4, UR4, R227 ;  /* 0x0000000404407c23 */ /* 0x000fe400080100e3 */
[----:B------:R-:W3:Y:S01]  /*cbd0*/  I2F R4, R9 ;  /* 0x0000000900047306 */ /* 0x000ee20000201400 */
[C---:B--2---:R-:W-:Y:S02]  /*cbe0*/  FFMA.FTZ R42, R2.reuse, UR4, R42 ;  /* 0x00000004022a7c23 */ /* 0x044fe4000801002a */
[C---:B------:R-:W-:Y:S02]  /*cbf0*/  FFMA.FTZ R43, R2.reuse, UR4, R43 ;  /* 0x00000004022b7c23 */ /* 0x040fe4000801002b */
[C---:B------:R-:W-:Y:S02]  /*cc00*/  FFMA.FTZ R54, R2.reuse, UR4, R54 ;  /* 0x0000000402367c23 */ /* 0x040fe40008010036 */
[----:B------:R-:W-:-:S02]  /*cc10*/  FFMA.FTZ R46, R2, UR4, R46 ;  /* 0x00000004022e7c23 */ /* 0x000fc4000801002e */
[----:B------:R-:W2:Y:S01]  /*cc20*/  I2F R2, R5 ;  /* 0x0000000500027306 */ /* 0x000ea20000201400 */
[C---:B---3--:R-:W-:Y:S02]  /*cc30*/  FFMA.FTZ R56, R4.reuse, UR4, R229 ;  /* 0x0000000404387c23 */ /* 0x048fe400080100e5 */
[C---:B------:R-:W-:Y:S02]  /*cc40*/  FFMA.FTZ R55, R4.reuse, UR4, R231 ;  /* 0x0000000404377c23 */ /* 0x040fe400080100e7 */
[C---:B------:R-:W-:Y:S02]  /*cc50*/  FFMA.FTZ R67, R4.reuse, UR4, R67 ;  /* 0x0000000404437c23 */ /* 0x040fe40008010043 */
[----:B------:R-:W-:Y:S01]  /*cc60*/  FFMA.FTZ R62, R4, UR4, R62 ;  /* 0x00000004043e7c23 */ /* 0x000fe2000801003e */
[----:B------:R-:W-:Y:S01]  /*cc70*/  IADD3 R4, R0, 0x78, RZ ;  /* 0x0000007800047810 */ /* 0x000fe20007ffe0ff */
[C---:B--2---:R-:W-:Y:S02]  /*cc80*/  FFMA.FTZ R40, R2.reuse, UR4, R40 ;  /* 0x0000000402287c23 */ /* 0x044fe40008010028 */
[----:B------:R-:W-:-:S02]  /*cc90*/  FFMA.FTZ R41, R2, UR4, R41 ;  /* 0x0000000402297c23 */ /* 0x000fc40008010029 */
[C---:B------:R-:W-:Y:S02]  /*cca0*/  FFMA.FTZ R53, R2.reuse, UR4, R53 ;  /* 0x0000000402357c23 */ /* 0x040fe40008010035 */
[----:B------:R-:W-:Y:S02]  /*ccb0*/  FFMA.FTZ R50, R2, UR4, R50 ;  /* 0x0000000402327c23 */ /* 0x000fe40008010032 */
[----:B------:R-:W2:Y:S01]  /*ccc0*/  I2F R2, R4 ;  /* 0x0000000400027306 */ /* 0x000ea20000201400 */
[-C--:B------:R-:W-:Y:S02]  /*ccd0*/  ISETP.GE.AND P3, PT, R32, R13.reuse, PT ;  /* 0x0000000d2000720c */ /* 0x080fe40003f66270 */
[-C--:B------:R-:W-:Y:S02]  /*cce0*/  ISETP.GE.AND P0, PT, R31, R13.reuse, PT ;  /* 0x0000000d1f00720c */ /* 0x080fe40003f06270 */
[----:B------:R-:W-:Y:S02]  /*ccf0*/  FSEL R155, R155, -INF , !P3 ;  /* 0xff8000009b9b7808 */ /* 0x000fe40005800000 */
[----:B------:R-:W-:-:S02]  /*cd00*/  ISETP.GE.AND P3, PT, R26, R13, PT ;  /* 0x0000000d1a00720c */ /* 0x000fc40003f66270 */
[----:B------:R-:W-:Y:S02]  /*cd10*/  FSEL R149, R149, -INF , !P0 ;  /* 0xff80000095957808 */ /* 0x000fe40004000000 */
[-C--:B------:R-:W-:Y:S02]  /*cd20*/  ISETP.GE.AND P0, PT, R25, R13.reuse, PT ;  /* 0x0000000d1900720c */ /* 0x080fe40003f06270 */
[----:B------:R-:W-:Y:S01]  /*cd30*/  ISETP.GE.AND P2, PT, R24, R13, PT ;  /* 0x0000000d1800720c */ /* 0x000fe20003f46270 */
[C---:B--2---:R-:W-:Y:S02]  /*cd40*/  FFMA.FTZ R52, R2.reuse, UR4, R52 ;  /* 0x0000000402347c23 */ /* 0x044fe40008010034 */
[C---:B------:R-:W-:Y:S02]  /*cd50*/  FFMA.FTZ R38, R2.reuse, UR4, R38 ;  /* 0x0000000402267c23 */ /* 0x040fe40008010026 */
[C---:B------:R-:W-:Y:S02]  /*cd60*/  FFMA.FTZ R39, R2.reuse, UR4, R39 ;  /* 0x0000000402277c23 */ /* 0x040fe40008010027 */
[----:B------:R-:W-:Y:S01]  /*cd70*/  FFMA.FTZ R45, R2, UR4, R45 ;  /* 0x00000004022d7c23 */ /* 0x000fe2000801002d */
[----:B------:R-:W-:Y:S01]  /*cd80*/  FSEL R2, R107, -INF , !P3 ;  /* 0xff8000006b027808 */ /* 0x000fe20005800000 */
[----:B------:R-:W-:Y:S01]  /*cd90*/  IMAD.MOV.U32 R213, RZ, RZ, R123 ;  /* 0x000000ffffd57224 */ /* 0x000fe200078e007b */
[----:B------:R-:W-:Y:S01]  /*cda0*/  FSEL R104, R104, -INF , !P0 ;  /* 0xff80000068687808 */ /* 0x000fe20004000000 */
[----:B------:R-:W-:Y:S01]  /*cdb0*/  IMAD.MOV.U32 R214, RZ, RZ, R122 ;  /* 0x000000ffffd67224 */ /* 0x000fe200078e007a */
[----:B------:R-:W-:Y:S01]  /*cdc0*/  FSEL R123, R125, -INF , !P4 ;  /* 0xff8000007d7b7808 */ /* 0x000fe20006000000 */
[----:B------:R2:W-:Y:S01]  /*cdd0*/  STL [R1+0x98], R2 ;  /* 0x0000980201007387 */ /* 0x0005e20000100800 */
[----:B------:R-:W-:-:S03]  /*cde0*/  FSEL R208, R208, -INF , !P5 ;  /* 0xff800000d0d07808 */ /* 0x000fc60006800000 */
[----:B------:R-:W-:Y:S01]  /*cdf0*/  BAR.SYNC.DEFER_BLOCKING 0x0 ;  /* 0x0000000000007b1d */ /* 0x000fe20000010000 */
[-C--:B------:R-:W-:Y:S02]  /*ce00*/  ISETP.GE.AND P4, PT, R23, R13.reuse, PT ;  /* 0x0000000d1700720c */ /* 0x080fe40003f86270 */
[----:B------:R-:W-:Y:S02]  /*ce10*/  FSEL R122, R116, -INF , !P6 ;  /* 0xff800000747a7808 */ /* 0x000fe40007000000 */
[-C--:B------:R-:W-:Y:S02]  /*ce20*/  ISETP.GE.AND P5, PT, R27, R13.reuse, PT ;  /* 0x0000000d1b00720c */ /* 0x080fe40003fa6270 */
[----:B------:R-:W-:Y:S01]  /*ce30*/  ISETP.GE.AND P6, PT, R22, R13, PT ;  /* 0x0000000d1600720c */ /* 0x000fe20003fc6270 */
[----:B------:R-:W-:Y:S01]  /*ce40*/  STL [R1+0x94], R104 ;  /* 0x0000946801007387 */ /* 0x000fe20000100800 */
[----:B------:R-:W-:Y:S02]  /*ce50*/  FSEL R98, R98, -INF , !P4 ;  /* 0xff80000062627808 */ /* 0x000fe40006000000 */
[----:B------:R-:W-:-:S02]  /*ce60*/  FSEL R110, R110, -INF , !P5 ;  /* 0xff8000006e6e7808 */ /* 0x000fc40006800000 */
[-C--:B------:R-:W-:Y:S02]  /*ce70*/  ISETP.GE.AND P5, PT, R21, R13.reuse, PT ;  /* 0x0000000d1500720c */ /* 0x080fe40003fa6270 */
[----:B--2---:R-:W-:Y:S02]  /*ce80*/  FSEL R2, R101, -INF , !P2 ;  /* 0xff80000065027808 */ /* 0x004fe40005000000 */
[----:B------:R-:W-:-:S03]  /*ce90*/  ISETP.GE.AND P3, PT, R20, R13, PT ;  /* 0x0000000d1400720c */ /* 0x000fc60003f66270 */
[----:B------:R2:W-:Y:S01]  /*cea0*/  STL [R1+0x90], R2 ;  /* 0x0000900201007387 */ /* 0x0005e20000100800 */
[----:B------:R-:W-:-:S03]  /*ceb0*/  FSEL R88, R88, -INF , !P5 ;  /* 0xff80000058587808 */ /* 0x000fc60006800000 */
[----:B------:R-:W-:Y:S01]  /*cec0*/  STL [R1+0x8c], R98 ;  /* 0x00008c6201007387 */ /* 0x000fe20000100800 */
[-C--:B------:R-:W-:Y:S02]  /*ced0*/  ISETP.GE.AND P2, PT, R18, R13.reuse, PT ;  /* 0x0000000d1200720c */ /* 0x080fe40003f46270 */
[-C--:B------:R-:W-:Y:S02]  /*cee0*/  ISETP.GE.AND P0, PT, R19, R13.reuse, PT ;  /* 0x0000000d1300720c */ /* 0x080fe40003f06270 */
[----:B------:R-:W-:Y:S02]  /*cef0*/  ISETP.GE.AND P4, PT, R17, R13, PT ;  /* 0x0000000d1100720c */ /* 0x000fe40003f86270 */
[----:B--2---:R-:W-:-:S05]  /*cf00*/  FSEL R2, R95, -INF , !P6 ;  /* 0xff8000005f027808 */ /* 0x004fca0007000000 */
[----:B------:R2:W-:Y:S04]  /*cf10*/  STL [R1+0x88], R2 ;  /* 0x0000880201007387 */ /* 0x0005e80000100800 */
[----:B------:R3:W-:Y:S01]  /*cf20*/  STL [R1+0x84], R88 ;  /* 0x0000845801007387 */ /* 0x0007e20000100800 */
[----:B------:R-:W-:Y:S02]  /*cf30*/  FSEL R77, R77, -INF , !P0 ;  /* 0xff8000004d4d7808 */ /* 0x000fe40004000000 */
[-C--:B------:R-:W-:Y:S02]  /*cf40*/  ISETP.GE.AND P0, PT, R9, R13.reuse, PT ;  /* 0x0000000d0900720c */ /* 0x080fe40003f06270 */
[----:B------:R-:W-:Y:S02]  /*cf50*/  FSEL R128, R69, -INF , !P4 ;  /* 0xff80000045807808 */ /* 0x000fe40006000000 */
[----:B------:R-:W-:-:S02]  /*cf60*/  ISETP.GE.AND P5, PT, R11, R13, PT ;  /* 0x0000000d0b00720c */ /* 0x000fc40003fa6270 */
[----:B--2---:R-:W-:-:S05]  /*cf70*/  FSEL R2, R81, -INF , !P3 ;  /* 0xff80000051027808 */ /* 0x004fca0005800000 */
[----:B------:R2:W-:Y:S01]  /*cf80*/  STL [R1+0x80], R2 ;  /* 0x0000800201007387 */ /* 0x0005e20000100800 */
[-C--:B------:R-:W-:Y:S02]  /*cf90*/  ISETP.GE.AND P4, PT, R7, R13.reuse, PT ;  /* 0x0000000d0700720c */ /* 0x080fe40003f86270 */
[-C--:B------:R-:W-:Y:S02]  /*cfa0*/  ISETP.GE.AND P6, PT, R16, R13.reuse, PT ;  /* 0x0000000d1000720c */ /* 0x080fe40003fc6270 */
[----:B------:R-:W-:Y:S01]  /*cfb0*/  ISETP.GE.AND P3, PT, R10, R13, PT ;  /* 0x0000000d0a00720c */ /* 0x000fe20003f66270 */
[----:B------:R-:W-:Y:S01]  /*cfc0*/  STL [R1+0x7c], R77 ;  /* 0x00007c4d01007387 */ /* 0x000fe20000100800 */
[----:B---3--:R-:W-:Y:S02]  /*cfd0*/  FSEL R88, R56, -INF , !P0 ;  /* 0xff80000038587808 */ /* 0x008fe40004000000 */
[----:B------:R-:W-:Y:S02]  /*cfe0*/  FSEL R101, R61, -INF , !P5 ;  /* 0xff8000003d657808 */ /* 0x000fe40006800000 */
[----:B------:R-:W-:-:S02]  /*cff0*/  FSEL R81, R44, -INF , !P4 ;  /* 0xff8000002c517808 */ /* 0x000fc40006000000 */
[----:B------:R-:W-:Y:S02]  /*d000*/  FSEL R116, R65, -INF , !P6 ;  /* 0xff80000041747808 */ /* 0x000fe40007000000 */
[----:B--2---:R-:W-:Y:S02]  /*d010*/  FSEL R2, R73, -INF , !P2 ;  /* 0xff80000049027808 */ /* 0x004fe40005000000 */
[----:B------:R-:W-:-:S04]  /*d020*/  ISETP.GE.AND P2, PT, R8, R13, PT ;  /* 0x0000000d0800720c */ /* 0x000fc80003f46270 */
[----:B------:R-:W-:Y:S02]  /*d030*/  FSEL R98, R49, -INF , !P2 ;  /* 0xff80000031627808 */ /* 0x000fe40005000000 */
[-C--:B------:R-:W-:Y:S01]  /*d040*/  ISETP.GE.AND P2, PT, R0, R12.reuse, PT ;  /* 0x0000000c0000720c */ /* 0x080fe20003f46270 */
[----:B------:R2:W-:Y:S01]  /*d050*/  STL [R1+0x78], R2 ;  /* 0x0000780201007387 */ /* 0x0005e20000100800 */
[----:B------:R-:W-:Y:S02]  /*d060*/  FSEL R61, R57, -INF , !P3 ;  /* 0xff800000393d7808 */ /* 0x000fe40005800000 */
[----:B------:R-:W-:Y:S02]  /*d070*/  FSEL R56, R213, -INF , !P2 ;  /* 0xff800000d5387808 */ /* 0x000fe40005000000 */
[-C--:B------:R-:W-:Y:S02]  /*d080*/  ISETP.GE.AND P2, PT, R33, R12.reuse, PT ;  /* 0x0000000c2100720c */ /* 0x080fe40003f46270 */
[----:B------:R-:W-:-:S02]  /*d090*/  ISETP.GE.AND P4, PT, R37, R12, PT ;  /* 0x0000000c2500720c */ /* 0x000fc40003f86270 */
[-C--:B------:R-:W-:Y:S02]  /*d0a0*/  ISETP.GE.AND P6, PT, R6, R13.reuse, PT ;  /* 0x0000000d0600720c */ /* 0x080fe40003fc6270 */
[-C--:B------:R-:W-:Y:S02]  /*d0b0*/  ISETP.GE.AND P5, PT, R5, R13.reuse, PT ;  /* 0x0000000d0500720c */ /* 0x080fe40003fa6270 */
[----:B------:R-:W-:Y:S02]  /*d0c0*/  ISETP.GE.AND P3, PT, R4, R13, PT ;  /* 0x0000000d0400720c */ /* 0x000fe40003f66270 */
[----:B------:R-:W-:Y:S02]  /*d0d0*/  FSEL R207, R207, -INF , !P2 ;  /* 0xff800000cfcf7808 */ /* 0x000fe40005000000 */
[----:B------:R-:W-:Y:S02]  /*d0e0*/  FSEL R57, R214, -INF , !P4 ;  /* 0xff800000d6397808 */ /* 0x000fe40006000000 */
[----:B------:R-:W-:-:S02]  /*d0f0*/  ISETP.GE.AND P2, PT, R28, R12, PT ;  /* 0x0000000c1c00720c */ /* 0x000fc40003f46270 */
[----:B--2---:R-:W-:Y:S02]  /*d100*/  IADD3 R2, R0, 0x79, RZ ;  /* 0x0000007900027810 */ /* 0x004fe40007ffe0ff */
[----:B------:R-:W-:Y:S02]  /*d110*/  FSEL R77, R42, -INF , !P6 ;  /* 0xff8000002a4d7808 */ /* 0x000fe40007000000 */
[----:B------:R-:W-:Y:S02]  /*d120*/  ISETP.GE.AND P0, PT, R2, R13, PT ;  /* 0x0000000d0200720c */ /* 0x000fe40003f06270 */
[----:B------:R-:W-:Y:S02]  /*d130*/  FSEL R73, R40, -INF , !P5 ;  /* 0xff80000028497808 */ /* 0x000fe40006800000 */
[----:B------:R-:W-:Y:S02]  /*d140*/  FSEL R13, R38, -INF , !P3 ;  /* 0xff800000260d7808 */ /* 0x000fe40005800000 */
[----:B------:R-:W-:-:S02]  /*d150*/  ISETP.GE.AND P4, PT, R32, R12, PT ;  /* 0x0000000c2000720c */ /* 0x000fc40003f86270 */
[-C--:B------:R-:W-:Y:S02]  /*d160*/  ISETP.GE.AND P6, PT, R36, R12.reuse, PT ;  /* 0x0000000c2400720c */ /* 0x080fe40003fc6270 */
[-C--:B------:R-:W-:Y:S02]  /*d170*/  ISETP.GE.AND P5, PT, R35, R12.reuse, PT ;  /* 0x0000000c2300720c */ /* 0x080fe40003fa6270 */
[-C--:B------:R-:W-:Y:S02]  /*d180*/  ISETP.GE.AND P3, PT, R34, R12.reuse, PT ;  /* 0x0000000c2200720c */ /* 0x080fe40003f66270 */
[----:B------:R-:W-:Y:S02]  /*d190*/  FSEL R115, R115, -INF , !P2 ;  /* 0xff80000073737808 */ /* 0x000fe40005000000 */
[----:B------:R-:W-:Y:S02]  /*d1a0*/  FSEL R154, R154, -INF , !P4 ;  /* 0xff8000009a9a7808 */ /* 0x000fe40006000000 */
[----:B------:R-:W-:-:S02]  /*d1b0*/  ISETP.GE.AND P2, PT, R23, R12, PT ;  /* 0x0000000c1700720c */ /* 0x000fc40003f46270 */
[----:B------:R-:W-:Y:S02]  /*d1c0*/  FSEL R222, R222, -INF , !P6 ;  /* 0xff800000dede7808 */ /* 0x000fe40007000000 */
[----:B------:R-:W-:Y:S02]  /*d1d0*/  FSEL R219, R219, -INF , !P5 ;  /* 0xff800000dbdb7808 */ /* 0x000fe40006800000 */
[----:B------:R-:W-:Y:S02]  /*d1e0*/  FSEL R210, R210, -INF , !P3 ;  /* 0xff800000d2d27808 */ /* 0x000fe40005800000 */
[-C--:B------:R-:W-:Y:S02]  /*d1f0*/  ISETP.GE.AND P4, PT, R27, R12.reuse, PT ;  /* 0x0000000c1b00720c */ /* 0x080fe40003f86270 */
[-C--:B------:R-:W-:Y:S02]  /*d200*/  ISETP.GE.AND P6, PT, R31, R12.reuse, PT ;  /* 0x0000000c1f00720c */ /* 0x080fe40003fc6270 */
[----:B------:R-:W-:-:S02]  /*d210*/  ISETP.GE.AND P5, PT, R30, R12, PT ;  /* 0x0000000c1e00720c */ /* 0x000fc40003fa6270 */
[-C--:B------:R-:W-:Y:S02]  /*d220*/  ISETP.GE.AND P3, PT, R29, R12.reuse, PT ;  /* 0x0000000c1d00720c */ /* 0x080fe40003f66270 */
[----:B------:R-:W-:Y:S02]  /*d230*/  FSEL R97, R97, -INF , !P2 ;  /* 0xff80000061617808 */ /* 0x000fe40005000000 */
[----:B------:R-:W-:Y:S02]  /*d240*/  FSEL R109, R109, -INF , !P4 ;  /* 0xff8000006d6d7808 */ /* 0x000fe40006000000 */
[----:B------:R-:W-:Y:S02]  /*d250*/  ISETP.GE.AND P2, PT, R18, R12, PT ;  /* 0x0000000c1200720c */ /* 0x000fe40003f46270 */
[----:B------:R-:W-:Y:S02]  /*d260*/  FSEL R148, R148, -INF , !P6 ;  /* 0xff80000094947808 */ /* 0x000fe40007000000 */
[----:B------:R-:W-:-:S02]  /*d270*/  FSEL R127, R127, -INF , !P5 ;  /* 0xff8000007f7f7808 */ /* 0x000fc40006800000 */
[----:B------:R-:W-:Y:S02]  /*d280*/  FSEL R124, R124, -INF , !P3 ;  /* 0xff8000007c7c7808 */ /* 0x000fe40005800000 */
[-C--:B------:R-:W-:Y:S02]  /*d290*/  ISETP.GE.AND P4, PT, R22, R12.reuse, PT ;  /* 0x0000000c1600720c */ /* 0x080fe40003f86270 */
[-C--:B------:R-:W-:Y:S02]  /*d2a0*/  ISETP.GE.AND P6, PT, R26, R12.reuse, PT ;  /* 0x0000000c1a00720c */ /* 0x080fe40003fc6270 */
[-C--:B------:R-:W-:Y:S02]  /*d2b0*/  ISETP.GE.AND P5, PT, R25, R12.reuse, PT ;  /* 0x0000000c1900720c */ /* 0x080fe40003fa6270 */
[----:B------:R-:W-:Y:S02]  /*d2c0*/  ISETP.GE.AND P3, PT, R24, R12, PT ;  /* 0x0000000c1800720c */ /* 0x000fe40003f66270 */
[----:B------:R-:W-:-:S02]  /*d2d0*/  FSEL R69, R76, -INF , !P2 ;  /* 0xff8000004c457808 */ /* 0x000fc40005000000 */
[----:B------:R-:W-:Y:S02]  /*d2e0*/  FSEL R94, R94, -INF , !P4 ;  /* 0xff8000005e5e7808 */ /* 0x000fe40006000000 */
[-C--:B------:R-:W-:Y:S02]  /*d2f0*/  ISETP.GE.AND P2, PT, R9, R12.reuse, PT ;  /* 0x0000000c0900720c */ /* 0x080fe40003f46270 */
[----:B------:R-:W-:Y:S02]  /*d300*/  FSEL R125, R106, -INF , !P6 ;  /* 0xff8000006a7d7808 */ /* 0x000fe40007000000 */
[----:B------:R-:W-:Y:S02]  /*d310*/  FSEL R95, R103, -INF , !P5 ;  /* 0xff800000675f7808 */ /* 0x000fe40006800000 */
[----:B------:R-:W-:Y:S02]  /*d320*/  FSEL R100, R100, -INF , !P3 ;  /* 0xff80000064647808 */ /* 0x000fe40005800000 */
[-C--:B------:R-:W-:Y:S01]  /*d330*/  ISETP.GE.AND P4, PT, R17, R12.reuse, PT ;  /* 0x0000000c1100720c */ /* 0x080fe20003f86270 */
[----:B------:R2:W-:Y:S01]  /*d340*/  STL [R1+0x70], R13 ;  /* 0x0000700d01007387 */ /* 0x0005e20000100800 */
[----:B------:R-:W-:-:S02]  /*d350*/  ISETP.GE.AND P6, PT, R21, R12, PT ;  /* 0x0000000c1500720c */ /* 0x000fc40003fc6270 */
[-C--:B------:R-:W-:Y:S02]  /*d360*/  ISETP.GE.AND P5, PT, R20, R12.reuse, PT ;  /* 0x0000000c1400720c */ /* 0x080fe40003fa6270 */
[----:B------:R-:W-:Y:S02]  /*d370*/  ISETP.GE.AND P3, PT, R19, R12, PT ;  /* 0x0000000c1300720c */ /* 0x000fe40003f66270 */
[----:B------:R-:W-:Y:S02]  /*d380*/  FSEL R65, R72, -INF , !P4 ;  /* 0xff80000048417808 */ /* 0x000fe40006000000 */
[----:B------:R-:W-:Y:S02]  /*d390*/  FSEL R87, R87, -INF , !P6 ;  /* 0xff80000057577808 */ /* 0x000fe40007000000 */
[----:B------:R-:W-:Y:S02]  /*d3a0*/  FSEL R84, R84, -INF , !P5 ;  /* 0xff80000054547808 */ /* 0x000fe40006800000 */
[----:B------:R-:W-:-:S02]  /*d3b0*/  FSEL R80, R80, -INF , !P3 ;  /* 0xff80000050507808 */ /* 0x000fc40005800000 */
[-C--:B------:R-:W-:Y:S02]  /*d3c0*/  ISETP.GE.AND P4, PT, R8, R12.reuse, PT ;  /* 0x0000000c0800720c */ /* 0x080fe40003f86270 */
[-C--:B------:R-:W-:Y:S02]  /*d3d0*/  ISETP.GE.AND P6, PT, R16, R12.reuse, PT ;  /* 0x0000000c1000720c */ /* 0x080fe40003fc6270 */
[-C--:B------:R-:W-:Y:S02]  /*d3e0*/  ISETP.GE.AND P5, PT, R11, R12.reuse, PT ;  /* 0x0000000c0b00720c */ /* 0x080fe40003fa6270 */
[----:B------:R-:W-:Y:S02]  /*d3f0*/  ISETP.GE.AND P3, PT, R10, R12, PT ;  /* 0x0000000c0a00720c */ /* 0x000fe40003f66270 */
[----:B--2---:R-:W-:Y:S02]  /*d400*/  FSEL R13, R55, -INF , !P2 ;  /* 0xff800000370d7808 */ /* 0x004fe40005000000 */
[----:B------:R-:W-:-:S03]  /*d410*/  FSEL R49, R68, -INF , !P6 ;  /* 0xff80000044317808 */ /* 0x000fc60007000000 */
[----:B------:R2:W-:Y:S01]  /*d420*/  STL [R1+0x68], R13 ;  /* 0x0000680d01007387 */ /* 0x0005e20000100800 */
[----:B------:R-:W-:Y:S02]  /*d430*/  FSEL R44, R64, -INF , !P5 ;  /* 0xff800000402c7808 */ /* 0x000fe40006800000 */
[----:B------:R-:W-:Y:S02]  /*d440*/  FSEL R42, R60, -INF , !P3 ;  /* 0xff8000003c2a7808 */ /* 0x000fe40005800000 */
[-C--:B------:R-:W-:Y:S02]  /*d450*/  ISETP.GE.AND P6, PT, R7, R12.reuse, PT ;  /* 0x0000000c0700720c */ /* 0x080fe40003fc6270 */
[-C--:B------:R-:W-:Y:S02]  /*d460*/  ISETP.GE.AND P5, PT, R6, R12.reuse, PT ;  /* 0x0000000c0600720c */ /* 0x080fe40003fa6270 */
[-C--:B------:R-:W-:Y:S02]  /*d470*/  ISETP.GE.AND P3, PT, R5, R12.reuse, PT ;  /* 0x0000000c0500720c */ /* 0x080fe40003f66270 */
[----:B------:R-:W-:-:S02]  /*d480*/  ISETP.GE.AND P2, PT, R4, R12, PT ;  /* 0x0000000c0400720c */ /* 0x000fc40003f46270 */
[----:B------:R-:W-:Y:S02]  /*d490*/  FSEL R38, R43, -INF , !P5 ;  /* 0xff8000002b267808 */ /* 0x000fe40006800000 */
[----:B--2---:R-:W-:Y:S02]  /*d4a0*/  FSEL R13, R48, -INF , !P4 ;  /* 0xff800000300d7808 */ /* 0x004fe40006000000 */
[----:B------:R-:W-:Y:S02]  /*d4b0*/  ISETP.GE.AND P4, PT, R2, R12, PT ;  /* 0x0000000c0200720c */ /* 0x000fe40003f86270 */
[----:B------:R-:W2:Y:S01]  /*d4c0*/  I2F R12, R2 ;  /* 0x00000002000c7306 */ /* 0x000ea20000201400 */
[----:B------:R3:W-:Y:S01]  /*d4d0*/  STL [R1+0x64], R13 ;  /* 0x0000640d01007387 */ /* 0x0007e20000100800 */
[----:B------:R-:W-:Y:S02]  /*d4e0*/  ISETP.GE.AND P5, PT, R0, R14, PT ;  /* 0x0000000e0000720c */ /* 0x000fe40003fa6270 */
[----:B---3--:R-:W-:-:S02]  /*d4f0*/  FSEL R13, R47, -INF , !P6 ;  /* 0xff8000002f0d7808 */ /* 0x008fc40007000000 */
[----:B------:R-:W-:-:S03]  /*d500*/  ISETP.GE.AND P6, PT, R0, R15, PT ;  /* 0x0000000f0000720c */ /* 0x000fc60003fc6270 */
[----:B------:R3:W-:Y:S01]  /*d510*/  STL [R1+0x60], R13 ;  /* 0x0000600d01007387 */ /* 0x0007e20000100800 */
[----:B------:R-:W-:-:S03]  /*d520*/  FSEL R0, R39, -INF , !P2 ;  /* 0xff80000027007808 */ /* 0x000fc60005000000 */
[----:B------:R4:W-:Y:S01]  /*d530*/  STL [R1+0x5c], R38 ;  /* 0x00005c2601007387 */ /* 0x0009e20000100800 */
[----:B------:R-:W-:Y:S02]  /*d540*/  ISETP.GE.AND P2, PT, R37, R14, PT ;  /* 0x0000000e2500720c */ /* 0x000fe40003f46270 */
[----:B---3--:R-:W-:-:S05]  /*d550*/  FSEL R13, R41, -INF , !P3 ;  /* 0xff800000290d7808 */ /* 0x008fca0005800000 */
[----:B------:R2:W-:Y:S04]  /*d560*/  STL [R1+0x58], R13 ;  /* 0x0000580d01007387 */ /* 0x0005e80000100800 */
[----:B------:R3:W-:Y:S01]  /*d570*/  STL [R1+0x44], R0 ;  /* 0x0000440001007387 */ /* 0x0007e20000100800 */
[----:B------:R-:W-:Y:S02]  /*d580*/  ISETP.GE.AND P3, PT, R37, R15, PT ;  /* 0x0000000f2500720c */ /* 0x000fe40003f66270 */
[----:B------:R-:W-:Y:S02]  /*d590*/  FSEL R37, R136, -INF , !P5 ;  /* 0xff80000088257808 */ /* 0x000fe40006800000 */
[----:B------:R-:W-:Y:S02]  /*d5a0*/  ISETP.GE.AND P5, PT, R35, R14, PT ;  /* 0x0000000e2300720c */ /* 0x000fe40003fa6270 */
[----:B----4-:R-:W-:-:S02]  /*d5b0*/  FSEL R38, R134, -INF , !P2 ;  /* 0xff80000086267808 */ /* 0x010fc40005000000 */
[----:B------:R-:W-:Y:S01]  /*d5c0*/  ISETP.GE.AND P2, PT, R34, R14, PT ;  /* 0x0000000e2200720c */ /* 0x000fe20003f46270 */
[C---:B--2---:R-:W-:Y:S02]  /*d5d0*/  FFMA.FTZ R13, R12.reuse, UR4, R139 ;  /* 0x000000040c0d7c23 */ /* 0x044fe4000801008b */
[----:B---3--:R-:W-:-:S03]  /*d5e0*/  FFMA.FTZ R0, R12, UR4, R138 ;  /* 0x000000040c007c23 */ /* 0x008fc6000801008a */
[----:B------:R-:W-:Y:S01]  /*d5f0*/  FSEL R13, R13, -INF , !P0 ;  /* 0xff8000000d0d7808 */ /* 0x000fe20004000000 */
[----:B------:R1:W5:Y:S01]  /*d600*/  LDL.LU R139, [R1+0xe8] ;  /* 0x0000e800018b7983 */ /* 0x0003620000300800 */
[-C--:B------:R-:W-:Y:S02]  /*d610*/  ISETP.GE.AND P0, PT, R36, R15.reuse, PT ;  /* 0x0000000f2400720c */ /* 0x080fe40003f06270 */
[----:B------:R-:W-:Y:S01]  /*d620*/  FSEL R0, R0, -INF , !P4 ;  /* 0xff80000000007808 */ /* 0x000fe20006000000 */
[----:B------:R1:W5:Y:S01]  /*d630*/  LDL.LU R138, [R1+0xe4] ;  /* 0x0000e400018a7983 */ /* 0x0003620000300800 */
[----:B------:R-:W-:Y:S02]  /*d640*/  ISETP.GE.AND P4, PT, R36, R14, PT ;  /* 0x0000000e2400720c */ /* 0x000fe40003f86270 */
[----:B------:R-:W-:Y:S02]  /*d650*/  FSEL R36, R137, -INF , !P6 ;  /* 0xff80000089247808 */ /* 0x000fe40007000000 */
[----:B------:R-:W-:-:S02]  /*d660*/  ISETP.GE.AND P6, PT, R35, R15, PT ;  /* 0x0000000f2300720c */ /* 0x000fc40003fc6270 */
[----:B------:R-:W-:Y:S02]  /*d670*/  FSEL R35, R135, -INF , !P3 ;  /* 0xff80000087237808 */ /* 0x000fe40005800000 */
[-C--:B------:R-:W-:Y:S02]  /*d680*/  ISETP.GE.AND P3, PT, R34, R15.reuse, PT ;  /* 0x0000000f2200720c */ /* 0x080fe40003f66270 */
[----:B------:R-:W-:Y:S02]  /*d690*/  FSEL R221, R221, -INF , !P2 ;  /* 0xff800000dddd7808 */ /* 0x000fe40005000000 */
[----:B------:R-:W-:Y:S02]  /*d6a0*/  FSEL R245, R245, -INF , !P3 ;  /* 0xff800000f5f57808 */ /* 0x000fe40005800000 */
[----:B------:R-:W-:Y:S02]  /*d6b0*/  ISETP.GE.AND P3, PT, R31, R15, PT ;  /* 0x0000000f1f00720c */ /* 0x000fe40003f66270 */
[----:B------:R-:W-:-:S02]  /*d6c0*/  FSEL R39, R252, -INF , !P4 ;  /* 0xff800000fc277808 */ /* 0x000fc40006000000 */
[-C--:B------:R-:W-:Y:S02]  /*d6d0*/  ISETP.GE.AND P2, PT, R31, R14.reuse, PT ;  /* 0x0000000e1f00720c */ /* 0x080fe40003f46270 */
[----:B------:R-:W-:Y:S02]  /*d6e0*/  ISETP.GE.AND P4, PT, R33, R14, PT ;  /* 0x0000000e2100720c */ /* 0x000fe40003f86270 */
[----:B------:R-:W-:Y:S02]  /*d6f0*/  FSEL R206, R206, -INF , !P3 ;  /* 0xff800000cece7808 */ /* 0x000fe40005800000 */
[----:B------:R-:W-:Y:S02]  /*d700*/  ISETP.GE.AND P3, PT, R28, R15, PT ;  /* 0x0000000f1c00720c */ /* 0x000fe40003f66270 */
[----:B------:R-:W-:Y:S02]  /*d710*/  FSEL R205, R205, -INF , !P2 ;  /* 0xff800000cdcd7808 */ /* 0x000fe40005000000 */
[----:B------:R-:W-:-:S02]  /*d720*/  FSEL R217, R217, -INF , !P4 ;  /* 0xff800000d9d97808 */ /* 0x000fc40006000000 */
[-C--:B------:R-:W-:Y:S02]  /*d730*/  ISETP.GE.AND P2, PT, R28, R14.reuse, PT ;  /* 0x0000000e1c00720c */ /* 0x080fe40003f46270 */
[----:B------:R-:W-:Y:S02]  /*d740*/  FSEL R40, R246, -INF , !P5 ;  /* 0xff800000f6287808 */ /* 0x000fe40006800000 */
[-C--:B------:R-:W-:Y:S02]  /*d750*/  ISETP.GE.AND P4, PT, R30, R14.reuse, PT ;  /* 0x0000000e1e00720c */ /* 0x080fe40003f86270 */
[----:B------:R-:W-:Y:S02]  /*d760*/  ISETP.GE.AND P5, PT, R32, R14, PT ;  /* 0x0000000e2000720c */ /* 0x000fe40003fa6270 */
[----:B------:R-:W-:Y:S02]  /*d770*/  FSEL R129, R129, -INF , !P3 ;  /* 0xff80000081817808 */ /* 0x000fe40005800000 */
[----:B------:R-:W-:-:S02]  /*d780*/  ISETP.GE.AND P3, PT, R25, R15, PT ;  /* 0x0000000f1900720c */ /* 0x000fc40003f66270 */
[----:B------:R-:W-:Y:S02]  /*d790*/  FSEL R126, R126, -INF , !P2 ;  /* 0xff8000007e7e7808 */ /* 0x000fe40005000000 */
[----:B------:R-:W-:Y:S02]  /*d7a0*/  FSEL R153, R153, -INF , !P4 ;  /* 0xff80000099997808 */ /* 0x000fe40006000000 */
[-C--:B------:R-:W-:Y:S02]  /*d7b0*/  ISETP.GE.AND P2, PT, R25, R14.reuse, PT ;  /* 0x0000000e1900720c */ /* 0x080fe40003f46270 */
[----:B------:R-:W-:Y:S02]  /*d7c0*/  FSEL R209, R209, -INF , !P5 ;  /* 0xff800000d1d17808 */ /* 0x000fe40006800000 */
[-C--:B------:R-:W-:Y:S02]  /*d7d0*/  ISETP.GE.AND P4, PT, R27, R14.reuse, PT ;  /* 0x0000000e1b00720c */ /* 0x080fe40003f86270 */
[----:B------:R-:W-:-:S02]  /*d7e0*/  ISETP.GE.AND P5, PT, R29, R14, PT ;  /* 0x0000000e1d00720c */ /* 0x000fc40003fa6270 */
[----:B------:R-:W-:Y:S02]  /*d7f0*/  FSEL R113, R113, -INF , !P3 ;  /* 0xff80000071717808 */ /* 0x000fe40005800000 */
[----:B------:R-:W-:Y:S02]  /*d800*/  ISETP.GE.AND P3, PT, R22, R15, PT ;  /* 0x0000000f1600720c */ /* 0x000fe40003f66270 */
[----:B------:R-:W-:Y:S01]  /*d810*/  FSEL R111, R111, -INF , !P2 ;  /* 0xff8000006f6f7808 */ /* 0x000fe20005000000 */
[----:B------:R-:W-:Y:S01]  /*d820*/  STL [R1+0x28], R13 ;  /* 0x0000280d01007387 */ /* 0x000fe20000100800 */
[----:B------:R-:W-:Y:S02]  /*d830*/  FSEL R118, R118, -INF , !P4 ;  /* 0xff80000076767808 */ /* 0x000fe40006000000 */
[----:B------:R-:W-:Y:S01]  /*d840*/  ISETP.GE.AND P2, PT, R22, R14, PT ;  /* 0x0000000e1600720c */ /* 0x000fe20003f46270 */
[----:B------:R2:W-:Y:S01]  /*d850*/  STL [R1+0x40], R0 ;  /* 0x0000400001007387 */ /* 0x0005e20000100800 */
[----:B------:R-:W-:-:S02]  /*d860*/  FSEL R130, R130, -INF , !P5 ;  /* 0xff80000082827808 */ /* 0x000fc40006800000 */
[-C--:B------:R-:W-:Y:S01]  /*d870*/  ISETP.GE.AND P4, PT, R24, R14.reuse, PT ;  /* 0x0000000e1800720c */ /* 0x080fe20003f86270 */
[----:B------:R1:W5:Y:S01]  /*d880*/  LDL.LU R137, [R1+0xe0] ;  /* 0x0000e00001897983 */ /* 0x0003620000300800 */
[----:B------:R-:W-:Y:S02]  /*d890*/  ISETP.GE.AND P5, PT, R26, R14, PT ;  /* 0x0000000e1a00720c */ /* 0x000fe40003fa6270 */
[----:B------:R-:W-:Y:S01]  /*d8a0*/  FSEL R41, R99, -INF , !P3 ;  /* 0xff80000063297808 */ /* 0x000fe20005800000 */
[----:B------:R1:W5:Y:S01]  /*d8b0*/  LDL.LU R136, [R1+0xdc] ;  /* 0x0000dc0001887983 */ /* 0x0003620000300800 */
[----:B------:R-:W-:Y:S02]  /*d8c0*/  FSEL R108, R108, -INF , !P4 ;  /* 0xff8000006c6c7808 */ /* 0x000fe40006000000 */
[----:B------:R-:W-:Y:S01]  /*d8d0*/  FSEL R34, R133, -INF , !P0 ;  /* 0xff80000085227808 */ /* 0x000fe20004000000 */
[----:B------:R1:W5:Y:S01]  /*d8e0*/  LDL.LU R135, [R1+0xd8] ;  /* 0x0000d80001877983 */ /* 0x0003620000300800 */
[----:B------:R-:W-:-:S02]  /*d8f0*/  FSEL R114, R114, -INF , !P5 ;  /* 0xff80000072727808 */ /* 0x000fc40006800000 */
[-C--:B------:R-:W-:Y:S01]  /*d900*/  ISETP.GE.AND P4, PT, R21, R14.reuse, PT ;  /* 0x0000000e1500720c */ /* 0x080fe20003f86270 */
[----:B------:R1:W5:Y:S01]  /*d910*/  LDL.LU R134, [R1+0xd4] ;  /* 0x0000d40001867983 */ /* 0x0003620000300800 */
[----:B------:R-:W-:-:S03]  /*d920*/  ISETP.GE.AND P5, PT, R23, R14, PT ;  /* 0x0000000e1700720c */ /* 0x000fc60003fa6270 */
[----:B------:R1:W5:Y:S01]  /*d930*/  LDL.LU R133, [R1+0xd0] ;  /* 0x0000d00001857983 */ /* 0x0003620000300800 */
[----:B--2---:R-:W-:-:S03]  /*d940*/  FSEL R0, R96, -INF , !P2 ;  /* 0xff80000060007808 */ /* 0x004fc60005000000 */
[----:B------:R-:W-:Y:S01]  /*d950*/  STL [R1+0x4], R41 ;  /* 0x0000042901007387 */ /* 0x000fe20000100800 */
[----:B------:R-:W-:-:S03]  /*d960*/  FSEL R102, R102, -INF , !P5 ;  /* 0xff80000066667808 */ /* 0x000fc60006800000 */
[----:B------:R2:W-:Y:S01]  /*d970*/  STL [R1+0x24], R0 ;  /* 0x0000240001007387 */ /* 0x0005e20000100800 */
[-C--:B------:R-:W-:Y:S02]  /*d980*/  ISETP.GE.AND P5, PT, R20, R14.reuse, PT ;  /* 0x0000000e1400720c */ /* 0x080fe40003fa6270 */
[----:B------:R-:W-:Y:S02]  /*d990*/  ISETP.GE.AND P2, PT, R19, R14, PT ;  /* 0x0000000e1300720c */ /* 0x000fe40003f46270 */
[----:B--2---:R-:W-:-:S05]  /*d9a0*/  FSEL R0, R91, -INF , !P4 ;  /* 0xff8000005b007808 */ /* 0x004fca0006000000 */
[----:B------:R2:W-:Y:S01]  /*d9b0*/  STL [R1+0x20], R0 ;  /* 0x0000200001007387 */ /* 0x0005e20000100800 */
        /* <DEDUP_REMOVED lines=14> */
[----:B------:R2:W-:Y:S02]  /*daa0*/  STL [R1+0xc], R0 ;  /* 0x00000c0001007387 */ /* 0x0005e40000100800 */
[----:B--2---:R-:W-:-:S05]  /*dab0*/  FSEL R0, R70, -INF , !P4 ;  /* 0xff80000046007808 */ /* 0x004fca0006000000 */
[----:B------:R2:W-:Y:S02]  /*dac0*/  STL [R1+0x8], R0 ;  /* 0x0000080001007387 */ /* 0x0005e40000100800 */
[----:B--2---:R-:W-:-:S05]  /*dad0*/  FSEL R0, R66, -INF , !P5 ;  /* 0xff80000042007808 */ /* 0x004fca0006800000 */
[----:B------:R2:W-:Y:S02]  /*dae0*/  STL [R1], R0 ;  /* 0x0000000001007387 */ /* 0x0005e40000100800 */
[C---:B--2---:R-:W-:Y:S02]  /*daf0*/  FFMA.FTZ R0, R12.reuse, UR4, R132 ;  /* 0x000000040c007c23 */ /* 0x044fe40008010084 */
[----:B------:R1:W5:Y:S01]  /*db00*/  LDL.LU R132, [R1+0xcc] ;  /* 0x0000cc0001847983 */ /* 0x0003620000300800 */
[----:B------:R-:W-:-:S03]  /*db10*/  FFMA.FTZ R12, R12, UR4, R3 ;  /* 0x000000040c0c7c23 */ /* 0x000fc60008010003 */
[----:B------:R1:W5:Y:S01]  /*db20*/  LDL.LU R3, [R1+0xc8] ;  /* 0x0000c80001037983 */ /* 0x0003620000300800 */
[----:B------:R-:W-:-:S04]  /*db30*/  ISETP.GE.AND P0, PT, R33, R15, PT ;  /* 0x0000000f2100720c */ /* 0x000fc80003f06270 */
[----:B------:R-:W-:Y:S02]  /*db40*/  FSEL R218, R218, -INF , !P0 ;  /* 0xff800000dada7808 */ /* 0x000fe40004000000 */
[----:B------:R-:W-:-:S04]  /*db50*/  ISETP.GE.AND P0, PT, R30, R15, PT ;  /* 0x0000000f1e00720c */ /* 0x000fc80003f06270 */
[----:B------:R-:W-:Y:S02]  /*db60*/  FSEL R204, R204, -INF , !P0 ;  /* 0xff800000cccc7808 */ /* 0x000fe40004000000 */
[-C--:B------:R-:W-:Y:S02]  /*db70*/  ISETP.GE.AND P0, PT, R27, R15.reuse, PT ;  /* 0x0000000f1b00720c */ /* 0x080fe40003f06270 */
[----:B------:R-:W-:Y:S02]  /*db80*/  FSEL R33, R247, -INF , !P6 ;  /* 0xff800000f7217808 */ /* 0x000fe40007000000 */
[----:B------:R-:W-:Y:S02]  /*db90*/  FSEL R119, R119, -INF , !P0 ;  /* 0xff80000077777808 */ /* 0x000fe40004000000 */
[-C--:B------:R-:W-:Y:S02]  /*dba0*/  ISETP.GE.AND P0, PT, R24, R15.reuse, PT ;  /* 0x0000000f1800720c */ /* 0x080fe40003f06270 */
[----:B------:R-:W-:-:S02]  /*dbb0*/  ISETP.GE.AND P6, PT, R32, R15, PT ;  /* 0x0000000f2000720c */ /* 0x000fc40003fc6270 */
[----:B------:R-:W-:Y:S02]  /*dbc0*/  FSEL R112, R112, -INF , !P0 ;  /* 0xff80000070707808 */ /* 0x000fe40004000000 */
[----:B------:R-:W-:Y:S02]  /*dbd0*/  FSEL R216, R216, -INF , !P6 ;  /* 0xff800000d8d87808 */ /* 0x000fe40007000000 */
[-C--:B------:R-:W-:Y:S02]  /*dbe0*/  ISETP.GE.AND P0, PT, R21, R15.reuse, PT ;  /* 0x0000000f1500720c */ /* 0x080fe40003f06270 */
[----:B------:R-:W-:Y:S02]  /*dbf0*/  ISETP.GE.AND P6, PT, R29, R15, PT ;  /* 0x0000000f1d00720c */ /* 0x000fe40003fc6270 */
[----:B------:R-:W-:Y:S02]  /*dc00*/  FSEL R252, R93, -INF , !P0 ;  /* 0xff8000005dfc7808 */ /* 0x000fe40004000000 */
[----:B------:R-:W-:-:S02]  /*dc10*/  FSEL R131, R131, -INF , !P6 ;  /* 0xff80000083837808 */ /* 0x000fc40007000000 */
[-C--:B------:R-:W-:Y:S02]  /*dc20*/  ISETP.GE.AND P0, PT, R18, R15.reuse, PT ;  /* 0x0000000f1200720c */ /* 0x080fe40003f06270 */
        /* <DEDUP_REMOVED lines=8> */
[-C--:B------:R-:W-:Y:S02]  /*dcb0*/  ISETP.GE.AND P6, PT, R20, R15.reuse, PT ;  /* 0x0000000f1400720c */ /* 0x080fe40003fc6270 */
[----:B------:R-:W-:Y:S02]  /*dcc0*/  ISETP.GE.AND P3, PT, R19, R15, PT ;  /* 0x0000000f1300720c */ /* 0x000fe40003f66270 */
[----:B------:R-:W-:-:S02]  /*dcd0*/  FSEL R214, R63, -INF , !P0 ;  /* 0xff8000003fd67808 */ /* 0x000fc40004000000 */
        /* <DEDUP_REMOVED lines=8> */
[----:B------:R-:W-:Y:S02]  /*dd60*/  PLOP3.LUT P0, PT, PT, PT, UP0, 0x80, 0x0 ;  /* 0x000000000000781c */ /* 0x000fe40003f0f008 */
[-C--:B------:R-:W-:Y:S02]  /*dd70*/  ISETP.GE.AND P6, PT, R10, R15.reuse, PT ;  /* 0x0000000f0a00720c */ /* 0x080fe40003fc6270 */
[C---:B------:R-:W-:Y:S02]  /*dd80*/  ISETP.GE.AND P3, PT, R9.reuse, R15, PT ;  /* 0x0000000f0900720c */ /* 0x040fe40003f66270 */
[----:B------:R-:W-:-:S02]  /*dd90*/  ISETP.GE.AND P2, PT, R9, R14, PT ;  /* 0x0000000e0900720c */ /* 0x000fc40003f46270 */
[----:B------:R-:W-:Y:S02]  /*dda0*/  FSEL R227, R71, -INF , !P6 ;  /* 0xff80000047e37808 */ /* 0x000fe40007000000 */
[----:B------:R-:W-:Y:S02]  /*ddb0*/  FSEL R225, R67, -INF , !P3 ;  /* 0xff80000043e17808 */ /* 0x000fe40005800000 */
[----:B------:R-:W-:Y:S02]  /*ddc0*/  FSEL R251, R62, -INF , !P2 ;  /* 0xff8000003efb7808 */ /* 0x000fe40005000000 */
[-C--:B------:R-:W-:Y:S02]  /*ddd0*/  ISETP.GE.AND P4, PT, R8, R14.reuse, PT ;  /* 0x0000000e0800720c */ /* 0x080fe40003f86270 */
        /* <DEDUP_REMOVED lines=9> */
[-C--:B------:R-:W-:Y:S02]  /*de70*/  ISETP.GE.AND P4, PT, R5, R14.reuse, PT ;  /* 0x0000000e0500720c */ /* 0x080fe40003f86270 */
[-C--:B------:R-:W-:Y:S02]  /*de80*/  ISETP.GE.AND P6, PT, R4, R15.reuse, PT ;  /* 0x0000000f0400720c */ /* 0x080fe40003fc6270 */
[----:B------:R-:W-:Y:S02]  /*de90*/  ISETP.GE.AND P5, PT, R2, R15, PT ;  /* 0x0000000f0200720c */ /* 0x000fe40003fa6270 */
[-C--:B------:R-:W-:Y:S02]  /*dea0*/  ISETP.GE.AND P3, PT, R4, R14.reuse, PT ;  /* 0x0000000e0400720c */ /* 0x080fe40003f66270 */
[----:B------:R-:W-:-:S02]  /*deb0*/  ISETP.GE.AND P2, PT, R2, R14, PT ;  /* 0x0000000e0200720c */ /* 0x000fc40003f46270 */
[----:B------:R-:W-:Y:S02]  /*dec0*/  FSEL R226, R50, -INF , !P4 ;  /* 0xff80000032e27808 */ /* 0x000fe40006000000 */
[----:B------:R-:W-:Y:S02]  /*ded0*/  FSEL R104, R52, -INF , !P6 ;  /* 0xff80000034687808 */ /* 0x000fe40007000000 */
[----:B------:R-:W-:Y:S02]  /*dee0*/  FSEL R103, R0, -INF , !P5 ;  /* 0xff80000000677808 */ /* 0x000fe40006800000 */
[----:B------:R-:W-:Y:S02]  /*def0*/  FSEL R224, R45, -INF , !P3 ;  /* 0xff8000002de07808 */ /* 0x000fe40005800000 */
[----:B------:R-:W-:Y:S01]  /*df00*/  FSEL R215, R12, -INF , !P2 ;  /* 0xff8000000cd77808 */ /* 0x000fe20005000000 */
[----:B------:R-:W-:Y:S05]  /*df10*/  @!P0 BRA `(.L_x_363) ;  /* 0x000006e000008947 */ /* 0x000fea0003800000 */
[----:B-1----:R-:W2:Y:S04]  /*df20*/  LDL.64 R28, [R1+0xa0] ;  /* 0x0000a000011c7983 */ /* 0x002ea80000100a00 */
        /* <DEDUP_REMOVED lines=17> */
[C---:B------:R-:W-:Y:S01]  /*e040*/  @!P1 LEA R10, P2, R4.reuse, c[0x0][0x168], 0x1 ;  /* 0x00005a00040a9a11 */ /* 0x040fe200078408ff */
[----:B------:R-:W-:Y:S02]  /*e050*/  @!P1 IMAD.MOV.U32 R0, RZ, RZ, c[0x0][0x19c] ;  /* 0x00006700ff009624 */ /* 0x000fe400078e00ff */
[--C-:B------:R-:W-:Y:S01]  /*e060*/  @!P1 IMAD.MOV.U32 R8, RZ, RZ, R4.reuse ;  /* 0x000000ffff089224 */ /* 0x100fe200078e0004 */
[--C-:B------:R-:W-:Y:S01]  /*e070*/  @!P1 LEA.HI.X R11, R4, c[0x0][0x16c], R5.reuse, 0x1, P2 ;  /* 0x00005b00040b9a11 */ /* 0x100fe200010f0c05 */
[--C-:B------:R-:W-:Y:S02]  /*e080*/  @!P1 IMAD.MOV.U32 R9, RZ, RZ, R5.reuse ;  /* 0x000000ffff099224 */ /* 0x100fe400078e0005 */
[----:B------:R-:W-:Y:S02]  /*e090*/  @!P1 IMAD.WIDE.U32 R6, R6, 0x30, R4 ;  /* 0x0000003006069825 */ /* 0x000fe400078e0004 */
[----:B------:R-:W-:Y:S01]  /*e0a0*/  @!PT LDS RZ, [RZ] ;  /* 0x00000000fffff984 */ /* 0x000fe20000000800 */
[----:B------:R-:W-:Y:S01]  /*e0b0*/  @!PT LDS RZ, [RZ] ;  /* 0x00000000fffff984 */ /* 0x000fe20000000800 */
[----:B------:R-:W-:Y:S01]  /*e0c0*/  @!PT LDS RZ, [RZ] ;  /* 0x00000000fffff984 */ /* 0x000fe20000000800 */
[----:B------:R2:W-:Y:S02]  /*e0d0*/  @!P1 LDGSTS.E.BYPASS.LTC128B.128 [R244+0x4000], [R10.64] ;  /* 0x040000000af49fae */ /* 0x0005e4000b901d74 */
[----:B------:R-:W-:Y:S01]  /*e0e0*/  @!P1 IMAD R0, R0, 0x30, RZ ;  /* 0x0000003000009824 */ /* 0x000fe200078e02ff */
[----:B------:R-:W-:Y:S01]  /*e0f0*/  @!P1 LEA R14, P2, R6, c[0x0][0x168], 0x1 ;  /* 0x00005a00060e9a11 */ /* 0x000fe200078408ff */
[----:B------:R-:W-:Y:S01]  /*e100*/  @!P1 IMAD.WIDE.U32 R8, R2, 0x50, R8 ;  /* 0x0000005002089825 */ /* 0x000fe200078e0008 */
[----:B------:R1:W-:Y:S03]  /*e110*/  @P1 STS.128 [R244+0x4800], RZ ;  /* 0x004800fff4001388 */ /* 0x0003e60000000c00 */
[----:B------:R-:W-:Y:S01]  /*e120*/  @!P1 IMAD.MOV.U32 R2, RZ, RZ, c[0x0][0x19c] ;  /* 0x00006700ff029624 */ /* 0x000fe200078e00ff */
[----:B------:R-:W-:Y:S01]  /*e130*/  @!P1 LEA R12, P3, R8, c[0x0][0x168], 0x1 ;  /* 0x00005a00080c9a11 */ /* 0x000fe200078608ff */
[----:B------:R-:W-:-:S02]  /*e140*/  @!P1 IMAD.IADD R0, R0, 0x1, R7 ;  /* 0x0000000100009824 */ /* 0x000fc400078e0207 */
[----:B------:R-:W-:Y:S02]  /*e150*/  @!P1 IMAD R2, R2, 0x50, RZ ;  /* 0x0000005002029824 */ /* 0x000fe400078e02ff */
[----:B------:R-:W-:Y:S01]  /*e160*/  @!P1 IMAD.MOV.U32 R7, RZ, RZ, R5 ;  /* 0x000000ffff079224 */ /* 0x000fe200078e0005 */
[----:B------:R-:W-:Y:S01]  /*e170*/  @!P1 LEA.HI.X R15, R6, c[0x0][0x16c], R0, 0x1, P2 ;  /* 0x00005b00060f9a11 */ /* 0x000fe200010f0c00 */
[----:B------:R-:W-:Y:S01]  /*e180*/  @!P1 IMAD.IADD R2, R2, 0x1, R9 ;  /* 0x0000000102029824 */ /* 0x000fe200078e0209 */
[----:B------:R-:W-:Y:S01]  /*e190*/  @!P1 IADD3 R0, P2, R4, UR26, RZ ;  /* 0x0000001a04009c10 */ /* 0x000fe2000ff5e0ff */
[----:B------:R-:W-:-:S03]  /*e1a0*/  @!P1 IMAD.MOV.U32 R6, RZ, RZ, R4 ;  /* 0x000000ffff069224 */ /* 0x000fc600078e0004 */
[----:B------:R-:W-:Y:S02]  /*e1b0*/  @!P1 LEA.HI.X R13, R8, c[0x0][0x16c], R2, 0x1, P3 ;  /* 0x00005b00080d9a11 */ /* 0x000fe400018f0c02 */
[----:B------:R-:W-:Y:S02]  /*e1c0*/  @!P1 LEA R8, P3, R0, c[0x0][0x168], 0x1 ;  /* 0x00005a0000089a11 */ /* 0x000fe400078608ff */
[----:B------:R-:W-:Y:S02]  /*e1d0*/  @!P1 IADD3.X R2, R5, UR25, RZ, P2, !PT ;  /* 0x0000001905029c10 */ /* 0x000fe400097fe4ff */
[----:B--2---:R-:W-:Y:S01]  /*e1e0*/  MOV R11, UR20 ;  /* 0x00000014000b7c02 */ /* 0x004fe20008000f00 */
[----:B------:R-:W-:-:S04]  /*e1f0*/  @!P1 IMAD.MOV.U32 R10, RZ, RZ, c[0x0][0x19c] ;  /* 0x00006700ff0a9624 */ /* 0x000fc800078e00ff */
[----:B------:R-:W-:-:S04]  /*e200*/  @!P1 IMAD.WIDE.U32 R6, R11, 0x60, R6 ;  /* 0x000000600b069825 */ /* 0x000fc800078e0006 */
[----:B------:R-:W-:Y:S01]  /*e210*/  @!P1 IMAD R9, R10, 0x60, RZ ;  /* 0x000000600a099824 */ /* 0x000fe200078e02ff */
[----:B------:R-:W-:-:S04]  /*e220*/  @!P1 LEA R10, P2, R6, c[0x0][0x168], 0x1 ;  /* 0x00005a00060a9a11 */ /* 0x000fc800078408ff */
[----:B------:R-:W-:Y:S02]  /*e230*/  @!P1 IADD3 R7, R9, R7, RZ ;  /* 0x0000000709079210 */ /* 0x000fe40007ffe0ff */
[----:B------:R-:W-:Y:S01]  /*e240*/  @!P1 LEA.HI.X R9, R0, c[0x0][0x16c], R2, 0x1, P3 ;  /* 0x00005b0000099a11 */ /* 0x000fe200018f0c02 */
[----:B------:R-:W-:Y:S01]  /*e250*/  IMAD.U32 R0, RZ, RZ, UR20 ;  /* 0x00000014ff007e24 */ /* 0x000fe2000f8e00ff */
[----:B------:R-:W-:Y:S01]  /*e260*/  @!P1 LEA.HI.X R11, R6, c[0x0][0x16c], R7, 0x1, P2 ;  /* 0x00005b00060b9a11 */ /* 0x000fe200010f0c07 */
[----:B------:R-:W-:Y:S02]  /*e270*/  @!P1 IMAD.MOV.U32 R6, RZ, RZ, c[0x0][0x19c] ;  /* 0x00006700ff069624 */ /* 0x000fe400078e00ff */
[----:B------:R-:W-:Y:S01]  /*e280*/  IMAD.U32 R2, RZ, RZ, UR20 ;  /* 0x00000014ff027e24 */ /* 0x000fe2000f8e00ff */
[----:B------:R-:W-:Y:S01]  /*e290*/  @!PT LDS RZ, [RZ] ;  /* 0x00000000fffff984 */ /* 0x000fe20000000800 */
[----:B------:R-:W-:Y:S01]  /*e2a0*/  @!PT LDS RZ, [RZ] ;  /* 0x00000000fffff984 */ /* 0x000fe20000000800 */
[----:B------:R-:W-:Y:S01]  /*e2b0*/  @!PT LDS RZ, [RZ] ;  /* 0x00000000fffff984 */ /* 0x000fe20000000800 */
[----:B------:R2:W-:Y:S01]  /*e2c0*/  @!P1 LDGSTS.E.BYPASS.LTC128B.128 [R244+0x4800], [R8.64] ;  /* 0x0480000008f49fae */ /* 0x0005e2000b901d74 */
[----:B------:R-:W-:Y:S01]  /*e2d0*/  @!P1 LEA R0, P2, R0, R4, 0x5 ;  /* 0x0000000400009211 */ /* 0x000fe200078428ff */
[----:B------:R-:W-:-:S02]  /*e2e0*/  @!P1 IMAD.MOV.U32 R7, RZ, RZ, c[0x0][0x19c] ;  /* 0x00006700ff079624 */ /* 0x000fc400078e00ff */
[----:B------:R1:W-:Y:S01]  /*e2f0*/  @P1 STS.128 [R244+0x5000], RZ ;  /* 0x005000fff4001388 */ /* 0x0003e20000000c00 */
[----:B------:R-:W-:Y:S02]  /*e300*/  @!P1 LEA.HI.X R6, R2, R5, R6, 0x5, P2 ;  /* 0x0000000502069211 */ /* 0x000fe400010f2c06 */
[----:B--2---:R-:W-:Y:S01]  /*e310*/  MOV R8, UR20 ;  /* 0x0000001400087c02 */ /* 0x004fe20008000f00 */
[----:B------:R-:W-:-:S03]  /*e320*/  IMAD.U32 R9, RZ, RZ, UR20 ;  /* 0x00000014ff097e24 */ /* 0x000fc6000f8e00ff */
[----:B------:R-:W-:Y:S02]  /*e330*/  @!P1 LEA R2, P2, R8, R4, 0x6 ;  /* 0x0000000408029211 */ /* 0x000fe400078430ff */
[C---:B------:R-:W-:Y:S02]  /*e340*/  @!P1 LEA R8, P3, R0.reuse, c[0x0][0x168], 0x1 ;  /* 0x00005a0000089a11 */ /* 0x040fe400078608ff */
[----:B------:R-:W-:Y:S02]  /*e350*/  @!P1 LEA.HI.X R7, R9, R5, R7, 0x6, P2 ;  /* 0x0000000509079211 */ /* 0x000fe400010f3407 */
[----:B------:R-:W-:Y:S02]  /*e360*/  @!P1 LEA.HI.X R9, R0, c[0x0][0x16c], R6, 0x1, P3 ;  /* 0x00005b0000099a11 */ /* 0x000fe400018f0c06 */
[----:B------:R-:W-:-:S03]  /*e370*/  @!P1 LEA R6, P2, R2, c[0x0][0x168], 0x1 ;  /* 0x00005a0002069a11 */ /* 0x000fc600078408ff */
[----:B------:R-:W-:Y:S01]  /*e380*/  @!PT LDS RZ, [RZ] ;  /* 0x00000000fffff984 */ /* 0x000fe20000000800 */
[----:B------:R-:W-:Y:S01]  /*e390*/  @!PT LDS RZ, [RZ] ;  /* 0x00000000fffff984 */ /* 0x000fe20000000800 */
[----:B------:R-:W-:Y:S01]  /*e3a0*/  @!PT LDS RZ, [RZ] ;  /* 0x00000000fffff984 */ /* 0x000fe20000000800 */
[----:B------:R1:W-:Y:S01]  /*e3b0*/  @!P1 LDGSTS.E.BYPASS.LTC128B.128 [R244+0x5000], [R8.64] ;  /* 0x0500000008f49fae */ /* 0x0003e2000b901d74 */
[----:B------:R-:W-:-:S03]  /*e3c0*/  @!P1 LEA.HI.X R7, R2, c[0x0][0x16c], R7, 0x1, P2 ;  /* 0x00005b0002079a11 */ /* 0x000fc600010f0c07 */
        /* <DEDUP_REMOVED lines=33> */
.L_x_365:
[----:B------:R-:W-:Y:S05]  /*e5e0*/  BSYNC B0 ;  /* 0x0000000000007941 */ /* 0x000fea0003800000 */
.L_x_364:
[----:B------:R-:W0:Y:S02]  /*e5f0*/  LDGDEPBAR ;  /* 0x00000000000079af */ /* 0x000e240000000000 */
.L_x_363:
[----:B-1----:R-:W2:Y:S04]  /*e600*/  LDL.LU R5, [R1+0x78] ;  /* 0x0000780001057983 */ /* 0x002ea80000300800 */
[----:B------:R-:W3:Y:S04]  /*e610*/  LDL.LU R6, [R1+0x7c] ;  /* 0x00007c0001067983 */ /* 0x000ee80000300800 */
[----:B------:R-:W4:Y:S04]  /*e620*/  LDL.LU R7, [R1+0x70] ;  /* 0x0000700001077983 */ /* 0x000f280000300800 */
[----:B------:R1:W-:Y:S01]  /*e630*/  STL [R1+0xe8], R244 ;  /* 0x0000e8f401007387 */ /* 0x0003e20000100800 */
[----:B------:R-:W-:-:S02]  /*e640*/  FMNMX.FTZ R0, R150, R36, !PT ;  /* 0x0000002496007209 */ /* 0x000fc40007810000 */
[----:B------:R-:W-:Y:S02]  /*e650*/  MOV R75, R128 ;  /* 0x00000080004b7202 */ /* 0x000fe40000000f00 */
[----:B------:R-:W-:Y:S02]  /*e660*/  MOV R76, R125 ;  /* 0x0000007d004c7202 */ /* 0x000fe40000000f00 */
[----:B------:R-:W-:Y:S02]  /*e670*/  MOV R78, R100 ;  /* 0x00000064004e7202 */ /* 0x000fe40000000f00 */
[----:B------:R-:W-:Y:S01]  /*e680*/  MOV R79, R116 ;  /* 0x00000074004f7202 */ /* 0x000fe20000000f00 */
[----:B------:R-:W-:Y:S01]  /*e690*/  IMAD.MOV.U32 R90, RZ, RZ, R69 ;  /* 0x000000ffff5a7224 */ /* 0x000fe200078e0045 */
[----:B------:R-:W-:Y:S01]  /*e6a0*/  MOV R99, R101 ;  /* 0x0000006500637202 */ /* 0x000fe20000000f00 */
[----:B------:R-:W-:Y:S01]  /*e6b0*/  LDSM.16.MT88.4 R24, [R233+0x8000] ;  /* 0x00800000e918783b */ /* 0x000fe20000004200 */
[----:B------:R-:W-:-:S02]  /*e6c0*/  MOV R91, R65 ;  /* 0x00000041005b7202 */ /* 0x000fc40000000f00 */
[----:B------:R-:W-:Y:S01]  /*e6d0*/  MOV R92, R49 ;  /* 0x00000031005c7202 */ /* 0x000fe20000000f00 */
[----:B------:R-:W-:Y:S01]  /*e6e0*/  LDSM.16.MT88.4 R16, [R236+0x8000] ;  /* 0x00800000ec10783b */ /* 0x000fe20000004200 */
[----:B------:R-:W-:Y:S02]  /*e6f0*/  MOV R93, R44 ;  /* 0x0000002c005d7202 */ /* 0x000fe40000000f00 */
[----:B------:R-:W-:Y:S01]  /*e700*/  MOV R96, R42 ;  /* 0x0000002a00607202 */ /* 0x000fe20000000f00 */
        /* <DEDUP_REMOVED lines=10> */
[----:B-1----:R-:W4:Y:S01]  /*e7b0*/  LDL.LU R240, [R1+0x14] ;  /* 0x0000140001f07983 */ /* 0x002f220000300800 */
[----:B------:R-:W-:-:S03]  /*e7c0*/  FMNMX.FTZ R0, R35, R0, !PT ;  /* 0x0000000023007209 */ /* 0x000fc60007810000 */
[----:B------:R1:W-:Y:S01]  /*e7d0*/  STL [R1+0xd4], R239 ;  /* 0x0000d4ef01007387 */ /* 0x0003e20000100800 */
[----:B------:R-:W-:-:S04]  /*e7e0*/  FMNMX.FTZ R0, R34, R0, !PT ;  /* 0x0000000022007209 */ /* 0x000fc80007810000 */
[----:B------:R-:W-:-:S04]  /*e7f0*/  FMNMX.FTZ R0, R33, R0, !PT ;  /* 0x0000000021007209 */ /* 0x000fc80007810000 */
[----:B------:R-:W-:-:S04]  /*e800*/  FMNMX.FTZ R0, R245, R0, !PT ;  /* 0x00000000f5007209 */ /* 0x000fc80007810000 */
[----:B------:R-:W-:-:S04]  /*e810*/  FMNMX.FTZ R0, R218, R0, !PT ;  /* 0x00000000da007209 */ /* 0x000fc80007810000 */
[----:B------:R-:W-:Y:S01]  /*e820*/  FMNMX.FTZ R2, R216, R0, !PT ;  /* 0x00000000d8027209 */ /* 0x000fe20007810000 */
[----:B-1----:R-:W4:Y:S04]  /*e830*/  LDL.LU R239, [R1+0x10] ;  /* 0x0000100001ef7983 */ /* 0x002f280000300800 */
[----:B------:R1:W-:Y:S01]  /*e840*/  STL [R1+0xd0], R238 ;  /* 0x0000d0ee01007387 */ /* 0x0003e20000100800 */
[----:B-----5:R-:W-:Y:S02]  /*e850*/  FMNMX.FTZ R0, R3, R37, !PT ;  /* 0x0000002503007209 */ /* 0x020fe40007810000 */
[----:B------:R-:W-:Y:S02]  /*e860*/  FMNMX.FTZ R2, R206, R2, !PT ;  /* 0x00000002ce027209 */ /* 0x000fe40007810000 */
[----:B------:R-:W-:-:S02]  /*e870*/  FMNMX.FTZ R0, R38, R0, !PT ;  /* 0x0000000026007209 */ /* 0x000fc40007810000 */
[----:B------:R-:W-:Y:S02]  /*e880*/  FMNMX.FTZ R4, R204, R2, !PT ;  /* 0x00000002cc047209 */ /* 0x000fe40007810000 */
[----:B------:R-:W-:Y:S02]  /*e890*/  FMNMX.FTZ R0, R39, R0, !PT ;  /* 0x0000000027007209 */ /* 0x000fe40007810000 */
[----:B------:R-:W-:Y:S01]  /*e8a0*/  FMNMX.FTZ R4, R131, R4, !PT ;  /* 0x0000000483047209 */ /* 0x000fe20007810000 */
[----:B-1----:R-:W4:Y:S04]  /*e8b0*/  LDL.LU R238, [R1+0xc] ;  /* 0x00000c0001ee7983 */ /* 0x002f280000300800 */
[----:B------:R1:W-:Y:S01]  /*e8c0*/  STL [R1+0xcc], R237 ;  /* 0x0000cced01007387 */ /* 0x0003e20000100800 */
        /* <DEDUP_REMOVED lines=8> */
[----:B------:R-:W-:Y:S01]  /*e950*/  FMNMX.FTZ R0, R209, R0, !PT ;  /* 0x00000000d1007209 */ /* 0x000fe20007810000 */
[----:B-1----:R-:W4:Y:S01]  /*e960*/  LDL.LU R232, [R1] ;  /* 0x0000000001e87983 */ /* 0x002f220000300800 */
[----:B------:R-:W-:Y:S02]  /*e970*/  FMNMX.FTZ R4, R113, R4, !PT ;  /* 0x0000000471047209 */ /* 0x000fe40007810000 */
[----:B------:R-:W-:Y:S01]  /*e980*/  FMNMX.FTZ R0, R205, R0, !PT ;  /* 0x00000000cd007209 */ /* 0x000fe20007810000 */
[----:B------:R1:W-:Y:S01]  /*e990*/  STL [R1+0xfc], R252 ;  /* 0x0000fcfc01007387 */ /* 0x0003e20000100800 */
        /* <DEDUP_REMOVED lines=12> */
[----:B-1----:R-:W4:Y:S01]  /*ea60*/  LDL.LU R252, [R1+0x60] ;  /* 0x0000600001fc7983 */ /* 0x002f220000300800 */
[----:B------:R-:W-:Y:S02]  /*ea70*/  FMNMX.FTZ R4, R246, R4, !PT ;  /* 0x00000004f6047209 */ /* 0x000fe40007810000 */
[----:B--2---:R-:W-:Y:S01]  /*ea80*/  MOV R74, R5 ;  /* 0x00000005004a7202 */ /* 0x004fe20000000f00 */
[----:B------:R1:W-:Y:S01]  /*ea90*/  STL [R1+0x100], R250 ;  /* 0x000100fa01007387 */ /* 0x0003e20000100800 */
[----:B------:R-:W-:-:S02]  /*eaa0*/  FMNMX.FTZ R0, R108, R0, !PT ;  /* 0x000000006c007209 */ /* 0x000fc40007810000 */
[----:B------:R-:W-:Y:S02]  /*eab0*/  FMNMX.FTZ R4, R231, R4, !PT ;  /* 0x00000004e7047209 */ /* 0x000fe40007810000 */
[----:B------:R-:W-:Y:S02]  /*eac0*/  FMNMX.FTZ R0, R102, R0, !PT ;  /* 0x0000000066007209 */ /* 0x000fe40007810000 */
[----:B------:R-:W-:Y:S02]  /*ead0*/  FMNMX.FTZ R4, R229, R4, !PT ;  /* 0x00000004e5047209 */ /* 0x000fe40007810000 */
[----:B---3--:R-:W-:Y:S02]  /*eae0*/  MOV R72, R6 ;  /* 0x0000000600487202 */ /* 0x008fe40000000f00 */
[----:B------:R-:W-:Y:S02]  /*eaf0*/  FMNMX.FTZ R4, R228, R4, !PT ;  /* 0x00000004e4047209 */ /* 0x000fe40007810000 */
[----:B----4-:R-:W-:Y:S01]  /*eb00*/  MOV R71, R7 ;  /* 0x0000000700477202 */ /* 0x010fe20000000f00 */
[----:B-1----:R-:W2:Y:S04]  /*eb10*/  LDL.LU R250, [R1+0x64] ;  /* 0x0000640001fa7983 */ /* 0x002ea80000300800 */
[----:B------:R1:W-:Y:S01]  /*eb20*/  STL [R1+0xf8], R248 ;  /* 0x0000f8f801007387 */ /* 0x0003e20000100800 */
[----:B------:R-:W-:-:S02]  /*eb30*/  FMNMX.FTZ R0, R244, R0, !PT ;  /* 0x00000000f4007209 */ /* 0x000fc40007810000 */
[----:B------:R-:W-:Y:S01]  /*eb40*/  FMNMX.FTZ R4, R227, R4, !PT ;  /* 0x00000004e3047209 */ /* 0x000fe20007810000 */
[----:B-1----:R-:W3:Y:S04]  /*eb50*/  LDL.LU R248, [R1+0x5c] ;  /* 0x00005c0001f87983 */ /* 0x002ee80000300800 */
[----:B------:R1:W-:Y:S01]  /*eb60*/  STL [R1+0xec], R246 ;  /* 0x0000ecf601007387 */ /* 0x0003e20000100800 */
[----:B------:R-:W-:Y:S02]  /*eb70*/  FMNMX.FTZ R0, R243, R0, !PT ;  /* 0x00000000f3007209 */ /* 0x000fe40007810000 */
[----:B------:R-:W-:Y:S01]  /*eb80*/  FMNMX.FTZ R4, R225, R4, !PT ;  /* 0x00000004e1047209 */ /* 0x000fe20007810000 */
[----:B-1----:R-:W4:Y:S04]  /*eb90*/  LDL.LU R246, [R1+0x40] ;  /* 0x0000400001f67983 */ /* 0x002f280000300800 */
[----:B------:R1:W-:Y:S01]  /*eba0*/  STL [R1+0xf0], R231 ;  /* 0x0000f0e701007387 */ /* 0x0003e20000100800 */
[----:B------:R-:W-:-:S02]  /*ebb0*/  FMNMX.FTZ R0, R242, R0, !PT ;  /* 0x00000000f2007209 */ /* 0x000fc40007810000 */
[----:B------:R-:W-:Y:S01]  /*ebc0*/  FMNMX.FTZ R4, R214, R4, !PT ;  /* 0x00000004d6047209 */ /* 0x000fe20007810000 */
[----:B-1----:R-:W2:Y:S04]  /*ebd0*/  LDL.LU R231, [R1+0x44] ;  /* 0x0000440001e77983 */ /* 0x002ea80000300800 */
[----:B------:R1:W-:Y:S01]  /*ebe0*/  STL [R1+0xf4], R229 ;  /* 0x0000f4e501007387 */ /* 0x0003e20000100800 */
[----:B------:R-:W-:-:S03]  /*ebf0*/  FMNMX.FTZ R0, R241, R0, !PT ;  /* 0x00000000f1007209 */ /* 0x000fc60007810000 */
[----:B-1----:R-:W2:Y:S04]  /*ec00*/  LDL.LU R229, [R1+0x58] ;  /* 0x0000580001e57983 */ /* 0x002ea80000300800 */
[----:B------:R1:W-:Y:S01]  /*ec10*/  STL [R1+0x104], R244 ;  /* 0x000104f401007387 */ /* 0x0003e20000100800 */
[----:B------:R-:W-:-:S03]  /*ec20*/  FMNMX.FTZ R0, R240, R0, !PT ;  /* 0x00000000f0007209 */ /* 0x000fc60007810000 */
[----:B-1----:R-:W2:Y:S04]  /*ec30*/  LDL.LU R244, [R1+0x68] ;  /* 0x0000680001f47983 */ /* 0x002ea80000300800 */
        /* <DEDUP_REMOVED lines=15> */
[----:B-1----:R-:W2:Y:S01]  /*ed30*/  LDL.LU R240, [R1+0x98] ;  /* 0x0000980001f07983 */ /* 0x002ea20000300800 */
        /* <DEDUP_REMOVED lines=15> */
[----:B------:R-:W-:Y:S02]  /*ee30*/  FMNMX.FTZ R2, R224, R2, !PT ;  /* 0x00000002e0027209 */ /* 0x000fe40007810000 */
[----:B------:R-:W-:Y:S02]  /*ee40*/  FMNMX.FTZ R5, R152, R120, !PT ;  /* 0x0000007898057209 */ /* 0x000fe40007810000 */
[----:B------:R-:W-:Y:S02]  /*ee50*/  FMNMX.FTZ R2, R215, R2, !PT ;  /* 0x00000002d7027209 */ /* 0x000fe40007810000 */
[----:B-1----:R-:W-:Y:S02]  /*ee60*/  FMNMX.FTZ R0, R0, R4, !PT ;  /* 0x0000000400007209 */ /* 0x002fe40007810000 */
[----:B------:R-:W-:Y:S01]  /*ee70*/  FMNMX.FTZ R4, R151, R56, !PT ;  /* 0x0000003897047209 */ /* 0x000fe20007810000 */
[----:B------:R-:W1:Y:S01]  /*ee80*/  SHFL.BFLY PT, R6, R2, 0x2, 0x1f ;  /* 0x0c401f0002067f89 */ /* 0x000e6200000e0000 */
[----:B------:R-:W-:-:S02]  /*ee90*/  FMNMX.FTZ R5, R121, R5, !PT ;  /* 0x0000000579057209 */ /* 0x000fc40007810000 */
[----:B------:R-:W-:Y:S01]  /*eea0*/  FMNMX.FTZ R4, R57, R4, !PT ;  /* 0x0000000439047209 */ /* 0x000fe20007810000 */
[----:B------:R-:W3:Y:S01]  /*eeb0*/  SHFL.BFLY PT, R7, R0, 0x1, 0x1f ;  /* 0x0c201f0000077f89 */ /* 0x000ee200000e0000 */
        /* <DEDUP_REMOVED lines=14> */
[----:B------:R-:W-:Y:S02]  /*efa0*/  FMNMX.FTZ R5, R212, R5, !PT ;  /* 0x00000005d4057209 */ /* 0x000fe40007810000 */
[----:B---3--:R-:W-:Y:S02]  /*efb0*/  FMNMX.FTZ R128, R0, R7, !PT ;  /* 0x0000000700807209 */ /* 0x008fe40007810000 */
[----:B------:R-:W-:Y:S02]  /*efc0*/  FMNMX.FTZ R0, R127, R4, !PT ;  /* 0x000000047f007209 */ /* 0x000fe40007810000 */
[----:B------:R-:W-:-:S02]  /*efd0*/  FMNMX.FTZ R4, R123, R5, !PT ;  /* 0x000000057b047209 */ /* 0x000fc40007810000 */
[----:B------:R-:W-:Y:S02]  /*efe0*/  FMNMX.FTZ R0, R124, R0, !PT ;  /* 0x000000007c007209 */ /* 0x000fe40007810000 */
[----:B------:R-:W-:Y:S02]  /*eff0*/  FMNMX.FTZ R4, R122, R4, !PT ;  /* 0x000000047a047209 */ /* 0x000fe40007810000 */
[----:B------:R-:W-:Y:S02]  /*f000*/  FMNMX.FTZ R0, R115, R0, !PT ;  /* 0x0000000073007209 */ /* 0x000fe40007810000 */
[----:B------:R-:W-:Y:S02]  /*f010*/  FMNMX.FTZ R4, R110, R4, !PT ;  /* 0x000000046e047209 */ /* 0x000fe40007810000 */
[----:B------:R-:W-:Y:S01]  /*f020*/  FMNMX.FTZ R0, R109, R0, !PT ;  /* 0x000000006d007209 */ /* 0x000fe20007810000 */
[C---:B------:R-:W-:Y:S01]  /*f030*/  FMUL.FTZ R9, R128.reuse, c[0x0][0x23c] ;  /* 0x00008f0080097a20 */ /* 0x040fe20000410000 */
[----:B------:R-:W-:-:S02]  /*f040*/  FSETP.NEU.FTZ.AND P2, PT, R128, -INF , PT ;  /* 0xff8000008000780b */ /* 0x000fc40003f5d000 */
[----:B------:R-:W-:Y:S02]  /*f050*/  FMNMX.FTZ R0, R76, R0, !PT ;  /* 0x000000004c007209 */ /* 0x000fe40007810000 */
[----:B------:R-:W-:Y:S02]  /*f060*/  FSEL R9, R9, RZ, P2 ;  /* 0x000000ff09097208 */ /* 0x000fe40001000000 */
[----:B------:R-:W-:Y:S02]  /*f070*/  FMNMX.FTZ R0, R95, R0, !PT ;  /* 0x000000005f007209 */ /* 0x000fe40007810000 */
[----:B-1----:R-:W-:Y:S02]  /*f080*/  FMNMX.FTZ R125, R2, R6, !PT ;  /* 0x00000006027d7209 */ /* 0x002fe40007810000 */
[----:B------:R-:W-:Y:S01]  /*f090*/  FMNMX.FTZ R2, R78, R0, !PT ;  /* 0x000000004e027209 */ /* 0x000fe20007810000 */
[----:B------:R-:W-:-:S03]  /*f0a0*/  FFMA.FTZ R0, R34, c[0x0][0x23c], -R9 ;  /* 0x00008f0022007a23 */ /* 0x000fc60000010809 */
[----:B------:R-:W-:Y:S01]  /*f0b0*/  FMNMX.FTZ R2, R97, R2, !PT ;  /* 0x0000000261027209 */ /* 0x000fe20007810000 */
[----:B------:R-:W-:Y:S01]  /*f0c0*/  MUFU.EX2 R86, R0 ;  /* 0x0000000000567308 */ /* 0x000fe20000000800 */
[C---:B------:R-:W-:Y:S02]  /*f0d0*/  FMUL.FTZ R8, R125.reuse, c[0x0][0x23c] ;  /* 0x00008f007d087a20 */ /* 0x040fe40000410000 */
[----:B------:R-:W-:Y:S02]  /*f0e0*/  FMNMX.FTZ R2, R94, R2, !PT ;  /* 0x000000025e027209 */ /* 0x000fe40007810000 */
[----:B------:R-:W-:-:S04]  /*f0f0*/  FSETP.NEU.FTZ.AND P1, PT, R125, -INF , PT ;  /* 0xff8000007d00780b */ /* 0x000fc80003f3d000 */
[----:B------:R-:W-:Y:S01]  /*f100*/  FSEL R8, R8, RZ, P1 ;  /* 0x000000ff08087208 */ /* 0x000fe20000800000 */
[----:B------:R-:W-:Y:S01]  /*f110*/  STL [R1+0x128], R213 ;  /* 0x000128d501007387 */ /* 0x000fe20000100800 */
[----:B------:R-:W-:-:S03]  /*f120*/  FFMA.FTZ R5, R36, c[0x0][0x23c], -R9 ;  /* 0x00008f0024057a23 */ /* 0x000fc60000010809 */
[----:B------:R1:W-:Y:S01]  /*f130*/  STL [R1+0x12c], R239 ;  /* 0x00012cef01007387 */ /* 0x0003e20000100800 */
[----:B------:R-:W-:Y:S01]  /*f140*/  FSEL R6, R128, RZ, P2 ;  /* 0x000000ff80067208 */ /* 0x000fe20001000000 */
[----:B-1----:R1:W-:Y:S02]  /*f150*/  MUFU.EX2 R239, R5 ;  /* 0x0000000500ef7308 */ /* 0x0023e40000000800 */
[----:B-1----:R-:W-:-:S06]  /*f160*/  FFMA.FTZ R5, R35, c[0x0][0x23c], -R9 ;  /* 0x00008f0023057a23 */ /* 0x002fcc0000010809 */
[----:B------:R1:W-:Y:S02]  /*f170*/  MUFU.EX2 R85, R5 ;  /* 0x0000000500557308 */ /* 0x0003e40000000800 */
[----:B-1----:R-:W-:-:S06]  /*f180*/  FFMA.FTZ R5, R33, c[0x0][0x23c], -R9 ;  /* 0x00008f0021057a23 */ /* 0x002fcc0000010809 */
[----:B------:R1:W-:Y:S02]  /*f190*/  MUFU.EX2 R89, R5 ;  /* 0x0000000500597308 */ /* 0x0003e40000000800 */
[----:B-1----:R-:W-:-:S05]  /*f1a0*/  FSEL R5, R125, RZ, P1 ;  /* 0x000000ff7d057208 */ /* 0x002fca0000800000 */
[----:B------:R-:W-:-:S04]  /*f1b0*/  FADD.FTZ R3, R3, -R5 ;  /* 0x8000000503037221 */ /* 0x000fc80000010000 */
[----:B------:R-:W-:-:S04]  /*f1c0*/  FMUL.FTZ R3, R3, c[0x0][0x23c] ;  /* 0x00008f0003037a20 */ /* 0x000fc80000410000 */
[----:B------:R-:W-:Y:S01]  /*f1d0*/  MUFU.EX2 R100, R3 ;  /* 0x0000000300647308 */ /* 0x000fe20000000800 */
[----:B--2---:R-:W-:-:S04]  /*f1e0*/  FMNMX.FTZ R4, R240, R4, !PT ;  /* 0x00000004f0047209 */ /* 0x004fc80007810000 */
[----:B------:R-:W-:-:S04]  /*f1f0*/  FMNMX.FTZ R4, R214, R4, !PT ;  /* 0x00000004d6047209 */ /* 0x000fc80007810000 */
[----:B------:R-:W-:-:S04]  /*f200*/  FMNMX.FTZ R4, R241, R4, !PT ;  /* 0x00000004f1047209 */ /* 0x000fc80007810000 */
[----:B------:R-:W-:-:S04]  /*f210*/  FMNMX.FTZ R4, R225, R4, !PT ;  /* 0x00000004e1047209 */ /* 0x000fc80007810000 */
[----:B------:R-:W-:-:S04]  /*f220*/  FMNMX.FTZ R0, R242, R4, !PT ;  /* 0x00000004f2007209 */ /* 0x000fc80007810000 */
[----:B------:R-:W-:Y:S02]  /*f230*/  FMNMX.FTZ R4, R227, R0, !PT ;  /* 0x00000000e3047209 */ /* 0x000fe40007810000 */
[----:B------:R-:W-:Y:S02]  /*f240*/  FMNMX.FTZ R0, R87, R2, !PT ;  /* 0x0000000257007209 */ /* 0x000fe40007810000 */
[----:B------:R-:W-:Y:S01]  /*f250*/  FMNMX.FTZ R2, R243, R4, !PT ;  /* 0x00000004f3027209 */ /* 0x000fe20007810000 */
[----:B------:R-:W-:-:S03]  /*f260*/  FFMA.FTZ R4, R37, c[0x0][0x23c], -R8 ;  /* 0x00008f0025047a23 */ /* 0x000fc60000010808 */
[----:B------:R-:W-:Y:S01]  /*f270*/  FMNMX.FTZ R2, R72, R2, !PT ;  /* 0x0000000248027209 */ /* 0x000fe20007810000 */
[----:B------:R1:W-:Y:S03]  /*f280*/  MUFU.EX2 R213, R4 ;  /* 0x0000000400d57308 */ /* 0x0003e60000000800 */
[----:B------:R-:W-:Y:S02]  /*f290*/  FMNMX.FTZ R2, R74, R2, !PT ;  /* 0x000000024a027209 */ /* 0x000fe40007810000 */
[----:B------:R-:W-:Y:S02]  /*f2a0*/  FMNMX.FTZ R0, R84, R0, !PT ;  /* 0x0000000054007209 */ /* 0x000fe40007810000 */
[----:B------:R-:W-:Y:S02]  /*f2b0*/  FMNMX.FTZ R2, R75, R2, !PT ;  /* 0x000000024b027209 */ /* 0x000fe40007810000 */
        /* <DEDUP_REMOVED lines=22> */
[----:B------:R-:W-:Y:S01]  /*f420*/  FFMA.FTZ R3, R40, c[0x0][0x23c], -R8 ;  /* 0x00008f0028037a23 */ /* 0x000fe20000010808 */
[----:B------:R-:W-:Y:S02]  /*f430*/  FMNMX.FTZ R0, R248, R0, !PT ;  /* 0x00000000f8007209 */ /* 0x000fe40007810000 */
[----:B------:R-:W-:Y:S01]  /*f440*/  FMNMX.FTZ R2, R228, R2, !PT ;  /* 0x00000002e4027209 */ /* 0x000fe20007810000 */
[----:B------:R-:W-:Y:S02]  /*f450*/  FADD.FTZ R6, R150, -R6 ;  /* 0x8000000696067221 */ /* 0x000fe40000010000 */
[----:B------:R1:W-:Y:S02]  /*f460*/  MUFU.EX2 R150, R3 ;  /* 0x0000000300967308 */ /* 0x0003e40000000800 */
[----:B-1----:R-:W-:-:S02]  /*f470*/  FMNMX.FTZ R3, R229, R0, !PT ;  /* 0x00000000e5037209 */ /* 0x002fc40007810000 */
[----:B------:R-:W1:Y:S01]  /*f480*/  SHFL.BFLY PT, R0, R2, 0x2, 0x1f ;  /* 0x0c401f0002007f89 */ /* 0x000e6200000e0000 */
[----:B------:R-:W-:-:S04]  /*f490*/  FMUL.FTZ R6, R6, c[0x0][0x23c] ;  /* 0x00008f0006067a20 */ /* 0x000fc80000410000 */
[----:B------:R-:W2:Y:S01]  /*f4a0*/  MUFU.EX2 R101, R6 ;  /* 0x0000000600657308 */ /* 0x000ea20000000800 */
[----:B-1----:R-:W-:Y:S02]  /*f4b0*/  FMNMX.FTZ R2, R2, R0, !PT ;  /* 0x0000000002027209 */ /* 0x002fe40007810000 */
[----:B------:R-:W-:-:S04]  /*f4c0*/  FMNMX.FTZ R0, R231, R3, !PT ;  /* 0x00000003e7007209 */ /* 0x000fc80007810000 */
[----:B----4-:R-:W-:-:S05]  /*f4d0*/  FMNMX.FTZ R0, R246, R0, !PT ;  /* 0x00000000f6007209 */ /* 0x010fca0007810000 */
[----:B------:R-:W1:Y:S04]  /*f4e0*/  SHFL.BFLY PT, R10, R0, 0x2, 0x1f ;  /* 0x0c401f00000a7f89 */ /* 0x000e6800000e0000 */
[----:B------:R-:W3:Y:S01]  /*f4f0*/  SHFL.BFLY PT, R3, R2, 0x1, 0x1f ;  /* 0x0c201f0002037f89 */ /* 0x000ee200000e0000 */
[----:B--2---:R-:W-:Y:S01]  /*f500*/  FMUL.FTZ R156, R156, R101 ;  /* 0x000000659c9c7220 */ /* 0x004fe20000410000 */
[----:B------:R-:W-:Y:S01]  /*f510*/  F2FP.BF16.PACK_AB R4, R85, R239 ;  /* 0x000000ef5504723e */ /* 0x000fe200000010ff */
[----:B------:R-:W-:Y:S01]  /*f520*/  FMUL.FTZ R157, R157, R101 ;  /* 0x000000659d9d7220 */ /* 0x000fe20000410000 */
[----:B------:R-:W-:Y:S01]  /*f530*/  F2FP.BF16.PACK_AB R5, R83, R213 ;  /* 0x000000d55305723e */ /* 0x000fe200000010ff */
[----:B------:R-:W-:Y:S01]  /*f540*/  FMUL.FTZ R158, R158, R100 ;  /* 0x000000649e9e7220 */ /* 0x000fe20000410000 */
[----:B------:R-:W-:Y:S01]  /*f550*/  F2FP.BF16.PACK_AB R6, R89, R86 ;  /* 0x000000565906723e */ /* 0x000fe200000010ff */
[----:B------:R-:W-:Y:S01]  /*f560*/  FMUL.FTZ R159, R159, R100 ;  /* 0x000000649f9f7220 */ /* 0x000fe20000410000 */
[----:B------:R-:W-:Y:S01]  /*f570*/  F2FP.BF16.PACK_AB R7, R150, R82 ;  /* 0x000000529607723e */ /* 0x000fe200000010ff */
        /* <DEDUP_REMOVED lines=10> */
[-C--:B------:R-:W-:Y:S02]  /*f620*/  FMUL.FTZ R182, R182, R100.reuse ;  /* 0x00000064b6b67220 */ /* 0x080fe40000410000 */
[----:B------:R-:W-:Y:S02]  /*f630*/  FMUL.FTZ R183, R183, R100 ;  /* 0x00000064b7b77220 */ /* 0x000fe40000410000 */
        /* <DEDUP_REMOVED lines=13> */
[----:B------:R-:W-:Y:S02]  /*f710*/  FMUL.FTZ R141, R141, R101 ;  /* 0x000000658d8d7220 */ /* 0x000fe40000410000 */
[-C--:B------:R-:W-:Y:S02]  /*f720*/  FMUL.FTZ R142, R142, R100.reuse ;  /* 0x000000648e8e7220 */ /* 0x080fe40000410000 */
[----:B------:R-:W-:Y:S01]  /*f730*/  FMUL.FTZ R143, R143, R100 ;  /* 0x000000648f8f7220 */ /* 0x000fe20000410000 */
[----:B-1----:R-:W-:Y:S01]  /*f740*/  FMNMX.FTZ R0, R0, R10, !PT ;  /* 0x0000000a00007209 */ /* 0x002fe20007810000 */
[C---:B------:R-:W-:Y:S08]  /*f750*/  HMMA.16816.F32.BF16 R32, R4.reuse, R24, R156 ;  /* 0x000000180420723c */ /* 0x040ff0000004189c */
[C---:B------:R-:W-:Y:S08]  /*f760*/  HMMA.16816.F32.BF16 R28, R4.reuse, R26, R164 ;  /* 0x0000001a041c723c */ /* 0x040ff000000418a4 */
[C---:B------:R-:W-:Y:S08]  /*f770*/  HMMA.16816.F32.BF16 R52, R4.reuse, R16, R176 ;  /* 0x000000100434723c */ /* 0x040ff000000418b0 */
[C---:B------:R-:W-:Y:S01]  /*f780*/  HMMA.16816.F32.BF16 R48, R4.reuse, R18, R180 ;  /* 0x000000120430723c */ /* 0x040fe200000418b4 */
[----:B---3--:R-:W-:Y:S01]  /*f790*/  FMNMX.FTZ R117, R2, R3, !PT ;  /* 0x0000000302757209 */ /* 0x008fe20007810000 */
[----:B------:R-:W2:Y:S06]  /*f7a0*/  LDL.LU R180, [R1+0x2c] ;  /* 0x00002c0001b47983 */ /* 0x000eac0000300800 */
[C---:B------:R-:W-:Y:S08]  /*f7b0*/  HMMA.16816.F32.BF16 R44, R4.reuse, R12, R192 ;  /* 0x0000000c042c723c */ /* 0x040ff000000418c0 */
[C---:B------:R-:W-:Y:S08]  /*f7c0*/  HMMA.16816.F32.BF16 R40, R4.reuse, R14, R132 ;  /* 0x0000000e0428723c */ /* 0x040ff00000041884 */
[C---:B------:R-:W-:Y:S08]  /*f7d0*/  HMMA.16816.F32.BF16 R36, R4.reuse, R20, R200 ;  /* 0x000000140424723c */ /* 0x040ff000000418c8 */
[----:B------:R-:W-:Y:S01]  /*f7e0*/  HMMA.16816.F32.BF16 R64, R4, R22, R140 ;  /* 0x000000160440723c */ /* 0x000fe2000004188c */
[----:B------:R-:W1:Y:S01]  /*f7f0*/  SHFL.BFLY PT, R4, R0, 0x1, 0x1f ;  /* 0x0c201f0000047f89 */ /* 0x000e6200000e0000 */
[C---:B------:R-:W-:Y:S01]  /*f800*/  FMUL.FTZ R2, R117.reuse, c[0x0][0x23c] ;  /* 0x00008f0075027a20 */ /* 0x040fe20000410000 */
[----:B------:R-:W-:-:S02]  /*f810*/  FSETP.NEU.FTZ.AND P2, PT, R117, -INF , PT ;  /* 0xff8000007500780b */ /* 0x000fc40003f5d000 */
[----:B------:R-:W3:Y:S02]  /*f820*/  LDL.LU R176, [R1+0x30] ;  /* 0x0000300001b07983 */ /* 0x000ee40000300800 */
[----:B------:R-:W-:-:S05]  /*f830*/  FSEL R2, R2, RZ, P2 ;  /* 0x000000ff02027208 */ /* 0x000fca0001000000 */
[----:B------:R-:W-:-:S04]  /*f840*/  FFMA.FTZ R3, R120, c[0x0][0x23c], -R2 ;  /* 0x00008f0078037a23 */ /* 0x000fc80000010802 */
[----:B------:R4:W-:Y:S01]  /*f850*/  MUFU.EX2 R70, R3 ;  /* 0x0000000300467308 */ /* 0x0009e20000000800 */
[----:B-1----:R-:W-:Y:S01]  /*f860*/  FMNMX.FTZ R116, R0, R4, !PT ;  /* 0x0000000400747209 */ /* 0x002fe20007810000 */
[----:B------:R-:W-:-:S06]  /*f870*/  FFMA.FTZ R0, R121, c[0x0][0x23c], -R2 ;  /* 0x00008f0079007a23 */ /* 0x000fcc0000010802 */
[----:B------:R1:W-:Y:S01]  /*f880*/  MUFU.EX2 R159, R0 ;  /* 0x00000000009f7308 */ /* 0x0003e20000000800 */
[----:B------:R-:W-:Y:S01]  /*f890*/  FSETP.NEU.FTZ.AND P1, PT, R116, -INF , PT ;  /* 0xff8000007400780b */ /* 0x000fe20003f3d000 */
[----:B----4-:R-:W-:-:S06]  /*f8a0*/  FFMA.FTZ R3, R223, c[0x0][0x23c], -R2 ;  /* 0x00008f00df037a23 */ /* 0x010fcc0000010802 */
[----:B------:R4:W-:Y:S01]  /*f8b0*/  MUFU.EX2 R166, R3 ;  /* 0x0000000300a67308 */ /* 0x0009e20000000800 */
[----:B-1----:R-:W-:-:S05]  /*f8c0*/  FMUL.FTZ R0, R116, c[0x0][0x23c] ;  /* 0x00008f0074007a20 */ /* 0x002fca0000410000 */
[----:B------:R-:W-:Y:S01]  /*f8d0*/  FSEL R0, R0, RZ, P1 ;  /* 0x000000ff00007208 */ /* 0x000fe20000800000 */
[----:B----4-:R-:W-:-:S04]  /*f8e0*/  FFMA.FTZ R3, R220, c[0x0][0x23c], -R2 ;  /* 0x00008f00dc037a23 */ /* 0x010fc80000010802 */
[----:B------:R1:W-:Y:S01]  /*f8f0*/  MUFU.EX2 R192, R3 ;  /* 0x0000000300c07308 */ /* 0x0003e20000000800 */
[----:B------:R-:W-:-:S05]  /*f900*/  FSEL R4, R117, RZ, P2 ;  /* 0x000000ff75047208 */ /* 0x000fca0001000000 */
[----:B------:R-:W-:Y:S02]  /*f910*/  FADD.FTZ R5, R152, -R4 ;  /* 0x8000000498057221 */ /* 0x000fe40000010000 */
[----:B-1----:R-:W-:-:S04]  /*f920*/  FFMA.FTZ R3, R56, c[0x0][0x23c], -R0 ;  /* 0x00008f0038037a23 */ /* 0x002fc80000010800 */
[----:B------:R1:W-:Y:S01]  /*f930*/  MUFU.EX2 R69, R3 ;  /* 0x0000000300457308 */ /* 0x0003e20000000800 */
[----:B------:R-:W-:Y:S01]  /*f940*/  FSEL R4, R116, RZ, P1 ;  /* 0x000000ff74047208 */ /* 0x000fe20000800000 */
[----:B-1----:R-:W-:-:S06]  /*f950*/  FFMA.FTZ R3, R57, c[0x0][0x23c], -R0 ;  /* 0x00008f0039037a23 */ /* 0x002fcc0000010800 */
[----:B------:R1:W-:Y:S02]  /*f960*/  MUFU.EX2 R156, R3 ;  /* 0x00000003009c7308 */ /* 0x0003e40000000800 */
[----:B-1----:R-:W-:-:S06]  /*f970*/  FFMA.FTZ R3, R222, c[0x0][0x23c], -R0 ;  /* 0x00008f00de037a23 */ /* 0x002fcc0000010800 */
[----:B------:R1:W-:Y:S02]  /*f980*/  MUFU.EX2 R157, R3 ;  /* 0x00000003009d7308 */ /* 0x0003e40000000800 */
[----:B-1----:R-:W-:-:S04]  /*f990*/  FADD.FTZ R3, R151, -R4 ;  /* 0x8000000497037221 */ /* 0x002fc80000010000 */
[----:B------:R-:W-:-:S04]  /*f9a0*/  FMUL.FTZ R3, R3, c[0x0][0x23c] ;  /* 0x00008f0003037a20 */ /* 0x000fc80000410000 */
[----:B------:R1:W4:Y:S02]  /*f9b0*/  MUFU.EX2 R10, R3 ;  /* 0x00000003000a7308 */ /* 0x0003240000000800 */
[----:B-1----:R-:W-:-:S06]  /*f9c0*/  FFMA.FTZ R3, R219, c[0x0][0x23c], -R0 ;  /* 0x00008f00db037a23 */ /* 0x002fcc0000010800 */
[----:B------:R1:W1:Y:S02]  /*f9d0*/  MUFU.EX2 R178, R3 ;  /* 0x0000000300b27308 */ /* 0x0002640000000800 */
        /* <DEDUP_REMOVED lines=66> */
[----:B-1----:R-:W-:Y:S02]  /*fe00*/  FFMA.FTZ R3, R113, c[0x0][0x23c], -R9 ;  /* 0x00008f0071037a23 */ /* 0x002fe40000010809 */
[----:B------:R-:W2:Y:S01]  /*fe10*/  LDL.LU R113, [R1+0x34] ;  /* 0x0000340001717983 */ /* 0x000ea20000300800 */
[----:B------:R-:W-:-:S04]  /*fe20*/  FMUL.FTZ R5, R5, c[0x0][0x23c] ;  /* 0x00008f0005057a20 */ /* 0x000fc80000410000 */
[----:B------:R1:W1:Y:S01]  /*fe30*/  MUFU.EX2 R11, R5 ;  /* 0x00000005000b7308 */ /* 0x0002620000000800 */
[----:B----4-:R-:W-:Y:S01]  /*fe40*/  FMUL.FTZ R162, R162, R10 ;  /* 0x0000000aa2a27220 */ /* 0x010fe20000410000 */
[----:B------:R-:W-:Y:S01]  /*fe50*/  F2FP.BF16.PACK_AB R4, R159, R70 ;  /* 0x000000469f04723e */ /* 0x000fe200000010ff */
[----:B------:R-:W-:Y:S01]  /*fe60*/  FMUL.FTZ R163, R163, R10 ;  /* 0x0000000aa3a37220 */ /* 0x000fe20000410000 */
[----:B------:R-:W-:Y:S01]  /*fe70*/  F2FP.BF16.PACK_AB R6, R192, R166 ;  /* 0x000000a6c006723e */ /* 0x000fe200000010ff */
[-C--:B------:R-:W-:Y:S01]  /*fe80*/  FMUL.FTZ R170, R170, R10.reuse ;  /* 0x0000000aaaaa7220 */ /* 0x080fe20000410000 */
[----:B------:R-:W-:Y:S01]  /*fe90*/  F2FP.BF16.PACK_AB R7, R178, R157 ;  /* 0x0000009db207723e */ /* 0x000fe200000010ff */
[-C--:B------:R-:W-:Y:S02]  /*fea0*/  FMUL.FTZ R171, R171, R10.reuse ;  /* 0x0000000aabab7220 */ /* 0x080fe40000410000 */
[-C--:B------:R-:W-:Y:S02]  /*feb0*/  FMUL.FTZ R174, R174, R10.reuse ;  /* 0x0000000aaeae7220 */ /* 0x080fe40000410000 */
[----:B------:R-:W-:-:S02]  /*fec0*/  FMUL.FTZ R175, R175, R10 ;  /* 0x0000000aafaf7220 */ /* 0x000fc40000410000 */
[-C--:B------:R-:W-:Y:S02]  /*fed0*/  FMUL.FTZ R186, R186, R10.reuse ;  /* 0x0000000ababa7220 */ /* 0x080fe40000410000 */
[----:B------:R-:W-:Y:S01]  /*fee0*/  FMUL.FTZ R187, R187, R10 ;  /* 0x0000000abbbb7220 */ /* 0x000fe20000410000 */
[----:B-1----:R-:W-:Y:S01]  /*fef0*/  F2FP.BF16.PACK_AB R5, R156, R69 ;  /* 0x000000459c05723e */ /* 0x002fe200000010ff */
        /* <DEDUP_REMOVED lines=24> */
[C---:B------:R-:W-:Y:S08]  /*10080*/  HMMA.16816.F32.BF16 R160, R4.reuse, R24, R160 ;  /* 0x0000001804a0723c */ /* 0x040ff000000418a0 */
[C---:B------:R-:W-:Y:S01]  /*10090*/  HMMA.16816.F32.BF16 R168, R4.reuse, R26, R168 ;  /* 0x0000001a04a8723c */ /* 0x040fe200000418a8 */
[----:B------:R-:W1:Y:S07]  /*100a0*/  LDSM.16.MT88.4 R24, [R233+0x8800] ;  /* 0x00880000e918783b */ /* 0x000e6e0000004200 */
[C---:B------:R-:W-:Y:S08]  /*100b0*/  HMMA.16816.F32.BF16 R172, R4.reuse, R16, R172 ;  /* 0x0000001004ac723c */ /* 0x040ff000000418ac */
[C---:B------:R-:W-:Y:S01]  /*100c0*/  HMMA.16816.F32.BF16 R184, R4.reuse, R18, R184 ;  /* 0x0000001204b8723c */ /* 0x040fe200000418b8 */
[----:B------:R-:W4:Y:S07]  /*100d0*/  LDSM.16.MT88.4 R16, [R234+0x8800] ;  /* 0x00880000ea10783b */ /* 0x000f2e0000004200 */
[C---:B------:R-:W-:Y:S08]  /*100e0*/  HMMA.16816.F32.BF16 R188, R4.reuse, R12, R188 ;  /* 0x0000000c04bc723c */ /* 0x040ff000000418bc */
[C---:B------:R-:W-:Y:S01]  /*100f0*/  HMMA.16816.F32.BF16 R136, R4.reuse, R14, R136 ;  /* 0x0000000e0488723c */ /* 0x040fe20000041888 */
[----:B------:R-:W-:Y:S07]  /*10100*/  LDSM.16.MT88.4 R12, [R235+0x8800] ;  /* 0x00880000eb0c783b */ /* 0x000fee0000004200 */
[C---:B------:R-:W-:Y:S08]  /*10110*/  HMMA.16816.F32.BF16 R196, R4.reuse, R20, R196 ;  /* 0x0000001404c4723c */ /* 0x040ff000000418c4 */
[----:B------:R-:W-:Y:S01]  /*10120*/  HMMA.16816.F32.BF16 R144, R4, R22, R144 ;  /* 0x000000160490723c */ /* 0x000fe20000041890 */
[----:B------:R-:W3:Y:S01]  /*10130*/  LDSM.16.MT88.4 R20, [R236+0x8800] ;  /* 0x00880000ec14783b */ /* 0x000ee20000004200 */
[----:B------:R-:W-:-:S05]  /*10140*/  MOV R218, R58 ;  /* 0x0000003a00da7202 */ /* 0x000fca0000000f00 */
[----:B------:R-:W-:Y:S02]  /*10150*/  F2FP.BF16.PACK_AB R4, R193, R165 ;  /* 0x000000a5c104723e */ /* 0x000fe400000010ff */
[----:B------:R-:W-:Y:S02]  /*10160*/  F2FP.BF16.PACK_AB R5, R182, R158 ;  /* 0x0000009eb605723e */ /* 0x000fe400000010ff */
[----:B------:R-:W-:Y:S02]  /*10170*/  F2FP.BF16.PACK_AB R6, R203, R194 ;  /* 0x000000c2cb06723e */ /* 0x000fe400000010ff */
[----:B------:R-:W-:-:S07]  /*10180*/  F2FP.BF16.PACK_AB R7, R202, R183 ;  /* 0x000000b7ca07723e */ /* 0x000fce00000010ff */
[C---:B-1----:R-:W-:Y:S08]  /*10190*/  HMMA.16816.F32.BF16 R32, R4.reuse, R24, R32 ;  /* 0x000000180420723c */ /* 0x042ff00000041820 */
[C---:B------:R-:W-:Y:S08]  /*101a0*/  HMMA.16816.F32.BF16 R28, R4.reuse, R26, R28 ;  /* 0x0000001a041c723c */ /* 0x040ff0000004181c */
[C---:B----4-:R-:W-:Y:S08]  /*101b0*/  HMMA.16816.F32.BF16 R44, R4.reuse, R16, R44 ;  /* 0x00000010042c723c */ /* 0x050ff0000004182c */
[C---:B---3--:R-:W-:Y:S08]  /*101c0*/  HMMA.16816.F32.BF16 R52, R4.reuse, R20, R52 ;  /* 0x000000140434723c */ /* 0x048ff00000041834 */
[C---:B------:R-:W-:Y:S08]  /*101d0*/  HMMA.16816.F32.BF16 R48, R4.reuse, R22, R48 ;  /* 0x000000160430723c */ /* 0x040ff00000041830 */
[C---:B------:R-:W-:Y:S08]  /*101e0*/  HMMA.16816.F32.BF16 R40, R4.reuse, R18, R40 ;  /* 0x000000120428723c */ /* 0x040ff00000041828 */
[C---:B------:R-:W-:Y:S08]  /*101f0*/  HMMA.16816.F32.BF16 R36, R4.reuse, R12, R36 ;  /* 0x0000000c0424723c */ /* 0x040ff00000041824 */
[----:B------:R-:W-:Y:S07]  /*10200*/  HMMA.16816.F32.BF16 R64, R4, R14, R64 ;  /* 0x0000000e0440723c */ /* 0x000fee0000041840 */
[----:B------:R-:W-:-:S02]  /*10210*/  F2FP.BF16.PACK_AB R4, R195, R177 ;  /* 0x000000b1c304723e */ /* 0x000fc400000010ff */
[----:B------:R-:W-:Y:S02]  /*10220*/  F2FP.BF16.PACK_AB R5, R181, R167 ;  /* 0x000000a7b505723e */ /* 0x000fe400000010ff */
[----:B------:R-:W-:Y:S02]  /*10230*/  F2FP.BF16.PACK_AB R6, R218, R200 ;  /* 0x000000c8da06723e */ /* 0x000fe400000010ff */
[----:B------:R-:W-:-:S07]  /*10240*/  F2FP.BF16.PACK_AB R7, R201, R179 ;  /* 0x000000b3c907723e */ /* 0x000fce00000010ff */
[C---:B------:R-:W-:Y:S08]  /*10250*/  HMMA.16816.F32.BF16 R172, R4.reuse, R20, R172 ;  /* 0x0000001404ac723c */ /* 0x040ff000000418ac */
[C---:B------:R-:W-:Y:S01]  /*10260*/  HMMA.16816.F32.BF16 R184, R4.reuse, R22, R184 ;  /* 0x0000001604b8723c */ /* 0x040fe200000418b8 */
[----:B------:R-:W1:Y:S07]  /*10270*/  LDSM.16.MT88.4 R20, [R233+0x9000] ;  /* 0x00900000e914783b */ /* 0x000e6e0000004200 */
[C---:B------:R-:W-:Y:S08]  /*10280*/  HMMA.16816.F32.BF16 R160, R4.reuse, R24, R160 ;  /* 0x0000001804a0723c */ /* 0x040ff000000418a0 */
[C---:B------:R-:W-:Y:S01]  /*10290*/  HMMA.16816.F32.BF16 R168, R4.reuse, R26, R168 ;  /* 0x0000001a04a8723c */ /* 0x040fe200000418a8 */
[----:B------:R-:W-:Y:S07]  /*102a0*/  LDSM.16.MT88.4 R24, [R235+0x9000] ;  /* 0x00900000eb18783b */ /* 0x000fee0000004200 */
[C---:B------:R-:W-:Y:S08]  /*102b0*/  HMMA.16816.F32.BF16 R188, R4.reuse, R16, R188 ;  /* 0x0000001004bc723c */ /* 0x040ff000000418bc */
[C---:B------:R-:W-:Y:S01]  /*102c0*/  HMMA.16816.F32.BF16 R136, R4.reuse, R18, R136 ;  /* 0x000000120488723c */ /* 0x040fe20000041888 */
[----:B------:R-:W3:Y:S07]  /*102d0*/  LDSM.16.MT88.4 R16, [R236+0x9000] ;  /* 0x00900000ec10783b */ /* 0x000eee0000004200 */
[C---:B------:R-:W-:Y:S08]  /*102e0*/  HMMA.16816.F32.BF16 R196, R4.reuse, R12, R196 ;  /* 0x0000000c04c4723c */ /* 0x040ff000000418c4 */
[----:B------:R-:W-:Y:S01]  /*102f0*/  HMMA.16816.F32.BF16 R144, R4, R14, R144 ;  /* 0x0000000e0490723c */ /* 0x000fe20000041890 */
[----:B------:R-:W4:Y:S01]  /*10300*/  LDSM.16.MT88.4 R12, [R234+0x9000] ;  /* 0x00900000ea0c783b */ /* 0x000f220000004200 */
[----:B------:R-:W-:-:S05]  /*10310*/  IMAD.MOV.U32 R204, RZ, RZ, R57 ;  /* 0x000000ffffcc7224 */ /* 0x000fca00078e0039 */
[----:B------:R-:W-:Y:S02]  /*10320*/  F2FP.BF16.PACK_AB R4, R205, R222 ;  /* 0x000000decd04723e */ /* 0x000fe400000010ff */
[----:B------:R-:W-:Y:S02]  /*10330*/  F2FP.BF16.PACK_AB R5, R209, R210 ;  /* 0x000000d2d105723e */ /* 0x000fe400000010ff */
[----:B------:R-:W-:Y:S02]  /*10340*/  F2FP.BF16.PACK_AB R6, R216, R152 ;  /* 0x00000098d806723e */ /* 0x000fe400000010ff */
[----:B------:R-:W-:Y:S02]  /*10350*/  F2FP.BF16.PACK_AB R7, R212, R122 ;  /* 0x0000007ad407723e */ /* 0x000fe400000010ff */
[----:B------:R-:W-:Y:S02]  /*10360*/  MOV R153, R56 ;  /* 0x0000003800997202 */ /* 0x000fe40000000f00 */
[----:B------:R-:W-:Y:S01]  /*10370*/  MOV R164, R61 ;  /* 0x0000003d00a47202 */ /* 0x000fe20000000f00 */
[----:B------:R2:W-:Y:S02]  /*10380*/  MUFU.EX2 R206, R3 ;  /* 0x0000000300ce7308 */ /* 0x0005e40000000800 */
[C---:B-1----:R-:W-:Y:S08]  /*10390*/  HMMA.16816.F32.BF16 R60, R4.reuse, R20, R32 ;  /* 0x00000014043c723c */ /* 0x042ff00000041820 */
[----:B------:R-:W-:Y:S01]  /*103a0*/  HMMA.16816.F32.BF16 R56, R4, R22, R28 ;  /* 0x000000160438723c */ /* 0x000fe2000004181c */
[----:B------:R-:W-:-:S02]  /*103b0*/  FFMA.FTZ R126, R176, R10, R69 ;  /* 0x0000000ab07e7223 */ /* 0x000fc40000010045 */
[----:B--2---:R-:W-:Y:S01]  /*103c0*/  FFMA.FTZ R3, R112, c[0x0][0x23c], -R9 ;  /* 0x00008f0070037a23 */ /* 0x004fe20000010809 */
[----:B------:R-:W-:-:S04]  /*103d0*/  MOV R211, R93 ;  /* 0x0000005d00d37202 */ /* 0x000fc80000000f00 */
[C---:B---3--:R-:W-:Y:S01]  /*103e0*/  HMMA.16816.F32.BF16 R52, R4.reuse, R16, R52 ;  /* 0x000000100434723c */ /* 0x048fe20000041834 */
[----:B------:R-:W-:Y:S01]  /*103f0*/  MOV R121, R92 ;  /* 0x0000005c00797202 */ /* 0x000fe20000000f00 */
[----:B------:R1:W-:Y:S06]  /*10400*/  MUFU.EX2 R148, R3 ;  /* 0x0000000300947308 */ /* 0x0003ec0000000800 */
[C---:B------:R-:W-:Y:S01]  /*10410*/  HMMA.16816.F32.BF16 R48, R4.reuse, R18, R48 ;  /* 0x000000120430723c */ /* 0x040fe20000041830 */
[----:B------:R-:W-:Y:S01]  /*10420*/  MOV R223, R86 ;  /* 0x0000005600df7202 */ /* 0x000fe20000000f00 */
[----:B------:R-:W-:Y:S01]  /*10430*/  IMAD.MOV.U32 R245, RZ, RZ, R84 ;  /* 0x000000fffff57224 */ /* 0x000fe200078e0054 */
[----:B------:R-:W-:Y:S01]  /*10440*/  MOV R220, R85 ;  /* 0x0000005500dc7202 */ /* 0x000fe20000000f00 */
[----:B------:R-:W-:Y:S04]  /*10450*/  LDSM.16.MT88.4 R28, [R235+0x9800] ;  /* 0x00980000eb1c783b */ /* 0x000fe80000004200 */
[C---:B----4-:R-:W-:Y:S08]  /*10460*/  HMMA.16816.F32.BF16 R44, R4.reuse, R12, R44 ;  /* 0x0000000c042c723c */ /* 0x050ff0000004182c */
[----:B------:R-:W-:Y:S01]  /*10470*/  HMMA.16816.F32.BF16 R40, R4, R14, R40 ;  /* 0x0000000e0428723c */ /* 0x000fe20000041828 */
[----:B-1----:R-:W-:-:S07]  /*10480*/  FFMA.FTZ R3, R105, c[0x0][0x23c], -R9 ;  /* 0x00008f0069037a23 */ /* 0x002fce0000010809 */
[C---:B------:R-:W-:Y:S08]  /*10490*/  HMMA.16816.F32.BF16 R36, R4.reuse, R24, R36 ;  /* 0x000000180424723c */ /* 0x040ff00000041824 */
[----:B------:R-:W-:Y:S07]  /*104a0*/  HMMA.16816.F32.BF16 R32, R4, R26, R64 ;  /* 0x0000001a0420723c */ /* 0x000fee0000041840 */
[----:B------:R-:W-:-:S02]  /*104b0*/  F2FP.BF16.PACK_AB R4, R204, R132 ;  /* 0x00000084cc04723e */ /* 0x000fc400000010ff */
[----:B------:R-:W-:Y:S02]  /*104c0*/  F2FP.BF16.PACK_AB R5, R207, R131 ;  /* 0x00000083cf05723e */ /* 0x000fe400000010ff */
[----:B------:R-:W-:Y:S02]  /*104d0*/  F2FP.BF16.PACK_AB R6, R221, R153 ;  /* 0x00000099dd06723e */ /* 0x000fe400000010ff */
[----:B------:R-:W-:Y:S01]  /*104e0*/  F2FP.BF16.PACK_AB R7, R217, R154 ;  /* 0x0000009ad907723e */ /* 0x000fe200000010ff */
[----:B------:R1:W-:Y:S06]  /*104f0*/  MUFU.EX2 R129, R3 ;  /* 0x0000000300817308 */ /* 0x0003ec0000000800 */
[C---:B------:R-:W-:Y:S08]  /*10500*/  HMMA.16816.F32.BF16 R160, R4.reuse, R20, R160 ;  /* 0x0000001404a0723c */ /* 0x040ff000000418a0 */
[----:B------:R-:W-:Y:S01]  /*10510*/  HMMA.16816.F32.BF16 R168, R4, R22, R168 ;  /* 0x0000001604a8723c */ /* 0x000fe200000418a8 */
[----:B------:R-:W2:Y:S01]  /*10520*/  LDSM.16.MT88.4 R20, [R233+0x9800] ;  /* 0x00980000e914783b */ /* 0x000ea20000004200 */
[----:B-1----:R-:W-:-:S04]  /*10530*/  FFMA.FTZ R3, R114, c[0x0][0x23c], -R8 ;  /* 0x00008f0072037a23 */ /* 0x002fc80000010808 */
[----:B------:R1:W-:Y:S01]  /*10540*/  MUFU.EX2 R110, R3 ;  /* 0x00000003006e7308 */ /* 0x0003e20000000800 */
[----:B------:R-:W-:Y:S01]  /*10550*/  MOV R119, R87 ;  /* 0x0000005700777202 */ /* 0x000fe20000000f00 */
[----:B------:R-:W-:Y:S01]  /*10560*/  HMMA.16816.F32.BF16 R172, R4, R16, R172 ;  /* 0x0000001004ac723c */ /* 0x000fe200000418ac */
[----:B------:R-:W-:Y:S02]  /*10570*/  MOV R118, R94 ;  /* 0x0000005e00767202 */ /* 0x000fe40000000f00 */
[----:B------:R-:W-:-:S05]  /*10580*/  MOV R10, R95 ;  /* 0x0000005f000a7202 */ /* 0x000fca0000000f00 */
[----:B------:R-:W-:Y:S01]  /*10590*/  HMMA.16816.F32.BF16 R184, R4, R18, R184 ;  /* 0x0000001204b8723c */ /* 0x000fe200000418b8 */
[----:B------:R-:W-:Y:S01]  /*105a0*/  MOV R219, R99 ;  /* 0x0000006300db7202 */ /* 0x000fe20000000f00 */
[----:B------:R-:W3:Y:S01]  /*105b0*/  LDSM.16.MT88.4 R16, [R236+0x9800] ;  /* 0x00980000ec10783b */ /* 0x000ee20000004200 */
[----:B-1----:R-:W-:-:S05]  /*105c0*/  FFMA.FTZ R3, R111, c[0x0][0x23c], -R8 ;  /* 0x00008f006f037a23 */ /* 0x002fca0000010808 */
[C---:B------:R-:W-:Y:S01]  /*105d0*/  HMMA.16816.F32.BF16 R92, R4.reuse, R12, R188 ;  /* 0x0000000c045c723c */ /* 0x040fe200000418bc */
[----:B------:R1:W4:Y:S07]  /*105e0*/  MUFU.EX2 R149, R3 ;  /* 0x0000000300957308 */ /* 0x00032e0000000800 */
[C---:B------:R-:W-:Y:S01]  /*105f0*/  HMMA.16816.F32.BF16 R136, R4.reuse, R14, R136 ;  /* 0x0000000e0488723c */ /* 0x040fe20000041888 */
[----:B------:R-:W-:Y:S01]  /*10600*/  MOV R143, R96 ;  /* 0x00000060008f7202 */ /* 0x000fe20000000f00 */
[----:B------:R-:W2:Y:S06]  /*10610*/  LDSM.16.MT88.4 R12, [R234+0x9800] ;  /* 0x00980000ea0c783b */ /* 0x000eac0000004200 */
[----:B------:R-:W-:Y:S01]  /*10620*/  HMMA.16816.F32.BF16 R196, R4, R24, R196 ;  /* 0x0000001804c4723c */ /* 0x000fe200000418c4 */
[----:B-1----:R-:W-:-:S07]  /*10630*/  FFMA.FTZ R3, R108, c[0x0][0x23c], -R8 ;  /* 0x00008f006c037a23 */ /* 0x002fce0000010808 */
[----:B------:R-:W-:Y:S01]  /*10640*/  HMMA.16816.F32.BF16 R84, R4, R26, R144 ;  /* 0x0000001a0454723c */ /* 0x000fe20000041890 */
[----:B------:R-:W-:Y:S06]  /*10650*/  MUFU.EX2 R130, R3 ;  /* 0x0000000300827308 */ /* 0x000fec0000000800 */
[----:B------:R-:W-:-:S04]  /*10660*/  FFMA.FTZ R4, R102, c[0x0][0x23c], -R8 ;  /* 0x00008f0066047a23 */ /* 0x000fc80000010808 */
[----:B------:R1:W1:Y:S01]  /*10670*/  MUFU.EX2 R124, R4 ;  /* 0x00000004007c7308 */ /* 0x0002620000000800 */
[----:B----4-:R-:W-:Y:S02]  /*10680*/  F2FP.BF16.PACK_AB R5, R149, R110 ;  /* 0x0000006e9505723e */ /* 0x010fe400000010ff */
[----:B------:R-:W-:Y:S02]  /*10690*/  F2FP.BF16.PACK_AB R6, R129, R148 ;  /* 0x000000948106723e */ /* 0x000fe400000010ff */
[----:B------:R-:W-:Y:S02]  /*106a0*/  MOV R115, R97 ;  /* 0x0000006100737202 */ /* 0x000fe40000000f00 */
[----:B------:R-:W-:Y:S02]  /*106b0*/  MOV R141, R98 ;  /* 0x00000062008d7202 */ /* 0x000fe40000000f00 */
[----:B-1----:R-:W-:Y:S02]  /*106c0*/  F2FP.BF16.PACK_AB R4, R206, R109 ;  /* 0x0000006dce04723e */ /* 0x002fe400000010ff */
[----:B------:R-:W-:-:S07]  /*106d0*/  F2FP.BF16.PACK_AB R7, R124, R130 ;  /* 0x000000827c07723e */ /* 0x000fce00000010ff */
[C---:B--2---:R-:W-:Y:S07]  /*106e0*/  HMMA.16816.F32.BF16 R96, R4.reuse, R20, R60 ;  /* 0x000000140460723c */ /* 0x044fee000004183c */
[----:B------:R-:W-:Y:S02]  /*106f0*/  FFMA.FTZ R61, R113, R101, R239 ;  /* 0x00000065713d7223 */ /* 0x000fe400000100ef */
[----:B------:R-:W2:Y:S04]  /*10700*/  LDL.LU R239, [R1+0x12c] ;  /* 0x00012c0001ef7983 */ /* 0x000ea80000300800 */
[----:B------:R-:W4:Y:S01]  /*10710*/  LDL.LU R113, [R1+0x38] ;  /* 0x0000380001717983 */ /* 0x000f220000300800 */
[----:B------:R-:W-:Y:S01]  /*10720*/  MOV R135, R164 ;  /* 0x000000a400877202 */ /* 0x000fe20000000f00 */
[----:B------:R-:W-:Y:S01]  /*10730*/  FFMA.FTZ R127, R180, R11, R70 ;  /* 0x0000000bb47f7223 */ /* 0x000fe20000010046 */
[----:B------:R-:W-:Y:S01]  /*10740*/  MOV R189, R74 ;  /* 0x0000004a00bd7202 */ /* 0x000fe20000000f00 */
[----:B------:R-:W-:Y:S01]  /*10750*/  IMAD.MOV.U32 R190, RZ, RZ, R75 ;  /* 0x000000ffffbe7224 */ /* 0x000fe200078e004b */
[----:B------:R-:W-:Y:S01]  /*10760*/  MOV R188, R72 ;  /* 0x0000004800bc7202 */ /* 0x000fe20000000f00 */
[----:B------:R-:W-:Y:S01]  /*10770*/  IMAD.MOV.U32 R120, RZ, RZ, R91 ;  /* 0x000000ffff787224 */ /* 0x000fe200078e005b */
[----:B------:R-:W-:Y:S01]  /*10780*/  MOV R164, R73 ;  /* 0x0000004900a47202 */ /* 0x000fe20000000f00 */
[----:B------:R-:W-:Y:S01]  /*10790*/  IMAD.MOV.U32 R140, RZ, RZ, R88 ;  /* 0x000000ffff8c7224 */ /* 0x000fe200078e0058 */
[----:B------:R-:W-:Y:S01]  /*107a0*/  MOV R208, R90 ;  /* 0x0000005a00d07202 */ /* 0x000fe20000000f00 */
[----:B---3--:R-:W-:Y:S01]  /*107b0*/  HMMA.16816.F32.BF16 R72, R4, R16, R52 ;  /* 0x000000100448723c */ /* 0x008fe20000041834 */
[----:B------:R-:W-:-:S02]  /*107c0*/  MOV R133, R89 ;  /* 0x0000005900857202 */ /* 0x000fc40000000f00 */
[----:B------:R-:W-:Y:S02]  /*107d0*/  MOV R134, R83 ;  /* 0x0000005300867202 */ /* 0x000fe40000000f00 */
[----:B------:R-:W-:Y:S02]  /*107e0*/  MOV R151, R82 ;  /* 0x0000005200977202 */ /* 0x000fe40000000f00 */
[----:B------:R-:W-:Y:S01]  /*107f0*/  MOV R155, R80 ;  /* 0x00000050009b7202 */ /* 0x000fe20000000f00 */
[----:B------:R-:W-:Y:S01]  /*10800*/  HMMA.16816.F32.BF16 R64, R4, R12, R44 ;  /* 0x0000000c0440723c */ /* 0x000fe2000004182c */
[----:B------:R-:W-:Y:S02]  /*10810*/  MOV R123, R79 ;  /* 0x0000004f007b7202 */ /* 0x000fe40000000f00 */
[----:B------:R-:W-:Y:S02]  /*10820*/  MOV R11, R78 ;  /* 0x0000004e000b7202 */ /* 0x000fe40000000f00 */
[----:B------:R-:W-:-:S02]  /*10830*/  MOV R191, R76 ;  /* 0x0000004c00bf7202 */ /* 0x000fc40000000f00 */
[----:B------:R-:W-:Y:S01]  /*10840*/  MOV R176, R71 ;  /* 0x0000004700b07202 */ /* 0x000fe20000000f00 */
[C---:B------:R-:W-:Y:S01]  /*10850*/  HMMA.16816.F32.BF16 R52, R4.reuse, R14, R40 ;  /* 0x0000000e0434723c */ /* 0x040fe20000041828 */
[----:B------:R-:W-:Y:S02]  /*10860*/  MOV R180, R77 ;  /* 0x0000004d00b47202 */ /* 0x000fe40000000f00 */
[----:B------:R-:W-:Y:S01]  /*10870*/  MOV R142, R81 ;  /* 0x00000051008e7202 */ /* 0x000fe20000000f00 */
[--C-:B------:R-:W-:Y:S02]  /*10880*/  FFMA.FTZ R3, R214, c[0x0][0x23c], -R2.reuse ;  /* 0x00008f00d6037a23 */ /* 0x100fe40000010802 */
[----:B------:R-:W-:Y:S02]  /*10890*/  FFMA.FTZ R114, R190, c[0x0][0x23c], -R2 ;  /* 0x00008f00be727a23 */ /* 0x000fe40000010802 */
[----:B------:R-:W-:Y:S01]  /*108a0*/  HMMA.16816.F32.BF16 R80, R4, R22, R56 ;  /* 0x000000160450723c */ /* 0x000fe20000041838 */
[----:B------:R-:W-:-:S02]  /*108b0*/  MOV R190, R10 ;  /* 0x0000000a00be7202 */ /* 0x000fc40000000f00 */
[----:B------:R-:W-:-:S05]  /*108c0*/  MOV R10, R115 ;  /* 0x00000073000a7202 */ /* 0x000fca0000000f00 */
[----:B------:R-:W-:Y:S01]  /*108d0*/  HMMA.16816.F32.BF16 R68, R4, R18, R48 ;  /* 0x000000120444723c */ /* 0x000fe20000041830 */
[----:B------:R-:W-:Y:S01]  /*108e0*/  FFMA.FTZ R115, R123, c[0x0][0x23c], -R2 ;  /* 0x00008f007b737a23 */ /* 0x000fe20000010802 */
[----:B------:R-:W-:-:S06]  /*108f0*/  MOV R123, R245 ;  /* 0x000000f5007b7202 */ /* 0x000fcc0000000f00 */
[----:B------:R-:W-:Y:S01]  /*10900*/  HMMA.16816.F32.BF16 R88, R4, R28, R36 ;  /* 0x0000001c0458723c */ /* 0x000fe20000041824 */
[----:B------:R-:W-:-:S07]  /*10910*/  IMAD.MOV.U32 R245, RZ, RZ, R155 ;  /* 0x000000fffff57224 */ /* 0x000fce00078e009b */
[----:B------:R-:W-:Y:S01]  /*10920*/  HMMA.16816.F32.BF16 R76, R4, R30, R32 ;  /* 0x0000001e044c723c */ /* 0x000fe20000041820 */
[----:B------:R-:W-:-:S06]  /*10930*/  FFMA.FTZ R39, R243, c[0x0][0x23c], -R2 ;  /* 0x00008f00f3277a23 */ /* 0x000fcc0000010802 */
[--C-:B------:R-:W-:Y:S02]  /*10940*/  FFMA.FTZ R4, R240, c[0x0][0x23c], -R2.reuse ;  /* 0x00008f00f0047a23 */ /* 0x100fe40000010802 */
[--C-:B------:R-:W-:Y:S02]  /*10950*/  FFMA.FTZ R6, R241, c[0x0][0x23c], -R2.reuse ;  /* 0x00008f00f1067a23 */ /* 0x100fe40000010802 */
[--C-:B------:R-:W-:Y:S02]  /*10960*/  FFMA.FTZ R5, R225, c[0x0][0x23c], -R2.reuse ;  /* 0x00008f00e1057a23 */ /* 0x100fe40000010802 */
[--C-:B------:R-:W-:Y:S02]  /*10970*/  FFMA.FTZ R35, R242, c[0x0][0x23c], -R2.reuse ;  /* 0x00008f00f2237a23 */ /* 0x100fe40000010802 */
[--C-:B------:R-:W-:Y:S02]  /*10980*/  FFMA.FTZ R34, R227, c[0x0][0x23c], -R2.reuse ;  /* 0x00008f00e3227a23 */ /* 0x100fe40000010802 */
[----:B------:R-:W-:-:S02]  /*10990*/  FFMA.FTZ R155, R180, c[0x0][0x23c], -R2 ;  /* 0x00008f00b49b7a23 */ /* 0x000fc40000010802 */
[----:B------:R-:W-:Y:S02]  /*109a0*/  FFMA.FTZ R180, R228, c[0x0][0x23c], -R2 ;  /* 0x00008f00e4b47a23 */ /* 0x000fe40000010802 */
[--C-:B------:R-:W-:Y:S01]  /*109b0*/  FFMA.FTZ R144, R244, c[0x0][0x23c], -R0.reuse ;  /* 0x00008f00f4907a23 */ /* 0x100fe20000010800 */
[----:B------:R-:W-:Y:S01]  /*109c0*/  MUFU.EX2 R108, R4 ;  /* 0x00000004006c7308 */ /* 0x000fe20000000800 */
[----:B------:R-:W-:Y:S02]  /*109d0*/  FFMA.FTZ R145, R250, c[0x0][0x23c], -R0 ;  /* 0x00008f00fa917a23 */ /* 0x000fe40000010800 */
[----:B------:R-:W-:Y:S02]  /*109e0*/  FFMA.FTZ R38, R188, c[0x0][0x23c], -R2 ;  /* 0x00008f00bc267a23 */ /* 0x000fe40000010802 */
[--C-:B------:R-:W-:Y:S02]  /*109f0*/  FFMA.FTZ R146, R252, c[0x0][0x23c], -R0.reuse ;  /* 0x00008f00fc927a23 */ /* 0x100fe40000010800 */
[--C-:B------:R-:W-:Y:S01]  /*10a00*/  FFMA.FTZ R188, R248, c[0x0][0x23c], -R0.reuse ;  /* 0x00008f00f8bc7a23 */ /* 0x100fe20000010800 */
[----:B------:R1:W-:Y:S02]  /*10a10*/  MUFU.EX2 R40, R3 ;  /* 0x0000000300287308 */ /* 0x0003e40000000800 */
[----:B-1----:R-:W-:-:S02]  /*10a20*/  FFMA.FTZ R3, R190, c[0x0][0x23c], -R0 ;  /* 0x00008f00be037a23 */ /* 0x002fc40000010800 */
[----:B------:R-:W-:Y:S02]  /*10a30*/  FFMA.FTZ R190, R231, c[0x0][0x23c], -R0 ;  /* 0x00008f00e7be7a23 */ /* 0x000fe40000010800 */
[--C-:B------:R-:W-:Y:S02]  /*10a40*/  FFMA.FTZ R135, R135, c[0x0][0x23c], -R2.reuse ;  /* 0x00008f0087877a23 */ /* 0x100fe40000010802 */
[--C-:B------:R-:W-:Y:S02]  /*10a50*/  FFMA.FTZ R140, R140, c[0x0][0x23c], -R2.reuse ;  /* 0x00008f008c8c7a23 */ /* 0x100fe40000010802 */
[--C-:B------:R-:W-:Y:S02]  /*10a60*/  FFMA.FTZ R141, R141, c[0x0][0x23c], -R2.reuse ;  /* 0x00008f008d8d7a23 */ /* 0x100fe40000010802 */
[--C-:B------:R-:W-:Y:S02]  /*10a70*/  FFMA.FTZ R142, R142, c[0x0][0x23c], -R2.reuse ;  /* 0x00008f008e8e7a23 */ /* 0x100fe40000010802 */
[----:B------:R-:W-:-:S02]  /*10a80*/  FFMA.FTZ R164, R164, c[0x0][0x23c], -R2 ;  /* 0x00008f00a4a47a23 */ /* 0x000fc40000010802 */
[--C-:B------:R-:W-:Y:S02]  /*10a90*/  FFMA.FTZ R176, R176, c[0x0][0x23c], -R2.reuse ;  /* 0x00008f00b0b07a23 */ /* 0x100fe40000010802 */
[----:B----4-:R-:W-:Y:S02]  /*10aa0*/  FFMA.FTZ R62, R113, R100, R213 ;  /* 0x00000064713e7223 */ /* 0x010fe400000100d5 */
[----:B------:R-:W3:Y:S01]  /*10ab0*/  LDL.LU R213, [R1+0x128] ;  /* 0x0001280001d57983 */ /* 0x000ee20000300800 */
[----:B------:R-:W-:Y:S01]  /*10ac0*/  FFMA.FTZ R113, R189, c[0x0][0x23c], -R2 ;  /* 0x00008f00bd717a23 */ /* 0x000fe20000010802 */
[----:B------:R-:W-:Y:S02]  /*10ad0*/  MOV R189, R191 ;  /* 0x000000bf00bd7202 */ /* 0x000fe40000000f00 */
[----:B------:R-:W4:Y:S01]  /*10ae0*/  LDL.LU R240, [R1+0x124] ;  /* 0x0001240001f07983 */ /* 0x000f220000300800 */
[----:B------:R-:W-:-:S03]  /*10af0*/  MOV R191, R11 ;  /* 0x0000000b00bf7202 */ /* 0x000fc60000000f00 */
[----:B------:R-:W4:Y:S01]  /*10b00*/  LDL.LU R214, [R1+0x120] ;  /* 0x0001200001d67983 */ /* 0x000f220000300800 */
[----:B------:R-:W-:-:S03]  /*10b10*/  MOV R11, R118 ;  /* 0x00000076000b7202 */ /* 0x000fc60000000f00 */
[----:B------:R-:W4:Y:S01]  /*10b20*/  LDL.LU R241, [R1+0x11c] ;  /* 0x00011c0001f17983 */ /* 0x000f220000300800 */
[----:B------:R-:W-:-:S03]  /*10b30*/  MOV R118, R119 ;  /* 0x0000007700767202 */ /* 0x000fc60000000f00 */
[----:B------:R-:W4:Y:S01]  /*10b40*/  LDL.LU R225, [R1+0x118] ;  /* 0x0001180001e17983 */ /* 0x000f220000300800 */
[----:B------:R-:W-:-:S03]  /*10b50*/  FFMA.FTZ R119, R219, c[0x0][0x23c], -R2 ;  /* 0x00008f00db777a23 */ /* 0x000fc60000010802 */
[----:B------:R-:W4:Y:S04]  /*10b60*/  LDL.LU R242, [R1+0x114] ;  /* 0x0001140001f27983 */ /* 0x000f280000300800 */
[----:B------:R-:W4:Y:S04]  /*10b70*/  LDL.LU R227, [R1+0x110] ;  /* 0x0001100001e37983 */ /* 0x000f280000300800 */
[----:B------:R-:W4:Y:S04]  /*10b80*/  LDL.LU R243, [R1+0x10c] ;  /* 0x00010c0001f37983 */ /* 0x000f280000300800 */
[----:B------:R-:W4:Y:S01]  /*10b90*/  LDL.LU R219, [R1+0x4] ;  /* 0x0000040001db7983 */ /* 0x000f220000300800 */
[----:B------:R-:W-:-:S03]  /*10ba0*/  FFMA.FTZ R4, R189, c[0x0][0x23c], -R0 ;  /* 0x00008f00bd047a23 */ /* 0x000fc60000010800 */
[----:B------:R-:W4:Y:S01]  /*10bb0*/  LDL.LU R228, [R1+0x108] ;  /* 0x0001080001e47983 */ /* 0x000f220000300800 */
[----:B------:R-:W-:-:S03]  /*10bc0*/  FFMA.FTZ R189, R229, c[0x0][0x23c], -R0 ;  /* 0x00008f00e5bd7a23 */ /* 0x000fc60000010800 */
[----:B------:R-:W4:Y:S04]  /*10bd0*/  LDL.LU R244, [R1+0x104] ;  /* 0x0001040001f47983 */ /* 0x000f280000300800 */
[----:B------:R-:W4:Y:S04]  /*10be0*/  LDL.LU R250, [R1+0x100] ;  /* 0x0001000001fa7983 */ /* 0x000f280000300800 */
[----:B------:R-:W4:Y:S04]  /*10bf0*/  LDL.LU R252, [R1+0xfc] ;  /* 0x0000fc0001fc7983 */ /* 0x000f280000300800 */
[----:B------:R-:W4:Y:S04]  /*10c00*/  LDL.LU R248, [R1+0xf8] ;  /* 0x0000f80001f87983 */ /* 0x000f280000300800 */
[----:B------:R-:W4:Y:S04]  /*10c10*/  LDL.LU R229, [R1+0xf4] ;  /* 0x0000f40001e57983 */ /* 0x000f280000300800 */
[----:B------:R-:W4:Y:S01]  /*10c20*/  LDL.LU R231, [R1+0xf0] ;  /* 0x0000f00001e77983 */ /* 0x000f220000300800 */
[----:B------:R-:W-:-:S02]  /*10c30*/  FFMA.FTZ R2, R191, c[0x0][0x23c], -R0 ;  /* 0x00008f00bf027a23 */ /* 0x000fc40000010800 */
[--C-:B------:R-:W-:Y:S02]  /*10c40*/  FFMA.FTZ R191, R246, c[0x0][0x23c], -R0.reuse ;  /* 0x00008f00f6bf7a23 */ /* 0x100fe40000010800 */
[----:B------:R-:W4:Y:S01]  /*10c50*/  LDL.LU R246, [R1+0xec] ;  /* 0x0000ec0001f67983 */ /* 0x000f220000300800 */
[----:B------:R-:W-:Y:S01]  /*10c60*/  FFMA.FTZ R7, R10, c[0x0][0x23c], -R0 ;  /* 0x00008f000a077a23 */ /* 0x000fe20000010800 */
[----:B------:R-:W1:Y:S01]  /*10c70*/  MUFU.EX2 R6, R6 ;  /* 0x0000000600067308 */ /* 0x000e620000000800 */
[----:B------:R-:W-:Y:S02]  /*10c80*/  IMAD.MOV.U32 R111, RZ, RZ, R122 ;  /* 0x000000ffff6f7224 */ /* 0x000fe400078e007a */
[----:B------:R-:W-:-:S05]  /*10c90*/  FFMA.FTZ R32, R245, c[0x0][0x23c], -R0 ;  /* 0x00008f00f5207a23 */ /* 0x000fca0000010800 */
[----:B------:R-:W2:Y:S08]  /*10ca0*/  MUFU.EX2 R5, R5 ;  /* 0x0000000500057308 */ /* 0x000eb00000000800 */
[----:B------:R2:W-:Y:S01]  /*10cb0*/  MUFU.EX2 R245, R4 ;  /* 0x0000000400f57308 */ /* 0x0005e20000000800 */
[--C-:B------:R-:W-:Y:S01]  /*10cc0*/  FFMA.FTZ R33, R123, c[0x0][0x23c], -R0.reuse ;  /* 0x00008f007b217a23 */ /* 0x100fe20000010800 */
[----:B------:R-:W-:Y:S01]  /*10cd0*/  MOV R105, R132 ;  /* 0x0000008400697202 */ /* 0x000fe20000000f00 */
[----:B------:R-:W-:Y:S01]  /*10ce0*/  FFMA.FTZ R123, R211, c[0x0][0x23c], -R0 ;  /* 0x00008f00d37b7a23 */ /* 0x000fe20000010800 */
[----:B------:R-:W-:Y:S01]  /*10cf0*/  MOV R211, R151 ;  /* 0x0000009700d37202 */ /* 0x000fe20000000f00 */
[--C-:B------:R-:W-:Y:S01]  /*10d00*/  FFMA.FTZ R132, R251, c[0x0][0x23c], -R8.reuse ;  /* 0x00008f00fb847a23 */ /* 0x100fe20000010808 */
[----:B-1----:R-:W-:Y:S01]  /*10d10*/  MOV R251, R6 ;  /* 0x0000000600fb7202 */ /* 0x002fe20000000f00 */
[----:B------:R-:W-:Y:S01]  /*10d20*/  FFMA.FTZ R151, R230, c[0x0][0x23c], -R8 ;  /* 0x00008f00e6977a23 */ /* 0x000fe20000010808 */
[----:B------:R-:W-:Y:S01]  /*10d30*/  MOV R230, R40 ;  /* 0x0000002800e67202 */ /* 0x000fe20000000f00 */
[--C-:B------:R-:W-:Y:S01]  /*10d40*/  FFMA.FTZ R37, R11, c[0x0][0x23c], -R0.reuse ;  /* 0x00008f000b257a23 */ /* 0x100fe20000010800 */
[----:B------:R-:W-:Y:S01]  /*10d50*/  MOV R58, R206 ;  /* 0x000000ce003a7202 */ /* 0x000fe20000000f00 */
[--C-:B------:R-:W-:Y:S01]  /*10d60*/  FFMA.FTZ R36, R118, c[0x0][0x23c], -R0.reuse ;  /* 0x00008f0076247a23 */ /* 0x100fe20000010800 */
        /* <DEDUP_REMOVED lines=8> */
[----:B------:R-:W-:-:S02]  /*10df0*/  MOV R49, R124 ;  /* 0x0000007c00317202 */ /* 0x000fc40000000f00 */
[----:B------:R-:W-:Y:S01]  /*10e00*/  MOV R206, R150 ;  /* 0x0000009600ce7202 */ /* 0x000fe20000000f00 */
[----:B------:R-:W-:Y:S01]  /*10e10*/  FFMA.FTZ R150, R103, c[0x0][0x23c], -R9 ;  /* 0x00008f0067967a23 */ /* 0x000fe20000010809 */
[----:B--2---:R-:W-:Y:S01]  /*10e20*/  F2FP.BF16.PACK_AB R4, R230, R108 ;  /* 0x0000006ce604723e */ /* 0x004fe200000010ff */
[--C-:B------:R-:W-:Y:S01]  /*10e30*/  FFMA.FTZ R120, R120, c[0x0][0x23c], -R0.reuse ;  /* 0x00008f0078787a23 */ /* 0x100fe20000010800 */
[----:B------:R-:W-:Y:S01]  /*10e40*/  MOV R208, R133 ;  /* 0x0000008500d07202 */ /* 0x000fe20000000f00 */
[--C-:B------:R-:W-:Y:S01]  /*10e50*/  FFMA.FTZ R121, R121, c[0x0][0x23c], -R0.reuse ;  /* 0x00008f0079797a23 */ /* 0x100fe20000010800 */
[----:B------:R-:W-:Y:S01]  /*10e60*/  MOV R59, R131 ;  /* 0x00000083003b7202 */ /* 0x000fe20000000f00 */
[----:B------:R-:W-:Y:S02]  /*10e70*/  FFMA.FTZ R143, R143, c[0x0][0x23c], -R0 ;  /* 0x00008f008f8f7a23 */ /* 0x000fe40000010800 */
[--C-:B------:R-:W-:Y:S02]  /*10e80*/  FFMA.FTZ R102, R239, c[0x0][0x23c], -R8.reuse ;  /* 0x00008f00ef667a23 */ /* 0x100fe40000010808 */
[----:B------:R-:W-:-:S02]  /*10e90*/  FFMA.FTZ R103, R238, c[0x0][0x23c], -R8 ;  /* 0x00008f00ee677a23 */ /* 0x000fc40000010808 */
[--C-:B------:R-:W-:Y:S02]  /*10ea0*/  FFMA.FTZ R112, R237, c[0x0][0x23c], -R8.reuse ;  /* 0x00008f00ed707a23 */ /* 0x100fe40000010808 */
[--C-:B------:R-:W-:Y:S02]  /*10eb0*/  FFMA.FTZ R131, R232, c[0x0][0x23c], -R8.reuse ;  /* 0x00008f00e8837a23 */ /* 0x100fe40000010808 */
[--C-:B------:R-:W-:Y:S01]  /*10ec0*/  FFMA.FTZ R133, R249, c[0x0][0x23c], -R8.reuse ;  /* 0x00008f00f9857a23 */ /* 0x100fe20000010808 */
[----:B------:R-:W-:Y:S01]  /*10ed0*/  MOV R249, R57 ;  /* 0x0000003900f97202 */ /* 0x000fe20000000f00 */
[----:B------:R-:W-:Y:S08]  /*10ee0*/  MUFU.EX2 R114, R114 ;  /* 0x0000007200727308 */ /* 0x000ff00000000800 */
[----:B------:R-:W-:Y:S08]  /*10ef0*/  MUFU.EX2 R115, R115 ;  /* 0x0000007300737308 */ /* 0x000ff00000000800 */
[----:B------:R-:W-:Y:S08]  /*10f00*/  MUFU.EX2 R119, R119 ;  /* 0x0000007700777308 */ /* 0x000ff00000000800 */
[----:B------:R-:W-:Y:S08]  /*10f10*/  MUFU.EX2 R118, R118 ;  /* 0x0000007600767308 */ /* 0x000ff00000000800 */
[----:B------:R-:W-:Y:S08]  /*10f20*/  MUFU.EX2 R120, R120 ;  /* 0x0000007800787308 */ /* 0x000ff00000000800 */
[----:B------:R-:W-:Y:S08]  /*10f30*/  MUFU.EX2 R121, R121 ;  /* 0x0000007900797308 */ /* 0x000ff00000000800 */
[----:B------:R-:W-:Y:S01]  /*10f40*/  MUFU.EX2 R123, R123 ;  /* 0x0000007b007b7308 */ /* 0x000fe20000000800 */
[----:B---3--:R-:W-:Y:S01]  /*10f50*/  FFMA.FTZ R130, R213, c[0x0][0x23c], -R9 ;  /* 0x00008f00d5827a23 */ /* 0x008fe20000010809 */
[----:B------:R-:W-:Y:S01]  /*10f60*/  MOV R213, R154 ;  /* 0x0000009a00d57202 */ /* 0x000fe20000000f00 */
[----:B------:R-:W-:-:S02]  /*10f70*/  FFMA.FTZ R154, R215, c[0x0][0x23c], -R8 ;  /* 0x00008f00d79a7a23 */ /* 0x000fc40000010808 */
[----:B----4-:R-:W-:Y:S02]  /*10f80*/  FFMA.FTZ R101, R240, c[0x0][0x23c], -R8 ;  /* 0x00008f00f0657a23 */ /* 0x010fe40000010808 */
[--C-:B------:R-:W-:Y:S02]  /*10f90*/  FFMA.FTZ R122, R227, c[0x0][0x23c], -R9.reuse ;  /* 0x00008f00e37a7a23 */ /* 0x100fe40000010809 */
[----:B------:R-:W-:Y:S01]  /*10fa0*/  MUFU.EX2 R227, R7 ;  /* 0x0000000700e37308 */ /* 0x000fe20000000800 */
[----:B------:R-:W-:-:S07]  /*10fb0*/  FFMA.FTZ R100, R228, c[0x0][0x23c], -R9 ;  /* 0x00008f00e4647a23 */ /* 0x000fce0000010809 */
[----:B------:R-:W1:Y:S01]  /*10fc0*/  MUFU.EX2 R228, R2 ;  /* 0x0000000200e47308 */ /* 0x000e620000000800 */
[--C-:B------:R-:W-:Y:S01]  /*10fd0*/  FFMA.FTZ R25, R219, c[0x0][0x23c], -R9.reuse ;  /* 0x00008f00db197a23 */ /* 0x100fe20000010809 */
[----:B------:R-:W-:Y:S01]  /*10fe0*/  MOV R219, R220 ;  /* 0x000000dc00db7202 */ /* 0x000fe20000000f00 */
[--C-:B------:R-:W-:Y:S01]  /*10ff0*/  FFMA.FTZ R124, R225, c[0x0][0x23c], -R9.reuse ;  /* 0x00008f00e17c7a23 */ /* 0x100fe20000010809 */
[----:B------:R-:W-:Y:S01]  /*11000*/  MOV R220, R223 ;  /* 0x000000df00dc7202 */ /* 0x000fe20000000f00 */
[----:B------:R-:W-:-:S03]  /*11010*/  FFMA.FTZ R60, R231, c[0x0][0x23c], -R9 ;  /* 0x00008f00e73c7a23 */ /* 0x000fc60000010809 */
[----:B------:R-:W2:Y:S01]  /*11020*/  MUFU.EX2 R231, R3 ;  /* 0x0000000300e77308 */ /* 0x000ea20000000800 */
[--C-:B------:R-:W-:Y:S01]  /*11030*/  FFMA.FTZ R10, R248, c[0x0][0x23c], -R9.reuse ;  /* 0x00008f00f80a7a23 */ /* 0x100fe20000010809 */
[----:B------:R-:W-:Y:S01]  /*11040*/  MOV R248, R5 ;  /* 0x0000000500f87202 */ /* 0x000fe20000000f00 */
[--C-:B------:R-:W-:Y:S01]  /*11050*/  FFMA.FTZ R24, R252, c[0x0][0x23c], -R9.reuse ;  /* 0x00008f00fc187a23 */ /* 0x100fe20000010809 */
[----:B-1----:R-:W-:Y:S01]  /*11060*/  F2FP.BF16.PACK_AB R7, R227, R228 ;  /* 0x000000e4e307723e */ /* 0x002fe200000010ff */
[--C-:B------:R-:W-:Y:S01]  /*11070*/  FFMA.FTZ R11, R250, c[0x0][0x23c], -R9.reuse ;  /* 0x00008f00fa0b7a23 */ /* 0x100fe20000010809 */
[----:B------:R-:W-:Y:S01]  /*11080*/  F2FP.BF16.PACK_AB R6, R248, R251 ;  /* 0x000000fbf806723e */ /* 0x000fe200000010ff */
[--C-:B------:R-:W-:Y:S02]  /*11090*/  FFMA.FTZ R27, R246, c[0x0][0x23c], -R9.reuse ;  /* 0x00008f00f61b7a23 */ /* 0x100fe40000010809 */
[--C-:B------:R-:W-:Y:S02]  /*110a0*/  FFMA.FTZ R63, R229, c[0x0][0x23c], -R9.reuse ;  /* 0x00008f00e53f7a23 */ /* 0x100fe40000010809 */
[----:B------:R-:W-:Y:S01]  /*110b0*/  FFMA.FTZ R129, R214, c[0x0][0x23c], -R9 ;  /* 0x00008f00d6817a23 */ /* 0x000fe20000010809 */
[----:B------:R-:W-:Y:S01]  /*110c0*/  MOV R9, R153 ;  /* 0x0000009900097202 */ /* 0x000fe20000000f00 */
[----:B------:R-:W-:Y:S01]  /*110d0*/  IMAD.MOV.U32 R223, RZ, RZ, R134 ;  /* 0x000000ffffdf7224 */ /* 0x000fe200078e0086 */
[----:B------:R-:W-:-:S02]  /*110e0*/  MOV R214, R152 ;  /* 0x0000009800d67202 */ /* 0x000fc40000000f00 */
[----:B--2---:R-:W-:Y:S01]  /*110f0*/  F2FP.BF16.PACK_AB R5, R231, R245 ;  /* 0x000000f5e705723e */ /* 0x004fe200000010ff */
[--C-:B------:R-:W-:Y:S02]  /*11100*/  FFMA.FTZ R2, R244, c[0x0][0x23c], -R8.reuse ;  /* 0x00008f00f4027a23 */ /* 0x100fe40000010808 */
[--C-:B------:R-:W-:Y:S02]  /*11110*/  FFMA.FTZ R0, R243, c[0x0][0x23c], -R8.reuse ;  /* 0x00008f00f3007a23 */ /* 0x100fe40000010808 */
[--C-:B------:R-:W-:Y:S02]  /*11120*/  FFMA.FTZ R3, R242, c[0x0][0x23c], -R8.reuse ;  /* 0x00008f00f2037a23 */ /* 0x100fe40000010808 */
[--C-:B------:R-:W-:Y:S02]  /*11130*/  FFMA.FTZ R26, R241, c[0x0][0x23c], -R8.reuse ;  /* 0x00008f00f11a7a23 */ /* 0x100fe40000010808 */
[--C-:B------:R-:W-:Y:S02]  /*11140*/  FFMA.FTZ R134, R247, c[0x0][0x23c], -R8.reuse ;  /* 0x00008f00f7867a23 */ /* 0x100fe40000010808 */
[----:B------:R-:W-:-:S02]  /*11150*/  FFMA.FTZ R152, R226, c[0x0][0x23c], -R8 ;  /* 0x00008f00e2987a23 */ /* 0x000fc40000010808 */
[----:B------:R-:W-:Y:S01]  /*11160*/  FFMA.FTZ R153, R224, c[0x0][0x23c], -R8 ;  /* 0x00008f00e0997a23 */ /* 0x000fe20000010808 */
[----:B------:R-:W-:Y:S01]  /*11170*/  MOV R8, R105 ;  /* 0x0000006900087202 */ /* 0x000fe20000000f00 */
[----:B------:R-:W-:Y:S01]  /*11180*/  IMAD.MOV.U32 R247, RZ, RZ, R58 ;  /* 0x000000fffff77224 */ /* 0x000fe200078e003a */
[----:B------:R-:W-:Y:S01]  /*11190*/  MOV R252, R49 ;  /* 0x0000003100fc7202 */ /* 0x000fe20000000f00 */
[C---:B------:R-:W-:Y:S01]  /*111a0*/  HMMA.16816.F32.BF16 R44, R4.reuse, R20, R160 ;  /* 0x00000014042c723c */ /* 0x040fe200000418a0 */
[----:B------:R-:W-:Y:S02]  /*111b0*/  MOV R250, R50 ;  /* 0x0000003200fa7202 */ /* 0x000fe40000000f00 */
[----:B------:R-:W-:Y:S02]  /*111c0*/  MOV R246, R51 ;  /* 0x0000003300f67202 */ /* 0x000fe40000000f00 */
[----:B------:R-:W-:Y:S02]  /*111d0*/  MOV R229, R56 ;  /* 0x0000003800e57202 */ /* 0x000fe40000000f00 */
[----:B------:R-:W-:Y:S01]  /*111e0*/  MOV R215, R59 ;  /* 0x0000003b00d77202 */ /* 0x000fe20000000f00 */
[C---:B------:R-:W-:Y:S01]  /*111f0*/  HMMA.16816.F32.BF16 R48, R4.reuse, R16, R172 ;  /* 0x000000100430723c */ /* 0x040fe200000418ac */
[----:B------:R-:W-:Y:S01]  /*11200*/  MOV R162, R223 ;  /* 0x000000df00a27202 */ /* 0x000fe20000000f00 */
[----:B------:R-:W-:Y:S01]  /*11210*/  MUFU.EX2 R224, R11 ;  /* 0x0000000b00e07308 */ /* 0x000fe20000000800 */
[----:B------:R1:W5:Y:S04]  /*11220*/  LDL.LU R244, [R1+0xe8] ;  /* 0x0000e80001f47983 */ /* 0x0003680000300800 */
[----:B------:R-:W-:Y:S01]  /*11230*/  MOV R172, R9 ;  /* 0x0000000900ac7202 */ /* 0x000fe20000000f00 */
[C---:B------:R-:W-:Y:S01]  /*11240*/  HMMA.16816.F32.BF16 R56, R4.reuse, R18, R184 ;  /* 0x000000120438723c */ /* 0x040fe200000418b8 */
[----:B------:R-:W-:Y:S01]  /*11250*/  LDSM.16.MT88.4 R16, [R235+0xa000] ;  /* 0x00a00000eb10783b */ /* 0x000fe20000004200 */
[----:B------:R2:W-:Y:S06]  /*11260*/  MUFU.EX2 R223, R10 ;  /* 0x0000000a00df7308 */ /* 0x0005ec0000000800 */
[C---:B------:R-:W-:Y:S01]  /*11270*/  HMMA.16816.F32.BF16 R40, R4.reuse, R22, R168 ;  /* 0x000000160428723c */ /* 0x040fe200000418a8 */
[----:B------:R-:W-:Y:S01]  /*11280*/  MOV R187, R8 ;  /* 0x0000000800bb7202 */ /* 0x000fe20000000f00 */
[----:B------:R-:W-:Y:S06]  /*11290*/  LDSM.16.MT88.4 R20, [R234+0xa000] ;  /* 0x00a00000ea14783b */ /* 0x000fec0000004200 */
[C---:B------:R-:W-:Y:S08]  /*112a0*/  HMMA.16816.F32.BF16 R92, R4.reuse, R12, R92 ;  /* 0x0000000c045c723c */ /* 0x040ff0000004185c */
[----:B------:R-:W-:Y:S01]  /*112b0*/  HMMA.16816.F32.BF16 R104, R4, R14, R136 ;  /* 0x0000000e0468723c */ /* 0x000fe20000041888 */
[----:B------:R-:W3:Y:S04]  /*112c0*/  LDSM.16.MT88.4 R12, [R233+0xa000] ;  /* 0x00a00000e90c783b */ /* 0x000ee80000004200 */
[----:B--2---:R-:W2:Y:S01]  /*112d0*/  LDSM.16.MT88.4 R8, [R236+0xa000] ;  /* 0x00a00000ec08783b */ /* 0x004ea20000004200 */
[----:B------:R-:W-:Y:S01]  /*112e0*/  MOV R163, R222 ;  /* 0x000000de00a37202 */ /* 0x000fe20000000f00 */
[----:B------:R-:W-:Y:S01]  /*112f0*/  IMAD.MOV.U32 R168, RZ, RZ, R221 ;  /* 0x000000ffffa87224 */ /* 0x000fe200078e00dd */
[----:B------:R4:W-:Y:S01]  /*11300*/  MUFU.EX2 R222, R2 ;  /* 0x0000000200de7308 */ /* 0x0009e20000000800 */
[----:B------:R-:W-:-:S07]  /*11310*/  MOV R184, R220 ;  /* 0x000000dc00b87202 */ /* 0x000fce0000000f00 */
[----:B------:R1:W-:Y:S01]  /*11320*/  MUFU.EX2 R225, R25 ;  /* 0x0000001900e17308 */ /* 0x0003e20000000800 */
[----:B------:R-:W-:Y:S01]  /*11330*/  MOV R173, R213 ;  /* 0x000000d500ad7202 */ /* 0x000fe20000000f00 */
[----:B------:R-:W-:Y:S06]  /*11340*/  HMMA.16816.F32.BF16 R84, R4, R30, R84 ;  /* 0x0000001e0454723c */ /* 0x000fec0000041854 */
[----:B------:R1:W1:Y:S01]  /*11350*/  MUFU.EX2 R226, R24 ;  /* 0x0000001800e27308 */ /* 0x0002620000000800 */
[----:B----4-:R-:W-:Y:S01]  /*11360*/  MOV R2, R219 ;  /* 0x000000db00027202 */ /* 0x010fe20000000f00 */
[----:B------:R4:W5:Y:S06]  /*11370*/  LDL.LU R243, [R1+0xe4] ;  /* 0x0000e40001f37983 */ /* 0x00096c0000300800 */
[----:B------:R1:W1:Y:S01]  /*11380*/  MUFU.EX2 R221, R0 ;  /* 0x0000000000dd7308 */ /* 0x0002620000000800 */
[----:B------:R-:W-:-:S07]  /*11390*/  MOV R186, R215 ;  /* 0x000000d700ba7202 */ /* 0x000fce0000000f00 */
[----:B------:R-:W-:Y:S01]  /*113a0*/  MUFU.EX2 R220, R3 ;  /* 0x0000000300dc7308 */ /* 0x000fe20000000800 */
[----:B------:R-:W-:-:S07]  /*113b0*/  MOV R174, R214 ;  /* 0x000000d600ae7202 */ /* 0x000fce0000000f00 */
[----:B------:R-:W2:Y:S01]  /*113c0*/  MUFU.EX2 R219, R26 ;  /* 0x0000001a00db7308 */ /* 0x000ea20000000800 */
[----:B------:R-:W-:Y:S01]  /*113d0*/  MOV R169, R217 ;  /* 0x000000d900a97202 */ /* 0x000fe20000000f00 */
[----:B------:R-:W-:Y:S01]  /*113e0*/  IMAD.MOV.U32 R185, RZ, RZ, R211 ;  /* 0x000000ffffb97224 */ /* 0x000fe200078e00d3 */
[----:B------:R-:W-:Y:S02]  /*113f0*/  MOV R170, R216 ;  /* 0x000000d800aa7202 */ /* 0x000fe40000000f00 */
[----:B------:R-:W-:Y:S02]  /*11400*/  MOV R160, R212 ;  /* 0x000000d400a07202 */ /* 0x000fe40000000f00 */
[----:B------:R-:W-:Y:S01]  /*11410*/  MOV R171, R218 ;  /* 0x000000da00ab7202 */ /* 0x000fe20000000f00 */
[----:B------:R-:W-:Y:S01]  /*11420*/  MUFU.EX2 R215, R35 ;  /* 0x0000002300d77308 */ /* 0x000fe20000000800 */
[----:B------:R-:W-:Y:S01]  /*11430*/  IMAD.MOV.U32 R138, RZ, RZ, R162 ;  /* 0x000000ffff8a7224 */ /* 0x000fe200078e00a2 */
[----:B-1----:R-:W-:-:S06]  /*11440*/  MOV R25, R163 ;  /* 0x000000a300197202 */ /* 0x002fcc0000000f00 */
[----:B------:R-:W-:Y:S01]  /*11450*/  MUFU.EX2 R213, R36 ;  /* 0x0000002400d57308 */ /* 0x000fe20000000800 */
[----:B------:R-:W-:Y:S02]  /*11460*/  MOV R175, R111 ;  /* 0x0000006f00af7202 */ /* 0x000fe40000000f00 */
[----:B------:R-:W-:Y:S02]  /*11470*/  MOV R161, R108 ;  /* 0x0000006c00a17202 */ /* 0x000fe40000000f00 */
[----:B------:R-:W-:Y:S01]  /*11480*/  MOV R139, R184 ;  /* 0x000000b8008b7202 */ /* 0x000fe20000000f00 */
[----:B------:R-:W-:Y:S01]  /*11490*/  FADD.FTZ R24, R159, R127 ;  /* 0x0000007f9f187221 */ /* 0x000fe20000010000 */
[----:B------:R-:W-:Y:S01]  /*114a0*/  MOV R137, R205 ;  /* 0x000000cd00897202 */ /* 0x000fe20000000f00 */
[----:B------:R-:W1:Y:S01]  /*114b0*/  MUFU.EX2 R218, R34 ;  /* 0x0000002200da7308 */ /* 0x000e620000000800 */
[----:B------:R-:W-:Y:S01]  /*114c0*/  MOV R162, R110 ;  /* 0x0000006e00a27202 */ /* 0x000fe20000000f00 */
[----:B------:R-:W-:Y:S01]  /*114d0*/  FADD.FTZ R2, R2, R61 ;  /* 0x0000003d02027221 */ /* 0x000fe20000010000 */
[----:B------:R-:W-:Y:S01]  /*114e0*/  MOV R136, R209 ;  /* 0x000000d100887202 */ /* 0x000fe20000000f00 */
[----:B------:R4:W5:Y:S04]  /*114f0*/  LDL.LU R242, [R1+0xe0] ;  /* 0x0000e00001f27983 */ /* 0x0009680000300800 */
[----:B------:R-:W-:Y:S01]  /*11500*/  MUFU.EX2 R217, R39 ;  /* 0x0000002700d97308 */ /* 0x000fe20000000800 */
[----:B------:R-:W-:-:S07]  /*11510*/  MOV R163, R109 ;  /* 0x0000006d00a37202 */ /* 0x000fce0000000f00 */
[----:B------:R-:W-:Y:S01]  /*11520*/  MUFU.EX2 R216, R38 ;  /* 0x0000002600d87308 */ /* 0x000fe20000000800 */
[----:B------:R-:W-:Y:S07]  /*11530*/  HMMA.16816.F32.BF16 R108, R4, R28, R196 ;  /* 0x0000001c046c723c */ /* 0x000fee00000418c4 */
[----:B------:R1:W1:Y:S08]  /*11540*/  MUFU.EX2 R214, R37 ;  /* 0x0000002500d67308 */ /* 0x0002700000000800 */
[----:B------:R-:W-:Y:S08]  /*11550*/  MUFU.EX2 R212, R33 ;  /* 0x0000002100d47308 */ /* 0x000ff00000000800 */
[----:B------:R-:W1:Y:S01]  /*11560*/  MUFU.EX2 R211, R32 ;  /* 0x0000002000d37308 */ /* 0x000e620000000800 */
[----:B------:R-:W-:-:S02]  /*11570*/  F2FP.BF16.PACK_AB R4, R226, R225 ;  /* 0x000000e1e204723e */ /* 0x000fc400000010ff */
[----:B------:R-:W-:Y:S01]  /*11580*/  MOV R184, R185 ;  /* 0x000000b900b87202 */ /* 0x000fe20000000f00 */
[----:B------:R-:W-:Y:S01]  /*11590*/  FADD.FTZ R0, R138, R62 ;  /* 0x0000003e8a007221 */ /* 0x000fe20000010000 */
[----:B------:R-:W-:Y:S01]  /*115a0*/  F2FP.BF16.PACK_AB R5, R221, R222 ;  /* 0x000000dedd05723e */ /* 0x000fe200000010ff */
[----:B------:R-:W-:Y:S01]  /*115b0*/  FADD.FTZ R61, R166, R24 ;  /* 0x00000018a63d7221 */ /* 0x000fe20000010000 */
[----:B------:R-:W-:Y:S01]  /*115c0*/  F2FP.BF16.PACK_AB R6, R223, R224 ;  /* 0x000000e0df06723e */ /* 0x000fe200000010ff */
[----:B------:R-:W-:Y:S01]  /*115d0*/  LDSM.16.MT88.4 R28, [R234+0xa800] ;  /* 0x00a80000ea1c783b */ /* 0x000fe20000004200 */
[----:B--2---:R-:W-:Y:S01]  /*115e0*/  F2FP.BF16.PACK_AB R7, R219, R220 ;  /* 0x000000dcdb07723e */ /* 0x004fe200000010ff */
[----:B------:R-:W-:Y:S01]  /*115f0*/  FADD.FTZ R2, R139, R2 ;  /* 0x000000028b027221 */ /* 0x000fe20000010000 */
[----:B------:R-:W-:Y:S08]  /*11600*/  MUFU.EX2 R209, R60 ;  /* 0x0000003c00d17308 */ /* 0x000ff00000000800 */
[----:B------:R-:W-:Y:S01]  /*11610*/  MUFU.EX2 R205, R102 ;  /* 0x0000006600cd7308 */ /* 0x000fe20000000800 */
[----:B---3--:R-:W-:Y:S01]  /*11620*/  HMMA.16816.F32.BF16 R96, R4, R12, R96 ;  /* 0x0000000c0460723c */ /* 0x008fe20000041860 */
[----:B------:R-:W-:Y:S01]  /*11630*/  MOV R185, R25 ;  /* 0x0000001900b97202 */ /* 0x000fe20000000f00 */
[----:B------:R-:W-:-:S05]  /*11640*/  FADD.FTZ R3, R156, R126 ;  /* 0x0000007e9c037221 */ /* 0x000fca0000010000 */
[----:B------:R-:W-:Y:S01]  /*11650*/  MUFU.EX2 R127, R112 ;  /* 0x00000070007f7308 */ /* 0x000fe20000000800 */
[C---:B------:R-:W-:Y:S01]  /*11660*/  HMMA.16816.F32.BF16 R80, R4.reuse, R14, R80 ;  /* 0x0000000e0450723c */ /* 0x040fe20000041850 */
[----:B------:R-:W-:Y:S01]  /*11670*/  MOV R25, R210 ;  /* 0x000000d200197202 */ /* 0x000fe20000000f00 */
[----:B------:R4:W5:Y:S06]  /*11680*/  LDL.LU R241, [R1+0xdc] ;  /* 0x0000dc0001f17983 */ /* 0x00096c0000300800 */
[C---:B------:R-:W-:Y:S08]  /*11690*/  HMMA.16816.F32.BF16 R72, R4.reuse, R8, R72 ;  /* 0x000000080448723c */ /* 0x040ff00000041848 */
[C---:B------:R-:W-:Y:S08]  /*116a0*/  HMMA.16816.F32.BF16 R68, R4.reuse, R10, R68 ;  /* 0x0000000a0444723c */ /* 0x040ff00000041844 */
[C---:B------:R-:W-:Y:S08]  /*116b0*/  HMMA.16816.F32.BF16 R64, R4.reuse, R20, R64 ;  /* 0x000000140440723c */ /* 0x040ff00000041840 */
[C---:B------:R-:W-:Y:S08]  /*116c0*/  HMMA.16816.F32.BF16 R52, R4.reuse, R22, R52 ;  /* 0x000000160434723c */ /* 0x040ff00000041834 */
[C---:B------:R-:W-:Y:S08]  /*116d0*/  HMMA.16816.F32.BF16 R88, R4.reuse, R16, R88 ;  /* 0x000000100458723c */ /* 0x040ff00000041858 */
[----:B-1----:R-:W-:Y:S01]  /*116e0*/  HMMA.16816.F32.BF16 R36, R4, R18, R76 ;  /* 0x000000120424723c */ /* 0x002fe2000004184c */
[----:B------:R-:W-:Y:S01]  /*116f0*/  FADD.FTZ R0, R184, R0 ;  /* 0x00000000b8007221 */ /* 0x000fe20000010000 */
[----:B------:R1:W2:Y:S01]  /*11700*/  MUFU.EX2 R210, R27 ;  /* 0x0000001b00d27308 */ /* 0x0002a20000000800 */
[----:B------:R-:W-:Y:S01]  /*11710*/  IMAD.MOV.U32 R139, RZ, RZ, R204 ;  /* 0x000000ffff8b7224 */ /* 0x000fe200078e00cc */
[----:B------:R-:W-:-:S02]  /*11720*/  MOV R138, R207 ;  /* 0x000000cf008a7202 */ /* 0x000fc40000000f00 */
[----:B------:R-:W-:Y:S02]  /*11730*/  MOV R199, R206 ;  /* 0x000000ce00c77202 */ /* 0x000fe40000000f00 */
[----:B------:R-:W-:Y:S02]  /*11740*/  MOV R198, R208 ;  /* 0x000000d000c67202 */ /* 0x000fe40000000f00 */
[----:B------:R-:W-:Y:S01]  /*11750*/  MUFU.EX2 R126, R113 ;  /* 0x00000071007e7308 */ /* 0x000fe20000000800 */
[----:B------:R-:W-:-:S07]  /*11760*/  F2FP.BF16.PACK_AB R4, R218, R215 ;  /* 0x000000d7da04723e */ /* 0x000fce00000010ff */
[----:B------:R-:W-:Y:S01]  /*11770*/  MUFU.EX2 R122, R122 ;  /* 0x0000007a007a7308 */ /* 0x000fe20000000800 */
[----:B------:R-:W-:-:S07]  /*11780*/  F2FP.BF16.PACK_AB R5, R213, R214 ;  /* 0x000000d6d505723e */ /* 0x000fce00000010ff */
[----:B------:R-:W-:Y:S01]  /*11790*/  MUFU.EX2 R124, R124 ;  /* 0x0000007c007c7308 */ /* 0x000fe20000000800 */
[----:B------:R-:W-:-:S07]  /*117a0*/  F2FP.BF16.PACK_AB R6, R216, R217 ;  /* 0x000000d9d806723e */ /* 0x000fce00000010ff */
[----:B------:R-:W-:Y:S01]  /*117b0*/  MUFU.EX2 R129, R129 ;  /* 0x0000008100817308 */ /* 0x000fe20000000800 */
[----:B------:R-:W-:-:S07]  /*117c0*/  F2FP.BF16.PACK_AB R7, R211, R212 ;  /* 0x000000d4d307723e */ /* 0x000fce00000010ff */
[----:B------:R-:W-:Y:S01]  /*117d0*/  MUFU.EX2 R130, R130 ;  /* 0x0000008200827308 */ /* 0x000fe20000000800 */
[----:B------:R-:W-:Y:S01]  /*117e0*/  HMMA.16816.F32.BF16 R44, R4, R12, R44 ;  /* 0x0000000c042c723c */ /* 0x000fe2000004182c */
[----:B------:R-:W-:-:S06]  /*117f0*/  MOV R184, R25 ;  /* 0x0000001900b87202 */ /* 0x000fcc0000000f00 */
[----:B------:R-:W-:Y:S01]  /*11800*/  MUFU.EX2 R131, R131 ;  /* 0x0000008300837308 */ /* 0x000fe20000000800 */
[C---:B------:R-:W-:Y:S01]  /*11810*/  HMMA.16816.F32.BF16 R40, R4.reuse, R14, R40 ;  /* 0x0000000e0428723c */ /* 0x040fe20000041828 */
[----:B------:R-:W3:Y:S04]  /*11820*/  LDSM.16.MT88.4 R12, [R233+0xa800] ;  /* 0x00a80000e90c783b */ /* 0x000ee80000004200 */
[----:B-1----:R-:W-:Y:S03]  /*11830*/  LDSM.16.MT88.4 R24, [R235+0xa800] ;  /* 0x00a80000eb18783b */ /* 0x002fe60000004200 */
[C---:B------:R-:W-:Y:S01]  /*11840*/  HMMA.16816.F32.BF16 R32, R4.reuse, R8, R48 ;  /* 0x000000080420723c */ /* 0x040fe20000041830 */
[----:B------:R-:W-:Y:S01]  /*11850*/  MUFU.EX2 R112, R133 ;  /* 0x0000008500707308 */ /* 0x000fe20000000800 */
[----:B------:R-:W-:Y:S01]  /*11860*/  FADD.FTZ R3, R157, R3 ;  /* 0x000000039d037221 */ /* 0x000fe20000010000 */
[----:B------:R-:W-:Y:S01]  /*11870*/  MOV R159, R137 ;  /* 0x00000089009f7202 */ /* 0x000fe20000000f00 */
[----:B------:R4:W5:Y:S04]  /*11880*/  LDL.LU R240, [R1+0xd8] ;  /* 0x0000d80001f07983 */ /* 0x0009680000300800 */
[C---:B------:R-:W-:Y:S01]  /*11890*/  HMMA.16816.F32.BF16 R48, R4.reuse, R10, R56 ;  /* 0x0000000a0430723c */ /* 0x040fe20000041838 */
[----:B------:R-:W1:Y:S01]  /*118a0*/  LDSM.16.MT88.4 R8, [R236+0xa800] ;  /* 0x00a80000ec08783b */ /* 0x000e620000004200 */
[----:B------:R-:W-:Y:S08]  /*118b0*/  MUFU.EX2 R208, R63 ;  /* 0x0000003f00d07308 */ /* 0x000ff00000000800 */
[----:B------:R-:W-:Y:S08]  /*118c0*/  MUFU.EX2 R207, R100 ;  /* 0x0000006400cf7308 */ /* 0x000ff00000000800 */
[----:B------:R-:W1:Y:S08]  /*118d0*/  MUFU.EX2 R206, R101 ;  /* 0x0000006500ce7308 */ /* 0x000e700000000800 */
[----:B------:R-:W1:Y:S01]  /*118e0*/  MUFU.EX2 R204, R103 ;  /* 0x0000006700cc7308 */ /* 0x000e620000000800 */
[C---:B------:R-:W-:Y:S08]  /*118f0*/  HMMA.16816.F32.BF16 R92, R4.reuse, R20, R92 ;  /* 0x00000014045c723c */ /* 0x040ff0000004185c */
[C---:B------:R-:W-:Y:S01]  /*11900*/  HMMA.16816.F32.BF16 R104, R4.reuse, R22, R104 ;  /* 0x000000160468723c */ /* 0x040fe20000041868 */
[----:B------:R-:W4:Y:S07]  /*11910*/  LDSM.16.MT88.4 R20, [R233+0xb000] ;  /* 0x00b00000e914783b */ /* 0x000f2e0000004200 */
[C---:B------:R-:W-:Y:S08]  /*11920*/  HMMA.16816.F32.BF16 R108, R4.reuse, R16, R108 ;  /* 0x00000010046c723c */ /* 0x040ff0000004186c */
[----:B------:R-:W-:Y:S01]  /*11930*/  HMMA.16816.F32.BF16 R84, R4, R18, R84 ;  /* 0x000000120454723c */ /* 0x000fe20000041854 */
[----:B------:R-:W3:Y:S01]  /*11940*/  MUFU.EX2 R113, R132 ;  /* 0x0000008400717308 */ /* 0x000ee20000000800 */
[----:B------:R-:W-:-:S02]  /*11950*/  FADD.FTZ R3, R178, R3 ;  /* 0x00000003b2037221 */ /* 0x000fc40000010000 */
[----:B------:R-:W-:Y:S02]  /*11960*/  FADD.FTZ R2, R198, R2 ;  /* 0x00000002c6027221 */ /* 0x000fe40000010000 */
[----:B------:R-:W-:Y:S01]  /*11970*/  FADD.FTZ R0, R199, R0 ;  /* 0x00000000c7007221 */ /* 0x000fe20000010000 */
[----:B--2---:R-:W-:Y:S01]  /*11980*/  F2FP.BF16.PACK_AB R4, R209, R210 ;  /* 0x000000d2d104723e */ /* 0x004fe200000010ff */
[----:B------:R-:W-:Y:S01]  /*11990*/  IMAD.MOV.U32 R156, RZ, RZ, R138 ;  /* 0x000000ffff9c7224 */ /* 0x000fe200078e008a */
[----:B-1----:R-:W-:Y:S01]  /*119a0*/  F2FP.BF16.PACK_AB R5, R205, R206 ;  /* 0x000000cecd05723e */ /* 0x002fe200000010ff */
[----:B------:R-:W-:Y:S01]  /*119b0*/  MUFU.EX2 R148, R148 ;  /* 0x0000009400947308 */ /* 0x000fe20000000800 */
[----:B------:R-:W-:Y:S01]  /*119c0*/  F2FP.BF16.PACK_AB R6, R207, R208 ;  /* 0x000000d0cf06723e */ /* 0x000fe200000010ff */
[----:B------:R1:W5:Y:S01]  /*119d0*/  LDL.LU R239, [R1+0xd4] ;  /* 0x0000d40001ef7983 */ /* 0x0003620000300800 */
[----:B------:R-:W-:Y:S01]  /*119e0*/  F2FP.BF16.PACK_AB R7, R127, R204 ;  /* 0x000000cc7f07723e */ /* 0x000fe200000010ff */
[----:B------:R-:W-:-:S02]  /*119f0*/  FADD.FTZ R16, R192, R61 ;  /* 0x0000003dc0107221 */ /* 0x000fc40000010000 */
[----:B------:R-:W-:Y:S01]  /*11a00*/  FADD.FTZ R3, R167, R3 ;  /* 0x00000003a7037221 */ /* 0x000fe20000010000 */
[----:B------:R-:W-:Y:S01]  /*11a10*/  MOV R178, R186 ;  /* 0x000000ba00b27202 */ /* 0x000fe20000000f00 */
[----:B------:R-:W-:Y:S01]  /*11a20*/  FADD.FTZ R2, R165, R2 ;  /* 0x00000002a5027221 */ /* 0x000fe20000010000 */
[----:B------:R-:W-:Y:S01]  /*11a30*/  MOV R157, R184 ;  /* 0x000000b8009d7202 */ /* 0x000fe20000000f00 */
[C---:B---3--:R-:W-:Y:S01]  /*11a40*/  HMMA.16816.F32.BF16 R100, R4.reuse, R12, R96 ;  /* 0x0000000c0464723c */ /* 0x048fe20000041860 */
[----:B------:R-:W-:Y:S01]  /*11a50*/  FADD.FTZ R0, R158, R0 ;  /* 0x000000009e007221 */ /* 0x000fe20000010000 */
[----:B------:R-:W-:Y:S01]  /*11a60*/  MOV R166, R139 ;  /* 0x0000008b00a67202 */ /* 0x000fe20000000f00 */
[----:B------:R-:W-:Y:S01]  /*11a70*/  IMAD.MOV.U32 R199, RZ, RZ, R174 ;  /* 0x000000ffffc77224 */ /* 0x000fe200078e00ae */
[----:B------:R-:W-:Y:S01]  /*11a80*/  MOV R197, R172 ;  /* 0x000000ac00c57202 */ /* 0x000fe20000000f00 */
[----:B------:R-:W-:Y:S01]  /*11a90*/  MUFU.EX2 R149, R149 ;  /* 0x0000009500957308 */ /* 0x000fe20000000800 */
[----:B------:R-:W-:Y:S01]  /*11aa0*/  MOV R198, R173 ;  /* 0x000000ad00c67202 */ /* 0x000fe20000000f00 */
[----:B------:R1:W5:Y:S01]  /*11ab0*/  LDL.LU R238, [R1+0xd0] ;  /* 0x0000d00001ee7983 */ /* 0x0003620000300800 */
[C---:B------:R-:W-:Y:S08]  /*11ac0*/  HMMA.16816.F32.BF16 R96, R4.reuse, R14, R80 ;  /* 0x0000000e0460723c */ /* 0x040ff00000041850 */
[C---:B------:R-:W-:Y:S08]  /*11ad0*/  HMMA.16816.F32.BF16 R76, R4.reuse, R10, R68 ;  /* 0x0000000a044c723c */ /* 0x040ff00000041844 */
[----:B------:R-:W-:Y:S01]  /*11ae0*/  HMMA.16816.F32.BF16 R60, R4, R26, R36 ;  /* 0x0000001a043c723c */ /* 0x000fe20000041824 */
[----:B------:R-:W-:Y:S01]  /*11af0*/  FADD.FTZ R3, R181, R3 ;  /* 0x00000003b5037221 */ /* 0x000fe20000010000 */
[----:B------:R-:W-:Y:S01]  /*11b00*/  MOV R167, R171 ;  /* 0x000000ab00a77202 */ /* 0x000fe20000000f00 */
[----:B------:R-:W-:-:S02]  /*11b10*/  FADD.FTZ R2, R193, R2 ;  /* 0x00000002c1027221 */ /* 0x000fc40000010000 */
[----:B------:R-:W-:Y:S01]  /*11b20*/  FADD.FTZ R0, R182, R0 ;  /* 0x00000000b6007221 */ /* 0x000fe20000010000 */
[----:B------:R-:W-:Y:S01]  /*11b30*/  MOV R192, R185 ;  /* 0x000000b900c07202 */ /* 0x000fe20000000f00 */
[----:B------:R1:W5:Y:S01]  /*11b40*/  LDL.LU R237, [R1+0xcc] ;  /* 0x0000cc0001ed7983 */ /* 0x0003620000300800 */
[C---:B------:R-:W-:Y:S08]  /*11b50*/  HMMA.16816.F32.BF16 R80, R4.reuse, R8, R72 ;  /* 0x000000080450723c */ /* 0x040ff00000041848 */
[C---:B------:R-:W-:Y:S01]  /*11b60*/  HMMA.16816.F32.BF16 R68, R4.reuse, R24, R88 ;  /* 0x000000180444723c */ /* 0x040fe20000041858 */
[----:B------:R-:W-:Y:S01]  /*11b70*/  FADD.FTZ R3, R179, R3 ;  /* 0x00000003b3037221 */ /* 0x000fe20000010000 */
[----:B------:R-:W-:Y:S01]  /*11b80*/  MOV R196, R136 ;  /* 0x0000008800c47202 */ /* 0x000fe20000000f00 */
[----:B------:R-:W-:Y:S01]  /*11b90*/  FADD.FTZ R2, R194, R2 ;  /* 0x00000002c2027221 */ /* 0x000fe20000010000 */
[----:B------:R-:W-:Y:S01]  /*11ba0*/  MOV R172, R175 ;  /* 0x000000af00ac7202 */ /* 0x000fe20000000f00 */
[----:B------:R-:W-:Y:S01]  /*11bb0*/  FADD.FTZ R0, R183, R0 ;  /* 0x00000000b7007221 */ /* 0x000fe20000010000 */
[----:B------:R-:W-:Y:S01]  /*11bc0*/  MOV R173, R168 ;  /* 0x000000a800ad7202 */ /* 0x000fe20000000f00 */
[----:B------:R1:W5:Y:S01]  /*11bd0*/  LDL.LU R232, [R1+0xc8] ;  /* 0x0000c80001e87983 */ /* 0x0003620000300800 */
[----:B------:R-:W-:Y:S01]  /*11be0*/  HMMA.16816.F32.BF16 R72, R4, R28, R64 ;  /* 0x0000001c0448723c */ /* 0x000fe20000041840 */
[----:B------:R-:W-:-:S02]  /*11bf0*/  FADD.FTZ R88, R177, R16 ;  /* 0x00000010b1587221 */ /* 0x000fc40000010000 */
[----:B------:R-:W2:Y:S01]  /*11c00*/  LDSM.16.MT88.4 R16, [R236+0xb000] ;  /* 0x00b00000ec10783b */ /* 0x000ea20000004200 */
[----:B------:R-:W-:Y:S08]  /*11c10*/  MUFU.EX2 R91, R140 ;  /* 0x0000008c005b7308 */ /* 0x000ff00000000800 */
[----:B------:R-:W-:Y:S01]  /*11c20*/  MUFU.EX2 R90, R141 ;  /* 0x0000008d005a7308 */ /* 0x000fe20000000800 */
[----:B------:R-:W-:Y:S07]  /*11c30*/  HMMA.16816.F32.BF16 R64, R4, R30, R52 ;  /* 0x0000001e0440723c */ /* 0x000fee0000041834 */
[----:B------:R-:W-:Y:S01]  /*11c40*/  MUFU.EX2 R89, R142 ;  /* 0x0000008e00597308 */ /* 0x000fe20000000800 */
[----:B------:R-:W-:Y:S01]  /*11c50*/  F2FP.BF16.PACK_AB R4, R114, R126 ;  /* 0x0000007e7204723e */ /* 0x000fe200000010ff */
[----:B------:R-:W-:Y:S01]  /*11c60*/  FADD.FTZ R3, R201, R3 ;  /* 0x00000003c9037221 */ /* 0x000fe20000010000 */
[----:B------:R-:W-:Y:S01]  /*11c70*/  F2FP.BF16.PACK_AB R5, R120, R118 ;  /* 0x000000767805723e */ /* 0x000fe200000010ff */
[----:B------:R-:W-:Y:S01]  /*11c80*/  LDSM.16.MT88.4 R136, [R234+0xb800] ;  /* 0x00b80000ea88783b */ /* 0x000fe20000004200 */
[----:B------:R-:W-:-:S02]  /*11c90*/  F2FP.BF16.PACK_AB R6, R119, R115 ;  /* 0x000000737706723e */ /* 0x000fc400000010ff */
[----:B------:R-:W-:-:S07]  /*11ca0*/  F2FP.BF16.PACK_AB R7, R123, R121 ;  /* 0x000000797b07723e */ /* 0x000fce00000010ff */
[C---:B------:R-:W-:Y:S08]  /*11cb0*/  HMMA.16816.F32.BF16 R52, R4.reuse, R14, R40 ;  /* 0x0000000e0434723c */ /* 0x040ff00000041828 */
[C---:B------:R-:W-:Y:S01]  /*11cc0*/  HMMA.16816.F32.BF16 R56, R4.reuse, R12, R44 ;  /* 0x0000000c0438723c */ /* 0x040fe2000004182c */
[----:B------:R-:W3:Y:S07]  /*11cd0*/  LDSM.16.MT88.4 R12, [R234+0xb000] ;  /* 0x00b00000ea0c783b */ /* 0x000eee0000004200 */
[C---:B------:R-:W-:Y:S08]  /*11ce0*/  HMMA.16816.F32.BF16 R40, R4.reuse, R8, R32 ;  /* 0x000000080428723c */ /* 0x040ff00000041820 */
[C---:B------:R-:W-:Y:S01]  /*11cf0*/  HMMA.16816.F32.BF16 R36, R4.reuse, R10, R48 ;  /* 0x0000000a0424723c */ /* 0x040fe20000041830 */
[----:B------:R-:W1:Y:S07]  /*11d00*/  LDSM.16.MT88.4 R8, [R235+0xb000] ;  /* 0x00b00000eb08783b */ /* 0x000e6e0000004200 */
[C---:B------:R-:W-:Y:S01]  /*11d10*/  HMMA.16816.F32.BF16 R32, R4.reuse, R28, R92 ;  /* 0x0000001c0420723c */ /* 0x040fe2000004185c */
[----:B------:R-:W1:Y:S07]  /*11d20*/  MUFU.EX2 R93, R134 ;  /* 0x00000086005d7308 */ /* 0x000e6e0000000800 */
[C---:B------:R-:W-:Y:S01]  /*11d30*/  HMMA.16816.F32.BF16 R44, R4.reuse, R30, R104 ;  /* 0x0000001e042c723c */ /* 0x040fe20000041868 */
[----:B------:R-:W1:Y:S07]  /*11d40*/  MUFU.EX2 R92, R135 ;  /* 0x00000087005c7308 */ /* 0x000e6e0000000800 */
[C---:B------:R-:W-:Y:S08]  /*11d50*/  HMMA.16816.F32.BF16 R48, R4.reuse, R24, R108 ;  /* 0x000000180430723c */ /* 0x040ff0000004186c */
[----:B------:R-:W-:Y:S01]  /*11d60*/  HMMA.16816.F32.BF16 R28, R4, R26, R84 ;  /* 0x0000001a041c723c */ /* 0x000fe20000041854 */
[----:B------:R-:W-:Y:S08]  /*11d70*/  MUFU.EX2 R87, R143 ;  /* 0x0000008f00577308 */ /* 0x000ff00000000800 */
[----:B------:R-:W1:Y:S08]  /*11d80*/  MUFU.EX2 R86, R144 ;  /* 0x0000009000567308 */ /* 0x000e700000000800 */
[----:B------:R-:W-:Y:S08]  /*11d90*/  MUFU.EX2 R85, R145 ;  /* 0x0000009100557308 */ /* 0x000ff00000000800 */
[----:B------:R-:W2:Y:S01]  /*11da0*/  MUFU.EX2 R84, R146 ;  /* 0x0000009200547308 */ /* 0x000ea20000000800 */
[----:B------:R-:W-:-:S02]  /*11db0*/  F2FP.BF16.PACK_AB R4, R124, R122 ;  /* 0x0000007a7c04723e */ /* 0x000fc400000010ff */
[----:B------:R-:W-:Y:S02]  /*11dc0*/  F2FP.BF16.PACK_AB R5, R113, R131 ;  /* 0x000000837105723e */ /* 0x000fe400000010ff */
[----:B------:R-:W-:Y:S02]  /*11dd0*/  F2FP.BF16.PACK_AB R6, R130, R129 ;  /* 0x000000818206723e */ /* 0x000fe400000010ff */
[----:B-1----:R-:W-:Y:S01]  /*11de0*/  F2FP.BF16.PACK_AB R7, R93, R112 ;  /* 0x000000705d07723e */ /* 0x002fe200000010ff */
[----:B------:R-:W-:Y:S01]  /*11df0*/  FADD.FTZ R24, R195, R88 ;  /* 0x00000058c3187221 */ /* 0x000fe20000010000 */
[----:B------:R-:W-:-:S05]  /*11e00*/  MOV R177, R187 ;  /* 0x000000bb00b17202 */ /* 0x000fca0000000f00 */
[----:B----4-:R-:W-:Y:S01]  /*11e10*/  HMMA.16816.F32.BF16 R100, R4, R20, R100 ;  /* 0x000000140464723c */ /* 0x010fe20000041864 */
[----:B------:R-:W-:-:S07]  /*11e20*/  FADD.FTZ R24, R200, R24 ;  /* 0x00000018c8187221 */ /* 0x000fce0000010000 */
[C---:B------:R-:W-:Y:S08]  /*11e30*/  HMMA.16816.F32.BF16 R96, R4.reuse, R22, R96 ;  /* 0x000000160460723c */ /* 0x040ff00000041860 */
[C---:B--2---:R-:W-:Y:S08]  /*11e40*/  HMMA.16816.F32.BF16 R80, R4.reuse, R16, R80 ;  /* 0x000000100450723c */ /* 0x044ff00000041850 */
[C---:B------:R-:W-:Y:S08]  /*11e50*/  HMMA.16816.F32.BF16 R76, R4.reuse, R18, R76 ;  /* 0x00000012044c723c */ /* 0x040ff0000004184c */
[C---:B---3--:R-:W-:Y:S08]  /*11e60*/  HMMA.16816.F32.BF16 R72, R4.reuse, R12, R72 ;  /* 0x0000000c0448723c */ /* 0x048ff00000041848 */
[C---:B------:R-:W-:Y:S08]  /*11e70*/  HMMA.16816.F32.BF16 R64, R4.reuse, R14, R64 ;  /* 0x0000000e0440723c */ /* 0x040ff00000041840 */
[C---:B------:R-:W-:Y:S08]  /*11e80*/  HMMA.16816.F32.BF16 R68, R4.reuse, R8, R68 ;  /* 0x000000080444723c */ /* 0x040ff00000041844 */
[----:B------:R-:W-:Y:S01]  /*11e90*/  HMMA.16816.F32.BF16 R60, R4, R10, R60 ;  /* 0x0000000a043c723c */ /* 0x000fe2000004183c */
[----:B------:R-:W-:Y:S01]  /*11ea0*/  MOV R104, R178 ;  /* 0x000000b200687202 */ /* 0x000fe20000000f00 */
[----:B------:R-:W-:Y:S01]  /*11eb0*/  IMAD.MOV.U32 R105, RZ, RZ, R192 ;  /* 0x000000ffff697224 */ /* 0x000fe200078e00c0 */
[----:B------:R-:W-:Y:S01]  /*11ec0*/  MOV R106, R157 ;  /* 0x0000009d006a7202 */ /* 0x000fe20000000f00 */
[----:B------:R-:W-:Y:S01]  /*11ed0*/  FADD.FTZ R2, R203, R2 ;  /* 0x00000002cb027221 */ /* 0x000fe20000010000 */
[----:B------:R-:W-:Y:S01]  /*11ee0*/  MOV R107, R166 ;  /* 0x000000a6006b7202 */ /* 0x000fe20000000f00 */
[----:B------:R-:W-:Y:S01]  /*11ef0*/  FADD.FTZ R0, R202, R0 ;  /* 0x00000000ca007221 */ /* 0x000fe20000010000 */
[----:B------:R-:W-:-:S02]  /*11f00*/  F2FP.BF16.PACK_AB R4, R91, R92 ;  /* 0x0000005c5b04723e */ /* 0x000fc400000010ff */
[----:B------:R-:W-:Y:S02]  /*11f10*/  MOV R94, R156 ;  /* 0x0000009c005e7202 */ /* 0x000fe40000000f00 */
[----:B------:R-:W-:Y:S02]  /*11f20*/  MOV R95, R159 ;  /* 0x0000009f005f7202 */ /* 0x000fe40000000f00 */
[----:B------:R-:W-:Y:S02]  /*11f30*/  MOV R174, R169 ;  /* 0x000000a900ae7202 */ /* 0x000fe40000000f00 */
[----:B------:R-:W-:Y:S02]  /*11f40*/  MOV R108, R198 ;  /* 0x000000c6006c7202 */ /* 0x000fe40000000f00 */
[----:B------:R-:W-:Y:S02]  /*11f50*/  MOV R175, R170 ;  /* 0x000000aa00af7202 */ /* 0x000fe40000000f00 */
[----:B------:R-:W-:Y:S01]  /*11f60*/  MOV R109, R199 ;  /* 0x000000c7006d7202 */ /* 0x000fe20000000f00 */
[----:B------:R-:W-:Y:S01]  /*11f70*/  IMAD.MOV.U32 R110, RZ, RZ, R172 ;  /* 0x000000ffff6e7224 */ /* 0x000fe200078e00ac */
[----:B------:R-:W-:Y:S01]  /*11f80*/  F2FP.BF16.PACK_AB R5, R86, R87 ;  /* 0x000000575605723e */ /* 0x000fe200000010ff */
[----:B------:R-:W-:Y:S01]  /*11f90*/  MUFU.EX2 R27, R147 ;  /* 0x00000093001b7308 */ /* 0x000fe20000000800 */
[----:B------:R-:W-:Y:S01]  /*11fa0*/  F2FP.BF16.PACK_AB R6, R89, R90 ;  /* 0x0000005a5906723e */ /* 0x000fe200000010ff */
[----:B------:R-:W-:Y:S01]  /*11fb0*/  LDSM.16.MT88.4 R184, [R236+0xb800] ;  /* 0x00b80000ecb8783b */ /* 0x000fe20000004200 */
[----:B------:R-:W-:-:S02]  /*11fc0*/  F2FP.BF16.PACK_AB R7, R84, R85 ;  /* 0x000000555407723e */ /* 0x000fc400000010ff */
[----:B------:R-:W-:Y:S01]  /*11fd0*/  MOV R111, R177 ;  /* 0x000000b1006f7202 */ /* 0x000fe20000000f00 */
[----:B------:R-:W-:Y:S01]  /*11fe0*/  FADD.FTZ R3, R104, R3 ;  /* 0x0000000368037221 */ /* 0x000fe20000010000 */
[----:B------:R-:W-:Y:S01]  /*11ff0*/  MOV R88, R197 ;  /* 0x000000c500587202 */ /* 0x000fe20000000f00 */
[----:B------:R-:W-:Y:S01]  /*12000*/  FADD.FTZ R2, R105, R2 ;  /* 0x0000000269027221 */ /* 0x000fe20000010000 */
[----:B------:R-:W-:Y:S01]  /*12010*/  MUFU.EX2 R25, R151 ;  /* 0x0000009700197308 */ /* 0x000fe20000000800 */
[C---:B------:R-:W-:Y:S01]  /*12020*/  HMMA.16816.F32.BF16 R56, R4.reuse, R20, R56 ;  /* 0x000000140438723c */ /* 0x040fe20000041838 */
[----:B------:R-:W-:Y:S01]  /*12030*/  FADD.FTZ R0, R106, R0 ;  /* 0x000000006a007221 */ /* 0x000fe20000010000 */
[----:B------:R-:W1:Y:S06]  /*12040*/  LDSM.16.MT88.4 R168, [R233+0xb800] ;  /* 0x00b80000e9a8783b */ /* 0x000e6c0000004200 */
[C---:B------:R-:W-:Y:S08]  /*12050*/  HMMA.16816.F32.BF16 R52, R4.reuse, R22, R52 ;  /* 0x000000160434723c */ /* 0x040ff00000041834 */
[C---:B------:R-:W-:Y:S08]  /*12060*/  HMMA.16816.F32.BF16 R40, R4.reuse, R16, R40 ;  /* 0x000000100428723c */ /* 0x040ff00000041828 */
[C---:B------:R-:W-:Y:S08]  /*12070*/  HMMA.16816.F32.BF16 R36, R4.reuse, R18, R36 ;  /* 0x000000120424723c */ /* 0x040ff00000041824 */
[C---:B------:R-:W-:Y:S08]  /*12080*/  HMMA.16816.F32.BF16 R32, R4.reuse, R12, R32 ;  /* 0x0000000c0420723c */ /* 0x040ff00000041820 */
[C---:B------:R-:W-:Y:S08]  /*12090*/  HMMA.16816.F32.BF16 R44, R4.reuse, R14, R44 ;  /* 0x0000000e042c723c */ /* 0x040ff0000004182c */
[C---:B------:R-:W-:Y:S08]  /*120a0*/  HMMA.16816.F32.BF16 R48, R4.reuse, R8, R48 ;  /* 0x000000080430723c */ /* 0x040ff00000041830 */
[----:B------:R-:W-:Y:S01]  /*120b0*/  HMMA.16816.F32.BF16 R28, R4, R10, R28 ;  /* 0x0000000a041c723c */ /* 0x000fe2000004181c */
[----:B------:R-:W-:Y:S01]  /*120c0*/  FADD.FTZ R2, R95, R2 ;  /* 0x000000025f027221 */ /* 0x000fe20000010000 */
[----:B------:R-:W-:Y:S01]  /*120d0*/  MOV R104, R174 ;  /* 0x000000ae00687202 */ /* 0x000fe20000000f00 */
[----:B------:R-:W-:Y:S01]  /*120e0*/  FADD.FTZ R0, R196, R0 ;  /* 0x00000000c4007221 */ /* 0x000fe20000010000 */
[----:B------:R-:W-:-:S02]  /*120f0*/  MOV R105, R175 ;  /* 0x000000af00697202 */ /* 0x000fc40000000f00 */
[----:B------:R-:W-:Y:S01]  /*12100*/  MOV R106, R160 ;  /* 0x000000a0006a7202 */ /* 0x000fe20000000f00 */
[----:B------:R-:W-:Y:S01]  /*12110*/  FADD.FTZ R4, R167, R24 ;  /* 0x00000018a7047221 */ /* 0x000fe20000010000 */
[----:B------:R-:W2:Y:S01]  /*12120*/  MUFU.EX2 R20, R155 ;  /* 0x0000009b00147308 */ /* 0x000ea20000000800 */
[----:B------:R-:W3:Y:S02]  /*12130*/  LDSM.16.MT88.4 R12, [R235+0xb800] ;  /* 0x00b80000eb0c783b */ /* 0x000ee40000004200 */
[----:B------:R-:W-:Y:S01]  /*12140*/  FADD.FTZ R4, R111, R4 ;  /* 0x000000046f047221 */ /* 0x000fe20000010000 */
[----:B------:R-:W-:-:S03]  /*12150*/  MOV R111, R173 ;  /* 0x000000ad006f7202 */ /* 0x000fc60000000f00 */
[----:B------:R-:W-:Y:S02]  /*12160*/  FADD.FTZ R5, R107, R4 ;  /* 0x000000046b057221 */ /* 0x000fe40000010000 */
[----:B------:R-:W-:Y:S02]  /*12170*/  FADD.FTZ R4, R94, R3 ;  /* 0x000000035e047221 */ /* 0x000fe40000010000 */
[----:B------:R-:W-:Y:S02]  /*12180*/  FADD.FTZ R5, R88, R5 ;  /* 0x0000000558057221 */ /* 0x000fe40000010000 */
[----:B------:R-:W-:Y:S01]  /*12190*/  FADD.FTZ R4, R108, R4 ;  /* 0x000000046c047221 */ /* 0x000fe20000010000 */
[----:B------:R-:W-:Y:S01]  /*121a0*/  MOV R107, R161 ;  /* 0x000000a1006b7202 */ /* 0x000fe20000000f00 */
[----:B------:R-:W-:Y:S02]  /*121b0*/  FADD.FTZ R2, R109, R2 ;  /* 0x000000026d027221 */ /* 0x000fe40000010000 */
[----:B------:R-:W-:Y:S01]  /*121c0*/  FADD.FTZ R0, R110, R0 ;  /* 0x000000006e007221 */ /* 0x000fe20000010000 */
[----:B------:R-:W-:Y:S01]  /*121d0*/  MOV R94, R163 ;  /* 0x000000a3005e7202 */ /* 0x000fe20000000f00 */
[----:B------:R-:W-:Y:S01]  /*121e0*/  FADD.FTZ R8, R111, R5 ;  /* 0x000000056f087221 */ /* 0x000fe20000010000 */
[----:B------:R-:W-:Y:S01]  /*121f0*/  MOV R95, R162 ;  /* 0x000000a2005f7202 */ /* 0x000fe20000000f00 */
        /* <DEDUP_REMOVED lines=74> */
[----:B--2---:R-:W-:Y:S02]  /*126a0*/  FADD.FTZ R5, R20, R5 ;  /* 0x0000000514057221 */ /* 0x004fe40000010000 */
[----:B----4-:R-:W-:-:S05]  /*126b0*/  FADD.FTZ R4, R16, R4 ;  /* 0x0000000410047221 */ /* 0x010fca0000010000 */
[----:B------:R-:W2:Y:S01]  /*126c0*/  MUFU.EX2 R17, R180 ;  /* 0x000000b400117308 */ /* 0x000ea20000000800 */
[----:B------:R-:W-:-:S07]  /*126d0*/  FADD.FTZ R2, R27, R2 ;  /* 0x000000021b027221 */ /* 0x000fce0000010000 */
[----:B------:R-:W4:Y:S01]  /*126e0*/  MUFU.EX2 R9, R191 ;  /* 0x000000bf00097308 */ /* 0x000f220000000800 */
[----:B------:R-:W-:-:S07]  /*126f0*/  FADD.FTZ R0, R25, R0 ;  /* 0x0000000019007221 */ /* 0x000fce0000010000 */
[----:B------:R-:W2:Y:S01]  /*12700*/  MUFU.EX2 R26, R150 ;  /* 0x00000096001a7308 */ /* 0x000ea20000000800 */
[----:B-1----:R-:W-:-:S07]  /*12710*/  FADD.FTZ R5, R19, R5 ;  /* 0x0000000513057221 */ /* 0x002fce0000010000 */
        /* <DEDUP_REMOVED lines=8> */
[----:B--2---:R-:W-:Y:S02]  /*127a0*/  FADD.FTZ R5, R17, R5 ;  /* 0x0000000511057221 */ /* 0x004fe40000010000 */
[----:B----4-:R-:W-:Y:S02]  /*127b0*/  FADD.FTZ R4, R9, R4 ;  /* 0x0000000409047221 */ /* 0x010fe40000010000 */
[----:B------:R-:W-:Y:S02]  /*127c0*/  FADD.FTZ R2, R26, R2 ;  /* 0x000000021a027221 */ /* 0x000fe40000010000 */
        /* <DEDUP_REMOVED lines=18> */
[----:B------:R-:W-:Y:S02]  /*128f0*/  MOV R3, R125 ;  /* 0x0000007d00037202 */ /* 0x000fe40000000f00 */
[----:B------:R-:W-:-:S05]  /*12900*/  MOV R150, R128 ;  /* 0x0000008000967202 */ /* 0x000fca0000000f00 */
[----:B------:R-:W-:Y:S01]  /*12910*/  HMMA.16816.F32.BF16 R176, R140, R184, R80 ;  /* 0x000000b88cb0723c */ /* 0x000fe20000041850 */
[----:B------:R-:W-:Y:S02]  /*12920*/  @P0 MOV R151, R116 ;  /* 0x0000007400970202 */ /* 0x000fe40000000f00 */
[----:B------:R-:W-:-:S05]  /*12930*/  @P0 MOV R152, R117 ;  /* 0x0000007500980202 */ /* 0x000fca0000000f00 */
[----:B------:R-:W-:Y:S01]  /*12940*/  HMMA.16816.F32.BF16 R180, R140, R186, R76 ;  /* 0x000000ba8cb4723c */ /* 0x000fe2000004184c */
[----:B------:R-:W-:Y:S02]  /*12950*/  @P0 MOV R3, R125 ;  /* 0x0000007d00030202 */ /* 0x000fe40000000f00 */
[----:B------:R-:W-:-:S05]  /*12960*/  @P0 MOV R150, R128 ;  /* 0x0000008000960202 */ /* 0x000fca0000000f00 */
[C---:B------:R-:W-:Y:S08]  /*12970*/  HMMA.16816.F32.BF16 R192, R140.reuse, R136, R72 ;  /* 0x000000888cc0723c */ /* 0x040ff00000041848 */
[----:B------:R-:W-:Y:S08]  /*12980*/  HMMA.16816.F32.BF16 R132, R140, R138, R64 ;  /* 0x0000008a8c84723c */ /* 0x000ff00000041840 */
[C---:B------:R-:W-:Y:S08]  /*12990*/  HMMA.16816.F32.BF16 R160, R144.reuse, R168, R56 ;  /* 0x000000a890a0723c */ /* 0x040ff00000041838 */
[C---:B------:R-:W-:Y:S08]  /*129a0*/  HMMA.16816.F32.BF16 R172, R144.reuse, R184, R40 ;  /* 0x000000b890ac723c */ /* 0x040ff00000041828 */
[----:B------:R-:W-:Y:S08]  /*129b0*/  HMMA.16816.F32.BF16 R188, R144, R136, R32 ;  /* 0x0000008890bc723c */ /* 0x000ff00000041820 */
[----:B---3--:R-:W-:Y:S08]  /*129c0*/  HMMA.16816.F32.BF16 R200, R140, R12, R68 ;  /* 0x0000000c8cc8723c */ /* 0x008ff00000041844 */
[C---:B------:R-:W-:Y:S08]  /*129d0*/  HMMA.16816.F32.BF16 R168, R144.reuse, R170, R52 ;  /* 0x000000aa90a8723c */ /* 0x040ff00000041834 */
[C---:B------:R-:W-:Y:S08]  /*129e0*/  HMMA.16816.F32.BF16 R184, R144.reuse, R186, R36 ;  /* 0x000000ba90b8723c */ /* 0x040ff00000041824 */
[C---:B------:R-:W-:Y:S08]  /*129f0*/  HMMA.16816.F32.BF16 R136, R144.reuse, R138, R44 ;  /* 0x0000008a9088723c */ /* 0x040ff0000004182c */
[----:B------:R-:W-:Y:S08]  /*12a00*/  HMMA.16816.F32.BF16 R196, R144, R12, R48 ;  /* 0x0000000c90c4723c */ /* 0x000ff00000041830 */
[-C--:B------:R-:W-:Y:S08]  /*12a10*/  HMMA.16816.F32.BF16 R140, R140, R14.reuse, R60 ;  /* 0x0000000e8c8c723c */ /* 0x080ff0000004183c */
[----:B------:R-:W-:Y:S01]  /*12a20*/  HMMA.16816.F32.BF16 R144, R144, R14, R28 ;  /* 0x0000000e9090723c */ /* 0x000fe2000004181c */
[----:B------:R-:W-:Y:S11]  /*12a30*/  @P0 BRA `(.L_x_366) ;  /* 0x0000001000000947 */ /* 0x000ff60003800000 */
.L_x_362:
[----:B-1--4-:R-:W-:-:S12]  /*12a40*/  UIADD3 UR34, UR8, -0x1, URZ ;  /* 0xffffffff08227890 */ /* 0x012fd8000fffe03f */
.L_x_366:
[----:B-1----:R-:W-:-:S13]  /*12a50*/  ISETP.LE.AND P0, PT, RZ, UR34, PT ;  /* 0x00000022ff007c0c */ /* 0x002fda000bf03270 */
[----:B------:R-:W-:Y:S05]  /*12a60*/  @!P0 BRA `(.L_x_367) ;  /* 0x00005c0000008947 */ /* 0x000fea0003800000 */
[----:B------:R-:W2:Y:S01]  /*12a70*/  LDL.64 R8, [R1+0x48] ;  /* 0x0000480001087983 */ /* 0x000ea20000100a00 */
[----:B-----5:R-:W-:Y:S01]  /*12a80*/  MOV R154, R3 ;  /* 0x00000003009a7202 */ /* 0x020fe20000000f00 */
        /* <DEDUP_REMOVED lines=14> */
[----:B------:R-:W-:Y:S02]  /*12b70*/  USHF.L.U32 UR18, UR20, 0x5, URZ ;  /* 0x0000000514127899 */ /* 0x000fe4000800063f */
[----:B------:R-:W-:-:S02]  /*12b80*/  UIMAD.WIDE.U32 UR42, UR20, 0x30, URZ ;  /* 0x00000030142a78a5 */ /* 0x000fc4000f8e003f */
[----:B------:R-:W-:Y:S02]  /*12b90*/  USHF.L.U32 UR21, UR20, 0x6, URZ ;  /* 0x0000000614157899 */ /* 0x000fe4000800063f */
[----:B------:R-:W-:Y:S02]  /*12ba0*/  UIMAD.WIDE.U32 UR40, UR20, 0x50, URZ ;  /* 0x00000050142878a5 */ /* 0x000fe4000f8e003f */
[----:B------:R-:W-:Y:S02]  /*12bb0*/  UIMAD.WIDE.U32 UR38, UR20, 0x60, URZ ;  /* 0x00000060142678a5 */ /* 0x000fe4000f8e003f */
[----:B------:R-:W-:Y:S02]  /*12bc0*/  UIMAD.WIDE.U32 UR36, UR20, 0x70, URZ ;  /* 0x00000070142478a5 */ /* 0x000fe4000f8e003f */
        /* <DEDUP_REMOVED lines=9> */
[----:B------:R-:W-:Y:S02]  /*12c60*/  UIMAD UR16, UR16, 0x70, URZ ;  /* 0x00000070101078a4 */ /* 0x000fe4000f8e023f */
[----:B------:R-:W-:Y:S02]  /*12c70*/  UIMAD UR24, UR24, 0x70, URZ ;  /* 0x00000070181878a4 */ /* 0x000fe4000f8e023f */
        /* <DEDUP_REMOVED lines=13> */
.L_x_370:
        /* <DEDUP_REMOVED lines=11> */
[----:B------:R-:W-:Y:S01]  /*12e00*/  IMAD.U32 R2, RZ, RZ, UR8 ;  /* 0x00000008ff027e24 */ /* 0x000fe2000f8e00ff */
[----:B--2---:R-:W-:Y:S01]  /*12e10*/  LEA R0, P3, R0, R150, 0x7 ;  /* 0x0000009600007211 */ /* 0x004fe200078638ff */
[----:B------:R-:W-:Y:S03]  /*12e20*/  IMAD.U32 R150, RZ, RZ, UR54 ;  /* 0x00000036ff967e24 */ /* 0x000fe6000f8e00ff */
[----:B------:R-:W-:Y:S02]  /*12e30*/  @!P0 IADD3 R3, P2, R0, UR26, RZ ;  /* 0x0000001a00038c10 */ /* 0x000fe4000ff5e0ff */
[----:B---3--:R-:W-:Y:S02]  /*12e40*/  LEA.HI.X R2, R150, R247, R2, 0x7, P3 ;  /* 0x000000f796027211 */ /* 0x008fe400018f3c02 */
[C---:B------:R-:W-:Y:S02]  /*12e50*/  @!P0 LEA R216, P6, R3.reuse, c[0x0][0x168], 0x1 ;  /* 0x00005a0003d88a11 */ /* 0x040fe400078c08ff */
[----:B------:R-:W-:Y:S02]  /*12e60*/  @!P0 IADD3.X R151, R2, UR25, RZ, P2, !PT ;  /* 0x0000001902978c10 */ /* 0x000fe400097fe4ff */
[C---:B------:R-:W-:Y:S02]  /*12e70*/  @!P0 IADD3 R149, P5, R0.reuse, UR18, RZ ;  /* 0x0000001200958c10 */ /* 0x040fe4000ffbe0ff */
[----:B------:R-:W-:Y:S02]  /*12e80*/  @!P0 LEA.HI.X R217, R3, c[0x0][0x16c], R151, 0x1, P6 ;  /* 0x00005b0003d98a11 */ /* 0x000fe400030f0c97 */
[C---:B------:R-:W-:Y:S02]  /*12e90*/  @!P0 LEA R210, P6, R0.reuse, c[0x0][0x168], 0x1 ;  /* 0x00005a0000d28a11 */ /* 0x040fe400078c08ff */
[C---:B------:R-:W-:Y:S02]  /*12ea0*/  @!P0 LEA R214, P4, R149.reuse, c[0x0][0x168], 0x1 ;  /* 0x00005a0095d68a11 */ /* 0x040fe400078808ff */
        /* <DEDUP_REMOVED lines=8> */
[----:B------:R-:W-:Y:S01]  /*12f30*/  @!P0 LEA R212, P2, R150, c[0x0][0x168], 0x1 ;  /* 0x00005a0096d48a11 */ /* 0x000fe200078408ff */
[----:B------:R1:W-:Y:S01]  /*12f40*/  @P0 STS.128 [R244+0x4800], RZ ;  /* 0x004800fff4000388 */ /* 0x0003e20000000c00 */
        /* <DEDUP_REMOVED lines=54> */
.L_x_368:
        /* <DEDUP_REMOVED lines=102> */
[-C--:B------:R-:W-:Y:S03]  /*13910*/  HMMA.16816.F32.BF16 R28, R124, R34.reuse, RZ ;  /* 0x000000227c1c723c */ /* 0x080fe600000418ff */
[----:B------:R-:W-:Y:S05]  /*13920*/  LDSM.16.M88.4 R228, [R238+0x6000] ;  /* 0x00600000eee4783b */ /* 0x000fea0000000200 */
        /* <DEDUP_REMOVED lines=39> */
[C---:B------:R-:W-:Y:S01]  /*13ba0*/  HMMA.16816.F32.BF16 R48, R208.reuse, R206, R48 ;  /* 0x000000ced030723c */ /* 0x040fe20000041830 */
[----:B------:R-:W3:Y:S07]  /*13bb0*/  LDSM.16.M88.4 R204, [R238+0x7800] ;  /* 0x00780000eecc783b */ /* 0x000eee0000000200 */
[-C--:B------:R-:W-:Y:S08]  /*13bc0*/  HMMA.16816.F32.BF16 R52, R208, R224.reuse, R52 ;  /* 0x000000e0d034723c */ /* 0x080ff00000041834 */
[C---:B------:R-:W-:Y:S08]  /*13bd0*/  HMMA.16816.F32.BF16 R56, R216.reuse, R224, R56 ;  /* 0x000000e0d838723c */ /* 0x040ff00000041838 */
[-C--:B------:R-:W-:Y:S08]  /*13be0*/  HMMA.16816.F32.BF16 R60, R216, R226.reuse, R60 ;  /* 0x000000e2d83c723c */ /* 0x080ff0000004183c */
[C---:B------:R-:W-:Y:S01]  /*13bf0*/  HMMA.16816.F32.BF16 R64, R208.reuse, R226, R64 ;  /* 0x000000e2d040723c */ /* 0x040fe20000041840 */
[----:B------:R-:W-:Y:S07]  /*13c00*/  LDSM.16.M88.4 R224, [R239] ;  /* 0x00000000efe0783b */ /* 0x000fee0000000200 */
        /* <DEDUP_REMOVED lines=14> */
[----:B------:R-:W2:Y:S07]  /*13cf0*/  LDSM.16.M88.4 R220, [R239+0x800] ;  /* 0x00080000efdc783b */ /* 0x000eae0000000200 */
[-C--:B---3--:R-:W-:Y:S08]  /*13d00*/  HMMA.16816.F32.BF16 R116, R208, R204.reuse, R116 ;  /* 0x000000ccd074723c */ /* 0x088ff00000041874 */
[C---:B------:R-:W-:Y:S08]  /*13d10*/  HMMA.16816.F32.BF16 R120, R216.reuse, R204, R120 ;  /* 0x000000ccd878723c */ /* 0x040ff00000041878 */
[-C--:B------:R-:W-:Y:S01]  /*13d20*/  HMMA.16816.F32.BF16 R124, R216, R206.reuse, R124 ;  /* 0x000000ced87c723c */ /* 0x080fe2000004187c */
[----:B------:R-:W-:Y:S07]  /*13d30*/  LDSM.16.M88.4 R216, [R239+0x2000] ;  /* 0x00200000efd8783b */ /* 0x000fee0000000200 */
[----:B------:R-:W-:Y:S01]  /*13d40*/  HMMA.16816.F32.BF16 R128, R208, R206, R128 ;  /* 0x000000ced080723c */ /* 0x000fe20000041880 */
[----:B------:R-:W3:Y:S06]  /*13d50*/  LDSM.16.M88.4 R204, [R239+0x1000] ;  /* 0x00100000efcc783b */ /* 0x000eec0000000200 */
[----:B------:R-:W4:Y:S01]  /*13d60*/  LDSM.16.M88.4 R208, [R239+0x1800] ;  /* 0x00180000efd0783b */ /* 0x000f220000000200 */
        /* <DEDUP_REMOVED lines=24> */
[----:B------:R-:W4:Y:S07]  /*13ef0*/  LDSM.16.M88.4 R216, [R237] ;  /* 0x00000000edd8783b */ /* 0x000f2e0000000200 */
        /* <DEDUP_REMOVED lines=13> */
[----:B------:R-:W3:Y:S07]  /*13fd0*/  LDSM.16.M88.4 R228, [R237+0x1000] ;  /* 0x00100000ede4783b */ /* 0x000eee0000000200 */
[----:B------:R-:W-:Y:S01]  /*13fe0*/  HMMA.16816.F32.BF16 R128, R212, R206, R128 ;  /* 0x000000ced480723c */ /* 0x000fe20000041880 */
[----:B------:R-:W5:Y:S06]  /*13ff0*/  LDSM.16.M88.4 R204, [R237+0x1800] ;  /* 0x00180000edcc783b */ /* 0x000f6c0000000200 */
[----:B------:R-:W3:Y:S01]  /*14000*/  LDSM.16.M88.4 R212, [R237+0x2000] ;  /* 0x00200000edd4783b */ /* 0x000ee20000000200 */
[-C--:B----4-:R-:W-:Y:S08]  /*14010*/  HMMA.16816.F32.BF16 R4, R208, R216.reuse, R4 ;  /* 0x000000d8d004723c */ /* 0x090ff00000041804 */
[C---:B-1----:R-:W-:Y:S08]  /*14020*/  HMMA.16816.F32.BF16 R8, R224.reuse, R216, R8 ;  /* 0x000000d8e008723c */ /* 0x042ff00000041808 */
        /* <DEDUP_REMOVED lines=12> */
[----:B------:R-:W3:Y:S01]  /*140f0*/  LDSM.16.M88.4 R228, [R237+0x3800] ;  /* 0x00380000ede4783b */ /* 0x000ee20000000200 */
[----:B------:R-:W-:Y:S05]  /*14100*/  DEPBAR.LE SB0, 0x0 ;  /* 0x000080000000791a */ /* 0x000fea0000000000 */
[----:B------:R-:W-:Y:S01]  /*14110*/  BAR.SYNC.DEFER_BLOCKING 0x0 ;  /* 0x0000000000007b1d */ /* 0x000fe20000010000 */
[-C--:B-----5:R-:W-:Y:S08]  /*14120*/  HMMA.16816.F32.BF16 R52, R208, R204.reuse, R52 ;  /* 0x000000ccd034723c */ /* 0x0a0ff00000041834 */
[C---:B------:R-:W-:Y:S08]  /*14130*/  HMMA.16816.F32.BF16 R56, R224.reuse, R204, R56 ;  /* 0x000000cce038723c */ /* 0x040ff00000041838 */
[-C--:B------:R-:W-:Y:S08]  /*14140*/  HMMA.16816.F32.BF16 R60, R224, R206.reuse, R60 ;  /* 0x000000cee03c723c */ /* 0x080ff0000004183c */
[C---:B------:R-:W-:Y:S08]  /*14150*/  HMMA.16816.F32.BF16 R64, R208.reuse, R206, R64 ;  /* 0x000000ced040723c */ /* 0x040ff00000041840 */
[-C--:B------:R-:W-:Y:S08]  /*14160*/  HMMA.16816.F32.BF16 R68, R208, R212.reuse, R68 ;  /* 0x000000d4d044723c */ /* 0x080ff00000041844 */
[C---:B------:R-:W-:Y:S08]  /*14170*/  HMMA.16816.F32.BF16 R72, R224.reuse, R212, R72 ;  /* 0x000000d4e048723c */ /* 0x040ff00000041848 */
[-C--:B------:R-:W-:Y:S08]  /*14180*/  HMMA.16816.F32.BF16 R76, R224, R214.reuse, R76 ;  /* 0x000000d6e04c723c */ /* 0x080ff0000004184c */
[C---:B------:R-:W-:Y:S08]  /*14190*/  HMMA.16816.F32.BF16 R80, R208.reuse, R214, R80 ;  /* 0x000000d6d050723c */ /* 0x040ff00000041850 */
[-C--:B-1----:R-:W-:Y:S08]  /*141a0*/  HMMA.16816.F32.BF16 R84, R208, R216.reuse, R84 ;  /* 0x000000d8d054723c */ /* 0x082ff00000041854 */
[C---:B------:R-:W-:Y:S08]  /*141b0*/  HMMA.16816.F32.BF16 R88, R224.reuse, R216, R88 ;  /* 0x000000d8e058723c */ /* 0x040ff00000041858 */
[-C--:B------:R-:W-:Y:S08]  /*141c0*/  HMMA.16816.F32.BF16 R92, R224, R218.reuse, R92 ;  /* 0x000000dae05c723c */ /* 0x080ff0000004185c */
[C---:B------:R-:W-:Y:S08]  /*141d0*/  HMMA.16816.F32.BF16 R96, R208.reuse, R218, R96 ;  /* 0x000000dad060723c */ /* 0x040ff00000041860 */
[-C--:B--2---:R-:W-:Y:S08]  /*141e0*/  HMMA.16816.F32.BF16 R100, R208, R220.reuse, R100 ;  /* 0x000000dcd064723c */ /* 0x084ff00000041864 */
[C---:B------:R-:W-:Y:S08]  /*141f0*/  HMMA.16816.F32.BF16 R104, R224.reuse, R220, R104 ;  /* 0x000000dce068723c */ /* 0x040ff00000041868 */
[-C--:B------:R-:W-:Y:S08]  /*14200*/  HMMA.16816.F32.BF16 R108, R224, R222.reuse, R108 ;  /* 0x000000dee06c723c */ /* 0x080ff0000004186c */
[C---:B------:R-:W-:Y:S08]  /*14210*/  HMMA.16816.F32.BF16 R112, R208.reuse, R222, R112 ;  /* 0x000000ded070723c */ /* 0x040ff00000041870 */
[-C--:B---3--:R-:W-:Y:S08]  /*14220*/  HMMA.16816.F32.BF16 R116, R208, R228.reuse, R116 ;  /* 0x000000e4d074723c */ /* 0x088ff00000041874 */
[C---:B------:R-:W-:Y:S08]  /*14230*/  HMMA.16816.F32.BF16 R120, R224.reuse, R228, R120 ;  /* 0x000000e4e078723c */ /* 0x040ff00000041878 */
[-C--:B------:R-:W-:Y:S08]  /*14240*/  HMMA.16816.F32.BF16 R124, R224, R230.reuse, R124 ;  /* 0x000000e6e07c723c */ /* 0x080ff0000004187c */
[----:B------:R-:W-:Y:S01]  /*14250*/  HMMA.16816.F32.BF16 R128, R208, R230, R128 ;  /* 0x000000e6d080723c */ /* 0x000fe20000041880 */
[----:B------:R-:W-:-:S07]  /*14260*/  @P1 BRA `(.L_x_370) ;  /* 0xffffeae000001947 */ /* 0x000fce000383ffff */
.L_x_369:
[----:B------:R-:W-:Y:S01]  /*14270*/  MOV R0, UR34 ;  /* 0x0000002200007c02 */ /* 0x000fe20008000f00 */
[----:B------:R-:W2:Y:S01]  /*14280*/  S2R R2, SR_TID.X ;  /* 0x0000000000027919 */ /* 0x000ea20000002100 */
[----:B------:R-:W-:Y:S01]  /*14290*/  UIADD3 UR34, UR34, -0x1, URZ ;  /* 0xffffffff22227890 */ /* 0x000fe2000fffe03f */
[----:B--2---:R-:W-:Y:S04]  /*142a0*/  SHF.L.U32 R2, R2, 0x1, RZ ;  /* 0x0000000102027819 */ /* 0x004fe800000006ff */
[----:B------:R-:W-:Y:S04]  /*142b0*/  LOP3.LUT R2, R2, 0x6, RZ, 0xc0, !PT ;  /* 0x0000000602027812 */ /* 0x000fe800078ec0ff */
[----:B------:R-:W-:Y:S04]  /*142c0*/  LEA R0, R0, R2, 0x7 ;  /* 0x0000000200007211 */ /* 0x000fe800078e38ff */
[----:B------:R-:W2:Y:S01]  /*142d0*/  I2F R149, R0 ;  /* 0x0000000000957306 */ /* 0x000ea20000201400 */
[C---:B-1----:R-:W-:Y:S02]  /*142e0*/  IADD3 R207, R0.reuse, 0x20, RZ ;  /* 0x0000002000cf7810 */ /* 0x042fe40007ffe0ff */
[C---:B------:R-:W-:Y:S02]  /*142f0*/  IADD3 R206, R0.reuse, 0x50, RZ ;  /* 0x0000005000ce7810 */ /* 0x040fe40007ffe0ff */
[C---:B------:R-:W-:Y:S02]  /*14300*/  IADD3 R150, R0.reuse, 0x10, RZ ;  /* 0x0000001000967810 */ /* 0x040fe40007ffe0ff */
[C---:B------:R-:W-:Y:S02]  /*14310*/  IADD3 R204, R0.reuse, 0x11, RZ ;  /* 0x0000001100cc7810 */ /* 0x040fe40007ffe0ff */
[C---:B------:R-:W-:Y:S01]  /*14320*/  IADD3 R213, R0.reuse, 0x29, RZ ;  /* 0x0000002900d57810 */ /* 0x040fe20007ffe0ff */
[----:B------:R-:W1:Y:S01]  /*14330*/  I2F R207, R207 ;  /* 0x000000cf00cf7306 */ /* 0x000e620000201400 */
[C---:B------:R-:W-:Y:S02]  /*14340*/  IADD3 R212, R0.reuse, 0x30, RZ ;  /* 0x0000003000d47810 */ /* 0x040fe40007ffe0ff */
[C---:B------:R-:W-:Y:S02]  /*14350*/  IADD3 R215, R0.reuse, 0x31, RZ ;  /* 0x0000003100d77810 */ /* 0x040fe40007ffe0ff */
[C---:B------:R-:W-:Y:S02]  /*14360*/  IADD3 R214, R0.reuse, 0x38, RZ ;  /* 0x0000003800d67810 */ /* 0x040fe40007ffe0ff */
[C---:B------:R-:W-:Y:S02]  /*14370*/  IADD3 R217, R0.reuse, 0x39, RZ ;  /* 0x0000003900d97810 */ /* 0x040fe40007ffe0ff */
[C---:B------:R-:W-:Y:S01]  /*14380*/  IADD3 R216, R0.reuse, 0x40, RZ ;  /* 0x0000004000d87810 */ /* 0x040fe20007ffe0ff */
[----:B------:R-:W3:Y:S01]  /*14390*/  I2F R150, R150 ;  /* 0x0000009600967306 */ /* 0x000ee20000201400 */
[C---:B------:R-:W-:Y:S02]  /*143a0*/  IADD3 R219, R0.reuse, 0x41, RZ ;  /* 0x0000004100db7810 */ /* 0x040fe40007ffe0ff */
[C---:B------:R-:W-:Y:S01]  /*143b0*/  IADD3 R218, R0.reuse, 0x48, RZ ;  /* 0x0000004800da7810 */ /* 0x040fe20007ffe0ff */
[C---:B--2---:R-:W-:Y:S01]  /*143c0*/  FFMA.FTZ R4, R149.reuse, UR4, R4 ;  /* 0x0000000495047c23 */ /* 0x044fe20008010004 */
[C---:B------:R-:W-:Y:S01]  /*143d0*/  IADD3 R205, R0.reuse, 0x51, RZ ;  /* 0x0000005100cd7810 */ /* 0x040fe20007ffe0ff */
[C---:B------:R-:W-:Y:S01]  /*143e0*/  FFMA.FTZ R6, R149.reuse, UR4, R6 ;  /* 0x0000000495067c23 */ /* 0x040fe20008010006 */
[C---:B------:R-:W-:Y:S01]  /*143f0*/  IADD3 R2, R0.reuse, 0x8, RZ ;  /* 0x0000000800027810 */ /* 0x040fe20007ffe0ff */
[C---:B------:R-:W-:Y:S01]  /*14400*/  FFMA.FTZ R10, R149.reuse, UR4, R10 ;  /* 0x00000004950a7c23 */ /* 0x040fe2000801000a */
[C---:B------:R-:W-:Y:S01]  /*14410*/  IADD3 R151, R0.reuse, 0x9, RZ ;  /* 0x0000000900977810 */ /* 0x040fe20007ffe0ff */
[----:B------:R-:W2:Y:S01]  /*14420*/  I2F R204, R204 ;  /* 0x000000cc00cc7306 */ /* 0x000ea20000201400 */
[----:B------:R-:W-:Y:S01]  /*14430*/  FFMA.FTZ R8, R149, UR4, R8 ;  /* 0x0000000495087c23 */ /* 0x000fe20008010008 */
[C---:B------:R-:W-:Y:S01]  /*14440*/  IADD3 R208, R0.reuse, 0x19, RZ ;  /* 0x0000001900d07810 */ /* 0x040fe20007ffe0ff */
[C---:B-1----:R-:W-:Y:S01]  /*14450*/  FFMA.FTZ R36, R207.reuse, UR4, R36 ;  /* 0x00000004cf247c23 */ /* 0x042fe20008010024 */
[C---:B------:R-:W-:Y:S01]  /*14460*/  IADD3 R211, R0.reuse, 0x21, RZ ;  /* 0x0000002100d37810 */ /* 0x040fe20007ffe0ff */
[C---:B------:R-:W-:Y:S01]  /*14470*/  FFMA.FTZ R38, R207.reuse, UR4, R38 ;  /* 0x00000004cf267c23 */ /* 0x040fe20008010026 */
[C---:B------:R-:W-:Y:S01]  /*14480*/  IADD3 R210, R0.reuse, 0x28, RZ ;  /* 0x0000002800d27810 */ /* 0x040fe20007ffe0ff */
[C---:B------:R-:W-:Y:S01]  /*14490*/  FFMA.FTZ R40, R207.reuse, UR4, R40 ;  /* 0x00000004cf287c23 */ /* 0x040fe20008010028 */
[C---:B------:R-:W-:Y:S02]  /*144a0*/  IADD3 R209, R0.reuse, 0x49, RZ ;  /* 0x0000004900d17810 */ /* 0x040fe40007ffe0ff */
[----:B------:R-:W1:Y:S01]  /*144b0*/  I2F R2, R2 ;  /* 0x0000000200027306 */ /* 0x000e620000201400 */
[----:B------:R-:W-:Y:S01]  /*144c0*/  FFMA.FTZ R42, R207, UR4, R42 ;  /* 0x00000004cf2a7c23 */ /* 0x000fe2000801002a */
[----:B------:R-:W-:Y:S01]  /*144d0*/  IADD3 R207, R0, 0x71, RZ ;  /* 0x0000007100cf7810 */ /* 0x000fe20007ffe0ff */
[----:B---3--:R-:W-:Y:S01]  /*144e0*/  FFMA.FTZ R20, R150, UR4, R20 ;  /* 0x0000000496147c23 */ /* 0x008fe20008010014 */
[----:B------:R-:W-:Y:S01]  /*144f0*/  IADD3 R3, R0, 0x1, RZ ;  /* 0x0000000100037810 */ /* 0x000fe20007ffe0ff */
[----:B------:R-:W-:Y:S01]  /*14500*/  FFMA.FTZ R22, R150, UR4, R22 ;  /* 0x0000000496167c23 */ /* 0x000fe20008010016 */
[----:B------:R-:W-:Y:S01]  /*14510*/  IADD3 R152, R0, 0x18, RZ ;  /* 0x0000001800987810 */ /* 0x000fe20007ffe0ff */
[----:B------:R-:W-:Y:S01]  /*14520*/  FFMA.FTZ R24, R150, UR4, R24 ;  /* 0x0000000496187c23 */ /* 0x000fe20008010018 */
[----:B------:R-:W-:Y:S02]  /*14530*/  IADD3 R149, R0, 0x68, RZ ;  /* 0x0000006800957810 */ /* 0x000fe40007ffe0ff */
[----:B------:R-:W3:Y:S01]  /*14540*/  I2F R151, R151 ;  /* 0x0000009700977306 */ /* 0x000ee20000201400 */
[----:B------:R-:W-:Y:S01]  /*14550*/  FFMA.FTZ R26, R150, UR4, R26 ;  /* 0x00000004961a7c23 */ /* 0x000fe2000801001a */
[----:B------:R-:W-:Y:S01]  /*14560*/  IADD3 R150, R0, 0x61, RZ ;  /* 0x0000006100967810 */ /* 0x000fe20007ffe0ff */
[C---:B--2---:R-:W-:Y:S02]  /*14570*/  FFMA.FTZ R21, R204.reuse, UR4, R21 ;  /* 0x00000004cc157c23 */ /* 0x044fe40008010015 */
[C---:B------:R-:W-:Y:S02]  /*14580*/  FFMA.FTZ R23, R204.reuse, UR4, R23 ;  /* 0x00000004cc177c23 */ /* 0x040fe40008010017 */
[C---:B------:R-:W-:Y:S03]  /*14590*/  FFMA.FTZ R25, R204.reuse, UR4, R25 ;  /* 0x00000004cc197c23 */ /* 0x040fe60008010019 */
[----:B------:R-:W2:Y:S01]  /*145a0*/  I2F R3, R3 ;  /* 0x0000000300037306 */ /* 0x000ea20000201400 */
[----:B------:R-:W-:Y:S01]  /*145b0*/  FFMA.FTZ R27, R204, UR4, R27 ;  /* 0x00000004cc1b7c23 */ /* 0x000fe2000801001b */
[----:B------:R-:W-:Y:S01]  /*145c0*/  IADD3 R204, R0, 0x58, RZ ;  /* 0x0000005800cc7810 */ /* 0x000fe20007ffe0ff */
[C---:B-1----:R-:W-:Y:S02]  /*145d0*/  FFMA.FTZ R18, R2.reuse, UR4, R18 ;  /* 0x0000000402127c23 */ /* 0x042fe40008010012 */
[C---:B------:R-:W-:Y:S02]  /*145e0*/  FFMA.FTZ R14, R2.reuse, UR4, R14 ;  /* 0x00000004020e7c23 */ /* 0x040fe4000801000e */
[C---:B------:R-:W-:Y:S03]  /*145f0*/  FFMA.FTZ R12, R2.reuse, UR4, R12 ;  /* 0x00000004020c7c23 */ /* 0x040fe6000801000c */
[----:B------:R-:W1:Y:S01]  /*14600*/  I2F R152, R152 ;  /* 0x0000009800987306 */ /* 0x000e620000201400 */
[----:B------:R-:W-:Y:S01]  /*14610*/  FFMA.FTZ R16, R2, UR4, R16 ;  /* 0x0000000402107c23 */ /* 0x000fe20008010010 */
[C---:B------:R-:W-:Y:S01]  /*14620*/  IADD3 R2, R0.reuse, 0x70, RZ ;  /* 0x0000007000027810 */ /* 0x040fe20007ffe0ff */
[C---:B---3--:R-:W-:Y:S02]  /*14630*/  FFMA.FTZ R19, R151.reuse, UR4, R19 ;  /* 0x0000000497137c23 */ /* 0x048fe40008010013 */
[C---:B------:R-:W-:Y:S02]  /*14640*/  FFMA.FTZ R13, R151.reuse, UR4, R13 ;  /* 0x00000004970d7c23 */ /* 0x040fe4000801000d */
[C---:B------:R-:W-:Y:S03]  /*14650*/  FFMA.FTZ R15, R151.reuse, UR4, R15 ;  /* 0x00000004970f7c23 */ /* 0x040fe6000801000f */
[----:B------:R-:W3:Y:S01]  /*14660*/  I2F R150, R150 ;  /* 0x0000009600967306 */ /* 0x000ee20000201400 */
[----:B------:R-:W-:Y:S01]  /*14670*/  FFMA.FTZ R17, R151, UR4, R17 ;  /* 0x0000000497117c23 */ /* 0x000fe20008010011 */
[C---:B------:R-:W-:Y:S01]  /*14680*/  IADD3 R151, R0.reuse, 0x60, RZ ;  /* 0x0000006000977810 */ /* 0x040fe20007ffe0ff */
        /* <DEDUP_REMOVED lines=11> */
[----:B------:R-:W-:Y:S01]  /*14740*/  IADD3 R152, R0, 0x59, RZ ;  /* 0x0000005900987810 */ /* 0x000fe20007ffe0ff */
[C---:B---3--:R-:W-:Y:S02]  /*14750*/  FFMA.FTZ R101, R150.reuse, UR4, R101 ;  /* 0x0000000496657c23 */ /* 0x048fe40008010065 */
[C---:B------:R-:W-:Y:S02]  /*14760*/  FFMA.FTZ R103, R150.reuse, UR4, R103 ;  /* 0x0000000496677c23 */ /* 0x040fe40008010067 */
[C---:B------:R-:W-:Y:S03]  /*14770*/  FFMA.FTZ R107, R150.reuse, UR4, R107 ;  /* 0x00000004966b7c23 */ /* 0x040fe6000801006b */
[----:B------:R-:W3:Y:S01]  /*14780*/  I2F R3, R3 ;  /* 0x0000000300037306 */ /* 0x000ee20000201400 */
[----:B------:R-:W-:Y:S01]  /*14790*/  FFMA.FTZ R105, R150, UR4, R105 ;  /* 0x0000000496697c23 */ /* 0x000fe20008010069 */
[----:B------:R-:W-:Y:S01]  /*147a0*/  FMNMX.FTZ R150, R4, R148, !PT ;  /* 0x0000009404967209 */ /* 0x000fe20007810000 */
[----:B--2---:R-:W-:Y:S03]  /*147b0*/  FFMA.FTZ R112, R149, UR4, R112 ;  /* 0x0000000495707c23 */ /* 0x004fe60008010070 */
[----:B------:R-:W-:Y:S01]  /*147c0*/  FMNMX.FTZ R150, R5, R150, !PT ;  /* 0x0000009605967209 */ /* 0x000fe20007810000 */
[C---:B------:R-:W-:Y:S02]  /*147d0*/  FFMA.FTZ R114, R149.reuse, UR4, R114 ;  /* 0x0000000495727c23 */ /* 0x040fe40008010072 */
[C---:B------:R-:W-:Y:S01]  /*147e0*/  FFMA.FTZ R110, R149.reuse, UR4, R110 ;  /* 0x00000004956e7c23 */ /* 0x040fe2000801006e */
[----:B------:R-:W2:Y:S01]  /*147f0*/  I2F R152, R152 ;  /* 0x0000009800987306 */ /* 0x000ea20000201400 */
[----:B------:R-:W-:Y:S01]  /*14800*/  FMNMX.FTZ R150, R16, R150, !PT ;  /* 0x0000009610967209 */ /* 0x000fe20007810000 */
[----:B------:R-:W-:Y:S01]  /*14810*/  FFMA.FTZ R108, R149, UR4, R108 ;  /* 0x00000004956c7c23 */ /* 0x000fe2000801006c */
[----:B------:R-:W-:Y:S01]  /*14820*/  FMNMX.FTZ R149, R6, R153, !PT ;  /* 0x0000009906957209 */ /* 0x000fe20007810000 */
[C---:B-1----:R-:W-:Y:S01]  /*14830*/  FFMA.FTZ R33, R208.reuse, UR4, R33 ;  /* 0x00000004d0217c23 */ /* 0x042fe20008010021 */
[----:B------:R-:W-:Y:S01]  /*14840*/  FMNMX.FTZ R150, R17, R150, !PT ;  /* 0x0000009611967209 */ /* 0x000fe20007810000 */
[C---:B------:R-:W-:Y:S01]  /*14850*/  FFMA.FTZ R35, R208.reuse, UR4, R35 ;  /* 0x00000004d0237c23 */ /* 0x040fe20008010023 */
[----:B------:R-:W-:Y:S01]  /*14860*/  FMNMX.FTZ R149, R7, R149, !PT ;  /* 0x0000009507957209 */ /* 0x000fe20007810000 */
[----:B------:R-:W-:Y:S01]  /*14870*/  FFMA.FTZ R29, R208, UR4, R29 ;  /* 0x00000004d01d7c23 */ /* 0x000fe2000801001d */
[----:B------:R-:W-:Y:S01]  /*14880*/  FMNMX.FTZ R150, R20, R150, !PT ;  /* 0x0000009614967209 */ /* 0x000fe20007810000 */
[----:B------:R-:W1:Y:S01]  /*14890*/  I2F R211, R211 ;  /* 0x000000d300d37306 */ /* 0x000e620000201400 */
[----:B------:R-:W-:Y:S01]  /*148a0*/  FMNMX.FTZ R149, R18, R149, !PT ;  /* 0x0000009512957209 */ /* 0x000fe20007810000 */
[----:B------:R-:W-:Y:S01]  /*148b0*/  FFMA.FTZ R31, R208, UR4, R31 ;  /* 0x00000004d01f7c23 */ /* 0x000fe2000801001f */
[----:B------:R-:W-:Y:S01]  /*148c0*/  FMNMX.FTZ R150, R21, R150, !PT ;  /* 0x0000009615967209 */ /* 0x000fe20007810000 */
[----:B---3--:R-:W-:Y:S01]  /*148d0*/  FFMA.FTZ R113, R3, UR4, R113 ;  /* 0x0000000403717c23 */ /* 0x008fe20008010071 */
[----:B------:R-:W-:Y:S01]  /*148e0*/  FMNMX.FTZ R149, R19, R149, !PT ;  /* 0x0000009513957209 */ /* 0x000fe20007810000 */
[C---:B------:R-:W-:Y:S01]  /*148f0*/  FFMA.FTZ R115, R3.reuse, UR4, R115 ;  /* 0x0000000403737c23 */ /* 0x040fe20008010073 */
[----:B------:R-:W-:Y:S01]  /*14900*/  FMNMX.FTZ R150, R32, R150, !PT ;  /* 0x0000009620967209 */ /* 0x000fe20007810000 */
[C---:B------:R-:W-:Y:S01]  /*14910*/  FFMA.FTZ R111, R3.reuse, UR4, R111 ;  /* 0x00000004036f7c23 */ /* 0x040fe2000801006f */
[----:B------:R-:W-:Y:S01]  /*14920*/  FMNMX.FTZ R149, R22, R149, !PT ;  /* 0x0000009516957209 */ /* 0x000fe20007810000 */
[----:B------:R-:W3:Y:S01]  /*14930*/  I2F R2, R2 ;  /* 0x0000000200027306 */ /* 0x000ee20000201400 */
[----:B------:R-:W-:Y:S01]  /*14940*/  FFMA.FTZ R109, R3, UR4, R109 ;  /* 0x00000004036d7c23 */ /* 0x000fe2000801006d */
[----:B------:R-:W-:Y:S02]  /*14950*/  FMNMX.FTZ R3, R8, R155, !PT ;  /* 0x0000009b08037209 */ /* 0x000fe40007810000 */
[----:B------:R-:W-:Y:S01]  /*14960*/  FMNMX.FTZ R149, R23, R149, !PT ;  /* 0x0000009517957209 */ /* 0x000fe20007810000 */
[C---:B--2---:R-:W-:Y:S01]  /*14970*/  FFMA.FTZ R97, R152.reuse, UR4, R97 ;  /* 0x0000000498617c23 */ /* 0x044fe20008010061 */
[----:B------:R-:W-:Y:S01]  /*14980*/  FMNMX.FTZ R3, R9, R3, !PT ;  /* 0x0000000309037209 */ /* 0x000fe20007810000 */
[----:B------:R-:W-:Y:S01]  /*14990*/  FFMA.FTZ R99, R152, UR4, R99 ;  /* 0x0000000498637c23 */ /* 0x000fe20008010063 */
[----:B------:R-:W-:Y:S01]  /*149a0*/  FMNMX.FTZ R149, R34, R149, !PT ;  /* 0x0000009522957209 */ /* 0x000fe20007810000 */
[----:B------:R-:W-:Y:S01]  /*149b0*/  FFMA.FTZ R95, R152, UR4, R95 ;  /* 0x00000004985f7c23 */ /* 0x000fe2000801005f */
[----:B------:R-:W2:Y:S01]  /*149c0*/  I2F R210, R210 ;  /* 0x000000d200d27306 */ /* 0x000ea20000201400 */
[----:B------:R-:W-:Y:S01]  /*149d0*/  FMNMX.FTZ R3, R12, R3, !PT ;  /* 0x000000030c037209 */ /* 0x000fe20007810000 */
[----:B------:R-:W-:Y:S01]  /*149e0*/  FFMA.FTZ R93, R152, UR4, R93 ;  /* 0x00000004985d7c23 */ /* 0x000fe2000801005d */
[----:B------:R-:W-:Y:S01]  /*149f0*/  FMNMX.FTZ R152, R33, R150, !PT ;  /* 0x0000009621987209 */ /* 0x000fe20007810000 */
[----:B-1----:R-:W-:Y:S01]  /*14a00*/  FFMA.FTZ R37, R211, UR4, R37 ;  /* 0x00000004d3257c23 */ /* 0x002fe20008010025 */
        /* <DEDUP_REMOVED lines=13> */
[----:B------:R-:W-:Y:S01]  /*14ae0*/  FFMA.FTZ R118, R2, UR4, R118 ;  /* 0x0000000402767c23 */ /* 0x000fe20008010076 */
[----:B------:R-:W-:Y:S01]  /*14af0*/  FMNMX.FTZ R149, R39, R149, !PT ;  /* 0x0000009527957209 */ /* 0x000fe20007810000 */
[----:B------:R-:W3:Y:S01]  /*14b00*/  I2F R212, R212 ;  /* 0x000000d400d47306 */ /* 0x000ee20000201400 */
[----:B------:R-:W-:Y:S01]  /*14b10*/  FMNMX.FTZ R3, R28, R3, !PT ;  /* 0x000000031c037209 */ /* 0x000fe20007810000 */
[----:B------:R-:W-:Y:S01]  /*14b20*/  FFMA.FTZ R120, R2, UR4, R120 ;  /* 0x0000000402787c23 */ /* 0x000fe20008010078 */
[----:B------:R-:W-:Y:S01]  /*14b30*/  FMNMX.FTZ R2, R10, R154, !PT ;  /* 0x0000009a0a027209 */ /* 0x000fe20007810000 */
[C---:B--2---:R-:W-:Y:S01]  /*14b40*/  FFMA.FTZ R48, R210.reuse, UR4, R48 ;  /* 0x00000004d2307c23 */ /* 0x044fe20008010030 */
[----:B------:R-:W-:Y:S01]  /*14b50*/  FMNMX.FTZ R3, R29, R3, !PT ;  /* 0x000000031d037209 */ /* 0x000fe20007810000 */
[C---:B------:R-:W-:Y:S01]  /*14b60*/  FFMA.FTZ R50, R210.reuse, UR4, R50 ;  /* 0x00000004d2327c23 */ /* 0x040fe20008010032 */
[----:B------:R-:W-:Y:S01]  /*14b70*/  FMNMX.FTZ R2, R11, R2, !PT ;  /* 0x000000020b027209 */ /* 0x000fe20007810000 */
[----:B------:R-:W-:Y:S01]  /*14b80*/  FFMA.FTZ R44, R210, UR4, R44 ;  /* 0x00000004d22c7c23 */ /* 0x000fe2000801002c */
[----:B------:R-:W-:Y:S01]  /*14b90*/  FMNMX.FTZ R152, R48, R152, !PT ;  /* 0x0000009830987209 */ /* 0x000fe20007810000 */
        /* <DEDUP_REMOVED lines=14> */
[C---:B---3--:R-:W-:Y:S01]  /*14c80*/  FFMA.FTZ R52, R212.reuse, UR4, R52 ;  /* 0x00000004d4347c23 */ /* 0x048fe20008010034 */
        /* <DEDUP_REMOVED lines=11> */
[----:B------:R-:W-:Y:S01]  /*14d40*/  FFMA.FTZ R55, R215, UR4, R55 ;  /* 0x00000004d7377c23 */ /* 0x000fe20008010037 */
        /* <DEDUP_REMOVED lines=9> */
[----:B------:R-:W-:Y:S01]  /*14de0*/  FFMA.FTZ R66, R214, UR4, R66 ;  /* 0x00000004d6427c23 */ /* 0x000fe20008010042 */
        /* <DEDUP_REMOVED lines=17> */
[----:B--2---:R-:W-:Y:S01]  /*14f00*/  FFMA.FTZ R68, R216, UR4, R68 ;  /* 0x00000004d8447c23 */ /* 0x004fe20008010044 */
[----:B------:R-:W-:Y:S01]  /*14f10*/  FMNMX.FTZ R2, R46, R2, !PT ;  /* 0x000000022e027209 */ /* 0x000fe20007810000 */
[C---:B------:R-:W-:Y:S02]  /*14f20*/  FFMA.FTZ R70, R216.reuse, UR4, R70 ;  /* 0x00000004d8467c23 */ /* 0x040fe40008010046 */
        /* <DEDUP_REMOVED lines=8> */
[C---:B------:R-:W-:Y:S02]  /*14fb0*/  FFMA.FTZ R71, R219.reuse, UR4, R71 ;  /* 0x00000004db477c23 */ /* 0x040fe40008010047 */
        /* <DEDUP_REMOVED lines=33> */
[----:B------:R-:W-:Y:S01]  /*151d0*/  FFMA.FTZ R88, R206, UR4, R88 ;  /* 0x00000004ce587c23 */ /* 0x000fe20008010058 */
[----:B------:R-:W-:Y:S01]  /*151e0*/  FMNMX.FTZ R149, R86, R149, !PT ;  /* 0x0000009556957209 */ /* 0x000fe20007810000 */
[C---:B---3--:R-:W-:Y:S01]  /*151f0*/  FFMA.FTZ R85, R205.reuse, UR4, R85 ;  /* 0x00000004cd557c23 */ /* 0x048fe20008010055 */
[----:B------:R-:W-:Y:S01]  /*15200*/  FMNMX.FTZ R2, R78, R2, !PT ;  /* 0x000000024e027209 */ /* 0x000fe20007810000 */
[C---:B------:R-:W-:Y:S01]  /*15210*/  FFMA.FTZ R87, R205.reuse, UR4, R87 ;  /* 0x00000004cd577c23 */ /* 0x040fe20008010057 */
[----:B------:R-:W-:Y:S01]  /*15220*/  FMNMX.FTZ R3, R88, R3, !PT ;  /* 0x0000000358037209 */ /* 0x000fe20007810000 */
[----:B------:R-:W-:Y:S01]  /*15230*/  FFMA.FTZ R91, R205, UR4, R91 ;  /* 0x00000004cd5b7c23 */ /* 0x000fe2000801005b */
[----:B------:R-:W-:Y:S02]  /*15240*/  FMNMX.FTZ R152, R85, R152, !PT ;  /* 0x0000009855987209 */ /* 0x000fe40007810000 */
[----:B------:R-:W3:Y:S01]  /*15250*/  I2F R206, R207 ;  /* 0x000000cf00ce7306 */ /* 0x000ee20000201400 */
[----:B------:R-:W-:Y:S01]  /*15260*/  FFMA.FTZ R89, R205, UR4, R89 ;  /* 0x00000004cd597c23 */ /* 0x000fe20008010059 */
[----:B------:R-:W-:Y:S01]  /*15270*/  IADD3 R205, R0, 0x78, RZ ;  /* 0x0000007800cd7810 */ /* 0x000fe20007ffe0ff */
[----:B--2---:R-:W-:Y:S01]  /*15280*/  FFMA.FTZ R96, R204, UR4, R96 ;  /* 0x00000004cc607c23 */ /* 0x004fe20008010060 */
[----:B------:R-:W-:Y:S01]  /*15290*/  IADD3 R0, R0, 0x79, RZ ;  /* 0x0000007900007810 */ /* 0x000fe20007ffe0ff */
[C---:B------:R-:W-:Y:S01]  /*152a0*/  FFMA.FTZ R98, R204.reuse, UR4, R98 ;  /* 0x00000004cc627c23 */ /* 0x040fe20008010062 */
[----:B------:R-:W-:Y:S01]  /*152b0*/  FMNMX.FTZ R149, R87, R149, !PT ;  /* 0x0000009557957209 */ /* 0x000fe20007810000 */
[----:B------:R-:W-:Y:S01]  /*152c0*/  FFMA.FTZ R94, R204, UR4, R94 ;  /* 0x00000004cc5e7c23 */ /* 0x000fe2000801005e */
[----:B------:R-:W-:Y:S01]  /*152d0*/  FMNMX.FTZ R152, R96, R152, !PT ;  /* 0x0000009860987209 */ /* 0x000fe20007810000 */
[----:B------:R-:W-:Y:S01]  /*152e0*/  FFMA.FTZ R92, R204, UR4, R92 ;  /* 0x00000004cc5c7c23 */ /* 0x000fe2000801005c */
[----:B------:R-:W2:Y:S01]  /*152f0*/  I2F R0, R0 ;  /* 0x0000000000007306 */ /* 0x000ea20000201400 */
[----:B------:R-:W-:Y:S01]  /*15300*/  FMNMX.FTZ R149, R98, R149, !PT ;  /* 0x0000009562957209 */ /* 0x000fe20007810000 */
[----:B-1----:R-:W-:Y:S01]  /*15310*/  FFMA.FTZ R100, R151, UR4, R100 ;  /* 0x0000000497647c23 */ /* 0x002fe20008010064 */
[----:B------:R-:W-:Y:S01]  /*15320*/  FMNMX.FTZ R152, R97, R152, !PT ;  /* 0x0000009861987209 */ /* 0x000fe20007810000 */
[----:B------:R-:W-:Y:S01]  /*15330*/  FFMA.FTZ R102, R151, UR4, R102 ;  /* 0x0000000497667c23 */ /* 0x000fe20008010066 */
[----:B------:R-:W-:Y:S01]  /*15340*/  FMNMX.FTZ R149, R99, R149, !PT ;  /* 0x0000009563957209 */ /* 0x000fe20007810000 */
[C---:B------:R-:W-:Y:S01]  /*15350*/  FFMA.FTZ R104, R151.reuse, UR4, R104 ;  /* 0x0000000497687c23 */ /* 0x040fe20008010068 */
[----:B------:R-:W-:Y:S01]  /*15360*/  FMNMX.FTZ R152, R100, R152, !PT ;  /* 0x0000009864987209 */ /* 0x000fe20007810000 */
[----:B------:R-:W-:Y:S02]  /*15370*/  FFMA.FTZ R106, R151, UR4, R106 ;  /* 0x00000004976a7c23 */ /* 0x000fe4000801006a */
[----:B------:R-:W1:Y:S01]  /*15380*/  I2F R204, R205 ;  /* 0x000000cd00cc7306 */ /* 0x000e620000201400 */
[----:B------:R-:W-:Y:S02]  /*15390*/  FMNMX.FTZ R149, R102, R149, !PT ;  /* 0x0000009566957209 */ /* 0x000fe40007810000 */
[----:B------:R-:W-:Y:S01]  /*153a0*/  FMNMX.FTZ R152, R101, R152, !PT ;  /* 0x0000009865987209 */ /* 0x000fe20007810000 */
[C---:B---3--:R-:W-:Y:S01]  /*153b0*/  FFMA.FTZ R117, R206.reuse, UR4, R117 ;  /* 0x00000004ce757c23 */ /* 0x048fe20008010075 */
[----:B------:R-:W-:Y:S01]  /*153c0*/  FMNMX.FTZ R3, R89, R3, !PT ;  /* 0x0000000359037209 */ /* 0x000fe20007810000 */
[----:B------:R-:W-:Y:S01]  /*153d0*/  FFMA.FTZ R119, R206, UR4, R119 ;  /* 0x00000004ce777c23 */ /* 0x000fe20008010077 */
[----:B------:R-:W-:Y:S01]  /*153e0*/  FMNMX.FTZ R152, R112, R152, !PT ;  /* 0x0000009870987209 */ /* 0x000fe20007810000 */
[C---:B------:R-:W-:Y:S01]  /*153f0*/  FFMA.FTZ R123, R206.reuse, UR4, R123 ;  /* 0x00000004ce7b7c23 */ /* 0x040fe2000801007b */
[----:B------:R-:W-:Y:S01]  /*15400*/  FMNMX.FTZ R2, R79, R2, !PT ;  /* 0x000000024f027209 */ /* 0x000fe20007810000 */
[----:B------:R-:W-:Y:S01]  /*15410*/  FFMA.FTZ R121, R206, UR4, R121 ;  /* 0x00000004ce797c23 */ /* 0x000fe20008010079 */
[----:B------:R-:W-:Y:S02]  /*15420*/  FMNMX.FTZ R152, R113, R152, !PT ;  /* 0x0000009871987209 */ /* 0x000fe40007810000 */
[----:B------:R-:W-:Y:S01]  /*15430*/  FMNMX.FTZ R149, R103, R149, !PT ;  /* 0x0000009567957209 */ /* 0x000fe20007810000 */
[----:B--2---:R-:W-:Y:S01]  /*15440*/  FFMA.FTZ R129, R0, UR4, R129 ;  /* 0x0000000400817c23 */ /* 0x004fe20008010081 */
[----:B------:R-:W-:Y:S01]  /*15450*/  FMNMX.FTZ R3, R92, R3, !PT ;  /* 0x000000035c037209 */ /* 0x000fe20007810000 */
[----:B------:R-:W-:Y:S01]  /*15460*/  FFMA.FTZ R131, R0, UR4, R131 ;  /* 0x0000000400837c23 */ /* 0x000fe20008010083 */
[----:B------:R-:W-:Y:S01]  /*15470*/  FMNMX.FTZ R152, R116, R152, !PT ;  /* 0x0000009874987209 */ /* 0x000fe20007810000 */
[----:B------:R-:W-:Y:S01]  /*15480*/  FFMA.FTZ R127, R0, UR4, R127 ;  /* 0x00000004007f7c23 */ /* 0x000fe2000801007f */
[----:B------:R-:W-:Y:S01]  /*15490*/  FMNMX.FTZ R2, R90, R2, !PT ;  /* 0x000000025a027209 */ /* 0x000fe20007810000 */
[----:B------:R-:W-:Y:S01]  /*154a0*/  FFMA.FTZ R125, R0, UR4, R125 ;  /* 0x00000004007d7c23 */ /* 0x000fe2000801007d */
[----:B------:R-:W-:Y:S02]  /*154b0*/  FMNMX.FTZ R149, R114, R149, !PT ;  /* 0x0000009572957209 */ /* 0x000fe40007810000 */
[----:B------:R-:W-:Y:S01]  /*154c0*/  FMNMX.FTZ R3, R93, R3, !PT ;  /* 0x000000035d037209 */ /* 0x000fe20007810000 */
[C---:B-1----:R-:W-:Y:S01]  /*154d0*/  FFMA.FTZ R128, R204.reuse, UR4, R128 ;  /* 0x00000004cc807c23 */ /* 0x042fe20008010080 */
[----:B------:R-:W-:Y:S01]  /*154e0*/  FMNMX.FTZ R152, R117, R152, !PT ;  /* 0x0000009875987209 */ /* 0x000fe20007810000 */
[C---:B------:R-:W-:Y:S01]  /*154f0*/  FFMA.FTZ R130, R204.reuse, UR4, R130 ;  /* 0x00000004cc827c23 */ /* 0x040fe20008010082 */
[----:B------:R-:W-:Y:S01]  /*15500*/  FMNMX.FTZ R2, R91, R2, !PT ;  /* 0x000000025b027209 */ /* 0x000fe20007810000 */
[C---:B------:R-:W-:Y:S01]  /*15510*/  FFMA.FTZ R126, R204.reuse, UR4, R126 ;  /* 0x00000004cc7e7c23 */ /* 0x040fe2000801007e */
[----:B------:R-:W-:Y:S01]  /*15520*/  FMNMX.FTZ R149, R115, R149, !PT ;  /* 0x0000009573957209 */ /* 0x000fe20007810000 */
[----:B------:R-:W-:Y:S01]  /*15530*/  FFMA.FTZ R124, R204, UR4, R124 ;  /* 0x00000004cc7c7c23 */ /* 0x000fe2000801007c */
        /* <DEDUP_REMOVED lines=20> */
[----:B------:R-:W2:Y:S01]  /*15680*/  SHFL.BFLY PT, R3, R151, 0x2, 0x1f ;  /* 0x0c401f0097037f89 */ /* 0x000ea200000e0000 */
[----:B------:R-:W-:Y:S02]  /*15690*/  FMNMX.FTZ R2, R123, R2, !PT ;  /* 0x000000027b027209 */ /* 0x000fe40007810000 */
[----:B------:R-:W-:Y:S02]  /*156a0*/  FMNMX.FTZ R149, R124, R149, !PT ;  /* 0x000000957c957209 */ /* 0x000fe40007810000 */
[----:B-1----:R-:W-:Y:S02]  /*156b0*/  FMNMX.FTZ R152, R152, R150, !PT ;  /* 0x0000009698987209 */ /* 0x002fe40007810000 */
[----:B------:R-:W-:Y:S02]  /*156c0*/  FMNMX.FTZ R2, R126, R2, !PT ;  /* 0x000000027e027209 */ /* 0x000fe40007810000 */
[----:B------:R-:W-:Y:S01]  /*156d0*/  FMNMX.FTZ R149, R125, R149, !PT ;  /* 0x000000957d957209 */ /* 0x000fe20007810000 */
[----:B------:R-:W1:Y:S01]  /*156e0*/  SHFL.BFLY PT, R204, R152, 0x1, 0x1f ;  /* 0x0c201f0098cc7f89 */ /* 0x000e6200000e0000 */
[----:B------:R-:W-:Y:S07]  /*156f0*/  FMNMX.FTZ R2, R127, R2, !PT ;  /* 0x000000027f027209 */ /* 0x000fee0007810000 */
[----:B------:R-:W3:Y:S01]  /*15700*/  SHFL.BFLY PT, R150, R149, 0x2, 0x1f ;  /* 0x0c401f0095967f89 */ /* 0x000ee200000e0000 */
[----:B--2---:R-:W-:Y:S07]  /*15710*/  FMNMX.FTZ R151, R151, R3, !PT ;  /* 0x0000000397977209 */ /* 0x004fee0007810000 */
[----:B------:R-:W2:Y:S08]  /*15720*/  SHFL.BFLY PT, R0, R2, 0x2, 0x1f ;  /* 0x0c401f0002007f89 */ /* 0x000eb000000e0000 */
[----:B------:R-:W4:Y:S01]  /*15730*/  SHFL.BFLY PT, R205, R151, 0x1, 0x1f ;  /* 0x0c201f0097cd7f89 */ /* 0x000f2200000e0000 */
[----:B-1----:R-:W-:Y:S04]  /*15740*/  FMNMX.FTZ R152, R152, R204, !PT ;  /* 0x000000cc98987209 */ /* 0x002fe80007810000 */
[----:B------:R-:W-:Y:S02]  /*15750*/  FSETP.NEU.FTZ.AND P2, PT, R152, -INF , PT ;  /* 0xff8000009800780b */ /* 0x000fe40003f5d000 */
[----:B---3--:R-:W-:Y:S05]  /*15760*/  FMNMX.FTZ R150, R149, R150, !PT ;  /* 0x0000009695967209 */ /* 0x008fea0007810000 */
[----:B------:R-:W1:Y:S01]  /*15770*/  SHFL.BFLY PT, R204, R150, 0x1, 0x1f ;  /* 0x0c201f0096cc7f89 */ /* 0x000e6200000e0000 */
[----:B--2---:R-:W-:Y:S01]  /*15780*/  FMNMX.FTZ R2, R2, R0, !PT ;  /* 0x0000000002027209 */ /* 0x004fe20007810000 */
[----:B------:R-:W-:Y:S04]  /*15790*/  FADD.FTZ R0, -R152, R148 ;  /* 0x0000009498007221 */ /* 0x000fe80000010100 */
[----:B------:R-:W-:Y:S02]  /*157a0*/  FMUL.FTZ R0, R0, c[0x0][0x23c] ;  /* 0x00008f0000007a20 */ /* 0x000fe40000410000 */
[----:B------:R-:W2:Y:S01]  /*157b0*/  SHFL.BFLY PT, R3, R2, 0x1, 0x1f ;  /* 0x0c201f0002037f89 */ /* 0x000ea200000e0000 */
[----:B----4-:R-:W-:Y:S01]  /*157c0*/  FMNMX.FTZ R151, R151, R205, !PT ;  /* 0x000000cd97977209 */ /* 0x010fe20007810000 */
[----:B------:R-:W3:Y:S01]  /*157d0*/  MUFU.EX2 R149, R0 ;  /* 0x0000000000957308 */ /* 0x000ee20000000800 */
[----:B-1----:R-:W-:Y:S05]  /*157e0*/  FMNMX.FTZ R150, R150, R204, !PT ;  /* 0x000000cc96967209 */ /* 0x002fea0007810000 */
[----:B------:R-:W-:Y:S01]  /*157f0*/  LDSM.16.MT88.4 R204, [R236+0x8000] ;  /* 0x00800000eccc783b */ /* 0x000fe20000004200 */
[----:B------:R-:W-:Y:S01]  /*15800*/  FMUL.FTZ R208, R150, c[0x0][0x23c] ;  /* 0x00008f0096d07a20 */ /* 0x000fe20000410000 */
[----:B--2---:R-:W-:Y:S01]  /*15810*/  FMNMX.FTZ R3, R2, R3, !PT ;  /* 0x0000000302037209 */ /* 0x004fe20007810000 */
[C---:B---3--:R-:W-:Y:S02]  /*15820*/  FMUL.FTZ R136, R149.reuse, R136 ;  /* 0x0000008895887220 */ /* 0x048fe40000410000 */
[C---:B------:R-:W-:Y:S02]  /*15830*/  FMUL.FTZ R137, R149.reuse, R137 ;  /* 0x0000008995897220 */ /* 0x040fe40000410000 */
[C---:B------:R-:W-:Y:S02]  /*15840*/  FMUL.FTZ R144, R149.reuse, R144 ;  /* 0x0000009095907220 */ /* 0x040fe40000410000 */
[----:B------:R-:W-:Y:S02]  /*15850*/  FMUL.FTZ R145, R149, R145 ;  /* 0x0000009195917220 */ /* 0x000fe40000410000 */
[----:B------:R-:W-:Y:S02]  /*15860*/  FADD.FTZ R0, -R151, R153 ;  /* 0x0000009997007221 */ /* 0x000fe40000010100 */
[----:B------:R-:W-:Y:S02]  /*15870*/  FMUL.FTZ R153, R152, c[0x0][0x23c] ;  /* 0x00008f0098997a20 */ /* 0x000fe40000410000 */
[----:B------:R-:W-:Y:S03]  /*15880*/  FMUL.FTZ R0, R0, c[0x0][0x23c] ;  /* 0x00008f0000007a20 */ /* 0x000fe60000410000 */
[----:B------:R-:W-:Y:S01]  /*15890*/  FSEL R153, R153, RZ, P2 ;  /* 0x000000ff99997208 */ /* 0x000fe20001000000 */
[----:B------:R-:W1:Y:S01]  /*158a0*/  MUFU.EX2 R148, R0 ;  /* 0x0000000000947308 */ /* 0x000e620000000800 */
        /* <DEDUP_REMOVED lines=13> */
[C---:B-1----:R-:W-:Y:S02]  /*15980*/  FMUL.FTZ R138, R148.reuse, R138 ;  /* 0x0000008a948a7220 */ /* 0x042fe40000410000 */
[C---:B------:R-:W-:Y:S02]  /*15990*/  FMUL.FTZ R139, R148.reuse, R139 ;  /* 0x0000008b948b7220 */ /* 0x040fe40000410000 */
[C---:B------:R-:W-:Y:S01]  /*159a0*/  FMUL.FTZ R146, R148.reuse, R146 ;  /* 0x0000009294927220 */ /* 0x040fe20000410000 */
[----:B------:R-:W-:Y:S01]  /*159b0*/  MUFU.EX2 R216, R48 ;  /* 0x0000003000d87308 */ /* 0x000fe20000000800 */
[----:B------:R-:W-:Y:S02]  /*159c0*/  FMUL.FTZ R147, R148, R147 ;  /* 0x0000009394937220 */ /* 0x000fe40000410000 */
[--C-:B------:R-:W-:Y:S02]  /*159d0*/  FFMA.FTZ R16, R16, c[0x0][0x23c], -R153.reuse ;  /* 0x00008f0010107a23 */ /* 0x100fe40000010899 */
[--C-:B------:R-:W-:Y:S02]  /*159e0*/  FFMA.FTZ R17, R17, c[0x0][0x23c], -R153.reuse ;  /* 0x00008f0011117a23 */ /* 0x100fe40000010899 */
[--C-:B------:R-:W-:Y:S02]  /*159f0*/  FFMA.FTZ R33, R33, c[0x0][0x23c], -R153.reuse ;  /* 0x00008f0021217a23 */ /* 0x100fe40000010899 */
[--C-:B------:R-:W-:Y:S01]  /*15a00*/  FFMA.FTZ R49, R49, c[0x0][0x23c], -R153.reuse ;  /* 0x00008f0031317a23 */ /* 0x100fe20000010899 */
[----:B------:R-:W-:Y:S01]  /*15a10*/  MUFU.EX2 R246, R16 ;  /* 0x0000001000f67308 */ /* 0x000fe20000000800 */
[--C-:B------:R-:W-:Y:S02]  /*15a20*/  FFMA.FTZ R32, R32, c[0x0][0x23c], -R153.reuse ;  /* 0x00008f0020207a23 */ /* 0x100fe40000010899 */
[--C-:B------:R-:W-:Y:S02]  /*15a30*/  FFMA.FTZ R36, R36, c[0x0][0x23c], -R153.reuse ;  /* 0x00008f0024247a23 */ /* 0x100fe40000010899 */
[--C-:B------:R-:W-:Y:S02]  /*15a40*/  FFMA.FTZ R37, R37, c[0x0][0x23c], -R153.reuse ;  /* 0x00008f0025257a23 */ /* 0x100fe40000010899 */
[C---:B------:R-:W-:Y:S02]  /*15a50*/  FADD.FTZ R0, -R3.reuse, R154 ;  /* 0x0000009a03007221 */ /* 0x040fe40000010100 */
[----:B------:R-:W-:Y:S01]  /*15a60*/  FMUL.FTZ R154, R3, c[0x0][0x23c] ;  /* 0x00008f00039a7a20 */ /* 0x000fe20000410000 */
[----:B------:R-:W-:Y:S01]  /*15a70*/  MUFU.EX2 R250, R17 ;  /* 0x0000001100fa7308 */ /* 0x000fe20000000800 */
[----:B------:R-:W-:Y:S02]  /*15a80*/  FMUL.FTZ R0, R0, c[0x0][0x23c] ;  /* 0x00008f0000007a20 */ /* 0x000fe40000410000 */
[--C-:B------:R-:W-:Y:S02]  /*15a90*/  FFMA.FTZ R4, R4, c[0x0][0x23c], -R153.reuse ;  /* 0x00008f0004047a23 */ /* 0x100fe40000010899 */
[--C-:B------:R-:W-:Y:S02]  /*15aa0*/  FFMA.FTZ R5, R5, c[0x0][0x23c], -R153.reuse ;  /* 0x00008f0005057a23 */ /* 0x100fe40000010899 */
[--C-:B------:R-:W-:Y:S02]  /*15ab0*/  FFMA.FTZ R80, R80, c[0x0][0x23c], -R153.reuse ;  /* 0x00008f0050507a23 */ /* 0x100fe40000010899 */
[--C-:B------:R-:W-:Y:S01]  /*15ac0*/  FFMA.FTZ R84, R84, c[0x0][0x23c], -R153.reuse ;  /* 0x00008f0054547a23 */ /* 0x100fe20000010899 */
[----:B------:R-:W1:Y:S01]  /*15ad0*/  MUFU.EX2 R2, R0 ;  /* 0x0000000000027308 */ /* 0x000e620000000800 */
        /* <DEDUP_REMOVED lines=11> */
[----:B------:R3:W4:Y:S01]  /*15b90*/  MUFU.EX2 R215, R5 ;  /* 0x0000000500d77308 */ /* 0x0007220000000800 */
[----:B------:R-:W-:Y:S02]  /*15ba0*/  FFMA.FTZ R153, R129, c[0x0][0x23c], -R153 ;  /* 0x00008f0081997a23 */ /* 0x000fe40000010899 */
[C---:B-1----:R-:W-:Y:S02]  /*15bb0*/  FMUL.FTZ R134, R2.reuse, R134 ;  /* 0x0000008602867220 */ /* 0x042fe40000410000 */
[C---:B------:R-:W-:Y:S02]  /*15bc0*/  FMUL.FTZ R135, R2.reuse, R135 ;  /* 0x0000008702877220 */ /* 0x040fe40000410000 */
[C---:B------:R-:W-:Y:S03]  /*15bd0*/  FMUL.FTZ R142, R2.reuse, R142 ;  /* 0x0000008e028e7220 */ /* 0x040fe60000410000 */
[----:B------:R-:W-:Y:S01]  /*15be0*/  MUFU.EX2 R16, R33 ;  /* 0x0000002100107308 */ /* 0x000fe20000000800 */
[----:B------:R-:W-:Y:S02]  /*15bf0*/  FMUL.FTZ R143, R2, R143 ;  /* 0x0000008f028f7220 */ /* 0x000fe40000410000 */
[----:B------:R-:W-:Y:S02]  /*15c00*/  FADD.FTZ R0, -R150, R155 ;  /* 0x0000009b96007221 */ /* 0x000fe40000010100 */
[----:B------:R-:W-:Y:S02]  /*15c10*/  FMUL.FTZ R155, R151, c[0x0][0x23c] ;  /* 0x00008f00979b7a20 */ /* 0x000fe40000410000 */
[----:B------:R-:W-:Y:S02]  /*15c20*/  FMUL.FTZ R0, R0, c[0x0][0x23c] ;  /* 0x00008f0000007a20 */ /* 0x000fe40000410000 */
[----:B--2---:R-:W-:Y:S01]  /*15c30*/  FMUL.FTZ R4, R149, R160 ;  /* 0x000000a095047220 */ /* 0x004fe20000410000 */
[----:B------:R-:W-:Y:S01]  /*15c40*/  MUFU.EX2 R251, R32 ;  /* 0x0000002000fb7308 */ /* 0x000fe20000000800 */
[----:B------:R-:W-:Y:S02]  /*15c50*/  FSEL R155, R155, RZ, P2 ;  /* 0x000000ff9b9b7208 */ /* 0x000fe40001000000 */
[----:B------:R-:W-:Y:S01]  /*15c60*/  FSETP.NEU.FTZ.AND P2, PT, R3, -INF , PT ;  /* 0xff8000000300780b */ /* 0x000fe20003f5d000 */
[----:B---3--:R-:W-:Y:S01]  /*15c70*/  FMUL.FTZ R5, R149, R161 ;  /* 0x000000a195057220 */ /* 0x008fe20000410000 */
[----:B----4-:R-:W-:Y:S01]  /*15c80*/  F2FP.BF16.PACK_AB R160, R215, R213 ;  /* 0x000000d5d7a0723e */ /* 0x010fe200000010ff */
[--C-:B------:R-:W-:Y:S01]  /*15c90*/  FFMA.FTZ R22, R22, c[0x0][0x23c], -R155.reuse ;  /* 0x00008f0016167a23 */ /* 0x100fe2000001089b */
[----:B------:R-:W-:Y:S01]  /*15ca0*/  FSEL R154, R154, RZ, P2 ;  /* 0x000000ff9a9a7208 */ /* 0x000fe20001000000 */
[--C-:B------:R-:W-:Y:S01]  /*15cb0*/  FFMA.FTZ R23, R23, c[0x0][0x23c], -R155.reuse ;  /* 0x00008f0017177a23 */ /* 0x100fe2000001089b */
[----:B------:R-:W-:Y:S01]  /*15cc0*/  FSETP.NEU.FTZ.AND P2, PT, R150, -INF , PT ;  /* 0xff8000009600780b */ /* 0x000fe20003f5d000 */
[----:B------:R-:W-:Y:S01]  /*15cd0*/  MUFU.EX2 R228, R22 ;  /* 0x0000001600e47308 */ /* 0x000fe20000000800 */
[--C-:B------:R-:W-:Y:S02]  /*15ce0*/  FFMA.FTZ R54, R54, c[0x0][0x23c], -R155.reuse ;  /* 0x00008f0036367a23 */ /* 0x100fe4000001089b */
[--C-:B------:R-:W-:Y:S01]  /*15cf0*/  FFMA.FTZ R55, R55, c[0x0][0x23c], -R155.reuse ;  /* 0x00008f0037377a23 */ /* 0x100fe2000001089b */
[----:B------:R-:W-:Y:S01]  /*15d00*/  FSEL R208, R208, RZ, P2 ;  /* 0x000000ffd0d07208 */ /* 0x000fe20001000000 */
[--C-:B------:R-:W-:Y:S02]  /*15d10*/  FFMA.FTZ R66, R66, c[0x0][0x23c], -R155.reuse ;  /* 0x00008f0042427a23 */ /* 0x100fe4000001089b */
[--C-:B------:R-:W-:Y:S02]  /*15d20*/  FFMA.FTZ R67, R67, c[0x0][0x23c], -R155.reuse ;  /* 0x00008f0043437a23 */ /* 0x100fe4000001089b */
[--C-:B------:R-:W-:Y:S01]  /*15d30*/  FFMA.FTZ R58, R58, c[0x0][0x23c], -R154.reuse ;  /* 0x00008f003a3a7a23 */ /* 0x100fe2000001089a */
[----:B------:R1:W-:Y:S01]  /*15d40*/  MUFU.EX2 R247, R23 ;  /* 0x0000001700f77308 */ /* 0x0003e20000000800 */
[----:B------:R-:W-:Y:S02]  /*15d50*/  FFMA.FTZ R59, R59, c[0x0][0x23c], -R154 ;  /* 0x00008f003b3b7a23 */ /* 0x000fe4000001089a */
[--C-:B------:R-:W-:Y:S02]  /*15d60*/  FFMA.FTZ R56, R56, c[0x0][0x23c], -R208.reuse ;  /* 0x00008f0038387a23 */ /* 0x100fe400000108d0 */
[----:B------:R-:W-:Y:S02]  /*15d70*/  FFMA.FTZ R57, R57, c[0x0][0x23c], -R208 ;  /* 0x00008f0039397a23 */ /* 0x000fe400000108d0 */
[--C-:B------:R-:W-:Y:S02]  /*15d80*/  FFMA.FTZ R70, R70, c[0x0][0x23c], -R155.reuse ;  /* 0x00008f0046467a23 */ /* 0x100fe4000001089b */
[--C-:B------:R-:W-:Y:S01]  /*15d90*/  FFMA.FTZ R71, R71, c[0x0][0x23c], -R155.reuse ;  /* 0x00008f0047477a23 */ /* 0x100fe2000001089b */
[----:B------:R-:W2:Y:S01]  /*15da0*/  MUFU.EX2 R0, R0 ;  /* 0x0000000000007308 */ /* 0x000ea20000000800 */
[--C-:B------:R-:W-:Y:S02]  /*15db0*/  FFMA.FTZ R74, R74, c[0x0][0x23c], -R154.reuse ;  /* 0x00008f004a4a7a23 */ /* 0x100fe4000001089a */
[----:B------:R-:W-:Y:S02]  /*15dc0*/  FFMA.FTZ R75, R75, c[0x0][0x23c], -R154 ;  /* 0x00008f004b4b7a23 */ /* 0x000fe4000001089a */
[--C-:B------:R-:W-:Y:S02]  /*15dd0*/  FFMA.FTZ R72, R72, c[0x0][0x23c], -R208.reuse ;  /* 0x00008f0048487a23 */ /* 0x100fe400000108d0 */
[----:B------:R-:W-:Y:S02]  /*15de0*/  FFMA.FTZ R73, R73, c[0x0][0x23c], -R208 ;  /* 0x00008f0049497a23 */ /* 0x000fe400000108d0 */
[--C-:B------:R-:W-:Y:S01]  /*15df0*/  FFMA.FTZ R18, R18, c[0x0][0x23c], -R155.reuse ;  /* 0x00008f0012127a23 */ /* 0x100fe2000001089b */
[----:B------:R-:W-:Y:S01]  /*15e00*/  MUFU.EX2 R223, R36 ;  /* 0x0000002400df7308 */ /* 0x000fe20000000800 */
[--C-:B------:R-:W-:Y:S02]  /*15e10*/  FFMA.FTZ R19, R19, c[0x0][0x23c], -R155.reuse ;  /* 0x00008f0013137a23 */ /* 0x100fe4000001089b */
[--C-:B------:R-:W-:Y:S01]  /*15e20*/  FFMA.FTZ R14, R14, c[0x0][0x23c], -R154.reuse ;  /* 0x00008f000e0e7a23 */ /* 0x100fe2000001089a */
[----:B-1----:R-:W1:Y:S01]  /*15e30*/  LDSM.16.MT88.4 R20, [R233+0x8000] ;  /* 0x00800000e914783b */ /* 0x002e620000004200 */
[----:B------:R-:W-:Y:S02]  /*15e40*/  FFMA.FTZ R15, R15, c[0x0][0x23c], -R154 ;  /* 0x00008f000f0f7a23 */ /* 0x000fe4000001089a */
[--C-:B------:R-:W-:Y:S02]  /*15e50*/  FFMA.FTZ R12, R12, c[0x0][0x23c], -R208.reuse ;  /* 0x00008f000c0c7a23 */ /* 0x100fe400000108d0 */
[----:B------:R-:W-:Y:S01]  /*15e60*/  FFMA.FTZ R13, R13, c[0x0][0x23c], -R208 ;  /* 0x00008f000d0d7a23 */ /* 0x000fe200000108d0 */
[----:B------:R3:W-:Y:S01]  /*15e70*/  MUFU.EX2 R230, R18 ;  /* 0x0000001200e67308 */ /* 0x0007e20000000800 */
[--C-:B------:R-:W-:Y:S02]  /*15e80*/  FFMA.FTZ R31, R31, c[0x0][0x23c], -R154.reuse ;  /* 0x00008f001f1f7a23 */ /* 0x100fe4000001089a */
[--C-:B------:R-:W-:Y:S02]  /*15e90*/  FFMA.FTZ R6, R6, c[0x0][0x23c], -R155.reuse ;  /* 0x00008f0006067a23 */ /* 0x100fe4000001089b */
[--C-:B------:R-:W-:Y:S02]  /*15ea0*/  FFMA.FTZ R7, R7, c[0x0][0x23c], -R155.reuse ;  /* 0x00008f0007077a23 */ /* 0x100fe4000001089b */
[----:B------:R-:W-:Y:S02]  /*15eb0*/  FMUL.FTZ R32, R149, R184 ;  /* 0x000000b895207220 */ /* 0x000fe40000410000 */
[C---:B--2---:R-:W-:Y:S01]  /*15ec0*/  FMUL.FTZ R132, R0.reuse, R132 ;  /* 0x0000008400847220 */ /* 0x044fe20000410000 */
[----:B------:R-:W2:Y:S01]  /*15ed0*/  MUFU.EX2 R217, R31 ;  /* 0x0000001f00d97308 */ /* 0x000ea20000000800 */
[C---:B------:R-:W-:Y:S02]  /*15ee0*/  FMUL.FTZ R133, R0.reuse, R133 ;  /* 0x0000008500857220 */ /* 0x040fe40000410000 */
[C---:B------:R-:W-:Y:S02]  /*15ef0*/  FMUL.FTZ R140, R0.reuse, R140 ;  /* 0x0000008c008c7220 */ /* 0x040fe40000410000 */
[----:B------:R-:W-:Y:S02]  /*15f00*/  FMUL.FTZ R141, R0, R141 ;  /* 0x0000008d008d7220 */ /* 0x000fe40000410000 */
[--C-:B------:R-:W-:Y:S02]  /*15f10*/  FFMA.FTZ R62, R62, c[0x0][0x23c], -R154.reuse ;  /* 0x00008f003e3e7a23 */ /* 0x100fe4000001089a */
[----:B------:R-:W-:Y:S01]  /*15f20*/  FFMA.FTZ R63, R63, c[0x0][0x23c], -R154 ;  /* 0x00008f003f3f7a23 */ /* 0x000fe2000001089a */
[----:B------:R4:W-:Y:S01]  /*15f30*/  MUFU.EX2 R212, R6 ;  /* 0x0000000600d47308 */ /* 0x0009e20000000800 */
[--C-:B------:R-:W-:Y:S02]  /*15f40*/  FFMA.FTZ R60, R60, c[0x0][0x23c], -R208.reuse ;  /* 0x00008f003c3c7a23 */ /* 0x100fe400000108d0 */
[--C-:B------:R-:W-:Y:S02]  /*15f50*/  FFMA.FTZ R61, R61, c[0x0][0x23c], -R208.reuse ;  /* 0x00008f003d3d7a23 */ /* 0x100fe400000108d0 */
[----:B---3--:R-:W-:Y:S02]  /*15f60*/  FMUL.FTZ R18, R148, R170 ;  /* 0x000000aa94127220 */ /* 0x008fe40000410000 */
[--C-:B------:R-:W-:Y:S02]  /*15f70*/  FFMA.FTZ R83, R83, c[0x0][0x23c], -R155.reuse ;  /* 0x00008f0053537a23 */ /* 0x100fe4000001089b */
[--C-:B------:R-:W-:Y:S01]  /*15f80*/  FFMA.FTZ R35, R35, c[0x0][0x23c], -R155.reuse ;  /* 0x00008f0023237a23 */ /* 0x100fe2000001089b */
[----:B------:R3:W5:Y:S01]  /*15f90*/  MUFU.EX2 R214, R7 ;  /* 0x0000000700d67308 */ /* 0x0007620000000800 */
[--C-:B------:R-:W-:Y:S02]  /*15fa0*/  FFMA.FTZ R34, R34, c[0x0][0x23c], -R155.reuse ;  /* 0x00008f0022227a23 */ /* 0x100fe4000001089b */
[--C-:B------:R-:W-:Y:S01]  /*15fb0*/  FFMA.FTZ R24, R24, c[0x0][0x23c], -R208.reuse ;  /* 0x00008f0018187a23 */ /* 0x100fe200000108d0 */
[----:B--2---:R-:W-:Y:S01]  /*15fc0*/  MOV R48, R217 ;  /* 0x000000d900307202 */ /* 0x004fe20000000f00 */
[----:B------:R-:W-:Y:S02]  /*15fd0*/  FMUL.FTZ R31, R2, R183 ;  /* 0x000000b7021f7220 */ /* 0x000fe40000410000 */
[----:B------:R-:W-:Y:S02]  /*15fe0*/  FFMA.FTZ R29, R29, c[0x0][0x23c], -R208 ;  /* 0x00008f001d1d7a23 */ /* 0x000fe400000108d0 */
[--C-:B------:R-:W-:Y:S01]  /*15ff0*/  FFMA.FTZ R30, R30, c[0x0][0x23c], -R154.reuse ;  /* 0x00008f001e1e7a23 */ /* 0x100fe2000001089a */
[----:B------:R-:W2:Y:S01]  /*16000*/  MUFU.EX2 R248, R19 ;  /* 0x0000001300f87308 */ /* 0x000ea20000000800 */
[--C-:B------:R-:W-:Y:S02]  /*16010*/  FFMA.FTZ R10, R10, c[0x0][0x23c], -R154.reuse ;  /* 0x00008f000a0a7a23 */ /* 0x100fe4000001089a */
[----:B------:R-:W-:Y:S02]  /*16020*/  FFMA.FTZ R11, R11, c[0x0][0x23c], -R154 ;  /* 0x00008f000b0b7a23 */ /* 0x000fe4000001089a */
[--C-:B------:R-:W-:Y:S02]  /*16030*/  FFMA.FTZ R8, R8, c[0x0][0x23c], -R208.reuse ;  /* 0x00008f0008087a23 */ /* 0x100fe400000108d0 */
[--C-:B------:R-:W-:Y:S02]  /*16040*/  FFMA.FTZ R9, R9, c[0x0][0x23c], -R208.reuse ;  /* 0x00008f0009097a23 */ /* 0x100fe400000108d0 */
[----:B----4-:R-:W-:Y:S01]  /*16050*/  FMUL.FTZ R6, R148, R162 ;  /* 0x000000a294067220 */ /* 0x010fe20000410000 */
[----:B------:R4:W-:Y:S01]  /*16060*/  MUFU.EX2 R210, R10 ;  /* 0x0000000a00d27308 */ /* 0x0009e20000000800 */
[----:B------:R-:W-:Y:S01]  /*16070*/  F2FP.BF16.PACK_AB R162, R250, R246 ;  /* 0x000000f6faa2723e */ /* 0x000fe200000010ff */
[----:B------:R-:W-:Y:S02]  /*16080*/  FFMA.FTZ R28, R28, c[0x0][0x23c], -R208 ;  /* 0x00008f001c1c7a23 */ /* 0x000fe400000108d0 */
[----:B---3--:R-:W-:Y:S01]  /*16090*/  FMUL.FTZ R7, R148, R163 ;  /* 0x000000a394077220 */ /* 0x008fe20000410000 */
[----:B-----5:R-:W-:Y:S01]  /*160a0*/  F2FP.BF16.PACK_AB R161, R214, R212 ;  /* 0x000000d4d6a1723e */ /* 0x020fe200000010ff */
[--C-:B------:R-:W-:Y:S02]  /*160b0*/  FFMA.FTZ R38, R38, c[0x0][0x23c], -R155.reuse ;  /* 0x00008f0026267a23 */ /* 0x100fe4000001089b */
[--C-:B------:R-:W-:Y:S02]  /*160c0*/  FFMA.FTZ R39, R39, c[0x0][0x23c], -R155.reuse ;  /* 0x00008f0027277a23 */ /* 0x100fe4000001089b */
[----:B------:R3:W-:Y:S01]  /*160d0*/  MUFU.EX2 R211, R11 ;  /* 0x0000000b00d37308 */ /* 0x0007e20000000800 */
[--C-:B------:R-:W-:Y:S02]  /*160e0*/  FFMA.FTZ R50, R50, c[0x0][0x23c], -R155.reuse ;  /* 0x00008f0032327a23 */ /* 0x100fe4000001089b */
[--C-:B------:R-:W-:Y:S01]  /*160f0*/  FFMA.FTZ R51, R51, c[0x0][0x23c], -R155.reuse ;  /* 0x00008f0033337a23 */ /* 0x100fe2000001089b */
[----:B--2---:R-:W-:Y:S01]  /*16100*/  F2FP.BF16.PACK_AB R163, R248, R230 ;  /* 0x000000e6f8a3723e */ /* 0x004fe200000010ff */
[----:B------:R-:W-:Y:S02]  /*16110*/  FMUL.FTZ R19, R148, R171 ;  /* 0x000000ab94137220 */ /* 0x000fe40000410000 */
[--C-:B------:R-:W-:Y:S02]  /*16120*/  FFMA.FTZ R42, R42, c[0x0][0x23c], -R154.reuse ;  /* 0x00008f002a2a7a23 */ /* 0x100fe4000001089a */
[----:B------:R-:W-:Y:S01]  /*16130*/  FFMA.FTZ R43, R43, c[0x0][0x23c], -R154 ;  /* 0x00008f002b2b7a23 */ /* 0x000fe2000001089a */
[----:B------:R2:W-:Y:S01]  /*16140*/  MUFU.EX2 R226, R14 ;  /* 0x0000000e00e27308 */ /* 0x0005e20000000800 */
[-C--:B-1----:R-:W-:Y:S05]  /*16150*/  HMMA.16816.F32.BF16 R4, R160, R20.reuse, R4 ;  /* 0x00000014a004723c */ /* 0x082fea0000041804 */
[----:B----4-:R-:W-:Y:S02]  /*16160*/  FMUL.FTZ R10, R2, R158 ;  /* 0x0000009e020a7220 */ /* 0x010fe40000410000 */
[--C-:B------:R-:W-:Y:S02]  /*16170*/  FFMA.FTZ R40, R40, c[0x0][0x23c], -R208.reuse ;  /* 0x00008f0028287a23 */ /* 0x100fe400000108d0 */
[----:B------:R-:W1:Y:S03]  /*16180*/  MUFU.EX2 R229, R15 ;  /* 0x0000000f00e57308 */ /* 0x000e660000000800 */
[----:B------:R-:W-:Y:S02]  /*16190*/  FFMA.FTZ R41, R41, c[0x0][0x23c], -R208 ;  /* 0x00008f0029297a23 */ /* 0x000fe400000108d0 */
[----:B---3--:R-:W-:Y:S02]  /*161a0*/  FMUL.FTZ R11, R2, R159 ;  /* 0x0000009f020b7220 */ /* 0x008fe40000410000 */
[--C-:B------:R-:W-:Y:S02]  /*161b0*/  FFMA.FTZ R46, R46, c[0x0][0x23c], -R154.reuse ;  /* 0x00008f002e2e7a23 */ /* 0x100fe4000001089a */
[----:B------:R-:W-:Y:S01]  /*161c0*/  FFMA.FTZ R47, R47, c[0x0][0x23c], -R154 ;  /* 0x00008f002f2f7a23 */ /* 0x000fe2000001089a */
[----:B------:R3:W-:Y:S01]  /*161d0*/  MUFU.EX2 R209, R8 ;  /* 0x0000000800d17308 */ /* 0x0007e20000000800 */
[--C-:B------:R-:W-:Y:S02]  /*161e0*/  FFMA.FTZ R44, R44, c[0x0][0x23c], -R208.reuse ;  /* 0x00008f002c2c7a23 */ /* 0x100fe400000108d0 */
[--C-:B------:R-:W-:Y:S02]  /*161f0*/  FFMA.FTZ R77, R77, c[0x0][0x23c], -R208.reuse ;  /* 0x00008f004d4d7a23 */ /* 0x100fe400000108d0 */
[----:B--2---:R-:W-:Y:S02]  /*16200*/  FMUL.FTZ R14, R2, R166 ;  /* 0x000000a6020e7220 */ /* 0x004fe40000410000 */
[----:B------:R-:W-:Y:S02]  /*16210*/  FFMA.FTZ R25, R25, c[0x0][0x23c], -R208 ;  /* 0x00008f0019197a23 */ /* 0x000fe400000108d0 */
[--C-:B------:R-:W-:Y:S01]  /*16220*/  FFMA.FTZ R26, R26, c[0x0][0x23c], -R154.reuse ;  /* 0x00008f001a1a7a23 */ /* 0x100fe2000001089a */
[----:B------:R-:W2:Y:S01]  /*16230*/  MUFU.EX2 R222, R9 ;  /* 0x0000000900de7308 */ /* 0x000ea20000000800 */
[--C-:B------:R-:W-:Y:S02]  /*16240*/  FFMA.FTZ R27, R27, c[0x0][0x23c], -R154.reuse ;  /* 0x00008f001b1b7a23 */ /* 0x100fe4000001089a */
[--C-:B------:R-:W-:Y:S01]  /*16250*/  FFMA.FTZ R82, R82, c[0x0][0x23c], -R155.reuse ;  /* 0x00008f0052527a23 */ /* 0x100fe2000001089b */
[----:B-1----:R-:W-:Y:S01]  /*16260*/  F2FP.BF16.PACK_AB R159, R229, R226 ;  /* 0x000000e2e59f723e */ /* 0x002fe200000010ff */
[----:B------:R-:W-:Y:S02]  /*16270*/  FMUL.FTZ R15, R2, R167 ;  /* 0x000000a7020f7220 */ /* 0x000fe40000410000 */
[--C-:B------:R-:W-:Y:S02]  /*16280*/  FFMA.FTZ R78, R78, c[0x0][0x23c], -R154.reuse ;  /* 0x00008f004e4e7a23 */ /* 0x100fe4000001089a */
[----:B------:R-:W-:Y:S01]  /*16290*/  FFMA.FTZ R79, R79, c[0x0][0x23c], -R154 ;  /* 0x00008f004f4f7a23 */ /* 0x000fe2000001089a */
[----:B------:R1:W-:Y:S01]  /*162a0*/  MUFU.EX2 R227, R12 ;  /* 0x0000000c00e37308 */ /* 0x0003e20000000800 */
[----:B------:R-:W-:Y:S02]  /*162b0*/  FFMA.FTZ R76, R76, c[0x0][0x23c], -R208 ;  /* 0x00008f004c4c7a23 */ /* 0x000fe400000108d0 */
[--C-:B------:R-:W-:Y:S02]  /*162c0*/  FFMA.FTZ R86, R86, c[0x0][0x23c], -R155.reuse ;  /* 0x00008f0056567a23 */ /* 0x100fe4000001089b */
[----:B---3--:R-:W-:Y:S02]  /*162d0*/  FMUL.FTZ R8, R0, R156 ;  /* 0x0000009c00087220 */ /* 0x008fe40000410000 */
[--C-:B------:R-:W-:Y:S02]  /*162e0*/  FFMA.FTZ R87, R87, c[0x0][0x23c], -R155.reuse ;  /* 0x00008f0057577a23 */ /* 0x100fe4000001089b */
[--C-:B------:R-:W-:Y:S01]  /*162f0*/  FFMA.FTZ R98, R98, c[0x0][0x23c], -R155.reuse ;  /* 0x00008f0062627a23 */ /* 0x100fe2000001089b */
[----:B------:R-:W3:Y:S01]  /*16300*/  MUFU.EX2 R231, R13 ;  /* 0x0000000d00e77308 */ /* 0x000ee20000000800 */
[--C-:B------:R-:W-:Y:S02]  /*16310*/  FFMA.FTZ R99, R99, c[0x0][0x23c], -R155.reuse ;  /* 0x00008f0063637a23 */ /* 0x100fe4000001089b */
[--C-:B------:R-:W-:Y:S01]  /*16320*/  FFMA.FTZ R90, R90, c[0x0][0x23c], -R154.reuse ;  /* 0x00008f005a5a7a23 */ /* 0x100fe2000001089a */
[----:B--2---:R-:W-:Y:S01]  /*16330*/  F2FP.BF16.PACK_AB R156, R222, R209 ;  /* 0x000000d1de9c723e */ /* 0x004fe200000010ff */
[----:B------:R-:W-:Y:S01]  /*16340*/  FMUL.FTZ R9, R0, R157 ;  /* 0x0000009d00097220 */ /* 0x000fe20000410000 */
[----:B------:R-:W-:Y:S01]  /*16350*/  F2FP.BF16.PACK_AB R157, R211, R210 ;  /* 0x000000d2d39d723e */ /* 0x000fe200000010ff */
[--C-:B------:R-:W-:Y:S02]  /*16360*/  FFMA.FTZ R91, R91, c[0x0][0x23c], -R154.reuse ;  /* 0x00008f005b5b7a23 */ /* 0x100fe4000001089a */
[--C-:B------:R-:W-:Y:S01]  /*16370*/  FFMA.FTZ R94, R94, c[0x0][0x23c], -R154.reuse ;  /* 0x00008f005e5e7a23 */ /* 0x100fe2000001089a */
[----:B------:R-:W2:Y:S01]  /*16380*/  MUFU.EX2 R17, R35 ;  /* 0x0000002300117308 */ /* 0x000ea20000000800 */
[----:B------:R-:W-:Y:S02]  /*16390*/  FFMA.FTZ R95, R95, c[0x0][0x23c], -R154 ;  /* 0x00008f005f5f7a23 */ /* 0x000fe4000001089a */
[--C-:B------:R-:W-:Y:S02]  /*163a0*/  FFMA.FTZ R88, R88, c[0x0][0x23c], -R208.reuse ;  /* 0x00008f0058587a23 */ /* 0x100fe400000108d0 */
[----:B-1----:R-:W-:Y:S02]  /*163b0*/  FMUL.FTZ R12, R0, R164 ;  /* 0x000000a4000c7220 */ /* 0x002fe40000410000 */
[--C-:B------:R-:W-:Y:S02]  /*163c0*/  FFMA.FTZ R89, R89, c[0x0][0x23c], -R208.reuse ;  /* 0x00008f0059597a23 */ /* 0x100fe400000108d0 */
[--C-:B------:R-:W-:Y:S01]  /*163d0*/  FFMA.FTZ R92, R92, c[0x0][0x23c], -R208.reuse ;  /* 0x00008f005c5c7a23 */ /* 0x100fe200000108d0 */
[----:B------:R1:W-:Y:S01]  /*163e0*/  MUFU.EX2 R217, R49 ;  /* 0x0000003100d97308 */ /* 0x0003e20000000800 */
[----:B------:R-:W-:Y:S02]  /*163f0*/  FFMA.FTZ R93, R93, c[0x0][0x23c], -R208 ;  /* 0x00008f005d5d7a23 */ /* 0x000fe400000108d0 */
[--C-:B------:R-:W-:Y:S01]  /*16400*/  FFMA.FTZ R102, R102, c[0x0][0x23c], -R155.reuse ;  /* 0x00008f0066667a23 */ /* 0x100fe2000001089b */
[----:B---3--:R-:W-:Y:S01]  /*16410*/  F2FP.BF16.PACK_AB R158, R231, R227 ;  /* 0x000000e3e79e723e */ /* 0x008fe200000010ff */
[----:B------:R-:W-:Y:S02]  /*16420*/  FMUL.FTZ R13, R0, R165 ;  /* 0x000000a5000d7220 */ /* 0x000fe40000410000 */
[----:B------:R-:W3:Y:S01]  /*16430*/  LDSM.16.MT88.4 R164, [R234+0x8000] ;  /* 0x00800000eaa4783b */ /* 0x000ee20000004200 */
[--C-:B------:R-:W-:Y:S02]  /*16440*/  FFMA.FTZ R103, R103, c[0x0][0x23c], -R155.reuse ;  /* 0x00008f0067677a23 */ /* 0x100fe4000001089b */
[----:B------:R-:W-:Y:S01]  /*16450*/  MUFU.EX2 R183, R54 ;  /* 0x0000003600b77308 */ /* 0x000fe20000000800 */
[C---:B------:R-:W-:Y:S04]  /*16460*/  HMMA.16816.F32.BF16 R8, R156.reuse, R20, R8 ;  /* 0x000000149c08723c */ /* 0x040fe80000041808 */
[--C-:B------:R-:W-:Y:S02]  /*16470*/  FFMA.FTZ R114, R114, c[0x0][0x23c], -R155.reuse ;  /* 0x00008f0072727a23 */ /* 0x100fe4000001089b */
[--C-:B------:R-:W-:Y:S02]  /*16480*/  FFMA.FTZ R115, R115, c[0x0][0x23c], -R155.reuse ;  /* 0x00008f0073737a23 */ /* 0x100fe4000001089b */
[-C--:B------:R-:W-:Y:S01]  /*16490*/  HMMA.16816.F32.BF16 R12, R156, R22.reuse, R12 ;  /* 0x000000169c0c723c */ /* 0x080fe2000004180c */
[----:B------:R4:W5:Y:S03]  /*164a0*/  MUFU.EX2 R33, R34 ;  /* 0x0000002200217308 */ /* 0x0009660000000800 */
[C---:B------:R-:W-:Y:S01]  /*164b0*/  FMUL.FTZ R20, R149.reuse, R172 ;  /* 0x000000ac95147220 */ /* 0x040fe20000410000 */
[----:B-1----:R-:W-:Y:S01]  /*164c0*/  MOV R49, R16 ;  /* 0x0000001000317202 */ /* 0x002fe20000000f00 */
[C---:B------:R-:W-:Y:S01]  /*164d0*/  FMUL.FTZ R16, R149.reuse, R168 ;  /* 0x000000a895107220 */ /* 0x040fe20000410000 */
[----:B--2---:R-:W-:Y:S01]  /*164e0*/  MOV R168, R17 ;  /* 0x0000001100a87202 */ /* 0x004fe20000000f00 */
[C---:B------:R-:W-:Y:S03]  /*164f0*/  FMUL.FTZ R17, R149.reuse, R169 ;  /* 0x000000a995117220 */ /* 0x040fe60000410000 */
[----:B------:R1:W2:Y:S01]  /*16500*/  MUFU.EX2 R252, R25 ;  /* 0x0000001900fc7308 */ /* 0x0002a20000000800 */
[----:B------:R-:W-:Y:S02]  /*16510*/  FMUL.FTZ R21, R149, R173 ;  /* 0x000000ad95157220 */ /* 0x000fe40000410000 */
[--C-:B------:R-:W-:Y:S01]  /*16520*/  FFMA.FTZ R106, R106, c[0x0][0x23c], -R154.reuse ;  /* 0x00008f006a6a7a23 */ /* 0x100fe2000001089a */
[C---:B------:R-:W-:Y:S04]  /*16530*/  HMMA.16816.F32.BF16 R16, R160.reuse, R22, R16 ;  /* 0x00000016a010723c */ /* 0x040fe80000041810 */
[--C-:B------:R-:W-:Y:S02]  /*16540*/  FFMA.FTZ R107, R107, c[0x0][0x23c], -R154.reuse ;  /* 0x00008f006b6b7a23 */ /* 0x100fe4000001089a */
[----:B------:R3:W-:Y:S01]  /*16550*/  MUFU.EX2 R221, R24 ;  /* 0x0000001800dd7308 */ /* 0x0007e20000000800 */
[C---:B------:R-:W-:Y:S02]  /*16560*/  FMUL.FTZ R22, R148.reuse, R174 ;  /* 0x000000ae94167220 */ /* 0x040fe40000410000 */
[----:B------:R-:W-:Y:S03]  /*16570*/  FMUL.FTZ R23, R148, R175 ;  /* 0x000000af94177220 */ /* 0x000fe60000410000 */
[----:B----4-:R-:W-:Y:S01]  /*16580*/  MOV R34, R251 ;  /* 0x000000fb00227202 */ /* 0x010fe20000000f00 */
[--C-:B------:R-:W-:Y:S01]  /*16590*/  FFMA.FTZ R110, R110, c[0x0][0x23c], -R154.reuse ;  /* 0x00008f006e6e7a23 */ /* 0x100fe2000001089a */
[----:B-----5:R-:W-:Y:S01]  /*165a0*/  MOV R184, R33 ;  /* 0x0000002100b87202 */ /* 0x020fe20000000f00 */
[----:B------:R-:W-:Y:S01]  /*165b0*/  FMUL.FTZ R33, R149, R185 ;  /* 0x000000b995217220 */ /* 0x000fe20000410000 */
[-C--:B------:R-:W-:Y:S01]  /*165c0*/  HMMA.16816.F32.BF16 R20, R160, R204.reuse, R20 ;  /* 0x000000cca014723c */ /* 0x080fe20000041814 */
[----:B------:R4:W-:Y:S02]  /*165d0*/  MUFU.EX2 R224, R26 ;  /* 0x0000001a00e07308 */ /* 0x0009e40000000800 */
[----:B------:R-:W-:Y:S01]  /*165e0*/  MOV R185, R34 ;  /* 0x0000002200b97202 */ /* 0x000fe20000000f00 */
[----:B-1----:R-:W-:Y:S01]  /*165f0*/  FMUL.FTZ R25, R0, R177 ;  /* 0x000000b100197220 */ /* 0x002fe20000410000 */
[----:B--2---:R-:W-:Y:S01]  /*16600*/  MOV R36, R252 ;  /* 0x000000fc00247202 */ /* 0x004fe20000000f00 */
[----:B------:R-:W-:Y:S02]  /*16610*/  FMUL.FTZ R34, R148, R186 ;  /* 0x000000ba94227220 */ /* 0x000fe40000410000 */
[----:B------:R-:W-:Y:S03]  /*16620*/  FFMA.FTZ R111, R111, c[0x0][0x23c], -R154 ;  /* 0x00008f006f6f7a23 */ /* 0x000fe6000001089a */
[----:B------:R1:W-:Y:S01]  /*16630*/  MUFU.EX2 R225, R27 ;  /* 0x0000001b00e17308 */ /* 0x0003e20000000800 */
[--C-:B------:R-:W-:Y:S02]  /*16640*/  FFMA.FTZ R104, R104, c[0x0][0x23c], -R208.reuse ;  /* 0x00008f0068687a23 */ /* 0x100fe400000108d0 */
[----:B---3--:R-:W-:Y:S02]  /*16650*/  FMUL.FTZ R24, R0, R176 ;  /* 0x000000b000187220 */ /* 0x008fe40000410000 */
[--C-:B------:R-:W-:Y:S02]  /*16660*/  FFMA.FTZ R105, R105, c[0x0][0x23c], -R208.reuse ;  /* 0x00008f0069697a23 */ /* 0x100fe400000108d0 */
[--C-:B------:R-:W-:Y:S02]  /*16670*/  FFMA.FTZ R108, R108, c[0x0][0x23c], -R208.reuse ;  /* 0x00008f006c6c7a23 */ /* 0x100fe400000108d0 */
[--C-:B------:R-:W-:Y:S01]  /*16680*/  FFMA.FTZ R109, R109, c[0x0][0x23c], -R208.reuse ;  /* 0x00008f006d6d7a23 */ /* 0x100fe200000108d0 */
[----:B------:R-:W-:Y:S01]  /*16690*/  MUFU.EX2 R220, R37 ;  /* 0x0000002500dc7308 */ /* 0x000fe20000000800 */
[--C-:B------:R-:W-:Y:S02]  /*166a0*/  FFMA.FTZ R118, R118, c[0x0][0x23c], -R155.reuse ;  /* 0x00008f0076767a23 */ /* 0x100fe4000001089b */
[--C-:B------:R-:W-:Y:S02]  /*166b0*/  FFMA.FTZ R119, R119, c[0x0][0x23c], -R155.reuse ;  /* 0x00008f0077777a23 */ /* 0x100fe4000001089b */
[----:B----4-:R-:W-:Y:S02]  /*166c0*/  FMUL.FTZ R26, R2, R178 ;  /* 0x000000b2021a7220 */ /* 0x010fe40000410000 */
[--C-:B------:R-:W-:Y:S02]  /*166d0*/  FFMA.FTZ R130, R130, c[0x0][0x23c], -R155.reuse ;  /* 0x00008f0082827a23 */ /* 0x100fe4000001089b */
[----:B------:R-:W-:Y:S01]  /*166e0*/  FFMA.FTZ R155, R131, c[0x0][0x23c], -R155 ;  /* 0x00008f00839b7a23 */ /* 0x000fe2000001089b */
[----:B------:R-:W2:Y:S01]  /*166f0*/  MUFU.EX2 R219, R29 ;  /* 0x0000001d00db7308 */ /* 0x000ea20000000800 */
[--C-:B------:R-:W-:Y:S02]  /*16700*/  FFMA.FTZ R120, R120, c[0x0][0x23c], -R208.reuse ;  /* 0x00008f0078787a23 */ /* 0x100fe400000108d0 */
[--C-:B------:R-:W-:Y:S02]  /*16710*/  FFMA.FTZ R121, R121, c[0x0][0x23c], -R208.reuse ;  /* 0x00008f0079797a23 */ /* 0x100fe400000108d0 */
[----:B-1----:R-:W-:Y:S02]  /*16720*/  FMUL.FTZ R27, R2, R179 ;  /* 0x000000b3021b7220 */ /* 0x002fe40000410000 */
[--C-:B------:R-:W-:Y:S03]  /*16730*/  FFMA.FTZ R124, R124, c[0x0][0x23c], -R208.reuse ;  /* 0x00008f007c7c7a23 */ /* 0x100fe600000108d0 */
[----:B------:R1:W3:Y:S02]  /*16740*/  MUFU.EX2 R35, R30 ;  /* 0x0000001e00237308 */ /* 0x0002e40000000800 */
[C---:B------:R-:W-:Y:S07]  /*16750*/  HMMA.16816.F32.BF16 R24, R156.reuse, R204, R24 ;  /* 0x000000cc9c18723c */ /* 0x040fee0000041818 */
[----:B------:R-:W-:Y:S01]  /*16760*/  MOV R204, R217 ;  /* 0x000000d900cc7202 */ /* 0x000fe20000000f00 */
[----:B------:R4:W-:Y:S01]  /*16770*/  MUFU.EX2 R218, R28 ;  /* 0x0000001c00da7308 */ /* 0x0009e20000000800 */
[----:B--2---:R-:W-:Y:S03]  /*16780*/  MOV R37, R219 ;  /* 0x000000db00257202 */ /* 0x004fe60000000f00 */
[----:B------:R-:W-:Y:S06]  /*16790*/  FMUL.FTZ R29, R0, R181 ;  /* 0x000000b5001d7220 */ /* 0x000fec0000410000 */
[----:B------:R2:W-:Y:S01]  /*167a0*/  MUFU.EX2 R251, R38 ;  /* 0x0000002600fb7308 */ /* 0x0005e20000000800 */
[----:B-1----:R-:W-:Y:S01]  /*167b0*/  FMUL.FTZ R30, R2, R182 ;  /* 0x000000b6021e7220 */ /* 0x002fe20000410000 */
[----:B---3--:R-:W-:Y:S01]  /*167c0*/  MOV R186, R35 ;  /* 0x0000002300ba7202 */ /* 0x008fe20000000f00 */
[----:B------:R-:W-:Y:S01]  /*167d0*/  FMUL.FTZ R35, R148, R187 ;  /* 0x000000bb94237220 */ /* 0x000fe20000410000 */
[----:B------:R-:W-:Y:S01]  /*167e0*/  MOV R187, R36 ;  /* 0x0000002400bb7202 */ /* 0x000fe20000000f00 */
[C---:B------:R-:W-:Y:S01]  /*167f0*/  FMUL.FTZ R36, R149.reuse, R188 ;  /* 0x000000bc95247220 */ /* 0x040fe20000410000 */
[----:B------:R-:W-:Y:S04]  /*16800*/  MOV R188, R37 ;  /* 0x0000002500bc7202 */ /* 0x000fe80000000f00 */
[----:B------:R1:W-:Y:S01]  /*16810*/  MUFU.EX2 R252, R39 ;  /* 0x0000002700fc7308 */ /* 0x0003e20000000800 */
[----:B------:R-:W-:Y:S01]  /*16820*/  FMUL.FTZ R37, R149, R189 ;  /* 0x000000bd95257220 */ /* 0x000fe20000410000 */
[----:B------:R-:W-:Y:S01]  /*16830*/  MOV R189, R168 ;  /* 0x000000a800bd7202 */ /* 0x000fe20000000f00 */
[----:B----4-:R-:W-:Y:S01]  /*16840*/  FMUL.FTZ R28, R0, R180 ;  /* 0x000000b4001c7220 */ /* 0x010fe20000410000 */
[----:B------:R-:W3:Y:S01]  /*16850*/  LDSM.16.MT88.4 R168, [R235+0x8000] ;  /* 0x00800000eba8783b */ /* 0x000ee20000004200 */
[----:B------:R-:W-:Y:S02]  /*16860*/  MOV R182, R223 ;  /* 0x000000df00b67202 */ /* 0x000fe40000000f00 */
[----:B------:R-:W-:Y:S03]  /*16870*/  MOV R180, R220 ;  /* 0x000000dc00b47202 */ /* 0x000fe60000000f00 */
[----:B------:R4:W5:Y:S01]  /*16880*/  MUFU.EX2 R219, R50 ;  /* 0x0000003200db7308 */ /* 0x0009620000000800 */
[-C--:B------:R-:W-:Y:S03]  /*16890*/  HMMA.16816.F32.BF16 R28, R156, R206.reuse, R28 ;  /* 0x000000ce9c1c723c */ /* 0x080fe6000004181c */
[C---:B--2---:R-:W-:Y:S05]  /*168a0*/  FMUL.FTZ R38, R148.reuse, R190 ;  /* 0x000000be94267220 */ /* 0x044fea0000410000 */
[C---:B------:R-:W-:Y:S01]  /*168b0*/  HMMA.16816.F32.BF16 R32, R160.reuse, R206, R32 ;  /* 0x000000cea020723c */ /* 0x040fe20000041820 */
[----:B------:R2:W-:Y:S03]  /*168c0*/  MUFU.EX2 R179, R51 ;  /* 0x0000003300b37308 */ /* 0x0005e60000000800 */
[----:B-1----:R-:W-:Y:S07]  /*168d0*/  FMUL.FTZ R39, R148, R191 ;  /* 0x000000bf94277220 */ /* 0x002fee0000410000 */
[----:B------:R-:W-:Y:S01]  /*168e0*/  MUFU.EX2 R220, R52 ;  /* 0x0000003400dc7308 */ /* 0x000fe20000000800 */
[-C--:B------:R-:W-:Y:S03]  /*168f0*/  HMMA.16816.F32.BF16 R36, R160, R164.reuse, R36 ;  /* 0x000000a4a024723c */ /* 0x080fe60000041824 */
[----:B----4-:R-:W-:Y:S01]  /*16900*/  FMUL.FTZ R50, R2, R194 ;  /* 0x000000c202327220 */ /* 0x010fe20000410000 */
[----:B------:R-:W-:Y:S01]  /*16910*/  MOV R194, R49 ;  /* 0x0000003100c27202 */ /* 0x000fe20000000f00 */
[----:B------:R-:W-:Y:S01]  /*16920*/  FMUL.FTZ R49, R0, R193 ;  /* 0x000000c100317220 */ /* 0x000fe20000410000 */
[----:B-----5:R-:W-:Y:S02]  /*16930*/  MOV R205, R219 ;  /* 0x000000db00cd7202 */ /* 0x020fe40000000f00 */
[----:B------:R-:W-:Y:S01]  /*16940*/  MOV R193, R204 ;  /* 0x000000cc00c17202 */ /* 0x000fe20000000f00 */
[----:B------:R1:W-:Y:S03]  /*16950*/  MUFU.EX2 R174, R42 ;  /* 0x0000002a00ae7308 */ /* 0x0003e60000000800 */
[----:B--2---:R-:W-:Y:S01]  /*16960*/  FMUL.FTZ R51, R2, R195 ;  /* 0x000000c302337220 */ /* 0x004fe20000410000 */
[----:B------:R-:W-:Y:S01]  /*16970*/  MOV R195, R48 ;  /* 0x0000003000c37202 */ /* 0x000fe20000000f00 */
[----:B------:R-:W-:Y:S01]  /*16980*/  FMUL.FTZ R48, R0, R192 ;  /* 0x000000c000307220 */ /* 0x000fe20000410000 */
[----:B------:R-:W-:Y:S04]  /*16990*/  MOV R192, R218 ;  /* 0x000000da00c07202 */ /* 0x000fe80000000f00 */
[----:B------:R-:W-:Y:S02]  /*169a0*/  MUFU.EX2 R217, R53 ;  /* 0x0000003500d97308 */ /* 0x000fe40000000800 */
[C---:B------:R-:W-:Y:S07]  /*169b0*/  HMMA.16816.F32.BF16 R48, R156.reuse, R164, R48 ;  /* 0x000000a49c30723c */ /* 0x040fee0000041830 */
[--C-:B------:R-:W-:Y:S01]  /*169c0*/  FFMA.FTZ R164, R45, c[0x0][0x23c], -R208.reuse ;  /* 0x00008f002da47a23 */ /* 0x100fe200000108d0 */
[-C--:B------:R-:W-:Y:S01]  /*169d0*/  HMMA.16816.F32.BF16 R132, R156, R166.reuse, R132 ;  /* 0x000000a69c84723c */ /* 0x080fe20000041884 */
[----:B------:R2:W-:Y:S03]  /*169e0*/  MUFU.EX2 R175, R43 ;  /* 0x0000002b00af7308 */ /* 0x0005e60000000800 */
[----:B-1----:R-:W-:Y:S02]  /*169f0*/  FMUL.FTZ R42, R148, R198 ;  /* 0x000000c6942a7220 */ /* 0x002fe40000410000 */
[----:B------:R-:W-:Y:S02]  /*16a00*/  FMUL.FTZ R45, R0, R201 ;  /* 0x000000c9002d7220 */ /* 0x000fe40000410000 */
[C---:B------:R-:W-:Y:S03]  /*16a10*/  HMMA.16816.F32.BF16 R136, R160.reuse, R166, R136 ;  /* 0x000000a6a088723c */ /* 0x040fe60000041888 */
[----:B------:R1:W-:Y:S01]  /*16a20*/  MUFU.EX2 R223, R164 ;  /* 0x000000a400df7308 */ /* 0x0003e20000000800 */
[----:B------:R-:W-:Y:S09]  /*16a30*/  FFMA.FTZ R208, R125, c[0x0][0x23c], -R208 ;  /* 0x00008f007dd07a23 */ /* 0x000ff200000108d0 */
[----:B------:R4:W-:Y:S01]  /*16a40*/  MUFU.EX2 R172, R40 ;  /* 0x0000002800ac7308 */ /* 0x0009e20000000800 */
[----:B--2---:R-:W-:Y:S09]  /*16a50*/  FMUL.FTZ R43, R148, R199 ;  /* 0x000000c7942b7220 */ /* 0x004ff20000410000 */
[----:B------:R2:W-:Y:S01]  /*16a60*/  MUFU.EX2 R173, R41 ;  /* 0x0000002900ad7308 */ /* 0x0005e20000000800 */
[----:B-1----:R-:W1:Y:S09]  /*16a70*/  LDSM.16.MT88.4 R164, [R233+0x8800] ;  /* 0x00880000e9a4783b */ /* 0x002e720000004200 */
[----:B------:R5:W-:Y:S01]  /*16a80*/  MUFU.EX2 R178, R46 ;  /* 0x0000002e00b27308 */ /* 0x000be20000000800 */
[C---:B----4-:R-:W-:Y:S01]  /*16a90*/  FMUL.FTZ R40, R149.reuse, R196 ;  /* 0x000000c495287220 */ /* 0x050fe20000410000 */
[----:B------:R-:W-:Y:S08]  /*16aa0*/  MOV R196, R205 ;  /* 0x000000cd00c47202 */ /* 0x000ff00000000f00 */
[----:B------:R4:W-:Y:S01]  /*16ab0*/  MUFU.EX2 R177, R47 ;  /* 0x0000002f00b17308 */ /* 0x0009e20000000800 */
[----:B--2---:R-:W-:Y:S01]  /*16ac0*/  FMUL.FTZ R41, R149, R197 ;  /* 0x000000c595297220 */ /* 0x004fe20000410000 */
[----:B------:R-:W-:Y:S08]  /*16ad0*/  MOV R197, R216 ;  /* 0x000000d800c57202 */ /* 0x000ff00000000f00 */
[----:B------:R2:W1:Y:S01]  /*16ae0*/  MUFU.EX2 R176, R44 ;  /* 0x0000002c00b07308 */ /* 0x0004620000000800 */
[-C--:B---3--:R-:W-:Y:S03]  /*16af0*/  HMMA.16816.F32.BF16 R40, R160, R168.reuse, R40 ;  /* 0x000000a8a028723c */ /* 0x088fe60000041828 */
[C---:B-----5:R-:W-:Y:S06]  /*16b00*/  FMUL.FTZ R46, R2.reuse, R202 ;  /* 0x000000ca022e7220 */ /* 0x060fec0000410000 */
[----:B------:R3:W-:Y:S03]  /*16b10*/  MUFU.EX2 R207, R55 ;  /* 0x0000003700cf7308 */ /* 0x0007e60000000800 */
[----:B----4-:R-:W-:Y:S07]  /*16b20*/  FMUL.FTZ R47, R2, R203 ;  /* 0x000000cb022f7220 */ /* 0x010fee0000410000 */
[----:B------:R-:W-:Y:S01]  /*16b30*/  MUFU.EX2 R219, R64 ;  /* 0x0000004000db7308 */ /* 0x000fe20000000800 */
[----:B--2---:R-:W-:Y:S09]  /*16b40*/  FMUL.FTZ R44, R0, R200 ;  /* 0x000000c8002c7220 */ /* 0x004ff20000410000 */
[----:B------:R-:W-:Y:S01]  /*16b50*/  MUFU.EX2 R218, R65 ;  /* 0x0000004100da7308 */ /* 0x000fe20000000800 */
[C---:B------:R-:W-:Y:S01]  /*16b60*/  HMMA.16816.F32.BF16 R44, R156.reuse, R168, R44 ;  /* 0x000000a89c2c723c */ /* 0x040fe2000004182c */
[----:B---3--:R-:W-:Y:S07]  /*16b70*/  LDSM.16.MT88.4 R52, [R234+0x8800] ;  /* 0x00880000ea34783b */ /* 0x008fee0000004200 */
[-C--:B------:R-:W-:Y:S01]  /*16b80*/  HMMA.16816.F32.BF16 R140, R156, R170.reuse, R140 ;  /* 0x000000aa9c8c723c */ /* 0x080fe2000004188c */
[----:B------:R-:W-:Y:S06]  /*16b90*/  MUFU.EX2 R206, R66 ;  /* 0x0000004200ce7308 */ /* 0x000fec0000000800 */
[----:B------:R-:W-:Y:S01]  /*16ba0*/  F2FP.BF16.PACK_AB R156, R249, R245 ;  /* 0x000000f5f99c723e */ /* 0x000fe200000010ff */
[----:B------:R-:W-:Y:S01]  /*16bb0*/  HMMA.16816.F32.BF16 R144, R160, R170, R144 ;  /* 0x000000aaa090723c */ /* 0x000fe20000041890 */
[----:B------:R-:W2:Y:S02]  /*16bc0*/  LDSM.16.MT88.4 R168, [R236+0x8800] ;  /* 0x00880000eca8783b */ /* 0x000ea40000004200 */
[----:B------:R3:W-:Y:S01]  /*16bd0*/  MUFU.EX2 R216, R67 ;  /* 0x0000004300d87308 */ /* 0x0007e20000000800 */
[----:B------:R-:W-:Y:S02]  /*16be0*/  F2FP.BF16.PACK_AB R158, R194, R185 ;  /* 0x000000b9c29e723e */ /* 0x000fe400000010ff */
[----:B------:R-:W-:Y:S02]  /*16bf0*/  F2FP.BF16.PACK_AB R157, R247, R228 ;  /* 0x000000e4f79d723e */ /* 0x000fe400000010ff */
[----:B------:R-:W-:Y:S04]  /*16c00*/  F2FP.BF16.PACK_AB R159, R189, R184 ;  /* 0x000000b8bd9f723e */ /* 0x000fe800000010ff */
[----:B------:R-:W-:Y:S01]  /*16c10*/  F2FP.BF16.PACK_AB R163, R195, R186 ;  /* 0x000000bac3a3723e */ /* 0x000fe200000010ff */
[----:B------:R-:W-:Y:S01]  /*16c20*/  MUFU.EX2 R181, R59 ;  /* 0x0000003b00b57308 */ /* 0x000fe20000000800 */
[----:B------:R-:W-:Y:S01]  /*16c30*/  F2FP.BF16.PACK_AB R160, R187, R221 ;  /* 0x000000ddbba0723e */ /* 0x000fe200000010ff */
[-C--:B-1----:R-:W-:Y:S05]  /*16c40*/  HMMA.16816.F32.BF16 R4, R156, R164.reuse, R4 ;  /* 0x000000a49c04723c */ /* 0x082fea0000041804 */
[----:B------:R-:W-:Y:S02]  /*16c50*/  F2FP.BF16.PACK_AB R162, R188, R192 ;  /* 0x000000c0bca2723e */ /* 0x000fe400000010ff */
[----:B------:R-:W-:Y:S01]  /*16c60*/  F2FP.BF16.PACK_AB R161, R225, R224 ;  /* 0x000000e0e1a1723e */ /* 0x000fe200000010ff */
[----:B------:R-:W-:Y:S01]  /*16c70*/  MUFU.EX2 R202, R57 ;  /* 0x0000003900ca7308 */ /* 0x000fe20000000800 */
[----:B---3--:R-:W1:Y:S05]  /*16c80*/  LDSM.16.MT88.4 R64, [R235+0x8800] ;  /* 0x00880000eb40783b */ /* 0x008e6a0000004200 */
[C---:B------:R-:W-:Y:S04]  /*16c90*/  HMMA.16816.F32.BF16 R8, R160.reuse, R164, R8 ;  /* 0x000000a4a008723c */ /* 0x040fe80000041808 */
[----:B------:R-:W-:Y:S03]  /*16ca0*/  MUFU.EX2 R191, R68 ;  /* 0x0000004400bf7308 */ /* 0x000fe60000000800 */
[----:B------:R-:W-:Y:S01]  /*16cb0*/  MOV R165, R180 ;  /* 0x000000b400a57202 */ /* 0x000fe20000000f00 */
[-C--:B------:R-:W-:Y:S04]  /*16cc0*/  HMMA.16816.F32.BF16 R12, R160, R166.reuse, R12 ;  /* 0x000000a6a00c723c */ /* 0x080fe8000004180c */
[----:B------:R-:W-:Y:S02]  /*16cd0*/  MOV R164, R182 ;  /* 0x000000b600a47202 */ /* 0x000fe40000000f00 */
[----:B------:R-:W3:Y:S02]  /*16ce0*/  MUFU.EX2 R182, R58 ;  /* 0x0000003a00b67308 */ /* 0x000ee40000000800 */
[C---:B------:R-:W-:Y:S07]  /*16cf0*/  HMMA.16816.F32.BF16 R16, R156.reuse, R166, R16 ;  /* 0x000000a69c10723c */ /* 0x040fee0000041810 */
[----:B------:R-:W-:Y:S01]  /*16d00*/  MOV R166, R189 ;  /* 0x000000bd00a67202 */ /* 0x000fe20000000f00 */
[-C--:B--2---:R-:W-:Y:S01]  /*16d10*/  HMMA.16816.F32.BF16 R20, R156, R168.reuse, R20 ;  /* 0x000000a89c14723c */ /* 0x084fe20000041814 */
[----:B------:R2:W2:Y:S03]  /*16d20*/  MUFU.EX2 R180, R56 ;  /* 0x0000003800b47308 */ /* 0x0004a60000000800 */
[----:B------:R-:W-:Y:S04]  /*16d30*/  MOV R167, R188 ;  /* 0x000000bc00a77202 */ /* 0x000fe80000000f00 */
[C---:B------:R-:W-:Y:S03]  /*16d40*/  HMMA.16816.F32.BF16 R24, R160.reuse, R168, R24 ;  /* 0x000000a8a018723c */ /* 0x040fe60000041818 */
[----:B------:R-:W-:Y:S04]  /*16d50*/  MUFU.EX2 R201, R69 ;  /* 0x0000004500c97308 */ /* 0x000fe80000000800 */
[----:B------:R-:W-:Y:S01]  /*16d60*/  MOV R168, R195 ;  /* 0x000000c300a87202 */ /* 0x000fe20000000f00 */
[-C--:B------:R-:W-:Y:S04]  /*16d70*/  HMMA.16816.F32.BF16 R28, R160, R170.reuse, R28 ;  /* 0x000000aaa01c723c */ /* 0x080fe8000004181c */
[----:B------:R-:W-:Y:S01]  /*16d80*/  MOV R169, R192 ;  /* 0x000000c000a97202 */ /* 0x000fe20000000f00 */
[----:B------:R-:W-:Y:S03]  /*16d90*/  MUFU.EX2 R189, R70 ;  /* 0x0000004600bd7308 */ /* 0x000fe60000000800 */
[C---:B------:R-:W-:Y:S01]  /*16da0*/  HMMA.16816.F32.BF16 R32, R156.reuse, R170, R32 ;  /* 0x000000aa9c20723c */ /* 0x040fe20000041820 */
[----:B--2---:R-:W2:Y:S06]  /*16db0*/  LDSM.16.MT88.4 R56, [R233+0x9000] ;  /* 0x00900000e938783b */ /* 0x004eac0000004200 */
[----:B------:R5:W-:Y:S01]  /*16dc0*/  MUFU.EX2 R195, R71 ;  /* 0x0000004700c37308 */ /* 0x000be20000000800 */
[-C--:B------:R-:W-:Y:S01]  /*16dd0*/  HMMA.16816.F32.BF16 R36, R156, R52.reuse, R36 ;  /* 0x000000349c24723c */ /* 0x080fe20000041824 */
[----:B------:R-:W4:Y:S03]  /*16de0*/  LDL.LU R170, [R1+0x30] ;  /* 0x0000300001aa7983 */ /* 0x000f260000300800 */
[----:B------:R-:W-:Y:S04]  /*16df0*/  MOV R171, R194 ;  /* 0x000000c200ab7202 */ /* 0x000fe80000000f00 */
[C---:B------:R-:W-:Y:S01]  /*16e00*/  HMMA.16816.F32.BF16 R48, R160.reuse, R52, R48 ;  /* 0x00000034a030723c */ /* 0x040fe20000041830 */
[----:B------:R-:W-:Y:S06]  /*16e10*/  MUFU.EX2 R188, R74 ;  /* 0x0000004a00bc7308 */ /* 0x000fec0000000800 */
[----:B------:R-:W-:Y:S01]  /*16e20*/  F2FP.BF16.PACK_AB R52, R165, R164 ;  /* 0x000000a4a534723e */ /* 0x000fe200000010ff */
[-C--:B------:R-:W-:Y:S03]  /*16e30*/  HMMA.16816.F32.BF16 R132, R160, R54.reuse, R132 ;  /* 0x00000036a084723c */ /* 0x080fe60000041884 */
[----:B------:R2:W-:Y:S01]  /*16e40*/  MUFU.EX2 R205, R62 ;  /* 0x0000003e00cd7308 */ /* 0x0005e20000000800 */
[----:B------:R-:W-:Y:S01]  /*16e50*/  F2FP.BF16.PACK_AB R53, R252, R251 ;  /* 0x000000fbfc35723e */ /* 0x000fe200000010ff */
[----:B-----5:R-:W-:Y:S03]  /*16e60*/  LDSM.16.MT88.4 R68, [R234+0x9800] ;  /* 0x00980000ea44783b */ /* 0x020fe60000004200 */
[C---:B------:R-:W-:Y:S05]  /*16e70*/  HMMA.16816.F32.BF16 R136, R156.reuse, R54, R136 ;  /* 0x000000369c88723c */ /* 0x040fea0000041888 */
[----:B------:R5:W3:Y:S03]  /*16e80*/  MUFU.EX2 R204, R63 ;  /* 0x0000003f00cc7308 */ /* 0x000ae60000000800 */
[-C--:B-1----:R-:W-:Y:S07]  /*16e90*/  HMMA.16816.F32.BF16 R40, R156, R64.reuse, R40 ;  /* 0x000000409c28723c */ /* 0x082fee0000041828 */
[----:B------:R1:W-:Y:S01]  /*16ea0*/  MUFU.EX2 R190, R60 ;  /* 0x0000003c00be7308 */ /* 0x0003e20000000800 */
[C---:B------:R-:W-:Y:S04]  /*16eb0*/  HMMA.16816.F32.BF16 R44, R160.reuse, R64, R44 ;  /* 0x00000040a02c723c */ /* 0x040fe8000004182c */
[----:B--2---:R-:W-:Y:S04]  /*16ec0*/  F2FP.BF16.PACK_AB R62, R223, R176 ;  /* 0x000000b0df3e723e */ /* 0x004fe800000010ff */
[-C--:B------:R-:W-:Y:S01]  /*16ed0*/  HMMA.16816.F32.BF16 R140, R160, R66.reuse, R140 ;  /* 0x00000042a08c723c */ /* 0x080fe2000004188c */
[----:B------:R2:W2:Y:S01]  /*16ee0*/  MUFU.EX2 R203, R61 ;  /* 0x0000003d00cb7308 */ /* 0x0004a20000000800 */
[----:B------:R-:W4:Y:S02]  /*16ef0*/  LDL.LU R162, [R1+0x34] ;  /* 0x0000340001a27983 */ /* 0x000f240000300800 */
[----:B-----5:R-:W-:Y:S03]  /*16f00*/  F2FP.BF16.PACK_AB R63, R177, R178 ;  /* 0x000000b2b13f723e */ /* 0x020fe600000010ff */
[----:B------:R-:W-:Y:S01]  /*16f10*/  MOV R160, R197 ;  /* 0x000000c500a07202 */ /* 0x000fe20000000f00 */
[----:B------:R-:W-:Y:S01]  /*16f20*/  HMMA.16816.F32.BF16 R144, R156, R66, R144 ;  /* 0x000000429c90723c */ /* 0x000fe20000041890 */
[----:B------:R-:W5:Y:S02]  /*16f30*/  LDSM.16.MT88.4 R64, [R236+0x9000] ;  /* 0x00900000ec40783b */ /* 0x000f640000004200 */
[----:B------:R-:W-:Y:S01]  /*16f40*/  MUFU.EX2 R200, R81 ;  /* 0x0000005100c87308 */ /* 0x000fe20000000800 */
[----:B------:R-:W-:Y:S02]  /*16f50*/  MOV R161, R196 ;  /* 0x000000c400a17202 */ /* 0x000fe40000000f00 */
[----:B------:R-:W-:Y:S02]  /*16f60*/  MOV R163, R193 ;  /* 0x000000c100a37202 */ /* 0x000fe40000000f00 */
[-C--:B------:R-:W-:Y:S01]  /*16f70*/  F2FP.BF16.PACK_AB R55, R179, R161.reuse ;  /* 0x000000a1b337723e */ /* 0x080fe200000010ff */
[----:B------:R-:W3:Y:S03]  /*16f80*/  LDSM.16.MT88.4 R156, [R234+0x9000] ;  /* 0x00900000ea9c783b */ /* 0x000ee60000004200 */
[----:B------:R-:W-:Y:S01]  /*16f90*/  F2FP.BF16.PACK_AB R54, R163, R160 ;  /* 0x000000a0a336723e */ /* 0x000fe200000010ff */
[----:B------:R-:W3:Y:S01]  /*16fa0*/  MUFU.EX2 R193, R75 ;  /* 0x0000004b00c17308 */ /* 0x000ee20000000800 */
[----:B-1----:R-:W-:Y:S02]  /*16fb0*/  F2FP.BF16.PACK_AB R60, R173, R172 ;  /* 0x000000acad3c723e */ /* 0x002fe400000010ff */
[----:B------:R-:W-:Y:S02]  /*16fc0*/  MOV R131, R161 ;  /* 0x000000a100837202 */ /* 0x000fe40000000f00 */
[----:B--2---:R-:W-:Y:S01]  /*16fd0*/  F2FP.BF16.PACK_AB R61, R175, R174 ;  /* 0x000000aeaf3d723e */ /* 0x004fe200000010ff */
[-C--:B------:R-:W-:Y:S04]  /*16fe0*/  HMMA.16816.F32.BF16 R4, R52, R56.reuse, R4 ;  /* 0x000000383404723c */ /* 0x080fe80000041804 */
[----:B------:R-:W-:Y:S01]  /*16ff0*/  MUFU.EX2 R81, R72 ;  /* 0x0000004800517308 */ /* 0x000fe20000000800 */
[----:B------:R-:W-:Y:S03]  /*17000*/  MOV R129, R163 ;  /* 0x000000a300817202 */ /* 0x000fe60000000f00 */
[C---:B------:R-:W-:Y:S06]  /*17010*/  HMMA.16816.F32.BF16 R8, R60.reuse, R56, R8 ;  /* 0x000000383c08723c */ /* 0x040fec0000041808 */
[----:B------:R-:W-:Y:S02]  /*17020*/  MUFU.EX2 R198, R83 ;  /* 0x0000005300c67308 */ /* 0x000fe40000000800 */
[-C--:B------:R-:W-:Y:S08]  /*17030*/  HMMA.16816.F32.BF16 R12, R60, R58.reuse, R12 ;  /* 0x0000003a3c0c723c */ /* 0x080ff0000004180c */
[C---:B------:R-:W-:Y:S01]  /*17040*/  HMMA.16816.F32.BF16 R16, R52.reuse, R58, R16 ;  /* 0x0000003a3410723c */ /* 0x040fe20000041810 */
[----:B------:R-:W1:Y:S01]  /*17050*/  LDSM.16.MT88.4 R56, [R235+0x9000] ;  /* 0x00900000eb38783b */ /* 0x000e620000004200 */
[----:B------:R2:W-:Y:S06]  /*17060*/  MUFU.EX2 R83, R73 ;  /* 0x0000004900537308 */ /* 0x0005ec0000000800 */
[-C--:B-----5:R-:W-:Y:S04]  /*17070*/  HMMA.16816.F32.BF16 R20, R52, R64.reuse, R20 ;  /* 0x000000403414723c */ /* 0x0a0fe80000041814 */
[----:B------:R-:W-:Y:S04]  /*17080*/  MUFU.EX2 R153, R153 ;  /* 0x0000009900997308 */ /* 0x000fe80000000800 */
[C---:B------:R-:W-:Y:S06]  /*17090*/  HMMA.16816.F32.BF16 R24, R60.reuse, R64, R24 ;  /* 0x000000403c18723c */ /* 0x040fec0000041818 */
[----:B------:R-:W-:Y:S02]  /*170a0*/  MUFU.EX2 R155, R155 ;  /* 0x0000009b009b7308 */ /* 0x000fe40000000800 */
[-C--:B------:R-:W-:Y:S01]  /*170b0*/  HMMA.16816.F32.BF16 R28, R60, R66.reuse, R28 ;  /* 0x000000423c1c723c */ /* 0x080fe2000004181c */
[----:B--2---:R-:W-:Y:S07]  /*170c0*/  LDSM.16.MT88.4 R72, [R234+0xa800] ;  /* 0x00a80000ea48783b */ /* 0x004fee0000004200 */
[C---:B------:R-:W-:Y:S01]  /*170d0*/  HMMA.16816.F32.BF16 R32, R52.reuse, R66, R32 ;  /* 0x000000423420723c */ /* 0x040fe20000041820 */
[----:B------:R-:W-:Y:S01]  /*170e0*/  MUFU.EX2 R208, R208 ;  /* 0x000000d000d07308 */ /* 0x000fe20000000800 */
[----:B------:R-:W2:Y:S06]  /*170f0*/  LDSM.16.MT88.4 R64, [R233+0x9800] ;  /* 0x00980000e940783b */ /* 0x000eac0000004200 */
[-C--:B---3--:R-:W-:Y:S03]  /*17100*/  HMMA.16816.F32.BF16 R36, R52, R156.reuse, R36 ;  /* 0x0000009c3424723c */ /* 0x088fe60000041824 */
[----:B------:R3:W-:Y:S05]  /*17110*/  MUFU.EX2 R199, R80 ;  /* 0x0000005000c77308 */ /* 0x0007ea0000000800 */
[C---:B------:R-:W-:Y:S01]  /*17120*/  HMMA.16816.F32.BF16 R48, R60.reuse, R156, R48 ;  /* 0x0000009c3c30723c */ /* 0x040fe20000041830 */
[----:B------:R-:W5:Y:S04]  /*17130*/  LDL.LU R156, [R1+0x38] ;  /* 0x00003800019c7983 */ /* 0x000f680000300800 */
[----:B------:R-:W5:Y:S01]  /*17140*/  LDL.LU R157, [R1+0x2c] ;  /* 0x00002c00019d7983 */ /* 0x000f620000300800 */
[----:B------:R-:W-:Y:S02]  /*17150*/  MUFU.EX2 R194, R82 ;  /* 0x0000005200c27308 */ /* 0x000fe40000000800 */
[-C--:B------:R-:W-:Y:S08]  /*17160*/  HMMA.16816.F32.BF16 R132, R60, R158.reuse, R132 ;  /* 0x0000009e3c84723c */ /* 0x080ff00000041884 */
[C---:B------:R-:W-:Y:S01]  /*17170*/  HMMA.16816.F32.BF16 R136, R52.reuse, R158, R136 ;  /* 0x0000009e3488723c */ /* 0x040fe20000041888 */
[----:B------:R2:W-:Y:S03]  /*17180*/  MUFU.EX2 R192, R78 ;  /* 0x0000004e00c07308 */ /* 0x0005e60000000800 */
[--C-:B---3--:R-:W-:Y:S01]  /*17190*/  FFMA.FTZ R80, R122, c[0x0][0x23c], -R154.reuse ;  /* 0x00008f007a507a23 */ /* 0x108fe2000001089a */
[----:B------:R-:W-:Y:S03]  /*171a0*/  MOV R122, R160 ;  /* 0x000000a0007a7202 */ /* 0x000fe60000000f00 */
[-C--:B-1----:R-:W-:Y:S03]  /*171b0*/  HMMA.16816.F32.BF16 R40, R52, R56.reuse, R40 ;  /* 0x000000383428723c */ /* 0x082fe60000041828 */
[----:B------:R1:W3:Y:S05]  /*171c0*/  MUFU.EX2 R197, R79 ;  /* 0x0000004f00c57308 */ /* 0x0002ea0000000800 */
[C---:B------:R-:W-:Y:S05]  /*171d0*/  HMMA.16816.F32.BF16 R44, R60.reuse, R56, R44 ;  /* 0x000000383c2c723c */ /* 0x040fea000004182c */
[----:B------:R3:W-:Y:S02]  /*171e0*/  MUFU.EX2 R196, R76 ;  /* 0x0000004c00c47308 */ /* 0x0007e40000000800 */
[----:B------:R-:W-:Y:S01]  /*171f0*/  F2FP.BF16.PACK_AB R57, R181, R182 ;  /* 0x000000b6b539723e */ /* 0x000fe200000010ff */
[-C--:B------:R-:W-:Y:S01]  /*17200*/  HMMA.16816.F32.BF16 R140, R60, R58.reuse, R140 ;  /* 0x0000003a3c8c723c */ /* 0x080fe2000004188c */
[----:B------:R-:W3:Y:S03]  /*17210*/  LDSM.16.MT88.4 R60, [R236+0x9800] ;  /* 0x00980000ec3c783b */ /* 0x000ee60000004200 */
[----:B------:R-:W-:Y:S01]  /*17220*/  F2FP.BF16.PACK_AB R56, R202, R180 ;  /* 0x000000b4ca38723e */ /* 0x000fe200000010ff */
[--C-:B--2---:R-:W-:Y:S02]  /*17230*/  FFMA.FTZ R78, R126, c[0x0][0x23c], -R154.reuse ;  /* 0x00008f007e4e7a23 */ /* 0x104fe4000001089a */
[----:B------:R2:W2:Y:S01]  /*17240*/  MUFU.EX2 R82, R77 ;  /* 0x0000004d00527308 */ /* 0x0004a20000000800 */
[----:B------:R-:W-:Y:S04]  /*17250*/  HMMA.16816.F32.BF16 R144, R52, R58, R144 ;  /* 0x0000003a3490723c */ /* 0x000fe80000041890 */
[--C-:B-1----:R-:W-:Y:S02]  /*17260*/  FFMA.FTZ R79, R123, c[0x0][0x23c], -R154.reuse ;  /* 0x00008f007b4f7a23 */ /* 0x102fe4000001089a */
[----:B------:R-:W-:Y:S01]  /*17270*/  FFMA.FTZ R154, R127, c[0x0][0x23c], -R154 ;  /* 0x00008f007f9a7a23 */ /* 0x000fe2000001089a */
[----:B------:R-:W-:Y:S02]  /*17280*/  F2FP.BF16.PACK_AB R52, R217, R220 ;  /* 0x000000dcd934723e */ /* 0x000fe400000010ff */
[----:B------:R-:W-:Y:S01]  /*17290*/  F2FP.BF16.PACK_AB R54, R218, R219 ;  /* 0x000000dbda36723e */ /* 0x000fe200000010ff */
[----:B------:R-:W-:Y:S02]  /*172a0*/  MUFU.EX2 R84, R84 ;  /* 0x0000005400547308 */ /* 0x000fe40000000800 */
[----:B------:R-:W-:Y:S02]  /*172b0*/  F2FP.BF16.PACK_AB R53, R207, R183 ;  /* 0x000000b7cf35723e */ /* 0x000fe400000010ff */
[----:B------:R-:W-:Y:S02]  /*172c0*/  F2FP.BF16.PACK_AB R55, R216, R206 ;  /* 0x000000ced837723e */ /* 0x000fe400000010ff */
[----:B------:R-:W-:Y:S02]  /*172d0*/  F2FP.BF16.PACK_AB R59, R204, R205 ;  /* 0x000000cdcc3b723e */ /* 0x000fe400000010ff */
[----:B------:R-:W-:Y:S02]  /*172e0*/  F2FP.BF16.PACK_AB R58, R203, R190 ;  /* 0x000000becb3a723e */ /* 0x000fe400000010ff */
[----:B------:R-:W-:Y:S01]  /*172f0*/  MUFU.EX2 R154, R154 ;  /* 0x0000009a009a7308 */ /* 0x000fe20000000800 */
[-C--:B------:R-:W-:Y:S08]  /*17300*/  HMMA.16816.F32.BF16 R4, R52, R64.reuse, R4 ;  /* 0x000000403404723c */ /* 0x080ff00000041804 */
[C---:B------:R-:W-:Y:S01]  /*17310*/  HMMA.16816.F32.BF16 R8, R56.reuse, R64, R8 ;  /* 0x000000403808723c */ /* 0x040fe20000041808 */
[----:B------:R-:W-:Y:S07]  /*17320*/  MUFU.EX2 R85, R85 ;  /* 0x0000005500557308 */ /* 0x000fee0000000800 */
[-C--:B------:R-:W-:Y:S03]  /*17330*/  HMMA.16816.F32.BF16 R12, R56, R66.reuse, R12 ;  /* 0x00000042380c723c */ /* 0x080fe6000004180c */
[----:B------:R-:W-:Y:S05]  /*17340*/  MUFU.EX2 R96, R96 ;  /* 0x0000006000607308 */ /* 0x000fea0000000800 */
[C---:B------:R-:W-:Y:S01]  /*17350*/  HMMA.16816.F32.BF16 R16, R52.reuse, R66, R16 ;  /* 0x000000423410723c */ /* 0x040fe20000041810 */
[----:B------:R-:W1:Y:S04]  /*17360*/  LDSM.16.MT88.4 R64, [R235+0x9800] ;  /* 0x00980000eb40783b */ /* 0x000e680000004200 */
[----:B------:R-:W-:Y:S03]  /*17370*/  MUFU.EX2 R97, R97 ;  /* 0x0000006100617308 */ /* 0x000fe60000000800 */
[-C--:B---3--:R-:W-:Y:S07]  /*17380*/  HMMA.16816.F32.BF16 R20, R52, R60.reuse, R20 ;  /* 0x0000003c3414723c */ /* 0x088fee0000041814 */
        /* <DEDUP_REMOVED lines=11> */
[-C--:B------:R-:W-:Y:S04]  /*17440*/  HMMA.16816.F32.BF16 R132, R56, R70.reuse, R132 ;  /* 0x000000463884723c */ /* 0x080fe80000041884 */
[----:B----4-:R-:W-:Y:S04]  /*17450*/  FFMA.FTZ R148, R148, R170, R212 ;  /* 0x000000aa94947223 */ /* 0x010fe800000100d4 */
[C---:B------:R-:W-:Y:S01]  /*17460*/  HMMA.16816.F32.BF16 R136, R52.reuse, R70, R136 ;  /* 0x000000463488723c */ /* 0x040fe20000041888 */
[----:B------:R-:W4:Y:S01]  /*17470*/  LDSM.16.MT88.4 R68, [R236+0xa000] ;  /* 0x00a00000ec44783b */ /* 0x000f220000004200 */
[----:B------:R-:W2:Y:S02]  /*17480*/  MUFU.EX2 R91, R91 ;  /* 0x0000005b005b7308 */ /* 0x000ea40000000800 */
[----:B------:R-:W-:Y:S01]  /*17490*/  FADD.FTZ R76, R214, R148 ;  /* 0x00000094d64c7221 */ /* 0x000fe20000010000 */
[----:B------:R-:W-:Y:S03]  /*174a0*/  MOV R148, R152 ;  /* 0x0000009800947202 */ /* 0x000fe60000000f00 */
[-C--:B-1----:R-:W-:Y:S04]  /*174b0*/  HMMA.16816.F32.BF16 R40, R52, R64.reuse, R40 ;  /* 0x000000403428723c */ /* 0x082fe80000041828 */
[----:B------:R-:W-:Y:S01]  /*174c0*/  FADD.FTZ R76, R230, R76 ;  /* 0x0000004ce64c7221 */ /* 0x000fe20000010000 */
[----:B------:R-:W-:Y:S03]  /*174d0*/  MUFU.EX2 R94, R94 ;  /* 0x0000005e005e7308 */ /* 0x000fe60000000800 */
[C---:B------:R-:W-:Y:S07]  /*174e0*/  HMMA.16816.F32.BF16 R44, R56.reuse, R64, R44 ;  /* 0x00000040382c723c */ /* 0x040fee000004182c */
[----:B------:R-:W1:Y:S01]  /*174f0*/  MUFU.EX2 R95, R95 ;  /* 0x0000005f005f7308 */ /* 0x000e620000000800 */
[-C--:B------:R-:W-:Y:S07]  /*17500*/  HMMA.16816.F32.BF16 R140, R56, R66.reuse, R140 ;  /* 0x00000042388c723c */ /* 0x080fee000004188c */
[----:B------:R-:W-:Y:S01]  /*17510*/  F2FP.BF16.PACK_AB R57, R193, R188 ;  /* 0x000000bcc139723e */ /* 0x000fe200000010ff */
[----:B------:R-:W-:Y:S01]  /*17520*/  HMMA.16816.F32.BF16 R144, R52, R66, R144 ;  /* 0x000000423490723c */ /* 0x000fe20000041890 */
[----:B------:R-:W1:Y:S01]  /*17530*/  LDSM.16.MT88.4 R64, [R234+0xa000] ;  /* 0x00a00000ea40783b */ /* 0x000e620000004200 */
[----:B------:R-:W-:Y:S02]  /*17540*/  MUFU.EX2 R88, R88 ;  /* 0x0000005800587308 */ /* 0x000fe40000000800 */
[----:B------:R-:W-:Y:S02]  /*17550*/  F2FP.BF16.PACK_AB R59, R197, R192 ;  /* 0x000000c0c53b723e */ /* 0x000fe400000010ff */
[----:B------:R-:W-:Y:S02]  /*17560*/  F2FP.BF16.PACK_AB R56, R83, R81 ;  /* 0x000000515338723e */ /* 0x000fe400000010ff */
[----:B------:R-:W-:Y:S04]  /*17570*/  F2FP.BF16.PACK_AB R52, R201, R191 ;  /* 0x000000bfc934723e */ /* 0x000fe800000010ff */
[----:B------:R-:W-:Y:S01]  /*17580*/  F2FP.BF16.PACK_AB R54, R200, R199 ;  /* 0x000000c7c836723e */ /* 0x000fe200000010ff */
[----:B------:R-:W1:Y:S01]  /*17590*/  MUFU.EX2 R89, R89 ;  /* 0x0000005900597308 */ /* 0x000e620000000800 */
[----:B------:R-:W-:Y:S01]  /*175a0*/  F2FP.BF16.PACK_AB R53, R195, R189 ;  /* 0x000000bdc335723e */ /* 0x000fe200000010ff */
[----:B--2---:R-:W-:Y:S01]  /*175b0*/  FFMA.FTZ R77, R0, R162, R209 ;  /* 0x000000a2004d7223 */ /* 0x004fe200000100d1 */
[----:B------:R-:W-:Y:S02]  /*175c0*/  F2FP.BF16.PACK_AB R55, R198, R194 ;  /* 0x000000c2c637723e */ /* 0x000fe400000010ff */
[----:B------:R-:W-:Y:S02]  /*175d0*/  MOV R162, R171 ;  /* 0x000000ab00a27202 */ /* 0x000fe40000000f00 */
[----:B------:R-:W-:Y:S03]  /*175e0*/  F2FP.BF16.PACK_AB R58, R82, R196 ;  /* 0x000000c4523a723e */ /* 0x000fe600000010ff */
[-C--:B---3--:R-:W-:Y:S01]  /*175f0*/  HMMA.16816.F32.BF16 R4, R52, R60.reuse, R4 ;  /* 0x0000003c3404723c */ /* 0x088fe20000041804 */
[----:B------:R-:W-:Y:S07]  /*17600*/  MUFU.EX2 R92, R92 ;  /* 0x0000005c005c7308 */ /* 0x000fee0000000800 */
[C---:B------:R-:W-:Y:S03]  /*17610*/  HMMA.16816.F32.BF16 R8, R56.reuse, R60, R8 ;  /* 0x0000003c3808723c */ /* 0x040fe60000041808 */
[----:B------:R-:W2:Y:S05]  /*17620*/  MUFU.EX2 R93, R93 ;  /* 0x0000005d005d7308 */ /* 0x000eaa0000000800 */
[-C--:B------:R-:W-:Y:S05]  /*17630*/  HMMA.16816.F32.BF16 R12, R56, R62.reuse, R12 ;  /* 0x0000003e380c723c */ /* 0x080fea000004180c */
[----:B------:R-:W-:Y:S03]  /*17640*/  MUFU.EX2 R100, R100 ;  /* 0x0000006400647308 */ /* 0x000fe60000000800 */
[C---:B------:R-:W-:Y:S01]  /*17650*/  HMMA.16816.F32.BF16 R16, R52.reuse, R62, R16 ;  /* 0x0000003e3410723c */ /* 0x040fe20000041810 */
[----:B------:R-:W3:Y:S06]  /*17660*/  LDSM.16.MT88.4 R60, [R235+0xa000] ;  /* 0x00a00000eb3c783b */ /* 0x000eec0000004200 */
[----:B------:R-:W-:Y:S01]  /*17670*/  MUFU.EX2 R101, R101 ;  /* 0x0000006500657308 */ /* 0x000fe20000000800 */
[-C--:B----4-:R-:W-:Y:S08]  /*17680*/  HMMA.16816.F32.BF16 R20, R52, R68.reuse, R20 ;  /* 0x000000443414723c */ /* 0x090ff00000041814 */
[C---:B------:R-:W-:Y:S01]  /*17690*/  HMMA.16816.F32.BF16 R24, R56.reuse, R68, R24 ;  /* 0x000000443818723c */ /* 0x040fe20000041818 */
[----:B------:R-:W-:Y:S07]  /*176a0*/  MUFU.EX2 R112, R112 ;  /* 0x0000007000707308 */ /* 0x000fee0000000800 */
[-C--:B------:R-:W-:Y:S03]  /*176b0*/  HMMA.16816.F32.BF16 R28, R56, R70.reuse, R28 ;  /* 0x00000046381c723c */ /* 0x080fe6000004181c */
[----:B------:R-:W-:Y:S05]  /*176c0*/  MUFU.EX2 R113, R113 ;  /* 0x0000007100717308 */ /* 0x000fea0000000800 */
[C---:B------:R-:W-:Y:S01]  /*176d0*/  HMMA.16816.F32.BF16 R32, R52.reuse, R70, R32 ;  /* 0x000000463420723c */ /* 0x040fe20000041820 */
[----:B------:R-:W-:Y:S04]  /*176e0*/  LDSM.16.MT88.4 R68, [R236+0xa800] ;  /* 0x00a80000ec44783b */ /* 0x000fe80000004200 */
[----:B------:R-:W-:Y:S03]  /*176f0*/  MUFU.EX2 R102, R102 ;  /* 0x0000006600667308 */ /* 0x000fe60000000800 */
[-C--:B-1----:R-:W-:Y:S07]  /*17700*/  HMMA.16816.F32.BF16 R36, R52, R64.reuse, R36 ;  /* 0x000000403424723c */ /* 0x082fee0000041824 */
[----:B------:R-:W-:Y:S01]  /*17710*/  MUFU.EX2 R103, R103 ;  /* 0x0000006700677308 */ /* 0x000fe20000000800 */
[C---:B------:R-:W-:Y:S08]  /*17720*/  HMMA.16816.F32.BF16 R48, R56.reuse, R64, R48 ;  /* 0x000000403830723c */ /* 0x040ff00000041830 */
[-C--:B------:R-:W-:Y:S01]  /*17730*/  HMMA.16816.F32.BF16 R132, R56, R66.reuse, R132 ;  /* 0x000000423884723c */ /* 0x080fe20000041884 */
[----:B------:R-:W-:Y:S07]  /*17740*/  MUFU.EX2 R114, R114 ;  /* 0x0000007200727308 */ /* 0x000fee0000000800 */
[C---:B------:R-:W-:Y:S01]  /*17750*/  HMMA.16816.F32.BF16 R136, R52.reuse, R66, R136 ;  /* 0x000000423488723c */ /* 0x040fe20000041888 */
[----:B------:R-:W1:Y:S02]  /*17760*/  LDSM.16.MT88.4 R64, [R233+0xa800] ;  /* 0x00a80000e940783b */ /* 0x000e640000004200 */
[----:B------:R-:W-:Y:S01]  /*17770*/  MUFU.EX2 R115, R115 ;  /* 0x0000007300737308 */ /* 0x000fe20000000800 */
[----:B-----5:R-:W-:Y:S01]  /*17780*/  FFMA.FTZ R2, R2, R156, R210 ;  /* 0x0000009c02027223 */ /* 0x020fe200000100d2 */
[----:B------:R-:W-:Y:S01]  /*17790*/  MOV R156, R169 ;  /* 0x000000a9009c7202 */ /* 0x000fe20000000f00 */
[----:B------:R-:W-:Y:S01]  /*177a0*/  FFMA.FTZ R149, R149, R157, R213 ;  /* 0x0000009d95957223 */ /* 0x000fe200000100d5 */
[----:B------:R-:W-:Y:S01]  /*177b0*/  MOV R157, R168 ;  /* 0x000000a8009d7202 */ /* 0x000fe20000000f00 */
[-C--:B---3--:R-:W-:Y:S01]  /*177c0*/  HMMA.16816.F32.BF16 R40, R52, R60.reuse, R40 ;  /* 0x0000003c3428723c */ /* 0x088fe20000041828 */
[----:B------:R-:W-:Y:S03]  /*177d0*/  LDSM.16.MT88.4 R168, [R233+0xb800] ;  /* 0x00b80000e9a8783b */ /* 0x000fe60000004200 */
[----:B------:R-:W-:Y:S01]  /*177e0*/  FADD.FTZ R149, R215, R149 ;  /* 0x00000095d7957221 */ /* 0x000fe20000010000 */
[----:B------:R-:W-:Y:S01]  /*177f0*/  MUFU.EX2 R106, R106 ;  /* 0x0000006a006a7308 */ /* 0x000fe20000000800 */
[----:B------:R-:W-:Y:S02]  /*17800*/  FADD.FTZ R0, R211, R2 ;  /* 0x00000002d3007221 */ /* 0x000fe40000010000 */
[C---:B------:R-:W-:Y:S04]  /*17810*/  HMMA.16816.F32.BF16 R44, R56.reuse, R60, R44 ;  /* 0x0000003c382c723c */ /* 0x040fe8000004182c */
[----:B------:R-:W-:Y:S02]  /*17820*/  FADD.FTZ R2, R222, R77 ;  /* 0x0000004dde027221 */ /* 0x000fe40000010000 */
[----:B------:R-:W-:Y:S01]  /*17830*/  FADD.FTZ R0, R226, R0 ;  /* 0x00000000e2007221 */ /* 0x000fe20000010000 */
[----:B------:R-:W-:Y:S01]  /*17840*/  MUFU.EX2 R107, R107 ;  /* 0x0000006b006b7308 */ /* 0x000fe20000000800 */
[-C--:B------:R-:W-:Y:S04]  /*17850*/  HMMA.16816.F32.BF16 R140, R56, R62.reuse, R140 ;  /* 0x0000003e388c723c */ /* 0x080fe8000004188c */
[----:B------:R-:W-:Y:S02]  /*17860*/  FADD.FTZ R2, R227, R2 ;  /* 0x00000002e3027221 */ /* 0x000fe40000010000 */
[----:B------:R-:W-:Y:S01]  /*17870*/  FADD.FTZ R0, R229, R0 ;  /* 0x00000000e5007221 */ /* 0x000fe20000010000 */
[----:B------:R-:W-:Y:S01]  /*17880*/  F2FP.BF16.PACK_AB R57, R91, R90 ;  /* 0x0000005a5b39723e */ /* 0x000fe200000010ff */
[----:B------:R-:W-:Y:S01]  /*17890*/  HMMA.16816.F32.BF16 R144, R52, R62, R144 ;  /* 0x0000003e3490723c */ /* 0x000fe20000041890 */
[----:B------:R-:W3:Y:S01]  /*178a0*/  LDSM.16.MT88.4 R60, [R235+0xa800] ;  /* 0x00a80000eb3c783b */ /* 0x000ee20000004200 */
[----:B------:R-:W-:Y:S02]  /*178b0*/  MUFU.EX2 R110, R110 ;  /* 0x0000006e006e7308 */ /* 0x000fe40000000800 */
[----:B------:R-:W-:Y:S01]  /*178c0*/  F2FP.BF16.PACK_AB R59, R95, R94 ;  /* 0x0000005e5f3b723e */ /* 0x000fe200000010ff */
[----:B------:R-:W-:Y:S01]  /*178d0*/  FADD.FTZ R2, R231, R2 ;  /* 0x00000002e7027221 */ /* 0x000fe20000010000 */
[----:B------:R-:W-:Y:S01]  /*178e0*/  F2FP.BF16.PACK_AB R56, R89, R88 ;  /* 0x000000585938723e */ /* 0x000fe200000010ff */
[----:B------:R-:W-:Y:S01]  /*178f0*/  FADD.FTZ R0, R224, R0 ;  /* 0x00000000e0007221 */ /* 0x000fe20000010000 */
[----:B------:R-:W-:Y:S01]  /*17900*/  F2FP.BF16.PACK_AB R52, R85, R84 ;  /* 0x000000545534723e */ /* 0x000fe200000010ff */
[----:B------:R-:W-:Y:S03]  /*17910*/  FADD.FTZ R77, R221, R2 ;  /* 0x00000002dd4d7221 */ /* 0x000fe60000010000 */
[----:B------:R-:W-:Y:S01]  /*17920*/  F2FP.BF16.PACK_AB R54, R97, R96 ;  /* 0x000000606136723e */ /* 0x000fe200000010ff */
[----:B------:R-:W-:Y:S01]  /*17930*/  FADD.FTZ R0, R225, R0 ;  /* 0x00000000e1007221 */ /* 0x000fe20000010000 */
[----:B------:R-:W-:Y:S01]  /*17940*/  F2FP.BF16.PACK_AB R53, R87, R86 ;  /* 0x000000565735723e */ /* 0x000fe200000010ff */
[----:B------:R-:W4:Y:S01]  /*17950*/  MUFU.EX2 R111, R111 ;  /* 0x0000006f006f7308 */ /* 0x000f220000000800 */
[----:B------:R-:W-:Y:S01]  /*17960*/  F2FP.BF16.PACK_AB R55, R99, R98 ;  /* 0x000000626337723e */ /* 0x000fe200000010ff */
[----:B------:R-:W-:Y:S01]  /*17970*/  FADD.FTZ R0, R186, R0 ;  /* 0x00000000ba007221 */ /* 0x000fe20000010000 */
[----:B--2---:R-:W-:Y:S05]  /*17980*/  F2FP.BF16.PACK_AB R58, R93, R92 ;  /* 0x0000005c5d3a723e */ /* 0x004fea00000010ff */
[-C--:B-1----:R-:W-:Y:S02]  /*17990*/  HMMA.16816.F32.BF16 R4, R52, R64.reuse, R4 ;  /* 0x000000403404723c */ /* 0x082fe40000041804 */
[----:B------:R-:W-:Y:S06]  /*179a0*/  MUFU.EX2 R104, R104 ;  /* 0x0000006800687308 */ /* 0x000fec0000000800 */
[C---:B------:R-:W-:Y:S04]  /*179b0*/  HMMA.16816.F32.BF16 R8, R56.reuse, R64, R8 ;  /* 0x000000403808723c */ /* 0x040fe80000041808 */
[----:B------:R-:W1:Y:S04]  /*179c0*/  MUFU.EX2 R105, R105 ;  /* 0x0000006900697308 */ /* 0x000e680000000800 */
[-C--:B------:R-:W-:Y:S06]  /*179d0*/  HMMA.16816.F32.BF16 R12, R56, R66.reuse, R12 ;  /* 0x00000042380c723c */ /* 0x080fec000004180c */
[----:B------:R-:W-:Y:S02]  /*179e0*/  MUFU.EX2 R108, R108 ;  /* 0x0000006c006c7308 */ /* 0x000fe40000000800 */
[C---:B------:R-:W-:Y:S01]  /*179f0*/  HMMA.16816.F32.BF16 R16, R52.reuse, R66, R16 ;  /* 0x000000423410723c */ /* 0x040fe20000041810 */
[----:B------:R-:W2:Y:S07]  /*17a00*/  LDSM.16.MT88.4 R64, [R233+0xb000] ;  /* 0x00b00000e940783b */ /* 0x000eae0000004200 */
[-C--:B------:R-:W-:Y:S01]  /*17a10*/  HMMA.16816.F32.BF16 R20, R52, R68.reuse, R20 ;  /* 0x000000443414723c */ /* 0x080fe20000041814 */
[----:B------:R-:W5:Y:S07]  /*17a20*/  MUFU.EX2 R109, R109 ;  /* 0x0000006d006d7308 */ /* 0x000f6e0000000800 */
[C---:B------:R-:W-:Y:S03]  /*17a30*/  HMMA.16816.F32.BF16 R24, R56.reuse, R68, R24 ;  /* 0x000000443818723c */ /* 0x040fe60000041818 */
[----:B------:R-:W-:Y:S05]  /*17a40*/  MUFU.EX2 R116, R116 ;  /* 0x0000007400747308 */ /* 0x000fea0000000800 */
[-C--:B------:R-:W-:Y:S05]  /*17a50*/  HMMA.16816.F32.BF16 R28, R56, R70.reuse, R28 ;  /* 0x00000046381c723c */ /* 0x080fea000004181c */
[----:B------:R-:W-:Y:S03]  /*17a60*/  MUFU.EX2 R117, R117 ;  /* 0x0000007500757308 */ /* 0x000fe60000000800 */
[C---:B------:R-:W-:Y:S01]  /*17a70*/  HMMA.16816.F32.BF16 R32, R52.reuse, R70, R32 ;  /* 0x000000463420723c */ /* 0x040fe20000041820 */
[----:B------:R-:W1:Y:S06]  /*17a80*/  LDSM.16.MT88.4 R68, [R236+0xb000] ;  /* 0x00b00000ec44783b */ /* 0x000e6c0000004200 */
[----:B------:R-:W-:Y:S01]  /*17a90*/  MUFU.EX2 R128, R128 ;  /* 0x0000008000807308 */ /* 0x000fe20000000800 */
[-C--:B------:R-:W-:Y:S08]  /*17aa0*/  HMMA.16816.F32.BF16 R36, R52, R72.reuse, R36 ;  /* 0x000000483424723c */ /* 0x080ff00000041824 */
[C---:B------:R-:W-:Y:S01]  /*17ab0*/  HMMA.16816.F32.BF16 R48, R56.reuse, R72, R48 ;  /* 0x000000483830723c */ /* 0x040fe20000041830 */
[----:B------:R-:W-:Y:S06]  /*17ac0*/  MUFU.EX2 R118, R118 ;  /* 0x0000007600767308 */ /* 0x000fec0000000800 */
[----:B------:R-:W-:Y:S01]  /*17ad0*/  FADD.FTZ R72, R246, R149 ;  /* 0x00000095f6487221 */ /* 0x000fe20000010000 */
[-C--:B------:R-:W-:Y:S03]  /*17ae0*/  HMMA.16816.F32.BF16 R132, R56, R74.reuse, R132 ;  /* 0x0000004a3884723c */ /* 0x080fe60000041884 */
[----:B------:R-:W-:Y:S05]  /*17af0*/  MUFU.EX2 R119, R119 ;  /* 0x0000007700777308 */ /* 0x000fea0000000800 */
[C---:B------:R-:W-:Y:S05]  /*17b00*/  HMMA.16816.F32.BF16 R136, R52.reuse, R74, R136 ;  /* 0x0000004a3488723c */ /* 0x040fea0000041888 */
[----:B------:R-:W-:Y:S03]  /*17b10*/  MUFU.EX2 R130, R130 ;  /* 0x0000008200827308 */ /* 0x000fe60000000800 */
[-C--:B---3--:R-:W-:Y:S07]  /*17b20*/  HMMA.16816.F32.BF16 R40, R52, R60.reuse, R40 ;  /* 0x0000003c3428723c */ /* 0x088fee0000041828 */
[----:B------:R-:W-:Y:S01]  /*17b30*/  MUFU.EX2 R80, R80 ;  /* 0x0000005000507308 */ /* 0x000fe20000000800 */
[C---:B------:R-:W-:Y:S07]  /*17b40*/  HMMA.16816.F32.BF16 R44, R56.reuse, R60, R44 ;  /* 0x0000003c382c723c */ /* 0x040fee000004182c */
[----:B------:R-:W-:Y:S01]  /*17b50*/  FADD.FTZ R61, R250, R72 ;  /* 0x00000048fa3d7221 */ /* 0x000fe20000010000 */
[-C--:B------:R-:W-:Y:S01]  /*17b60*/  HMMA.16816.F32.BF16 R140, R56, R62.reuse, R140 ;  /* 0x0000003e388c723c */ /* 0x080fe2000004188c */
[----:B------:R-:W3:Y:S01]  /*17b70*/  LDSM.16.MT88.4 R72, [R234+0xb000] ;  /* 0x00b00000ea48783b */ /* 0x000ee20000004200 */
[----:B------:R-:W1:Y:S02]  /*17b80*/  MUFU.EX2 R79, R79 ;  /* 0x0000004f004f7308 */ /* 0x000e640000000800 */
[----:B------:R-:W-:Y:S03]  /*17b90*/  FADD.FTZ R60, R248, R76 ;  /* 0x0000004cf83c7221 */ /* 0x000fe60000010000 */
[----:B------:R-:W-:Y:S01]  /*17ba0*/  FADD.FTZ R57, R245, R61 ;  /* 0x0000003df5397221 */ /* 0x000fe20000010000 */
[----:B------:R-:W-:Y:S04]  /*17bb0*/  HMMA.16816.F32.BF16 R144, R52, R62, R144 ;  /* 0x0000003e3490723c */ /* 0x000fe80000041890 */
[----:B------:R-:W-:Y:S01]  /*17bc0*/  FADD.FTZ R56, R228, R60 ;  /* 0x0000003ce4387221 */ /* 0x000fe20000010000 */
[----:B----4-:R-:W-:Y:S01]  /*17bd0*/  F2FP.BF16.PACK_AB R59, R111, R110 ;  /* 0x0000006e6f3b723e */ /* 0x010fe200000010ff */
[----:B------:R-:W-:Y:S01]  /*17be0*/  FADD.FTZ R2, R249, R57 ;  /* 0x00000039f9027221 */ /* 0x000fe20000010000 */
[----:B------:R-:W-:Y:S01]  /*17bf0*/  F2FP.BF16.PACK_AB R52, R101, R100 ;  /* 0x000000646534723e */ /* 0x000fe200000010ff */
[----:B------:R-:W-:Y:S01]  /*17c00*/  FADD.FTZ R76, R247, R56 ;  /* 0x00000038f74c7221 */ /* 0x000fe20000010000 */
[----:B------:R-:W-:Y:S01]  /*17c10*/  F2FP.BF16.PACK_AB R54, R113, R112 ;  /* 0x000000707136723e */ /* 0x000fe200000010ff */
[----:B------:R-:W4:Y:S01]  /*17c20*/  LDSM.16.MT88.4 R60, [R235+0xb000] ;  /* 0x00b00000eb3c783b */ /* 0x000f220000004200 */
[----:B------:R-:W3:Y:S01]  /*17c30*/  MUFU.EX2 R78, R78 ;  /* 0x0000004e004e7308 */ /* 0x000ee20000000800 */
[----:B------:R-:W-:Y:S01]  /*17c40*/  F2FP.BF16.PACK_AB R53, R103, R102 ;  /* 0x000000666735723e */ /* 0x000fe200000010ff */
[----:B------:R-:W-:Y:S01]  /*17c50*/  FADD.FTZ R2, R185, R2 ;  /* 0x00000002b9027221 */ /* 0x000fe20000010000 */
[----:B------:R-:W-:Y:S02]  /*17c60*/  F2FP.BF16.PACK_AB R55, R115, R114 ;  /* 0x000000727337723e */ /* 0x000fe400000010ff */
[----:B------:R-:W-:Y:S02]  /*17c70*/  F2FP.BF16.PACK_AB R57, R107, R106 ;  /* 0x0000006a6b39723e */ /* 0x000fe400000010ff */
[----:B-1----:R-:W-:Y:S02]  /*17c80*/  F2FP.BF16.PACK_AB R56, R105, R104 ;  /* 0x000000686938723e */ /* 0x002fe400000010ff */
[----:B-----5:R-:W-:Y:S01]  /*17c90*/  F2FP.BF16.PACK_AB R58, R109, R108 ;  /* 0x0000006c6d3a723e */ /* 0x020fe200000010ff */
[-C--:B--2---:R-:W-:Y:S08]  /*17ca0*/  HMMA.16816.F32.BF16 R4, R52, R64.reuse, R4 ;  /* 0x000000403404723c */ /* 0x084ff00000041804 */
[C---:B------:R-:W-:Y:S01]  /*17cb0*/  HMMA.16816.F32.BF16 R8, R56.reuse, R64, R8 ;  /* 0x000000403808723c */ /* 0x040fe20000041808 */
[----:B------:R-:W-:Y:S06]  /*17cc0*/  MUFU.EX2 R65, R124 ;  /* 0x0000007c00417308 */ /* 0x000fec0000000800 */
[----:B------:R-:W-:Y:S01]  /*17cd0*/  FADD.FTZ R64, R187, R77 ;  /* 0x0000004dbb407221 */ /* 0x000fe20000010000 */
[-C--:B------:R-:W-:Y:S04]  /*17ce0*/  HMMA.16816.F32.BF16 R12, R56, R66.reuse, R12 ;  /* 0x00000042380c723c */ /* 0x080fe8000004180c */
[----:B------:R-:W-:Y:S04]  /*17cf0*/  FADD.FTZ R64, R156, R64 ;  /* 0x000000409c407221 */ /* 0x000fe80000010000 */
[C---:B------:R-:W-:Y:S01]  /*17d00*/  HMMA.16816.F32.BF16 R16, R52.reuse, R66, R16 ;  /* 0x000000423410723c */ /* 0x040fe20000041810 */
[----:B------:R-:W-:Y:S07]  /*17d10*/  MUFU.EX2 R66, R120 ;  /* 0x0000007800427308 */ /* 0x000fee0000000800 */
[-C--:B------:R-:W-:Y:S03]  /*17d20*/  HMMA.16816.F32.BF16 R20, R52, R68.reuse, R20 ;  /* 0x000000443414723c */ /* 0x080fe60000041814 */
[----:B------:R-:W1:Y:S05]  /*17d30*/  MUFU.EX2 R67, R121 ;  /* 0x0000007900437308 */ /* 0x000e6a0000000800 */
[C---:B------:R-:W-:Y:S08]  /*17d40*/  HMMA.16816.F32.BF16 R24, R56.reuse, R68, R24 ;  /* 0x000000443818723c */ /* 0x040ff00000041818 */
[-C--:B------:R-:W-:Y:S08]  /*17d50*/  HMMA.16816.F32.BF16 R28, R56, R70.reuse, R28 ;  /* 0x00000046381c723c */ /* 0x080ff0000004181c */
[C---:B------:R-:W-:Y:S08]  /*17d60*/  HMMA.16816.F32.BF16 R32, R52.reuse, R70, R32 ;  /* 0x000000463420723c */ /* 0x040ff00000041820 */
[-C--:B---3--:R-:W-:Y:S08]  /*17d70*/  HMMA.16816.F32.BF16 R36, R52, R72.reuse, R36 ;  /* 0x000000483424723c */ /* 0x088ff00000041824 */
[C---:B------:R-:W-:Y:S08]  /*17d80*/  HMMA.16816.F32.BF16 R48, R56.reuse, R72, R48 ;  /* 0x000000483830723c */ /* 0x040ff00000041830 */
[-C--:B------:R-:W-:Y:S08]  /*17d90*/  HMMA.16816.F32.BF16 R132, R56, R74.reuse, R132 ;  /* 0x0000004a3884723c */ /* 0x080ff00000041884 */
[C---:B------:R-:W-:Y:S08]  /*17da0*/  HMMA.16816.F32.BF16 R136, R52.reuse, R74, R136 ;  /* 0x0000004a3488723c */ /* 0x040ff00000041888 */
[-C--:B----4-:R-:W-:Y:S08]  /*17db0*/  HMMA.16816.F32.BF16 R40, R52, R60.reuse, R40 ;  /* 0x0000003c3428723c */ /* 0x090ff00000041828 */
[C---:B------:R-:W-:Y:S07]  /*17dc0*/  HMMA.16816.F32.BF16 R44, R56.reuse, R60, R44 ;  /* 0x0000003c382c723c */ /* 0x040fee000004182c */
[----:B------:R-:W-:Y:S01]  /*17dd0*/  FADD.FTZ R61, R184, R76 ;  /* 0x0000004cb83d7221 */ /* 0x000fe20000010000 */
[-C--:B------:R-:W-:Y:S01]  /*17de0*/  HMMA.16816.F32.BF16 R140, R56, R62.reuse, R140 ;  /* 0x0000003e388c723c */ /* 0x080fe2000004188c */
[----:B------:R-:W2:Y:S03]  /*17df0*/  LDSM.16.MT88.4 R184, [R236+0xb800] ;  /* 0x00b80000ecb8783b */ /* 0x000ea60000004200 */
[----:B------:R-:W-:Y:S02]  /*17e00*/  FADD.FTZ R60, R157, R0 ;  /* 0x000000009d3c7221 */ /* 0x000fe40000010000 */
[----:B------:R-:W-:Y:S01]  /*17e10*/  FADD.FTZ R0, R167, R64 ;  /* 0x00000040a7007221 */ /* 0x000fe20000010000 */
[----:B------:R-:W-:Y:S01]  /*17e20*/  F2FP.BF16.PACK_AB R57, R79, R80 ;  /* 0x000000504f39723e */ /* 0x000fe200000010ff */
[----:B------:R-:W-:Y:S01]  /*17e30*/  FADD.FTZ R56, R162, R2 ;  /* 0x00000002a2387221 */ /* 0x000fe20000010000 */
[----:B------:R-:W-:Y:S04]  /*17e40*/  HMMA.16816.F32.BF16 R144, R52, R62, R144 ;  /* 0x0000003e3490723c */ /* 0x000fe80000041890 */
[----:B------:R-:W-:Y:S01]  /*17e50*/  FADD.FTZ R60, R174, R60 ;  /* 0x0000003cae3c7221 */ /* 0x000fe20000010000 */
[----:B------:R-:W-:Y:S01]  /*17e60*/  F2FP.BF16.PACK_AB R59, R154, R78 ;  /* 0x0000004e9a3b723e */ /* 0x000fe200000010ff */
[----:B------:R-:W-:Y:S01]  /*17e70*/  FADD.FTZ R56, R164, R56 ;  /* 0x00000038a4387221 */ /* 0x000fe20000010000 */
[----:B------:R-:W-:Y:S01]  /*17e80*/  F2FP.BF16.PACK_AB R52, R117, R116 ;  /* 0x000000747534723e */ /* 0x000fe200000010ff */
[----:B------:R-:W-:Y:S01]  /*17e90*/  FADD.FTZ R2, R166, R61 ;  /* 0x0000003da6027221 */ /* 0x000fe20000010000 */
[----:B------:R-:W-:Y:S03]  /*17ea0*/  F2FP.BF16.PACK_AB R54, R153, R128 ;  /* 0x000000809936723e */ /* 0x000fe600000010ff */
[----:B------:R-:W-:Y:S01]  /*17eb0*/  FADD.FTZ R61, R172, R0 ;  /* 0x00000000ac3d7221 */ /* 0x000fe20000010000 */
[----:B------:R-:W-:Y:S01]  /*17ec0*/  F2FP.BF16.PACK_AB R53, R119, R118 ;  /* 0x000000767735723e */ /* 0x000fe200000010ff */
[----:B------:R-:W-:Y:S01]  /*17ed0*/  FADD.FTZ R0, R175, R60 ;  /* 0x0000003caf007221 */ /* 0x000fe20000010000 */
[----:B------:R-:W-:Y:S01]  /*17ee0*/  F2FP.BF16.PACK_AB R55, R155, R130 ;  /* 0x000000829b37723e */ /* 0x000fe200000010ff */
[----:B------:R-:W-:Y:S01]  /*17ef0*/  FADD.FTZ R60, R165, R56 ;  /* 0x00000038a53c7221 */ /* 0x000fe20000010000 */
[----:B-1----:R-:W-:Y:S01]  /*17f00*/  F2FP.BF16.PACK_AB R56, R67, R66 ;  /* 0x000000424338723e */ /* 0x002fe200000010ff */
[----:B------:R-:W-:Y:S01]  /*17f10*/  FADD.FTZ R2, R251, R2 ;  /* 0x00000002fb027221 */ /* 0x000fe20000010000 */
[----:B------:R-:W-:Y:S01]  /*17f20*/  F2FP.BF16.PACK_AB R58, R208, R65 ;  /* 0x00000041d03a723e */ /* 0x000fe200000010ff */
[----:B------:R-:W-:Y:S02]  /*17f30*/  FADD.FTZ R0, R178, R0 ;  /* 0x00000000b2007221 */ /* 0x000fe40000010000 */
[----:B------:R-:W-:Y:S01]  /*17f40*/  FADD.FTZ R2, R252, R2 ;  /* 0x00000002fc027221 */ /* 0x000fe20000010000 */
[-C--:B------:R-:W-:Y:S01]  /*17f50*/  HMMA.16816.F32.BF16 R160, R52, R168.reuse, R4 ;  /* 0x000000a834a0723c */ /* 0x080fe20000041804 */
[----:B------:R-:W1:Y:S02]  /*17f60*/  LDSM.16.MT88.4 R4, [R234+0xb800] ;  /* 0x00b80000ea04783b */ /* 0x000e640000004200 */
[----:B------:R-:W-:Y:S02]  /*17f70*/  FADD.FTZ R2, R131, R2 ;  /* 0x0000000283027221 */ /* 0x000fe40000010000 */
[----:B------:R-:W-:Y:S03]  /*17f80*/  FADD.FTZ R0, R177, R0 ;  /* 0x00000000b1007221 */ /* 0x000fe60000010000 */
[C---:B------:R-:W-:Y:S04]  /*17f90*/  HMMA.16816.F32.BF16 R156, R56.reuse, R168, R8 ;  /* 0x000000a8389c723c */ /* 0x040fe80000041808 */
[----:B------:R-:W-:Y:S03]  /*17fa0*/  FADD.FTZ R0, R182, R0 ;  /* 0x00000000b6007221 */ /* 0x000fe60000010000 */
[----:B------:R-:W-:Y:S01]  /*17fb0*/  FADD.FTZ R9, R173, R61 ;  /* 0x0000003dad097221 */ /* 0x000fe20000010000 */
[-C--:B------:R-:W-:Y:S04]  /*17fc0*/  HMMA.16816.F32.BF16 R164, R56, R170.reuse, R12 ;  /* 0x000000aa38a4723c */ /* 0x080fe8000004180c */
[----:B------:R-:W-:Y:S02]  /*17fd0*/  FADD.FTZ R8, R122, R60 ;  /* 0x0000003c7a087221 */ /* 0x000fe40000010000 */
[----:B------:R-:W-:Y:S02]  /*17fe0*/  FADD.FTZ R9, R176, R9 ;  /* 0x00000009b0097221 */ /* 0x000fe40000010000 */
[----:B------:R-:W-:Y:S01]  /*17ff0*/  FADD.FTZ R10, R179, R2 ;  /* 0x00000002b30a7221 */ /* 0x000fe20000010000 */
[C---:B------:R-:W-:Y:S04]  /*18000*/  HMMA.16816.F32.BF16 R168, R52.reuse, R170, R16 ;  /* 0x000000aa34a8723c */ /* 0x040fe80000041810 */
[----:B------:R-:W-:Y:S02]  /*18010*/  FADD.FTZ R8, R129, R8 ;  /* 0x0000000881087221 */ /* 0x000fe40000010000 */
[----:B------:R-:W-:Y:S02]  /*18020*/  FADD.FTZ R2, R223, R9 ;  /* 0x00000009df027221 */ /* 0x000fe40000010000 */
[----:B------:R-:W-:Y:S01]  /*18030*/  FADD.FTZ R8, R220, R8 ;  /* 0x00000008dc087221 */ /* 0x000fe20000010000 */
[-C--:B--2---:R-:W-:Y:S03]  /*18040*/  HMMA.16816.F32.BF16 R172, R52, R184.reuse, R20 ;  /* 0x000000b834ac723c */ /* 0x084fe60000041814 */
[----:B------:R-:W-:Y:S02]  /*18050*/  FADD.FTZ R9, R183, R10 ;  /* 0x0000000ab7097221 */ /* 0x000fe40000010000 */
[----:B------:R-:W-:Y:S02]  /*18060*/  FADD.FTZ R10, R217, R8 ;  /* 0x00000008d90a7221 */ /* 0x000fe40000010000 */
[----:B------:R-:W-:Y:S01]  /*18070*/  FADD.FTZ R8, R207, R9 ;  /* 0x00000009cf087221 */ /* 0x000fe20000010000 */
[C---:B------:R-:W-:Y:S04]  /*18080*/  HMMA.16816.F32.BF16 R176, R56.reuse, R184, R24 ;  /* 0x000000b838b0723c */ /* 0x040fe80000041818 */
[----:B------:R-:W-:Y:S02]  /*18090*/  FADD.FTZ R12, R219, R10 ;  /* 0x0000000adb0c7221 */ /* 0x000fe40000010000 */
[----:B------:R-:W-:Y:S02]  /*180a0*/  FADD.FTZ R15, R206, R8 ;  /* 0x00000008ce0f7221 */ /* 0x000fe40000010000 */
[----:B------:R-:W-:Y:S01]  /*180b0*/  FADD.FTZ R2, R180, R2 ;  /* 0x00000002b4027221 */ /* 0x000fe20000010000 */
[----:B------:R-:W2:Y:S03]  /*180c0*/  LDSM.16.MT88.4 R8, [R235+0xb800] ;  /* 0x00b80000eb08783b */ /* 0x000ea60000004200 */
        /* <DEDUP_REMOVED lines=14> */
[-C--:B-1----:R-:W-:Y:S03]  /*181b0*/  HMMA.16816.F32.BF16 R188, R52, R4.reuse, R36 ;  /* 0x0000000434bc723c */ /* 0x082fe60000041824 */
[----:B------:R-:W-:Y:S02]  /*181c0*/  FADD.FTZ R0, R193, R13 ;  /* 0x0000000dc1007221 */ /* 0x000fe40000010000 */
[----:B------:R-:W-:Y:S02]  /*181d0*/  FADD.FTZ R12, R201, R12 ;  /* 0x0000000cc90c7221 */ /* 0x000fe40000010000 */
[----:B------:R-:W-:Y:S02]  /*181e0*/  FADD.FTZ R2, R195, R2 ;  /* 0x00000002c3027221 */ /* 0x000fe40000010000 */
[----:B------:R-:W-:Y:S03]  /*181f0*/  FADD.FTZ R13, R83, R14 ;  /* 0x0000000e530d7221 */ /* 0x000fe60000010000 */
[----:B------:R-:W-:Y:S02]  /*18200*/  FADD.FTZ R0, R192, R0 ;  /* 0x00000000c0007221 */ /* 0x000fe40000010000 */
        /* <DEDUP_REMOVED lines=69> */
[----:B-1----:R-:W-:-:S05]  /*18660*/  @P1 BRA `(.L_x_368) ;  /* 0xffffac4000001947 */ /* 0x002fca000383ffff */
.L_x_367:
        /* <DEDUP_REMOVED lines=20> */
[CC--:B-----5:R-:W-:Y:S01]  /*187b0*/  LEA.HI R15, R48.reuse, R43.reuse, RZ, 0x2 ;  /* 0x0000002b300f7211 */ /* 0x0e0fe200078f10ff */
[----:B------:R-:W-:Y:S01]  /*187c0*/  @!UP0 UIMAD UR12, UR12, UR6, URZ ;  /* 0x000000060c0c82a4 */ /* 0x000fe2000f8e023f */
[----:B------:R-:W-:Y:S02]  /*187d0*/  LEA.HI R42, R48, R43, RZ, 0x5 ;  /* 0x0000002b302a7211 */ /* 0x000fe400078f28ff */
[----:B------:R-:W-:-:S02]  /*187e0*/  ULDC.U8 UR6, c[0x0][0x329] ;  /* 0x0000ca4000067ab9 */ /* 0x000fc40000000000 */
[----:B------:R-:W-:Y:S02]  /*187f0*/  UISETP.NE.AND UP1, UPT, UR6, URZ, UPT ;  /* 0x0000003f0600728c */ /* 0x000fe4000bf25270 */
[----:B------:R-:W-:Y:S02]  /*18800*/  @!UP0 UIMAD UR12, UR4, UR7, UR12 ;  /* 0x00000007040c82a4 */ /* 0x000fe4000f8e020c */
[----:B------:R-:W-:Y:S02]  /*18810*/  @!UP0 UMOV UR14, UR18 ;  /* 0x00000012000e8c82 */ /* 0x000fe40008000000 */
[----:B------:R-:W-:Y:S02]  /*18820*/  ULDC.U8 UR7, c[0x0][0x328] ;  /* 0x0000ca0000077ab9 */ /* 0x000fe40000000000 */
[----:B------:R-:W-:Y:S02]  /*18830*/  UISETP.NE.AND UP2, UPT, UR7, URZ, UPT ;  /* 0x0000003f0700728c */ /* 0x000fe4000bf45270 */
[----:B------:R-:W-:-:S02]  /*18840*/  @!UP0 UIADD3 UR8, UR19, UR12, URZ ;  /* 0x0000000c13088290 */ /* 0x000fc4000fffe03f */
[----:B------:R-:W-:Y:S02]  /*18850*/  UISETP.NE.OR UP3, UPT, UR6, URZ, !UP2 ;  /* 0x0000003f0600728c */ /* 0x000fe4000d765670 */
[----:B------:R-:W-:Y:S02]  /*18860*/  @UP1 ULDC UR13, c[0x0][0x210] ;  /* 0x00008400000d1ab9 */ /* 0x000fe40000000800 */
[----:B------:R-:W-:Y:S02]  /*18870*/  ULDC UR7, c[0x0][0x234] ;  /* 0x00008d0000077ab9 */ /* 0x000fe40000000800 */
[----:B------:R-:W-:Y:S02]  /*18880*/  @UP1 UIMAD UR13, UR13, UR9, URZ ;  /* 0x000000090d0d12a4 */ /* 0x000fe4000f8e023f */
[----:B------:R-:W-:Y:S02]  /*18890*/  @!UP1 USEL UR13, UR9, UR7, !UP2 ;  /* 0x00000007090d9287 */ /* 0x000fe4000d000000 */
[----:B------:R-:W-:-:S02]  /*188a0*/  ULDC UR6, c[0x0][0x1c0] ;  /* 0x0000700000067ab9 */ /* 0x000fc40000000800 */
[----:B------:R-:W-:Y:S02]  /*188b0*/  @UP1 UMOV UR15, 0x1 ;  /* 0x00000001000f1882 */ /* 0x000fe40000000000 */
[----:B------:R-:W-:Y:S02]  /*188c0*/  @!UP1 UIMAD UR15, UR13, UR6, URZ ;  /* 0x000000060d0f92a4 */ /* 0x000fe4000f8e023f */
[----:B------:R-:W-:Y:S02]  /*188d0*/  @!UP3 UIMAD UR17, UR4, UR9, URZ ;  /* 0x000000090411b2a4 */ /* 0x000fe4000f8e023f */
[----:B------:R-:W-:Y:S02]  /*188e0*/  @UP1 ULDC UR16, c[0x0][0x210] ;  /* 0x0000840000101ab9 */ /* 0x000fe40000000800 */
[----:B------:R-:W-:Y:S02]  /*188f0*/  UIMAD UR4, UR4, UR15, URZ ;  /* 0x0000000f040472a4 */ /* 0x000fe4000f8e023f */
[----:B------:R-:W-:-:S02]  /*18900*/  @!UP1 UMOV UR16, 0x1 ;  /* 0x0000000100109882 */ /* 0x000fc40000000000 */
[----:B------:R-:W-:Y:S02]  /*18910*/  @!UP3 USEL UR17, UR17, UR31, !UP0 ;  /* 0x0000001f1111b287 */ /* 0x000fe4000c000000 */
[----:B------:R-:W-:Y:S02]  /*18920*/  UIMAD UR6, UR10, UR16, URZ ;  /* 0x000000100a0672a4 */ /* 0x000fe4000f8e023f */
[----:B------:R-:W-:Y:S02]  /*18930*/  USEL UR4, UR4, URZ, UP3 ;  /* 0x0000003f04047287 */ /* 0x000fe40009800000 */
[----:B------:R-:W-:Y:S02]  /*18940*/  USHF.L.U32 UR6, UR6, 0x7, URZ ;  /* 0x0000000706067899 */ /* 0x000fe4000800063f */
[----:B------:R-:W-:Y:S02]  /*18950*/  UIMAD UR13, UR11, UR13, UR4 ;  /* 0x0000000d0b0d72a4 */ /* 0x000fe4000f8e0204 */
[----:B------:R-:W-:-:S02]  /*18960*/  @!UP3 UMOV UR20, UR17 ;  /* 0x000000110014bc82 */ /* 0x000fc40008000000 */
        /* <DEDUP_REMOVED lines=11> */
[----:B--2---:R-:W-:-:S05]  /*18a20*/  FADD.FTZ R0, R0, R7 ;  /* 0x0000000700007221 */ /* 0x004fca0000010000 */
[----:B------:R-:W2:Y:S01]  /*18a30*/  SHFL.BFLY PT, R7, R0, 0x1, 0x1f ;  /* 0x0c201f0000077f89 */ /* 0x000ea200000e0000 */
[----:B---3--:R-:W-:Y:S01]  /*18a40*/  FADD.FTZ R5, R5, R8 ;  /* 0x0000000805057221 */ /* 0x008fe20000010000 */
[----:B------:R-:W-:Y:S01]  /*18a50*/  SHF.R.S32.HI R8, RZ, 0x5, R42 ;  /* 0x00000005ff087819 */ /* 0x000fe2000001142a */
[----:B-1----:R-:W-:Y:S02]  /*18a60*/  FADD.FTZ R4, R4, R9 ;  /* 0x0000000904047221 */ /* 0x002fe40000010000 */
[----:B----4-:R-:W-:-:S03]  /*18a70*/  FADD.FTZ R39, R2, R6 ;  /* 0x0000000602277221 */ /* 0x010fc60000010000 */
[----:B------:R-:W1:Y:S02]  /*18a80*/  SHFL.BFLY PT, R2, R4, 0x1, 0x1f ;  /* 0x0c201f0004027f89 */ /* 0x000e6400000e0000 */
[----:B------:R-:W-:Y:S02]  /*18a90*/  FSETP.NE.FTZ.AND P5, PT, R39, RZ, PT ;  /* 0x000000ff2700720b */ /* 0x000fe40003fb5000 */
[----:B------:R-:W3:Y:S01]  /*18aa0*/  SHFL.BFLY PT, R6, R5, 0x1, 0x1f ;  /* 0x0c201f0005067f89 */ /* 0x000ee200000e0000 */
[----:B--2---:R-:W-:Y:S01]  /*18ab0*/  FADD.FTZ R38, R0, R7 ;  /* 0x0000000700267221 */ /* 0x004fe20000010000 */
[----:B------:R-:W-:Y:S02]  /*18ac0*/  MOV R0, 0x3f800000 ;  /* 0x3f80000000007802 */ /* 0x000fe40000000f00 */
[----:B------:R-:W-:Y:S02]  /*18ad0*/  LOP3.LUT R7, R15, 0x3ffffffc, RZ, 0xc0, !PT ;  /* 0x3ffffffc0f077812 */ /* 0x000fe400078ec0ff */
[----:B------:R-:W-:-:S05]  /*18ae0*/  FSETP.NE.FTZ.AND P4, PT, R38, RZ, PT ;  /* 0x000000ff2600720b */ /* 0x000fca0003f95000 */
[----:B------:R-:W2:Y:S01]  /*18af0*/  @P5 MUFU.RCP R0, R39 ;  /* 0x0000002700005308 */ /* 0x000ea20000001000 */
[----:B-1----:R-:W-:Y:S01]  /*18b00*/  FADD.FTZ R41, R4, R2 ;  /* 0x0000000204297221 */ /* 0x002fe20000010000 */
[----:B------:R-:W-:Y:S02]  /*18b10*/  IADD3 R2, -R7, R43, RZ ;  /* 0x0000002b07027210 */ /* 0x000fe40007ffe1ff */
[----:B------:R-:W-:Y:S01]  /*18b20*/  MOV R4, 0x3f800000 ;  /* 0x3f80000000047802 */ /* 0x000fe20000000f00 */
[----:B---3--:R-:W-:Y:S01]  /*18b30*/  FADD.FTZ R40, R5, R6 ;  /* 0x0000000605287221 */ /* 0x008fe20000010000 */
[----:B------:R-:W-:Y:S02]  /*18b40*/  FSETP.NE.FTZ.AND P3, PT, R41, RZ, PT ;  /* 0x000000ff2900720b */ /* 0x000fe40003f75000 */
[----:B------:R-:W-:Y:S01]  /*18b50*/  LEA R9, R8, R2, 0x9 ;  /* 0x0000000208097211 */ /* 0x000fe200078e48ff */
[----:B--2---:R-:W-:Y:S01]  /*18b60*/  FMUL.FTZ R160, R0, R160 ;  /* 0x000000a000a07220 */ /* 0x004fe20000410000 */
[----:B------:R-:W-:Y:S01]  /*18b70*/  MOV R2, 0x3f800000 ;  /* 0x3f80000000027802 */ /* 0x000fe20000000f00 */
[----:B------:R-:W1:Y:S01]  /*18b80*/  @P4 MUFU.RCP R4, R38 ;  /* 0x0000002600044308 */ /* 0x000e620000001000 */
[----:B------:R-:W-:Y:S01]  /*18b90*/  FSETP.NE.FTZ.AND P0, PT, R40, RZ, PT ;  /* 0x000000ff2800720b */ /* 0x000fe20003f15000 */
[----:B------:R-:W-:-:S02]  /*18ba0*/  FMUL.FTZ R8, R0, R161 ;  /* 0x000000a100087220 */ /* 0x000fc40000410000 */
[C---:B------:R-:W-:Y:S02]  /*18bb0*/  FMUL.FTZ R168, R0.reuse, R168 ;  /* 0x000000a800a87220 */ /* 0x040fe40000410000 */
[----:B------:R-:W-:Y:S01]  /*18bc0*/  FMUL.FTZ R6, R0, R169 ;  /* 0x000000a900067220 */ /* 0x000fe20000410000 */
[----:B------:R-:W-:Y:S01]  /*18bd0*/  F2FP.BF16.PACK_AB R8, R8, R160 ;  /* 0x000000a00808723e */ /* 0x000fe200000010ff */
[----:B------:R-:W2:Y:S01]  /*18be0*/  @P3 MUFU.RCP R2, R41 ;  /* 0x0000002900023308 */ /* 0x000ea20000001000 */
        /* <DEDUP_REMOVED lines=43> */
[----:B------:R-:W-:Y:S01]  /*18ea0*/  SHF.R.S32.HI R4, RZ, 0x2, R15 ;  /* 0x00000002ff047819 */ /* 0x000fe2000001140f */
[C---:B--2---:R-:W-:Y:S01]  /*18eb0*/  FMUL.FTZ R156, R2.reuse, R156 ;  /* 0x0000009c029c7220 */ /* 0x044fe20000410000 */
[----:B------:R-:W-:Y:S01]  /*18ec0*/  F2FP.BF16.PACK_AB R35, R35, R198 ;  /* 0x000000c62323723e */ /* 0x000fe200000010ff */
        /* <DEDUP_REMOVED lines=50> */
[----:B------:R-:W-:Y:S02]  /*191f0*/  F2FP.BF16.PACK_AB R24, R203, R24 ;  /* 0x00000018cb18723e */ /* 0x000fe400000010ff */
[C---:B------:R-:W-:Y:S02]  /*19200*/  SHF.L.U32 R2, R0.reuse, 0x6, RZ ;  /* 0x0000000600027819 */ /* 0x040fe400000006ff */
[----:B------:R-:W-:-:S02]  /*19210*/  LOP3.LUT R4, R0, 0x1, RZ, 0xc0, !PT ;  /* 0x0000000100047812 */ /* 0x000fc400078ec0ff */
[----:B------:R-:W-:Y:S02]  /*19220*/  LOP3.LUT R2, R2, 0x1c0, RZ, 0xc0, !PT ;  /* 0x000001c002027812 */ /* 0x000fe400078ec0ff */
[----:B------:R-:W-:Y:S02]  /*19230*/  ISETP.NE.U32.AND P1, PT, R4, 0x1, PT ;  /* 0x000000010400780c */ /* 0x000fe40003f25070 */
[----:B------:R-:W-:Y:S02]  /*19240*/  LEA.HI R2, R2, R2, RZ, 0x1d ;  /* 0x0000000202027211 */ /* 0x000fe400078fe8ff */
[----:B------:R-:W-:Y:S02]  /*19250*/  MOV R4, 0xfffffff0 ;  /* 0xfffffff000047802 */ /* 0x000fe40000000f00 */
[----:B------:R-:W-:Y:S02]  /*19260*/  LEA R2, R9, R2, 0x1 ;  /* 0x0000000209027211 */ /* 0x000fe400078e08ff */
[----:B------:R-:W-:-:S02]  /*19270*/  SEL R9, R4, 0x10, !P1 ;  /* 0x0000001004097807 */ /* 0x000fc40004800000 */
[----:B------:R-:W-:Y:S02]  /*19280*/  SHF.L.U32 R2, R2, 0x1, RZ ;  /* 0x0000000102027819 */ /* 0x000fe400000006ff */
[----:B------:R-:W-:Y:S02]  /*19290*/  R2P PR, R0, 0x6 ;  /* 0x0000000600007804 */ /* 0x000fe40000000000 */
[----:B------:R-:W-:Y:S01]  /*192a0*/  IADD3 R4, R2, R9, RZ ;  /* 0x0000000902047210 */ /* 0x000fe20007ffe0ff */
[----:B------:R-:W-:Y:S01]  /*192b0*/  STS [R2], R8 ;  /* 0x0000000802007388 */ /* 0x000fe20000000800 */
[----:B------:R-:W-:Y:S02]  /*192c0*/  MOV R0, 0x20 ;  /* 0x0000002000007802 */ /* 0x000fe40000000f00 */
[----:B------:R-:W-:Y:S01]  /*192d0*/  F2FP.BF16.PACK_AB R21, R143, R21 ;  /* 0x000000158f15723e */ /* 0x000fe200000010ff */
[----:B------:R-:W-:Y:S04]  /*192e0*/  STS [R2+0x400], R7 ;  /* 0x0004000702007388 */ /* 0x000fe80000000800 */
[----:B------:R1:W-:Y:S04]  /*192f0*/  STS [R4], R6 ;  /* 0x0000000604007388 */ /* 0x0003e80000000800 */
[----:B------:R2:W-:Y:S04]  /*19300*/  STS [R4+0x400], R5 ;  /* 0x0004000504007388 */ /* 0x0005e80000000800 */
[----:B------:R-:W-:Y:S04]  /*19310*/  STS [R2+0x2000], R10 ;  /* 0x0020000a02007388 */ /* 0x000fe80000000800 */
[----:B------:R3:W-:Y:S04]  /*19320*/  STS [R2+0x2400], R11 ;  /* 0x0024000b02007388 */ /* 0x0007e80000000800 */
[----:B------:R-:W-:Y:S04]  /*19330*/  STS [R4+0x2000], R20 ;  /* 0x0020001404007388 */ /* 0x000fe80000000800 */
[----:B------:R-:W-:Y:S01]  /*19340*/  STS [R4+0x2400], R19 ;  /* 0x0024001304007388 */ /* 0x000fe20000000800 */
[----:B-1----:R-:W-:-:S02]  /*19350*/  SEL R6, R0, 0xffffffe0, !P1 ;  /* 0xffffffe000067807 */ /* 0x002fc40004800000 */
[C---:B------:R-:W-:Y:S02]  /*19360*/  IADD3 R0, R2.reuse, 0x40, RZ ;  /* 0x0000004002007810 */ /* 0x040fe40007ffe0ff */
[C---:B--2---:R-:W-:Y:S02]  /*19370*/  IADD3 R5, R2.reuse, R6, RZ ;  /* 0x0000000602057210 */ /* 0x044fe40007ffe0ff */
[----:B------:R-:W-:-:S03]  /*19380*/  @P2 IADD3 R0, R2, -0x40, RZ ;  /* 0xffffffc002002810 */ /* 0x000fc60007ffe0ff */
[----:B------:R-:W-:Y:S01]  /*19390*/  STS [R5], R18 ;  /* 0x0000001205007388 */ /* 0x000fe20000000800 */
[----:B---3--:R-:W-:-:S03]  /*193a0*/  IADD3 R2, R4, R6, RZ ;  /* 0x0000000604027210 */ /* 0x008fc60007ffe0ff */
[----:B------:R-:W-:Y:S04]  /*193b0*/  STS [R5+0x400], R17 ;  /* 0x0004001105007388 */ /* 0x000fe80000000800 */
[----:B------:R1:W-:Y:S04]  /*193c0*/  STS [R2], R14 ;  /* 0x0000000e02007388 */ /* 0x0003e80000000800 */
[----:B------:R2:W-:Y:S04]  /*193d0*/  STS [R2+0x400], R13 ;  /* 0x0004000d02007388 */ /* 0x0005e80000000800 */
[----:B------:R-:W-:Y:S04]  /*193e0*/  STS [R5+0x2000], R16 ;  /* 0x0020001005007388 */ /* 0x000fe80000000800 */
[----:B------:R3:W-:Y:S04]  /*193f0*/  STS [R5+0x2400], R15 ;  /* 0x0024000f05007388 */ /* 0x0007e80000000800 */
[----:B------:R4:W-:Y:S04]  /*19400*/  STS [R2+0x2000], R12 ;  /* 0x0020000c02007388 */ /* 0x0009e80000000800 */
[----:B------:R4:W-:Y:S04]  /*19410*/  STS [R2+0x2400], R25 ;  /* 0x0024001902007388 */ /* 0x0009e80000000800 */
[----:B------:R-:W-:Y:S01]  /*19420*/  STS [R0], R34 ;  /* 0x0000002200007388 */ /* 0x000fe20000000800 */
[----:B-1----:R-:W-:-:S03]  /*19430*/  MOV R14, 0x7f800000 ;  /* 0x7f800000000e7802 */ /* 0x002fc60000000f00 */
[----:B------:R-:W-:Y:S01]  /*19440*/  STS [R0+0x400], R33 ;  /* 0x0004002100007388 */ /* 0x000fe20000000800 */
[----:B--2---:R-:W-:Y:S02]  /*19450*/  MOV R13, 0x7f800000 ;  /* 0x7f800000000d7802 */ /* 0x004fe40000000f00 */
[----:B---3--:R-:W-:-:S04]  /*19460*/  IADD3 R5, R0, 0x400, RZ ;  /* 0x0000040000057810 */ /* 0x008fc80007ffe0ff */
[C---:B------:R-:W-:Y:S02]  /*19470*/  IADD3 R5, R9.reuse, R5, R6 ;  /* 0x0000000509057210 */ /* 0x040fe40007ffe006 */
[----:B----4-:R-:W-:Y:S02]  /*19480*/  MOV R12, 0x7f800000 ;  /* 0x7f800000000c7802 */ /* 0x010fe40000000f00 */
[----:B------:R-:W-:Y:S02]  /*19490*/  IADD3 R2, R9, R0, RZ ;  /* 0x0000000009027210 */ /* 0x000fe40007ffe0ff */
[----:B------:R-:W-:Y:S02]  /*194a0*/  MOV R9, 0x7f800000 ;  /* 0x7f80000000097802 */ /* 0x000fe40000000f00 */
[C---:B------:R-:W-:Y:S01]  /*194b0*/  IADD3 R4, R6.reuse, R2, RZ ;  /* 0x0000000206047210 */ /* 0x040fe20007ffe0ff */
[----:B------:R-:W-:Y:S04]  /*194c0*/  STS [R2], R30 ;  /* 0x0000001e02007388 */ /* 0x000fe80000000800 */
[----:B------:R-:W-:Y:S04]  /*194d0*/  STS [R2+0x400], R29 ;  /* 0x0004001d02007388 */ /* 0x000fe80000000800 */
[----:B------:R-:W-:Y:S04]  /*194e0*/  STS [R0+0x2000], R32 ;  /* 0x0020002000007388 */ /* 0x000fe80000000800 */
[----:B------:R1:W-:Y:S04]  /*194f0*/  STS [R0+0x2400], R31 ;  /* 0x0024001f00007388 */ /* 0x0003e80000000800 */
[----:B------:R-:W-:Y:S04]  /*19500*/  STS [R2+0x2000], R28 ;  /* 0x0020001c02007388 */ /* 0x000fe80000000800 */
[----:B------:R2:W-:Y:S01]  /*19510*/  STS [R2+0x2400], R37 ;  /* 0x0024002502007388 */ /* 0x0005e20000000800 */
[----:B-1----:R-:W-:-:S02]  /*19520*/  IADD3 R0, R6, R0, RZ ;  /* 0x0000000006007210 */ /* 0x002fc40007ffe0ff */
[----:B------:R-:W-:Y:S03]  /*19530*/  @P5 MUFU.LG2 R6, R39 ;  /* 0x0000002700065308 */ /* 0x000fe60000000c00 */
[----:B------:R-:W-:Y:S04]  /*19540*/  STS [R0], R36 ;  /* 0x0000002400007388 */ /* 0x000fe80000000800 */
[----:B------:R-:W-:Y:S01]  /*19550*/  STS [R0+0x400], R35 ;  /* 0x0004002300007388 */ /* 0x000fe20000000800 */
[----:B--2---:R-:W1:Y:S03]  /*19560*/  @P3 MUFU.LG2 R2, R41 ;  /* 0x0000002900023308 */ /* 0x004e660000000c00 */
[----:B------:R-:W-:Y:S04]  /*19570*/  STS [R4], R23 ;  /* 0x0000001704007388 */ /* 0x000fe80000000800 */
[----:B------:R-:W-:Y:S04]  /*19580*/  STS [R5], R22 ;  /* 0x0000001605007388 */ /* 0x000fe80000000800 */
[----:B------:R-:W-:Y:S04]  /*19590*/  STS [R0+0x2000], R27 ;  /* 0x0020001b00007388 */ /* 0x000fe80000000800 */
[----:B------:R2:W-:Y:S01]  /*195a0*/  STS [R0+0x2400], R24 ;  /* 0x0024001800007388 */ /* 0x0005e20000000800 */
[----:B-1----:R-:W-:-:S03]  /*195b0*/  @P3 FMUL.FTZ R2, R2, 0.69314718246459960938 ;  /* 0x3f31721802023820 */ /* 0x002fc60000410000 */
[----:B------:R1:W-:Y:S01]  /*195c0*/  STS [R4+0x2000], R26 ;  /* 0x0020001a04007388 */ /* 0x0003e20000000800 */
[----:B------:R-:W-:-:S03]  /*195d0*/  @P3 FFMA.FTZ R9, R150, c[0x0][0x238], R2 ;  /* 0x00008e0096093a23 */ /* 0x000fc60000010002 */
[----:B------:R3:W-:Y:S04]  /*195e0*/  STS [R5+0x2000], R21 ;  /* 0x0020001505007388 */ /* 0x0007e80000000800 */
[----:B------:R-:W-:Y:S01]  /*195f0*/  BAR.SYNC.DEFER_BLOCKING 0x0 ;  /* 0x0000000000007b1d */ /* 0x000fe20000010000 */
[----:B--2---:R-:W-:-:S05]  /*19600*/  LOP3.LUT R0, R42, 0xffffffe0, RZ, 0xc0, !PT ;  /* 0xffffffe02a007812 */ /* 0x004fca00078ec0ff */
[----:B-1----:R-:W1:Y:S01]  /*19610*/  @P4 MUFU.LG2 R4, R38 ;  /* 0x0000002600044308 */ /* 0x002e620000000c00 */
[----:B------:R-:W-:Y:S01]  /*19620*/  IADD3 R0, -R0, R43, RZ ;  /* 0x0000002b00007210 */ /* 0x000fe20007ffe1ff */
[----:B---3--:R-:W-:-:S03]  /*19630*/  @P5 FMUL.FTZ R5, R6, 0.69314718246459960938 ;  /* 0x3f31721806055820 */ /* 0x008fc60000410000 */
        /* <DEDUP_REMOVED lines=16> */
[----:B------:R-:W5:Y:S02]  /*19740*/  S2R R4, SR_TID.X ;  /* 0x0000000000047919 */ /* 0x000f640000002100 */
[----:B-----5:R-:W-:-:S04]  /*19750*/  SHF.R.S32.HI R2, RZ, 0x1f, R4 ;  /* 0x0000001fff027819 */ /* 0x020fc80000011404 */
[----:B------:R-:W-:-:S04]  /*19760*/  LEA.HI R2, R2, R4, RZ, 0x5 ;  /* 0x0000000402027211 */ /* 0x000fc800078f28ff */
[----:B------:R-:W-:Y:S02]  /*19770*/  SHF.R.S32.HI R0, RZ, 0x5, R2 ;  /* 0x00000005ff007819 */ /* 0x000fe40000011402 */
[----:B------:R-:W-:Y:S02]  /*19780*/  LOP3.LUT R2, R2, 0xffffffe0, RZ, 0xc0, !PT ;  /* 0xffffffe002027812 */ /* 0x000fe400078ec0ff */
[----:B------:R-:W-:-:S03]  /*19790*/  SHF.R.S32.HI R3, RZ, 0x1f, R0 ;  /* 0x0000001fff037819 */ /* 0x000fc60000011400 */
[----:B------:R-:W-:Y:S01]  /*197a0*/  IMAD.IADD R2, R4, 0x1, -R2 ;  /* 0x0000000104027824 */ /* 0x000fe200078e0a02 */
[----:B------:R-:W-:-:S04]  /*197b0*/  LEA.HI R3, R3, R0, RZ, 0x2 ;  /* 0x0000000003037211 */ /* 0x000fc800078f10ff */
[----:B------:R-:W-:Y:S02]  /*197c0*/  SHF.R.S32.HI R4, RZ, 0x1f, R2 ;  /* 0x0000001fff047819 */ /* 0x000fe40000011402 */
[----:B------:R-:W-:Y:S02]  /*197d0*/  LOP3.LUT R3, R3, 0xfffffffc, RZ, 0xc0, !PT ;  /* 0xfffffffc03037812 */ /* 0x000fe400078ec0ff */
[----:B------:R-:W-:-:S03]  /*197e0*/  LEA.HI R2, R4, R2, RZ, 0x2 ;  /* 0x0000000204027211 */ /* 0x000fc600078f10ff */
[----:B------:R-:W-:Y:S01]  /*197f0*/  IMAD.IADD R3, R0, 0x1, -R3 ;  /* 0x0000000100037824 */ /* 0x000fe200078e0a03 */
        /* <DEDUP_REMOVED lines=33> */
.L_x_372:
[----:B------:R-:W-:Y:S05]  /*19a10*/  BSYNC B0 ;  /* 0x0000000000007941 */ /* 0x000fea0003800000 */
.L_x_371:
        /* <DEDUP_REMOVED lines=36> */
.L_x_374:
[----:B------:R-:W-:Y:S05]  /*19c60*/  BSYNC B0 ;  /* 0x0000000000007941 */ /* 0x000fea0003800000 */
.L_x_373:
        /* <DEDUP_REMOVED lines=15> */
.L_x_376:
[----:B------:R-:W-:Y:S05]  /*19d60*/  BSYNC B0 ;  /* 0x0000000000007941 */ /* 0x000fea0003800000 */
.L_x_375:
        /* <DEDUP_REMOVED lines=15> */
.L_x_378:
[----:B------:R-:W-:Y:S05]  /*19e60*/  BSYNC B0 ;  /* 0x0000000000007941 */ /* 0x000fea0003800000 */
.L_x_377:
        /* <DEDUP_REMOVED lines=15> */
.L_x_380:
[----:B------:R-:W-:Y:S05]  /*19f60*/  BSYNC B0 ;  /* 0x0000000000007941 */ /* 0x000fea0003800000 */
.L_x_379:
        /* <DEDUP_REMOVED lines=15> */
.L_x_382:
[----:B------:R-:W-:Y:S05]  /*1a060*/  BSYNC B0 ;  /* 0x0000000000007941 */ /* 0x000fea0003800000 */
.L_x_381:
        /* <DEDUP_REMOVED lines=15> */
.L_x_384:
[----:B------:R-:W-:Y:S05]  /*1a160*/  BSYNC B0 ;  /* 0x0000000000007941 */ /* 0x000fea0003800000 */
.L_x_383:
        /* <DEDUP_REMOVED lines=15> */
.L_x_386:
[----:B------:R-:W-:Y:S05]  /*1a260*/  BSYNC B0 ;  /* 0x0000000000007941 */ /* 0x000fea0003800000 */
.L_x_385:
        /* <DEDUP_REMOVED lines=15> */
.L_x_308:
        /* <DEDUP_REMOVED lines=8> */
[----:B------:R-:W-:Y:S01]  /*1a3e0*/  UIADD3 UR35, -UR15, UR35, URZ ;  /* 0x000000230f237290 */ /* 0x000fe2000fffe13f */
[----:B------:R-:W-:Y:S01]  /*1a3f0*/  LOP3.LUT R0, R4, 0xfffffff8, RZ, 0xc0, !PT ;  /* 0xfffffff804007812 */ /* 0x000fe200078ec0ff */
[----:B------:R-:W-:Y:S01]  /*1a400*/  UMOV UR18, URZ ;  /* 0x0000003f00127c82 */ /* 0x000fe20008000000 */
[----:B------:R-:W-:Y:S01]  /*1a410*/  SHF.R.S32.HI R4, RZ, 0x3, R4 ;  /* 0x00000003ff047819 */ /* 0x000fe20000011404 */
[----:B------:R-:W-:-:S02]  /*1a420*/  @UP4 UIMAD.WIDE.U32 UR10, UR31, UR4, URZ ;  /* 0x000000041f0a42a5 */ /* 0x000fc4000f8e003f */
[----:B------:R-:W-:Y:S01]  /*1a430*/  @!UP4 USHF.R.S32.HI UR13, URZ, 0x1f, UR12 ;  /* 0x0000001f3f0dc899 */ /* 0x000fe2000801140c */
[----:B------:R-:W-:Y:S01]  /*1a440*/  IMAD.IADD R14, R29, 0x1, -R0 ;  /* 0x000000011d0e7824 */ /* 0x000fe200078e0a00 */
[----:B------:R-:W-:Y:S01]  /*1a450*/  @UP4 UIMAD UR8, UR31, UR5, UR11 ;  /* 0x000000051f0842a4 */ /* 0x000fe2000f8e020b */
[----:B------:R-:W-:Y:S01]  /*1a460*/  SHF.R.S32.HI R5, RZ, 0x1f, R4 ;  /* 0x0000001fff057819 */ /* 0x000fe20000011404 */
[----:B------:R-:W-:Y:S01]  /*1a470*/  @!UP4 UIMAD UR13, UR13, UR6, URZ ;  /* 0x000000060d0dc2a4 */ /* 0x000fe2000f8e023f */
[----:B------:R-:W-:Y:S01]  /*1a480*/  IMAD.SHL.U32 R0, R14, 0x8, RZ ;  /* 0x000000080e007824 */ /* 0x000fe200078e00ff */
[----:B------:R-:W-:Y:S01]  /*1a490*/  ULDC.64 UR4, c[0x0][0x1f0] ;  /* 0x00007c0000047ab9 */ /* 0x000fe20000000a00 */
[----:B------:R-:W-:Y:S01]  /*1a4a0*/  ISETP.GE.AND P2, PT, R4, UR35, PT ;  /* 0x0000002304007c0c */ /* 0x000fe2000bf46270 */
[----:B------:R-:W-:Y:S02]  /*1a4b0*/  UIMAD UR4, UR9, UR4, URZ ;  /* 0x00000004090472a4 */ /* 0x000fe4000f8e023f */
[----:B------:R-:W-:Y:S01]  /*1a4c0*/  ULDC.U8 UR11, c[0x0][0x328] ;  /* 0x0000ca00000b7ab9 */ /* 0x000fe20000000000 */
[----:B------:R-:W-:Y:S01]  /*1a4d0*/  ISETP.GE.AND P1, PT, R0, c[0x0][0x220], PT ;  /* 0x0000880000007a0c */ /* 0x000fe20003f26270 */
[----:B------:R-:W-:Y:S01]  /*1a4e0*/  ULDC.U8 UR9, c[0x0][0x329] ;  /* 0x0000ca4000097ab9 */ /* 0x000fe20000000000 */
[----:B------:R-:W-:Y:S01]  /*1a4f0*/  P2R R22, PR, RZ, 0x4 ;  /* 0x00000004ff167803 */ /* 0x000fe20000000000 */
[----:B------:R-:W-:-:S02]  /*1a500*/  UISETP.NE.AND UP1, UPT, UR9, URZ, UPT ;  /* 0x0000003f0900728c */ /* 0x000fc4000bf25270 */
[----:B------:R-:W-:Y:S02]  /*1a510*/  UISETP.NE.AND UP3, UPT, UR11, URZ, UPT ;  /* 0x0000003f0b00728c */ /* 0x000fe4000bf65270 */
[----:B------:R-:W-:Y:S02]  /*1a520*/  @!UP4 UIMAD UR13, UR12, UR7, UR13 ;  /* 0x000000070c0dc2a4 */ /* 0x000fe4000f8e020d */
[----:B------:R-:W-:Y:S02]  /*1a530*/  UISETP.NE.OR UP2, UPT, UR9, URZ, !UP3 ;  /* 0x0000003f0900728c */ /* 0x000fe4000df45670 */
[----:B------:R-:W-:Y:S02]  /*1a540*/  @!UP4 UIMAD.WIDE.U32 UR16, UR12, UR6, URZ ;  /* 0x000000060c10c2a5 */ /* 0x000fe4000f8e003f */
[----:B------:R-:W-:Y:S02]  /*1a550*/  ULDC UR7, c[0x0][0x214] ;  /* 0x0000850000077ab9 */ /* 0x000fe40000000800 */
[----:B------:R-:W-:-:S02]  /*1a560*/  @UP1 ULDC UR9, c[0x0][0x210] ;  /* 0x0000840000091ab9 */ /* 0x000fc40000000800 */
[----:B------:R-:W-:Y:S02]  /*1a570*/  ULDC UR6, c[0x0][0x234] ;  /* 0x00008d0000067ab9 */ /* 0x000fe40000000800 */
[----:B------:R-:W-:Y:S02]  /*1a580*/  @UP1 UIMAD UR9, UR9, UR7, URZ ;  /* 0x00000007090912a4 */ /* 0x000fe4000f8e023f */
[----:B------:R-:W-:Y:S02]  /*1a590*/  @!UP1 USEL UR9, UR7, UR6, !UP3 ;  /* 0x0000000607099287 */ /* 0x000fe4000d800000 */
[----:B------:R-:W-:Y:S02]  /*1a5a0*/  UIMAD UR5, UR14, UR5, UR4 ;  /* 0x000000050e0572a4 */ /* 0x000fe4000f8e0204 */
[----:B------:R-:W-:Y:S02]  /*1a5b0*/  UISETP.NE.OR UP0, UPT, UR31, -0x1, UP2 ;  /* 0xffffffff1f00788c */ /* 0x000fe40009705670 */
[----:B------:R-:W-:-:S02]  /*1a5c0*/  ULDC UR4, c[0x0][0x1c0] ;  /* 0x0000700000047ab9 */ /* 0x000fc40000000800 */
[----:B------:R-:W-:Y:S02]  /*1a5d0*/  @UP1 UMOV UR11, 0x1 ;  /* 0x00000001000b1882 */ /* 0x000fe40000000000 */
[----:B------:R-:W-:Y:S02]  /*1a5e0*/  @!UP1 UIMAD UR11, UR9, UR4, URZ ;  /* 0x00000004090b92a4 */ /* 0x000fe4000f8e023f */
[----:B------:R-:W-:Y:S02]  /*1a5f0*/  @!UP4 UMOV UR10, UR16 ;  /* 0x00000010000acc82 */ /* 0x000fe40008000000 */
[----:B------:R-:W-:Y:S01]  /*1a600*/  @!UP4 UIADD3 UR8, UR17, UR13, URZ ;  /* 0x0000000d1108c290 */ /* 0x000fe2000fffe03f */
[----:B------:R-:W-:Y:S01]  /*1a610*/  IADD3 R2, P0, R0, UR10, RZ ;  /* 0x0000000a00027c10 */ /* 0x000fe2000ff1e0ff */
[----:B------:R-:W-:Y:S02]  /*1a620*/  UIMAD UR11, UR12, UR11, URZ ;  /* 0x0000000b0c0b72a4 */ /* 0x000fe4000f8e023f */
[----:B------:R-:W-:-:S02]  /*1a630*/  @!UP0 UIMAD UR31, UR12, UR7, URZ ;  /* 0x000000070c1f82a4 */ /* 0x000fc4000f8e023f */
[----:B------:R-:W-:Y:S01]  /*1a640*/  LEA.HI.X.SX32 R3, R0, UR8, 0x1, P0 ;  /* 0x0000000800037c11 */ /* 0x000fe200080f0eff */
[----:B------:R-:W-:Y:S01]  /*1a650*/  USEL UR11, UR11, URZ, UP2 ;  /* 0x0000003f0b0b7287 */ /* 0x000fe20009000000 */
[----:B------:R-:W-:Y:S01]  /*1a660*/  ISETP.GE.OR P0, PT, R4, UR35, P1 ;  /* 0x0000002304007c0c */ /* 0x000fe20008f06670 */
[----:B------:R-:W-:Y:S02]  /*1a670*/  @UP1 ULDC UR20, c[0x0][0x210] ;  /* 0x0000840000141ab9 */ /* 0x000fe40000000800 */
[----:B------:R-:W-:Y:S01]  /*1a680*/  @!UP1 UMOV UR20, 0x1 ;  /* 0x0000000100149882 */ /* 0x000fe20000000000 */
[----:B-1----:R-:W-:Y:S01]  /*1a690*/  IMAD.WIDE.U32 R8, R8, c[0x0][0x1f0], R2 ;  /* 0x00007c0008087a25 */ /* 0x002fe200078e0002 */
[----:B------:R-:W-:Y:S02]  /*1a6a0*/  UIMAD UR11, UR14, UR9, UR11 ;  /* 0x000000090e0b72a4 */ /* 0x000fe4000f8e020b */
[----:B------:R-:W-:Y:S01]  /*1a6b0*/  UIMAD UR15, UR15, UR20, URZ ;  /* 0x000000140f0f72a4 */ /* 0x000fe2000f8e023f */
[----:B------:R-:W-:Y:S01]  /*1a6c0*/  IMAD.U32 R2, RZ, RZ, UR32 ;  /* 0x00000020ff027e24 */ /* 0x000fe2000f8e00ff */
[----:B------:R-:W-:Y:S01]  /*1a6d0*/  @!UP2 UMOV UR18, UR31 ;  /* 0x0000001f0012ac82 */ /* 0x000fe20008000000 */
[----:B------:R-:W-:Y:S01]  /*1a6e0*/  IADD3 R7, R9, UR5, RZ ;  /* 0x0000000509077c10 */ /* 0x000fe2000fffe0ff */
[----:B------:R-:W-:Y:S01]  /*1a6f0*/  UMOV UR19, URZ ;  /* 0x0000003f00137c82 */ /* 0x000fe20008000000 */
[----:B------:R-:W-:Y:S01]  /*1a700*/  IMAD.WIDE R2, R2, 0x80, R4 ;  /* 0x0000008002027825 */ /* 0x000fe200078e0204 */
[----:B------:R-:W-:-:S02]  /*1a710*/  USHF.R.S32.HI UR6, URZ, 0x1f, UR11 ;  /* 0x0000001f3f067899 */ /* 0x000fc4000801140b */
        /* <DEDUP_REMOVED lines=13> */
.L_x_388:
[----:B------:R-:W-:Y:S05]  /*1a7f0*/  BSYNC B0 ;  /* 0x0000000000007941 */ /* 0x000fea0003800000 */
.L_x_387:
        /* <DEDUP_REMOVED lines=17> */
.L_x_390:
[----:B------:R-:W-:Y:S05]  /*1a910*/  BSYNC B0 ;  /* 0x0000000000007941 */ /* 0x000fea0003800000 */
.L_x_389:
        /* <DEDUP_REMOVED lines=16> */
.L_x_392:
[----:B------:R-:W-:Y:S05]  /*1aa20*/  BSYNC B0 ;  /* 0x0000000000007941 */ /* 0x000fea0003800000 */
.L_x_391:
        /* <DEDUP_REMOVED lines=16> */
.L_x_394:
[----:B------:R-:W-:Y:S05]  /*1ab30*/  BSYNC B0 ;  /* 0x0000000000007941 */ /* 0x000fea0003800000 */
.L_x_393:
        /* <DEDUP_REMOVED lines=16> */
.L_x_396:
[----:B------:R-:W-:Y:S05]  /*1ac40*/  BSYNC B0 ;  /* 0x0000000000007941 */ /* 0x000fea0003800000 */
.L_x_395:
        /* <DEDUP_REMOVED lines=16> */
.L_x_398:
[----:B------:R-:W-:Y:S05]  /*1ad50*/  BSYNC B0 ;  /* 0x0000000000007941 */ /* 0x000fea0003800000 */
.L_x_397:
        /* <DEDUP_REMOVED lines=16> */
.L_x_400:
[----:B------:R-:W-:Y:S05]  /*1ae60*/  BSYNC B0 ;  /* 0x0000000000007941 */ /* 0x000fea0003800000 */
.L_x_399:
        /* <DEDUP_REMOVED lines=15> */
.L_x_402:
[----:B------:R-:W-:Y:S05]  /*1af60*/  BSYNC B0 ;  /* 0x0000000000007941 */ /* 0x000fea0003800000 */
.L_x_401:
        /* <DEDUP_REMOVED lines=72> */
.L_x_403:
        /* <DEDUP_REMOVED lines=9> */
.L_x_1136:


//--------------------- .text._ZN5flash16flash_fwd_kernelI23Flash_fwd_kernel_traitsILi64ELi128ELi128ELi4ELb0ELb0EN7cutlass10bfloat16_tE19Flash_kernel_traitsILi64ELi128ELi128ELi4ES3_EELb0ELb1ELb0ELb1ELb0ELb0ELb1ELb0EEEvNS_16Flash_fwd_paramsE --------------------------
	.section	.text._ZN5flash16flash_fwd_kernelI23Flash_fwd_kernel_traitsILi64ELi128ELi128ELi4ELb0ELb0EN7cutlass10bfloat16_tE19Flash_kernel_traitsILi64ELi128ELi128ELi4ES3_EELb0ELb1ELb0ELb1ELb0ELb0ELb1ELb0EEEvNS_16Flash_fwd_paramsE,"ax",@progbits
	.sectioninfo	@"SHI_REGISTERS=255"
	.align	128
        .global         _ZN5flash16flash_fwd_kernelI23Flash_fwd_kernel_traitsILi64ELi128ELi128ELi4ELb0ELb0EN7cutlass10bfloat16_tE19Flash_kernel_traitsILi64ELi128ELi128ELi4ES3_EELb0ELb1ELb0ELb1ELb0ELb0ELb1ELb0EEEvNS_16Flash_fwd_paramsE
        .type           _ZN5flash16flash_fwd_kernelI23Flash_fwd_kernel_traitsILi64ELi128ELi128ELi4ELb0ELb0EN7cutlass10bfloat16_tE19Flash_kernel_traitsILi64ELi128ELi128ELi4ES3_EELb0ELb1ELb0ELb1ELb0ELb0ELb1ELb0EEEvNS_16Flash_fwd_paramsE,@function
        .size           _ZN5flash16flash_fwd_kernelI23Flash_fwd_kernel_traitsILi64ELi128ELi128ELi4ELb0ELb0EN7cutlass10bfloat16_tE19Flash_kernel_traitsILi64ELi128ELi128ELi4ES3_EELb0ELb1ELb0ELb1ELb0ELb0ELb1ELb0EEEvNS_16Flash_fwd_paramsE,(.L_x_1137 - _ZN5flash16flash_fwd_kernelI23Flash_fwd_kernel_traitsILi64ELi128ELi128ELi4ELb0ELb0EN7cutlass10bfloat16_tE19Flash_kernel_traitsILi64ELi128ELi128ELi4ES3_EELb0ELb1ELb0ELb1ELb0ELb0ELb1ELb0EEEvNS_16Flash_fwd_paramsE)
        .other          _ZN5flash16flash_fwd_kernelI23Flash_fwd_kernel_traitsILi64ELi128ELi128ELi4ELb0ELb0EN7cutlass10bfloat16_tE19Flash_kernel_traitsILi64ELi128ELi128ELi4ES3_EELb0ELb1ELb0ELb1ELb0ELb0ELb1ELb0EEEvNS_16Flash_fwd_paramsE,@"STO_CUDA_ENTRY STV_DEFAULT"
_ZN5flash16flash_fwd_kernelI23Flash_fwd_kernel_traitsILi64ELi128ELi128ELi4ELb0ELb0EN7cutlass10bfloat16_tE19Flash_kernel_traitsILi64ELi128ELi128ELi4ES3_EELb0ELb1ELb0ELb1ELb0ELb0ELb1ELb0EEEvNS_16Flash_fwd_paramsE:
.text._ZN5flash16flash_fwd_kernelI23Flash_fwd_kernel_traitsILi64ELi128ELi128ELi4ELb0ELb0EN7cutlass10bfloat16_tE19Flash_kernel_traitsILi64ELi128ELi128ELi4ES3_EELb0ELb1ELb0ELb1ELb0ELb0ELb1ELb0EEEvNS_16Flash_fwd_paramsE:
        /* <DEDUP_REMOVED lines=56> */
.L_x_404:
[----:B-1----:R-:W-:Y:S02]  /*0380*/  ULDC UR6, c[0x0][0x218] ;  /* 0x0000860000067ab9 */ /* 0x002fe40000000800 */
.L_x_405:
        /* <DEDUP_REMOVED lines=71> */
.L_x_407:
        /* <DEDUP_REMOVED lines=45> */
.L_x_408:
        /* <DEDUP_REMOVED lines=8> */
[----:B------:R-:W-:Y:S01]  /*0b50*/  LEA.HI R16, R27, R29, RZ, 0x5 ;  /* 0x0000001d1b107211 */ /* 0x000fe200078f28ff */
[----:B------:R-:W-:Y:S01]  /*0b60*/  IMAD.SHL.U32 R0, R4, 0x40, RZ ;  /* 0x0000004004007824 */ /* 0x000fe200078e00ff */
[----:B------:R-:W-:Y:S01]  /*0b70*/  SHF.R.S32.HI R15, RZ, 0x1f, R14 ;  /* 0x0000001fff0f7819 */ /* 0x000fe2000001140e */
[----:B------:R-:W-:Y:S01]  /*0b80*/  IMAD.IADD R19, R29, 0x1, -R2 ;  /* 0x000000011d137824 */ /* 0x000fe200078e0a02 */
[----:B------:R-:W-:Y:S02]  /*0b90*/  SHF.R.S32.HI R28, RZ, 0x5, R16 ;  /* 0x00000005ff1c7819 */ /* 0x000fe40000011410 */
[----:B------:R-:W-:Y:S01]  /*0ba0*/  LOP3.LUT R0, R0, 0x1c0, RZ, 0xc0, !PT ;  /* 0x000001c000007812 */ /* 0x000fe200078ec0ff */
[----:B------:R-:W-:-:S03]  /*0bb0*/  IMAD.SHL.U32 R32, R19, 0x8, RZ ;  /* 0x0000000813207824 */ /* 0x000fc600078e00ff */
[----:B------:R-:W-:Y:S02]  /*0bc0*/  SHF.R.U32.HI R2, RZ, 0x3, R0 ;  /* 0x00000003ff027819 */ /* 0x000fe40000011600 */
[--C-:B------:R-:W-:Y:S02]  /*0bd0*/  SHF.R.S32.HI R33, RZ, 0x1f, R32.reuse ;  /* 0x0000001fff217819 */ /* 0x100fe40000011420 */
[----:B------:R-:W-:Y:S01]  /*0be0*/  IADD3 R8, P0, R32, UR6, RZ ;  /* 0x0000000620087c10 */ /* 0x000fe2000ff1e0ff */
[----:B------:R-:W-:Y:S01]  /*0bf0*/  ULDC.64 UR6, c[0x0][0x1a8] ;  /* 0x00006a0000067ab9 */ /* 0x000fe20000000a00 */
[----:B------:R-:W-:Y:S01]  /*0c00*/  LOP3.LUT R0, R0, 0x38, R32, 0xf8, !PT ;  /* 0x0000003800007812 */ /* 0x000fe200078ef820 */
[----:B------:R2:W-:Y:S01]  /*0c10*/  STL.64 [R1+0xd8], R32 ;  /* 0x0000d82001007387 */ /* 0x0005e20000100a00 */
[----:B------:R-:W-:Y:S01]  /*0c20*/  IADD3.X R9, R33, UR8, RZ, P0, !PT ;  /* 0x0000000821097c10 */ /* 0x000fe200087fe4ff */
[----:B------:R-:W-:Y:S01]  /*0c30*/  UIMAD UR6, UR13, UR6, URZ ;  /* 0x000000060d0672a4 */ /* 0x000fe2000f8e023f */
[----:B------:R-:W-:-:S02]  /*0c40*/  ISETP.GE.AND P0, PT, R4, UR5, PT ;  /* 0x0000000504007c0c */ /* 0x000fc4000bf06270 */
[----:B------:R-:W-:Y:S01]  /*0c50*/  LOP3.LUT R0, R0, R2, RZ, 0x3c, !PT ;  /* 0x0000000200007212 */ /* 0x000fe200078e3cff */
[----:B------:R-:W-:Y:S01]  /*0c60*/  IMAD.SHL.U32 R2, R3, 0x8, RZ ;  /* 0x0000000803027824 */ /* 0x000fe200078e00ff */
[----:B------:R-:W-:Y:S01]  /*0c70*/  UIMAD UR6, UR14, UR7, UR6 ;  /* 0x000000070e0672a4 */ /* 0x000fe2000f8e0206 */
[----:B-1----:R-:W-:Y:S01]  /*0c80*/  IMAD.WIDE.U32 R8, R5, c[0x0][0x1a8], R8 ;  /* 0x00006a0005087a25 */ /* 0x002fe200078e0008 */
[----:B------:R-:W-:Y:S02]  /*0c90*/  SHF.R.S32.HI R5, RZ, 0x1f, R4 ;  /* 0x0000001fff057819 */ /* 0x000fe40000011404 */
        /* <DEDUP_REMOVED lines=20> */
.L_x_410:
[----:B------:R-:W-:Y:S05]  /*0de0*/  BSYNC B0 ;  /* 0x0000000000007941 */ /* 0x000fea0003800000 */
.L_x_409:
        /* <DEDUP_REMOVED lines=21> */
.L_x_412:
[----:B------:R-:W-:Y:S05]  /*0f40*/  BSYNC B0 ;  /* 0x0000000000007941 */ /* 0x000fea0003800000 */
.L_x_411:
        /* <DEDUP_REMOVED lines=21> */
.L_x_414:
[----:B------:R-:W-:Y:S05]  /*10a0*/  BSYNC B0 ;  /* 0x0000000000007941 */ /* 0x000fea0003800000 */
.L_x_413:
        /* <DEDUP_REMOVED lines=21> */
.L_x_416:
[----:B------:R-:W-:Y:S05]  /*1200*/  BSYNC B0 ;  /* 0x0000000000007941 */ /* 0x000fea0003800000 */
.L_x_415:
        /* <DEDUP_REMOVED lines=21> */
.L_x_418:
[----:B------:R-:W-:Y:S05]  /*1360*/  BSYNC B0 ;  /* 0x0000000000007941 */ /* 0x000fea0003800000 */
.L_x_417:
        /* <DEDUP_REMOVED lines=21> */
.L_x_420:
[----:B------:R-:W-:Y:S05]  /*14c0*/  BSYNC B0 ;  /* 0x0000000000007941 */ /* 0x000fea0003800000 */
.L_x_419:
        /* <DEDUP_REMOVED lines=21> */
.L_x_422:
[----:B------:R-:W-:Y:S05]  /*1620*/  BSYNC B0 ;  /* 0x0000000000007941 */ /* 0x000fea0003800000 */
.L_x_421:
        /* <DEDUP_REMOVED lines=24> */
.L_x_424:
[----:B------:R-:W-:Y:S05]  /*17b0*/  BSYNC B0 ;  /* 0x0000000000007941 */ /* 0x000fea0003800000 */
.L_x_423:
        /* <DEDUP_REMOVED lines=22> */
[----:B------:R-:W-:Y:S01]  /*1920*/  IMAD.WIDE.U32 R38, R14, c[0x0][0x1b0], R6 ;  /* 0x00006c000e267a25 */ /* 0x000fe200078e0006 */
[----:B------:R-:W-:Y:S01]  /*1930*/  LEA.HI R9, R9, R0, RZ, 0x3 ;  /* 0x0000000009097211 */ /* 0x000fe200078f18ff */
[----:B------:R-:W-:-:S02]  /*1940*/  USHF.R.S32.HI UR4, URZ, 0x1f, UR8 ;  /* 0x0000001f3f047899 */ /* 0x000fc40008011408 */
[C---:B------:R-:W-:Y:S01]  /*1950*/  IMAD R11, R14.reuse, c[0x0][0x1bc], R8 ;  /* 0x00006f000e0b7a24 */ /* 0x040fe200078e0208 */
[----:B---3--:R-:W-:Y:S01]  /*1960*/  IADD3 R13, R39, R10, RZ ;  /* 0x0000000a270d7210 */ /* 0x008fe20007ffe0ff */
[----:B------:R-:W-:Y:S01]  /*1970*/  IMAD.WIDE.U32 R34, R14, c[0x0][0x1b8], R2 ;  /* 0x00006e000e227a25 */ /* 0x000fe200078e0002 */
[----:B------:R-:W-:Y:S01]  /*1980*/  MOV R12, R38 ;  /* 0x00000026000c7202 */ /* 0x000fe20000000f00 */
[----:B------:R1:W-:Y:S01]  /*1990*/  STL.64 [R1+0xe8], R38 ;  /* 0x0000e82601007387 */ /* 0x0003e20000100a00 */
[----:B------:R-:W-:Y:S01]  /*19a0*/  LOP3.LUT R8, R9, 0xfffffff8, RZ, 0xc0, !PT ;  /* 0xfffffff809087812 */ /* 0x000fe200078ec0ff */
[----:B------:R-:W-:Y:S01]  /*19b0*/  IMAD.IADD R37, R35, 0x1, R11 ;  /* 0x0000000123257824 */ /* 0x000fe200078e020b */
[----:B------:R-:W-:Y:S01]  /*19c0*/  ISETP.GE.AND P0, PT, R4, UR10, PT ;  /* 0x0000000a04007c0c */ /* 0x000fe2000bf06270 */
[----:B------:R1:W-:Y:S01]  /*19d0*/  STL.64 [R1+0xf8], R34 ;  /* 0x0000f82201007387 */ /* 0x0003e20000100a00 */
[----:B------:R-:W-:Y:S01]  /*19e0*/  UIMAD UR6, UR4, UR11, UR6 ;  /* 0x0000000b040672a4 */ /* 0x000fe2000f8e0206 */
[----:B------:R-:W-:Y:S01]  /*19f0*/  IMAD.IADD R17, R0, 0x1, -R8 ;  /* 0x0000000100117824 */ /* 0x000fe200078e0a08 */
[----:B------:R-:W-:Y:S01]  /*1a00*/  LOP3.LUT R0, R16, 0xffffffe0, RZ, 0xc0, !PT ;  /* 0xffffffe010007812 */ /* 0x000fe200078ec0ff */
[----:B------:R1:W-:Y:S01]  /*1a10*/  STL.64 [R1+0xe0], R12 ;  /* 0x0000e00c01007387 */ /* 0x0003e20000100a00 */
[----:B------:R-:W-:-:S02]  /*1a20*/  IMAD.U32 R8, RZ, RZ, UR8 ;  /* 0x00000008ff087e24 */ /* 0x000fc4000f8e00ff */
[----:B------:R-:W-:Y:S01]  /*1a30*/  IADD3 R16, -R0, R29, RZ ;  /* 0x0000001d00107210 */ /* 0x000fe20007ffe1ff */
[----:B------:R1:W-:Y:S01]  /*1a40*/  STL [R1+0xf4], R37 ;  /* 0x0000f42501007387 */ /* 0x0003e20000100800 */
[----:B------:R-:W-:Y:S01]  /*1a50*/  IMAD.SHL.U32 R0, R9, 0x40, RZ ;  /* 0x0000004009007824 */ /* 0x000fe200078e00ff */
[----:B------:R-:W-:Y:S01]  /*1a60*/  R2P PR, R17, 0x6 ;  /* 0x0000000611007804 */ /* 0x000fe20000000000 */
[----:B------:R-:W-:-:S03]  /*1a70*/  IMAD.WIDE.U32 R8, R8, UR11, R12 ;  /* 0x0000000b08087c25 */ /* 0x000fc6000f8e000c */
[----:B------:R-:W-:Y:S01]  /*1a80*/  LOP3.LUT R18, R0, 0xfffffe00, RZ, 0xc0, !PT ;  /* 0xfffffe0000127812 */ /* 0x000fe200078ec0ff */
[----:B------:R-:W-:Y:S01]  /*1a90*/  IMAD.MOV.U32 R31, RZ, RZ, 0x20 ;  /* 0x00000020ff1f7424 */ /* 0x000fe200078e00ff */
[----:B------:R-:W-:Y:S02]  /*1aa0*/  IADD3 R11, R9, UR6, RZ ;  /* 0x00000006090b7c10 */ /* 0x000fe4000fffe0ff */
[----:B------:R-:W-:Y:S02]  /*1ab0*/  SEL R3, R30, 0xfffffff0, !P1 ;  /* 0xfffffff01e037807 */ /* 0x000fe40004800000 */
        /* <DEDUP_REMOVED lines=11> */
.L_x_426:
[----:B------:R-:W-:Y:S05]  /*1b70*/  BSYNC B0 ;  /* 0x0000000000007941 */ /* 0x000fea0003800000 */
.L_x_425:
        /* <DEDUP_REMOVED lines=17> */
.L_x_428:
[----:B------:R-:W-:Y:S05]  /*1c90*/  BSYNC B0 ;  /* 0x0000000000007941 */ /* 0x000fea0003800000 */
.L_x_427:
        /* <DEDUP_REMOVED lines=17> */
.L_x_430:
[----:B------:R-:W-:Y:S05]  /*1db0*/  BSYNC B0 ;  /* 0x0000000000007941 */ /* 0x000fea0003800000 */
.L_x_429:
        /* <DEDUP_REMOVED lines=18> */
.L_x_432:
[----:B------:R-:W-:Y:S05]  /*1ee0*/  BSYNC B0 ;  /* 0x0000000000007941 */ /* 0x000fea0003800000 */
.L_x_431:
        /* <DEDUP_REMOVED lines=17> */
.L_x_434:
[----:B------:R-:W-:Y:S05]  /*2000*/  BSYNC B0 ;  /* 0x0000000000007941 */ /* 0x000fea0003800000 */
.L_x_433:
        /* <DEDUP_REMOVED lines=19> */
.L_x_436:
[----:B------:R-:W-:Y:S05]  /*2140*/  BSYNC B0 ;  /* 0x0000000000007941 */ /* 0x000fea0003800000 */
.L_x_435:
        /* <DEDUP_REMOVED lines=19> */
.L_x_438:
[----:B------:R-:W-:Y:S05]  /*2280*/  BSYNC B0 ;  /* 0x0000000000007941 */ /* 0x000fea0003800000 */
.L_x_437:
        /* <DEDUP_REMOVED lines=18> */
.L_x_440:
[----:B------:R-:W-:Y:S05]  /*23b0*/  BSYNC B0 ;  /* 0x0000000000007941 */ /* 0x000fea0003800000 */
.L_x_439:
        /* <DEDUP_REMOVED lines=25> */
[----:B------:R-:W-:Y:S01]  /*2550*/  LEA.HI R2, R27, R7, RZ, 0x1 ;  /* 0x000000071b027211 */ /* 0x000fe200078f08ff */
[----:B------:R-:W1:Y:S01]  /*2560*/  @P0 MUFU.RCP R12, c[0x0][0x238] ;  /* 0x00008e00000c0b08 */ /* 0x000e620000001000 */
[----:B------:R-:W-:Y:S02]  /*2570*/  IMAD.SHL.U32 R4, R4, 0x8, RZ ;  /* 0x0000000804047824 */ /* 0x000fe400078e00ff */
[----:B------:R-:W-:Y:S01]  /*2580*/  IMAD.SHL.U32 R5, R17, 0x40, RZ ;  /* 0x0000004011057824 */ /* 0x000fe200078e00ff */
[----:B------:R5:W1:Y:S01]  /*2590*/  @P0 LDG.E R11, [R8.64] ;  /* 0x00000034080b0981 */ /* 0x000a62000c1e1900 */
[----:B------:R-:W-:Y:S01]  /*25a0*/  LOP3.LUT R2, R2, 0xfffffffe, RZ, 0xc0, !PT ;  /* 0xfffffffe02027812 */ /* 0x000fe200078ec0ff */
[----:B------:R-:W-:Y:S01]  /*25b0*/  IMAD.MOV.U32 R14, RZ, RZ, R34 ;  /* 0x000000ffff0e7224 */ /* 0x000fe200078e0022 */
[----:B------:R-:W-:Y:S01]  /*25c0*/  LEA R10, R28, UR15, 0x4 ;  /* 0x0000000f1c0a7c11 */ /* 0x000fe2000f8e20ff */
[----:B------:R-:W-:Y:S01]  /*25d0*/  BAR.SYNC.DEFER_BLOCKING 0x0 ;  /* 0x0000000000007b1d */ /* 0x000fe20000010000 */
[----:B------:R-:W-:Y:S01]  /*25e0*/  IMAD.SHL.U32 R29, R29, 0x2, RZ ;  /* 0x000000021d1d7824 */ /* 0x000fe200078e00ff */
[----:B------:R-:W-:Y:S01]  /*25f0*/  LOP3.LUT P3, RZ, R19, 0x2, RZ, 0xc0, !PT ;  /* 0x0000000213ff7812 */ /* 0x000fe2000786c0ff */
[----:B------:R-:W-:Y:S01]  /*2600*/  IMAD.IADD R7, R7, 0x1, -R2 ;  /* 0x0000000107077824 */ /* 0x000fe200078e0a02 */
[----:B------:R-:W-:-:S02]  /*2610*/  LOP3.LUT P2, RZ, R19, 0x4, RZ, 0xc0, !PT ;  /* 0x0000000413ff7812 */ /* 0x000fc4000784c0ff */
[----:B------:R2:W-:Y:S01]  /*2620*/  STL.64 [R1+0xf0], R14 ;  /* 0x0000f00e01007387 */ /* 0x0005e20000100a00 */
[----:B------:R-:W-:Y:S01]  /*2630*/  ULDC.64 UR12, c[0x0][0x1a0] ;  /* 0x00006800000c7ab9 */ /* 0x000fe20000000a00 */
[----:B------:R-:W-:Y:S01]  /*2640*/  BSSY B0, `(.L_x_441) ;  /* 0x000002e000007945 */ /* 0x000fe20003800000 */
[----:B------:R-:W-:Y:S01]  /*2650*/  USHF.L.U64.HI UR27, UR12, UR27, UR13 ;  /* 0x0000001b0c1b7299 */ /* 0x000fe2000801020d */
[----:B------:R-:W-:Y:S01]  /*2660*/  LOP3.LUT R88, R29, 0x6, RZ, 0xc0, !PT ;  /* 0x000000061d587812 */ /* 0x000fe200078ec0ff */
[----:B------:R-:W-:Y:S02]  /*2670*/  USHF.L.U32 UR28, UR12, 0x7, URZ ;  /* 0x000000070c1c7899 */ /* 0x000fe4000800063f */
[----:B------:R-:W-:-:S04]  /*2680*/  UIMAD UR7, UR27, UR8, URZ ;  /* 0x000000081b0772a4 */ /* 0x000fc8000f8e023f */
[----:B------:R-:W-:-:S03]  /*2690*/  UIMAD UR7, UR4, UR28, UR7 ;  /* 0x0000001c040772a4 */ /* 0x000fc6000f8e0207 */
[----:B------:R-:W-:Y:S01]  /*26a0*/  UMOV UR4, URZ ;  /* 0x0000003f00047c82 */ /* 0x000fe20008000000 */
[----:B-----5:R-:W-:Y:S01]  /*26b0*/  LEA.HI R8, R0, R16, RZ, 0x2 ;  /* 0x0000001000087211 */ /* 0x020fe200078f10ff */
[----:B------:R-:W-:Y:S01]  /*26c0*/  IMAD.SHL.U32 R0, R19, 0x40, RZ ;  /* 0x0000004013007824 */ /* 0x000fe200078e00ff */
[----:B------:R2:W-:Y:S04]  /*26d0*/  @P1 STS.128 [R240+0x8000], RZ ;  /* 0x008000fff0001388 */ /* 0x0005e80000000c00 */
[----:B------:R-:W-:-:S04]  /*26e0*/  LOP3.LUT R0, R0, 0x1c0, RZ, 0xc0, !PT ;  /* 0x000001c000007812 */ /* 0x000fc800078ec0ff */
[----:B------:R-:W-:Y:S02]  /*26f0*/  LOP3.LUT R9, R0, 0x8, R4, 0xf8, !PT ;  /* 0x0000000800097812 */ /* 0x000fe400078ef804 */
[----:B------:R-:W-:Y:S02]  /*2700*/  SHF.R.U32.HI R2, RZ, 0x3, R0 ;  /* 0x00000003ff027819 */ /* 0x000fe40000011600 */
[----:B------:R-:W-:Y:S01]  /*2710*/  LOP3.LUT R0, R5, 0x1c0, RZ, 0xc0, !PT ;  /* 0x000001c005007812 */ /* 0x000fe200078ec0ff */
[----:B------:R-:W-:Y:S01]  /*2720*/  IMAD.SHL.U32 R5, R7, 0x8, RZ ;  /* 0x0000000807057824 */ /* 0x000fe200078e00ff */
[----:B------:R-:W-:Y:S01]  /*2730*/  SHF.R.S32.HI R4, RZ, 0x2, R8 ;  /* 0x00000002ff047819 */ /* 0x000fe20000011408 */
[----:B------:R-:W-:Y:S01]  /*2740*/  IMAD.U32 R8, RZ, RZ, UR9 ;  /* 0x00000009ff087e24 */ /* 0x000fe2000f8e00ff */
[----:B------:R-:W-:Y:S02]  /*2750*/  LOP3.LUT R9, R9, R2, RZ, 0x3c, !PT ;  /* 0x0000000209097212 */ /* 0x000fe400078e3cff */
[----:B------:R-:W-:-:S02]  /*2760*/  IADD3 R10, R10, 0x1, R4 ;  /* 0x000000010a0a7810 */ /* 0x000fc40007ffe004 */
[----:B------:R-:W-:Y:S01]  /*2770*/  LOP3.LUT R2, R0, 0x8, R5, 0xf8, !PT ;  /* 0x0000000800027812 */ /* 0x000fe200078ef805 */
[----:B------:R-:W-:Y:S01]  /*2780*/  IMAD R5, R7, 0x200, R9 ;  /* 0x0000020007057824 */ /* 0x000fe200078e0209 */
[----:B------:R-:W-:Y:S02]  /*2790*/  SHF.R.U32.HI R4, RZ, 0x3, R0 ;  /* 0x00000003ff047819 */ /* 0x000fe40000011600 */
[----:B------:R-:W-:Y:S01]  /*27a0*/  IADD3 R10, R8, -UR35, R10 ;  /* 0x80000023080a7c10 */ /* 0x000fe2000fffe00a */
[----:B------:R-:W-:Y:S01]  /*27b0*/  IMAD.U32 R8, RZ, RZ, UR8 ;  /* 0x00000008ff087e24 */ /* 0x000fe2000f8e00ff */
[----:B------:R-:W-:Y:S02]  /*27c0*/  LOP3.LUT R4, R2, R4, RZ, 0x3c, !PT ;  /* 0x0000000402047212 */ /* 0x000fe400078e3cff */
        /* <DEDUP_REMOVED lines=21> */
.L_x_442:
[----:B--2---:R-:W-:Y:S05]  /*2920*/  BSYNC B0 ;  /* 0x0000000000007941 */ /* 0x004fea0003800000 */
.L_x_441:
        /* <DEDUP_REMOVED lines=18> */
.L_x_444:
[----:B------:R-:W-:Y:S05]  /*2a50*/  BSYNC B0 ;  /* 0x0000000000007941 */ /* 0x000fea0003800000 */
.L_x_443:
        /* <DEDUP_REMOVED lines=18> */
.L_x_446:
[----:B------:R-:W-:Y:S05]  /*2b80*/  BSYNC B0 ;  /* 0x0000000000007941 */ /* 0x000fea0003800000 */
.L_x_445:
        /* <DEDUP_REMOVED lines=19> */
.L_x_448:
[----:B------:R-:W-:Y:S05]  /*2cc0*/  BSYNC B0 ;  /* 0x0000000000007941 */ /* 0x000fea0003800000 */
.L_x_447:
        /* <DEDUP_REMOVED lines=18> */
.L_x_450:
[----:B------:R-:W-:Y:S05]  /*2df0*/  BSYNC B0 ;  /* 0x0000000000007941 */ /* 0x000fea0003800000 */
.L_x_449:
        /* <DEDUP_REMOVED lines=20> */
.L_x_452:
[----:B------:R-:W-:Y:S05]  /*2f40*/  BSYNC B0 ;  /* 0x0000000000007941 */ /* 0x000fea0003800000 */
.L_x_451:
        /* <DEDUP_REMOVED lines=20> */
.L_x_454:
[----:B------:R-:W-:Y:S05]  /*3090*/  BSYNC B0 ;  /* 0x0000000000007941 */ /* 0x000fea0003800000 */
.L_x_453:
        /* <DEDUP_REMOVED lines=19> */
.L_x_456:
[----:B------:R-:W-:Y:S05]  /*31d0*/  BSYNC B0 ;  /* 0x0000000000007941 */ /* 0x000fea0003800000 */
.L_x_455:
[----:B------:R-:W-:Y:S01]  /*31e0*/  IMAD.SHL.U32 R236, R4, 0x2, RZ ;  /* 0x0000000204ec7824 */ /* 0x000fe200078e00ff */
[----:B------:R-:W0:Y:S01]  /*31f0*/  LDGDEPBAR ;  /* 0x00000000000079af */ /* 0x000e220000000000 */
[----:B------:R-:W-:Y:S01]  /*3200*/  IMAD.SHL.U32 R228, R5, 0x2, RZ ;  /* 0x0000000205e47824 */ /* 0x000fe200078e00ff */
[----:B------:R-:W-:Y:S01]  /*3210*/  UISETP.GE.AND UP0, UPT, UR34, 0x2, UPT ;  /* 0x000000022200788c */ /* 0x000fe2000bf06270 */
[C---:B------:R-:W-:Y:S01]  /*3220*/  IMAD R239, R3.reuse, 0x2, R236 ;  /* 0x0000000203ef7824 */ /* 0x040fe200078e02ec */
[----:B------:R-:W-:Y:S01]  /*3230*/  LDSM.16.M88.4 R16, [R236+0x2000] ;  /* 0x00200000ec10783b */ /* 0x000fe20000000200 */
[----:B------:R-:W-:Y:S01]  /*3240*/  LEA R237, R6, R236, 0x1 ;  /* 0x000000ec06ed7211 */ /* 0x000fe200078e08ff */
[----:B------:R-:W-:Y:S01]  /*3250*/  IMAD.U32 R5, RZ, RZ, UR8 ;  /* 0x00000008ff057e24 */ /* 0x000fe2000f8e00ff */
[----:B------:R-:W-:Y:S01]  /*3260*/  LEA R234, R2, R228, 0x1 ;  /* 0x000000e402ea7211 */ /* 0x000fe200078e08ff */
[----:B------:R-:W5:Y:S01]  /*3270*/  LDSM.16.M88.4 R100, [R228+0x5800] ;  /* 0x00580000e464783b */ /* 0x000f620000000200 */
[----:B------:R-:W-:Y:S01]  /*3280*/  IADD3 R4, R228, 0x4000, RZ ;  /* 0x00004000e4047810 */ /* 0x000fe20007ffe0ff */
[----:B------:R-:W-:-:S02]  /*3290*/  IMAD R238, R3, 0x2, R237 ;  /* 0x0000000203ee7824 */ /* 0x000fc400078e02ed */
[----:B------:R-:W-:Y:S01]  /*32a0*/  LDSM.16.M88.4 R20, [R236] ;  /* 0x00000000ec14783b */ /* 0x000fe20000000200 */
[----:B------:R-:W-:Y:S02]  /*32b0*/  IMAD R5, R5, 0x80, R88 ;  /* 0x0000008005057824 */ /* 0x000fe400078e0258 */
[----:B------:R-:W-:Y:S01]  /*32c0*/  IMAD R235, R0, 0x2, R4 ;  /* 0x0000000200eb7824 */ /* 0x000fe200078e0204 */
[----:B------:R-:W1:Y:S01]  /*32d0*/  LDSM.16.M88.4 R52, [R228+0x5000] ;  /* 0x00500000e434783b */ /* 0x000e620000000200 */
[----:B------:R-:W-:Y:S01]  /*32e0*/  I2F R249, R5 ;  /* 0x0000000500f97306 */ /* 0x000fe20000201400 */
[C---:B------:R-:W-:Y:S01]  /*32f0*/  IADD3 R145, R5.reuse, 0x1, RZ ;  /* 0x0000000105917810 */ /* 0x040fe20007ffe0ff */
[----:B------:R-:W-:Y:S01]  /*3300*/  IMAD R233, R2, 0x2, R235 ;  /* 0x0000000202e97824 */ /* 0x000fe200078e02eb */
[----:B------:R-:W2:Y:S01]  /*3310*/  LDSM.16.M88.4 R24, [R228+0x4000] ;  /* 0x00400000e418783b */ /* 0x000ea20000000200 */
[C---:B------:R-:W-:Y:S02]  /*3320*/  IADD3 R146, R5.reuse, 0x8, RZ ;  /* 0x0000000805927810 */ /* 0x040fe40007ffe0ff */
[C---:B------:R-:W-:Y:S01]  /*3330*/  IADD3 R147, R5.reuse, 0x9, RZ ;  /* 0x0000000905937810 */ /* 0x040fe20007ffe0ff */
[----:B-1----:R-:W-:Y:S01]  /*3340*/  LDSM.16.M88.4 R8, [R239+0x2000] ;  /* 0x00200000ef08783b */ /* 0x002fe20000000200 */
[----:B------:R-:W-:Y:S01]  /*3350*/  I2F R162, R145 ;  /* 0x0000009100a27306 */ /* 0x000fe20000201400 */
[----:B------:R-:W-:-:S02]  /*3360*/  IADD3 R160, R5, 0x10, RZ ;  /* 0x0000001005a07810 */ /* 0x000fc40007ffe0ff */
[----:B------:R-:W1:Y:S01]  /*3370*/  LDSM.16.M88.4 R112, [R234+0x5800] ;  /* 0x00580000ea70783b */ /* 0x000e620000000200 */
[C---:B------:R-:W-:Y:S02]  /*3380*/  IADD3 R161, R5.reuse, 0x11, RZ ;  /* 0x0000001105a17810 */ /* 0x040fe40007ffe0ff */
[C---:B------:R-:W-:Y:S01]  /*3390*/  IADD3 R163, R5.reuse, 0x18, RZ ;  /* 0x0000001805a37810 */ /* 0x040fe20007ffe0ff */
[----:B------:R-:W3:Y:S01]  /*33a0*/  LDSM.16.M88.4 R28, [R228+0x4800] ;  /* 0x00480000e41c783b */ /* 0x000ee20000000200 */
[----:B------:R-:W-:Y:S01]  /*33b0*/  I2F R169, R146 ;  /* 0x0000009200a97306 */ /* 0x000fe20000201400 */
[C---:B------:R-:W-:Y:S02]  /*33c0*/  IADD3 R168, R5.reuse, 0x19, RZ ;  /* 0x0000001905a87810 */ /* 0x040fe40007ffe0ff */
[----:B------:R-:W-:Y:S01]  /*33d0*/  LDSM.16.M88.4 R12, [R239] ;  /* 0x00000000ef0c783b */ /* 0x000fe20000000200 */
[C---:B------:R-:W-:Y:S02]  /*33e0*/  IADD3 R170, R5.reuse, 0x20, RZ ;  /* 0x0000002005aa7810 */ /* 0x040fe40007ffe0ff */
[C---:B------:R-:W-:Y:S01]  /*33f0*/  IADD3 R172, R5.reuse, 0x21, RZ ;  /* 0x0000002105ac7810 */ /* 0x040fe20007ffe0ff */
[----:B------:R-:W4:Y:S01]  /*3400*/  LDSM.16.M88.4 R56, [R234+0x5000] ;  /* 0x00500000ea38783b */ /* 0x000f220000000200 */
[----:B------:R-:W-:Y:S01]  /*3410*/  I2F R171, R147 ;  /* 0x0000009300ab7306 */ /* 0x000fe20000201400 */
[----:B------:R-:W-:-:S02]  /*3420*/  IADD3 R180, R5, 0x28, RZ ;  /* 0x0000002805b47810 */ /* 0x000fc40007ffe0ff */
[----:B------:R-:W3:Y:S01]  /*3430*/  LDSM.16.M88.4 R40, [R234+0x4000] ;  /* 0x00400000ea28783b */ /* 0x000ee20000000200 */
[C---:B------:R-:W-:Y:S02]  /*3440*/  IADD3 R182, R5.reuse, 0x29, RZ ;  /* 0x0000002905b67810 */ /* 0x040fe40007ffe0ff */
[C---:B------:R-:W-:Y:S01]  /*3450*/  IADD3 R185, R5.reuse, 0x30, RZ ;  /* 0x0000003005b97810 */ /* 0x040fe20007ffe0ff */
[----:B-----5:R-:W-:Y:S01]  /*3460*/  HMMA.16816.F32.BF16 R32, R16, R100, RZ ;  /* 0x000000641020723c */ /* 0x020fe200000418ff */
[----:B------:R-:W5:Y:S01]  /*3470*/  LDSM.16.M88.4 R44, [R234+0x4800] ;  /* 0x00480000ea2c783b */ /* 0x000f620000000200 */
[----:B------:R-:W-:Y:S01]  /*3480*/  I2F R174, R160 ;  /* 0x000000a000ae7306 */ /* 0x000fe20000201400 */
[C---:B------:R-:W-:Y:S02]  /*3490*/  IADD3 R186, R5.reuse, 0x31, RZ ;  /* 0x0000003105ba7810 */ /* 0x040fe40007ffe0ff */
[----:B------:R-:W-:Y:S01]  /*34a0*/  LDSM.16.M88.4 R132, [R234+0x7800] ;  /* 0x00780000ea84783b */ /* 0x000fe20000000200 */
[----:B------:R-:W-:-:S02]  /*34b0*/  IADD3 R187, R5, 0x38, RZ ;  /* 0x0000003805bb7810 */ /* 0x000fc40007ffe0ff */
[C---:B------:R-:W-:Y:S01]  /*34c0*/  HMMA.16816.F32.BF16 R60, R20.reuse, R52, RZ ;  /* 0x00000034143c723c */ /* 0x040fe200000418ff */
[----:B------:R-:W-:Y:S01]  /*34d0*/  LDSM.16.M88.4 R124, [R234+0x6800] ;  /* 0x00680000ea7c783b */ /* 0x000fe20000000200 */
[----:B------:R-:W-:Y:S01]  /*34e0*/  I2F R173, R161 ;  /* 0x000000a100ad7306 */ /* 0x000fe20000201400 */
[C---:B------:R-:W-:Y:S02]  /*34f0*/  IADD3 R189, R5.reuse, 0x39, RZ ;  /* 0x0000003905bd7810 */ /* 0x040fe40007ffe0ff */
[----:B------:R-:W-:Y:S01]  /*3500*/  LDSM.16.M88.4 R128, [R234+0x7000] ;  /* 0x00700000ea80783b */ /* 0x000fe20000000200 */
[----:B------:R-:W-:Y:S02]  /*3510*/  IADD3 R190, R5, 0x40, RZ ;  /* 0x0000004005be7810 */ /* 0x000fe40007ffe0ff */
[C---:B------:R-:W-:Y:S02]  /*3520*/  HMMA.16816.F32.BF16 R36, R20.reuse, R100, RZ ;  /* 0x000000641424723c */ /* 0x040fe400000418ff */
[----:B------:R-:W-:Y:S05]  /*3530*/  I2F R175, R163 ;  /* 0x000000a300af7306 */ /* 0x000fea0000201400 */
[----:B------:R-:W-:Y:S01]  /*3540*/  IMAD R100, R0, 0x2, R228 ;  /* 0x0000000200647824 */ /* 0x000fe200078e02e4 */
[----:B--2---:R-:W-:Y:S02]  /*3550*/  HMMA.16816.F32.BF16 R76, R20, R24, RZ ;  /* 0x00000018144c723c */ /* 0x004fe400000418ff */
[----:B------:R-:W-:Y:S06]  /*3560*/  I2F R181, R168 ;  /* 0x000000a800b57306 */ /* 0x000fec0000201400 */
[----:B-1----:R-:W-:Y:S02]  /*3570*/  HMMA.16816.F32.BF16 R156, R8, R112, R32 ;  /* 0x00000070089c723c */ /* 0x002fe40000041820 */
[----:B------:R-:W-:Y:S06]  /*3580*/  I2F R183, R170 ;  /* 0x000000aa00b77306 */ /* 0x000fec0000201400 */
[C---:B------:R-:W-:Y:S02]  /*3590*/  HMMA.16816.F32.BF16 R32, R16.reuse, R26, RZ ;  /* 0x0000001a1020723c */ /* 0x040fe400000418ff */
[----:B------:R-:W-:Y:S06]  /*35a0*/  I2F R184, R172 ;  /* 0x000000ac00b87306 */ /* 0x000fec0000201400 */
[-C--:B---3--:R-:W-:Y:S02]  /*35b0*/  HMMA.16816.F32.BF16 R64, R16, R28.reuse, RZ ;  /* 0x0000001c1040723c */ /* 0x088fe400000418ff */
[----:B------:R-:W-:Y:S06]  /*35c0*/  I2F R188, R180 ;  /* 0x000000b400bc7306 */ /* 0x000fec0000201400 */
[----:B------:R-:W-:Y:S02]  /*35d0*/  HMMA.16816.F32.BF16 R68, R20, R28, RZ ;  /* 0x0000001c1444723c */ /* 0x000fe400000418ff */
[----:B------:R-:W-:Y:S06]  /*35e0*/  I2F R191, R182 ;  /* 0x000000b600bf7306 */ /* 0x000fec0000201400 */
[----:B------:R-:W-:Y:S02]  /*35f0*/  HMMA.16816.F32.BF16 R48, R16, R52, RZ ;  /* 0x000000341030723c */ /* 0x000fe400000418ff */
[----:B------:R-:W-:Y:S06]  /*3600*/  I2F R192, R185 ;  /* 0x000000b900c07306 */ /* 0x000fec0000201400 */
[C---:B----4-:R-:W-:Y:S01]  /*3610*/  HMMA.16816.F32.BF16 R116, R12.reuse, R56, R60 ;  /* 0x000000380c74723c */ /* 0x050fe2000004183c */
[----:B------:R-:W-:Y:S01]  /*3620*/  LDSM.16.M88.4 R60, [R100+0x4000] ;  /* 0x00400000643c783b */ /* 0x000fe20000000200 */
[----:B------:R-:W-:Y:S06]  /*3630*/  I2F R193, R186 ;  /* 0x000000ba00c17306 */ /* 0x000fec0000201400 */
[----:B------:R-:W-:Y:S01]  /*3640*/  HMMA.16816.F32.BF16 R164, R12, R112, R36 ;  /* 0x000000700ca4723c */ /* 0x000fe20000041824 */
[----:B------:R-:W1:Y:S01]  /*3650*/  LDSM.16.M88.4 R36, [R237] ;  /* 0x00000000ed24783b */ /* 0x000e620000000200 */
[----:B------:R-:W-:Y:S06]  /*3660*/  I2F R194, R187 ;  /* 0x000000bb00c27306 */ /* 0x000fec0000201400 */
[----:B------:R-:W-:Y:S02]  /*3670*/  HMMA.16816.F32.BF16 R72, R16, R24, RZ ;  /* 0x000000181048723c */ /* 0x000fe400000418ff */
[----:B------:R-:W-:Y:S06]  /*3680*/  I2F R195, R189 ;  /* 0x000000bd00c37306 */ /* 0x000fec0000201400 */
[----:B------:R-:W-:Y:S02]  /*3690*/  HMMA.16816.F32.BF16 R80, R12, R40, R76 ;  /* 0x000000280c50723c */ /* 0x000fe4000004184c */
[----:B------:R-:W-:Y:S06]  /*36a0*/  I2F R196, R190 ;  /* 0x000000be00c47306 */ /* 0x000fec0000201400 */
[----:B------:R-:W-:Y:S08]  /*36b0*/  HMMA.16816.F32.BF16 R24, R20, R26, RZ ;  /* 0x0000001a1418723c */ /* 0x000ff000000418ff */
[C---:B------:R-:W-:Y:S01]  /*36c0*/  HMMA.16816.F32.BF16 R76, R8.reuse, R42, R32 ;  /* 0x0000002a084c723c */ /* 0x040fe20000041820 */
[----:B------:R-:W2:Y:S07]  /*36d0*/  LDSM.16.M88.4 R32, [R237+0x2000] ;  /* 0x00200000ed20783b */ /* 0x000eae0000000200 */
[----:B-----5:R-:W-:Y:S08]  /*36e0*/  HMMA.16816.F32.BF16 R96, R8, R44, R64 ;  /* 0x0000002c0860723c */ /* 0x020ff00000041840 */
[----:B------:R-:W-:Y:S08]  /*36f0*/  HMMA.16816.F32.BF16 R64, R20, R30, RZ ;  /* 0x0000001e1440723c */ /* 0x000ff000000418ff */
[----:B------:R-:W-:Y:S08]  /*3700*/  HMMA.16816.F32.BF16 R104, R12, R44, R68 ;  /* 0x0000002c0c68723c */ /* 0x000ff00000041844 */
[----:B------:R-:W-:Y:S01]  /*3710*/  HMMA.16816.F32.BF16 R108, R8, R56, R48 ;  /* 0x00000038086c723c */ /* 0x000fe20000041830 */
[----:B------:R-:W-:Y:S07]  /*3720*/  LDSM.16.M88.4 R48, [R233] ;  /* 0x00000000e930783b */ /* 0x000fee0000000200 */
[----:B------:R-:W-:Y:S01]  /*3730*/  HMMA.16816.F32.BF16 R68, R16, R30, RZ ;  /* 0x0000001e1044723c */ /* 0x000fe200000418ff */
[----:B------:R-:W3:Y:S07]  /*3740*/  LDSM.16.M88.4 R28, [R238] ;  /* 0x00000000ee1c783b */ /* 0x000eee0000000200 */
[----:B------:R-:W-:Y:S08]  /*3750*/  HMMA.16816.F32.BF16 R84, R8, R40, R72 ;  /* 0x000000280854723c */ /* 0x000ff00000041848 */
[C---:B------:R-:W-:Y:S01]  /*3760*/  HMMA.16816.F32.BF16 R72, R12.reuse, R42, R24 ;  /* 0x0000002a0c48723c */ /* 0x040fe20000041818 */
[----:B------:R-:W4:Y:S07]  /*3770*/  LDSM.16.M88.4 R24, [R238+0x2000] ;  /* 0x00200000ee18783b */ /* 0x000f2e0000000200 */
[----:B------:R-:W-:Y:S08]  /*3780*/  HMMA.16816.F32.BF16 R92, R12, R46, R64 ;  /* 0x0000002e0c5c723c */ /* 0x000ff00000041840 */
[----:B-1----:R-:W-:Y:S08]  /*3790*/  HMMA.16816.F32.BF16 R64, R36, R60, R80 ;  /* 0x0000003c2440723c */ /* 0x002ff00000041850 */
[----:B------:R-:W-:Y:S01]  /*37a0*/  HMMA.16816.F32.BF16 R88, R8, R46, R68 ;  /* 0x0000002e0858723c */ /* 0x000fe20000041844 */
[----:B------:R-:W1:Y:S07]  /*37b0*/  LDSM.16.M88.4 R44, [R100+0x4800] ;  /* 0x00480000642c783b */ /* 0x000e6e0000000200 */
[-C--:B------:R-:W-:Y:S08]  /*37c0*/  HMMA.16816.F32.BF16 R68, R16, R54.reuse, RZ ;  /* 0x000000361044723c */ /* 0x080ff000000418ff */
[----:B------:R-:W-:Y:S08]  /*37d0*/  HMMA.16816.F32.BF16 R52, R20, R54, RZ ;  /* 0x000000361434723c */ /* 0x000ff000000418ff */
[----:B--2---:R-:W-:Y:S08]  /*37e0*/  HMMA.16816.F32.BF16 R40, R32, R60, R84 ;  /* 0x0000003c2028723c */ /* 0x004ff00000041854 */
[----:B---3--:R-:W-:Y:S08]  /*37f0*/  HMMA.16816.F32.BF16 R64, R28, R48, R64 ;  /* 0x000000301c40723c */ /* 0x008ff00000041840 */
[-C--:B------:R-:W-:Y:S08]  /*3800*/  HMMA.16816.F32.BF16 R84, R8, R58.reuse, R68 ;  /* 0x0000003a0854723c */ /* 0x080ff00000041844 */
[----:B------:R-:W-:Y:S01]  /*3810*/  HMMA.16816.F32.BF16 R80, R12, R58, R52 ;  /* 0x0000003a0c50723c */ /* 0x000fe20000041834 */
[----:B------:R-:W2:Y:S07]  /*3820*/  LDSM.16.M88.4 R52, [R100+0x5000] ;  /* 0x005000006434783b */ /* 0x000eae0000000200 */
[----:B----4-:R-:W-:Y:S01]  /*3830*/  HMMA.16816.F32.BF16 R56, R24, R48, R40 ;  /* 0x000000301838723c */ /* 0x010fe20000041828 */
[----:B------:R-:W-:-:S04]  /*3840*/  FMUL.FTZ R0, R64, c[0x0][0x2ec] ;  /* 0x0000bb0040007a20 */ /* 0x000fc80000410000 */
[----:B------:R3:W-:Y:S03]  /*3850*/  MUFU.TANH R227, R0 ;  /* 0x0000000000e37308 */ /* 0x0007e60000002400 */
[-C--:B------:R-:W-:Y:S08]  /*3860*/  HMMA.16816.F32.BF16 R40, R36, R62.reuse, R72 ;  /* 0x0000003e2428723c */ /* 0x080ff00000041848 */
[----:B------:R-:W-:Y:S01]  /*3870*/  HMMA.16816.F32.BF16 R60, R32, R62, R76 ;  /* 0x0000003e203c723c */ /* 0x000fe2000004184c */
[----:B---3--:R-:W-:-:S07]  /*3880*/  FMUL.FTZ R0, R65, c[0x0][0x2ec] ;  /* 0x0000bb0041007a20 */ /* 0x008fce0000410000 */
[----:B-1----:R-:W-:Y:S01]  /*3890*/  HMMA.16816.F32.BF16 R72, R36, R44, R104 ;  /* 0x0000002c2448723c */ /* 0x002fe20000041868 */
[----:B------:R1:W-:Y:S07]  /*38a0*/  MUFU.TANH R209, R0 ;  /* 0x0000000000d17308 */ /* 0x0003ee0000002400 */
[----:B------:R-:W-:Y:S01]  /*38b0*/  HMMA.16816.F32.BF16 R68, R28, R50, R40 ;  /* 0x000000321c44723c */ /* 0x000fe20000041828 */
[----:B------:R-:W3:Y:S07]  /*38c0*/  LDSM.16.M88.4 R40, [R233+0x800] ;  /* 0x00080000e928783b */ /* 0x000eee0000000200 */
[C---:B------:R-:W-:Y:S01]  /*38d0*/  HMMA.16816.F32.BF16 R76, R32.reuse, R44, R96 ;  /* 0x0000002c204c723c */ /* 0x040fe20000041860 */
[----:B-1----:R-:W-:Y:S01]  /*38e0*/  FMUL.FTZ R0, R66, c[0x0][0x2ec] ;  /* 0x0000bb0042007a20 */ /* 0x002fe20000410000 */
[----:B------:R-:W1:Y:S03]  /*38f0*/  LDSM.16.M88.4 R96, [R228+0x6800] ;  /* 0x00680000e460783b */ /* 0x000e660000000200 */
[----:B------:R4:W-:Y:S03]  /*3900*/  MUFU.TANH R241, R0 ;  /* 0x0000000000f17308 */ /* 0x0009e60000002400 */
[-C--:B------:R-:W-:Y:S08]  /*3910*/  HMMA.16816.F32.BF16 R88, R32, R46.reuse, R88 ;  /* 0x0000002e2058723c */ /* 0x080ff00000041858 */
[----:B------:R-:W-:Y:S01]  /*3920*/  HMMA.16816.F32.BF16 R92, R36, R46, R92 ;  /* 0x0000002e245c723c */ /* 0x000fe2000004185c */
[----:B------:R-:W5:Y:S01]  /*3930*/  LDSM.16.M88.4 R44, [R233+0x1000] ;  /* 0x00100000e92c783b */ /* 0x000f620000000200 */
[----:B----4-:R-:W-:-:S06]  /*3940*/  FMUL.FTZ R0, R67, c[0x0][0x2ec] ;  /* 0x0000bb0043007a20 */ /* 0x010fcc0000410000 */
[----:B------:R-:W-:Y:S01]  /*3950*/  HMMA.16816.F32.BF16 R64, R24, R50, R60 ;  /* 0x000000321840723c */ /* 0x000fe2000004183c */
[----:B------:R4:W-:Y:S07]  /*3960*/  MUFU.TANH R214, R0 ;  /* 0x0000000000d67308 */ /* 0x0009ee0000002400 */
[----:B--2---:R-:W-:Y:S01]  /*3970*/  HMMA.16816.F32.BF16 R140, R32, R54, R84 ;  /* 0x00000036208c723c */ /* 0x004fe20000041854 */
[----:B------:R-:W2:Y:S07]  /*3980*/  LDSM.16.M88.4 R84, [R228+0x6000] ;  /* 0x00600000e454783b */ /* 0x000eae0000000200 */
[----:B---3--:R-:W-:Y:S01]  /*3990*/  HMMA.16816.F32.BF16 R48, R28, R40, R72 ;  /* 0x000000281c30723c */ /* 0x008fe20000041848 */
[----:B----4-:R-:W-:-:S04]  /*39a0*/  FMUL.FTZ R0, R56, c[0x0][0x2ec] ;  /* 0x0000bb0038007a20 */ /* 0x010fc80000410000 */
[----:B------:R3:W-:Y:S03]  /*39b0*/  MUFU.TANH R248, R0 ;  /* 0x0000000000f87308 */ /* 0x0007e60000002400 */
[-C--:B------:R-:W-:Y:S01]  /*39c0*/  HMMA.16816.F32.BF16 R120, R24, R42.reuse, R88 ;  /* 0x0000002a1878723c */ /* 0x080fe20000041858 */
[----:B------:R-:W-:Y:S07]  /*39d0*/  LDSM.16.M88.4 R88, [R228+0x7800] ;  /* 0x00780000e458783b */ /* 0x000fee0000000200 */
[----:B------:R-:W-:Y:S01]  /*39e0*/  HMMA.16816.F32.BF16 R104, R28, R42, R92 ;  /* 0x0000002a1c68723c */ /* 0x000fe2000004185c */
[----:B------:R-:W-:Y:S01]  /*39f0*/  LDSM.16.M88.4 R92, [R234+0x6000] ;  /* 0x00600000ea5c783b */ /* 0x000fe20000000200 */
[----:B---3--:R-:W-:-:S06]  /*3a00*/  FMUL.FTZ R0, R57, c[0x0][0x2ec] ;  /* 0x0000bb0039007a20 */ /* 0x008fcc0000410000 */
[C---:B------:R-:W-:Y:S01]  /*3a10*/  HMMA.16816.F32.BF16 R136, R36.reuse, R54, R80 ;  /* 0x000000362488723c */ /* 0x040fe20000041850 */
[----:B------:R3:W-:Y:S01]  /*3a20*/  MUFU.TANH R215, R0 ;  /* 0x0000000000d77308 */ /* 0x0007e20000002400 */
[----:B------:R-:W4:Y:S06]  /*3a30*/  LDSM.16.M88.4 R80, [R228+0x7000] ;  /* 0x00700000e450783b */ /* 0x000f2c0000000200 */
[----:B------:R-:W-:Y:S08]  /*3a40*/  HMMA.16816.F32.BF16 R60, R36, R52, R116 ;  /* 0x00000034243c723c */ /* 0x000ff00000041874 */
[----:B-1----:R-:W-:Y:S01]  /*3a50*/  HMMA.16816.F32.BF16 R72, R16, R96, RZ ;  /* 0x000000601048723c */ /* 0x002fe200000418ff */
[----:B---3--:R-:W-:-:S04]  /*3a60*/  FMUL.FTZ R0, R58, c[0x0][0x2ec] ;  /* 0x0000bb003a007a20 */ /* 0x008fc80000410000 */
[----:B------:R1:W-:Y:S02]  /*3a70*/  MUFU.TANH R251, R0 ;  /* 0x0000000000fb7308 */ /* 0x0003e40000002400 */
[----:B-1----:R-:W-:Y:S02]  /*3a80*/  FMUL.FTZ R0, R59, c[0x0][0x2ec] ;  /* 0x0000bb003b007a20 */ /* 0x002fe40000410000 */
[----:B------:R-:W-:Y:S04]  /*3a90*/  HMMA.16816.F32.BF16 R56, R32, R52, R108 ;  /* 0x000000342038723c */ /* 0x000fe8000004186c */
[----:B------:R1:W-:Y:S04]  /*3aa0*/  MUFU.TANH R223, R0 ;  /* 0x0000000000df7308 */ /* 0x0003e80000002400 */
[----:B-----5:R-:W-:Y:S08]  /*3ab0*/  HMMA.16816.F32.BF16 R108, R28, R44, R60 ;  /* 0x0000002c1c6c723c */ /* 0x020ff0000004183c */
[----:B--2---:R-:W-:Y:S01]  /*3ac0*/  HMMA.16816.F32.BF16 R52, R16, R86, RZ ;  /* 0x000000561034723c */ /* 0x004fe200000418ff */
[----:B-1----:R-:W-:-:S04]  /*3ad0*/  FMUL.FTZ R0, R68, c[0x0][0x2ec] ;  /* 0x0000bb0044007a20 */ /* 0x002fc80000410000 */
[----:B------:R1:W-:Y:S03]  /*3ae0*/  MUFU.TANH R198, R0 ;  /* 0x0000000000c67308 */ /* 0x0003e60000002400 */
[----:B------:R-:W-:Y:S08]  /*3af0*/  HMMA.16816.F32.BF16 R116, R24, R44, R56 ;  /* 0x0000002c1874723c */ /* 0x000ff00000041838 */
[----:B------:R-:W-:Y:S01]  /*3b00*/  HMMA.16816.F32.BF16 R56, R16, R102, RZ ;  /* 0x000000661038723c */ /* 0x000fe200000418ff */
[----:B-1----:R-:W-:-:S07]  /*3b10*/  FMUL.FTZ R0, R69, c[0x0][0x2ec] ;  /* 0x0000bb0045007a20 */ /* 0x002fce0000410000 */
[----:B----4-:R-:W-:Y:S01]  /*3b20*/  HMMA.16816.F32.BF16 R60, R16, R82, RZ ;  /* 0x00000052103c723c */ /* 0x010fe200000418ff */
        /* <DEDUP_REMOVED lines=8> */
[----:B------:R-:W-:Y:S01]  /*3bb0*/  HMMA.16816.F32.BF16 R68, R24, R40, R76 ;  /* 0x000000281844723c */ /* 0x000fe2000004184c */
[----:B------:R1:W-:Y:S07]  /*3bc0*/  MUFU.TANH R113, R0 ;  /* 0x0000000000717308 */ /* 0x0003ee0000002400 */
[C---:B------:R-:W-:Y:S08]  /*3bd0*/  HMMA.16816.F32.BF16 R40, R16.reuse, R88, RZ ;  /* 0x000000581028723c */ /* 0x040ff000000418ff */
[----:B------:R-:W-:Y:S01]  /*3be0*/  HMMA.16816.F32.BF16 R76, R16, R84, RZ ;  /* 0x00000054104c723c */ /* 0x000fe200000418ff */
[----:B-1----:R-:W-:-:S04]  /*3bf0*/  FMUL.FTZ R0, R64, c[0x0][0x2ec] ;  /* 0x0000bb0040007a20 */ /* 0x002fc80000410000 */
[----:B------:R1:W-:Y:S03]  /*3c00*/  MUFU.TANH R208, R0 ;  /* 0x0000000000d07308 */ /* 0x0003e60000002400 */
[----:B------:R-:W-:Y:S08]  /*3c10*/  HMMA.16816.F32.BF16 R60, R20, R80, RZ ;  /* 0x00000050143c723c */ /* 0x000ff000000418ff */
[----:B------:R-:W-:Y:S01]  /*3c20*/  HMMA.16816.F32.BF16 R216, R8, R132, R40 ;  /* 0x0000008408d8723c */ /* 0x000fe20000041828 */
[----:B------:R-:W2:Y:S01]  /*3c30*/  LDSM.16.M88.4 R40, [R100+0x5800] ;  /* 0x005800006428783b */ /* 0x000ea20000000200 */
[----:B-1----:R-:W-:-:S06]  /*3c40*/  FMUL.FTZ R0, R65, c[0x0][0x2ec] ;  /* 0x0000bb0041007a20 */ /* 0x002fcc0000410000 */
[----:B------:R-:W-:Y:S01]  /*3c50*/  HMMA.16816.F32.BF16 R148, R8, R92, R76 ;  /* 0x0000005c0894723c */ /* 0x000fe2000004184c */
[----:B------:R1:W-:Y:S06]  /*3c60*/  MUFU.TANH R101, R0 ;  /* 0x0000000000657308 */ /* 0x0003ec0000002400 */
[C---:B------:R-:W-:Y:S02]  /*3c70*/  IADD3 R76, R5.reuse, 0x41, RZ ;  /* 0x00000041054c7810 */ /* 0x040fe40007ffe0ff */
[C---:B------:R-:W-:Y:S02]  /*3c80*/  IADD3 R78, R5.reuse, 0x48, RZ ;  /* 0x00000048054e7810 */ /* 0x040fe40007ffe0ff */
[----:B------:R-:W-:Y:S01]  /*3c90*/  IADD3 R77, R5, 0x49, RZ ;  /* 0x00000049054d7810 */ /* 0x000fe20007ffe0ff */
        /* <DEDUP_REMOVED lines=10> */
[----:B-1----:R-:W-:-:S07]  /*3d40*/  FMUL.FTZ R0, R49, c[0x0][0x2ec] ;  /* 0x0000bb0031007a20 */ /* 0x002fce0000410000 */
[----:B------:R-:W-:Y:S01]  /*3d50*/  HMMA.16816.F32.BF16 R84, R20, R86, RZ ;  /* 0x000000561454723c */ /* 0x000fe200000418ff */
[----:B------:R1:W-:Y:S02]  /*3d60*/  MUFU.TANH R2, R0 ;  /* 0x0000000000027308 */ /* 0x0003e40000002400 */
[----:B-1----:R-:W-:-:S06]  /*3d70*/  FMUL.FTZ R0, R50, c[0x0][0x2ec] ;  /* 0x0000bb0032007a20 */ /* 0x002fcc0000410000 */
[----:B------:R1:W-:Y:S02]  /*3d80*/  MUFU.TANH R213, R0 ;  /* 0x0000000000d57308 */ /* 0x0003e40000002400 */
[----:B-1----:R-:W-:Y:S02]  /*3d90*/  FMUL.FTZ R0, R51, c[0x0][0x2ec] ;  /* 0x0000bb0033007a20 */ /* 0x002fe40000410000 */
[C---:B------:R-:W-:Y:S04]  /*3da0*/  HMMA.16816.F32.BF16 R48, R16.reuse, R80, RZ ;  /* 0x000000501030723c */ /* 0x040fe800000418ff */
[----:B------:R1:W-:Y:S04]  /*3db0*/  MUFU.TANH R224, R0 ;  /* 0x0000000000e07308 */ /* 0x0003e80000002400 */
[----:B------:R-:W-:Y:S08]  /*3dc0*/  HMMA.16816.F32.BF16 R16, R16, R90, RZ ;  /* 0x0000005a1010723c */ /* 0x000ff000000418ff */
[----:B------:R-:W-:Y:S01]  /*3dd0*/  HMMA.16816.F32.BF16 R80, R20, R82, RZ ;  /* 0x000000521450723c */ /* 0x000fe200000418ff */
[----:B-1----:R-:W-:-:S04]  /*3de0*/  FMUL.FTZ R0, R68, c[0x0][0x2ec] ;  /* 0x0000bb0044007a20 */ /* 0x002fc80000410000 */
[----:B------:R1:W3:Y:S03]  /*3df0*/  MUFU.TANH R231, R0 ;  /* 0x0000000000e77308 */ /* 0x0002e60000002400 */
[C---:B------:R-:W-:Y:S08]  /*3e00*/  HMMA.16816.F32.BF16 R200, R8.reuse, R128, R48 ;  /* 0x0000008008c8723c */ /* 0x040ff00000041830 */
[----:B------:R-:W-:Y:S01]  /*3e10*/  HMMA.16816.F32.BF16 R244, R8, R134, R16 ;  /* 0x0000008608f4723c */ /* 0x000fe20000041810 */
[----:B------:R-:W4:Y:S01]  /*3e20*/  LDSM.16.M88.4 R16, [R233+0x1800] ;  /* 0x00180000e910783b */ /* 0x000f220000000200 */
[----:B-1----:R-:W-:-:S06]  /*3e30*/  FMUL.FTZ R0, R69, c[0x0][0x2ec] ;  /* 0x0000bb0045007a20 */ /* 0x002fcc0000410000 */
[----:B--2---:R-:W-:Y:S01]  /*3e40*/  HMMA.16816.F32.BF16 R48, R32, R40, R156 ;  /* 0x000000282030723c */ /* 0x004fe2000004189c */
[----:B---3--:R-:W-:Y:S01]  /*3e50*/  IMAD.MOV.U32 R141, RZ, RZ, R231 ;  /* 0x000000ffff8d7224 */ /* 0x008fe200078e00e7 */
[----:B------:R1:W2:Y:S05]  /*3e60*/  MUFU.TANH R212, R0 ;  /* 0x0000000000d47308 */ /* 0x0002aa0000002400 */
[----:B------:R-:W-:Y:S01]  /*3e70*/  MOV R158, R141 ;  /* 0x0000008d009e7202 */ /* 0x000fe20000000f00 */
[----:B-1----:R-:W-:Y:S02]  /*3e80*/  FMUL.FTZ R0, R70, c[0x0][0x2ec] ;  /* 0x0000bb0046007a20 */ /* 0x002fe40000410000 */
[----:B--2---:R-:W-:-:S02]  /*3e90*/  IMAD.MOV.U32 R157, RZ, RZ, R212 ;  /* 0x000000ffff9d7224 */ /* 0x004fc400078e00d4 */
[----:B------:R1:W-:Y:S02]  /*3ea0*/  MUFU.TANH R197, R0 ;  /* 0x0000000000c57308 */ /* 0x0003e40000002400 */
[----:B-1----:R-:W-:Y:S02]  /*3eb0*/  FMUL.FTZ R0, R71, c[0x0][0x2ec] ;  /* 0x0000bb0047007a20 */ /* 0x002fe40000410000 */
[----:B------:R-:W-:Y:S04]  /*3ec0*/  HMMA.16816.F32.BF16 R68, R20, R102, RZ ;  /* 0x000000661444723c */ /* 0x000fe800000418ff */
[----:B------:R-:W-:Y:S08]  /*3ed0*/  I2F R102, R78 ;  /* 0x0000004e00667306 */ /* 0x000ff00000201400 */
[----:B------:R1:W-:Y:S08]  /*3ee0*/  MUFU.TANH R211, R0 ;  /* 0x0000000000d37308 */ /* 0x0003f00000002400 */
[----:B------:R-:W-:Y:S04]  /*3ef0*/  I2F R103, R77 ;  /* 0x0000004d00677306 */ /* 0x000fe80000201400 */
[----:B------:R-:W-:Y:S01]  /*3f00*/  HMMA.16816.F32.BF16 R68, R12, R114, R68 ;  /* 0x000000720c44723c */ /* 0x000fe20000041844 */
[----:B-1----:R-:W-:-:S04]  /*3f10*/  FMUL.FTZ R0, R104, c[0x0][0x2ec] ;  /* 0x0000bb0068007a20 */ /* 0x002fc80000410000 */
[----:B------:R1:W2:Y:S02]  /*3f20*/  MUFU.TANH R229, R0 ;  /* 0x0000000000e57308 */ /* 0x0002a40000002400 */
[----:B-1----:R-:W-:Y:S02]  /*3f30*/  FMUL.FTZ R0, R105, c[0x0][0x2ec] ;  /* 0x0000bb0069007a20 */ /* 0x002fe40000410000 */
[----:B--2---:R-:W-:-:S04]  /*3f40*/  IMAD.MOV.U32 R140, RZ, RZ, R229 ;  /* 0x000000ffff8c7224 */ /* 0x004fc800078e00e5 */
[----:B------:R1:W2:Y:S02]  /*3f50*/  MUFU.TANH R226, R0 ;  /* 0x0000000000e27308 */ /* 0x0002a40000002400 */
[----:B-1----:R-:W-:Y:S02]  /*3f60*/  FMUL.FTZ R0, R106, c[0x0][0x2ec] ;  /* 0x0000bb006a007a20 */ /* 0x002fe40000410000 */
[----:B--2---:R-:W-:-:S04]  /*3f70*/  IMAD.MOV.U32 R143, RZ, RZ, R226 ;  /* 0x000000ffff8f7224 */ /* 0x004fc800078e00e2 */
[----:B------:R1:W2:Y:S02]  /*3f80*/  MUFU.TANH R250, R0 ;  /* 0x0000000000fa7308 */ /* 0x0002a40000002400 */
[----:B-1----:R-:W-:Y:S02]  /*3f90*/  FMUL.FTZ R0, R107, c[0x0][0x2ec] ;  /* 0x0000bb006b007a20 */ /* 0x002fe40000410000 */
[----:B------:R-:W-:Y:S01]  /*3fa0*/  HMMA.16816.F32.BF16 R104, R8, R94, R52 ;  /* 0x0000005e0868723c */ /* 0x000fe20000041834 */
[----:B--2---:R-:W-:-:S03]  /*3fb0*/  IMAD.MOV.U32 R79, RZ, RZ, R250 ;  /* 0x000000ffff4f7224 */ /* 0x004fc600078e00fa */
[----:B------:R1:W-:Y:S04]  /*3fc0*/  MUFU.TANH R112, R0 ;  /* 0x0000000000707308 */ /* 0x0003e80000002400 */
[----:B------:R-:W-:Y:S08]  /*3fd0*/  HMMA.16816.F32.BF16 R52, R28, R46, R136 ;  /* 0x0000002e1c34723c */ /* 0x000ff00000041888 */
[----:B------:R-:W-:Y:S01]  /*3fe0*/  HMMA.16816.F32.BF16 R8, R36, R40, R164 ;  /* 0x000000282408723c */ /* 0x000fe200000418a4 */
[----:B-1----:R-:W-:-:S04]  /*3ff0*/  FMUL.FTZ R0, R120, c[0x0][0x2ec] ;  /* 0x0000bb0078007a20 */ /* 0x002fc80000410000 */
[----:B------:R1:W2:Y:S02]  /*4000*/  MUFU.TANH R222, R0 ;  /* 0x0000000000de7308 */ /* 0x0002a40000002400 */
[----:B------:R-:W-:Y:S01]  /*4010*/  MOV R166, R251 ;  /* 0x000000fb00a67202 */ /* 0x000fe20000000f00 */
[----:B------:R-:W-:Y:S01]  /*4020*/  IMAD.MOV.U32 R164, RZ, RZ, R101 ;  /* 0x000000ffffa47224 */ /* 0x000fe200078e0065 */
[----:B------:R-:W-:-:S04]  /*4030*/  MOV R167, R113 ;  /* 0x0000007100a77202 */ /* 0x000fc80000000f00 */
[----:B------:R-:W-:Y:S01]  /*4040*/  I2F R101, R76 ;  /* 0x0000004c00657306 */ /* 0x000fe20000201400 */
[----:B-1----:R-:W-:-:S10]  /*4050*/  FMUL.FTZ R0, R121, c[0x0][0x2ec] ;  /* 0x0000bb0079007a20 */ /* 0x002fd40000410000 */
[----:B----4-:R-:W-:Y:S01]  /*4060*/  HMMA.16816.F32.BF16 R44, R28, R16, R8 ;  /* 0x000000101c2c723c */ /* 0x010fe20000041808 */
[----:B--2---:R-:W-:Y:S01]  /*4070*/  IMAD.MOV.U32 R141, RZ, RZ, R222 ;  /* 0x000000ffff8d7224 */ /* 0x004fe200078e00de */
[----:B------:R1:W2:Y:S06]  /*4080*/  MUFU.TANH R232, R0 ;  /* 0x0000000000e87308 */ /* 0x0002ac0000002400 */
[-C--:B------:R-:W-:Y:S07]  /*4090*/  HMMA.16816.F32.BF16 R8, R36, R42.reuse, R68 ;  /* 0x0000002a2408723c */ /* 0x080fee0000041844 */
[C---:B------:R-:W-:Y:S01]  /*40a0*/  IADD3 R68, R5.reuse, 0x58, RZ ;  /* 0x0000005805447810 */ /* 0x040fe20007ffe0ff */
[----:B------:R-:W-:Y:S01]  /*40b0*/  HMMA.16816.F32.BF16 R40, R32, R42, R72 ;  /* 0x0000002a2028723c */ /* 0x000fe20000041848 */
[C---:B------:R-:W-:Y:S01]  /*40c0*/  IADD3 R70, R5.reuse, 0x60, RZ ;  /* 0x0000006005467810 */ /* 0x040fe20007ffe0ff */
[----:B-1----:R-:W-:Y:S01]  /*40d0*/  FMUL.FTZ R0, R122, c[0x0][0x2ec] ;  /* 0x0000bb007a007a20 */ /* 0x002fe20000410000 */
[C---:B------:R-:W-:Y:S01]  /*40e0*/  IADD3 R69, R5.reuse, 0x68, RZ ;  /* 0x0000006805457810 */ /* 0x040fe20007ffe0ff */
[----:B--2---:R-:W-:Y:S01]  /*40f0*/  IMAD.MOV.U32 R142, RZ, RZ, R232 ;  /* 0x000000ffff8e7224 */ /* 0x004fe200078e00e8 */
[C---:B------:R-:W-:Y:S01]  /*4100*/  IADD3 R71, R5.reuse, 0x69, RZ ;  /* 0x0000006905477810 */ /* 0x040fe20007ffe0ff */
[----:B------:R1:W2:Y:S01]  /*4110*/  MUFU.TANH R4, R0 ;  /* 0x0000000000047308 */ /* 0x0002a20000002400 */
[C---:B------:R-:W-:Y:S01]  /*4120*/  IADD3 R74, R5.reuse, 0x51, RZ ;  /* 0x00000051054a7810 */ /* 0x040fe20007ffe0ff */
[----:B------:R-:W-:Y:S01]  /*4130*/  IMAD.MOV.U32 R159, RZ, RZ, R142 ;  /* 0x000000ffff9f7224 */ /* 0x000fe200078e008e */
[----:B------:R-:W-:Y:S01]  /*4140*/  IADD3 R72, R5, 0x61, RZ ;  /* 0x0000006105487810 */ /* 0x000fe20007ffe0ff */
[----:B------:R-:W-:Y:S01]  /*4150*/  IMAD.MOV.U32 R142, RZ, RZ, R2 ;  /* 0x000000ffff8e7224 */ /* 0x000fe200078e0002 */
[----:B------:R-:W-:Y:S01]  /*4160*/  IADD3 R2, R144, 0x40, RZ ;  /* 0x0000004090027810 */ /* 0x000fe20007ffe0ff */
[----:B-1----:R-:W-:Y:S11]  /*4170*/  FMUL.FTZ R0, R123, c[0x0][0x2ec] ;  /* 0x0000bb007b007a20 */ /* 0x002ff60000410000 */
[----:B------:R-:W-:Y:S01]  /*4180*/  @!UPT UIADD3 URZ, URZ, URZ, URZ ;  /* 0x0000003f3f3ff290 */ /* 0x000fe2000fffe03f */
[----:B------:R-:W-:Y:S01]  /*4190*/  HMMA.16816.F32.BF16 R40, R24, R18, R40 ;  /* 0x000000121828723c */ /* 0x000fe20000041828 */
[----:B------:R1:W-:Y:S02]  /*41a0*/  MUFU.TANH R122, R0 ;  /* 0x00000000007a7308 */ /* 0x0003e40000002400 */
[----:B-1----:R-:W-:-:S06]  /*41b0*/  FMUL.FTZ R0, R108, c[0x0][0x2ec] ;  /* 0x0000bb006c007a20 */ /* 0x002fcc0000410000 */
[----:B------:R1:W-:Y:S02]  /*41c0*/  MUFU.TANH R123, R0 ;  /* 0x00000000007b7308 */ /* 0x0003e40000002400 */
[----:B-1----:R-:W-:-:S06]  /*41d0*/  FMUL.FTZ R0, R109, c[0x0][0x2ec] ;  /* 0x0000bb006d007a20 */ /* 0x002fcc0000410000 */
[----:B------:R1:W-:Y:S02]  /*41e0*/  MUFU.TANH R120, R0 ;  /* 0x0000000000787308 */ /* 0x0003e40000002400 */
[----:B-1----:R-:W-:Y:S02]  /*41f0*/  FMUL.FTZ R0, R110, c[0x0][0x2ec] ;  /* 0x0000bb006e007a20 */ /* 0x002fe40000410000 */
[----:B------:R-:W-:-:S04]  /*4200*/  IMAD.MOV.U32 R110, RZ, RZ, R248 ;  /* 0x000000ffff6e7224 */ /* 0x000fc800078e00f8 */
[----:B------:R1:W3:Y:S02]  /*4210*/  MUFU.TANH R210, R0 ;  /* 0x0000000000d27308 */ /* 0x0002e40000002400 */
[----:B-1----:R-:W-:Y:S02]  /*4220*/  FMUL.FTZ R0, R111, c[0x0][0x2ec] ;  /* 0x0000bb006f007a20 */ /* 0x002fe40000410000 */
[----:B------:R-:W-:-:S04]  /*4230*/  IMAD.MOV.U32 R111, RZ, RZ, R242 ;  /* 0x000000ffff6f7224 */ /* 0x000fc800078e00f2 */
[----:B------:R1:W4:Y:S02]  /*4240*/  MUFU.TANH R109, R0 ;  /* 0x00000000006d7308 */ /* 0x0003240000002400 */
[----:B-1----:R-:W-:Y:S01]  /*4250*/  FMUL.FTZ R0, R116, c[0x0][0x2ec] ;  /* 0x0000bb0074007a20 */ /* 0x002fe20000410000 */
[----:B------:R-:W-:-:S05]  /*4260*/  MOV R116, R241 ;  /* 0x000000f100747202 */ /* 0x000fca0000000f00 */
[----:B------:R1:W5:Y:S02]  /*4270*/  MUFU.TANH R243, R0 ;  /* 0x0000000000f37308 */ /* 0x0003640000002400 */
[----:B-1----:R-:W-:Y:S02]  /*4280*/  FMUL.FTZ R0, R117, c[0x0][0x2ec] ;  /* 0x0000bb0075007a20 */ /* 0x002fe40000410000 */
[----:B------:R-:W-:-:S04]  /*4290*/  IMAD.MOV.U32 R117, RZ, RZ, R224 ;  /* 0x000000ffff757224 */ /* 0x000fc800078e00e0 */
[----:B------:R1:W-:Y:S02]  /*42a0*/  MUFU.TANH R252, R0 ;  /* 0x0000000000fc7308 */ /* 0x0003e40000002400 */
[----:B-1----:R-:W-:Y:S01]  /*42b0*/  FMUL.FTZ R0, R118, c[0x0][0x2ec] ;  /* 0x0000bb0076007a20 */ /* 0x002fe20000410000 */
[----:B------:R-:W-:-:S05]  /*42c0*/  MOV R118, R227 ;  /* 0x000000e300767202 */ /* 0x000fca0000000f00 */
[----:B------:R1:W1:Y:S02]  /*42d0*/  MUFU.TANH R121, R0 ;  /* 0x0000000000797308 */ /* 0x0002640000002400 */
[----:B-1----:R-:W-:Y:S02]  /*42e0*/  FMUL.FTZ R0, R119, c[0x0][0x2ec] ;  /* 0x0000bb0077007a20 */ /* 0x002fe40000410000 */
[----:B------:R-:W-:-:S04]  /*42f0*/  IMAD.MOV.U32 R119, RZ, RZ, R225 ;  /* 0x000000ffff777224 */ /* 0x000fc800078e00e1 */
        /* <DEDUP_REMOVED lines=8> */
[C---:B------:R-:W-:Y:S04]  /*4380*/  HMMA.16816.F32.BF16 R52, R20.reuse, R96, RZ ;  /* 0x000000601434723c */ /* 0x040fe800000418ff */
[----:B------:R1:W-:Y:S04]  /*4390*/  MUFU.TANH R251, R0 ;  /* 0x0000000000fb7308 */ /* 0x0003e80000002400 */
[----:B------:R-:W-:Y:S01]  /*43a0*/  HMMA.16816.F32.BF16 R96, R20, R98, RZ ;  /* 0x000000621460723c */ /* 0x000fe200000418ff */
[----:B-1----:R-:W-:-:S04]  /*43b0*/  FMUL.FTZ R0, R56, c[0x0][0x2ec] ;  /* 0x0000bb0038007a20 */ /* 0x002fc80000410000 */
[----:B------:R1:W1:Y:S11]  /*43c0*/  MUFU.TANH R165, R0 ;  /* 0x0000000000a57308 */ /* 0x0002760000002400 */
[----:B------:R-:W-:Y:S08]  /*43d0*/  @!UPT UIADD3 URZ, URZ, URZ, URZ ;  /* 0x0000003f3f3ff290 */ /* 0x000ff0000fffe03f */
[----:B------:R-:W-:Y:S01]  /*43e0*/  HMMA.16816.F32.BF16 R96, R12, R126, R96 ;  /* 0x0000007e0c60723c */ /* 0x000fe20000041860 */
[----:B-1----:R-:W-:-:S06]  /*43f0*/  FMUL.FTZ R0, R57, c[0x0][0x2ec] ;  /* 0x0000bb0039007a20 */ /* 0x002fcc0000410000 */
[----:B------:R-:W-:Y:S01]  /*4400*/  IMAD.MOV.U32 R126, RZ, RZ, R209 ;  /* 0x000000ffff7e7224 */ /* 0x000fe200078e00d1 */
[----:B------:R1:W1:Y:S01]  /*4410*/  MUFU.TANH R248, R0 ;  /* 0x0000000000f87308 */ /* 0x0002620000002400 */
[----:B------:R-:W-:Y:S02]  /*4420*/  IMAD.MOV.U32 R127, RZ, RZ, R214 ;  /* 0x000000ffff7f7224 */ /* 0x000fe400078e00d6 */
[----:B-1----:R-:W-:-:S05]  /*4430*/  FMUL.FTZ R0, R58, c[0x0][0x2ec] ;  /* 0x0000bb003a007a20 */ /* 0x002fca0000410000 */
[----:B------:R1:W-:Y:S02]  /*4440*/  MUFU.TANH R156, R0 ;  /* 0x00000000009c7308 */ /* 0x0003e40000002400 */
[----:B-1----:R-:W-:Y:S02]  /*4450*/  FMUL.FTZ R0, R59, c[0x0][0x2ec] ;  /* 0x0000bb003b007a20 */ /* 0x002fe40000410000 */
[C---:B------:R-:W-:Y:S04]  /*4460*/  HMMA.16816.F32.BF16 R56, R20.reuse, R88, RZ ;  /* 0x000000581438723c */ /* 0x040fe800000418ff */
[----:B------:R1:W-:Y:S04]  /*4470*/  MUFU.TANH R231, R0 ;  /* 0x0000000000e77308 */ /* 0x0003e80000002400 */
[----:B------:R-:W-:Y:S08]  /*4480*/  HMMA.16816.F32.BF16 R88, R20, R90, RZ ;  /* 0x0000005a1458723c */ /* 0x000ff000000418ff */
[----:B------:R-:W-:Y:S01]  /*4490*/  HMMA.16816.F32.BF16 R20, R24, R16, R48 ;  /* 0x000000101814723c */ /* 0x000fe20000041830 */
[----:B-1----:R-:W-:-:S04]  /*44a0*/  FMUL.FTZ R0, R44, c[0x0][0x2ec] ;  /* 0x0000bb002c007a20 */ /* 0x002fc80000410000 */
[----:B------:R1:W1:Y:S03]  /*44b0*/  MUFU.TANH R241, R0 ;  /* 0x0000000000f17308 */ /* 0x0002660000002400 */
[C---:B------:R-:W-:Y:S05]  /*44c0*/  HMMA.16816.F32.BF16 R48, R12.reuse, R92, R64 ;  /* 0x0000005c0c30723c */ /* 0x040fea0000041840 */
[----:B------:R-:W-:Y:S02]  /*44d0*/  I2F R93, R74 ;  /* 0x0000004a005d7306 */ /* 0x000fe40000201400 */
[----:B------:R-:W-:Y:S01]  /*44e0*/  IADD3 R92, R5, 0x50, RZ ;  /* 0x00000050055c7810 */ /* 0x000fe20007ffe0ff */
[----:B------:R-:W-:Y:S01]  /*44f0*/  HMMA.16816.F32.BF16 R64, R12, R124, R52 ;  /* 0x0000007c0c40723c */ /* 0x000fe20000041834 */
[----:B-1----:R-:W-:-:S04]  /*4500*/  FMUL.FTZ R0, R45, c[0x0][0x2ec] ;  /* 0x0000bb002d007a20 */ /* 0x002fc80000410000 */
[----:B------:R-:W-:Y:S02]  /*4510*/  I2F R108, R92 ;  /* 0x0000005c006c7306 */ /* 0x000fe40000201400 */
[----:B------:R-:W-:Y:S01]  /*4520*/  IMAD.MOV.U32 R125, RZ, RZ, R112 ;  /* 0x000000ffff7d7224 */ /* 0x000fe200078e0070 */
[C---:B------:R-:W-:Y:S01]  /*4530*/  HMMA.16816.F32.BF16 R136, R12.reuse, R132, R56 ;  /* 0x000000840c88723c */ /* 0x040fe20000041838 */
[----:B------:R-:W-:Y:S01]  /*4540*/  IMAD.MOV.U32 R124, RZ, RZ, R140 ;  /* 0x000000ffff7c7224 */ /* 0x000fe200078e008c */
[----:B--2---:R-:W-:Y:S02]  /*4550*/  MOV R140, R4 ;  /* 0x00000004008c7202 */ /* 0x004fe40000000f00 */
[----:B------:R-:W-:Y:S01]  /*4560*/  IADD3 R4, R144, 0x48, RZ ;  /* 0x0000004890047810 */ /* 0x000fe20007ffe0ff */
[----:B------:R1:W-:Y:S02]  /*4570*/  MUFU.TANH R242, R0 ;  /* 0x0000000000f27308 */ /* 0x0003e40000002400 */
[----:B------:R-:W-:Y:S01]  /*4580*/  MOV R59, R164 ;  /* 0x000000a4003b7202 */ /* 0x000fe20000000f00 */
[----:B------:R-:W-:Y:S01]  /*4590*/  HMMA.16816.F32.BF16 R112, R12, R128, R60 ;  /* 0x000000800c70723c */ /* 0x000fe2000004183c */
[----:B------:R-:W-:Y:S01]  /*45a0*/  MOV R164, R110 ;  /* 0x0000006e00a47202 */ /* 0x000fe20000000f00 */
[----:B------:R-:W-:-:S02]  /*45b0*/  IMAD.MOV.U32 R110, RZ, RZ, R220 ;  /* 0x000000ffff6e7224 */ /* 0x000fc400078e00dc */
[----:B------:R-:W-:Y:S01]  /*45c0*/  IMAD.MOV.U32 R56, RZ, RZ, R111 ;  /* 0x000000ffff387224 */ /* 0x000fe200078e006f */
[----:B---3--:R-:W-:Y:S01]  /*45d0*/  MOV R111, R210 ;  /* 0x000000d2006f7202 */ /* 0x008fe20000000f00 */
[----:B------:R-:W-:Y:S01]  /*45e0*/  IMAD.MOV.U32 R58, RZ, RZ, R167 ;  /* 0x000000ffff3a7224 */ /* 0x000fe200078e00a7 */
[----:B------:R-:W-:Y:S01]  /*45f0*/  MOV R61, R213 ;  /* 0x000000d5003d7202 */ /* 0x000fe20000000f00 */
[----:B------:R-:W-:Y:S01]  /*4600*/  IMAD.MOV.U32 R60, RZ, RZ, R221 ;  /* 0x000000ffff3c7224 */ /* 0x000fe200078e00dd */
[C---:B------:R-:W-:Y:S01]  /*4610*/  HMMA.16816.F32.BF16 R52, R12.reuse, R94, R84 ;  /* 0x0000005e0c34723c */ /* 0x040fe20000041854 */
[----:B------:R-:W-:Y:S01]  /*4620*/  IMAD.MOV.U32 R167, RZ, RZ, R116 ;  /* 0x000000ffffa77224 */ /* 0x000fe200078e0074 */
[C---:B------:R-:W-:Y:S01]  /*4630*/  IADD3 R63, R5.reuse, 0x59, RZ ;  /* 0x00000059053f7810 */ /* 0x040fe20007ffe0ff */
[----:B------:R-:W-:Y:S01]  /*4640*/  IMAD.MOV.U32 R116, RZ, RZ, R211 ;  /* 0x000000ffff747224 */ /* 0x000fe200078e00d3 */
[----:B------:R-:W-:Y:S01]  /*4650*/  IADD3 R62, R5, 0x70, RZ ;  /* 0x00000070053e7810 */ /* 0x000fe20007ffe0ff */
[----:B-1----:R-:W-:Y:S01]  /*4660*/  FMUL.FTZ R0, R46, c[0x0][0x2ec] ;  /* 0x0000bb002e007a20 */ /* 0x002fe20000410000 */
[----:B------:R-:W-:Y:S01]  /*4670*/  I2F R75, R63 ;  /* 0x0000003f004b7306 */ /* 0x000fe20000201400 */
[----:B------:R-:W-:Y:S01]  /*4680*/  MOV R95, R223 ;  /* 0x000000df005f7202 */ /* 0x000fe20000000f00 */
[----:B------:R-:W-:Y:S01]  /*4690*/  IMAD.MOV.U32 R94, RZ, RZ, R215 ;  /* 0x000000ffff5e7224 */ /* 0x000fe200078e00d7 */
[----:B------:R-:W-:Y:S01]  /*46a0*/  HMMA.16816.F32.BF16 R132, R12, R134, R88 ;  /* 0x000000860c84723c */ /* 0x000fe20000041858 */
[----:B------:R-:W-:-:S02]  /*46b0*/  IMAD.MOV.U32 R57, RZ, RZ, R119 ;  /* 0x000000ffff397224 */ /* 0x000fc400078e0077 */
[----:B------:R-:W-:Y:S02]  /*46c0*/  IMAD.MOV.U32 R119, RZ, RZ, R120 ;  /* 0x000000ffff777224 */ /* 0x000fe400078e0078 */
[----:B------:R1:W-:Y:S01]  /*46d0*/  MUFU.TANH R227, R0 ;  /* 0x0000000000e37308 */ /* 0x0003e20000002400 */
[----:B------:R-:W-:Y:S02]  /*46e0*/  IMAD.MOV.U32 R120, RZ, RZ, R79 ;  /* 0x000000ffff787224 */ /* 0x000fe400078e004f */
[----:B------:R-:W-:Y:S01]  /*46f0*/  HMMA.16816.F32.BF16 R128, R12, R130, R80 ;  /* 0x000000820c80723c */ /* 0x000fe20000041850 */
[----:B------:R-:W-:Y:S04]  /*4700*/  LDSM.16.M88.4 R12, [R100+0x6800] ;  /* 0x00680000640c783b */ /* 0x000fe80000000200 */
[----:B------:R-:W-:Y:S01]  /*4710*/  I2F R79, R68 ;  /* 0x00000044004f7306 */ /* 0x000fe20000201400 */
[----:B-1----:R-:W-:-:S07]  /*4720*/  FMUL.FTZ R0, R47, c[0x0][0x2ec] ;  /* 0x0000bb002f007a20 */ /* 0x002fce0000410000 */
[----:B------:R-:W-:Y:S01]  /*4730*/  I2F R82, R70 ;  /* 0x0000004600527306 */ /* 0x000fe20000201400 */
[----:B------:R-:W-:Y:S01]  /*4740*/  HMMA.16816.F32.BF16 R44, R28, R18, R8 ;  /* 0x000000121c2c723c */ /* 0x000fe20000041808 */
[----:B------:R-:W1:Y:S04]  /*4750*/  LDSM.16.M88.4 R8, [R100+0x6000] ;  /* 0x006000006408783b */ /* 0x000e680000000200 */
[----:B------:R-:W2:Y:S02]  /*4760*/  LDSM.16.M88.4 R16, [R233+0x2000] ;  /* 0x00200000e910783b */ /* 0x000ea40000000200 */
[----:B------:R3:W-:Y:S08]  /*4770*/  MUFU.TANH R226, R0 ;  /* 0x0000000000e27308 */ /* 0x0007f00000002400 */
[----:B------:R-:W-:Y:S01]  /*4780*/  I2F R83, R72 ;  /* 0x0000004800537306 */ /* 0x000fe20000201400 */
[----:B---3--:R-:W-:-:S07]  /*4790*/  FMUL.FTZ R0, R20, c[0x0][0x2ec] ;  /* 0x0000bb0014007a20 */ /* 0x008fce0000410000 */
[----:B------:R-:W-:Y:S08]  /*47a0*/  I2F R81, R69 ;  /* 0x0000004500517306 */ /* 0x000ff00000201400 */
[----:B------:R3:W1:Y:S08]  /*47b0*/  MUFU.TANH R224, R0 ;  /* 0x0000000000e07308 */ /* 0x0006700000002400 */
[----:B------:R-:W-:Y:S01]  /*47c0*/  I2F R80, R71 ;  /* 0x0000004700507306 */ /* 0x000fe20000201400 */
[----:B---3--:R-:W-:-:S07]  /*47d0*/  FMUL.FTZ R0, R21, c[0x0][0x2ec] ;  /* 0x0000bb0015007a20 */ /* 0x008fce0000410000 */
[----:B------:R-:W-:Y:S08]  /*47e0*/  I2F R73, R62 ;  /* 0x0000003e00497306 */ /* 0x000ff00000201400 */
[----:B------:R3:W-:Y:S02]  /*47f0*/  MUFU.TANH R225, R0 ;  /* 0x0000000000e17308 */ /* 0x0007e40000002400 */
[----:B---3--:R-:W-:-:S06]  /*4800*/  FMUL.FTZ R0, R22, c[0x0][0x2ec] ;  /* 0x0000bb0016007a20 */ /* 0x008fcc0000410000 */
[----:B------:R3:W1:Y:S02]  /*4810*/  MUFU.TANH R221, R0 ;  /* 0x0000000000dd7308 */ /* 0x0006640000002400 */
[----:B---3--:R-:W-:Y:S02]  /*4820*/  FMUL.FTZ R0, R23, c[0x0][0x2ec] ;  /* 0x0000bb0017007a20 */ /* 0x008fe40000410000 */
[----:B-1----:R-:W-:Y:S04]  /*4830*/  HMMA.16816.F32.BF16 R20, R36, R8, R48 ;  /* 0x000000082414723c */ /* 0x002fe80000041830 */
[----:B------:R1:W3:Y:S04]  /*4840*/  MUFU.TANH R220, R0 ;  /* 0x0000000000dc7308 */ /* 0x0002e80000002400 */
[----:B------:R-:W-:Y:S01]  /*4850*/  HMMA.16816.F32.BF16 R48, R32, R10, R104 ;  /* 0x0000000a2030723c */ /* 0x000fe20000041868 */
[----:B-1----:R-:W-:-:S04]  /*4860*/  FMUL.FTZ R0, R44, c[0x0][0x2ec] ;  /* 0x0000bb002c007a20 */ /* 0x002fc80000410000 */
[----:B------:R1:W-:Y:S11]  /*4870*/  MUFU.TANH R222, R0 ;  /* 0x0000000000de7308 */ /* 0x0003f60000002400 */
[----:B--2---:R-:W-:Y:S01]  /*4880*/  HMMA.16816.F32.BF16 R20, R28, R16, R20 ;  /* 0x000000101c14723c */ /* 0x004fe20000041814 */
[----:B-1----:R-:W-:-:S04]  /*4890*/  FMUL.FTZ R0, R45, c[0x0][0x2ec] ;  /* 0x0000bb002d007a20 */ /* 0x002fc80000410000 */
[----:B------:R1:W-:Y:S02]  /*48a0*/  MUFU.TANH R223, R0 ;  /* 0x0000000000df7308 */ /* 0x0003e40000002400 */
[----:B-1----:R-:W-:-:S06]  /*48b0*/  FMUL.FTZ R0, R46, c[0x0][0x2ec] ;  /* 0x0000bb002e007a20 */ /* 0x002fcc0000410000 */
[----:B------:R1:W2:Y:S02]  /*48c0*/  MUFU.TANH R213, R0 ;  /* 0x0000000000d57308 */ /* 0x0002a40000002400 */
[----:B-1----:R-:W-:Y:S02]  /*48d0*/  FMUL.FTZ R0, R47, c[0x0][0x2ec] ;  /* 0x0000bb002f007a20 */ /* 0x002fe40000410000 */
[----:B------:R-:W-:Y:S04]  /*48e0*/  HMMA.16816.F32.BF16 R44, R32, R8, R148 ;  /* 0x00000008202c723c */ /* 0x000fe80000041894 */
[----:B------:R1:W-:Y:S03]  /*48f0*/  MUFU.TANH R215, R0 ;  /* 0x0000000000d77308 */ /* 0x0003e60000002400 */
[----:B------:R-:W-:-:S04]  /*4900*/  IMNMX R8, R144, UR9, PT ;  /* 0x0000000990087c17 */ /* 0x000fc8000b800200 */
[-C--:B------:R-:W-:Y:S02]  /*4910*/  ISETP.GE.AND P0, PT, R145, R8.reuse, PT ;  /* 0x000000089100720c */ /* 0x080fe40003f06270 */
[----:B------:R-:W-:Y:S01]  /*4920*/  ISETP.GE.AND P6, PT, R146, R8, PT ;  /* 0x000000089200720c */ /* 0x000fe20003fc6270 */
[----:B-1----:R-:W-:-:S04]  /*4930*/  FMUL.FTZ R0, R40, c[0x0][0x2ec] ;  /* 0x0000bb0028007a20 */ /* 0x002fc80000410000 */
[----:B------:R1:W-:Y:S06]  /*4940*/  MUFU.TANH R86, R0 ;  /* 0x0000000000567308 */ /* 0x0003ec0000002400 */
[----:B------:R-:W-:Y:S01]  /*4950*/  HMMA.16816.F32.BF16 R44, R24, R16, R44 ;  /* 0x00000010182c723c */ /* 0x000fe2000004182c */
[----:B-1----:R-:W-:-:S04]  /*4960*/  FMUL.FTZ R0, R41, c[0x0][0x2ec] ;  /* 0x0000bb0029007a20 */ /* 0x002fc80000410000 */
[----:B------:R1:W-:Y:S02]  /*4970*/  MUFU.TANH R210, R0 ;  /* 0x0000000000d27308 */ /* 0x0003e40000002400 */
[----:B-1----:R-:W-:-:S06]  /*4980*/  FMUL.FTZ R0, R42, c[0x0][0x2ec] ;  /* 0x0000bb002a007a20 */ /* 0x002fcc0000410000 */
[----:B------:R1:W1:Y:S02]  /*4990*/  MUFU.TANH R85, R0 ;  /* 0x0000000000557308 */ /* 0x0002640000002400 */
[----:B-1----:R-:W-:Y:S02]  /*49a0*/  FMUL.FTZ R0, R43, c[0x0][0x2ec] ;  /* 0x0000bb002b007a20 */ /* 0x002fe40000410000 */
[----:B------:R-:W-:Y:S04]  /*49b0*/  HMMA.16816.F32.BF16 R40, R36, R10, R52 ;  /* 0x0000000a2428723c */ /* 0x000fe80000041834 */
[----:B------:R1:W1:Y:S03]  /*49c0*/  MUFU.TANH R87, R0 ;  /* 0x0000000000577308 */ /* 0x0002660000002400 */
[----:B------:R-:W-:Y:S01]  /*49d0*/  FMUL.FTZ R10, R45, c[0x0][0x2ec] ;  /* 0x0000bb002d0a7a20 */ /* 0x000fe20000410000 */
[----:B------:R-:W-:Y:S01]  /*49e0*/  IMNMX R11, R2, UR9, PT ;  /* 0x00000009020b7c17 */ /* 0x000fe2000b800200 */
[----:B------:R-:W-:Y:S01]  /*49f0*/  FMUL.FTZ R2, R46, c[0x0][0x2ec] ;  /* 0x0000bb002e027a20 */ /* 0x000fe20000410000 */
[----:B------:R-:W-:Y:S02]  /*4a00*/  HMMA.16816.F32.BF16 R52, R32, R12, R152 ;  /* 0x0000000c2034723c */ /* 0x000fe40000041898 */
[----:B------:R2:W-:Y:S01]  /*4a10*/  MUFU.TANH R212, R10 ;  /* 0x0000000a00d47308 */ /* 0x0005e20000002400 */
[----:B------:R-:W-:-:S02]  /*4a20*/  ISETP.GE.AND P2, PT, R145, R11, PT ;  /* 0x0000000b9100720c */ /* 0x000fc40003f46270 */
[----:B------:R-:W-:Y:S01]  /*4a30*/  ISETP.GE.AND P1, PT, R146, R11, PT ;  /* 0x0000000b9200720c */ /* 0x000fe20003f26270 */
[----:B-1----:R-:W-:-:S04]  /*4a40*/  FMUL.FTZ R0, R20, c[0x0][0x2ec] ;  /* 0x0000bb0014007a20 */ /* 0x002fc80000410000 */
[----:B------:R1:W1:Y:S04]  /*4a50*/  MUFU.TANH R88, R0 ;  /* 0x0000000000587308 */ /* 0x0002680000002400 */
[----:B------:R-:W-:Y:S01]  /*4a60*/  HMMA.16816.F32.BF16 R40, R28, R18, R40 ;  /* 0x000000121c28723c */ /* 0x000fe20000041828 */
[----:B--2---:R-:W-:Y:S01]  /*4a70*/  IMNMX R10, R4, UR9, PT ;  /* 0x00000009040a7c17 */ /* 0x004fe2000b800200 */
[----:B------:R-:W-:Y:S02]  /*4a80*/  FFMA.FTZ R4, R162, UR4, R94 ;  /* 0x00000004a2047c23 */ /* 0x000fe4000801005e */
[----:B------:R-:W-:Y:S01]  /*4a90*/  IMAD.MOV.U32 R94, RZ, RZ, R56 ;  /* 0x000000ffff5e7224 */ /* 0x000fe200078e0038 */
[----:B------:R-:W-:Y:S01]  /*4aa0*/  ISETP.GE.AND P3, PT, R145, R10, PT ;  /* 0x0000000a9100720c */ /* 0x000fe20003f66270 */
[----:B------:R-:W-:Y:S01]  /*4ab0*/  IMAD.MOV.U32 R56, RZ, RZ, R58 ;  /* 0x000000ffff387224 */ /* 0x000fe200078e003a */
[----:B------:R-:W-:Y:S01]  /*4ac0*/  MOV R58, R60 ;  /* 0x0000003c003a7202 */ /* 0x000fe20000000f00 */
[----:B------:R-:W-:Y:S01]  /*4ad0*/  IMAD.MOV.U32 R60, RZ, RZ, R157 ;  /* 0x000000ffff3c7224 */ /* 0x000fe200078e009d */
[----:B------:R-:W-:Y:S01]  /*4ae0*/  MOV R157, R116 ;  /* 0x00000074009d7202 */ /* 0x000fe20000000f00 */
[----:B------:R-:W-:Y:S01]  /*4af0*/  IMAD.MOV.U32 R116, RZ, RZ, R111 ;  /* 0x000000ffff747224 */ /* 0x000fe200078e006f */
[----:B------:R-:W-:Y:S01]  /*4b00*/  FSEL R105, R4, -INF , !P2 ;  /* 0xff80000004697808 */ /* 0x000fe20005000000 */
[----:B-1----:R-:W-:-:S02]  /*4b10*/  FMUL.FTZ R0, R21, c[0x0][0x2ec] ;  /* 0x0000bb0015007a20 */ /* 0x002fc40000410000 */
[----:B------:R-:W-:Y:S02]  /*4b20*/  FFMA.FTZ R4, R169, UR4, R208 ;  /* 0x00000004a9047c23 */ /* 0x000fe400080100d0 */
[----:B------:R1:W-:Y:S02]  /*4b30*/  MUFU.TANH R211, R0 ;  /* 0x0000000000d37308 */ /* 0x0003e40000002400 */
[----:B-1----:R-:W-:-:S06]  /*4b40*/  FMUL.FTZ R0, R22, c[0x0][0x2ec] ;  /* 0x0000bb0016007a20 */ /* 0x002fcc0000410000 */
[----:B------:R1:W-:Y:S02]  /*4b50*/  MUFU.TANH R209, R0 ;  /* 0x0000000000d17308 */ /* 0x0003e40000002400 */
[----:B-1----:R-:W-:Y:S02]  /*4b60*/  FMUL.FTZ R0, R23, c[0x0][0x2ec] ;  /* 0x0000bb0017007a20 */ /* 0x002fe40000410000 */
[----:B------:R-:W-:Y:S04]  /*4b70*/  HMMA.16816.F32.BF16 R20, R36, R12, R64 ;  /* 0x0000000c2414723c */ /* 0x000fe80000041840 */
[----:B------:R1:W-:Y:S03]  /*4b80*/  MUFU.TANH R66, R2 ;  /* 0x0000000200427308 */ /* 0x0003e60000002400 */
[----:B------:R-:W-:-:S05]  /*4b90*/  FMUL.FTZ R12, R47, c[0x0][0x2ec] ;  /* 0x0000bb002f0c7a20 */ /* 0x000fca0000410000 */
[----:B------:R2:W-:Y:S01]  /*4ba0*/  MUFU.TANH R214, R0 ;  /* 0x0000000000d67308 */ /* 0x0005e20000002400 */
[----:B-1----:R-:W-:Y:S01]  /*4bb0*/  FFMA.FTZ R2, R162, UR4, R95 ;  /* 0x00000004a2027c23 */ /* 0x002fe2000801005f */
[----:B------:R-:W-:Y:S01]  /*4bc0*/  MOV R95, R57 ;  /* 0x00000039005f7202 */ /* 0x000fe20000000f00 */
[----:B------:R-:W-:Y:S02]  /*4bd0*/  IMAD.MOV.U32 R57, RZ, RZ, R59 ;  /* 0x000000ffff397224 */ /* 0x000fe400078e003b */
[----:B------:R-:W-:Y:S01]  /*4be0*/  IMAD.MOV.U32 R59, RZ, RZ, R61 ;  /* 0x000000ffff3b7224 */ /* 0x000fe200078e003d */
[----:B------:R-:W-:Y:S01]  /*4bf0*/  FSEL R111, R2, -INF , !P3 ;  /* 0xff800000026f7808 */ /* 0x000fe20005800000 */
[----:B------:R-:W-:Y:S01]  /*4c00*/  FFMA.FTZ R2, R169, UR4, R199 ;  /* 0x00000004a9027c23 */ /* 0x000fe200080100c7 */
[----:B------:R-:W-:Y:S01]  /*4c10*/  ISETP.GE.AND P3, PT, R147, R11, PT ;  /* 0x0000000b9300720c */ /* 0x000fe20003f66270 */
[----:B--2---:R-:W-:Y:S01]  /*4c20*/  FMUL.FTZ R0, R44, c[0x0][0x2ec] ;  /* 0x0000bb002c007a20 */ /* 0x004fe20000410000 */
[----:B------:R-:W-:Y:S01]  /*4c30*/  IADD3 R61, R5, 0x71, RZ ;  /* 0x00000071053d7810 */ /* 0x000fe20007ffe0ff */
[----:B------:R-:W-:Y:S01]  /*4c40*/  HMMA.16816.F32.BF16 R44, R24, R18, R48 ;  /* 0x00000012182c723c */ /* 0x000fe20000041830 */
[----:B------:R-:W1:Y:S01]  /*4c50*/  LDSM.16.M88.4 R16, [R233+0x2800] ;  /* 0x00280000e910783b */ /* 0x000e620000000200 */
[----:B------:R2:W1:Y:S08]  /*4c60*/  MUFU.TANH R84, R0 ;  /* 0x0000000000547308 */ /* 0x0004700000002400 */
[----:B------:R-:W-:Y:S01]  /*4c70*/  I2F R67, R61 ;  /* 0x0000003d00437306 */ /* 0x000fe20000201400 */
[----:B--2---:R-:W-:-:S04]  /*4c80*/  IADD3 R0, R144, 0x8, RZ ;  /* 0x0000000890007810 */ /* 0x004fc80007ffe0ff */
[----:B------:R-:W-:Y:S01]  /*4c90*/  IMNMX R9, R0, UR9, PT ;  /* 0x0000000900097c17 */ /* 0x000fe2000b800200 */
[----:B------:R-:W-:-:S03]  /*4ca0*/  FFMA.FTZ R0, R162, UR4, R126 ;  /* 0x00000004a2007c23 */ /* 0x000fc6000801007e */
[-C--:B------:R-:W-:Y:S02]  /*4cb0*/  ISETP.GE.AND P4, PT, R145, R9.reuse, PT ;  /* 0x000000099100720c */ /* 0x080fe40003f86270 */
[----:B------:R-:W-:Y:S01]  /*4cc0*/  FSEL R104, R0, -INF , !P0 ;  /* 0xff80000000687808 */ /* 0x000fe20004000000 */
[----:B------:R-:W-:Y:S01]  /*4cd0*/  FFMA.FTZ R0, R162, UR4, R127 ;  /* 0x00000004a2007c23 */ /* 0x000fe2000801007f */
[CC--:B------:R-:W-:Y:S01]  /*4ce0*/  ISETP.GE.AND P5, PT, R146.reuse, R9.reuse, PT ;  /* 0x000000099200720c */ /* 0x0c0fe20003fa6270 */
[----:B------:R-:W-:Y:S01]  /*4cf0*/  IMAD.MOV.U32 R127, RZ, RZ, R56 ;  /* 0x000000ffff7f7224 */ /* 0x000fe200078e0038 */
[----:B------:R-:W-:Y:S01]  /*4d00*/  ISETP.GE.AND P0, PT, R146, R10, PT ;  /* 0x0000000a9200720c */ /* 0x000fe20003f06270 */
[----:B------:R-:W-:Y:S01]  /*4d10*/  IMAD.MOV.U32 R56, RZ, RZ, R59 ;  /* 0x000000ffff387224 */ /* 0x000fe200078e003b */
[----:B------:R-:W-:Y:S01]  /*4d20*/  FSEL R148, R0, -INF , !P4 ;  /* 0xff80000000947808 */ /* 0x000fe20006000000 */
[----:B------:R-:W-:Y:S01]  /*4d30*/  FFMA.FTZ R0, R169, UR4, R198 ;  /* 0x00000004a9007c23 */ /* 0x000fe200080100c6 */
[C---:B------:R-:W-:Y:S01]  /*4d40*/  ISETP.GE.AND P4, PT, R147.reuse, R8, PT ;  /* 0x000000089300720c */ /* 0x040fe20003f86270 */
[----:B------:R2:W1:Y:S01]  /*4d50*/  MUFU.TANH R198, R12 ;  /* 0x0000000c00c67308 */ /* 0x0004620000002400 */
[----:B------:R-:W-:-:S02]  /*4d60*/  ISETP.GE.AND P2, PT, R147, R9, PT ;  /* 0x000000099300720c */ /* 0x000fc40003f46270 */
[----:B------:R-:W-:Y:S01]  /*4d70*/  FSEL R144, R0, -INF , !P6 ;  /* 0xff80000000907808 */ /* 0x000fe20007000000 */
[----:B------:R-:W-:Y:S01]  /*4d80*/  FFMA.FTZ R0, R169, UR4, R94 ;  /* 0x00000004a9007c23 */ /* 0x000fe2000801005e */
[----:B------:R-:W-:Y:S01]  /*4d90*/  MOV R94, R57 ;  /* 0x00000039005e7202 */ /* 0x000fe20000000f00 */
[----:B------:R-:W-:Y:S01]  /*4da0*/  IMAD.MOV.U32 R57, RZ, RZ, R158 ;  /* 0x000000ffff397224 */ /* 0x000fe200078e009e */
[----:B------:R-:W-:Y:S01]  /*4db0*/  MOV R59, R110 ;  /* 0x0000006e003b7202 */ /* 0x000fe20000000f00 */
[----:B------:R-:W-:Y:S01]  /*4dc0*/  IMAD.MOV.U32 R158, RZ, RZ, R159 ;  /* 0x000000ffff9e7224 */ /* 0x000fe200078e009f */
[----:B------:R-:W-:Y:S01]  /*4dd0*/  FSEL R155, R0, -INF , !P5 ;  /* 0xff800000009b7808 */ /* 0x000fe20006800000 */
[C---:B------:R-:W-:Y:S01]  /*4de0*/  FFMA.FTZ R0, R171.reuse, UR4, R95 ;  /* 0x00000004ab007c23 */ /* 0x040fe2000801005f */
[----:B------:R-:W-:Y:S01]  /*4df0*/  MOV R159, R164 ;  /* 0x000000a4009f7202 */ /* 0x000fe20000000f00 */
[----:B------:R-:W-:Y:S01]  /*4e00*/  IMAD.MOV.U32 R95, RZ, RZ, R58 ;  /* 0x000000ffff5f7224 */ /* 0x000fe200078e003a */
[----:B------:R-:W-:Y:S01]  /*4e10*/  MOV R58, R124 ;  /* 0x0000007c003a7202 */ /* 0x000fe20000000f00 */
[----:B------:R-:W-:Y:S01]  /*4e20*/  IMAD.MOV.U32 R124, RZ, RZ, R141 ;  /* 0x000000ffff7c7224 */ /* 0x000fe200078e008d */
[----:B------:R-:W-:Y:S01]  /*4e30*/  FSEL R141, R0, -INF , !P4 ;  /* 0xff800000008d7808 */ /* 0x000fe20006000000 */
[----:B------:R-:W-:Y:S01]  /*4e40*/  IMAD.MOV.U32 R164, RZ, RZ, R119 ;  /* 0x000000ffffa47224 */ /* 0x000fe200078e0077 */
[----:B------:R-:W-:Y:S01]  /*4e50*/  FSEL R119, R2, -INF , !P0 ;  /* 0xff80000002777808 */ /* 0x000fe20004000000 */
[----:B------:R-:W-:Y:S01]  /*4e60*/  FFMA.FTZ R0, R171, UR4, R127 ;  /* 0x00000004ab007c23 */ /* 0x000fe2000801007f */
[----:B------:R-:W-:Y:S01]  /*4e70*/  ISETP.GE.AND P5, PT, R160, R8, PT ;  /* 0x00000008a000720c */ /* 0x000fe20003fa6270 */
[----:B------:R-:W-:Y:S01]  /*4e80*/  FMUL.FTZ R2, R41, c[0x0][0x2ec] ;  /* 0x0000bb0029027a20 */ /* 0x000fe20000410000 */
[----:B------:R-:W-:Y:S01]  /*4e90*/  FSEL R110, R4, -INF , !P1 ;  /* 0xff800000046e7808 */ /* 0x000fe20004800000 */
[----:B------:R-:W-:Y:S01]  /*4ea0*/  FFMA.FTZ R4, R171, UR4, R94 ;  /* 0x00000004ab047c23 */ /* 0x000fe2000801005e */
[----:B------:R-:W-:Y:S01]  /*4eb0*/  FSEL R151, R0, -INF , !P2 ;  /* 0xff80000000977808 */ /* 0x000fe20005000000 */
[----:B------:R3:W-:Y:S01]  /*4ec0*/  MUFU.TANH R199, R2 ;  /* 0x0000000200c77308 */ /* 0x0007e20000002400 */
[----:B------:R-:W-:Y:S01]  /*4ed0*/  FFMA.FTZ R0, R174, UR4, R59 ;  /* 0x00000004ae007c23 */ /* 0x000fe2000801003b */
[----:B------:R-:W-:Y:S01]  /*4ee0*/  MOV R59, R124 ;  /* 0x0000007c003b7202 */ /* 0x000fe20000000f00 */
[----:B------:R-:W-:Y:S01]  /*4ef0*/  IMAD.MOV.U32 R124, RZ, RZ, R140 ;  /* 0x000000ffff7c7224 */ /* 0x000fe200078e008c */
[----:B------:R-:W-:Y:S01]  /*4f00*/  ISETP.GE.AND P1, PT, R160, R9, PT ;  /* 0x00000009a000720c */ /* 0x000fe20003f26270 */
[----:B------:R-:W-:Y:S01]  /*4f10*/  IMAD.MOV.U32 R140, RZ, RZ, R142 ;  /* 0x000000ffff8c7224 */ /* 0x000fe200078e008e */
[----:B------:R-:W-:Y:S01]  /*4f20*/  FSEL R142, R0, -INF , !P5 ;  /* 0xff800000008e7808 */ /* 0x000fe20006800000 */
[----:B-1----:R-:W-:Y:S01]  /*4f30*/  HMMA.16816.F32.BF16 R20, R28, R16, R20 ;  /* 0x000000101c14723c */ /* 0x002fe20000041814 */
[----:B------:R-:W-:Y:S01]  /*4f40*/  ISETP.GE.AND P6, PT, R147, R10, PT ;  /* 0x0000000a9300720c */ /* 0x000fe20003fc6270 */
[----:B--2---:R-:W-:Y:S01]  /*4f50*/  FMUL.FTZ R12, R40, c[0x0][0x2ec] ;  /* 0x0000bb00280c7a20 */ /* 0x004fe20000410000 */
[----:B------:R-:W-:Y:S01]  /*4f60*/  FSEL R106, R4, -INF , !P3 ;  /* 0xff800000046a7808 */ /* 0x000fe20005800000 */
[----:B------:R-:W-:Y:S01]  /*4f70*/  FMUL.FTZ R4, R42, c[0x0][0x2ec] ;  /* 0x0000bb002a047a20 */ /* 0x000fe20000410000 */
[----:B------:R-:W-:Y:S01]  /*4f80*/  MOV R127, R117 ;  /* 0x00000075007f7202 */ /* 0x000fe20000000f00 */
[----:B------:R1:W2:Y:S01]  /*4f90*/  MUFU.TANH R208, R12 ;  /* 0x0000000c00d07308 */ /* 0x0002a20000002400 */
[----:B------:R-:W-:Y:S01]  /*4fa0*/  ISETP.GE.AND P2, PT, R161, R8, PT ;  /* 0x00000008a100720c */ /* 0x000fe20003f46270 */
[----:B---3--:R-:W-:Y:S01]  /*4fb0*/  FFMA.FTZ R2, R171, UR4, R95 ;  /* 0x00000004ab027c23 */ /* 0x008fe2000801005f */
[C---:B------:R-:W-:Y:S01]  /*4fc0*/  ISETP.GE.AND P4, PT, R160.reuse, R10, PT ;  /* 0x0000000aa000720c */ /* 0x040fe20003f86270 */
[----:B------:R-:W-:Y:S01]  /*4fd0*/  IMAD.MOV.U32 R95, RZ, RZ, R56 ;  /* 0x000000ffff5f7224 */ /* 0x000fe200078e0038 */
[-C--:B------:R-:W-:Y:S01]  /*4fe0*/  ISETP.GE.AND P0, PT, R160, R11.reuse, PT ;  /* 0x0000000ba000720c */ /* 0x080fe20003f06270 */
[----:B------:R-:W-:Y:S01]  /*4ff0*/  IMAD.MOV.U32 R56, RZ, RZ, R57 ;  /* 0x000000ffff387224 */ /* 0x000fe200078e0039 */
[----:B------:R-:W-:Y:S01]  /*5000*/  FSEL R117, R2, -INF , !P6 ;  /* 0xff80000002757808 */ /* 0x000fe20007000000 */
[C---:B------:R-:W-:Y:S01]  /*5010*/  FFMA.FTZ R0, R174.reuse, UR4, R95 ;  /* 0x00000004ae007c23 */ /* 0x040fe2000801005f */
[----:B------:R3:W2:Y:S01]  /*5020*/  MUFU.TANH R171, R4 ;  /* 0x0000000400ab7308 */ /* 0x0006a20000002400 */
[----:B------:R-:W-:Y:S01]  /*5030*/  FFMA.FTZ R2, R174, UR4, R197 ;  /* 0x00000004ae027c23 */ /* 0x000fe200080100c5 */
[----:B------:R-:W-:Y:S01]  /*5040*/  MOV R94, R120 ;  /* 0x00000078005e7202 */ /* 0x000fe20000000f00 */
[----:B------:R-:W-:Y:S01]  /*5050*/  IMAD.MOV.U32 R95, RZ, RZ, R58 ;  /* 0x000000ffff5f7224 */ /* 0x000fe200078e003a */
[----:B------:R-:W-:Y:S01]  /*5060*/  FSEL R154, R0, -INF , !P1 ;  /* 0xff800000009a7808 */ /* 0x000fe20004800000 */
[----:B------:R-:W-:Y:S01]  /*5070*/  FFMA.FTZ R0, R173, UR4, R140 ;  /* 0x00000004ad007c23 */ /* 0x000fe2000801008c */
[----:B------:R-:W-:Y:S01]  /*5080*/  ISETP.GE.AND P6, PT, R161, R11, PT ;  /* 0x0000000ba100720c */ /* 0x000fe20003fc6270 */
[----:B-1----:R-:W-:Y:S01]  /*5090*/  FMUL.FTZ R12, R43, c[0x0][0x2ec] ;  /* 0x0000bb002b0c7a20 */ /* 0x002fe20000410000 */
[-C--:B------:R-:W-:Y:S01]  /*50a0*/  ISETP.GE.AND P3, PT, R161, R9.reuse, PT ;  /* 0x00000009a100720c */ /* 0x080fe20003f66270 */
[----:B------:R-:W-:Y:S01]  /*50b0*/  HMMA.16816.F32.BF16 R40, R36, R14, R96 ;  /* 0x0000000e2428723c */ /* 0x000fe20000041860 */
[----:B------:R-:W-:Y:S01]  /*50c0*/  FSEL R140, R0, -INF , !P2 ;  /* 0xff800000008c7808 */ /* 0x000fe20005000000 */
[----:B------:R-:W-:Y:S01]  /*50d0*/  FFMA.FTZ R0, R173, UR4, R60 ;  /* 0x00000004ad007c23 */ /* 0x000fe2000801003c */
[----:B------:R-:W-:Y:S01]  /*50e0*/  ISETP.GE.AND P5, PT, R161, R10, PT ;  /* 0x0000000aa100720c */ /* 0x000fe20003fa6270 */
[----:B------:R1:W-:Y:S01]  /*50f0*/  MUFU.TANH R197, R12 ;  /* 0x0000000c00c57308 */ /* 0x0003e20000002400 */
[C---:B------:R-:W-:Y:S01]  /*5100*/  IADD3 R57, R5.reuse, 0x78, RZ ;  /* 0x0000007805397810 */ /* 0x040fe20007ffe0ff */
[----:B---3--:R-:W-:Y:S01]  /*5110*/  FFMA.FTZ R4, R174, UR4, R56 ;  /* 0x00000004ae047c23 */ /* 0x008fe20008010038 */
[----:B------:R-:W-:Y:S01]  /*5120*/  IADD3 R58, R5, 0x79, RZ ;  /* 0x00000079053a7810 */ /* 0x000fe20007ffe0ff */
[----:B------:R-:W-:Y:S01]  /*5130*/  IMAD.MOV.U32 R56, RZ, RZ, R125 ;  /* 0x000000ffff387224 */ /* 0x000fe200078e007d */
[----:B------:R-:W-:Y:S01]  /*5140*/  FSEL R125, R2, -INF , !P4 ;  /* 0xff800000027d7808 */ /* 0x000fe20006000000 */
[C---:B------:R-:W-:Y:S01]  /*5150*/  FFMA.FTZ R2, R173.reuse, UR4, R127 ;  /* 0x00000004ad027c23 */ /* 0x040fe2000801007f */
[----:B------:R-:W-:Y:S01]  /*5160*/  FSEL R120, R4, -INF , !P0 ;  /* 0xff80000004787808 */ /* 0x000fe20004000000 */
[----:B------:R-:W-:Y:S01]  /*5170*/  FFMA.FTZ R4, R173, UR4, R157 ;  /* 0x00000004ad047c23 */ /* 0x000fe2000801009d */
[----:B------:R-:W-:Y:S01]  /*5180*/  MOV R127, R56 ;  /* 0x00000038007f7202 */ /* 0x000fe20000000f00 */
[----:B------:R-:W-:Y:S01]  /*5190*/  IMAD.MOV.U32 R157, RZ, RZ, R143 ;  /* 0x000000ffff9d7224 */ /* 0x000fe200078e008f */
[----:B------:R-:W-:Y:S01]  /*51a0*/  FSEL R153, R2, -INF , !P3 ;  /* 0xff80000002997808 */ /* 0x000fe20005800000 */
[----:B------:R-:W-:Y:S01]  /*51b0*/  IMAD.MOV.U32 R143, RZ, RZ, R118 ;  /* 0x000000ffff8f7224 */ /* 0x000fe200078e0076 */
[----:B------:R-:W-:Y:S01]  /*51c0*/  FSEL R118, R0, -INF , !P6 ;  /* 0xff80000000767808 */ /* 0x000fe20007000000 */
[----:B------:R-:W-:Y:S01]  /*51d0*/  FFMA.FTZ R0, R175, UR4, R95 ;  /* 0x00000004af007c23 */ /* 0x000fe2000801005f */
[-C--:B------:R-:W-:Y:S01]  /*51e0*/  ISETP.GE.AND P3, PT, R163, R8.reuse, PT ;  /* 0x00000008a300720c */ /* 0x080fe20003f66270 */
[----:B------:R-:W-:Y:S01]  /*51f0*/  FMUL.FTZ R2, R45, c[0x0][0x2ec] ;  /* 0x0000bb002d027a20 */ /* 0x000fe20000410000 */
[----:B------:R-:W-:Y:S01]  /*5200*/  ISETP.GE.AND P6, PT, R163, R9, PT ;  /* 0x00000009a300720c */ /* 0x000fe20003fc6270 */
[----:B------:R-:W-:Y:S01]  /*5210*/  IMAD.MOV.U32 R56, RZ, RZ, R122 ;  /* 0x000000ffff387224 */ /* 0x000fe200078e007a */
[----:B------:R-:W-:Y:S01]  /*5220*/  FSEL R145, R0, -INF , !P3 ;  /* 0xff80000000917808 */ /* 0x000fe20005800000 */
[----:B------:R-:W-:Y:S01]  /*5230*/  FFMA.FTZ R0, R175, UR4, R94 ;  /* 0x00000004af007c23 */ /* 0x000fe2000801005e */
[----:B------:R-:W-:Y:S01]  /*5240*/  FSEL R122, R4, -INF , !P5 ;  /* 0xff800000047a7808 */ /* 0x000fe20006800000 */
[----:B------:R-:W-:Y:S01]  /*5250*/  IMAD.MOV.U32 R95, RZ, RZ, R158 ;  /* 0x000000ffff5f7224 */ /* 0x000fe200078e009e */
[----:B------:R-:W-:Y:S01]  /*5260*/  ISETP.GE.AND P5, PT, R163, R11, PT ;  /* 0x0000000ba300720c */ /* 0x000fe20003fa6270 */
[----:B------:R3:W-:Y:S01]  /*5270*/  MUFU.TANH R158, R2 ;  /* 0x00000002009e7308 */ /* 0x0007e20000002400 */
[----:B------:R-:W-:Y:S01]  /*5280*/  FSEL R149, R0, -INF , !P6 ;  /* 0xff80000000957808 */ /* 0x000fe20007000000 */
[----:B------:R-:W-:Y:S01]  /*5290*/  FFMA.FTZ R0, R181, UR4, R157 ;  /* 0x00000004b5007c23 */ /* 0x000fe2000801009d */
[-C--:B------:R-:W-:Y:S01]  /*52a0*/  ISETP.GE.AND P6, PT, R168, R8.reuse, PT ;  /* 0x00000008a800720c */ /* 0x080fe20003fc6270 */
[----:B------:R-:W-:Y:S01]  /*52b0*/  FFMA.FTZ R4, R175, UR4, R59 ;  /* 0x00000004af047c23 */ /* 0x000fe2000801003b */
[C---:B------:R-:W-:Y:S01]  /*52c0*/  ISETP.GE.AND P1, PT, R5.reuse, R8, PT ;  /* 0x000000080500720c */ /* 0x040fe20003f26270 */
[----:B------:R-:W-:Y:S01]  /*52d0*/  IMAD.MOV.U32 R94, RZ, RZ, R116 ;  /* 0x000000ffff5e7224 */ /* 0x000fe200078e0074 */
[C---:B------:R-:W-:Y:S01]  /*52e0*/  ISETP.GE.AND P0, PT, R5.reuse, R9, PT ;  /* 0x000000090500720c */ /* 0x040fe20003f06270 */
[----:B-1----:R-:W-:Y:S01]  /*52f0*/  FMUL.FTZ R12, R46, c[0x0][0x2ec] ;  /* 0x0000bb002e0c7a20 */ /* 0x002fe20000410000 */
[C---:B------:R-:W-:Y:S01]  /*5300*/  ISETP.GE.AND P4, PT, R5.reuse, R11, PT ;  /* 0x0000000b0500720c */ /* 0x040fe20003f86270 */
[----:B------:R-:W-:Y:S01]  /*5310*/  HMMA.16816.F32.BF16 R40, R28, R18, R40 ;  /* 0x000000121c28723c */ /* 0x000fe20000041828 */
[-C--:B------:R-:W-:Y:S01]  /*5320*/  ISETP.GE.AND P2, PT, R5, R10.reuse, PT ;  /* 0x0000000a0500720c */ /* 0x080fe20003f46270 */
[----:B------:R-:W-:Y:S01]  /*5330*/  FMUL.FTZ R5, R44, c[0x0][0x2ec] ;  /* 0x0000bb002c057a20 */ /* 0x000fe20000410000 */
[-C--:B------:R-:W-:Y:S01]  /*5340*/  ISETP.GE.AND P3, PT, R163, R10.reuse, PT ;  /* 0x0000000aa300720c */ /* 0x080fe20003f66270 */
[----:B------:R1:W-:Y:S01]  /*5350*/  MUFU.TANH R59, R12 ;  /* 0x0000000c003b7308 */ /* 0x0003e20000002400 */
[----:B------:R-:W-:Y:S01]  /*5360*/  MOV R157, R143 ;  /* 0x0000008f009d7202 */ /* 0x000fe20000000f00 */
[----:B---3--:R-:W-:Y:S01]  /*5370*/  FFMA.FTZ R2, R175, UR4, R124 ;  /* 0x00000004af027c23 */ /* 0x008fe2000801007c */
[----:B------:R-:W-:Y:S01]  /*5380*/  FSEL R143, R0, -INF , !P6 ;  /* 0xff800000008f7808 */ /* 0x000fe20007000000 */
[C---:B------:R-:W-:Y:S01]  /*5390*/  FFMA.FTZ R0, R181.reuse, UR4, R127 ;  /* 0x00000004b5007c23 */ /* 0x040fe2000801007f */
[----:B------:R-:W-:Y:S01]  /*53a0*/  FSEL R116, R4, -INF , !P5 ;  /* 0xff80000004747808 */ /* 0x000fe20006800000 */
[C---:B------:R-:W-:Y:S01]  /*53b0*/  FFMA.FTZ R4, R181.reuse, UR4, R95 ;  /* 0x00000004b5047c23 */ /* 0x040fe2000801005f */
[----:B------:R-:W-:Y:S01]  /*53c0*/  ISETP.GE.AND P5, PT, R168, R9, PT ;  /* 0x00000009a800720c */ /* 0x000fe20003fa6270 */
[----:B------:R3:W2:Y:S01]  /*53d0*/  MUFU.TANH R60, R5 ;  /* 0x00000005003c7308 */ /* 0x0006a20000002400 */
[----:B------:R-:W-:Y:S01]  /*53e0*/  FSEL R124, R2, -INF , !P3 ;  /* 0xff800000027c7808 */ /* 0x000fe20005800000 */
[----:B------:R-:W-:Y:S01]  /*53f0*/  FFMA.FTZ R2, R181, UR4, R56 ;  /* 0x00000004b5027c23 */ /* 0x000fe20008010038 */
[----:B------:R-:W-:Y:S01]  /*5400*/  ISETP.GE.AND P6, PT, R168, R10, PT ;  /* 0x0000000aa800720c */ /* 0x000fe20003fc6270 */
[----:B------:R-:W-:Y:S01]  /*5410*/  IMAD.MOV.U32 R56, RZ, RZ, R166 ;  /* 0x000000ffff387224 */ /* 0x000fe200078e00a6 */
[----:B------:R-:W-:Y:S01]  /*5420*/  FSEL R146, R0, -INF , !P5 ;  /* 0xff80000000927808 */ /* 0x000fe20006800000 */
[----:B------:R-:W-:Y:S01]  /*5430*/  FFMA.FTZ R0, R183, UR4, R123 ;  /* 0x00000004b7007c23 */ /* 0x000fe2000801007b */
[----:B------:R-:W-:Y:S01]  /*5440*/  FSEL R123, R2, -INF , !P6 ;  /* 0xff800000027b7808 */ /* 0x000fe20007000000 */
[----:B------:R-:W-:Y:S01]  /*5450*/  FMUL.FTZ R2, R21, c[0x0][0x2ec] ;  /* 0x0000bb0015027a20 */ /* 0x000fe20000410000 */
[----:B------:R-:W-:Y:S01]  /*5460*/  ISETP.GE.AND P5, PT, R170, R8, PT ;  /* 0x00000008aa00720c */ /* 0x000fe20003fa6270 */
[----:B-1----:R-:W-:Y:S01]  /*5470*/  FMUL.FTZ R12, R23, c[0x0][0x2ec] ;  /* 0x0000bb00170c7a20 */ /* 0x002fe20000410000 */
[----:B------:R-:W-:Y:S01]  /*5480*/  ISETP.GE.AND P3, PT, R168, R11, PT ;  /* 0x0000000ba800720c */ /* 0x000fe20003f66270 */
[----:B------:R1:W-:Y:S01]  /*5490*/  MUFU.TANH R127, R2 ;  /* 0x00000002007f7308 */ /* 0x0003e20000002400 */
[----:B----4-:R-:W-:-:S02]  /*54a0*/  MOV R95, R109 ;  /* 0x0000006d005f7202 */ /* 0x010fc40000000f00 */
[----:B------:R-:W-:Y:S01]  /*54b0*/  FSEL R166, R0, -INF , !P5 ;  /* 0xff80000000a67808 */ /* 0x000fe20006800000 */
[----:B---3--:R-:W-:Y:S01]  /*54c0*/  FMUL.FTZ R5, R47, c[0x0][0x2ec] ;  /* 0x0000bb002f057a20 */ /* 0x008fe20000410000 */
[----:B------:R-:W-:Y:S01]  /*54d0*/  FSEL R109, R4, -INF , !P3 ;  /* 0xff800000046d7808 */ /* 0x000fe20005800000 */
[----:B------:R-:W-:Y:S01]  /*54e0*/  HMMA.16816.F32.BF16 R44, R24, R16, R52 ;  /* 0x00000010182c723c */ /* 0x000fe20000041834 */
[C---:B------:R-:W-:Y:S01]  /*54f0*/  FFMA.FTZ R0, R183.reuse, UR4, R94 ;  /* 0x00000004b7007c23 */ /* 0x040fe2000801005e */
[----:B------:R3:W4:Y:S01]  /*5500*/  MUFU.TANH R126, R5 ;  /* 0x00000005007e7308 */ /* 0x0007220000002400 */
[C---:B------:R-:W-:Y:S01]  /*5510*/  ISETP.GE.AND P3, PT, R170.reuse, R9, PT ;  /* 0x00000009aa00720c */ /* 0x040fe20003f66270 */
[C---:B-----5:R-:W-:Y:S01]  /*5520*/  FFMA.FTZ R4, R183.reuse, UR4, R243 ;  /* 0x00000004b7047c23 */ /* 0x060fe200080100f3 */
[----:B------:R-:W-:Y:S01]  /*5530*/  ISETP.GE.AND P5, PT, R170, R10, PT ;  /* 0x0000000aaa00720c */ /* 0x000fe20003fa6270 */
[----:B------:R-:W-:Y:S01]  /*5540*/  IMAD.MOV.U32 R243, RZ, RZ, R56 ;  /* 0x000000fffff37224 */ /* 0x000fe200078e0038 */
[----:B------:R-:W-:Y:S01]  /*5550*/  FSEL R163, R0, -INF , !P3 ;  /* 0xff80000000a37808 */ /* 0x000fe20005800000 */
[----:B------:R-:W-:Y:S01]  /*5560*/  FFMA.FTZ R0, R184, UR4, R164 ;  /* 0x00000004b8007c23 */ /* 0x000fe200080100a4 */
[-C--:B------:R-:W-:Y:S01]  /*5570*/  ISETP.GE.AND P3, PT, R172, R8.reuse, PT ;  /* 0x00000008ac00720c */ /* 0x080fe20003f66270 */
[----:B-1----:R-:W-:Y:S01]  /*5580*/  FFMA.FTZ R2, R183, UR4, R121 ;  /* 0x00000004b7027c23 */ /* 0x002fe20008010079 */
[-C--:B------:R-:W-:Y:S01]  /*5590*/  ISETP.GE.AND P6, PT, R170, R11.reuse, PT ;  /* 0x0000000baa00720c */ /* 0x080fe20003fc6270 */
[----:B------:R-:W-:Y:S01]  /*55a0*/  MUFU.TANH R121, R12 ;  /* 0x0000000c00797308 */ /* 0x000fe20000002400 */
[----:B------:R-:W-:Y:S01]  /*55b0*/  FSEL R160, R0, -INF , !P3 ;  /* 0xff80000000a07808 */ /* 0x000fe20005800000 */
[----:B------:R-:W-:Y:S01]  /*55c0*/  FFMA.FTZ R0, R184, UR4, R252 ;  /* 0x00000004b8007c23 */ /* 0x000fe200080100fc */
[----:B------:R-:W-:Y:S01]  /*55d0*/  FSEL R164, R2, -INF , !P5 ;  /* 0xff80000002a47808 */ /* 0x000fe20006800000 */
[----:B------:R-:W-:Y:S01]  /*55e0*/  FFMA.FTZ R2, R184, UR4, R95 ;  /* 0x00000004b8027c23 */ /* 0x000fe2000801005f */
[----:B------:R-:W-:Y:S01]  /*55f0*/  FSEL R162, R4, -INF , !P6 ;  /* 0xff80000004a27808 */ /* 0x000fe20007000000 */
[----:B---3--:R-:W-:Y:S01]  /*5600*/  FMUL.FTZ R5, R20, c[0x0][0x2ec] ;  /* 0x0000bb0014057a20 */ /* 0x008fe20000410000 */
[C---:B------:R-:W-:Y:S01]  /*5610*/  ISETP.GE.AND P5, PT, R172.reuse, R11, PT ;  /* 0x0000000bac00720c */ /* 0x040fe20003fa6270 */
[----:B------:R-:W-:Y:S01]  /*5620*/  IMAD.MOV.U32 R252, RZ, RZ, R159 ;  /* 0x000000fffffc7224 */ /* 0x000fe200078e009f */
[----:B------:R-:W-:Y:S01]  /*5630*/  ISETP.GE.AND P6, PT, R172, R9, PT ;  /* 0x00000009ac00720c */ /* 0x000fe20003fc6270 */
[----:B------:R1:W3:Y:S01]  /*5640*/  MUFU.TANH R53, R5 ;  /* 0x0000000500357308 */ /* 0x0002e20000002400 */
[----:B------:R-:W-:Y:S01]  /*5650*/  FFMA.FTZ R4, R184, UR4, R230 ;  /* 0x00000004b8047c23 */ /* 0x000fe200080100e6 */
[----:B------:R-:W-:Y:S01]  /*5660*/  MOV R230, R167 ;  /* 0x000000a700e67202 */ /* 0x000fe20000000f00 */
[----:B------:R-:W-:Y:S01]  /*5670*/  FMUL.FTZ R16, R47, c[0x0][0x2ec] ;  /* 0x0000bb002f107a20 */ /* 0x000fe20000410000 */
[----:B------:R-:W-:Y:S01]  /*5680*/  FSEL R159, R0, -INF , !P5 ;  /* 0xff800000009f7808 */ /* 0x000fe20006800000 */
[----:B------:R-:W-:Y:S01]  /*5690*/  FFMA.FTZ R0, R188, UR4, R232 ;  /* 0x00000004bc007c23 */ /* 0x000fe200080100e8 */
[----:B------:R-:W-:Y:S01]  /*56a0*/  FSEL R167, R2, -INF , !P6 ;  /* 0xff80000002a77808 */ /* 0x000fe20007000000 */
[----:B------:R-:W-:Y:S01]  /*56b0*/  IMAD.MOV.U32 R232, RZ, RZ, R157 ;  /* 0x000000ffffe87224 */ /* 0x000fe200078e009d */
[----:B------:R-:W-:Y:S01]  /*56c0*/  MUFU.TANH R95, R16 ;  /* 0x00000010005f7308 */ /* 0x000fe20000002400 */
[----:B------:R-:W-:Y:S01]  /*56d0*/  ISETP.GE.AND P6, PT, R180, R8, PT ;  /* 0x00000008b400720c */ /* 0x000fe20003fc6270 */
[----:B------:R-:W-:Y:S01]  /*56e0*/  FMUL.FTZ R2, R45, c[0x0][0x2ec] ;  /* 0x0000bb002d027a20 */ /* 0x000fe20000410000 */
[----:B------:R-:W-:-:S02]  /*56f0*/  ISETP.GE.AND P3, PT, R172, R10, PT ;  /* 0x0000000aac00720c */ /* 0x000fc40003f66270 */
[----:B------:R-:W-:Y:S01]  /*5700*/  FSEL R152, R0, -INF , !P6 ;  /* 0xff80000000987808 */ /* 0x000fe20007000000 */
[----:B------:R-:W-:Y:S01]  /*5710*/  FFMA.FTZ R0, R188, UR4, R229 ;  /* 0x00000004bc007c23 */ /* 0x000fe200080100e5 */
[----:B------:R-:W-:Y:S01]  /*5720*/  ISETP.GE.AND P5, PT, R180, R9, PT ;  /* 0x00000009b400720c */ /* 0x000fe20003fa6270 */
[----:B-1----:R-:W-:Y:S01]  /*5730*/  FMUL.FTZ R5, R22, c[0x0][0x2ec] ;  /* 0x0000bb0016057a20 */ /* 0x002fe20000410000 */
[----:B------:R-:W-:Y:S01]  /*5740*/  FSEL R157, R4, -INF , !P3 ;  /* 0xff800000049d7808 */ /* 0x000fe20005800000 */
[----:B------:R-:W-:Y:S01]  /*5750*/  HMMA.16816.F32.BF16 R20, R32, R14, R176 ;  /* 0x0000000e2014723c */ /* 0x000fe200000418b0 */
[----:B------:R-:W1:Y:S01]  /*5760*/  LDSM.16.M88.4 R12, [R100+0x7000] ;  /* 0x00700000640c783b */ /* 0x000e620000000200 */
[----:B------:R-:W-:Y:S01]  /*5770*/  FFMA.FTZ R4, R188, UR4, R165 ;  /* 0x00000004bc047c23 */ /* 0x000fe200080100a5 */
[----:B------:R-:W-:Y:S01]  /*5780*/  FSEL R165, R0, -INF , !P5 ;  /* 0xff80000000a57808 */ /* 0x000fe20006800000 */
[----:B------:R-:W-:Y:S01]  /*5790*/  FFMA.FTZ R0, R191, UR4, R250 ;  /* 0x00000004bf007c23 */ /* 0x000fe200080100fa */
[----:B------:R-:W-:Y:S01]  /*57a0*/  ISETP.GE.AND P5, PT, R182, R8, PT ;  /* 0x00000008b600720c */ /* 0x000fe20003fa6270 */
[----:B------:R5:W-:Y:S01]  /*57b0*/  MUFU.TANH R107, R5 ;  /* 0x00000005006b7308 */ /* 0x000be20000002400 */
[----:B------:R-:W-:-:S02]  /*57c0*/  ISETP.GE.AND P3, PT, R180, R11, PT ;  /* 0x0000000bb400720c */ /* 0x000fc40003f66270 */
[----:B------:R-:W-:Y:S01]  /*57d0*/  FSEL R147, R0, -INF , !P5 ;  /* 0xff80000000937808 */ /* 0x000fe20006800000 */
[C---:B------:R-:W-:Y:S01]  /*57e0*/  FFMA.FTZ R0, R191.reuse, UR4, R251 ;  /* 0x00000004bf007c23 */ /* 0x040fe200080100fb */
[----:B------:R-:W-:Y:S01]  /*57f0*/  FSEL R150, R4, -INF , !P3 ;  /* 0xff80000004967808 */ /* 0x000fe20005800000 */
[----:B------:R-:W-:Y:S01]  /*5800*/  FFMA.FTZ R4, R191, UR4, R248 ;  /* 0x00000004bf047c23 */ /* 0x000fe200080100f8 */
[----:B------:R-:W-:Y:S01]  /*5810*/  ISETP.GE.AND P3, PT, R182, R9, PT ;  /* 0x00000009b600720c */ /* 0x000fe20003f66270 */
[----:B------:R2:W-:Y:S01]  /*5820*/  MUFU.TANH R99, R2 ;  /* 0x0000000200637308 */ /* 0x0005e20000002400 */
[----:B------:R-:W-:Y:S02]  /*5830*/  ISETP.GE.AND P6, PT, R180, R10, PT ;  /* 0x0000000ab400720c */ /* 0x000fe40003fc6270 */
[----:B------:R-:W-:Y:S01]  /*5840*/  FSEL R161, R0, -INF , !P3 ;  /* 0xff80000000a17808 */ /* 0x000fe20005800000 */
[----:B------:R-:W-:Y:S01]  /*5850*/  FFMA.FTZ R0, R192, UR4, R241 ;  /* 0x00000004c0007c23 */ /* 0x000fe200080100f1 */
[----:B------:R-:W-:-:S02]  /*5860*/  ISETP.GE.AND P3, PT, R185, R8, PT ;  /* 0x00000008b900720c */ /* 0x000fc40003f66270 */
[-C--:B------:R-:W-:Y:S01]  /*5870*/  ISETP.GE.AND P5, PT, R182, R10.reuse, PT ;  /* 0x0000000ab600720c */ /* 0x080fe20003fa6270 */
[----:B-----5:R-:W-:Y:S01]  /*5880*/  FMUL.FTZ R5, R44, c[0x0][0x2ec] ;  /* 0x0000bb002c057a20 */ /* 0x020fe20000410000 */
[----:B------:R-:W-:Y:S01]  /*5890*/  FSEL R180, R0, -INF , !P3 ;  /* 0xff80000000b47808 */ /* 0x000fe20005800000 */
[----:B------:R-:W-:Y:S01]  /*58a0*/  HMMA.16816.F32.BF16 R48, R24, R18, R20 ;  /* 0x000000121830723c */ /* 0x000fe20000041814 */
[----:B------:R-:W5:Y:S01]  /*58b0*/  LDSM.16.M88.4 R16, [R233+0x3000] ;  /* 0x00300000e910783b */ /* 0x000f620000000200 */
[----:B------:R3:W-:Y:S01]  /*58c0*/  MUFU.TANH R56, R5 ;  /* 0x0000000500387308 */ /* 0x0007e20000002400 */
[----:B------:R-:W-:Y:S01]  /*58d0*/  FFMA.FTZ R0, R192, UR4, R224 ;  /* 0x00000004c0007c23 */ /* 0x000fe200080100e0 */
[----:B------:R-:W-:Y:S01]  /*58e0*/  ISETP.GE.AND P3, PT, R185, R10, PT ;  /* 0x0000000ab900720c */ /* 0x000fe20003f66270 */
[----:B--2---:R-:W-:-:S05]  /*58f0*/  FFMA.FTZ R2, R188, UR4, R156 ;  /* 0x00000004bc027c23 */ /* 0x004fca000801009c */
[----:B------:R-:W-:Y:S01]  /*5900*/  I2F R64, R57 ;  /* 0x0000003900407306 */ /* 0x000fe20000201400 */
[----:B------:R-:W-:Y:S01]  /*5910*/  FSEL R156, R2, -INF , !P6 ;  /* 0xff800000029c7808 */ /* 0x000fe20007000000 */
[----:B------:R-:W-:Y:S01]  /*5920*/  FFMA.FTZ R2, R191, UR4, R231 ;  /* 0x00000004bf027c23 */ /* 0x000fe200080100e7 */
[----:B------:R-:W-:Y:S01]  /*5930*/  ISETP.GE.AND P6, PT, R182, R11, PT ;  /* 0x0000000bb600720c */ /* 0x000fe20003fc6270 */
[----:B-1----:R-:W-:Y:S01]  /*5940*/  HMMA.16816.F32.BF16 R20, R36, R12, R112 ;  /* 0x0000000c2414723c */ /* 0x002fe20000041870 */
[----:B---3--:R-:W-:-:S03]  /*5950*/  FMUL.FTZ R5, R46, c[0x0][0x2ec] ;  /* 0x0000bb002e057a20 */ /* 0x008fc60000410000 */
[----:B------:R-:W-:Y:S03]  /*5960*/  I2F R65, R58 ;  /* 0x0000003a00417306 */ /* 0x000fe60000201400 */
[----:B------:R-:W-:Y:S01]  /*5970*/  FSEL R113, R2, -INF , !P5 ;  /* 0xff80000002717808 */ /* 0x000fe20006800000 */
[----:B------:R-:W-:Y:S01]  /*5980*/  FFMA.FTZ R2, R192, UR4, R227 ;  /* 0x00000004c0027c23 */ /* 0x000fe200080100e3 */
[----:B------:R-:W-:-:S03]  /*5990*/  FSEL R112, R4, -INF , !P6 ;  /* 0xff80000004707808 */ /* 0x000fc60007000000 */
[----:B------:R1:W2:Y:S01]  /*59a0*/  MUFU.TANH R52, R5 ;  /* 0x0000000500347308 */ /* 0x0002a20000002400 */
[C---:B------:R-:W-:Y:S01]  /*59b0*/  ISETP.GE.AND P5, PT, R185.reuse, R11, PT ;  /* 0x0000000bb900720c */ /* 0x040fe20003fa6270 */
[----:B------:R-:W-:Y:S01]  /*59c0*/  FFMA.FTZ R4, R192, UR4, R221 ;  /* 0x00000004c0047c23 */ /* 0x000fe200080100dd */
[-C--:B------:R-:W-:Y:S01]  /*59d0*/  ISETP.GE.AND P6, PT, R185, R9.reuse, PT ;  /* 0x00000009b900720c */ /* 0x080fe20003fc6270 */
[----:B------:R-:W-:Y:S01]  /*59e0*/  HMMA.16816.F32.BF16 R44, R32, R12, R200 ;  /* 0x0000000c202c723c */ /* 0x000fe200000418c8 */
[----:B------:R-:W-:Y:S01]  /*59f0*/  FSEL R176, R0, -INF , !P5 ;  /* 0xff80000000b07808 */ /* 0x000fe20006800000 */
[C---:B------:R-:W-:Y:S01]  /*5a00*/  FFMA.FTZ R0, R193.reuse, UR4, R242 ;  /* 0x00000004c1007c23 */ /* 0x040fe200080100f2 */
[----:B------:R-:W-:Y:S01]  /*5a10*/  FSEL R178, R2, -INF , !P6 ;  /* 0xff80000002b27808 */ /* 0x000fe20007000000 */
[C---:B------:R-:W-:Y:S01]  /*5a20*/  FFMA.FTZ R2, R193.reuse, UR4, R225 ;  /* 0x00000004c1027c23 */ /* 0x040fe200080100e1 */
[----:B------:R-:W-:Y:S02]  /*5a30*/  ISETP.GE.AND P6, PT, R186, R8, PT ;  /* 0x00000008ba00720c */ /* 0x000fe40003fc6270 */
[----:B------:R-:W-:Y:S01]  /*5a40*/  FSEL R179, R4, -INF , !P3 ;  /* 0xff80000004b37808 */ /* 0x000fe20005800000 */
[C---:B------:R-:W-:Y:S01]  /*5a50*/  FFMA.FTZ R4, R193.reuse, UR4, R226 ;  /* 0x00000004c1047c23 */ /* 0x040fe200080100e2 */
[----:B------:R-:W-:Y:S01]  /*5a60*/  FSEL R175, R0, -INF , !P6 ;  /* 0xff80000000af7808 */ /* 0x000fe20007000000 */
[-C--:B-----5:R-:W-:Y:S01]  /*5a70*/  HMMA.16816.F32.BF16 R20, R28, R16.reuse, R20 ;  /* 0x000000101c14723c */ /* 0x0a0fe20000041814 */
[----:B------:R-:W-:Y:S01]  /*5a80*/  FFMA.FTZ R0, R193, UR4, R220 ;  /* 0x00000004c1007c23 */ /* 0x000fe200080100dc */
[----:B------:R-:W-:Y:S01]  /*5a90*/  ISETP.GE.AND P6, PT, R186, R10, PT ;  /* 0x0000000aba00720c */ /* 0x000fe20003fc6270 */
[----:B-1----:R-:W-:Y:S01]  /*5aa0*/  FMUL.FTZ R5, R40, c[0x0][0x2ec] ;  /* 0x0000bb0028057a20 */ /* 0x002fe20000410000 */
[----:B------:R-:W-:Y:S01]  /*5ab0*/  ISETP.GE.AND P5, PT, R186, R9, PT ;  /* 0x00000009ba00720c */ /* 0x000fe20003fa6270 */
[----:B------:R-:W-:Y:S01]  /*5ac0*/  FMUL.FTZ R12, R42, c[0x0][0x2ec] ;  /* 0x0000bb002a0c7a20 */ /* 0x000fe20000410000 */
[----:B------:R-:W-:Y:S01]  /*5ad0*/  ISETP.GE.AND P3, PT, R186, R11, PT ;  /* 0x0000000bba00720c */ /* 0x000fe20003f66270 */
[----:B------:R1:W3:Y:S01]  /*5ae0*/  MUFU.TANH R97, R5 ;  /* 0x0000000500617308 */ /* 0x0002e20000002400 */
[----:B------:R-:W-:Y:S01]  /*5af0*/  FSEL R174, R0, -INF , !P6 ;  /* 0xff80000000ae7808 */ /* 0x000fe20007000000 */
[----:B------:R-:W-:Y:S01]  /*5b00*/  FFMA.FTZ R0, R194, UR4, R213 ;  /* 0x00000004c2007c23 */ /* 0x000fe200080100d5 */
[----:B------:R-:W-:Y:S01]  /*5b10*/  FSEL R191, R4, -INF , !P5 ;  /* 0xff80000004bf7808 */ /* 0x000fe20006800000 */
[----:B------:R-:W-:Y:S01]  /*5b20*/  FFMA.FTZ R4, R194, UR4, R222 ;  /* 0x00000004c2047c23 */ /* 0x000fe200080100de */
[----:B------:R-:W-:Y:S01]  /*5b30*/  FSEL R172, R2, -INF , !P3 ;  /* 0xff80000002ac7808 */ /* 0x000fe20005800000 */
[----:B------:R-:W-:Y:S01]  /*5b40*/  FFMA.FTZ R2, R194, UR4, R85 ;  /* 0x00000004c2027c23 */ /* 0x000fe20008010055 */
[C---:B------:R-:W-:Y:S01]  /*5b50*/  ISETP.GE.AND P3, PT, R187.reuse, R9, PT ;  /* 0x00000009bb00720c */ /* 0x040fe20003f66270 */
[----:B------:R5:W-:Y:S01]  /*5b60*/  MUFU.TANH R91, R12 ;  /* 0x0000000c005b7308 */ /* 0x000be20000002400 */
[-C--:B------:R-:W-:Y:S01]  /*5b70*/  ISETP.GE.AND P5, PT, R187, R8.reuse, PT ;  /* 0x00000008bb00720c */ /* 0x080fe20003fa6270 */
[----:B------:R-:W-:Y:S01]  /*5b80*/  HMMA.16816.F32.BF16 R44, R24, R16, R44 ;  /* 0x00000010182c723c */ /* 0x000fe2000004182c */
[----:B------:R-:W-:Y:S01]  /*5b90*/  FSEL R182, R0, -INF , !P3 ;  /* 0xff80000000b67808 */ /* 0x000fe20005800000 */
[----:B------:R-:W-:Y:S01]  /*5ba0*/  FFMA.FTZ R0, R195, UR4, R223 ;  /* 0x00000004c3007c23 */ /* 0x000fe200080100df */
[----:B------:R-:W-:Y:S01]  /*5bb0*/  FSEL R170, R4, -INF , !P5 ;  /* 0xff80000004aa7808 */ /* 0x000fe20006800000 */
[----:B------:R-:W-:Y:S01]  /*5bc0*/  FFMA.FTZ R4, R194, UR4, R86 ;  /* 0x00000004c2047c23 */ /* 0x000fe20008010056 */
[----:B------:R-:W-:Y:S01]  /*5bd0*/  ISETP.GE.AND P3, PT, R189, R8, PT ;  /* 0x00000008bd00720c */ /* 0x000fe20003f66270 */
[----:B-1----:R-:W-:Y:S01]  /*5be0*/  FMUL.FTZ R5, R41, c[0x0][0x2ec] ;  /* 0x0000bb0029057a20 */ /* 0x002fe20000410000 */
[----:B------:R-:W-:-:S02]  /*5bf0*/  ISETP.GE.AND P6, PT, R187, R11, PT ;  /* 0x0000000bbb00720c */ /* 0x000fc40003fc6270 */
[----:B------:R-:W-:Y:S01]  /*5c00*/  ISETP.GE.AND P5, PT, R187, R10, PT ;  /* 0x0000000abb00720c */ /* 0x000fe20003fa6270 */
[----:B------:R1:W-:Y:S01]  /*5c10*/  MUFU.TANH R98, R5 ;  /* 0x0000000500627308 */ /* 0x0003e20000002400 */
[----:B------:R-:W-:Y:S01]  /*5c20*/  FSEL R115, R0, -INF , !P3 ;  /* 0xff80000000737808 */ /* 0x000fe20005800000 */
[----:B------:R-:W-:Y:S01]  /*5c30*/  FFMA.FTZ R0, R195, UR4, R215 ;  /* 0x00000004c3007c23 */ /* 0x000fe200080100d7 */
[----:B------:R-:W-:Y:S01]  /*5c40*/  FSEL R169, R4, -INF , !P6 ;  /* 0xff80000004a97808 */ /* 0x000fe20007000000 */
[----:B-----5:R-:W-:Y:S01]  /*5c50*/  FMUL.FTZ R12, R50, c[0x0][0x2ec] ;  /* 0x0000bb00320c7a20 */ /* 0x020fe20000410000 */
[----:B------:R-:W-:Y:S01]  /*5c60*/  ISETP.GE.AND P6, PT, R189, R9, PT ;  /* 0x00000009bd00720c */ /* 0x000fe20003fc6270 */
[C---:B------:R-:W-:Y:S01]  /*5c70*/  FFMA.FTZ R4, R195.reuse, UR4, R210 ;  /* 0x00000004c3047c23 */ /* 0x040fe200080100d2 */
[----:B------:R-:W-:Y:S01]  /*5c80*/  FSEL R173, R2, -INF , !P5 ;  /* 0xff80000002ad7808 */ /* 0x000fe20006800000 */
[----:B------:R-:W-:Y:S01]  /*5c90*/  FFMA.FTZ R2, R195, UR4, R87 ;  /* 0x00000004c3027c23 */ /* 0x000fe20008010057 */
[----:B------:R5:W2:Y:S01]  /*5ca0*/  MUFU.TANH R86, R12 ;  /* 0x0000000c00567308 */ /* 0x000aa20000002400 */
[----:B------:R-:W-:-:S02]  /*5cb0*/  ISETP.GE.AND P5, PT, R189, R11, PT ;  /* 0x0000000bbd00720c */ /* 0x000fc40003fa6270 */
[----:B------:R-:W-:Y:S01]  /*5cc0*/  FSEL R177, R0, -INF , !P6 ;  /* 0xff80000000b17808 */ /* 0x000fe20007000000 */
[----:B------:R-:W-:Y:S01]  /*5cd0*/  FFMA.FTZ R0, R196, UR4, R88 ;  /* 0x00000004c4007c23 */ /* 0x000fe20008010058 */
[----:B------:R-:W-:Y:S01]  /*5ce0*/  ISETP.GE.AND P6, PT, R190, R8, PT ;  /* 0x00000008be00720c */ /* 0x000fe20003fc6270 */
[----:B-1----:R-:W-:Y:S01]  /*5cf0*/  FMUL.FTZ R5, R43, c[0x0][0x2ec] ;  /* 0x0000bb002b057a20 */ /* 0x002fe20000410000 */
[----:B------:R-:W-:Y:S01]  /*5d00*/  FSEL R114, R4, -INF , !P5 ;  /* 0xff80000004727808 */ /* 0x000fe20006800000 */
[----:B------:R-:W-:Y:S01]  /*5d10*/  HMMA.16816.F32.BF16 R40, R36, R14, R128 ;  /* 0x0000000e2428723c */ /* 0x000fe20000041880 */
[----:B------:R-:W-:Y:S01]  /*5d20*/  FFMA.FTZ R4, R196, UR4, R84 ;  /* 0x00000004c4047c23 */ /* 0x000fe20008010054 */
[----:B------:R1:W-:Y:S01]  /*5d30*/  MUFU.TANH R96, R5 ;  /* 0x0000000500607308 */ /* 0x0003e20000002400 */
[-C--:B------:R-:W-:Y:S02]  /*5d40*/  ISETP.GE.AND P3, PT, R189, R10.reuse, PT ;  /* 0x0000000abd00720c */ /* 0x080fe40003f66270 */
[----:B------:R-:W-:Y:S01]  /*5d50*/  FSEL R213, R0, -INF , !P6 ;  /* 0xff80000000d57808 */ /* 0x000fe20007000000 */
[----:B------:R-:W-:Y:S01]  /*5d60*/  FFMA.FTZ R0, R196, UR4, R209 ;  /* 0x00000004c4007c23 */ /* 0x000fe200080100d1 */
[----:B------:R-:W-:Y:S01]  /*5d70*/  ISETP.GE.AND P5, PT, R190, R9, PT ;  /* 0x00000009be00720c */ /* 0x000fe20003fa6270 */
[----:B-----5:R-:W-:Y:S01]  /*5d80*/  FMUL.FTZ R12, R22, c[0x0][0x2ec] ;  /* 0x0000bb00160c7a20 */ /* 0x020fe20000410000 */
[----:B------:R-:W-:Y:S01]  /*5d90*/  FSEL R168, R2, -INF , !P3 ;  /* 0xff80000002a87808 */ /* 0x000fe20005800000 */
[----:B------:R-:W-:Y:S01]  /*5da0*/  FFMA.FTZ R2, R196, UR4, R66 ;  /* 0x00000004c4027c23 */ /* 0x000fe20008010042 */
[----:B------:R-:W-:Y:S01]  /*5db0*/  ISETP.GE.AND P6, PT, R190, R10, PT ;  /* 0x0000000abe00720c */ /* 0x000fe20003fc6270 */
[----:B------:R-:W-:Y:S01]  /*5dc0*/  MUFU.TANH R84, R12 ;  /* 0x0000000c00547308 */ /* 0x000fe20000002400 */
[----:B------:R-:W-:Y:S01]  /*5dd0*/  FSEL R210, R0, -INF , !P5 ;  /* 0xff80000000d27808 */ /* 0x000fe20006800000 */
[----:B------:R-:W-:Y:S01]  /*5de0*/  FFMA.FTZ R0, R101, UR4, R211 ;  /* 0x0000000465007c23 */ /* 0x000fe200080100d3 */
[----:B------:R-:W-:-:S02]  /*5df0*/  ISETP.GE.AND P3, PT, R190, R11, PT ;  /* 0x0000000bbe00720c */ /* 0x000fc40003f66270 */
[----:B------:R-:W-:Y:S01]  /*5e00*/  ISETP.GE.AND P5, PT, R76, R8, PT ;  /* 0x000000084c00720c */ /* 0x000fe20003fa6270 */
[----:B-1----:R-:W-:Y:S01]  /*5e10*/  FMUL.FTZ R5, R48, c[0x0][0x2ec] ;  /* 0x0000bb0030057a20 */ /* 0x002fe20000410000 */
[----:B------:R-:W-:Y:S01]  /*5e20*/  FSEL R211, R2, -INF , !P6 ;  /* 0xff80000002d37808 */ /* 0x000fe20007000000 */
[C---:B------:R-:W-:Y:S01]  /*5e30*/  FFMA.FTZ R2, R101.reuse, UR4, R214 ;  /* 0x0000000465027c23 */ /* 0x040fe200080100d6 */
[----:B------:R-:W-:Y:S01]  /*5e40*/  FSEL R209, R4, -INF , !P3 ;  /* 0xff80000004d17808 */ /* 0x000fe20005800000 */
[----:B------:R1:W5:Y:S01]  /*5e50*/  MUFU.TANH R90, R5 ;  /* 0x00000005005a7308 */ /* 0x0003620000002400 */
[----:B------:R-:W-:Y:S01]  /*5e60*/  ISETP.GE.AND P3, PT, R76, R9, PT ;  /* 0x000000094c00720c */ /* 0x000fe20003f66270 */
[----:B------:R-:W-:Y:S01]  /*5e70*/  HMMA.16816.F32.BF16 R40, R28, R18, R40 ;  /* 0x000000121c28723c */ /* 0x000fe20000041828 */
[----:B------:R-:W-:Y:S01]  /*5e80*/  FSEL R203, R0, -INF , !P5 ;  /* 0xff80000000cb7808 */ /* 0x000fe20006800000 */
[C---:B------:R-:W-:Y:S01]  /*5e90*/  FFMA.FTZ R0, R101.reuse, UR4, R212 ;  /* 0x0000000465007c23 */ /* 0x040fe200080100d4 */
[----:B------:R-:W-:Y:S01]  /*5ea0*/  ISETP.GE.AND P6, PT, R76, R11, PT ;  /* 0x0000000b4c00720c */ /* 0x000fe20003fc6270 */
[----:B------:R-:W-:Y:S01]  /*5eb0*/  FFMA.FTZ R4, R101, UR4, R198 ;  /* 0x0000000465047c23 */ /* 0x000fe200080100c6 */
[----:B------:R-:W-:Y:S01]  /*5ec0*/  FSEL R214, R2, -INF , !P3 ;  /* 0xff80000002d67808 */ /* 0x000fe20005800000 */
[----:B------:R-:W-:Y:S01]  /*5ed0*/  FMUL.FTZ R2, R45, c[0x0][0x2ec] ;  /* 0x0000bb002d027a20 */ /* 0x000fe20000410000 */
[----:B------:R-:W-:Y:S01]  /*5ee0*/  FSEL R190, R0, -INF , !P6 ;  /* 0xff80000000be7808 */ /* 0x000fe20007000000 */
[----:B------:R-:W-:Y:S01]  /*5ef0*/  FFMA.FTZ R0, R102, UR4, R208 ;  /* 0x0000000466007c23 */ /* 0x000fe200080100d0 */
[----:B------:R-:W-:-:S02]  /*5f00*/  ISETP.GE.AND P5, PT, R76, R10, PT ;  /* 0x0000000a4c00720c */ /* 0x000fc40003fa6270 */
[C---:B------:R-:W-:Y:S01]  /*5f10*/  ISETP.GE.AND P3, PT, R78.reuse, R8, PT ;  /* 0x000000084e00720c */ /* 0x040fe20003f66270 */
[----:B------:R2:W-:Y:S01]  /*5f20*/  MUFU.TANH R76, R2 ;  /* 0x00000002004c7308 */ /* 0x0005e20000002400 */
[----:B------:R-:W-:Y:S01]  /*5f30*/  ISETP.GE.AND P6, PT, R78, R9, PT ;  /* 0x000000094e00720c */ /* 0x000fe20003fc6270 */
[----:B-1----:R-:W-:Y:S01]  /*5f40*/  FMUL.FTZ R5, R49, c[0x0][0x2ec] ;  /* 0x0000bb0031057a20 */ /* 0x002fe20000410000 */
[----:B------:R-:W-:Y:S01]  /*5f50*/  FSEL R188, R0, -INF , !P3 ;  /* 0xff80000000bc7808 */ /* 0x000fe20005800000 */
[----:B------:R-:W-:Y:S01]  /*5f60*/  FFMA.FTZ R0, R102, UR4, R171 ;  /* 0x0000000466007c23 */ /* 0x000fe200080100ab */
[----:B------:R-:W-:Y:S01]  /*5f70*/  FSEL R196, R4, -INF , !P5 ;  /* 0xff80000004c47808 */ /* 0x000fe20006800000 */
[----:B------:R-:W-:Y:S01]  /*5f80*/  FFMA.FTZ R4, R102, UR4, R60 ;  /* 0x0000000466047c23 */ /* 0x000fe2000801003c */
[C---:B------:R-:W-:Y:S01]  /*5f90*/  ISETP.GE.AND P5, PT, R78.reuse, R11, PT ;  /* 0x0000000b4e00720c */ /* 0x040fe20003fa6270 */
[----:B------:R1:W1:Y:S01]  /*5fa0*/  MUFU.TANH R94, R5 ;  /* 0x00000005005e7308 */ /* 0x0002620000002400 */
[----:B------:R-:W-:-:S02]  /*5fb0*/  ISETP.GE.AND P3, PT, R78, R10, PT ;  /* 0x0000000a4e00720c */ /* 0x000fc40003f66270 */
[----:B------:R-:W-:Y:S01]  /*5fc0*/  FSEL R187, R4, -INF , !P5 ;  /* 0xff80000004bb7808 */ /* 0x000fe20006800000 */
[----:B----4-:R-:W-:Y:S01]  /*5fd0*/  FFMA.FTZ R4, R103, UR4, R126 ;  /* 0x0000000467047c23 */ /* 0x010fe2000801007e */
[----:B------:R-:W-:Y:S01]  /*5fe0*/  ISETP.GE.AND P5, PT, R77, R9, PT ;  /* 0x000000094d00720c */ /* 0x000fe20003fa6270 */
[----:B--2---:R-:W-:-:S04]  /*5ff0*/  FMUL.FTZ R2, R46, c[0x0][0x2ec] ;  /* 0x0000bb002e027a20 */ /* 0x004fc80000410000 */
[----:B------:R2:W-:Y:S01]  /*6000*/  MUFU.TANH R54, R2 ;  /* 0x0000000200367308 */ /* 0x0005e20000002400 */
[----:B-1----:R-:W-:-:S07]  /*6010*/  FMUL.FTZ R5, R51, c[0x0][0x2ec] ;  /* 0x0000bb0033057a20 */ /* 0x002fce0000410000 */
[----:B------:R1:W-:Y:S01]  /*6020*/  MUFU.TANH R89, R5 ;  /* 0x0000000500597308 */ /* 0x0003e20000002400 */
[----:B--2---:R-:W-:-:S05]  /*6030*/  FFMA.FTZ R2, R102, UR4, R59 ;  /* 0x0000000466027c23 */ /* 0x004fca000801003b */
[----:B------:R-:W-:Y:S01]  /*6040*/  FSEL R189, R2, -INF , !P3 ;  /* 0xff80000002bd7808 */ /* 0x000fe20005800000 */
[----:B------:R-:W-:Y:S01]  /*6050*/  FFMA.FTZ R2, R103, UR4, R197 ;  /* 0x0000000467027c23 */ /* 0x000fe200080100c5 */
[----:B------:R-:W-:Y:S01]  /*6060*/  ISETP.GE.AND P3, PT, R77, R11, PT ;  /* 0x0000000b4d00720c */ /* 0x000fe20003f66270 */
[----:B-1----:R-:W-:-:S03]  /*6070*/  FMUL.FTZ R5, R20, c[0x0][0x2ec] ;  /* 0x0000bb0014057a20 */ /* 0x002fc60000410000 */
[----:B------:R-:W-:Y:S01]  /*6080*/  FSEL R198, R2, -INF , !P5 ;  /* 0xff80000002c67808 */ /* 0x000fe20006800000 */
[----:B------:R1:W2:Y:S01]  /*6090*/  MUFU.TANH R87, R5 ;  /* 0x0000000500577308 */ /* 0x0002a20000002400 */
[----:B------:R-:W-:Y:S01]  /*60a0*/  ISETP.GE.AND P5, PT, R92, R8, PT ;  /* 0x000000085c00720c */ /* 0x000fe20003fa6270 */
[----:B------:R-:W-:Y:S02]  /*60b0*/  FMUL.FTZ R2, R42, c[0x0][0x2ec] ;  /* 0x0000bb002a027a20 */ /* 0x000fe40000410000 */
[----:B-1----:R-:W-:-:S04]  /*60c0*/  FMUL.FTZ R5, R21, c[0x0][0x2ec] ;  /* 0x0000bb0015057a20 */ /* 0x002fc80000410000 */
[----:B------:R1:W-:Y:S02]  /*60d0*/  MUFU.TANH R88, R5 ;  /* 0x0000000500587308 */ /* 0x0003e40000002400 */
[----:B-1----:R-:W-:Y:S02]  /*60e0*/  FMUL.FTZ R5, R23, c[0x0][0x2ec] ;  /* 0x0000bb0017057a20 */ /* 0x002fe40000410000 */
[----:B------:R-:W-:Y:S01]  /*60f0*/  HMMA.16816.F32.BF16 R20, R32, R14, R204 ;  /* 0x0000000e2014723c */ /* 0x000fe200000418cc */
[----:B------:R-:W1:Y:S03]  /*6100*/  LDSM.16.M88.4 R12, [R100+0x7800] ;  /* 0x00780000640c783b */ /* 0x000e660000000200 */
[----:B------:R4:W-:Y:S03]  /*6110*/  MUFU.TANH R85, R5 ;  /* 0x0000000500557308 */ /* 0x0009e60000002400 */
[----:B------:R-:W-:Y:S01]  /*6120*/  FSEL R204, R0, -INF , !P6 ;  /* 0xff80000000cc7808 */ /* 0x000fe20007000000 */
[----:B------:R-:W-:Y:S01]  /*6130*/  FFMA.FTZ R0, R103, UR4, R199 ;  /* 0x0000000467007c23 */ /* 0x000fe200080100c7 */
[----:B------:R-:W-:-:S04]  /*6140*/  ISETP.GE.AND P6, PT, R77, R8, PT ;  /* 0x000000084d00720c */ /* 0x000fc80003fc6270 */
[----:B------:R-:W-:Y:S01]  /*6150*/  FSEL R184, R0, -INF , !P6 ;  /* 0xff80000000b87808 */ /* 0x000fe20007000000 */
[----:B------:R-:W-:Y:S01]  /*6160*/  FMUL.FTZ R0, R40, c[0x0][0x2ec] ;  /* 0x0000bb0028007a20 */ /* 0x000fe20000410000 */
[----:B------:R-:W-:Y:S01]  /*6170*/  ISETP.GE.AND P6, PT, R77, R10, PT ;  /* 0x0000000a4d00720c */ /* 0x000fe20003fc6270 */
[----:B----4-:R-:W-:Y:S02]  /*6180*/  FMUL.FTZ R5, R44, c[0x0][0x2ec] ;  /* 0x0000bb002c057a20 */ /* 0x010fe40000410000 */
[----:B------:R4:W-:Y:S08]  /*6190*/  MUFU.TANH R55, R0 ;  /* 0x0000000000377308 */ /* 0x0009f00000002400 */
[----:B------:R1:W-:Y:S01]  /*61a0*/  MUFU.TANH R66, R5 ;  /* 0x0000000500427308 */ /* 0x0003e20000002400 */
[----:B----4-:R-:W-:-:S05]  /*61b0*/  FFMA.FTZ R0, R103, UR4, R158 ;  /* 0x0000000467007c23 */ /* 0x010fca000801009e */
[----:B------:R-:W-:Y:S01]  /*61c0*/  FSEL R158, R0, -INF , !P3 ;  /* 0xff800000009e7808 */ /* 0x000fe20005800000 */
[----:B------:R-:W-:Y:S01]  /*61d0*/  FFMA.FTZ R0, R108, UR4, R53 ;  /* 0x000000046c007c23 */ /* 0x000fe20008010035 */
[----:B------:R-:W-:Y:S01]  /*61e0*/  ISETP.GE.AND P3, PT, R92, R9, PT ;  /* 0x000000095c00720c */ /* 0x000fe20003f66270 */
[----:B-1----:R-:W-:Y:S01]  /*61f0*/  FMUL.FTZ R5, R47, c[0x0][0x2ec] ;  /* 0x0000bb002f057a20 */ /* 0x002fe20000410000 */
[----:B------:R-:W-:Y:S01]  /*6200*/  HMMA.16816.F32.BF16 R48, R32, R12, R216 ;  /* 0x0000000c2030723c */ /* 0x000fe200000418d8 */
[----:B------:R1:W-:Y:S01]  /*6210*/  MUFU.TANH R53, R2 ;  /* 0x0000000200357308 */ /* 0x0003e20000002400 */
[----:B------:R-:W-:Y:S01]  /*6220*/  FSEL R242, R0, -INF , !P5 ;  /* 0xff80000000f27808 */ /* 0x000fe20006800000 */
[----:B------:R-:W-:Y:S01]  /*6230*/  FFMA.FTZ R0, R108, UR4, R52 ;  /* 0x000000046c007c23 */ /* 0x000fe20008010034 */
[----:B------:R-:W-:-:S04]  /*6240*/  ISETP.GE.AND P5, PT, R92, R10, PT ;  /* 0x0000000a5c00720c */ /* 0x000fc80003fa6270 */
[----:B------:R-:W-:Y:S01]  /*6250*/  HMMA.16816.F32.BF16 R44, R24, R18, R20 ;  /* 0x00000012182c723c */ /* 0x000fe20000041814 */
[----:B------:R-:W4:Y:S01]  /*6260*/  LDSM.16.M88.4 R16, [R233+0x3800] ;  /* 0x00380000e910783b */ /* 0x000f220000000200 */
[----:B------:R-:W-:Y:S01]  /*6270*/  FSEL R217, R0, -INF , !P5 ;  /* 0xff80000000d97808 */ /* 0x000fe20006800000 */
[----:B------:R-:W-:Y:S01]  /*6280*/  FFMA.FTZ R0, R93, UR4, R121 ;  /* 0x000000045d007c23 */ /* 0x000fe20008010079 */
[----:B------:R-:W-:Y:S01]  /*6290*/  ISETP.GE.AND P5, PT, R74, R11, PT ;  /* 0x0000000b4a00720c */ /* 0x000fe20003fa6270 */
[----:B------:R2:W2:Y:S01]  /*62a0*/  MUFU.TANH R60, R5 ;  /* 0x00000005003c7308 */ /* 0x0004a20000002400 */
[----:B------:R-:W-:-:S04]  /*62b0*/  DEPBAR.LE SB0, 0x0 ;  /* 0x000080000000791a */ /* 0x000fc80000000000 */
[----:B------:R-:W-:Y:S01]  /*62c0*/  HMMA.16816.F32.BF16 R20, R36, R12, R136 ;  /* 0x0000000c2414723c */ /* 0x000fe20000041888 */
[----:B-1----:R-:W-:-:S06]  /*62d0*/  FFMA.FTZ R2, R108, UR4, R56 ;  /* 0x000000046c027c23 */ /* 0x002fcc0008010038 */
[----:B------:R-:W-:Y:S01]  /*62e0*/  FSEL R136, R4, -INF , !P6 ;  /* 0xff80000004887808 */ /* 0x000fe20007000000 */
[----:B------:R-:W-:Y:S01]  /*62f0*/  FFMA.FTZ R4, R108, UR4, R107 ;  /* 0x000000046c047c23 */ /* 0x000fe2000801006b */
[----:B------:R-:W-:Y:S01]  /*6300*/  BAR.SYNC.DEFER_BLOCKING 0x0 ;  /* 0x0000000000007b1d */ /* 0x000fe20000010000 */
[----:B------:R-:W-:Y:S01]  /*6310*/  ISETP.GE.AND P6, PT, R92, R11, PT ;  /* 0x0000000b5c00720c */ /* 0x000fe20003fc6270 */
[----:B--2---:R-:W-:Y:S01]  /*6320*/  FMUL.FTZ R5, R41, c[0x0][0x2ec] ;  /* 0x0000bb0029057a20 */ /* 0x004fe20000410000 */
[----:B------:R-:W-:Y:S01]  /*6330*/  HMMA.16816.F32.BF16 R32, R32, R14, R244 ;  /* 0x0000000e2020723c */ /* 0x000fe200000418f4 */
[----:B------:R-:W-:Y:S01]  /*6340*/  FSEL R241, R4, -INF , !P3 ;  /* 0xff80000004f17808 */ /* 0x000fe20005800000 */
[C---:B------:R-:W-:Y:S01]  /*6350*/  FFMA.FTZ R4, R93.reuse, UR4, R127 ;  /* 0x000000045d047c23 */ /* 0x040fe2000801007f */
[----:B------:R-:W-:Y:S01]  /*6360*/  ISETP.GE.AND P3, PT, R74, R8, PT ;  /* 0x000000084a00720c */ /* 0x000fe20003f66270 */
[----:B------:R1:W-:Y:S01]  /*6370*/  MUFU.TANH R59, R5 ;  /* 0x00000005003b7308 */ /* 0x0003e20000002400 */
[----:B------:R-:W-:Y:S01]  /*6380*/  FSEL R216, R2, -INF , !P6 ;  /* 0xff80000002d87808 */ /* 0x000fe20007000000 */
[----:B------:R-:W-:Y:S01]  /*6390*/  FMUL.FTZ R2, R44, c[0x0][0x2ec] ;  /* 0x0000bb002c027a20 */ /* 0x000fe20000410000 */
[----:B------:R-:W-:Y:S01]  /*63a0*/  FSEL R227, R4, -INF , !P3 ;  /* 0xff80000004e37808 */ /* 0x000fe20005800000 */
[----:B------:R-:W-:Y:S01]  /*63b0*/  FFMA.FTZ R4, R93, UR4, R99 ;  /* 0x000000045d047c23 */ /* 0x000fe20008010063 */
[----:B------:R-:W-:-:S02]  /*63c0*/  ISETP.GE.AND P6, PT, R74, R9, PT ;  /* 0x000000094a00720c */ /* 0x000fc40003fc6270 */
[----:B------:R-:W-:Y:S01]  /*63d0*/  ISETP.GE.AND P3, PT, R74, R10, PT ;  /* 0x0000000a4a00720c */ /* 0x000fe20003f66270 */
[----:B------:R2:W2:Y:S01]  /*63e0*/  MUFU.TANH R52, R2 ;  /* 0x0000000200347308 */ /* 0x0004a20000002400 */
[----:B------:R-:W-:Y:S01]  /*63f0*/  FSEL R206, R4, -INF , !P5 ;  /* 0xff80000004ce7808 */ /* 0x000fe20006800000 */
[----:B------:R-:W-:Y:S01]  /*6400*/  FMUL.FTZ R4, R46, c[0x0][0x2ec] ;  /* 0x0000bb002e047a20 */ /* 0x000fe20000410000 */
[----:B------:R-:W-:Y:S01]  /*6410*/  FSEL R226, R0, -INF , !P6 ;  /* 0xff80000000e27808 */ /* 0x000fe20007000000 */
[----:B---3--:R-:W-:Y:S01]  /*6420*/  FFMA.FTZ R0, R79, UR4, R97 ;  /* 0x000000044f007c23 */ /* 0x008fe20008010061 */
[C---:B------:R-:W-:Y:S01]  /*6430*/  ISETP.GE.AND P5, PT, R68.reuse, R9, PT ;  /* 0x000000094400720c */ /* 0x040fe20003fa6270 */
[----:B----4-:R-:W-:Y:S02]  /*6440*/  HMMA.16816.F32.BF16 R20, R28, R16, R20 ;  /* 0x000000101c14723c */ /* 0x010fe40000041814 */
[----:B------:R3:W4:Y:S01]  /*6450*/  MUFU.TANH R12, R4 ;  /* 0x00000004000c7308 */ /* 0x0007220000002400 */
[----:B------:R-:W-:Y:S01]  /*6460*/  ISETP.GE.AND P6, PT, R68, R8, PT ;  /* 0x000000084400720c */ /* 0x000fe20003fc6270 */
[----:B-1----:R-:W-:-:S03]  /*6470*/  FMUL.FTZ R5, R43, c[0x0][0x2ec] ;  /* 0x0000bb002b057a20 */ /* 0x002fc60000410000 */
[----:B------:R-:W-:Y:S01]  /*6480*/  FSEL R225, R0, -INF , !P6 ;  /* 0xff80000000e17808 */ /* 0x000fe20007000000 */
[----:B------:R-:W-:Y:S01]  /*6490*/  FFMA.FTZ R0, R79, UR4, R86 ;  /* 0x000000044f007c23 */ /* 0x000fe20008010056 */
[----:B------:R-:W-:Y:S01]  /*64a0*/  HMMA.16816.F32.BF16 R40, R36, R14, R132 ;  /* 0x0000000e2428723c */ /* 0x000fe20000041884 */
[----:B--2---:R-:W-:Y:S01]  /*64b0*/  FFMA.FTZ R2, R93, UR4, R95 ;  /* 0x000000045d027c23 */ /* 0x004fe2000801005f */
[----:B------:R-:W-:Y:S01]  /*64c0*/  ISETP.GE.AND P6, PT, R68, R10, PT ;  /* 0x0000000a4400720c */ /* 0x000fe20003fc6270 */
[----:B------:R1:W2:Y:S03]  /*64d0*/  MUFU.TANH R56, R5 ;  /* 0x0000000500387308 */ /* 0x0002a60000002400 */
[----:B------:R-:W-:Y:S01]  /*64e0*/  FSEL R207, R2, -INF , !P3 ;  /* 0xff80000002cf7808 */ /* 0x000fe20005800000 */
[C---:B-----5:R-:W-:Y:S01]  /*64f0*/  FFMA.FTZ R2, R79.reuse, UR4, R90 ;  /* 0x000000044f027c23 */ /* 0x060fe2000801005a */
[----:B------:R-:W-:Y:S01]  /*6500*/  FSEL R199, R0, -INF , !P6 ;  /* 0xff80000000c77808 */ /* 0x000fe20007000000 */
[----:B---3--:R-:W-:Y:S01]  /*6510*/  FFMA.FTZ R4, R79, UR4, R91 ;  /* 0x000000044f047c23 */ /* 0x008fe2000801005b */
[-C--:B------:R-:W-:Y:S01]  /*6520*/  ISETP.GE.AND P6, PT, R63, R11.reuse, PT ;  /* 0x0000000b3f00720c */ /* 0x080fe20003fc6270 */
[C---:B------:R-:W-:Y:S01]  /*6530*/  FFMA.FTZ R0, R75.reuse, UR4, R96 ;  /* 0x000000044b007c23 */ /* 0x040fe20008010060 */
[----:B------:R-:W-:Y:S01]  /*6540*/  ISETP.GE.AND P3, PT, R68, R11, PT ;  /* 0x0000000b4400720c */ /* 0x000fe20003f66270 */
[----:B------:R-:W-:Y:S01]  /*6550*/  HMMA.16816.F32.BF16 R36, R24, R16, R48 ;  /* 0x000000101824723c */ /* 0x000fe20000041830 */
[----:B------:R-:W-:Y:S01]  /*6560*/  FSEL R224, R4, -INF , !P5 ;  /* 0xff80000004e07808 */ /* 0x000fe20006800000 */
[----:B------:R-:W-:Y:S01]  /*6570*/  FFMA.FTZ R4, R75, UR4, R98 ;  /* 0x000000044b047c23 */ /* 0x000fe20008010062 */
[----:B------:R-:W-:Y:S01]  /*6580*/  ISETP.GE.AND P5, PT, R63, R8, PT ;  /* 0x000000083f00720c */ /* 0x000fe20003fa6270 */
[----:B------:R-:W-:Y:S01]  /*6590*/  FMUL.FTZ R23, R23, c[0x0][0x2ec] ;  /* 0x0000bb0017177a20 */ /* 0x000fe20000410000 */
[----:B------:R-:W-:Y:S01]  /*65a0*/  FSEL R139, R2, -INF , !P3 ;  /* 0xff800000028b7808 */ /* 0x000fe20005800000 */
[----:B------:R-:W-:Y:S01]  /*65b0*/  FMUL.FTZ R2, R20, c[0x0][0x2ec] ;  /* 0x0000bb0014027a20 */ /* 0x000fe20000410000 */
[----:B------:R-:W-:Y:S01]  /*65c0*/  FSEL R223, R4, -INF , !P5 ;  /* 0xff80000004df7808 */ /* 0x000fe20006800000 */
[----:B------:R-:W-:Y:S01]  /*65d0*/  FFMA.FTZ R4, R75, UR4, R94 ;  /* 0x000000044b047c23 */ /* 0x000fe2000801005e */
[CC--:B------:R-:W-:Y:S01]  /*65e0*/  ISETP.GE.AND P3, PT, R63.reuse, R9.reuse, PT ;  /* 0x000000093f00720c */ /* 0x0c0fe20003f66270 */
[----:B------:R3:W-:Y:S01]  /*65f0*/  MUFU.TANH R20, R2 ;  /* 0x0000000200147308 */ /* 0x0007e20000002400 */
[----:B------:R-:W-:Y:S01]  /*6600*/  ISETP.GE.AND P5, PT, R63, R10, PT ;  /* 0x0000000a3f00720c */ /* 0x000fe20003fa6270 */
[-C--:B------:R-:W-:Y:S01]  /*6610*/  HMMA.16816.F32.BF16 R28, R28, R18.reuse, R40 ;  /* 0x000000121c1c723c */ /* 0x080fe20000041828 */
[----:B------:R-:W-:Y:S01]  /*6620*/  FSEL R137, R4, -INF , !P6 ;  /* 0xff80000004897808 */ /* 0x000fe20007000000 */
[----:B------:R-:W-:Y:S01]  /*6630*/  FMUL.FTZ R4, R22, c[0x0][0x2ec] ;  /* 0x0000bb0016047a20 */ /* 0x000fe20000410000 */
[----:B------:R-:W-:Y:S01]  /*6640*/  ISETP.GE.AND P6, PT, R70, R9, PT ;  /* 0x000000094600720c */ /* 0x000fe20003fc6270 */
[----:B-1----:R-:W-:Y:S01]  /*6650*/  FMUL.FTZ R5, R45, c[0x0][0x2ec] ;  /* 0x0000bb002d057a20 */ /* 0x002fe20000410000 */
[----:B------:R-:W-:Y:S01]  /*6660*/  FSEL R222, R0, -INF , !P3 ;  /* 0xff80000000de7808 */ /* 0x000fe20005800000 */
[----:B------:R1:W-:Y:S01]  /*6670*/  MUFU.TANH R13, R4 ;  /* 0x00000004000d7308 */ /* 0x0003e20000002400 */
[----:B------:R-:W-:Y:S01]  /*6680*/  FFMA.FTZ R0, R82, UR4, R87 ;  /* 0x0000000452007c23 */ /* 0x000fe20008010057 */
[----:B------:R-:W-:Y:S01]  /*6690*/  ISETP.GE.AND P3, PT, R70, R8, PT ;  /* 0x000000084600720c */ /* 0x000fe20003f66270 */
[----:B------:R-:W-:Y:S03]  /*66a0*/  HMMA.16816.F32.BF16 R24, R24, R18, R32 ;  /* 0x000000121818723c */ /* 0x000fe60000041820 */
[----:B------:R-:W-:Y:S01]  /*66b0*/  FSEL R219, R0, -INF , !P3 ;  /* 0xff80000000db7808 */ /* 0x000fe20005800000 */
[----:B------:R-:W-:Y:S01]  /*66c0*/  FFMA.FTZ R0, R82, UR4, R54 ;  /* 0x0000000452007c23 */ /* 0x000fe20008010036 */
[----:B------:R-:W-:Y:S01]  /*66d0*/  ISETP.GE.AND P3, PT, R70, R10, PT ;  /* 0x0000000a4600720c */ /* 0x000fe20003f66270 */
[----:B---3--:R-:W-:Y:S01]  /*66e0*/  FFMA.FTZ R2, R75, UR4, R89 ;  /* 0x000000044b027c23 */ /* 0x008fe20008010059 */
[----:B------:R3:W-:Y:S01]  /*66f0*/  MUFU.TANH R45, R5 ;  /* 0x00000005002d7308 */ /* 0x0007e20000002400 */
[----:B------:R-:W-:Y:S01]  /*6700*/  FMUL.FTZ R36, R36, c[0x0][0x2ec] ;  /* 0x0000bb0024247a20 */ /* 0x000fe20000410000 */
[----:B------:R-:W-:Y:S01]  /*6710*/  FSEL R221, R0, -INF , !P3 ;  /* 0xff80000000dd7808 */ /* 0x000fe20005800000 */
[C---:B------:R-:W-:Y:S01]  /*6720*/  FFMA.FTZ R0, R83.reuse, UR4, R60 ;  /* 0x0000000453007c23 */ /* 0x040fe2000801003c */
[----:B------:R-:W-:Y:S01]  /*6730*/  FSEL R138, R2, -INF , !P5 ;  /* 0xff800000028a7808 */ /* 0x000fe20006800000 */
[----:B------:R-:W-:Y:S01]  /*6740*/  FFMA.FTZ R2, R82, UR4, R66 ;  /* 0x0000000452027c23 */ /* 0x000fe20008010042 */
[-C--:B------:R-:W-:Y:S01]  /*6750*/  ISETP.GE.AND P5, PT, R70, R11.reuse, PT ;  /* 0x0000000b4600720c */ /* 0x080fe20003fa6270 */
[----:B-1----:R-:W-:Y:S01]  /*6760*/  FFMA.FTZ R4, R82, UR4, R84 ;  /* 0x0000000452047c23 */ /* 0x002fe20008010054 */
[----:B------:R-:W-:Y:S01]  /*6770*/  ISETP.GE.AND P3, PT, R72, R11, PT ;  /* 0x0000000b4800720c */ /* 0x000fe20003f66270 */
[----:B------:R-:W-:Y:S01]  /*6780*/  MUFU.TANH R36, R36 ;  /* 0x0000002400247308 */ /* 0x000fe20000002400 */
[----:B------:R-:W-:Y:S01]  /*6790*/  FSEL R220, R2, -INF , !P5 ;  /* 0xff80000002dc7808 */ /* 0x000fe20006800000 */
[C---:B------:R-:W-:Y:S01]  /*67a0*/  FFMA.FTZ R2, R83.reuse, UR4, R76 ;  /* 0x0000000453027c23 */ /* 0x040fe2000801004c */
[----:B------:R-:W-:Y:S01]  /*67b0*/  FSEL R218, R4, -INF , !P6 ;  /* 0xff80000004da7808 */ /* 0x000fe20007000000 */
[----:B------:R-:W-:Y:S01]  /*67c0*/  FFMA.FTZ R4, R83, UR4, R88 ;  /* 0x0000000453047c23 */ /* 0x000fe20008010058 */
[----:B------:R-:W-:Y:S01]  /*67d0*/  ISETP.GE.AND P6, PT, R72, R8, PT ;  /* 0x000000084800720c */ /* 0x000fe20003fc6270 */
[----:B------:R-:W-:Y:S01]  /*67e0*/  FMUL.FTZ R38, R38, c[0x0][0x2ec] ;  /* 0x0000bb0026267a20 */ /* 0x000fe20000410000 */
[-C--:B------:R-:W-:Y:S01]  /*67f0*/  ISETP.GE.AND P5, PT, R72, R9.reuse, PT ;  /* 0x000000094800720c */ /* 0x080fe20003fa6270 */
[----:B---3--:R-:W-:Y:S01]  /*6800*/  FMUL.FTZ R5, R47, c[0x0][0x2ec] ;  /* 0x0000bb002f057a20 */ /* 0x008fe20000410000 */
[----:B------:R-:W-:Y:S01]  /*6810*/  FSEL R208, R4, -INF , !P6 ;  /* 0xff80000004d07808 */ /* 0x000fe20007000000 */
[----:B------:R-:W-:Y:S01]  /*6820*/  FFMA.FTZ R4, R83, UR4, R85 ;  /* 0x0000000453047c23 */ /* 0x000fe20008010055 */
[----:B------:R-:W-:Y:S01]  /*6830*/  ISETP.GE.AND P6, PT, R72, R10, PT ;  /* 0x0000000a4800720c */ /* 0x000fe20003fc6270 */
[----:B------:R1:W3:Y:S01]  /*6840*/  MUFU.TANH R44, R5 ;  /* 0x00000005002c7308 */ /* 0x0002e20000002400 */
[----:B------:R-:W-:Y:S01]  /*6850*/  FSEL R212, R2, -INF , !P3 ;  /* 0xff80000002d47808 */ /* 0x000fe20005800000 */
[C---:B------:R-:W-:Y:S01]  /*6860*/  FFMA.FTZ R2, R81.reuse, UR4, R52 ;  /* 0x0000000451027c23 */ /* 0x040fe20008010034 */
[----:B------:R-:W-:Y:S01]  /*6870*/  FSEL R205, R4, -INF , !P5 ;  /* 0xff80000004cd7808 */ /* 0x000fe20006800000 */
[----:B------:R-:W-:Y:S01]  /*6880*/  FFMA.FTZ R4, R81, UR4, R55 ;  /* 0x0000000451047c23 */ /* 0x000fe20008010037 */
[----:B------:R-:W-:Y:S01]  /*6890*/  ISETP.GE.AND P5, PT, R69, R8, PT ;  /* 0x000000084500720c */ /* 0x000fe20003fa6270 */
[----:B------:R-:W-:Y:S01]  /*68a0*/  FMUL.FTZ R37, R37, c[0x0][0x2ec] ;  /* 0x0000bb0025257a20 */ /* 0x000fe20000410000 */
[----:B------:R-:W-:Y:S01]  /*68b0*/  FSEL R215, R0, -INF , !P6 ;  /* 0xff80000000d77808 */ /* 0x000fe20007000000 */
[C---:B----4-:R-:W-:Y:S01]  /*68c0*/  FFMA.FTZ R0, R81.reuse, UR4, R12 ;  /* 0x0000000451007c23 */ /* 0x050fe2000801000c */
[----:B------:R-:W-:Y:S01]  /*68d0*/  FSEL R201, R4, -INF , !P5 ;  /* 0xff80000004c97808 */ /* 0x000fe20006800000 */
[----:B------:R-:W-:Y:S01]  /*68e0*/  FFMA.FTZ R4, R81, UR4, R53 ;  /* 0x0000000451047c23 */ /* 0x000fe20008010035 */
[C---:B------:R-:W-:Y:S01]  /*68f0*/  ISETP.GE.AND P5, PT, R69.reuse, R10, PT ;  /* 0x0000000a4500720c */ /* 0x040fe20003fa6270 */
[----:B------:R-:W-:Y:S01]  /*6900*/  MUFU.TANH R38, R38 ;  /* 0x0000002600267308 */ /* 0x000fe20000002400 */
[C---:B------:R-:W-:Y:S01]  /*6910*/  ISETP.GE.AND P3, PT, R69.reuse, R9, PT ;  /* 0x000000094500720c */ /* 0x040fe20003f66270 */
[----:B------:R-:W-:Y:S01]  /*6920*/  FMUL.FTZ R26, R26, c[0x0][0x2ec] ;  /* 0x0000bb001a1a7a20 */ /* 0x000fe20000410000 */
[----:B------:R-:W-:Y:S01]  /*6930*/  FSEL R202, R0, -INF , !P5 ;  /* 0xff80000000ca7808 */ /* 0x000fe20006800000 */
[----:B------:R-:W-:Y:S01]  /*6940*/  FMUL.FTZ R0, R28, c[0x0][0x2ec] ;  /* 0x0000bb001c007a20 */ /* 0x000fe20000410000 */
[-C--:B------:R-:W-:Y:S01]  /*6950*/  ISETP.GE.AND P6, PT, R69, R11.reuse, PT ;  /* 0x0000000b4500720c */ /* 0x080fe20003fc6270 */
[----:B-1----:R-:W-:Y:S01]  /*6960*/  FMUL.FTZ R5, R21, c[0x0][0x2ec] ;  /* 0x0000bb0015057a20 */ /* 0x002fe20000410000 */
[----:B------:R-:W-:Y:S01]  /*6970*/  FSEL R197, R4, -INF , !P3 ;  /* 0xff80000004c57808 */ /* 0x000fe20005800000 */
[----:B------:R1:W-:Y:S01]  /*6980*/  MUFU.TANH R12, R0 ;  /* 0x00000000000c7308 */ /* 0x0003e20000002400 */
[----:B------:R-:W-:Y:S01]  /*6990*/  FSEL R200, R2, -INF , !P6 ;  /* 0xff80000002c87808 */ /* 0x000fe20007000000 */
[C---:B------:R-:W-:Y:S01]  /*69a0*/  FFMA.FTZ R4, R80.reuse, UR4, R59 ;  /* 0x0000000450047c23 */ /* 0x040fe2000801003b */
[C---:B------:R-:W-:Y:S01]  /*69b0*/  ISETP.GE.AND P5, PT, R71.reuse, R11, PT ;  /* 0x0000000b4700720c */ /* 0x040fe20003fa6270 */
[----:B--2---:R-:W-:Y:S01]  /*69c0*/  FFMA.FTZ R2, R80, UR4, R56 ;  /* 0x0000000450027c23 */ /* 0x004fe20008010038 */
[CC--:B------:R-:W-:Y:S01]  /*69d0*/  ISETP.GE.AND P3, PT, R71.reuse, R8.reuse, PT ;  /* 0x000000084700720c */ /* 0x0c0fe20003f66270 */
[----:B------:R-:W-:Y:S01]  /*69e0*/  FMUL.FTZ R24, R24, c[0x0][0x2ec] ;  /* 0x0000bb0018187a20 */ /* 0x000fe20000410000 */
[----:B------:R-:W-:Y:S01]  /*69f0*/  ISETP.GE.AND P6, PT, R71, R9, PT ;  /* 0x000000094700720c */ /* 0x000fe20003fc6270 */
[----:B------:R2:W4:Y:S01]  /*6a00*/  MUFU.TANH R16, R5 ;  /* 0x0000000500107308 */ /* 0x0005220000002400 */
[----:B------:R-:W-:Y:S01]  /*6a10*/  FSEL R186, R4, -INF , !P3 ;  /* 0xff80000004ba7808 */ /* 0x000fe20005800000 */
[----:B---3--:R-:W-:Y:S01]  /*6a20*/  FFMA.FTZ R4, R80, UR4, R44 ;  /* 0x0000000450047c23 */ /* 0x008fe2000801002c */
[----:B------:R-:W-:Y:S01]  /*6a30*/  FSEL R193, R2, -INF , !P6 ;  /* 0xff80000002c17808 */ /* 0x000fe20007000000 */
[----:B------:R-:W-:Y:S01]  /*6a40*/  FMUL.FTZ R2, R30, c[0x0][0x2ec] ;  /* 0x0000bb001e027a20 */ /* 0x000fe20000410000 */
[----:B------:R-:W-:Y:S01]  /*6a50*/  ISETP.GE.AND P6, PT, R62, R8, PT ;  /* 0x000000083e00720c */ /* 0x000fe20003fc6270 */
[----:B------:R-:W-:Y:S01]  /*6a60*/  FMUL.FTZ R25, R25, c[0x0][0x2ec] ;  /* 0x0000bb0019197a20 */ /* 0x000fe20000410000 */
[----:B------:R-:W-:Y:S01]  /*6a70*/  ISETP.GE.AND P3, PT, R71, R10, PT ;  /* 0x0000000a4700720c */ /* 0x000fe20003f66270 */
[----:B-1----:R-:W-:Y:S01]  /*6a80*/  FFMA.FTZ R0, R80, UR4, R45 ;  /* 0x0000000450007c23 */ /* 0x002fe2000801002d */
[----:B------:R-:W1:Y:S01]  /*6a90*/  MUFU.TANH R23, R23 ;  /* 0x0000001700177308 */ /* 0x000e620000002400 */
[----:B------:R-:W-:Y:S01]  /*6aa0*/  FMUL.FTZ R27, R27, c[0x0][0x2ec] ;  /* 0x0000bb001b1b7a20 */ /* 0x000fe20000410000 */
[----:B------:R-:W-:Y:S01]  /*6ab0*/  FSEL R195, R4, -INF , !P3 ;  /* 0xff80000004c37808 */ /* 0x000fe20005800000 */
[C---:B------:R-:W-:Y:S01]  /*6ac0*/  FFMA.FTZ R4, R73.reuse, UR4, R13 ;  /* 0x0000000449047c23 */ /* 0x040fe2000801000d */
[----:B------:R-:W-:Y:S01]  /*6ad0*/  FSEL R194, R0, -INF , !P5 ;  /* 0xff80000000c27808 */ /* 0x000fe20006800000 */
[----:B------:R-:W-:Y:S01]  /*6ae0*/  FFMA.FTZ R0, R73, UR4, R20 ;  /* 0x0000000449007c23 */ /* 0x000fe20008010014 */
[C---:B------:R-:W-:Y:S01]  /*6af0*/  ISETP.GE.AND P3, PT, R62.reuse, R11, PT ;  /* 0x0000000b3e00720c */ /* 0x040fe20003f66270 */
[----:B--2---:R-:W-:Y:S01]  /*6b00*/  FMUL.FTZ R5, R39, c[0x0][0x2ec] ;  /* 0x0000bb0027057a20 */ /* 0x004fe20000410000 */
[----:B------:R-:W2:Y:S01]  /*6b10*/  MUFU.TANH R37, R37 ;  /* 0x0000002500257308 */ /* 0x000ea20000002400 */
[----:B------:R-:W-:-:S02]  /*6b20*/  ISETP.GE.AND P5, PT, R62, R9, PT ;  /* 0x000000093e00720c */ /* 0x000fc40003fa6270 */
[----:B------:R-:W-:Y:S01]  /*6b30*/  FSEL R171, R0, -INF , !P6 ;  /* 0xff80000000ab7808 */ /* 0x000fe20007000000 */
[----:B------:R-:W-:Y:S01]  /*6b40*/  FFMA.FTZ R0, R73, UR4, R36 ;  /* 0x0000000449007c23 */ /* 0x000fe20008010024 */
[----:B------:R-:W-:Y:S02]  /*6b50*/  FSEL R183, R4, -INF , !P5 ;  /* 0xff80000004b77808 */ /* 0x000fe40006800000 */
[----:B------:R-:W-:Y:S01]  /*6b60*/  ISETP.GE.AND P5, PT, R61, R8, PT ;  /* 0x000000083d00720c */ /* 0x000fe20003fa6270 */
[----:B------:R3:W-:Y:S01]  /*6b70*/  MUFU.TANH R13, R2 ;  /* 0x00000002000d7308 */ /* 0x0007e20000002400 */
[----:B------:R-:W-:Y:S01]  /*6b80*/  FSEL R185, R0, -INF , !P3 ;  /* 0xff80000000b97808 */ /* 0x000fe20005800000 */
[----:B----4-:R-:W-:Y:S01]  /*6b90*/  FFMA.FTZ R0, R67, UR4, R16 ;  /* 0x0000000443007c23 */ /* 0x010fe20008010010 */
[----:B------:R-:W-:Y:S02]  /*6ba0*/  ISETP.GE.AND P6, PT, R62, R10, PT ;  /* 0x0000000a3e00720c */ /* 0x000fe40003fc6270 */
[----:B------:R-:W-:-:S02]  /*6bb0*/  ISETP.GE.AND P3, PT, R61, R9, PT ;  /* 0x000000093d00720c */ /* 0x000fc40003f66270 */
[----:B------:R-:W-:Y:S01]  /*6bc0*/  FSEL R132, R0, -INF , !P5 ;  /* 0xff80000000847808 */ /* 0x000fe20006800000 */
[----:B------:R4:W5:Y:S01]  /*6bd0*/  MUFU.TANH R14, R5 ;  /* 0x00000005000e7308 */ /* 0x0009620000002400 */
[----:B-1----:R-:W-:Y:S01]  /*6be0*/  FFMA.FTZ R0, R67, UR4, R23 ;  /* 0x0000000443007c23 */ /* 0x002fe20008010017 */
[----:B------:R-:W-:Y:S01]  /*6bf0*/  ISETP.GE.AND P5, PT, R61, R10, PT ;  /* 0x0000000a3d00720c */ /* 0x000fe20003fa6270 */
[----:B--2---:R-:W-:-:S03]  /*6c00*/  FFMA.FTZ R4, R67, UR4, R37 ;  /* 0x0000000443047c23 */ /* 0x004fc60008010025 */
[----:B------:R-:W-:Y:S01]  /*6c10*/  FSEL R133, R0, -INF , !P3 ;  /* 0xff80000000857808 */ /* 0x000fe20005800000 */
[----:B------:R-:W-:Y:S01]  /*6c20*/  FFMA.FTZ R0, R64, UR4, R12 ;  /* 0x0000000440007c23 */ /* 0x000fe2000801000c */
[----:B------:R-:W1:Y:S01]  /*6c30*/  MUFU.TANH R26, R26 ;  /* 0x0000001a001a7308 */ /* 0x000e620000002400 */
[----:B---3--:R-:W-:Y:S01]  /*6c40*/  FFMA.FTZ R2, R73, UR4, R38 ;  /* 0x0000000449027c23 */ /* 0x008fe20008010026 */
[----:B------:R-:W-:-:S04]  /*6c50*/  ISETP.GE.AND P3, PT, R57, R8, PT ;  /* 0x000000083900720c */ /* 0x000fc80003f66270 */
[----:B------:R-:W-:Y:S01]  /*6c60*/  FSEL R192, R2, -INF , !P6 ;  /* 0xff80000002c07808 */ /* 0x000fe20007000000 */
[----:B----4-:R-:W-:Y:S01]  /*6c70*/  FMUL.FTZ R5, R29, c[0x0][0x2ec] ;  /* 0x0000bb001d057a20 */ /* 0x010fe20000410000 */
[----:B------:R-:W2:Y:S01]  /*6c80*/  MUFU.TANH R24, R24 ;  /* 0x0000001800187308 */ /* 0x000ea20000002400 */
[----:B------:R-:W-:Y:S01]  /*6c90*/  ISETP.GE.AND P6, PT, R61, R11, PT ;  /* 0x0000000b3d00720c */ /* 0x000fe20003fc6270 */
[----:B-----5:R-:W-:Y:S01]  /*6ca0*/  FFMA.FTZ R2, R67, UR4, R14 ;  /* 0x0000000443027c23 */ /* 0x020fe2000801000e */
[----:B------:R-:W-:Y:S02]  /*6cb0*/  FSEL R128, R0, -INF , !P3 ;  /* 0xff80000000807808 */ /* 0x000fe40005800000 */
[----:B------:R-:W-:Y:S01]  /*6cc0*/  FSEL R135, R4, -INF , !P6 ;  /* 0xff80000004877808 */ /* 0x000fe20007000000 */
[----:B------:R-:W-:Y:S01]  /*6cd0*/  FFMA.FTZ R4, R64, UR4, R13 ;  /* 0x0000000440047c23 */ /* 0x000fe2000801000d */
[----:B------:R-:W-:Y:S01]  /*6ce0*/  ISETP.GE.AND P3, PT, R57, R10, PT ;  /* 0x0000000a3900720c */ /* 0x000fe20003f66270 */
[----:B------:R3:W4:Y:S01]  /*6cf0*/  MUFU.TANH R15, R5 ;  /* 0x00000005000f7308 */ /* 0x0007220000002400 */
[----:B------:R-:W-:Y:S01]  /*6d00*/  FFMA.FTZ R13, R249, UR4, R230 ;  /* 0x00000004f90d7c23 */ /* 0x000fe200080100e6 */
[----:B------:R-:W-:Y:S01]  /*6d10*/  FSEL R181, R2, -INF , !P5 ;  /* 0xff80000002b57808 */ /* 0x000fe20006800000 */
[----:B-1----:R-:W-:Y:S01]  /*6d20*/  FFMA.FTZ R0, R64, UR4, R26 ;  /* 0x0000000440007c23 */ /* 0x002fe2000801001a */
[----:B------:R-:W-:-:S02]  /*6d30*/  ISETP.GE.AND P6, PT, R57, R9, PT ;  /* 0x000000093900720c */ /* 0x000fc40003fc6270 */
[----:B------:R-:W-:Y:S02]  /*6d40*/  FSEL R69, R13, -INF , !P0 ;  /* 0xff8000000d457808 */ /* 0x000fe40004000000 */
[----:B------:R-:W1:Y:S01]  /*6d50*/  MUFU.TANH R25, R25 ;  /* 0x0000001900197308 */ /* 0x000e620000002400 */
[----:B------:R-:W-:Y:S01]  /*6d60*/  PLOP3.LUT P0, PT, PT, PT, UP0, 0x80, 0x0 ;  /* 0x000000000000781c */ /* 0x000fe20003f0f008 */
[----:B--2---:R-:W-:Y:S01]  /*6d70*/  FFMA.FTZ R2, R64, UR4, R24 ;  /* 0x0000000440027c23 */ /* 0x004fe20008010018 */
[----:B------:R-:W-:Y:S01]  /*6d80*/  FSEL R134, R0, -INF , !P3 ;  /* 0xff80000000867808 */ /* 0x000fe20005800000 */
[----:B------:R-:W-:Y:S01]  /*6d90*/  FFMA.FTZ R0, R249, UR4, R232 ;  /* 0x00000004f9007c23 */ /* 0x000fe200080100e8 */
[----:B------:R-:W-:Y:S02]  /*6da0*/  ISETP.GE.AND P5, PT, R57, R11, PT ;  /* 0x0000000b3900720c */ /* 0x000fe40003fa6270 */
[----:B------:R-:W-:Y:S01]  /*6db0*/  FSEL R130, R4, -INF , !P6 ;  /* 0xff80000004827808 */ /* 0x000fe20007000000 */
[----:B---3--:R-:W-:Y:S01]  /*6dc0*/  FMUL.FTZ R5, R31, c[0x0][0x2ec] ;  /* 0x0000bb001f057a20 */ /* 0x008fe20000410000 */
[----:B------:R-:W2:Y:S01]  /*6dd0*/  MUFU.TANH R27, R27 ;  /* 0x0000001b001b7308 */ /* 0x000ea20000002400 */
[----:B------:R-:W-:Y:S01]  /*6de0*/  FSEL R131, R2, -INF , !P5 ;  /* 0xff80000002837808 */ /* 0x000fe20006800000 */
[----:B------:R-:W-:Y:S01]  /*6df0*/  FFMA.FTZ R2, R249, UR4, R243 ;  /* 0x00000004f9027c23 */ /* 0x000fe200080100f3 */
[----:B------:R-:W-:Y:S01]  /*6e00*/  FSEL R34, R0, -INF , !P1 ;  /* 0xff80000000227808 */ /* 0x000fe20004800000 */
[C---:B----4-:R-:W-:Y:S01]  /*6e10*/  FFMA.FTZ R14, R65.reuse, UR4, R15 ;  /* 0x00000004410e7c23 */ /* 0x050fe2000801000f */
[----:B------:R-:W-:Y:S01]  /*6e20*/  ISETP.GE.AND P6, PT, R58, R8, PT ;  /* 0x000000083a00720c */ /* 0x000fe20003fc6270 */
[----:B-1----:R-:W-:-:S02]  /*6e30*/  FFMA.FTZ R4, R65, UR4, R25 ;  /* 0x0000000441047c23 */ /* 0x002fc40008010019 */
[----:B------:R1:W3:Y:S01]  /*6e40*/  MUFU.TANH R12, R5 ;  /* 0x00000005000c7308 */ /* 0x0002e20000002400 */
[C---:B------:R-:W-:Y:S02]  /*6e50*/  ISETP.GE.AND P5, PT, R58.reuse, R9, PT ;  /* 0x000000093a00720c */ /* 0x040fe40003fa6270 */
[C---:B------:R-:W-:Y:S02]  /*6e60*/  ISETP.GE.AND P3, PT, R58.reuse, R11, PT ;  /* 0x0000000b3a00720c */ /* 0x040fe40003f66270 */
[----:B------:R-:W-:Y:S02]  /*6e70*/  ISETP.GE.AND P1, PT, R58, R10, PT ;  /* 0x0000000a3a00720c */ /* 0x000fe40003f26270 */
[----:B------:R-:W-:Y:S01]  /*6e80*/  FSEL R36, R2, -INF , !P2 ;  /* 0xff80000002247808 */ /* 0x000fe20005000000 */
[----:B--2---:R-:W-:Y:S01]  /*6e90*/  FFMA.FTZ R0, R65, UR4, R27 ;  /* 0x0000000441007c23 */ /* 0x004fe2000801001b */
[----:B------:R-:W-:Y:S02]  /*6ea0*/  FSEL R70, R14, -INF , !P6 ;  /* 0xff8000000e467808 */ /* 0x000fe40007000000 */
[----:B------:R-:W-:-:S02]  /*6eb0*/  FSEL R75, R4, -INF , !P3 ;  /* 0xff800000044b7808 */ /* 0x000fc40005800000 */
[----:B------:R-:W-:Y:S01]  /*6ec0*/  FSEL R129, R0, -INF , !P1 ;  /* 0xff80000000817808 */ /* 0x000fe20004800000 */
[----:B-1----:R-:W-:Y:S02]  /*6ed0*/  FFMA.FTZ R5, R249, UR4, R252 ;  /* 0x00000004f9057c23 */ /* 0x002fe400080100fc */
[----:B---3--:R-:W-:-:S03]  /*6ee0*/  FFMA.FTZ R12, R65, UR4, R12 ;  /* 0x00000004410c7c23 */ /* 0x008fc6000801000c */
[----:B------:R-:W-:Y:S02]  /*6ef0*/  FSEL R35, R5, -INF , !P4 ;  /* 0xff80000005237808 */ /* 0x000fe40006000000 */
[----:B------:R-:W-:Y:S01]  /*6f00*/  FSEL R74, R12, -INF , !P5 ;  /* 0xff8000000c4a7808 */ /* 0x000fe20006800000 */
        /* <DEDUP_REMOVED lines=12> */
[----:B------:R-:W-:Y:S01]  /*6fd0*/  IMAD.U32 R21, RZ, RZ, UR20 ;  /* 0x00000014ff157e24 */ /* 0x000fe2000f8e00ff */
[----:B------:R-:W-:Y:S01]  /*6fe0*/  UIMAD UR6, UR6, UR11, UR7 ;  /* 0x0000000b060672a4 */ /* 0x000fe2000f8e0207 */
[----:B--2---:R-:W-:Y:S01]  /*6ff0*/  ISETP.GE.AND P1, PT, R230, c[0x0][0x220], PT ;  /* 0x00008800e6007a0c */ /* 0x004fe20003f26270 */
[----:B---3--:R-:W-:-:S05]  /*7000*/  IMAD.WIDE.U32 R12, R12, UR11, R250 ;  /* 0x0000000b0c0c7c25 */ /* 0x008fca000f8e00fa */
[----:B------:R-:W-:-:S07]  /*7010*/  IADD3 R5, R13, UR6, RZ ;  /* 0x000000060d057c10 */ /* 0x000fce000fffe0ff */
        /* <DEDUP_REMOVED lines=12> */
[----:B------:R-:W-:Y:S02]  /*70e0*/  @!P1 LEA R28, P3, R4, c[0x0][0x168], 0x1 ;  /* 0x00005a00041c9a11 */ /* 0x000fe400078608ff */
[----:B------:R-:W-:Y:S02]  /*70f0*/  @!P1 LEA R32, P4, R0, c[0x0][0x168], 0x1 ;  /* 0x00005a0000209a11 */ /* 0x000fe400078808ff */
[----:B------:R-:W-:Y:S01]  /*7100*/  @!P1 LEA.HI.X R29, R4, c[0x0][0x16c], R16, 0x1, P3 ;  /* 0x00005b00041d9a11 */ /* 0x000fe200018f0c10 */
[----:B------:R-:W-:Y:S01]  /*7110*/  @!P1 IMAD.MOV.U32 R4, RZ, RZ, R12 ;  /* 0x000000ffff049224 */ /* 0x000fe200078e000c */
[----:B------:R-:W-:Y:S01]  /*7120*/  @!P1 LEA.HI.X R33, R0, c[0x0][0x16c], R14, 0x1, P4 ;  /* 0x00005b0000219a11 */ /* 0x000fe200020f0c0e */
[----:B------:R-:W-:Y:S01]  /*7130*/  IMAD.U32 R0, RZ, RZ, UR20 ;  /* 0x00000014ff007e24 */ /* 0x000fe2000f8e00ff */
[----:B------:R-:W-:Y:S01]  /*7140*/  @!P1 MOV R16, R12 ;  /* 0x0000000c00109202 */ /* 0x000fe20000000f00 */
[----:B------:R-:W-:Y:S01]  /*7150*/  @!P1 IMAD.WIDE.U32 R18, R18, 0x30, R4 ;  /* 0x0000003012129825 */ /* 0x000fe200078e0004 */
[----:B------:R-:W-:-:S03]  /*7160*/  @!P1 LEA R30, P2, R2, c[0x0][0x168], 0x1 ;  /* 0x00005a00021e9a11 */ /* 0x000fc600078408ff */
[----:B------:R-:W-:Y:S01]  /*7170*/  @!P1 IMAD.WIDE.U32 R16, R0, 0x50, R16 ;  /* 0x0000005000109825 */ /* 0x000fe200078e0010 */
[----:B------:R-:W-:Y:S02]  /*7180*/  @!P1 LEA.HI.X R31, R2, c[0x0][0x16c], R15, 0x1, P2 ;  /* 0x00005b00021f9a11 */ /* 0x000fe400010f0c0f */
[----:B------:R-:W-:Y:S01]  /*7190*/  @!P1 MOV R2, c[0x0][0x19c] ;  /* 0x0000670000029a02 */ /* 0x000fe20000000f00 */
[----:B------:R-:W-:Y:S01]  /*71a0*/  @!P1 IMAD.MOV.U32 R0, RZ, RZ, c[0x0][0x19c] ;  /* 0x00006700ff009624 */ /* 0x000fe200078e00ff */
[----:B------:R-:W-:Y:S01]  /*71b0*/  @!P1 LEA R26, P2, R12, c[0x0][0x168], 0x1 ;  /* 0x00005a000c1a9a11 */ /* 0x000fe200078408ff */
[----:B------:R-:W-:Y:S01]  /*71c0*/  @!P1 IMAD.MOV.U32 R14, RZ, RZ, R12 ;  /* 0x000000ffff0e9224 */ /* 0x000fe200078e000c */
[----:B------:R-:W-:Y:S01]  /*71d0*/  @!P1 LEA R24, P4, R18, c[0x0][0x168], 0x1 ;  /* 0x00005a0012189a11 */ /* 0x000fe200078808ff */
[----:B------:R-:W-:Y:S01]  /*71e0*/  @!P1 IMAD R0, R0, 0x30, RZ ;  /* 0x0000003000009824 */ /* 0x000fe200078e02ff */
[--C-:B------:R-:W-:Y:S01]  /*71f0*/  @!P1 LEA.HI.X R27, R12, c[0x0][0x16c], R5.reuse, 0x1, P2 ;  /* 0x00005b000c1b9a11 */ /* 0x100fe200010f0c05 */
[----:B------:R-:W-:Y:S01]  /*7200*/  @!P1 IMAD.MOV.U32 R15, RZ, RZ, R5 ;  /* 0x000000ffff0f9224 */ /* 0x000fe200078e0005 */
[----:B------:R-:W-:Y:S01]  /*7210*/  @!P1 LEA R22, P3, R16, c[0x0][0x168], 0x1 ;  /* 0x00005a0010169a11 */ /* 0x000fe200078608ff */
[----:B------:R-:W-:Y:S01]  /*7220*/  @!P1 IMAD R2, R2, 0x50, RZ ;  /* 0x0000005002029824 */ /* 0x000fe200078e02ff */
[----:B------:R-:W-:Y:S01]  /*7230*/  @!P1 IADD3 R0, R0, R19, RZ ;  /* 0x0000001300009210 */ /* 0x000fe20007ffe0ff */
[----:B------:R-:W-:Y:S01]  /*7240*/  @!P1 IMAD.WIDE.U32 R14, R21, 0x60, R14 ;  /* 0x00000060150e9825 */ /* 0x000fe200078e000e */
[----:B------:R-:W-:Y:S01]  /*7250*/  @!PT LDS RZ, [RZ] ;  /* 0x00000000fffff984 */ /* 0x000fe20000000800 */
[----:B------:R-:W-:Y:S01]  /*7260*/  @!PT LDS RZ, [RZ] ;  /* 0x00000000fffff984 */ /* 0x000fe20000000800 */
[----:B------:R-:W-:Y:S01]  /*7270*/  @!PT LDS RZ, [RZ] ;  /* 0x00000000fffff984 */ /* 0x000fe20000000800 */
[----:B------:R1:W-:Y:S02]  /*7280*/  @!P1 LDGSTS.E.BYPASS.LTC128B.128 [R240+0x4000], [R26.64] ;  /* 0x040000001af09fae */ /* 0x0003e4000b901d74 */
[----:B------:R-:W-:Y:S01]  /*7290*/  @!P1 LEA.HI.X R25, R18, c[0x0][0x16c], R0, 0x1, P4 ;  /* 0x00005b0012199a11 */ /* 0x000fe200020f0c00 */
[----:B------:R-:W-:Y:S01]  /*72a0*/  @!P1 IMAD.IADD R2, R2, 0x1, R17 ;  /* 0x0000000102029824 */ /* 0x000fe200078e0211 */
[----:B------:R1:W-:Y:S01]  /*72b0*/  @P1 STS.128 [R240+0x4800], RZ ;  /* 0x004800fff0001388 */ /* 0x0003e20000000c00 */
[----:B------:R-:W-:Y:S01]  /*72c0*/  @!P1 IMAD.IADD R15, R20, 0x1, R15 ;  /* 0x00000001140f9824 */ /* 0x000fe200078e020f */
[----:B------:R-:W-:-:S02]  /*72d0*/  @!P1 LEA R20, P2, R14, c[0x0][0x168], 0x1 ;  /* 0x00005a000e149a11 */ /* 0x000fc400078408ff */
[----:B------:R-:W-:Y:S01]  /*72e0*/  @!PT LDS RZ, [RZ] ;  /* 0x00000000fffff984 */ /* 0x000fe20000000800 */
[----:B------:R-:W-:Y:S01]  /*72f0*/  @!PT LDS RZ, [RZ] ;  /* 0x00000000fffff984 */ /* 0x000fe20000000800 */
[----:B------:R-:W-:Y:S01]  /*7300*/  @!PT LDS RZ, [RZ] ;  /* 0x00000000fffff984 */ /* 0x000fe20000000800 */
[----:B------:R1:W-:Y:S01]  /*7310*/  @!P1 LDGSTS.E.BYPASS.LTC128B.128 [R240+0x4800], [R32.64] ;  /* 0x0480000020f09fae */ /* 0x0003e2000b901d74 */
[----:B------:R-:W-:Y:S02]  /*7320*/  @!P1 LEA.HI.X R23, R16, c[0x0][0x16c], R2, 0x1, P3 ;  /* 0x00005b0010179a11 */ /* 0x000fe400018f0c02 */
[----:B------:R-:W-:Y:S01]  /*7330*/  @!P1 LEA.HI.X R21, R14, c[0x0][0x16c], R15, 0x1, P2 ;  /* 0x00005b000e159a11 */ /* 0x000fe200010f0c0f */
        /* <DEDUP_REMOVED lines=39> */
.L_x_459:
[----:B------:R-:W-:Y:S05]  /*75b0*/  BSYNC B0 ;  /* 0x0000000000007941 */ /* 0x000fea0003800000 */
.L_x_458:
[----:B------:R-:W0:Y:S02]  /*75c0*/  LDGDEPBAR ;  /* 0x00000000000079af */ /* 0x000e240000000000 */
.L_x_457:
[----:B------:R-:W-:Y:S01]  /*75d0*/  FMNMX.FTZ R0, R34, R104, !PT ;  /* 0x0000006822007209 */ /* 0x000fe20007810000 */
[----:B------:R-:W-:Y:S01]  /*75e0*/  STL [R1+0x130], R240 ;  /* 0x000130f001007387 */ /* 0x000fe20000100800 */
[----:B------:R-:W-:Y:S02]  /*75f0*/  SHF.L.U32 R229, R7, 0x1, RZ ;  /* 0x0000000107e57819 */ /* 0x000fe400000006ff */
[----:B------:R-:W-:Y:S01]  /*7600*/  FMNMX.FTZ R0, R144, R0, !PT ;  /* 0x0000000090007209 */ /* 0x000fe20007810000 */
[----:B------:R-:W-:Y:S01]  /*7610*/  STL [R1+0x12c], R239 ;  /* 0x00012cef01007387 */ /* 0x000fe20000100800 */
[----:B------:R-:W-:Y:S01]  /*7620*/  LEA R230, R6, R229, 0x1 ;  /* 0x000000e506e67211 */ /* 0x000fe200078e08ff */
[----:B------:R-:W-:Y:S01]  /*7630*/  IMAD R232, R3, 0x2, R229 ;  /* 0x0000000203e87824 */ /* 0x000fe200078e02e5 */
        /* <DEDUP_REMOVED lines=106> */
[----:B------:R-:W3:Y:S01]  /*7ce0*/  SHFL.BFLY PT, R4, R0, 0x2, 0x1f ;  /* 0x0c401f0000047f89 */ /* 0x000ee200000e0000 */
        /* <DEDUP_REMOVED lines=11> */
[----:B---3--:R-:W-:Y:S02]  /*7da0*/  FMNMX.FTZ R0, R0, R4, !PT ;  /* 0x0000000400007209 */ /* 0x008fe40007810000 */
[----:B------:R-:W-:Y:S01]  /*7db0*/  FMNMX.FTZ R2, R154, R2, !PT ;  /* 0x000000029a027209 */ /* 0x000fe20007810000 */
[----:B------:R-:W3:Y:S03]  /*7dc0*/  SHFL.BFLY PT, R4, R68, 0x2, 0x1f ;  /* 0x0c401f0044047f89 */ /* 0x000ee600000e0000 */
[----:B------:R-:W-:Y:S01]  /*7dd0*/  FMNMX.FTZ R2, R153, R2, !PT ;  /* 0x0000000299027209 */ /* 0x000fe20007810000 */
[----:B------:R-:W4:Y:S03]  /*7de0*/  SHFL.BFLY PT, R71, R0, 0x1, 0x1f ;  /* 0x0c201f0000477f89 */ /* 0x000f2600000e0000 */
        /* <DEDUP_REMOVED lines=10> */
[----:B---3--:R-:W-:Y:S01]  /*7e90*/  FMNMX.FTZ R68, R68, R4, !PT ;  /* 0x0000000444447209 */ /* 0x008fe20007810000 */
[--C-:B------:R-:W-:Y:S01]  /*7ea0*/  FFMA.FTZ R4, R34, c[0x0][0x23c], -R5.reuse ;  /* 0x00008f0022047a23 */ /* 0x100fe20000010805 */
[----:B----4-:R-:W-:Y:S02]  /*7eb0*/  FMNMX.FTZ R71, R0, R71, !PT ;  /* 0x0000004700477209 */ /* 0x010fe40007810000 */
[----:B------:R-:W-:Y:S01]  /*7ec0*/  FMNMX.FTZ R0, R161, R2, !PT ;  /* 0x00000002a1007209 */ /* 0x000fe20007810000 */
[----:B------:R1:W-:Y:S01]  /*7ed0*/  MUFU.EX2 R247, R4 ;  /* 0x0000000400f77308 */ /* 0x0003e20000000800 */
[----:B------:R-:W-:Y:S01]  /*7ee0*/  FSETP.NEU.FTZ.AND P1, PT, R71, -INF , PT ;  /* 0xff8000004700780b */ /* 0x000fe20003f3d000 */
[----:B------:R-:W-:Y:S01]  /*7ef0*/  FFMA.FTZ R2, R104, c[0x0][0x23c], -R5 ;  /* 0x00008f0068027a23 */ /* 0x000fe20000010805 */
[----:B------:R-:W-:Y:S01]  /*7f00*/  FMNMX.FTZ R0, R178, R0, !PT ;  /* 0x00000000b2007209 */ /* 0x000fe20007810000 */
[----:B--2---:R-:W2:Y:S03]  /*7f10*/  SHFL.BFLY PT, R12, R68, 0x1, 0x1f ;  /* 0x0c201f00440c7f89 */ /* 0x004ea600000e0000 */
        /* <DEDUP_REMOVED lines=15> */
[----:B------:R1:W-:Y:S02]  /*8010*/  MUFU.EX2 R248, R2 ;  /* 0x0000000200f87308 */ /* 0x0003e40000000800 */
[----:B-1----:R-:W-:Y:S01]  /*8020*/  FMNMX.FTZ R2, R214, R0, !PT ;  /* 0x00000000d6027209 */ /* 0x002fe20007810000 */
[----:B------:R-:W-:-:S03]  /*8030*/  FFMA.FTZ R0, R110, c[0x0][0x23c], -R4 ;  /* 0x00008f006e007a23 */ /* 0x000fc60000010804 */
[----:B------:R-:W-:Y:S02]  /*8040*/  FMNMX.FTZ R2, R204, R2, !PT ;  /* 0x00000002cc027209 */ /* 0x000fe40007810000 */
[----:B------:R1:W2:Y:S02]  /*8050*/  MUFU.EX2 R13, R0 ;  /* 0x00000000000d7308 */ /* 0x0002a40000000800 */
[----:B-1----:R-:W-:Y:S01]  /*8060*/  FMNMX.FTZ R0, R198, R2, !PT ;  /* 0x00000002c6007209 */ /* 0x002fe20007810000 */
[----:B------:R-:W-:Y:S01]  /*8070*/  FMUL.FTZ R2, R68, c[0x0][0x23c] ;  /* 0x00008f0044027a20 */ /* 0x000fe20000410000 */
[----:B--2---:R1:W-:Y:S02]  /*8080*/  STL [R1+0xa0], R13 ;  /* 0x0000a00d01007387 */ /* 0x0043e40000100800 */
[----:B------:R-:W-:Y:S02]  /*8090*/  FMNMX.FTZ R0, R241, R0, !PT ;  /* 0x00000000f1007209 */ /* 0x000fe40007810000 */
[----:B------:R-:W-:Y:S01]  /*80a0*/  FSEL R2, R2, RZ, P1 ;  /* 0x000000ff02027208 */ /* 0x000fe20000800000 */
[----:B------:R-:W-:Y:S01]  /*80b0*/  STL [R1+0x13c], R68 ;  /* 0x00013c4401007387 */ /* 0x000fe20000100800 */
[----:B------:R-:W-:-:S03]  /*80c0*/  FMNMX.FTZ R0, R226, R0, !PT ;  /* 0x00000000e2007209 */ /* 0x000fc60007810000 */
[--C-:B------:R-:W-:Y:S01]  /*80d0*/  FFMA.FTZ R7, R111, c[0x0][0x23c], -R2.reuse ;  /* 0x00008f006f077a23 */ /* 0x100fe20000010802 */
[----:B------:R-:W-:Y:S01]  /*80e0*/  FMNMX.FTZ R0, R224, R0, !PT ;  /* 0x00000000e0007209 */ /* 0x000fe20007810000 */
[----:B------:R-:W-:Y:S02]  /*80f0*/  FFMA.FTZ R12, R36, c[0x0][0x23c], -R2 ;  /* 0x00008f00240c7a23 */ /* 0x000fe40000010802 */
[----:B------:R2:W-:Y:S01]  /*8100*/  MUFU.EX2 R14, R7 ;  /* 0x00000007000e7308 */ /* 0x0005e20000000800 */
[----:B------:R-:W-:-:S04]  /*8110*/  FMNMX.FTZ R0, R222, R0, !PT ;  /* 0x00000000de007209 */ /* 0x000fc80007810000 */
[----:B------:R-:W-:-:S03]  /*8120*/  FMNMX.FTZ R0, R218, R0, !PT ;  /* 0x00000000da007209 */ /* 0x000fc60007810000 */
[----:B------:R3:W-:Y:S01]  /*8130*/  MUFU.EX2 R246, R12 ;  /* 0x0000000c00f67308 */ /* 0x0007e20000000800 */
[----:B------:R-:W-:-:S04]  /*8140*/  FMNMX.FTZ R0, R205, R0, !PT ;  /* 0x00000000cd007209 */ /* 0x000fc80007810000 */
[----:B------:R-:W-:Y:S01]  /*8150*/  FMNMX.FTZ R0, R197, R0, !PT ;  /* 0x00000000c5007209 */ /* 0x000fe20007810000 */
[----:B--2---:R-:W-:-:S03]  /*8160*/  FFMA.FTZ R7, R119, c[0x0][0x23c], -R2 ;  /* 0x00008f0077077a23 */ /* 0x004fc60000010802 */
[----:B------:R-:W-:Y:S01]  /*8170*/  FMNMX.FTZ R6, R193, R0, !PT ;  /* 0x00000000c1067209 */ /* 0x000fe20007810000 */
[----:B------:R-:W-:Y:S01]  /*8180*/  FFMA.FTZ R0, R117, c[0x0][0x23c], -R2 ;  /* 0x00008f0075007a23 */ /* 0x000fe20000010802 */
[----:B------:R-:W2:Y:S02]  /*8190*/  MUFU.EX2 R239, R7 ;  /* 0x0000000700ef7308 */ /* 0x000ea40000000800 */
[----:B------:R-:W-:Y:S02]  /*81a0*/  FMNMX.FTZ R3, R183, R6, !PT ;  /* 0x00000006b7037209 */ /* 0x000fe40007810000 */
[----:B---3--:R-:W-:-:S04]  /*81b0*/  F2FP.BF16.PACK_AB R12, R248, R251 ;  /* 0x000000fbf80c723e */ /* 0x008fc800000010ff */
[----:B------:R3:W4:Y:S01]  /*81c0*/  MUFU.EX2 R252, R0 ;  /* 0x0000000000fc7308 */ /* 0x0007220000000800 */
[----:B--2---:R-:W-:Y:S01]  /*81d0*/  STL [R1+0x140], R239 ;  /* 0x000140ef01007387 */ /* 0x004fe20000100800 */
[----:B---3--:R-:W-:Y:S01]  /*81e0*/  FMNMX.FTZ R0, R133, R3, !PT ;  /* 0x0000000385007209 */ /* 0x008fe20007810000 */
[----:B------:R-:W-:Y:S01]  /*81f0*/  FFMA.FTZ R3, R120, c[0x0][0x23c], -R4 ;  /* 0x00008f0078037a23 */ /* 0x000fe20000010804 */
[----:B----4-:R-:W-:Y:S02]  /*8200*/  F2FP.BF16.PACK_AB R15, R252, R239 ;  /* 0x000000effc0f723e */ /* 0x010fe400000010ff */
[----:B------:R-:W-:Y:S02]  /*8210*/  FMNMX.FTZ R0, R130, R0, !PT ;  /* 0x0000000082007209 */ /* 0x000fe40007810000 */
[----:B------:R2:W-:Y:S01]  /*8220*/  MUFU.EX2 R121, R3 ;  /* 0x0000000300797308 */ /* 0x0005e20000000800 */
[----:B------:R-:W-:Y:S02]  /*8230*/  MOV R120, R14 ;  /* 0x0000000e00787202 */ /* 0x000fe40000000f00 */
[----:B------:R-:W-:-:S02]  /*8240*/  FMNMX.FTZ R0, R74, R0, !PT ;  /* 0x000000004a007209 */ /* 0x000fc40007810000 */
[----:B------:R-:W-:Y:S02]  /*8250*/  F2FP.BF16.PACK_AB R14, R245, R13 ;  /* 0x0000000df50e723e */ /* 0x000fe400000010ff */
[----:B-1----:R-:W-:Y:S01]  /*8260*/  F2FP.BF16.PACK_AB R13, R120, R246 ;  /* 0x000000f6780d723e */ /* 0x002fe200000010ff */
[----:B------:R-:W1:Y:S06]  /*8270*/  SHFL.BFLY PT, R6, R0, 0x2, 0x1f ;  /* 0x0c401f0000067f89 */ /* 0x000e6c00000e0000 */
[----:B------:R-:W-:Y:S01]  /*8280*/  HMMA.16816.F32.BF16 R44, R12, R24, RZ ;  /* 0x000000180c2c723c */ /* 0x000fe200000418ff */
[----:B--2---:R-:W-:-:S04]  /*8290*/  FFMA.FTZ R3, R118, c[0x0][0x23c], -R4 ;  /* 0x00008f0076037a23 */ /* 0x004fc80000010804 */
[----:B------:R2:W3:Y:S03]  /*82a0*/  MUFU.EX2 R243, R3 ;  /* 0x0000000300f37308 */ /* 0x0004e60000000800 */
[C---:B------:R-:W-:Y:S08]  /*82b0*/  HMMA.16816.F32.BF16 R80, R12.reuse, R40, RZ ;  /* 0x000000280c50723c */ /* 0x040ff000000418ff */
[----:B------:R-:W-:Y:S01]  /*82c0*/  HMMA.16816.F32.BF16 R76, R12, R48, RZ ;  /* 0x000000300c4c723c */ /* 0x000fe200000418ff */
[----:B-1----:R-:W-:Y:S01]  /*82d0*/  FMNMX.FTZ R0, R0, R6, !PT ;  /* 0x0000000600007209 */ /* 0x002fe20007810000 */
[----:B--2---:R-:W-:-:S04]  /*82e0*/  FFMA.FTZ R3, R116, c[0x0][0x23c], -R4 ;  /* 0x00008f0074037a23 */ /* 0x004fc80000010804 */
[----:B------:R-:W1:Y:S02]  /*82f0*/  SHFL.BFLY PT, R6, R0, 0x1, 0x1f ;  /* 0x0c201f0000067f89 */ /* 0x000e6400000e0000 */
[----:B------:R-:W-:Y:S01]  /*8300*/  HMMA.16816.F32.BF16 R20, R12, R52, RZ ;  /* 0x000000340c14723c */ /* 0x000fe200000418ff */
[----:B---3--:R-:W-:Y:S01]  /*8310*/  F2FP.BF16.PACK_AB R16, R243, R121 ;  /* 0x00000079f310723e */ /* 0x008fe200000010ff */
[----:B------:R2:W-:Y:S01]  /*8320*/  MUFU.EX2 R235, R3 ;  /* 0x0000000300eb7308 */ /* 0x0005e20000000800 */
[----:B------:R-:W-:-:S05]  /*8330*/  IMAD.MOV.U32 R116, RZ, RZ, R246 ;  /* 0x000000ffff747224 */ /* 0x000fca00078e00f6 */
[C---:B------:R-:W-:Y:S08]  /*8340*/  HMMA.16816.F32.BF16 R36, R12.reuse, R26, RZ ;  /* 0x0000001a0c24723c */ /* 0x040ff000000418ff */
[----:B------:R-:W-:Y:S01]  /*8350*/  HMMA.16816.F32.BF16 R32, R12, R42, RZ ;  /* 0x0000002a0c20723c */ /* 0x000fe200000418ff */
[----:B--2---:R-:W-:-:S04]  /*8360*/  FFMA.FTZ R3, R109, c[0x0][0x23c], -R4 ;  /* 0x00008f006d037a23 */ /* 0x004fc80000010804 */
[----:B------:R2:W3:Y:S01]  /*8370*/  MUFU.EX2 R239, R3 ;  /* 0x0000000300ef7308 */ /* 0x0004e20000000800 */
[----:B-1----:R-:W-:Y:S02]  /*8380*/  FMNMX.FTZ R72, R0, R6, !PT ;  /* 0x0000000600487209 */ /* 0x002fe40007810000 */
[----:B------:R-:W-:Y:S02]  /*8390*/  HMMA.16816.F32.BF16 R28, R12, R50, RZ ;  /* 0x000000320c1c723c */ /* 0x000fe400000418ff */
[C---:B------:R-:W-:Y:S01]  /*83a0*/  FSETP.NEU.FTZ.AND P1, PT, R72.reuse, -INF , PT ;  /* 0xff8000004800780b */ /* 0x040fe20003f3d000 */
[----:B------:R-:W-:-:S05]  /*83b0*/  FMUL.FTZ R0, R72, c[0x0][0x23c] ;  /* 0x00008f0048007a20 */ /* 0x000fca0000410000 */
[----:B------:R-:W-:Y:S01]  /*83c0*/  HMMA.16816.F32.BF16 R12, R12, R54, RZ ;  /* 0x000000360c0c723c */ /* 0x000fe200000418ff */
[----:B------:R-:W-:Y:S01]  /*83d0*/  FSEL R0, R0, RZ, P1 ;  /* 0x000000ff00007208 */ /* 0x000fe20000800000 */
[----:B--2---:R-:W-:Y:S01]  /*83e0*/  FFMA.FTZ R3, R125, c[0x0][0x23c], -R2 ;  /* 0x00008f007d037a23 */ /* 0x004fe20000010802 */
[----:B---3--:R-:W-:-:S03]  /*83f0*/  F2FP.BF16.PACK_AB R18, R239, R235 ;  /* 0x000000ebef12723e */ /* 0x008fc600000010ff */
[----:B------:R1:W-:Y:S02]  /*8400*/  MUFU.EX2 R117, R3 ;  /* 0x0000000300757308 */ /* 0x0003e40000000800 */
[----:B-1----:R-:W-:-:S06]  /*8410*/  FFMA.FTZ R3, R122, c[0x0][0x23c], -R2 ;  /* 0x00008f007a037a23 */ /* 0x002fcc0000010802 */
        /* <DEDUP_REMOVED lines=9> */
[C---:B------:R-:W-:Y:S08]  /*84b0*/  HMMA.16816.F32.BF16 R108, R16.reuse, R86, R12 ;  /* 0x00000056106c723c */ /* 0x040ff0000004180c */
[----:B------:R-:W-:Y:S01]  /*84c0*/  HMMA.16816.F32.BF16 R92, R16, R64, R44 ;  /* 0x00000040105c723c */ /* 0x000fe2000004182c */
[----:B-1----:R-:W-:-:S04]  /*84d0*/  FFMA.FTZ R3, R141, c[0x0][0x23c], -R5 ;  /* 0x00008f008d037a23 */ /* 0x002fc80000010805 */
[----:B------:R1:W2:Y:S03]  /*84e0*/  MUFU.EX2 R119, R3 ;  /* 0x0000000300777308 */ /* 0x0002a60000000800 */
[C---:B------:R-:W-:Y:S08]  /*84f0*/  HMMA.16816.F32.BF16 R88, R16.reuse, R56, R80 ;  /* 0x000000381058723c */ /* 0x040ff00000041850 */
[----:B------:R-:W-:Y:S01]  /*8500*/  HMMA.16816.F32.BF16 R80, R16, R66, R36 ;  /* 0x000000421050723c */ /* 0x000fe20000041824 */
[----:B-1----:R-:W-:Y:S01]  /*8510*/  FFMA.FTZ R3, R142, c[0x0][0x23c], -R5 ;  /* 0x00008f008e037a23 */ /* 0x002fe20000010805 */
[----:B--2---:R-:W-:-:S06]  /*8520*/  F2FP.BF16.PACK_AB R14, R119, R73 ;  /* 0x00000049770e723e */ /* 0x004fcc00000010ff */
[C---:B------:R-:W-:Y:S01]  /*8530*/  HMMA.16816.F32.BF16 R100, R16.reuse, R60, R76 ;  /* 0x0000003c1064723c */ /* 0x040fe2000004184c */
[----:B------:R1:W-:Y:S07]  /*8540*/  MUFU.EX2 R244, R3 ;  /* 0x0000000300f47308 */ /* 0x0003ee0000000800 */
[C---:B------:R-:W-:Y:S08]  /*8550*/  HMMA.16816.F32.BF16 R124, R16.reuse, R84, R20 ;  /* 0x00000054107c723c */ /* 0x040ff00000041814 */
[----:B------:R-:W-:Y:S01]  /*8560*/  HMMA.16816.F32.BF16 R104, R16, R62, R28 ;  /* 0x0000003e1068723c */ /* 0x000fe2000004181c */
[----:B-1----:R-:W-:-:S04]  /*8570*/  FFMA.FTZ R3, R140, c[0x0][0x23c], -R5 ;  /* 0x00008f008c037a23 */ /* 0x002fc80000010805 */
[----:B------:R1:W-:Y:S02]  /*8580*/  MUFU.EX2 R118, R3 ;  /* 0x0000000300767308 */ /* 0x0003e40000000800 */
[----:B-1----:R-:W-:Y:S02]  /*8590*/  FFMA.FTZ R3, R69, c[0x0][0x23c], -R0 ;  /* 0x00008f0045037a23 */ /* 0x002fe40000010800 */
[----:B------:R-:W-:-:S04]  /*85a0*/  IMAD.MOV.U32 R69, RZ, RZ, R96 ;  /* 0x000000ffff457224 */ /* 0x000fc800078e0060 */
[----:B------:R1:W-:Y:S01]  /*85b0*/  MUFU.EX2 R140, R3 ;  /* 0x00000003008c7308 */ /* 0x0003e20000000800 */
[----:B------:R-:W-:Y:S01]  /*85c0*/  HMMA.16816.F32.BF16 R96, R16, R58, R32 ;  /* 0x0000003a1060723c */ /* 0x000fe20000041820 */
[----:B------:R-:W-:Y:S01]  /*85d0*/  F2FP.BF16.PACK_AB R12, R69, R247 ;  /* 0x000000f7450c723e */ /* 0x000fe200000010ff */
[----:B-1----:R-:W-:-:S05]  /*85e0*/  FFMA.FTZ R3, R148, c[0x0][0x23c], -R0 ;  /* 0x00008f0094037a23 */ /* 0x002fca0000010800 */
        /* <DEDUP_REMOVED lines=9> */
[C---:B------:R-:W-:Y:S08]  /*8680*/  HMMA.16816.F32.BF16 R44, R12.reuse, R24, RZ ;  /* 0x000000180c2c723c */ /* 0x040ff000000418ff */
[----:B------:R-:W-:Y:S01]  /*8690*/  HMMA.16816.F32.BF16 R36, R12, R26, RZ ;  /* 0x0000001a0c24723c */ /* 0x000fe200000418ff */
[----:B-1----:R-:W-:-:S04]  /*86a0*/  FFMA.FTZ R3, R143, c[0x0][0x23c], -R5 ;  /* 0x00008f008f037a23 */ /* 0x002fc80000010805 */
[----:B------:R1:W2:Y:S03]  /*86b0*/  MUFU.EX2 R233, R3 ;  /* 0x0000000300e97308 */ /* 0x0002a60000000800 */
[C---:B------:R-:W-:Y:S08]  /*86c0*/  HMMA.16816.F32.BF16 R32, R12.reuse, R40, RZ ;  /* 0x000000280c20723c */ /* 0x040ff000000418ff */
[----:B------:R-:W-:Y:S01]  /*86d0*/  HMMA.16816.F32.BF16 R28, R12, R42, RZ ;  /* 0x0000002a0c1c723c */ /* 0x000fe200000418ff */
[----:B-1----:R-:W-:-:S07]  /*86e0*/  FFMA.FTZ R3, R154, c[0x0][0x23c], -R0 ;  /* 0x00008f009a037a23 */ /* 0x002fce0000010800 */
[C---:B------:R-:W-:Y:S01]  /*86f0*/  HMMA.16816.F32.BF16 R24, R12.reuse, R48, RZ ;  /* 0x000000300c18723c */ /* 0x040fe200000418ff */
[----:B------:R1:W-:Y:S07]  /*8700*/  MUFU.EX2 R148, R3 ;  /* 0x0000000300947308 */ /* 0x0003ee0000000800 */
[C---:B------:R-:W-:Y:S08]  /*8710*/  HMMA.16816.F32.BF16 R16, R12.reuse, R52, RZ ;  /* 0x000000340c10723c */ /* 0x040ff000000418ff */
[----:B------:R-:W-:Y:S01]  /*8720*/  HMMA.16816.F32.BF16 R20, R12, R50, RZ ;  /* 0x000000320c14723c */ /* 0x000fe200000418ff */
[----:B-1----:R-:W-:-:S04]  /*8730*/  FFMA.FTZ R3, R153, c[0x0][0x23c], -R0 ;  /* 0x00008f0099037a23 */ /* 0x002fc80000010800 */
[----:B------:R1:W3:Y:S03]  /*8740*/  MUFU.EX2 R143, R3 ;  /* 0x00000003008f7308 */ /* 0x0002e60000000800 */
[----:B------:R-:W-:Y:S07]  /*8750*/  HMMA.16816.F32.BF16 R40, R12, R54, RZ ;  /* 0x000000360c28723c */ /* 0x000fee00000418ff */
[----:B------:R-:W-:-:S02]  /*8760*/  F2FP.BF16.PACK_AB R12, R118, R244 ;  /* 0x000000f4760c723e */ /* 0x000fc400000010ff */
[----:B--2---:R-:W-:Y:S01]  /*8770*/  F2FP.BF16.PACK_AB R14, R233, R6 ;  /* 0x00000006e90e723e */ /* 0x004fe200000010ff */
[----:B-1----:R-:W-:Y:S01]  /*8780*/  FFMA.FTZ R3, R149, c[0x0][0x23c], -R0 ;  /* 0x00008f0095037a23 */ /* 0x002fe20000010800 */
[----:B---3--:R-:W-:-:S03]  /*8790*/  F2FP.BF16.PACK_AB R13, R143, R148 ;  /* 0x000000948f0d723e */ /* 0x008fc600000010ff */
[----:B------:R1:W-:Y:S02]  /*87a0*/  MUFU.EX2 R236, R3 ;  /* 0x0000000300ec7308 */ /* 0x0003e40000000800 */
[----:B-1----:R-:W-:Y:S01]  /*87b0*/  FFMA.FTZ R3, R146, c[0x0][0x23c], -R0 ;  /* 0x00008f0092037a23 */ /* 0x002fe20000010800 */
[----:B------:R-:W-:-:S05]  /*87c0*/  MOV R146, R252 ;  /* 0x000000fc00927202 */ /* 0x000fca0000000f00 */
[----:B------:R1:W2:Y:S02]  /*87d0*/  MUFU.EX2 R228, R3 ;  /* 0x0000000300e47308 */ /* 0x0002a40000000800 */
[----:B-1----:R-:W-:Y:S01]  /*87e0*/  FFMA.FTZ R3, R166, c[0x0][0x23c], -R5 ;  /* 0x00008f00a6037a23 */ /* 0x002fe20000010805 */
[----:B--2---:R-:W-:-:S05]  /*87f0*/  F2FP.BF16.PACK_AB R15, R228, R236 ;  /* 0x000000ece40f723e */ /* 0x004fca00000010ff */
[----:B------:R1:W-:Y:S02]  /*8800*/  MUFU.EX2 R249, R3 ;  /* 0x0000000300f97308 */ /* 0x0003e40000000800 */
[C---:B------:R-:W-:Y:S08]  /*8810*/  HMMA.16816.F32.BF16 R52, R12.reuse, R64, R44 ;  /* 0x000000400c34723c */ /* 0x040ff0000004182c */
[----:B------:R-:W-:Y:S01]  /*8820*/  HMMA.16816.F32.BF16 R44, R12, R56, R32 ;  /* 0x000000380c2c723c */ /* 0x000fe20000041820 */
[----:B-1----:R-:W-:-:S04]  /*8830*/  FFMA.FTZ R3, R160, c[0x0][0x23c], -R5 ;  /* 0x00008f00a0037a23 */ /* 0x002fc80000010805 */
[----:B------:R1:W-:Y:S03]  /*8840*/  MUFU.EX2 R71, R3 ;  /* 0x0000000300477308 */ /* 0x0003e60000000800 */
[C---:B------:R-:W-:Y:S08]  /*8850*/  HMMA.16816.F32.BF16 R64, R12.reuse, R66, R36 ;  /* 0x000000420c40723c */ /* 0x040ff00000041824 */
[----:B------:R-:W-:Y:S01]  /*8860*/  HMMA.16816.F32.BF16 R48, R12, R60, R24 ;  /* 0x0000003c0c30723c */ /* 0x000fe20000041818 */
[----:B------:R-:W2:Y:S01]  /*8870*/  LDSM.16.MT88.4 R24, [R229+0x9000] ;  /* 0x00900000e518783b */ /* 0x000ea20000004200 */
[----:B-1----:R-:W-:-:S06]  /*8880*/  FFMA.FTZ R3, R152, c[0x0][0x23c], -R5 ;  /* 0x00008f0098037a23 */ /* 0x002fcc0000010805 */
[C---:B------:R-:W-:Y:S01]  /*8890*/  HMMA.16816.F32.BF16 R76, R12.reuse, R84, R16 ;  /* 0x000000540c4c723c */ /* 0x040fe20000041810 */
[----:B------:R-:W-:Y:S01]  /*88a0*/  LDSM.16.MT88.4 R16, [R230+0x9000] ;  /* 0x00900000e610783b */ /* 0x000fe20000004200 */
[----:B------:R1:W-:Y:S06]  /*88b0*/  MUFU.EX2 R9, R3 ;  /* 0x0000000300097308 */ /* 0x0003ec0000000800 */
[C---:B------:R-:W-:Y:S01]  /*88c0*/  HMMA.16816.F32.BF16 R36, R12.reuse, R58, R28 ;  /* 0x0000003a0c24723c */ /* 0x040fe2000004181c */
[----:B------:R-:W-:Y:S07]  /*88d0*/  LDSM.16.MT88.4 R28, [R231+0x9000] ;  /* 0x00900000e71c783b */ /* 0x000fee0000004200 */
[----:B------:R-:W-:Y:S01]  /*88e0*/  HMMA.16816.F32.BF16 R32, R12, R62, R20 ;  /* 0x0000003e0c20723c */ /* 0x000fe20000041814 */
[----:B------:R-:W3:Y:S01]  /*88f0*/  LDSM.16.MT88.4 R20, [R232+0x9000] ;  /* 0x00900000e814783b */ /* 0x000ee20000004200 */
[----:B-1----:R-:W-:-:S04]  /*8900*/  FFMA.FTZ R3, R147, c[0x0][0x23c], -R5 ;  /* 0x00008f0093037a23 */ /* 0x002fc80000010805 */
[----:B------:R1:W-:Y:S02]  /*8910*/  MUFU.EX2 R145, R3 ;  /* 0x0000000300917308 */ /* 0x0003e40000000800 */
[----:B------:R-:W-:Y:S01]  /*8920*/  HMMA.16816.F32.BF16 R40, R12, R86, R40 ;  /* 0x000000560c28723c */ /* 0x000fe20000041828 */
[----:B-1----:R-:W-:-:S05]  /*8930*/  FFMA.FTZ R3, R163, c[0x0][0x23c], -R0 ;  /* 0x00008f00a3037a23 */ /* 0x002fca0000010800 */
[----:B------:R1:W-:Y:S02]  /*8940*/  MUFU.EX2 R155, R3 ;  /* 0x00000003009b7308 */ /* 0x0003e40000000800 */
[----:B-1----:R-:W-:-:S06]  /*8950*/  FFMA.FTZ R3, R162, c[0x0][0x23c], -R4 ;  /* 0x00008f00a2037a23 */ /* 0x002fcc0000010804 */
[----:B------:R1:W-:Y:S02]  /*8960*/  MUFU.EX2 R154, R3 ;  /* 0x00000003009a7308 */ /* 0x0003e40000000800 */
[----:B-1----:R-:W-:-:S06]  /*8970*/  FFMA.FTZ R3, R159, c[0x0][0x23c], -R4 ;  /* 0x00008f009f037a23 */ /* 0x002fcc0000010804 */
[----:B------:R1:W4:Y:S02]  /*8980*/  MUFU.EX2 R159, R3 ;  /* 0x00000003009f7308 */ /* 0x0003240000000800 */
[----:B-1----:R-:W-:Y:S01]  /*8990*/  FFMA.FTZ R3, R150, c[0x0][0x23c], -R4 ;  /* 0x00008f0096037a23 */ /* 0x002fe20000010804 */
[----:B----4-:R-:W-:-:S05]  /*89a0*/  F2FP.BF16.PACK_AB R12, R159, R154 ;  /* 0x0000009a9f0c723e */ /* 0x010fca00000010ff */
[----:B------:R1:W4:Y:S02]  /*89b0*/  MUFU.EX2 R8, R3 ;  /* 0x0000000300087308 */ /* 0x0003240000000800 */
[----:B-1----:R-:W-:-:S06]  /*89c0*/  FFMA.FTZ R3, R112, c[0x0][0x23c], -R4 ;  /* 0x00008f0070037a23 */ /* 0x002fcc0000010804 */
[----:B------:R1:W1:Y:S02]  /*89d0*/  MUFU.EX2 R151, R3 ;  /* 0x0000000300977308 */ /* 0x0002640000000800 */
[----:B-1----:R-:W-:Y:S01]  /*89e0*/  FFMA.FTZ R3, R164, c[0x0][0x23c], -R2 ;  /* 0x00008f00a4037a23 */ /* 0x002fe20000010802 */
[----:B------:R-:W-:-:S05]  /*89f0*/  MOV R164, R119 ;  /* 0x0000007700a47202 */ /* 0x000fca0000000f00 */
[----:B------:R1:W-:Y:S02]  /*8a00*/  MUFU.EX2 R153, R3 ;  /* 0x0000000300997308 */ /* 0x0003e40000000800 */
[----:B-1----:R-:W-:Y:S01]  /*8a10*/  FFMA.FTZ R3, R157, c[0x0][0x23c], -R2 ;  /* 0x00008f009d037a23 */ /* 0x002fe20000010802 */
[----:B----4-:R-:W-:-:S05]  /*8a20*/  MOV R157, R8 ;  /* 0x00000008009d7202 */ /* 0x010fca0000000f00 */
[----:B------:R1:W4:Y:S01]  /*8a30*/  MUFU.EX2 R10, R3 ;  /* 0x00000003000a7308 */ /* 0x0003220000000800 */
[----:B------:R-:W-:Y:S01]  /*8a40*/  F2FP.BF16.PACK_AB R14, R151, R157 ;  /* 0x0000009d970e723e */ /* 0x000fe200000010ff */
        /* <DEDUP_REMOVED lines=9> */
[----:B---3--:R-:W-:Y:S01]  /*8ae0*/  HMMA.16816.F32.BF16 R88, R12, R20, R88 ;  /* 0x000000140c58723c */ /* 0x008fe20000041858 */
[----:B-1----:R-:W-:-:S04]  /*8af0*/  FFMA.FTZ R3, R165, c[0x0][0x23c], -R0 ;  /* 0x00008f00a5037a23 */ /* 0x002fc80000010800 */
        /* <DEDUP_REMOVED lines=8> */
[----:B-1----:R-:W-:-:S02]  /*8b80*/  FFMA.FTZ R3, R180, c[0x0][0x23c], -R5 ;  /* 0x00008f00b4037a23 */ /* 0x002fc40000010805 */
[----:B------:R-:W-:Y:S02]  /*8b90*/  IMAD.MOV.U32 R180, RZ, RZ, R251 ;  /* 0x000000ffffb47224 */ /* 0x000fe400078e00fb */
[----:B------:R1:W-:Y:S03]  /*8ba0*/  MUFU.EX2 R150, R3 ;  /* 0x0000000300967308 */ /* 0x0003e60000000800 */
[----:B------:R-:W-:Y:S07]  /*8bb0*/  HMMA.16816.F32.BF16 R108, R12, R30, R108 ;  /* 0x0000001e0c6c723c */ /* 0x000fee000004186c */
[----:B------:R-:W-:-:S02]  /*8bc0*/  F2FP.BF16.PACK_AB R12, R71, R249 ;  /* 0x000000f9470c723e */ /* 0x000fc400000010ff */
[----:B----4-:R-:W-:Y:S02]  /*8bd0*/  F2FP.BF16.PACK_AB R13, R152, R155 ;  /* 0x0000009b980d723e */ /* 0x010fe400000010ff */
[----:B------:R-:W-:Y:S02]  /*8be0*/  F2FP.BF16.PACK_AB R14, R145, R9 ;  /* 0x00000009910e723e */ /* 0x000fe400000010ff */
[----:B--2---:R-:W-:Y:S01]  /*8bf0*/  F2FP.BF16.PACK_AB R15, R147, R8 ;  /* 0x00000008930f723e */ /* 0x004fe200000010ff */
[----:B-1----:R-:W-:Y:S01]  /*8c00*/  FFMA.FTZ R3, R175, c[0x0][0x23c], -R5 ;  /* 0x00008f00af037a23 */ /* 0x002fe20000010805 */
[----:B------:R-:W-:-:S03]  /*8c10*/  MOV R175, R117 ;  /* 0x0000007500af7202 */ /* 0x000fc60000000f00 */
[----:B------:R1:W2:Y:S02]  /*8c20*/  MUFU.EX2 R11, R3 ;  /* 0x00000003000b7308 */ /* 0x0002a40000000800 */
[C---:B------:R-:W-:Y:S08]  /*8c30*/  HMMA.16816.F32.BF16 R48, R12.reuse, R16, R48 ;  /* 0x000000100c30723c */ /* 0x040ff00000041830 */
[----:B------:R-:W-:Y:S01]  /*8c40*/  HMMA.16816.F32.BF16 R84, R12, R24, R52 ;  /* 0x000000180c54723c */ /* 0x000fe20000041834 */
[----:B-1----:R-:W-:Y:S01]  /*8c50*/  FFMA.FTZ R3, R170, c[0x0][0x23c], -R5 ;  /* 0x00008f00aa037a23 */ /* 0x002fe20000010805 */
[----:B--2---:R-:W-:-:S06]  /*8c60*/  MOV R170, R11 ;  /* 0x0000000b00aa7202 */ /* 0x004fcc0000000f00 */
[C---:B------:R-:W-:Y:S01]  /*8c70*/  HMMA.16816.F32.BF16 R56, R12.reuse, R20, R44 ;  /* 0x000000140c38723c */ /* 0x040fe2000004182c */
[----:B------:R1:W-:Y:S07]  /*8c80*/  MUFU.EX2 R160, R3 ;  /* 0x0000000300a07308 */ /* 0x0003ee0000000800 */
        /* <DEDUP_REMOVED lines=8> */
[----:B-1----:R-:W-:Y:S01]  /*8d10*/  FFMA.FTZ R3, R178, c[0x0][0x23c], -R0 ;  /* 0x00008f00b2037a23 */ /* 0x002fe20000010800 */
[----:B------:R-:W-:-:S06]  /*8d20*/  MOV R178, R121 ;  /* 0x0000007900b27202 */ /* 0x000fcc0000000f00 */
[----:B------:R-:W-:Y:S01]  /*8d30*/  HMMA.16816.F32.BF16 R32, R12, R30, R40 ;  /* 0x0000001e0c20723c */ /* 0x000fe20000041828 */
[----:B------:R-:W-:Y:S01]  /*8d40*/  LDSM.16.MT88.4 R28, [R231+0x9800] ;  /* 0x00980000e71c783b */ /* 0x000fe20000004200 */
[----:B------:R1:W-:Y:S02]  /*8d50*/  MUFU.EX2 R250, R3 ;  /* 0x0000000300fa7308 */ /* 0x0003e40000000800 */
[----:B-1----:R-:W-:Y:S02]  /*8d60*/  FFMA.FTZ R3, R176, c[0x0][0x23c], -R4 ;  /* 0x00008f00b0037a23 */ /* 0x002fe40000010804 */
[----:B------:R-:W-:-:S04]  /*8d70*/  IMAD.MOV.U32 R176, RZ, RZ, R118 ;  /* 0x000000ffffb07224 */ /* 0x000fc800078e0076 */
[----:B------:R1:W-:Y:S02]  /*8d80*/  MUFU.EX2 R16, R3 ;  /* 0x0000000300107308 */ /* 0x0003e40000000800 */
[----:B-1----:R-:W-:-:S06]  /*8d90*/  FFMA.FTZ R3, R172, c[0x0][0x23c], -R4 ;  /* 0x00008f00ac037a23 */ /* 0x002fcc0000010804 */
[----:B------:R1:W-:Y:S02]  /*8da0*/  MUFU.EX2 R162, R3 ;  /* 0x0000000300a27308 */ /* 0x0003e40000000800 */
[----:B-1----:R-:W-:-:S06]  /*8db0*/  FFMA.FTZ R3, R169, c[0x0][0x23c], -R4 ;  /* 0x00008f00a9037a23 */ /* 0x002fcc0000010804 */
[----:B------:R1:W-:Y:S02]  /*8dc0*/  MUFU.EX2 R68, R3 ;  /* 0x0000000300447308 */ /* 0x0003e40000000800 */
[----:B-1----:R-:W-:-:S06]  /*8dd0*/  FFMA.FTZ R3, R114, c[0x0][0x23c], -R4 ;  /* 0x00008f0072037a23 */ /* 0x002fcc0000010804 */
[----:B------:R1:W-:Y:S02]  /*8de0*/  MUFU.EX2 R237, R3 ;  /* 0x0000000300ed7308 */ /* 0x0003e40000000800 */
[----:B-1----:R-:W-:Y:S01]  /*8df0*/  FFMA.FTZ R3, R179, c[0x0][0x23c], -R2 ;  /* 0x00008f00b3037a23 */ /* 0x002fe20000010802 */
[----:B------:R-:W-:-:S05]  /*8e00*/  MOV R179, R116 ;  /* 0x0000007400b37202 */ /* 0x000fca0000000f00 */
[----:B------:R1:W-:Y:S02]  /*8e10*/  MUFU.EX2 R169, R3 ;  /* 0x0000000300a97308 */ /* 0x0003e40000000800 */
[----:B-1----:R-:W-:Y:S02]  /*8e20*/  FFMA.FTZ R3, R174, c[0x0][0x23c], -R2 ;  /* 0x00008f00ae037a23 */ /* 0x002fe40000010802 */
[----:B------:R-:W-:-:S04]  /*8e30*/  IMAD.MOV.U32 R174, RZ, RZ, R120 ;  /* 0x000000ffffae7224 */ /* 0x000fc800078e0078 */
[----:B------:R1:W4:Y:S02]  /*8e40*/  MUFU.EX2 R161, R3 ;  /* 0x0000000300a17308 */ /* 0x0003240000000800 */
[----:B-1----:R-:W-:Y:S01]  /*8e50*/  FFMA.FTZ R3, R173, c[0x0][0x23c], -R2 ;  /* 0x00008f00ad037a23 */ /* 0x002fe20000010802 */
[----:B----4-:R-:W-:-:S05]  /*8e60*/  F2FP.BF16.PACK_AB R13, R161, R169 ;  /* 0x000000a9a10d723e */ /* 0x010fca00000010ff */
[----:B------:R1:W-:Y:S02]  /*8e70*/  MUFU.EX2 R11, R3 ;  /* 0x00000003000b7308 */ /* 0x0003e40000000800 */
[----:B-1----:R-:W-:Y:S02]  /*8e80*/  FFMA.FTZ R3, R168, c[0x0][0x23c], -R2 ;  /* 0x00008f00a8037a23 */ /* 0x002fe40000010802 */
[----:B------:R-:W-:Y:S02]  /*8e90*/  IMAD.MOV.U32 R168, RZ, RZ, R16 ;  /* 0x000000ffffa87224 */ /* 0x000fe400078e0010 */
[----:B------:R-:W1:Y:S02]  /*8ea0*/  LDSM.16.MT88.4 R16, [R230+0x9800] ;  /* 0x00980000e610783b */ /* 0x000e640000004200 */
[----:B------:R4:W2:Y:S01]  /*8eb0*/  MUFU.EX2 R173, R3 ;  /* 0x0000000300ad7308 */ /* 0x0008a20000000800 */
[----:B------:R-:W-:Y:S01]  /*8ec0*/  F2FP.BF16.PACK_AB R12, R162, R168 ;  /* 0x000000a8a20c723e */ /* 0x000fe200000010ff */
[----:B----4-:R-:W-:Y:S01]  /*8ed0*/  FFMA.FTZ R3, R191, c[0x0][0x23c], -R0 ;  /* 0x00008f00bf037a23 */ /* 0x010fe20000010800 */
[----:B--2---:R-:W-:Y:S01]  /*8ee0*/  F2FP.BF16.PACK_AB R15, R173, R11 ;  /* 0x0000000bad0f723e */ /* 0x004fe200000010ff */
[----:B------:R-:W-:-:S04]  /*8ef0*/  IMAD.MOV.U32 R191, RZ, RZ, R68 ;  /* 0x000000ffffbf7224 */ /* 0x000fc800078e0044 */
[----:B------:R2:W4:Y:S01]  /*8f00*/  MUFU.EX2 R163, R3 ;  /* 0x0000000300a37308 */ /* 0x0005220000000800 */
[----:B------:R-:W-:-:S07]  /*8f10*/  F2FP.BF16.PACK_AB R14, R237, R191 ;  /* 0x000000bfed0e723e */ /* 0x000fce00000010ff */
[----:B------:R-:W-:Y:S01]  /*8f20*/  HMMA.16816.F32.BF16 R76, R12, R24, R60 ;  /* 0x000000180c4c723c */ /* 0x000fe2000004183c */
[----:B--2---:R-:W-:-:S07]  /*8f30*/  FFMA.FTZ R3, R182, c[0x0][0x23c], -R0 ;  /* 0x00008f00b6037a23 */ /* 0x004fce0000010800 */
[C---:B------:R-:W-:Y:S01]  /*8f40*/  HMMA.16816.F32.BF16 R60, R12.reuse, R26, R80 ;  /* 0x0000001a0c3c723c */ /* 0x040fe20000041850 */
[----:B------:R2:W-:Y:S07]  /*8f50*/  MUFU.EX2 R172, R3 ;  /* 0x0000000300ac7308 */ /* 0x0005ee0000000800 */
[C---:B---3--:R-:W-:Y:S08]  /*8f60*/  HMMA.16816.F32.BF16 R88, R12.reuse, R20, R88 ;  /* 0x000000140c58723c */ /* 0x048ff00000041858 */
[----:B------:R-:W-:Y:S01]  /*8f70*/  HMMA.16816.F32.BF16 R96, R12, R22, R96 ;  /* 0x000000160c60723c */ /* 0x000fe20000041860 */
[----:B--2---:R-:W-:Y:S01]  /*8f80*/  FFMA.FTZ R3, R177, c[0x0][0x23c], -R0 ;  /* 0x00008f00b1037a23 */ /* 0x004fe20000010800 */
[----:B------:R-:W-:-:S03]  /*8f90*/  MOV R177, R249 ;  /* 0x000000f900b17202 */ /* 0x000fc60000000f00 */
[----:B------:R2:W3:Y:S03]  /*8fa0*/  MUFU.EX2 R165, R3 ;  /* 0x0000000300a57308 */ /* 0x0004e60000000800 */
[C---:B-1----:R-:W-:Y:S08]  /*8fb0*/  HMMA.16816.F32.BF16 R100, R12.reuse, R16, R100 ;  /* 0x000000100c64723c */ /* 0x042ff00000041864 */
[----:B------:R-:W-:Y:S01]  /*8fc0*/  HMMA.16816.F32.BF16 R104, R12, R18, R104 ;  /* 0x000000120c68723c */ /* 0x000fe20000041868 */
[----:B--2---:R-:W-:-:S07]  /*8fd0*/  FFMA.FTZ R3, R213, c[0x0][0x23c], -R5 ;  /* 0x00008f00d5037a23 */ /* 0x004fce0000010805 */
[C---:B------:R-:W-:Y:S01]  /*8fe0*/  HMMA.16816.F32.BF16 R124, R12.reuse, R28, R124 ;  /* 0x0000001c0c7c723c */ /* 0x040fe2000004187c */
[----:B------:R-:W-:Y:S01]  /*8ff0*/  IMAD.MOV.U32 R213, RZ, RZ, R177 ;  /* 0x000000ffffd57224 */ /* 0x000fe200078e00b1 */
[----:B------:R1:W2:Y:S06]  /*9000*/  MUFU.EX2 R68, R3 ;  /* 0x0000000300447308 */ /* 0x0002ac0000000800 */
[----:B------:R-:W-:Y:S07]  /*9010*/  HMMA.16816.F32.BF16 R108, R12, R30, R108 ;  /* 0x0000001e0c6c723c */ /* 0x000fee000004186c */
[----:B------:R-:W-:-:S02]  /*9020*/  F2FP.BF16.PACK_AB R12, R170, R150 ;  /* 0x00000096aa0c723e */ /* 0x000fc400000010ff */
[----:B----4-:R-:W-:Y:S01]  /*9030*/  F2FP.BF16.PACK_AB R13, R163, R250 ;  /* 0x000000faa30d723e */ /* 0x010fe200000010ff */
[----:B-1----:R-:W-:Y:S01]  /*9040*/  FFMA.FTZ R3, R203, c[0x0][0x23c], -R5 ;  /* 0x00008f00cb037a23 */ /* 0x002fe20000010805 */
[----:B------:R-:W-:Y:S02]  /*9050*/  F2FP.BF16.PACK_AB R14, R167, R160 ;  /* 0x000000a0a70e723e */ /* 0x000fe400000010ff */
[----:B---3--:R-:W-:Y:S01]  /*9060*/  F2FP.BF16.PACK_AB R15, R165, R172 ;  /* 0x000000aca50f723e */ /* 0x008fe200000010ff */
[----:B------:R1:W-:Y:S01]  /*9070*/  MUFU.EX2 R156, R3 ;  /* 0x00000003009c7308 */ /* 0x0003e20000000800 */
[----:B--2---:R-:W-:-:S05]  /*9080*/  MOV R203, R68 ;  /* 0x0000004400cb7202 */ /* 0x004fca0000000f00 */
[C---:B------:R-:W-:Y:S08]  /*9090*/  HMMA.16816.F32.BF16 R40, R12.reuse, R28, R36 ;  /* 0x0000001c0c28723c */ /* 0x040ff00000041824 */
[----:B------:R-:W-:Y:S01]  /*90a0*/  HMMA.16816.F32.BF16 R120, R12, R24, R84 ;  /* 0x000000180c78723c */ /* 0x000fe20000041854 */
[----:B-1----:R-:W-:-:S04]  /*90b0*/  FFMA.FTZ R3, R188, c[0x0][0x23c], -R5 ;  /* 0x00008f00bc037a23 */ /* 0x002fc80000010805 */
[----:B------:R1:W-:Y:S03]  /*90c0*/  MUFU.EX2 R36, R3 ;  /* 0x0000000300247308 */ /* 0x0003e60000000800 */
[C---:B------:R-:W-:Y:S08]  /*90d0*/  HMMA.16816.F32.BF16 R84, R12.reuse, R16, R48 ;  /* 0x000000100c54723c */ /* 0x040ff00000041830 */
[----:B------:R-:W-:Y:S01]  /*90e0*/  HMMA.16816.F32.BF16 R116, R12, R26, R64 ;  /* 0x0000001a0c74723c */ /* 0x000fe20000041840 */
[----:B------:R-:W2:Y:S01]  /*90f0*/  LDSM.16.MT88.4 R24, [R229+0xa000] ;  /* 0x00a00000e518783b */ /* 0x000ea20000004200 */
[----:B-1----:R-:W-:-:S05]  /*9100*/  FFMA.FTZ R3, R184, c[0x0][0x23c], -R5 ;  /* 0x00008f00b8037a23 */ /* 0x002fca0000010805 */
[----:B------:R-:W-:Y:S01]  /*9110*/  MOV R65, R174 ;  /* 0x000000ae00417202 */ /* 0x000fe20000000f00 */
[C---:B------:R-:W-:Y:S01]  /*9120*/  HMMA.16816.F32.BF16 R112, R12.reuse, R20, R56 ;  /* 0x000000140c70723c */ /* 0x040fe20000041838 */
[----:B------:R-:W-:Y:S01]  /*9130*/  IMAD.MOV.U32 R67, RZ, RZ, R250 ;  /* 0x000000ffff437224 */ /* 0x000fe200078e00fa */
[----:B------:R1:W-:Y:S01]  /*9140*/  MUFU.EX2 R149, R3 ;  /* 0x0000000300957308 */ /* 0x0003e20000000800 */
[----:B------:R-:W-:Y:S01]  /*9150*/  IMAD.MOV.U32 R174, RZ, RZ, R247 ;  /* 0x000000ffffae7224 */ /* 0x000fe200078e00f7 */
[----:B------:R-:W-:Y:S02]  /*9160*/  MOV R66, R179 ;  /* 0x000000b300427202 */ /* 0x000fe40000000f00 */
[----:B------:R-:W-:Y:S02]  /*9170*/  MOV R179, R246 ;  /* 0x000000f600b37202 */ /* 0x000fe40000000f00 */
[----:B------:R-:W-:Y:S01]  /*9180*/  HMMA.16816.F32.BF16 R92, R12, R22, R52 ;  /* 0x000000160c5c723c */ /* 0x000fe20000041834 */
[----:B------:R-:W3:Y:S01]  /*9190*/  LDSM.16.MT88.4 R20, [R232+0xa000] ;  /* 0x00a00000e814783b */ /* 0x000ee20000004200 */
[----:B------:R-:W-:-:S02]  /*91a0*/  MOV R184, R66 ;  /* 0x0000004200b87202 */ /* 0x000fc40000000f00 */
[----:B------:R-:W-:-:S04]  /*91b0*/  MOV R188, R67 ;  /* 0x0000004300bc7202 */ /* 0x000fc80000000f00 */
[C---:B------:R-:W-:Y:S01]  /*91c0*/  HMMA.16816.F32.BF16 R80, R12.reuse, R18, R44 ;  /* 0x000000120c50723c */ /* 0x040fe2000004182c */
[----:B-1----:R-:W-:Y:S02]  /*91d0*/  FFMA.FTZ R3, R210, c[0x0][0x23c], -R0 ;  /* 0x00008f00d2037a23 */ /* 0x002fe40000010800 */
[----:B------:R-:W-:Y:S02]  /*91e0*/  IMAD.MOV.U32 R210, RZ, RZ, R65 ;  /* 0x000000ffffd27224 */ /* 0x000fe400078e0041 */
[----:B------:R1:W-:Y:S03]  /*91f0*/  MUFU.EX2 R68, R3 ;  /* 0x0000000300447308 */ /* 0x0003e60000000800 */
[----:B------:R-:W-:Y:S01]  /*9200*/  HMMA.16816.F32.BF16 R32, R12, R30, R32 ;  /* 0x0000001e0c20723c */ /* 0x000fe20000041820 */
[----:B------:R-:W-:Y:S01]  /*9210*/  LDSM.16.MT88.4 R28, [R231+0xa000] ;  /* 0x00a00000e71c783b */ /* 0x000fe20000004200 */
[----:B-1----:R-:W-:-:S02]  /*9220*/  FFMA.FTZ R3, R209, c[0x0][0x23c], -R4 ;  /* 0x00008f00d1037a23 */ /* 0x002fc40000010804 */
[----:B------:R-:W-:Y:S01]  /*9230*/  IMAD.MOV.U32 R209, RZ, RZ, R191 ;  /* 0x000000ffffd17224 */ /* 0x000fe200078e00bf */
[----:B------:R-:W-:Y:S01]  /*9240*/  MOV R191, R248 ;  /* 0x000000f800bf7202 */ /* 0x000fe20000000f00 */
[----:B------:R1:W-:Y:S03]  /*9250*/  MUFU.EX2 R252, R3 ;  /* 0x0000000300fc7308 */ /* 0x0003e60000000800 */
[----:B------:R-:W-:Y:S02]  /*9260*/  MOV R177, R191 ;  /* 0x000000bf00b17202 */ /* 0x000fe40000000f00 */
[----:B------:R-:W-:Y:S01]  /*9270*/  MOV R191, R174 ;  /* 0x000000ae00bf7202 */ /* 0x000fe20000000f00 */
[----:B------:R-:W-:Y:S01]  /*9280*/  IMAD.MOV.U32 R174, RZ, RZ, R176 ;  /* 0x000000ffffae7224 */ /* 0x000fe200078e00b0 */
[----:B------:R-:W-:Y:S01]  /*9290*/  MOV R176, R245 ;  /* 0x000000f500b07202 */ /* 0x000fe20000000f00 */
[----:B-1----:R-:W-:-:S02]  /*92a0*/  FFMA.FTZ R3, R190, c[0x0][0x23c], -R4 ;  /* 0x00008f00be037a23 */ /* 0x002fc40000010804 */
[----:B------:R-:W-:Y:S01]  /*92b0*/  IMAD.MOV.U32 R190, RZ, RZ, R174 ;  /* 0x000000ffffbe7224 */ /* 0x000fe200078e00ae */
[----:B------:R-:W-:Y:S01]  /*92c0*/  MOV R174, R244 ;  /* 0x000000f400ae7202 */ /* 0x000fe20000000f00 */
[----:B------:R1:W4:Y:S02]  /*92d0*/  MUFU.EX2 R144, R3 ;  /* 0x0000000300907308 */ /* 0x0003240000000800 */
[----:B-1----:R-:W-:Y:S01]  /*92e0*/  FFMA.FTZ R3, R187, c[0x0][0x23c], -R4 ;  /* 0x00008f00bb037a23 */ /* 0x002fe20000010804 */
[----:B----4-:R-:W-:Y:S01]  /*92f0*/  F2FP.BF16.PACK_AB R12, R144, R252 ;  /* 0x000000fc900c723e */ /* 0x010fe200000010ff */
[----:B------:R-:W-:-:S04]  /*9300*/  IMAD.MOV.U32 R187, RZ, RZ, R147 ;  /* 0x000000ffffbb7224 */ /* 0x000fc800078e0093 */
[----:B------:R1:W-:Y:S02]  /*9310*/  MUFU.EX2 R182, R3 ;  /* 0x0000000300b67308 */ /* 0x0003e40000000800 */
[----:B-1----:R-:W-:-:S06]  /*9320*/  FFMA.FTZ R3, R158, c[0x0][0x23c], -R4 ;  /* 0x00008f009e037a23 */ /* 0x002fcc0000010804 */
[----:B------:R1:W4:Y:S02]  /*9330*/  MUFU.EX2 R16, R3 ;  /* 0x0000000300107308 */ /* 0x0003240000000800 */
[----:B-1----:R-:W-:-:S06]  /*9340*/  FFMA.FTZ R3, R211, c[0x0][0x23c], -R2 ;  /* 0x00008f00d3037a23 */ /* 0x002fcc0000010802 */
[----:B------:R1:W-:Y:S02]  /*9350*/  MUFU.EX2 R251, R3 ;  /* 0x0000000300fb7308 */ /* 0x0003e40000000800 */
[--C-:B-1----:R-:W-:Y:S01]  /*9360*/  FFMA.FTZ R3, R196, c[0x0][0x23c], -R2.reuse ;  /* 0x00008f00c4037a23 */ /* 0x102fe20000010802 */
[----:B----4-:R-:W-:Y:S02]  /*9370*/  MOV R196, R16 ;  /* 0x0000001000c47202 */ /* 0x010fe40000000f00 */
[----:B------:R-:W1:Y:S03]  /*9380*/  LDSM.16.MT88.4 R16, [R230+0xa000] ;  /* 0x00a00000e610783b */ /* 0x000e660000004200 */
[----:B------:R4:W2:Y:S01]  /*9390*/  MUFU.EX2 R248, R3 ;  /* 0x0000000300f87308 */ /* 0x0008a20000000800 */
[----:B------:R-:W-:Y:S01]  /*93a0*/  F2FP.BF16.PACK_AB R14, R196, R182 ;  /* 0x000000b6c40e723e */ /* 0x000fe200000010ff */
[----:B----4-:R-:W-:Y:S01]  /*93b0*/  FFMA.FTZ R3, R189, c[0x0][0x23c], -R2 ;  /* 0x00008f00bd037a23 */ /* 0x010fe20000010802 */
[----:B--2---:R-:W-:-:S05]  /*93c0*/  F2FP.BF16.PACK_AB R13, R248, R251 ;  /* 0x000000fbf80d723e */ /* 0x004fca00000010ff */
[----:B------:R2:W-:Y:S02]  /*93d0*/  MUFU.EX2 R249, R3 ;  /* 0x0000000300f97308 */ /* 0x0005e40000000800 */
[----:B--2---:R-:W-:-:S06]  /*93e0*/  FFMA.FTZ R3, R136, c[0x0][0x23c], -R2 ;  /* 0x00008f0088037a23 */ /* 0x004fcc0000010802 */
[----:B------:R2:W4:Y:S02]  /*93f0*/  MUFU.EX2 R250, R3 ;  /* 0x0000000300fa7308 */ /* 0x0005240000000800 */
[----:B--2---:R-:W-:Y:S01]  /*9400*/  FFMA.FTZ R3, R214, c[0x0][0x23c], -R0 ;  /* 0x00008f00d6037a23 */ /* 0x004fe20000010800 */
[----:B----4-:R-:W-:-:S05]  /*9410*/  F2FP.BF16.PACK_AB R15, R250, R249 ;  /* 0x000000f9fa0f723e */ /* 0x010fca00000010ff */
[----:B------:R2:W4:Y:S02]  /*9420*/  MUFU.EX2 R247, R3 ;  /* 0x0000000300f77308 */ /* 0x0005240000000800 */
[C---:B------:R-:W-:Y:S08]  /*9430*/  HMMA.16816.F32.BF16 R64, R12.reuse, R26, R60 ;  /* 0x0000001a0c40723c */ /* 0x040ff0000004183c */
[----:B------:R-:W-:Y:S01]  /*9440*/  HMMA.16816.F32.BF16 R76, R12, R24, R76 ;  /* 0x000000180c4c723c */ /* 0x000fe2000004184c */
[----:B--2---:R-:W-:-:S04]  /*9450*/  FFMA.FTZ R3, R204, c[0x0][0x23c], -R0 ;  /* 0x00008f00cc037a23 */ /* 0x004fc80000010800 */
[----:B------:R2:W-:Y:S03]  /*9460*/  MUFU.EX2 R246, R3 ;  /* 0x0000000300f67308 */ /* 0x0005e60000000800 */
[C---:B---3--:R-:W-:Y:S08]  /*9470*/  HMMA.16816.F32.BF16 R60, R12.reuse, R20, R88 ;  /* 0x000000140c3c723c */ /* 0x048ff00000041858 */
[----:B------:R-:W-:Y:S01]  /*9480*/  HMMA.16816.F32.BF16 R56, R12, R22, R96 ;  /* 0x000000160c38723c */ /* 0x000fe20000041860 */
[----:B--2---:R-:W-:Y:S01]  /*9490*/  FFMA.FTZ R3, R198, c[0x0][0x23c], -R0 ;  /* 0x00008f00c6037a23 */ /* 0x004fe20000010800 */
[----:B------:R-:W-:-:S06]  /*94a0*/  MOV R198, R36 ;  /* 0x0000002400c67202 */ /* 0x000fcc0000000f00 */
[C---:B-1----:R-:W-:Y:S01]  /*94b0*/  HMMA.16816.F32.BF16 R52, R12.reuse, R16, R100 ;  /* 0x000000100c34723c */ /* 0x042fe20000041864 */
[----:B------:R1:W2:Y:S07]  /*94c0*/  MUFU.EX2 R245, R3 ;  /* 0x0000000300f57308 */ /* 0x0002ae0000000800 */
[C---:B------:R-:W-:Y:S08]  /*94d0*/  HMMA.16816.F32.BF16 R48, R12.reuse, R18, R104 ;  /* 0x000000120c30723c */ /* 0x040ff00000041868 */
[----:B------:R-:W-:Y:S01]  /*94e0*/  HMMA.16816.F32.BF16 R44, R12, R28, R124 ;  /* 0x0000001c0c2c723c */ /* 0x000fe2000004187c */
[----:B-1----:R-:W-:-:S04]  /*94f0*/  FFMA.FTZ R3, R216, c[0x0][0x23c], -R4 ;  /* 0x00008f00d8037a23 */ /* 0x002fc80000010804 */
[----:B------:R1:W-:Y:S02]  /*9500*/  MUFU.EX2 R214, R3 ;  /* 0x0000000300d67308 */ /* 0x0003e40000000800 */
[--C-:B------:R-:W-:Y:S01]  /*9510*/  FFMA.FTZ R124, R133, c[0x0][0x23c], -R0.reuse ;  /* 0x00008f00857c7a23 */ /* 0x100fe20000010800 */
[----:B------:R-:W-:Y:S01]  /*9520*/  HMMA.16816.F32.BF16 R36, R12, R30, R108 ;  /* 0x0000001e0c24723c */ /* 0x000fe2000004186c */
[--C-:B------:R-:W-:Y:S02]  /*9530*/  FFMA.FTZ R125, R130, c[0x0][0x23c], -R0.reuse ;  /* 0x00008f00827d7a23 */ /* 0x100fe40000010800 */
[----:B------:R-:W-:Y:S02]  /*9540*/  FFMA.FTZ R126, R74, c[0x0][0x23c], -R0 ;  /* 0x00008f004a7e7a23 */ /* 0x000fe40000010800 */
[----:B------:R-:W-:Y:S02]  /*9550*/  FFMA.FTZ R74, R192, c[0x0][0x23c], -R2 ;  /* 0x00008f00c04a7a23 */ /* 0x000fe40000010802 */
[----:B------:R-:W-:-:S02]  /*9560*/  F2FP.BF16.PACK_AB R12, R156, R203 ;  /* 0x000000cb9c0c723e */ /* 0x000fc400000010ff */
[----:B----4-:R-:W-:Y:S02]  /*9570*/  F2FP.BF16.PACK_AB R13, R247, R68 ;  /* 0x00000044f70d723e */ /* 0x010fe400000010ff */
[----:B------:R-:W-:Y:S02]  /*9580*/  F2FP.BF16.PACK_AB R14, R149, R198 ;  /* 0x000000c6950e723e */ /* 0x000fe400000010ff */
[----:B--2---:R-:W-:Y:S01]  /*9590*/  F2FP.BF16.PACK_AB R15, R245, R246 ;  /* 0x000000f6f50f723e */ /* 0x004fe200000010ff */
[----:B-1----:R-:W-:-:S04]  /*95a0*/  FFMA.FTZ R3, R206, c[0x0][0x23c], -R4 ;  /* 0x00008f00ce037a23 */ /* 0x002fc80000010804 */
[----:B------:R1:W2:Y:S02]  /*95b0*/  MUFU.EX2 R216, R3 ;  /* 0x0000000300d87308 */ /* 0x0002a40000000800 */
[C---:B------:R-:W-:Y:S08]  /*95c0*/  HMMA.16816.F32.BF16 R88, R12.reuse, R18, R80 ;  /* 0x000000120c58723c */ /* 0x040ff00000041850 */
[----:B------:R-:W-:Y:S01]  /*95d0*/  HMMA.16816.F32.BF16 R80, R12, R28, R40 ;  /* 0x0000001c0c50723c */ /* 0x000fe20000041828 */
[----:B-1----:R-:W-:-:S06]  /*95e0*/  FFMA.FTZ R3, R139, c[0x0][0x23c], -R4 ;  /* 0x00008f008b037a23 */ /* 0x002fcc0000010804 */
[----:B------:R-:W-:Y:S01]  /*95f0*/  MOV R40, R177 ;  /* 0x000000b100287202 */ /* 0x000fe20000000f00 */
[C---:B------:R-:W-:Y:S01]  /*9600*/  HMMA.16816.F32.BF16 R96, R12.reuse, R24, R120 ;  /* 0x000000180c60723c */ /* 0x040fe20000041878 */
[----:B------:R-:W-:Y:S01]  /*9610*/  MOV R177, R180 ;  /* 0x000000b400b17202 */ /* 0x000fe20000000f00 */
[----:B------:R-:W-:Y:S01]  /*9620*/  IMAD.MOV.U32 R41, RZ, RZ, R213 ;  /* 0x000000ffff297224 */ /* 0x000fe200078e00d5 */
[----:B------:R-:W-:Y:S01]  /*9630*/  MOV R180, R243 ;  /* 0x000000f300b47202 */ /* 0x000fe20000000f00 */
[----:B------:R-:W-:Y:S01]  /*9640*/  IMAD.MOV.U32 R43, RZ, RZ, R210 ;  /* 0x000000ffff2b7224 */ /* 0x000fe200078e00d2 */
[----:B------:R1:W-:Y:S01]  /*9650*/  MUFU.EX2 R243, R3 ;  /* 0x0000000300f37308 */ /* 0x0003e20000000800 */
[----:B------:R-:W-:Y:S01]  /*9660*/  MOV R42, R184 ;  /* 0x000000b8002a7202 */ /* 0x000fe20000000f00 */
[----:B------:R-:W-:Y:S01]  /*9670*/  FFMA.FTZ R123, R183, c[0x0][0x23c], -R0 ;  /* 0x00008f00b77b7a23 */ /* 0x000fe20000010800 */
[C---:B------:R-:W-:Y:S01]  /*9680*/  HMMA.16816.F32.BF16 R104, R12.reuse, R26, R116 ;  /* 0x0000001a0c68723c */ /* 0x040fe20000041874 */
[----:B------:R-:W3:Y:S01]  /*9690*/  LDSM.16.MT88.4 R24, [R229+0xa800] ;  /* 0x00a80000e518783b */ /* 0x000ee20000004200 */
[----:B------:R-:W-:Y:S01]  /*96a0*/  MOV R184, R188 ;  /* 0x000000bc00b87202 */ /* 0x000fe20000000f00 */
[----:B------:R-:W-:Y:S01]  /*96b0*/  IMAD.MOV.U32 R183, RZ, RZ, R239 ;  /* 0x000000ffffb77224 */ /* 0x000fe200078e00ef */
[----:B------:R-:W-:Y:S01]  /*96c0*/  MOV R188, R173 ;  /* 0x000000ad00bc7202 */ /* 0x000fe20000000f00 */
[----:B------:R-:W4:Y:S01]  /*96d0*/  LDL.LU R239, [R1+0x140] ;  /* 0x0001400001ef7983 */ /* 0x000f220000300800 */
[----:B------:R-:W-:Y:S01]  /*96e0*/  MOV R173, R164 ;  /* 0x000000a400ad7202 */ /* 0x000fe20000000f00 */
[----:B------:R-:W-:Y:S01]  /*96f0*/  IMAD.MOV.U32 R164, RZ, RZ, R6 ;  /* 0x000000ffffa47224 */ /* 0x000fe200078e0006 */
[----:B------:R-:W-:Y:S01]  /*9700*/  HMMA.16816.F32.BF16 R108, R12, R20, R112 ;  /* 0x000000140c6c723c */ /* 0x000fe20000041870 */
[----:B------:R-:W-:Y:S01]  /*9710*/  FFMA.FTZ R6, R138, c[0x0][0x23c], -R2 ;  /* 0x00008f008a067a23 */ /* 0x000fe20000010802 */
[----:B------:R-:W-:Y:S01]  /*9720*/  MOV R118, R209 ;  /* 0x000000d100767202 */ /* 0x000fe20000000f00 */
[----:B------:R-:W-:-:S02]  /*9730*/  FFMA.FTZ R119, R171, c[0x0][0x23c], -R5 ;  /* 0x00008f00ab777a23 */ /* 0x000fc40000010805 */
[--C-:B-1----:R-:W-:Y:S01]  /*9740*/  FFMA.FTZ R3, R137, c[0x0][0x23c], -R4.reuse ;  /* 0x00008f0089037a23 */ /* 0x102fe20000010804 */
[----:B------:R1:W-:Y:S01]  /*9750*/  MUFU.EX2 R210, R6 ;  /* 0x0000000600d27308 */ /* 0x0003e20000000800 */
[--C-:B------:R-:W-:Y:S01]  /*9760*/  FFMA.FTZ R120, R132, c[0x0][0x23c], -R5.reuse ;  /* 0x00008f0084787a23 */ /* 0x100fe20000010805 */
[C---:B------:R-:W-:Y:S01]  /*9770*/  HMMA.16816.F32.BF16 R100, R12.reuse, R22, R92 ;  /* 0x000000160c64723c */ /* 0x040fe2000004185c */
[----:B------:R-:W-:Y:S01]  /*9780*/  LDSM.16.MT88.4 R20, [R232+0xa800] ;  /* 0x00a80000e814783b */ /* 0x000fe20000004200 */
[--C-:B------:R-:W-:Y:S02]  /*9790*/  FFMA.FTZ R121, R128, c[0x0][0x23c], -R5.reuse ;  /* 0x00008f0080797a23 */ /* 0x100fe40000010805 */
[----:B------:R-:W-:Y:S02]  /*97a0*/  FFMA.FTZ R122, R70, c[0x0][0x23c], -R5 ;  /* 0x00008f00467a7a23 */ /* 0x000fe40000010805 */
[----:B------:R2:W2:Y:S01]  /*97b0*/  MUFU.EX2 R244, R3 ;  /* 0x0000000300f47308 */ /* 0x0004a20000000800 */
[----:B------:R-:W-:Y:S01]  /*97c0*/  FFMA.FTZ R70, R75, c[0x0][0x23c], -R4 ;  /* 0x00008f004b467a23 */ /* 0x000fe20000010804 */
[----:B------:R-:W-:Y:S01]  /*97d0*/  HMMA.16816.F32.BF16 R92, R12, R16, R84 ;  /* 0x000000100c5c723c */ /* 0x000fe20000041854 */
[----:B------:R-:W-:Y:S01]  /*97e0*/  LDSM.16.MT88.4 R16, [R230+0xa800] ;  /* 0x00a80000e610783b */ /* 0x000fe20000004200 */
[----:B------:R-:W-:-:S02]  /*97f0*/  FFMA.FTZ R75, R181, c[0x0][0x23c], -R2 ;  /* 0x00008f00b54b7a23 */ /* 0x000fc40000010802 */
[----:B------:R-:W-:Y:S02]  /*9800*/  FFMA.FTZ R116, R134, c[0x0][0x23c], -R2 ;  /* 0x00008f0086747a23 */ /* 0x000fe40000010802 */
[----:B-1----:R-:W-:Y:S02]  /*9810*/  FFMA.FTZ R6, R226, c[0x0][0x23c], -R0 ;  /* 0x00008f00e2067a23 */ /* 0x002fe40000010800 */
[----:B------:R-:W-:Y:S01]  /*9820*/  HMMA.16816.F32.BF16 R84, R12, R30, R32 ;  /* 0x0000001e0c54723c */ /* 0x000fe20000041820 */
[----:B------:R-:W1:Y:S01]  /*9830*/  LDSM.16.MT88.4 R28, [R231+0xa800] ;  /* 0x00a80000e71c783b */ /* 0x000e620000004200 */
[----:B------:R-:W-:Y:S01]  /*9840*/  MUFU.EX2 R132, R6 ;  /* 0x0000000600847308 */ /* 0x000fe20000000800 */
[--C-:B------:R-:W-:Y:S02]  /*9850*/  FFMA.FTZ R117, R129, c[0x0][0x23c], -R2.reuse ;  /* 0x00008f0081757a23 */ /* 0x100fe40000010802 */
[----:B--2---:R-:W-:Y:S02]  /*9860*/  FFMA.FTZ R3, R217, c[0x0][0x23c], -R2 ;  /* 0x00008f00d9037a23 */ /* 0x004fe40000010802 */
[----:B------:R-:W-:Y:S01]  /*9870*/  F2FP.BF16.PACK_AB R12, R216, R214 ;  /* 0x000000d6d80c723e */ /* 0x000fe200000010ff */
[----:B------:R-:W-:Y:S01]  /*9880*/  FFMA.FTZ R34, R219, c[0x0][0x23c], -R5 ;  /* 0x00008f00db227a23 */ /* 0x000fe20000010805 */
[----:B------:R-:W-:Y:S01]  /*9890*/  F2FP.BF16.PACK_AB R14, R244, R243 ;  /* 0x000000f3f40e723e */ /* 0x000fe200000010ff */
[----:B------:R2:W-:Y:S01]  /*98a0*/  MUFU.EX2 R211, R3 ;  /* 0x0000000300d37308 */ /* 0x0005e20000000800 */
[----:B------:R-:W-:Y:S01]  /*98b0*/  MOV R217, R145 ;  /* 0x0000009100d97202 */ /* 0x000fe20000000f00 */
[----:B------:R-:W-:-:S02]  /*98c0*/  FFMA.FTZ R35, R185, c[0x0][0x23c], -R4 ;  /* 0x00008f00b9237a23 */ /* 0x000fc40000010804 */
[--C-:B------:R-:W-:Y:S02]  /*98d0*/  FFMA.FTZ R32, R202, c[0x0][0x23c], -R2.reuse ;  /* 0x00008f00ca207a23 */ /* 0x100fe40000010802 */
[----:B------:R-:W-:Y:S02]  /*98e0*/  FFMA.FTZ R33, R195, c[0x0][0x23c], -R2 ;  /* 0x00008f00c3217a23 */ /* 0x000fe40000010802 */
[----:B------:R-:W-:Y:S02]  /*98f0*/  IMAD.MOV.U32 R185, RZ, RZ, R42 ;  /* 0x000000ffffb97224 */ /* 0x000fe400078e002a */
[----:B--2---:R-:W-:-:S04]  /*9900*/  FFMA.FTZ R3, R207, c[0x0][0x23c], -R2 ;  /* 0x00008f00cf037a23 */ /* 0x004fc80000010802 */
[----:B------:R2:W1:Y:S02]  /*9910*/  MUFU.EX2 R213, R3 ;  /* 0x0000000300d57308 */ /* 0x0004640000000800 */
[----:B--2---:R-:W-:Y:S01]  /*9920*/  FFMA.FTZ R3, R199, c[0x0][0x23c], -R2 ;  /* 0x00008f00c7037a23 */ /* 0x004fe20000010802 */
[----:B-1----:R-:W-:Y:S01]  /*9930*/  F2FP.BF16.PACK_AB R13, R213, R211 ;  /* 0x000000d3d50d723e */ /* 0x002fe200000010ff */
[----:B------:R-:W-:-:S04]  /*9940*/  IMAD.MOV.U32 R199, RZ, RZ, R144 ;  /* 0x000000ffffc77224 */ /* 0x000fc800078e0090 */
[----:B------:R-:W1:Y:S02]  /*9950*/  MUFU.EX2 R209, R3 ;  /* 0x0000000300d17308 */ /* 0x000e640000000800 */
[----:B-1----:R-:W-:Y:S01]  /*9960*/  F2FP.BF16.PACK_AB R15, R210, R209 ;  /* 0x000000d1d20f723e */ /* 0x002fe200000010ff */
[----:B------:R-:W-:-:S06]  /*9970*/  FFMA.FTZ R3, R242, c[0x0][0x23c], -R5 ;  /* 0x00008f00f2037a23 */ /* 0x000fcc0000010805 */
[C---:B---3--:R-:W-:Y:S07]  /*9980*/  HMMA.16816.F32.BF16 R136, R12.reuse, R24, R76 ;  /* 0x000000180c88723c */ /* 0x048fee000004184c */
[----:B------:R-:W-:Y:S01]  /*9990*/  MOV R76, R146 ;  /* 0x00000092004c7202 */ /* 0x000fe20000000f00 */
[----:B------:R-:W-:Y:S01]  /*99a0*/  IMAD.MOV.U32 R79, RZ, RZ, R177 ;  /* 0x000000ffff4f7224 */ /* 0x000fe200078e00b1 */
[----:B------:R-:W-:Y:S01]  /*99b0*/  HMMA.16816.F32.BF16 R144, R12, R26, R64 ;  /* 0x0000001a0c90723c */ /* 0x000fe20000041840 */
[----:B------:R-:W-:-:S02]  /*99c0*/  MOV R78, R173 ;  /* 0x000000ad004e7202 */ /* 0x000fc40000000f00 */
[----:B------:R-:W-:Y:S01]  /*99d0*/  MOV R77, R174 ;  /* 0x000000ae004d7202 */ /* 0x000fe20000000f00 */
[----:B------:R-:W-:-:S03]  /*99e0*/  IMAD.MOV.U32 R130, RZ, RZ, R76 ;  /* 0x000000ffff827224 */ /* 0x000fc600078e004c */
[----:B------:R-:W-:Y:S01]  /*99f0*/  MOV R66, R156 ;  /* 0x0000009c00427202 */ /* 0x000fe20000000f00 */
[----:B------:R-:W-:Y:S01]  /*9a00*/  IMAD.MOV.U32 R65, RZ, RZ, R157 ;  /* 0x000000ffff417224 */ /* 0x000fe200078e009d */
[----:B------:R-:W-:Y:S01]  /*9a10*/  MOV R64, R159 ;  /* 0x0000009f00407202 */ /* 0x000fe20000000f00 */
[----:B------:R-:W-:Y:S01]  /*9a20*/  HMMA.16816.F32.BF16 R112, R12, R30, R36 ;  /* 0x0000001e0c70723c */ /* 0x000fe20000041824 */
[----:B------:R-:W-:-:S04]  /*9a30*/  MOV R67, R179 ;  /* 0x000000b300437202 */ /* 0x000fc80000000f00 */
[----:B------:R-:W-:Y:S02]  /*9a40*/  MOV R242, R67 ;  /* 0x0000004300f27202 */ /* 0x000fe40000000f00 */
[----:B------:R-:W-:Y:S01]  /*9a50*/  MOV R39, R69 ;  /* 0x0000004500277202 */ /* 0x000fe20000000f00 */
[----:B------:R-:W-:Y:S01]  /*9a60*/  HMMA.16816.F32.BF16 R156, R12, R20, R60 ;  /* 0x000000140c9c723c */ /* 0x000fe2000004183c */
[----:B------:R-:W-:Y:S01]  /*9a70*/  FFMA.FTZ R69, R131, c[0x0][0x23c], -R4 ;  /* 0x00008f0083457a23 */ /* 0x000fe20000010804 */
[----:B------:R-:W-:-:S05]  /*9a80*/  MOV R131, R40 ;  /* 0x0000002800837202 */ /* 0x000fca0000000f00 */
[----:B------:R-:W-:Y:S01]  /*9a90*/  MOV R63, R163 ;  /* 0x000000a3003f7202 */ /* 0x000fe20000000f00 */
[----:B------:R-:W-:Y:S01]  /*9aa0*/  IMAD.MOV.U32 R62, RZ, RZ, R162 ;  /* 0x000000ffff3e7224 */ /* 0x000fe200078e00a2 */
[----:B------:R-:W-:Y:S02]  /*9ab0*/  MOV R61, R161 ;  /* 0x000000a1003d7202 */ /* 0x000fe40000000f00 */
[----:B------:R-:W-:Y:S02]  /*9ac0*/  MOV R60, R160 ;  /* 0x000000a0003c7202 */ /* 0x000fe40000000f00 */
[----:B------:R-:W-:Y:S01]  /*9ad0*/  HMMA.16816.F32.BF16 R160, R12, R22, R56 ;  /* 0x000000160ca0723c */ /* 0x000fe20000041838 */
[----:B------:R-:W-:Y:S02]  /*9ae0*/  MOV R171, R61 ;  /* 0x0000003d00ab7202 */ /* 0x000fe40000000f00 */
[----:B------:R-:W-:-:S04]  /*9af0*/  MOV R219, R63 ;  /* 0x0000003f00db7202 */ /* 0x000fc80000000f00 */
[----:B------:R-:W-:Y:S01]  /*9b00*/  MOV R58, R176 ;  /* 0x000000b0003a7202 */ /* 0x000fe20000000f00 */
[----:B------:R-:W-:Y:S01]  /*9b10*/  IMAD.MOV.U32 R59, RZ, RZ, R172 ;  /* 0x000000ffff3b7224 */ /* 0x000fe200078e00ac */
[----:B------:R-:W-:Y:S01]  /*9b20*/  MOV R57, R178 ;  /* 0x000000b200397202 */ /* 0x000fe20000000f00 */
[----:B------:R-:W-:Y:S01]  /*9b30*/  IMAD.MOV.U32 R56, RZ, RZ, R175 ;  /* 0x000000ffff387224 */ /* 0x000fe200078e00af */
[----:B------:R-:W-:Y:S01]  /*9b40*/  HMMA.16816.F32.BF16 R176, R12, R18, R48 ;  /* 0x000000120cb0723c */ /* 0x000fe20000041830 */
[----:B------:R-:W-:-:S06]  /*9b50*/  MOV R133, R58 ;  /* 0x0000003a00857202 */ /* 0x000fcc0000000f00 */
[----:B------:R-:W-:Y:S01]  /*9b60*/  MOV R51, R190 ;  /* 0x000000be00337202 */ /* 0x000fe20000000f00 */
[C---:B------:R-:W-:Y:S01]  /*9b70*/  HMMA.16816.F32.BF16 R172, R12.reuse, R16, R52 ;  /* 0x000000100cac723c */ /* 0x040fe20000041834 */
[----:B------:R-:W-:Y:S01]  /*9b80*/  MOV R50, R188 ;  /* 0x000000bc00327202 */ /* 0x000fe20000000f00 */
[----:B------:R-:W-:Y:S01]  /*9b90*/  IMAD.MOV.U32 R49, RZ, RZ, R203 ;  /* 0x000000ffff317224 */ /* 0x000fe200078e00cb */
[----:B------:R-:W-:Y:S01]  /*9ba0*/  MOV R48, R191 ;  /* 0x000000bf00307202 */ /* 0x000fe20000000f00 */
[----:B------:R1:W-:Y:S01]  /*9bb0*/  MUFU.EX2 R203, R3 ;  /* 0x0000000300cb7308 */ /* 0x0003e20000000800 */
[----:B------:R-:W-:Y:S02]  /*9bc0*/  MOV R226, R51 ;  /* 0x0000003300e27202 */ /* 0x000fe40000000f00 */
[--C-:B------:R-:W-:Y:S01]  /*9bd0*/  FFMA.FTZ R54, R201, c[0x0][0x23c], -R5.reuse ;  /* 0x00008f00c9367a23 */ /* 0x100fe20000010805 */
[----:B------:R-:W-:Y:S01]  /*9be0*/  HMMA.16816.F32.BF16 R188, R12, R28, R44 ;  /* 0x0000001c0cbc723c */ /* 0x000fe2000004182c */
[----:B------:R-:W-:-:S02]  /*9bf0*/  FFMA.FTZ R53, R186, c[0x0][0x23c], -R5 ;  /* 0x00008f00ba357a23 */ /* 0x000fc40000010805 */
[----:B------:R-:W-:Y:S02]  /*9c00*/  FFMA.FTZ R55, R135, c[0x0][0x23c], -R4 ;  /* 0x00008f0087377a23 */ /* 0x000fe40000010804 */
[----:B------:R-:W-:Y:S02]  /*9c10*/  FFMA.FTZ R52, R218, c[0x0][0x23c], -R0 ;  /* 0x00008f00da347a23 */ /* 0x000fe40000010800 */
[----:B------:R-:W-:Y:S02]  /*9c20*/  FFMA.FTZ R13, R200, c[0x0][0x23c], -R4 ;  /* 0x00008f00c80d7a23 */ /* 0x000fe40000010804 */
[----:B------:R-:W2:Y:S01]  /*9c30*/  LDL.LU R200, [R1+0xa0] ;  /* 0x0000a00001c87983 */ /* 0x000ea20000300800 */
[--C-:B------:R-:W-:Y:S02]  /*9c40*/  FFMA.FTZ R46, R208, c[0x0][0x23c], -R5.reuse ;  /* 0x00008f00d02e7a23 */ /* 0x100fe40000010805 */
[----:B-1----:R-:W-:Y:S01]  /*9c50*/  FFMA.FTZ R3, R227, c[0x0][0x23c], -R5 ;  /* 0x00008f00e3037a23 */ /* 0x002fe20000010805 */
[----:B------:R-:W-:Y:S01]  /*9c60*/  MOV R227, R66 ;  /* 0x0000004200e37202 */ /* 0x000fe20000000f00 */
[----:B------:R-:W-:Y:S01]  /*9c70*/  FFMA.FTZ R45, R197, c[0x0][0x23c], -R0 ;  /* 0x00008f00c52d7a23 */ /* 0x000fe20000010800 */
[----:B------:R-:W-:Y:S01]  /*9c80*/  MOV R197, R118 ;  /* 0x0000007600c57202 */ /* 0x000fe20000000f00 */
[----:B------:R1:W3:Y:S01]  /*9c90*/  MUFU.EX2 R204, R3 ;  /* 0x0000000300cc7308 */ /* 0x0002e20000000800 */
        /* <DEDUP_REMOVED lines=12> */
[----:B------:R-:W-:Y:S02]  /*9d60*/  IMAD.MOV.U32 R218, RZ, RZ, R59 ;  /* 0x000000ffffda7224 */ /* 0x000fe400078e003b */
[----:B-1----:R-:W-:Y:S01]  /*9d70*/  FFMA.FTZ R3, R225, c[0x0][0x23c], -R5 ;  /* 0x00008f00e1037a23 */ /* 0x002fe20000010805 */
[----:B---3--:R-:W-:Y:S01]  /*9d80*/  F2FP.BF16.PACK_AB R4, R204, R203 ;  /* 0x000000cbcc04723e */ /* 0x008fe200000010ff */
[----:B------:R-:W-:Y:S02]  /*9d90*/  FADD.FTZ R118, R140, R7 ;  /* 0x000000078c767221 */ /* 0x000fe40000010000 */
[----:B------:R1:W-:Y:S01]  /*9da0*/  MUFU.EX2 R207, R3 ;  /* 0x0000000300cf7308 */ /* 0x0003e20000000800 */
[----:B------:R-:W-:Y:S02]  /*9db0*/  IMAD.MOV.U32 R186, RZ, RZ, R62 ;  /* 0x000000ffffba7224 */ /* 0x000fe400078e003e */
[----:B------:R-:W-:-:S02]  /*9dc0*/  IMAD.MOV.U32 R225, RZ, RZ, R65 ;  /* 0x000000ffffe17224 */ /* 0x000fc400078e0041 */
[----:B-1----:R-:W-:Y:S01]  /*9dd0*/  FFMA.FTZ R3, R223, c[0x0][0x23c], -R5 ;  /* 0x00008f00df037a23 */ /* 0x002fe20000010805 */
[----:B------:R-:W-:Y:S01]  /*9de0*/  MOV R223, R64 ;  /* 0x0000004000df7202 */ /* 0x000fe20000000f00 */
[----:B------:R-:W-:Y:S02]  /*9df0*/  FFMA.FTZ R5, R224, c[0x0][0x23c], -R0 ;  /* 0x00008f00e0057a23 */ /* 0x000fe40000010800 */
[----:B------:R1:W3:Y:S01]  /*9e00*/  MUFU.EX2 R206, R3 ;  /* 0x0000000300ce7308 */ /* 0x0002e20000000800 */
[----:B------:R-:W-:-:S07]  /*9e10*/  IMAD.MOV.U32 R224, RZ, RZ, R56 ;  /* 0x000000ffffe07224 */ /* 0x000fce00078e0038 */
[----:B------:R-:W-:Y:S01]  /*9e20*/  MUFU.EX2 R128, R5 ;  /* 0x0000000500807308 */ /* 0x000fe20000000800 */
[----:B-1----:R-:W-:Y:S01]  /*9e30*/  FFMA.FTZ R3, R241, c[0x0][0x23c], -R0 ;  /* 0x00008f00f1037a23 */ /* 0x002fe20000010800 */
[----:B---3--:R-:W-:Y:S02]  /*9e40*/  F2FP.BF16.PACK_AB R6, R206, R207 ;  /* 0x000000cfce06723e */ /* 0x008fe400000010ff */
[----:B------:R-:W-:-:S04]  /*9e50*/  MOV R241, R50 ;  /* 0x0000003200f17202 */ /* 0x000fc80000000f00 */
[----:B------:R1:W3:Y:S02]  /*9e60*/  MUFU.EX2 R201, R3 ;  /* 0x0000000300c97308 */ /* 0x0002e40000000800 */
[----:B-1----:R-:W-:Y:S01]  /*9e70*/  FFMA.FTZ R3, R222, c[0x0][0x23c], -R0 ;  /* 0x00008f00de037a23 */ /* 0x002fe20000010800 */
[----:B---3--:R-:W-:Y:S01]  /*9e80*/  F2FP.BF16.PACK_AB R5, R132, R201 ;  /* 0x000000c98405723e */ /* 0x008fe200000010ff */
[----:B------:R-:W-:Y:S01]  /*9e90*/  FFMA.FTZ R0, R215, c[0x0][0x23c], -R2 ;  /* 0x00008f00d7007a23 */ /* 0x000fe20000010802 */
[----:B------:R-:W-:-:S03]  /*9ea0*/  MOV R222, R60 ;  /* 0x0000003c00de7202 */ /* 0x000fc60000000f00 */
[----:B------:R-:W1:Y:S02]  /*9eb0*/  MUFU.EX2 R127, R3 ;  /* 0x00000003007f7308 */ /* 0x000e640000000800 */
[----:B-1----:R-:W-:Y:S01]  /*9ec0*/  F2FP.BF16.PACK_AB R7, R127, R128 ;  /* 0x000000807f07723e */ /* 0x002fe200000010ff */
[----:B------:R-:W-:Y:S02]  /*9ed0*/  FFMA.FTZ R3, R221, c[0x0][0x23c], -R2 ;  /* 0x00008f00dd037a23 */ /* 0x000fe40000010802 */
[----:B------:R-:W-:-:S04]  /*9ee0*/  FADD.FTZ R2, R48, R39 ;  /* 0x0000002730027221 */ /* 0x000fc80000010000 */
[C---:B------:R-:W-:Y:S01]  /*9ef0*/  HMMA.16816.F32.BF16 R76, R4.reuse, R24, R96 ;  /* 0x00000018044c723c */ /* 0x040fe20000041860 */
[----:B------:R-:W-:Y:S07]  /*9f00*/  MUFU.EX2 R96, R15 ;  /* 0x0000000f00607308 */ /* 0x000fee0000000800 */
[C---:B------:R-:W-:Y:S01]  /*9f10*/  HMMA.16816.F32.BF16 R36, R4.reuse, R16, R92 ;  /* 0x000000100424723c */ /* 0x040fe2000004185c */
[----:B------:R-:W1:Y:S07]  /*9f20*/  MUFU.EX2 R97, R14 ;  /* 0x0000000e00617308 */ /* 0x000e6e0000000800 */
[C---:B------:R-:W-:Y:S01]  /*9f30*/  HMMA.16816.F32.BF16 R60, R4.reuse, R26, R104 ;  /* 0x0000001a043c723c */ /* 0x040fe20000041868 */
[----:B------:R-:W-:Y:S01]  /*9f40*/  MUFU.EX2 R98, R13 ;  /* 0x0000000d00627308 */ /* 0x000fe20000000800 */
[----:B------:R-:W3:Y:S06]  /*9f50*/  LDSM.16.MT88.4 R24, [R229+0xb000] ;  /* 0x00b00000e518783b */ /* 0x000eec0000004200 */
[C---:B------:R-:W-:Y:S01]  /*9f60*/  HMMA.16816.F32.BF16 R48, R4.reuse, R20, R108 ;  /* 0x000000140430723c */ /* 0x040fe2000004186c */
[----:B------:R1:W-:Y:S07]  /*9f70*/  MUFU.EX2 R92, R12 ;  /* 0x0000000c005c7308 */ /* 0x0003ee0000000800 */
[C---:B------:R-:W-:Y:S01]  /*9f80*/  HMMA.16816.F32.BF16 R40, R4.reuse, R22, R100 ;  /* 0x000000160428723c */ /* 0x040fe20000041864 */
[----:B------:R-:W3:Y:S07]  /*9f90*/  LDSM.16.MT88.4 R20, [R232+0xb000] ;  /* 0x00b00000e814783b */ /* 0x000eee0000004200 */
[C---:B------:R-:W-:Y:S01]  /*9fa0*/  HMMA.16816.F32.BF16 R56, R4.reuse, R18, R88 ;  /* 0x000000120438723c */ /* 0x040fe20000041858 */
[----:B------:R-:W2:Y:S04]  /*9fb0*/  LDSM.16.MT88.4 R16, [R230+0xb000] ;  /* 0x00b00000e610783b */ /* 0x000ea80000004200 */
[----:B-1----:R-:W1:Y:S01]  /*9fc0*/  LDSM.16.MT88.4 R12, [R231+0xb000] ;  /* 0x00b00000e70c783b */ /* 0x002e620000004200 */
[----:B------:R4:W-:Y:S02]  /*9fd0*/  MUFU.EX2 R89, R3 ;  /* 0x0000000300597308 */ /* 0x0009e40000000800 */
[----:B------:R-:W-:Y:S06]  /*9fe0*/  HMMA.16816.F32.BF16 R64, R4, R30, R84 ;  /* 0x0000001e0440723c */ /* 0x000fec0000041854 */
[----:B------:R-:W1:Y:S08]  /*9ff0*/  MUFU.EX2 R88, R0 ;  /* 0x0000000000587308 */ /* 0x000e700000000800 */
[----:B------:R-:W-:Y:S01]  /*a000*/  MUFU.EX2 R31, R32 ;  /* 0x00000020001f7308 */ /* 0x000fe20000000800 */
[----:B----4-:R-:W-:Y:S01]  /*a010*/  FADD.FTZ R3, R135, R131 ;  /* 0x0000008387037221 */ /* 0x010fe20000010000 */
[----:B------:R-:W-:-:S06]  /*a020*/  MOV R135, R185 ;  /* 0x000000b900877202 */ /* 0x000fcc0000000f00 */
[----:B------:R-:W4:Y:S01]  /*a030*/  MUFU.EX2 R84, R33 ;  /* 0x0000002100547308 */ /* 0x000f220000000800 */
[----:B------:R-:W-:Y:S01]  /*a040*/  MOV R131, R194 ;  /* 0x000000c200837202 */ /* 0x000fe20000000f00 */
[----:B------:R-:W-:Y:S01]  /*a050*/  HMMA.16816.F32.BF16 R80, R4, R28, R80 ;  /* 0x0000001c0450723c */ /* 0x000fe20000041850 */
[----:B------:R-:W-:-:S05]  /*a060*/  MOV R194, R212 ;  /* 0x000000d400c27202 */ /* 0x000fca0000000f00 */
[----:B------:R-:W-:Y:S01]  /*a070*/  MUFU.EX2 R30, R34 ;  /* 0x00000022001e7308 */ /* 0x000fe20000000800 */
[----:B------:R-:W-:Y:S01]  /*a080*/  FADD.FTZ R4, R135, R131 ;  /* 0x0000008387047221 */ /* 0x000fe20000010000 */
[----:B------:R-:W-:-:S06]  /*a090*/  MOV R212, R220 ;  /* 0x000000dc00d47202 */ /* 0x000fcc0000000f00 */
[----:B------:R-:W1:Y:S01]  /*a0a0*/  MUFU.EX2 R46, R46 ;  /* 0x0000002e002e7308 */ /* 0x000e620000000800 */
[----:B------:R-:W-:-:S07]  /*a0b0*/  MOV R220, R133 ;  /* 0x0000008500dc7202 */ /* 0x000fce0000000f00 */
[----:B------:R-:W-:Y:S01]  /*a0c0*/  MUFU.EX2 R54, R54 ;  /* 0x0000003600367308 */ /* 0x000fe20000000800 */
[----:B------:R-:W-:-:S07]  /*a0d0*/  FADD.FTZ R28, R239, R4 ;  /* 0x00000004ef1c7221 */ /* 0x000fce0000010000 */
[----:B------:R-:W-:Y:S08]  /*a0e0*/  MUFU.EX2 R53, R53 ;  /* 0x0000003500357308 */ /* 0x000ff00000000800 */
[----:B------:R-:W-:Y:S08]  /*a0f0*/  MUFU.EX2 R52, R52 ;  /* 0x0000003400347308 */ /* 0x000ff00000000800 */
[----:B------:R-:W1:Y:S08]  /*a100*/  MUFU.EX2 R47, R47 ;  /* 0x0000002f002f7308 */ /* 0x000e700000000800 */
[----:B------:R-:W-:Y:S08]  /*a110*/  MUFU.EX2 R45, R45 ;  /* 0x0000002d002d7308 */ /* 0x000ff00000000800 */
[----:B------:R-:W2:Y:S01]  /*a120*/  MUFU.EX2 R44, R44 ;  /* 0x0000002c002c7308 */ /* 0x000ea20000000800 */
[----:B------:R-:W-:-:S02]  /*a130*/  F2FP.BF16.PACK_AB R4, R97, R96 ;  /* 0x000000606104723e */ /* 0x000fc400000010ff */
[----:B-1----:R-:W-:Y:S02]  /*a140*/  F2FP.BF16.PACK_AB R5, R88, R89 ;  /* 0x000000595805723e */ /* 0x002fe400000010ff */
[----:B------:R-:W-:Y:S02]  /*a150*/  F2FP.BF16.PACK_AB R6, R92, R98 ;  /* 0x000000625c06723e */ /* 0x000fe400000010ff */
[----:B----4-:R-:W-:Y:S01]  /*a160*/  F2FP.BF16.PACK_AB R7, R84, R31 ;  /* 0x0000001f5407723e */ /* 0x010fe200000010ff */
[----:B------:R1:W-:Y:S01]  /*a170*/  MUFU.EX2 R29, R35 ;  /* 0x00000023001d7308 */ /* 0x0003e20000000800 */
[----:B------:R-:W-:Y:S02]  /*a180*/  IMAD.MOV.U32 R133, RZ, RZ, R224 ;  /* 0x000000ffff857224 */ /* 0x000fe400078e00e0 */
[----:B------:R-:W-:Y:S02]  /*a190*/  FADD.FTZ R2, R73, R2 ;  /* 0x0000000249027221 */ /* 0x000fe40000010000 */
[----:B------:R-:W-:Y:S01]  /*a1a0*/  FADD.FTZ R0, R142, R118 ;  /* 0x000000768e007221 */ /* 0x000fe20000010000 */
[----:B---3--:R-:W-:Y:S01]  /*a1b0*/  HMMA.16816.F32.BF16 R136, R4, R24, R136 ;  /* 0x000000180488723c */ /* 0x008fe20000041888 */
[----:B------:R-:W-:-:S02]  /*a1c0*/  MOV R221, R180 ;  /* 0x000000b400dd7202 */ /* 0x000fc40000000f00 */
[----:B------:R-:W-:-:S05]  /*a1d0*/  FADD.FTZ R0, R141, R0 ;  /* 0x000000008d007221 */ /* 0x000fca0000010000 */
[----:B------:R-:W-:Y:S01]  /*a1e0*/  HMMA.16816.F32.BF16 R144, R4, R26, R144 ;  /* 0x0000001a0490723c */ /* 0x000fe20000041890 */
[----:B------:R-:W-:-:S07]  /*a1f0*/  MOV R131, R164 ;  /* 0x000000a400837202 */ /* 0x000fce0000000f00 */
[C---:B------:R-:W-:Y:S08]  /*a200*/  HMMA.16816.F32.BF16 R156, R4.reuse, R20, R156 ;  /* 0x00000014049c723c */ /* 0x040ff0000004189c */
[----:B------:R-:W-:Y:S01]  /*a210*/  HMMA.16816.F32.BF16 R160, R4, R22, R160 ;  /* 0x0000001604a0723c */ /* 0x000fe200000418a0 */
[----:B--2---:R-:W-:Y:S02]  /*a220*/  IMAD.MOV.U32 R185, RZ, RZ, R200 ;  /* 0x000000ffffb97224 */ /* 0x004fe400078e00c8 */
[----:B------:R-:W-:-:S02]  /*a230*/  IMAD.MOV.U32 R200, RZ, RZ, R130 ;  /* 0x000000ffffc87224 */ /* 0x000fc400078e0082 */
[----:B------:R-:W-:Y:S01]  /*a240*/  IMAD.MOV.U32 R135, RZ, RZ, R185 ;  /* 0x000000ffff877224 */ /* 0x000fe200078e00b9 */
[----:B------:R-:W-:Y:S02]  /*a250*/  MOV R185, R194 ;  /* 0x000000c200b97202 */ /* 0x000fe40000000f00 */
[----:B------:R-:W-:Y:S01]  /*a260*/  MOV R130, R193 ;  /* 0x000000c100827202 */ /* 0x000fe20000000f00 */
[----:B------:R-:W-:Y:S01]  /*a270*/  FADD.FTZ R3, R135, R3 ;  /* 0x0000000387037221 */ /* 0x000fe20000010000 */
[----:B------:R-:W-:Y:S01]  /*a280*/  MOV R194, R220 ;  /* 0x000000dc00c27202 */ /* 0x000fe20000000f00 */
[----:B------:R-:W-:Y:S02]  /*a290*/  HMMA.16816.F32.BF16 R172, R4, R16, R172 ;  /* 0x0000001004ac723c */ /* 0x000fe400000418ac */
[----:B------:R-:W-:Y:S02]  /*a2a0*/  IMAD.MOV.U32 R220, RZ, RZ, R130 ;  /* 0x000000ffffdc7224 */ /* 0x000fe400078e0082 */
[----:B------:R-:W-:Y:S01]  /*a2b0*/  FADD.FTZ R3, R194, R3 ;  /* 0x00000003c2037221 */ /* 0x000fe20000010000 */
[----:B------:R-:W-:-:S03]  /*a2c0*/  MOV R193, R226 ;  /* 0x000000e200c17202 */ /* 0x000fc60000000f00 */
[----:B------:R-:W-:Y:S01]  /*a2d0*/  HMMA.16816.F32.BF16 R176, R4, R18, R176 ;  /* 0x0000001204b0723c */ /* 0x000fe200000418b0 */
[----:B------:R-:W-:Y:S01]  /*a2e0*/  FADD.FTZ R2, R185, R2 ;  /* 0x00000002b9027221 */ /* 0x000fe20000010000 */
[----:B------:R-:W-:Y:S01]  /*a2f0*/  MOV R130, R133 ;  /* 0x0000008500827202 */ /* 0x000fe20000000f00 */
[----:B------:R-:W-:-:S05]  /*a300*/  FADD.FTZ R3, R220, R3 ;  /* 0x00000003dc037221 */ /* 0x000fca0000010000 */
[----:B------:R-:W-:Y:S01]  /*a310*/  HMMA.16816.F32.BF16 R188, R4, R12, R188 ;  /* 0x0000000c04bc723c */ /* 0x000fe200000418bc */
[----:B------:R-:W-:-:S07]  /*a320*/  FADD.FTZ R28, R200, R28 ;  /* 0x0000001cc81c7221 */ /* 0x000fce0000010000 */
[----:B-1----:R-:W-:Y:S01]  /*a330*/  HMMA.16816.F32.BF16 R32, R4, R14, R112 ;  /* 0x0000000e0420723c */ /* 0x002fe20000041870 */
[----:B------:R-:W-:-:S06]  /*a340*/  MOV R133, R193 ;  /* 0x000000c100857202 */ /* 0x000fcc0000000f00 */
[----:B------:R-:W-:Y:S02]  /*a350*/  F2FP.BF16.PACK_AB R4, R46, R30 ;  /* 0x0000001e2e04723e */ /* 0x000fe400000010ff */
[----:B------:R-:W-:Y:S02]  /*a360*/  F2FP.BF16.PACK_AB R5, R47, R52 ;  /* 0x000000342f05723e */ /* 0x000fe400000010ff */
[----:B------:R-:W-:Y:S02]  /*a370*/  F2FP.BF16.PACK_AB R6, R53, R54 ;  /* 0x000000363506723e */ /* 0x000fe400000010ff */
[----:B------:R-:W-:Y:S01]  /*a380*/  F2FP.BF16.PACK_AB R7, R44, R45 ;  /* 0x0000002d2c07723e */ /* 0x000fe200000010ff */
[----:B------:R-:W-:Y:S01]  /*a390*/  IMAD.MOV.U32 R193, RZ, RZ, R240 ;  /* 0x000000ffffc17224 */ /* 0x000fe200078e00f0 */
[----:B------:R-:W-:Y:S01]  /*a3a0*/  MOV R194, R183 ;  /* 0x000000b700c27202 */ /* 0x000fe20000000f00 */
[----:B------:R-:W-:Y:S02]  /*a3b0*/  FADD.FTZ R2, R212, R2 ;  /* 0x00000002d4027221 */ /* 0x000fe40000010000 */
[----:B------:R-:W-:-:S02]  /*a3c0*/  FADD.FTZ R0, R148, R0 ;  /* 0x0000000094007221 */ /* 0x000fc40000010000 */
[----:B------:R-:W-:Y:S01]  /*a3d0*/  HMMA.16816.F32.BF16 R36, R4, R16, R36 ;  /* 0x000000100424723c */ /* 0x000fe20000041824 */
[----:B------:R-:W-:Y:S02]  /*a3e0*/  FADD.FTZ R28, R130, R28 ;  /* 0x0000001c821c7221 */ /* 0x000fe40000010000 */
[----:B------:R-:W-:-:S04]  /*a3f0*/  FADD.FTZ R2, R133, R2 ;  /* 0x0000000285027221 */ /* 0x000fc80000010000 */
[----:B------:R-:W-:Y:S01]  /*a400*/  FADD.FTZ R16, R221, R3 ;  /* 0x00000003dd107221 */ /* 0x000fe20000010000 */
[----:B------:R-:W-:Y:S02]  /*a410*/  MOV R221, R131 ;  /* 0x0000008300dd7202 */ /* 0x000fe40000000f00 */
[----:B------:R-:W-:Y:S01]  /*a420*/  MOV R131, R194 ;  /* 0x000000c200837202 */ /* 0x000fe20000000f00 */
[----:B------:R-:W-:Y:S02]  /*a430*/  IMAD.MOV.U32 R194, RZ, RZ, R193 ;  /* 0x000000ffffc27224 */ /* 0x000fe400078e00c1 */
[----:B------:R-:W-:Y:S01]  /*a440*/  FADD.FTZ R0, R143, R0 ;  /* 0x000000008f007221 */ /* 0x000fe20000010000 */
[----:B------:R-:W-:Y:S01]  /*a450*/  MOV R224, R71 ;  /* 0x0000004700e07202 */ /* 0x000fe20000000f00 */
[----:B------:R-:W-:Y:S01]  /*a460*/  FADD.FTZ R3, R238, R28 ;  /* 0x0000001cee037221 */ /* 0x000fe20000010000 */
[----:B------:R-:W-:Y:S01]  /*a470*/  MOV R193, R205 ;  /* 0x000000cd00c17202 */ /* 0x000fe20000000f00 */
[----:B------:R-:W-:Y:S01]  /*a480*/  FADD.FTZ R2, R221, R2 ;  /* 0x00000002dd027221 */ /* 0x000fe20000010000 */
[----:B------:R-:W-:Y:S01]  /*a490*/  MOV R215, R194 ;  /* 0x000000c200d77202 */ /* 0x000fe20000000f00 */
[----:B------:R-:W-:Y:S01]  /*a4a0*/  FADD.FTZ R0, R236, R0 ;  /* 0x00000000ec007221 */ /* 0x000fe20000010000 */
[----:B------:R-:W-:Y:S01]  /*a4b0*/  HMMA.16816.F32.BF16 R80, R4, R12, R80 ;  /* 0x0000000c0450723c */ /* 0x000fe20000041850 */
[----:B------:R-:W-:Y:S01]  /*a4c0*/  FADD.FTZ R3, R234, R3 ;  /* 0x00000003ea037221 */ /* 0x000fe20000010000 */
[----:B------:R-:W-:Y:S01]  /*a4d0*/  MOV R202, R131 ;  /* 0x0000008300ca7202 */ /* 0x000fe20000000f00 */
[----:B------:R-:W-:Y:S01]  /*a4e0*/  IMAD.MOV.U32 R221, RZ, RZ, R193 ;  /* 0x000000ffffdd7224 */ /* 0x000fe200078e00c1 */
[----:B------:R-:W-:-:S03]  /*a4f0*/  MOV R205, R224 ;  /* 0x000000e000cd7202 */ /* 0x000fc60000000f00 */
[----:B------:R-:W-:Y:S02]  /*a500*/  FADD.FTZ R12, R235, R16 ;  /* 0x00000010eb0c7221 */ /* 0x000fe40000010000 */
[----:B------:R-:W-:Y:S01]  /*a510*/  FADD.FTZ R16, R233, R2 ;  /* 0x00000002e9107221 */ /* 0x000fe20000010000 */
[----:B------:R-:W-:Y:S01]  /*a520*/  MOV R185, R223 ;  /* 0x000000df00b97202 */ /* 0x000fe20000000f00 */
[----:B------:R-:W-:Y:S01]  /*a530*/  FADD.FTZ R13, R228, R0 ;  /* 0x00000000e40d7221 */ /* 0x000fe20000010000 */
[----:B------:R-:W-:Y:S01]  /*a540*/  HMMA.16816.F32.BF16 R76, R4, R24, R76 ;  /* 0x00000018044c723c */ /* 0x000fe2000004184c */
[----:B------:R-:W-:Y:S01]  /*a550*/  FADD.FTZ R0, R215, R3 ;  /* 0x00000003d7007221 */ /* 0x000fe20000010000 */
[----:B------:R-:W-:Y:S01]  /*a560*/  MOV R131, R205 ;  /* 0x000000cd00837202 */ /* 0x000fe20000000f00 */
[----:B------:R-:W-:Y:S01]  /*a570*/  FADD.FTZ R2, R202, R12 ;  /* 0x0000000cca027221 */ /* 0x000fe20000010000 */
[----:B------:R-:W-:Y:S01]  /*a580*/  MOV R133, R197 ;  /* 0x000000c500857202 */ /* 0x000fe20000000f00 */
[----:B------:R-:W-:Y:S01]  /*a590*/  IMAD.MOV.U32 R197, RZ, RZ, R225 ;  /* 0x000000ffffc57224 */ /* 0x000fe200078e00e1 */
[----:B------:R-:W-:-:S02]  /*a5a0*/  MOV R212, R171 ;  /* 0x000000ab00d47202 */ /* 0x000fc40000000f00 */
[----:B------:R-:W-:Y:S01]  /*a5b0*/  HMMA.16816.F32.BF16 R60, R4, R26, R60 ;  /* 0x0000001a043c723c */ /* 0x000fe2000004183c */
[----:B------:R-:W-:Y:S01]  /*a5c0*/  MOV R135, R219 ;  /* 0x000000db00877202 */ /* 0x000fe20000000f00 */
[----:B------:R-:W-:Y:S01]  /*a5d0*/  FADD.FTZ R3, R155, R13 ;  /* 0x0000000d9b037221 */ /* 0x000fe20000010000 */
[----:B------:R-:W-:Y:S01]  /*a5e0*/  MOV R171, R242 ;  /* 0x000000f200ab7202 */ /* 0x000fe20000000f00 */
[----:B------:R-:W-:Y:S01]  /*a5f0*/  IMAD.MOV.U32 R200, RZ, RZ, R186 ;  /* 0x000000ffffc87224 */ /* 0x000fe200078e00ba */
[----:B------:R-:W-:-:S03]  /*a600*/  MOV R219, R227 ;  /* 0x000000e300db7202 */ /* 0x000fc60000000f00 */
[----:B------:R-:W-:Y:S01]  /*a610*/  HMMA.16816.F32.BF16 R48, R4, R20, R48 ;  /* 0x000000140430723c */ /* 0x000fe20000041830 */
[----:B------:R-:W-:Y:S01]  /*a620*/  FADD.FTZ R0, R153, R0 ;  /* 0x0000000099007221 */ /* 0x000fe20000010000 */
[----:B------:R-:W-:Y:S01]  /*a630*/  MOV R186, R217 ;  /* 0x000000d900ba7202 */ /* 0x000fe20000000f00 */
[----:B------:R-:W-:-:S05]  /*a640*/  IMAD.MOV.U32 R227, RZ, RZ, R187 ;  /* 0x000000ffffe37224 */ /* 0x000fca00078e00bb */
[----:B------:R-:W-:Y:S01]  /*a650*/  HMMA.16816.F32.BF16 R40, R4, R22, R40 ;  /* 0x000000160428723c */ /* 0x000fe20000041828 */
[----:B------:R-:W-:Y:S01]  /*a660*/  FADD.FTZ R2, R154, R2 ;  /* 0x000000029a027221 */ /* 0x000fe20000010000 */
[----:B------:R-:W-:Y:S01]  /*a670*/  MOV R225, R198 ;  /* 0x000000c600e17202 */ /* 0x000fe20000000f00 */
[----:B------:R-:W-:-:S05]  /*a680*/  IMAD.MOV.U32 R111, RZ, RZ, R185 ;  /* 0x000000ffff6f7224 */ /* 0x000fca00078e00b9 */
[----:B------:R-:W-:Y:S01]  /*a690*/  HMMA.16816.F32.BF16 R56, R4, R18, R56 ;  /* 0x000000120438723c */ /* 0x000fe20000041838 */
[----:B------:R-:W-:Y:S01]  /*a6a0*/  MOV R198, R166 ;  /* 0x000000a600c67202 */ /* 0x000fe20000000f00 */
[----:B------:R-:W-:-:S06]  /*a6b0*/  FADD.FTZ R3, R152, R3 ;  /* 0x0000000398037221 */ /* 0x000fcc0000010000 */
[----:B------:R-:W-:Y:S01]  /*a6c0*/  HMMA.16816.F32.BF16 R64, R4, R14, R64 ;  /* 0x0000000e0440723c */ /* 0x000fe20000041840 */
[----:B------:R-:W-:Y:S01]  /*a6d0*/  MOV R105, R171 ;  /* 0x000000ab00697202 */ /* 0x000fe20000000f00 */
[----:B------:R-:W-:Y:S01]  /*a6e0*/  IMAD.MOV.U32 R223, RZ, RZ, R199 ;  /* 0x000000ffffdf7224 */ /* 0x000fe200078e00c7 */
[----:B------:R-:W-:Y:S01]  /*a6f0*/  MOV R104, R197 ;  /* 0x000000c500687202 */ /* 0x000fe20000000f00 */
[----:B------:R-:W-:Y:S02]  /*a700*/  IMAD.MOV.U32 R187, RZ, RZ, R150 ;  /* 0x000000ffffbb7224 */ /* 0x000fe400078e0096 */
[----:B------:R-:W-:Y:S01]  /*a710*/  FADD.FTZ R0, R10, R0 ;  /* 0x000000000a007221 */ /* 0x000fe20000010000 */
[----:B------:R-:W-:Y:S01]  /*a720*/  MOV R107, R227 ;  /* 0x000000e3006b7202 */ /* 0x000fe20000000f00 */
[----:B------:R-:W-:Y:S01]  /*a730*/  FADD.FTZ R4, R221, R16 ;  /* 0x00000010dd047221 */ /* 0x000fe20000010000 */
[----:B------:R-:W-:Y:S01]  /*a740*/  MOV R202, R184 ;  /* 0x000000b800ca7202 */ /* 0x000fe20000000f00 */
[----:B------:R-:W-:-:S02]  /*a750*/  IMAD.MOV.U32 R106, RZ, RZ, R186 ;  /* 0x000000ffff6a7224 */ /* 0x000fc400078e00ba */
[----:B------:R-:W-:Y:S01]  /*a760*/  IMAD.MOV.U32 R215, RZ, RZ, R168 ;  /* 0x000000ffffd77224 */ /* 0x000fe200078e00a8 */
[----:B------:R-:W-:Y:S01]  /*a770*/  MOV R220, R222 ;  /* 0x000000de00dc7202 */ /* 0x000fe20000000f00 */
[----:B------:R-:W-:Y:S01]  /*a780*/  FADD.FTZ R4, R131, R4 ;  /* 0x0000000483047221 */ /* 0x000fe20000010000 */
[----:B------:R-:W-:Y:S01]  /*a790*/  MOV R205, R11 ;  /* 0x0000000b00cd7202 */ /* 0x000fe20000000f00 */
[----:B------:R-:W-:Y:S02]  /*a7a0*/  IMAD.MOV.U32 R199, RZ, RZ, R151 ;  /* 0x000000ffffc77224 */ /* 0x000fe400078e0097 */
        /* <DEDUP_REMOVED lines=20> */
[----:B------:R-:W-:Y:S01]  /*a8f0*/  LDSM.16.MT88.4 R20, [R231+0xb800] ;  /* 0x00b80000e714783b */ /* 0x000fe20000004200 */
[----:B------:R-:W-:-:S02]  /*a900*/  FADD.FTZ R2, R99, R2 ;  /* 0x0000000263027221 */ /* 0x000fc40000010000 */
[----:B------:R-:W-:Y:S02]  /*a910*/  FADD.FTZ R4, R134, R4 ;  /* 0x0000000486047221 */ /* 0x000fe40000010000 */
[----:B------:R-:W-:Y:S02]  /*a920*/  IMAD.MOV.U32 R218, RZ, RZ, R167 ;  /* 0x000000ffffda7224 */ /* 0x000fe400078e00a7 */
[----:B------:R-:W-:Y:S01]  /*a930*/  IMAD.MOV.U32 R241, RZ, RZ, R208 ;  /* 0x000000fffff17224 */ /* 0x000fe200078e00d0 */
[----:B------:R-:W-:Y:S01]  /*a940*/  MOV R227, R242 ;  /* 0x000000f200e37202 */ /* 0x000fe20000000f00 */
[----:B------:R-:W-:Y:S01]  /*a950*/  FADD.FTZ R3, R202, R3 ;  /* 0x00000003ca037221 */ /* 0x000fe20000010000 */
[----:B------:R-:W2:Y:S01]  /*a960*/  MUFU.EX2 R123, R123 ;  /* 0x0000007b007b7308 */ /* 0x000ea20000000800 */
[----:B------:R-:W-:Y:S01]  /*a970*/  FADD.FTZ R0, R221, R0 ;  /* 0x00000000dd007221 */ /* 0x000fe20000010000 */
[----:B------:R-:W3:Y:S01]  /*a980*/  LDSM.16.MT88.4 R148, [R229+0xb800] ;  /* 0x00b80000e594783b */ /* 0x000ee20000004200 */
[----:B------:R-:W-:-:S02]  /*a990*/  FADD.FTZ R2, R215, R2 ;  /* 0x00000002d7027221 */ /* 0x000fc40000010000 */
[----:B------:R-:W-:Y:S01]  /*a9a0*/  FADD.FTZ R4, R131, R4 ;  /* 0x0000000483047221 */ /* 0x000fe20000010000 */
[----:B------:R-:W4:Y:S01]  /*a9b0*/  LDSM.16.MT88.4 R164, [R232+0xb800] ;  /* 0x00b80000e8a4783b */ /* 0x000f220000004200 */
[----:B------:R-:W-:Y:S02]  /*a9c0*/  FADD.FTZ R3, R135, R3 ;  /* 0x0000000387037221 */ /* 0x000fe40000010000 */
[----:B------:R-:W-:Y:S01]  /*a9d0*/  FADD.FTZ R0, R212, R0 ;  /* 0x00000000d4007221 */ /* 0x000fe20000010000 */
[----:B------:R-:W1:Y:S01]  /*a9e0*/  MUFU.EX2 R74, R74 ;  /* 0x0000004a004a7308 */ /* 0x000e620000000800 */
[----:B------:R-:W-:Y:S01]  /*a9f0*/  FADD.FTZ R2, R200, R2 ;  /* 0x00000002c8027221 */ /* 0x000fe20000010000 */
[----:B------:R-:W1:Y:S01]  /*aa00*/  LDSM.16.MT88.4 R180, [R230+0xb800] ;  /* 0x00b80000e6b4783b */ /* 0x000e620000004200 */
[----:B------:R-:W-:Y:S02]  /*aa10*/  FADD.FTZ R4, R220, R4 ;  /* 0x00000004dc047221 */ /* 0x000fe40000010000 */
[----:B------:R-:W-:-:S02]  /*aa20*/  FADD.FTZ R3, R130, R3 ;  /* 0x0000000382037221 */ /* 0x000fc40000010000 */
        /* <DEDUP_REMOVED lines=28> */
[----:B------:R-:W-:Y:S01]  /*abf0*/  IMAD.MOV.U32 R217, RZ, RZ, R196 ;  /* 0x000000ffffd97224 */ /* 0x000fe200078e00c4 */
        /* <DEDUP_REMOVED lines=47> */
[----:B------:R-:W3:Y:S01]  /*aef0*/  MUFU.EX2 R122, R122 ;  /* 0x0000007a007a7308 */ /* 0x000ee20000000800 */
[----:B------:R-:W-:Y:S02]  /*af00*/  FADD.FTZ R2, R98, R2 ;  /* 0x0000000262027221 */ /* 0x000fe40000010000 */
[----:B------:R-:W-:Y:S02]  /*af10*/  FADD.FTZ R4, R53, R4 ;  /* 0x0000000435047221 */ /* 0x000fe40000010000 */
[----:B------:R-:W-:Y:S02]  /*af20*/  FADD.FTZ R3, R44, R3 ;  /* 0x000000032c037221 */ /* 0x000fe40000010000 */
[----:B------:R-:W-:Y:S01]  /*af30*/  FADD.FTZ R0, R84, R0 ;  /* 0x0000000054007221 */ /* 0x000fe20000010000 */
[----:B------:R-:W3:Y:S01]  /*af40*/  MUFU.EX2 R126, R126 ;  /* 0x0000007e007e7308 */ /* 0x000ee20000000800 */
[----:B------:R-:W-:-:S02]  /*af50*/  FADD.FTZ R2, R92, R2 ;  /* 0x000000025c027221 */ /* 0x000fc40000010000 */
[----:B-1----:R-:W-:Y:S02]  /*af60*/  FADD.FTZ R4, R119, R4 ;  /* 0x0000000477047221 */ /* 0x002fe40000010000 */
[----:B--2---:R-:W-:-:S03]  /*af70*/  FADD.FTZ R3, R123, R3 ;  /* 0x000000037b037221 */ /* 0x004fc60000010000 */
[----:B------:R-:W1:Y:S01]  /*af80*/  MUFU.EX2 R117, R117 ;  /* 0x0000007500757308 */ /* 0x000e620000000800 */
[----:B------:R-:W-:Y:S02]  /*af90*/  FADD.FTZ R0, R74, R0 ;  /* 0x000000004a007221 */ /* 0x000fe40000010000 */
[----:B------:R-:W-:-:S05]  /*afa0*/  FADD.FTZ R2, R29, R2 ;  /* 0x000000021d027221 */ /* 0x000fca0000010000 */
[----:B------:R-:W2:Y:S01]  /*afb0*/  MUFU.EX2 R70, R70 ;  /* 0x0000004600467308 */ /* 0x000ea20000000800 */
        /* <DEDUP_REMOVED lines=8> */
[----:B---3--:R-:W-:Y:S02]  /*b040*/  FADD.FTZ R4, R122, R4 ;  /* 0x000000047a047221 */ /* 0x008fe40000010000 */
[----:B------:R-:W-:Y:S02]  /*b050*/  FADD.FTZ R3, R126, R3 ;  /* 0x000000037e037221 */ /* 0x000fe40000010000 */
[----:B-1----:R-:W-:Y:S02]  /*b060*/  FADD.FTZ R0, R117, R0 ;  /* 0x0000000075007221 */ /* 0x002fe40000010000 */
[----:B--2---:R-:W-:Y:S01]  /*b070*/  FADD.FTZ R2, R70, R2 ;  /* 0x0000000246027221 */ /* 0x004fe20000010000 */
        /* <DEDUP_REMOVED lines=14> */
[C---:B----4-:R-:W-:Y:S08]  /*b160*/  HMMA.16816.F32.BF16 R156, R192.reuse, R164, R156 ;  /* 0x000000a4c09c723c */ /* 0x050ff0000004189c */
        /* <DEDUP_REMOVED lines=14> */
[----:B-1----:R-:W2:Y:S04]  /*b250*/  LDL.64 R224, [R1+0xd8] ;  /* 0x0000d80001e07983 */ /* 0x002ea80000100a00 */
[----:B------:R-:W3:Y:S01]  /*b260*/  LDL.64 R226, [R1+0xf0] ;  /* 0x0000f00001e27983 */ /* 0x000ee20000100a00 */
[----:B------:R-:W-:Y:S01]  /*b270*/  UIADD3 UR8, UR34, -0x2, URZ ;  /* 0xfffffffe22087890 */ /* 0x000fe2000fffe03f */
[----:B------:R-:W-:Y:S01]  /*b280*/  IMAD.U32 R4, RZ, RZ, UR12 ;  /* 0x0000000cff047e24 */ /* 0x000fe2000f8e00ff */
[----:B------:R-:W-:Y:S01]  /*b290*/  MOV R6, UR12 ;  /* 0x0000000c00067c02 */ /* 0x000fe20008000f00 */
[----:B------:R-:W-:Y:S01]  /*b2a0*/  IMAD.U32 R5, RZ, RZ, UR12 ;  /* 0x0000000cff057e24 */ /* 0x000fe2000f8e00ff */
[----:B------:R-:W-:Y:S01]  /*b2b0*/  USHF.R.S32.HI UR7, URZ, 0x1f, UR8 ;  /* 0x0000001f3f077899 */ /* 0x000fe20008011408 */
[----:B------:R-:W-:-:S04]  /*b2c0*/  DEPBAR.LE SB0, 0x0 ;  /* 0x000080000000791a */ /* 0x000fc80000000000 */
[----:B------:R-:W-:Y:S01]  /*b2d0*/  UIMAD UR6, UR27, UR8, URZ ;  /* 0x000000081b0672a4 */ /* 0x000fe2000f8e023f */
[----:B------:R-:W-:Y:S01]  /*b2e0*/  IMAD.U32 R2, RZ, RZ, UR8 ;  /* 0x00000008ff027e24 */ /* 0x000fe2000f8e00ff */
[----:B------:R-:W-:Y:S01]  /*b2f0*/  STL.64 [R1+0x110], R138 ;  /* 0x0001108a01007387 */ /* 0x000fe20000100a00 */
[----:B------:R-:W-:Y:S01]  /*b300*/  IMAD.U32 R7, RZ, RZ, UR12 ;  /* 0x0000000cff077e24 */ /* 0x000fe2000f8e00ff */
[----:B------:R-:W-:Y:S01]  /*b310*/  UIMAD UR6, UR7, UR28, UR6 ;  /* 0x0000001c070672a4 */ /* 0x000fe2000f8e0206 */
[----:B------:R-:W-:Y:S01]  /*b320*/  IMAD.U32 R21, RZ, RZ, UR12 ;  /* 0x0000000cff157e24 */ /* 0x000fe2000f8e00ff */
[----:B------:R-:W-:Y:S04]  /*b330*/  STL.64 [R1+0x108], R136 ;  /* 0x0001088801007387 */ /* 0x000fe80000100a00 */
[----:B-----5:R-:W-:Y:S04]  /*b340*/  STL [R1+0x104], R71 ;  /* 0x0001044701007387 */ /* 0x020fe80000100800 */
[----:B------:R-:W-:Y:S04]  /*b350*/  STL [R1+0x100], R68 ;  /* 0x0001004401007387 */ /* 0x000fe80000100800 */
[----:B------:R-:W-:Y:S01]  /*b360*/  BAR.SYNC.DEFER_BLOCKING 0x0 ;  /* 0x0000000000007b1d */ /* 0x000fe20000010000 */
[----:B--2---:R-:W-:Y:S01]  /*b370*/  ISETP.GE.AND P1, PT, R224, c[0x0][0x220], PT ;  /* 0x00008800e0007a0c */ /* 0x004fe20003f26270 */
[----:B---3--:R-:W-:-:S05]  /*b380*/  IMAD.WIDE.U32 R2, R2, UR28, R226 ;  /* 0x0000001c02027c25 */ /* 0x008fca000f8e00e2 */
[----:B------:R-:W-:-:S07]  /*b390*/  IADD3 R3, R3, UR6, RZ ;  /* 0x0000000603037c10 */ /* 0x000fce000fffe0ff */
[----:B------:R-:W-:Y:S01]  /*b3a0*/  @!P1 MOV R13, c[0x0][0x1a4] ;  /* 0x00006900000d9a02 */ /* 0x000fe20000000f00 */
[----:B------:R-:W-:Y:S01]  /*b3b0*/  @!P1 IMAD.MOV.U32 R20, RZ, RZ, c[0x0][0x1a4] ;  /* 0x00006900ff149624 */ /* 0x000fe200078e00ff */
[-C--:B------:R-:W-:Y:S01]  /*b3c0*/  @!P1 LEA R4, P2, R4, R2.reuse, 0x5 ;  /* 0x0000000204049211 */ /* 0x080fe200078428ff */
[----:B------:R-:W-:Y:S01]  /*b3d0*/  @!P1 IMAD.MOV.U32 R19, RZ, RZ, R3 ;  /* 0x000000ffff139224 */ /* 0x000fe200078e0003 */
[----:B------:R-:W-:Y:S01]  /*b3e0*/  @!P1 IADD3 R0, P3, R2, UR30, RZ ;  /* 0x0000001e02009c10 */ /* 0x000fe2000ff7e0ff */
[--C-:B------:R-:W-:Y:S01]  /*b3f0*/  @!P1 IMAD.MOV.U32 R16, RZ, RZ, R2.reuse ;  /* 0x000000ffff109224 */ /* 0x100fe200078e0002 */
[----:B------:R-:W-:Y:S01]  /*b400*/  @!P1 LEA.HI.X R13, R6, R3, R13, 0x5, P2 ;  /* 0x00000003060d9211 */ /* 0x000fe200010f2c0d */
[----:B------:R-:W-:Y:S01]  /*b410*/  @!P1 IMAD.MOV.U32 R6, RZ, RZ, R2 ;  /* 0x000000ffff069224 */ /* 0x000fe200078e0002 */
[----:B------:R-:W-:Y:S01]  /*b420*/  @!P1 LEA R5, P0, R5, R2, 0x6 ;  /* 0x0000000205059211 */ /* 0x000fe200078030ff */
[----:B------:R-:W-:Y:S01]  /*b430*/  @!P1 IMAD.MOV.U32 R17, RZ, RZ, R3 ;  /* 0x000000ffff119224 */ /* 0x000fe200078e0003 */
[----:B------:R-:W-:Y:S01]  /*b440*/  @!P1 IADD3.X R12, R3, UR29, RZ, P3, !PT ;  /* 0x0000001d030c9c10 */ /* 0x000fe20009ffe4ff */
[----:B------:R-:W-:Y:S01]  /*b450*/  @P1 STS.128 [R240+0x8000], RZ ;  /* 0x008000fff0001388 */ /* 0x000fe20000000c00 */
[----:B------:R-:W-:-:S02]  /*b460*/  @!P1 LEA R26, P2, R0, c[0x0][0x170], 0x1 ;  /* 0x00005c00001a9a11 */ /* 0x000fc400078408ff */
[-C--:B------:R-:W-:Y:S02]  /*b470*/  @!P1 LEA.HI.X R20, R7, R3.reuse, R20, 0x6, P0 ;  /* 0x0000000307149211 */ /* 0x080fe400000f3414 */
[----:B------:R-:W-:Y:S01]  /*b480*/  @!P1 LEA.HI.X R27, R0, c[0x0][0x174], R12, 0x1, P2 ;  /* 0x00005d00001b9a11 */ /* 0x000fe200010f0c0c */
[----:B------:R-:W-:Y:S01]  /*b490*/  IMAD.U32 R12, RZ, RZ, UR12 ;  /* 0x0000000cff0c7e24 */ /* 0x000fe2000f8e00ff */
[----:B------:R-:W-:Y:S02]  /*b4a0*/  @!P1 LEA R24, P0, R4, c[0x0][0x170], 0x1 ;  /* 0x00005c0004189a11 */ /* 0x000fe400078008ff */
[----:B------:R-:W-:Y:S02]  /*b4b0*/  @!P1 MOV R7, R3 ;  /* 0x0000000300079202 */ /* 0x000fe40000000f00 */
[----:B------:R-:W-:Y:S02]  /*b4c0*/  MOV R0, UR12 ;  /* 0x0000000c00007c02 */ /* 0x000fe40008000f00 */
[----:B------:R-:W-:-:S02]  /*b4d0*/  @!P1 LEA R14, P4, R2, c[0x0][0x170], 0x1 ;  /* 0x00005c00020e9a11 */ /* 0x000fc400078808ff */
[----:B------:R-:W-:Y:S01]  /*b4e0*/  @!P1 MOV R18, R2 ;  /* 0x0000000200129202 */ /* 0x000fe20000000f00 */
[----:B------:R-:W-:Y:S01]  /*b4f0*/  @!P1 IMAD.WIDE.U32 R6, R0, 0x50, R6 ;  /* 0x0000005000069825 */ /* 0x000fe200078e0006 */
[----:B------:R-:W-:Y:S02]  /*b500*/  @!P1 LEA.HI.X R25, R4, c[0x0][0x174], R13, 0x1, P0 ;  /* 0x00005d0004199a11 */ /* 0x000fe400000f0c0d */
[C---:B------:R-:W-:Y:S01]  /*b510*/  @!P1 LEA R22, P0, R5.reuse, c[0x0][0x170], 0x1 ;  /* 0x00005c0005169a11 */ /* 0x040fe200078008ff */
[----:B------:R-:W-:Y:S01]  /*b520*/  IMAD.U32 R4, RZ, RZ, UR12 ;  /* 0x0000000cff047e24 */ /* 0x000fe2000f8e00ff */
[----:B------:R-:W-:Y:S01]  /*b530*/  @!P1 MOV R0, c[0x0][0x1a4] ;  /* 0x0000690000009a02 */ /* 0x000fe20000000f00 */
[----:B------:R-:W-:Y:S01]  /*b540*/  @!P1 IMAD.WIDE.U32 R12, R12, 0x30, R2 ;  /* 0x000000300c0c9825 */ /* 0x000fe200078e0002 */
[----:B------:R-:W-:Y:S02]  /*b550*/  @!P1 LEA.HI.X R15, R2, c[0x0][0x174], R3, 0x1, P4 ;  /* 0x00005d00020f9a11 */ /* 0x000fe400020f0c03 */
[----:B------:R-:W-:Y:S01]  /*b560*/  @!P1 LEA.HI.X R23, R5, c[0x0][0x174], R20, 0x1, P0 ;  /* 0x00005d0005179a11 */ /* 0x000fe200000f0c14 */
[----:B------:R-:W-:Y:S01]  /*b570*/  @!P1 IMAD.WIDE.U32 R2, R21, 0x70, R18 ;  /* 0x0000007015029825 */ /* 0x000fe200078e0012 */
[----:B------:R-:W-:Y:S01]  /*b580*/  @!P1 MOV R18, c[0x0][0x1a4] ;  /* 0x0000690000129a02 */ /* 0x000fe20000000f00 */
[----:B------:R-:W-:Y:S01]  /*b590*/  @!PT LDS RZ, [RZ] ;  /* 0x00000000fffff984 */ /* 0x000fe20000000800 */
[----:B------:R-:W-:Y:S01]  /*b5a0*/  @!PT LDS RZ, [RZ] ;  /* 0x00000000fffff984 */ /* 0x000fe20000000800 */
[----:B------:R-:W-:Y:S01]  /*b5b0*/  @!PT LDS RZ, [RZ] ;  /* 0x00000000fffff984 */ /* 0x000fe20000000800 */
[----:B------:R1:W-:Y:S01]  /*b5c0*/  @!P1 LDGSTS.E.BYPASS.LTC128B.128 [R240+0x8000], [R14.64] ;  /* 0x080000000ef09fae */ /* 0x0003e2000b901d74 */
[----:B------:R-:W-:Y:S01]  /*b5d0*/  @!P1 LEA R20, P4, R12, c[0x0][0x170], 0x1 ;  /* 0x00005c000c149a11 */ /* 0x000fe200078808ff */
[----:B------:R-:W-:-:S02]  /*b5e0*/  @!P1 IMAD.WIDE.U32 R4, R4, 0x60, R16 ;  /* 0x0000006004049825 */ /* 0x000fc400078e0010 */
[----:B------:R-:W-:Y:S02]  /*b5f0*/  @P1 STS.128 [R240+0x8800], RZ ;  /* 0x008800fff0001388 */ /* 0x000fe40000000c00 */
[----:B------:R-:W-:Y:S02]  /*b600*/  @!P1 IMAD.MOV.U32 R16, RZ, RZ, c[0x0][0x1a4] ;  /* 0x00006900ff109624 */ /* 0x000fe400078e00ff */
[----:B------:R-:W-:Y:S01]  /*b610*/  @!P1 IMAD R0, R0, 0x30, RZ ;  /* 0x0000003000009824 */ /* 0x000fe200078e02ff */
[----:B------:R-:W-:Y:S01]  /*b620*/  @!PT LDS RZ, [RZ] ;  /* 0x00000000fffff984 */ /* 0x000fe20000000800 */
[----:B------:R-:W-:Y:S01]  /*b630*/  @!PT LDS RZ, [RZ] ;  /* 0x00000000fffff984 */ /* 0x000fe20000000800 */
[----:B------:R-:W-:Y:S01]  /*b640*/  @!PT LDS RZ, [RZ] ;  /* 0x00000000fffff984 */ /* 0x000fe20000000800 */
[----:B------:R2:W-:Y:S01]  /*b650*/  @!P1 LDGSTS.E.BYPASS.LTC128B.128 [R240+0x8800], [R26.64] ;  /* 0x088000001af09fae */ /* 0x0005e2000b901d74 */
[----:B------:R-:W-:Y:S02]  /*b660*/  @!P1 IMAD.MOV.U32 R17, RZ, RZ, c[0x0][0x1a4] ;  /* 0x00006900ff119624 */ /* 0x000fe400078e00ff */
[----:B------:R-:W-:Y:S01]  /*b670*/  @!P1 IMAD R16, R16, 0x50, RZ ;  /* 0x0000005010109824 */ /* 0x000fe200078e02ff */
[----:B------:R-:W-:Y:S01]  /*b680*/  @P1 STS.128 [R240+0x9000], RZ ;  /* 0x009000fff0001388 */ /* 0x000fe20000000c00 */
[----:B------:R-:W-:-:S02]  /*b690*/  @!P1 IMAD R18, R18, 0x70, RZ ;  /* 0x0000007012129824 */ /* 0x000fc400078e02ff */
[----:B------:R-:W-:Y:S01]  /*b6a0*/  @!P1 IMAD.IADD R0, R0, 0x1, R13 ;  /* 0x0000000100009824 */ /* 0x000fe200078e020d */
[----:B------:R-:W-:Y:S01]  /*b6b0*/  @!PT LDS RZ, [RZ] ;  /* 0x00000000fffff984 */ /* 0x000fe20000000800 */
[----:B------:R-:W-:Y:S01]  /*b6c0*/  @!PT LDS RZ, [RZ] ;  /* 0x00000000fffff984 */ /* 0x000fe20000000800 */
[----:B------:R-:W-:Y:S01]  /*b6d0*/  @!PT LDS RZ, [RZ] ;  /* 0x00000000fffff984 */ /* 0x000fe20000000800 */
[----:B------:R2:W-:Y:S01]  /*b6e0*/  @!P1 LDGSTS.E.BYPASS.LTC128B.128 [R240+0x9000], [R24.64] ;  /* 0x0900000018f09fae */ /* 0x0005e2000b901d74 */
[----:B------:R-:W-:Y:S02]  /*b6f0*/  @!P1 IMAD R17, R17, 0x60, RZ ;  /* 0x0000006011119824 */ /* 0x000fe400078e02ff */
[----:B------:R-:W-:Y:S01]  /*b700*/  @!P1 IMAD.IADD R7, R16, 0x1, R7 ;  /* 0x0000000110079824 */ /* 0x000fe200078e0207 */
[----:B------:R-:W-:Y:S01]  /*b710*/  @!P1 LEA.HI.X R21, R12, c[0x0][0x174], R0, 0x1, P4 ;  /* 0x00005d000c159a11 */ /* 0x000fe200020f0c00 */
[----:B------:R-:W-:Y:S01]  /*b720*/  @!P1 IMAD.IADD R3, R18, 0x1, R3 ;  /* 0x0000000112039824 */ /* 0x000fe200078e0203 */
[----:B------:R-:W-:Y:S01]  /*b730*/  @!P1 LEA R18, P3, R6, c[0x0][0x170], 0x1 ;  /* 0x00005c0006129a11 */ /* 0x000fe200078608ff */
[----:B------:R-:W-:Y:S01]  /*b740*/  @P1 STS.128 [R240+0x9800], RZ ;  /* 0x009800fff0001388 */ /* 0x000fe20000000c00 */
[----:B------:R-:W-:Y:S02]  /*b750*/  @!P1 IADD3 R5, R17, R5, RZ ;  /* 0x0000000511059210 */ /* 0x000fe40007ffe0ff */
[----:B------:R-:W-:Y:S01]  /*b760*/  @!P1 LEA R16, P2, R4, c[0x0][0x170], 0x1 ;  /* 0x00005c0004109a11 */ /* 0x000fe200078408ff */
[----:B------:R-:W-:Y:S01]  /*b770*/  @!PT LDS RZ, [RZ] ;  /* 0x00000000fffff984 */ /* 0x000fe20000000800 */
[----:B------:R-:W-:Y:S01]  /*b780*/  @!PT LDS RZ, [RZ] ;  /* 0x00000000fffff984 */ /* 0x000fe20000000800 */
[----:B------:R-:W-:Y:S01]  /*b790*/  @!PT LDS RZ, [RZ] ;  /* 0x00000000fffff984 */ /* 0x000fe20000000800 */
[----:B------:R3:W-:Y:S01]  /*b7a0*/  @!P1 LDGSTS.E.BYPASS.LTC128B.128 [R240+0x9800], [R20.64] ;  /* 0x0980000014f09fae */ /* 0x0007e2000b901d74 */
[----:B-1----:R-:W-:-:S02]  /*b7b0*/  @!P1 LEA R14, P0, R2, c[0x0][0x170], 0x1 ;  /* 0x00005c00020e9a11 */ /* 0x002fc400078008ff */
[----:B------:R-:W-:Y:S01]  /*b7c0*/  @!P1 LEA.HI.X R19, R6, c[0x0][0x174], R7, 0x1, P3 ;  /* 0x00005d0006139a11 */ /* 0x000fe200018f0c07 */
[----:B------:R-:W-:Y:S01]  /*b7d0*/  @P1 STS.128 [R240+0xa000], RZ ;  /* 0x00a000fff0001388 */ /* 0x000fe20000000c00 */
[----:B------:R-:W-:Y:S02]  /*b7e0*/  @!P1 LEA.HI.X R17, R4, c[0x0][0x174], R5, 0x1, P2 ;  /* 0x00005d0004119a11 */ /* 0x000fe400010f0c05 */
[----:B------:R-:W-:Y:S01]  /*b7f0*/  @!P1 LEA.HI.X R15, R2, c[0x0][0x174], R3, 0x1, P0 ;  /* 0x00005d00020f9a11 */ /* 0x000fe200000f0c03 */
        /* <DEDUP_REMOVED lines=20> */
[----:B------:R-:W-:Y:S04]  /*b940*/  LDSM.16.M88.4 R56, [R228+0x6000] ;  /* 0x00600000e438783b */ /* 0x000fe80000000200 */
[----:B------:R-:W-:Y:S04]  /*b950*/  LDSM.16.M88.4 R48, [R228+0x7000] ;  /* 0x00700000e430783b */ /* 0x000fe80000000200 */
[----:B------:R-:W-:Y:S04]  /*b960*/  LDSM.16.M88.4 R4, [R239+0x2000] ;  /* 0x00200000ef04783b */ /* 0x000fe80000000200 */
[----:B------:R-:W-:Y:S04]  /*b970*/  LDSM.16.M88.4 R28, [R234+0x5800] ;  /* 0x00580000ea1c783b */ /* 0x000fe80000000200 */
[----:B------:R-:W-:Y:S04]  /*b980*/  LDSM.16.M88.4 R80, [R228+0x4000] ;  /* 0x00400000e450783b */ /* 0x000fe80000000200 */
[----:B----4-:R-:W4:Y:S04]  /*b990*/  LDSM.16.M88.4 R12, [R236+0x2000] ;  /* 0x00200000ec0c783b */ /* 0x010f280000000200 */
[----:B------:R-:W1:Y:S04]  /*b9a0*/  LDSM.16.M88.4 R76, [R228+0x4800] ;  /* 0x00480000e44c783b */ /* 0x000e680000000200 */
[----:B------:R-:W1:Y:S04]  /*b9b0*/  LDSM.16.M88.4 R64, [R228+0x5000] ;  /* 0x00500000e440783b */ /* 0x000e680000000200 */
[----:B------:R-:W1:Y:S04]  /*b9c0*/  LDSM.16.M88.4 R52, [R228+0x6800] ;  /* 0x00680000e434783b */ /* 0x000e680000000200 */
[----:B------:R-:W1:Y:S04]  /*b9d0*/  LDSM.16.M88.4 R44, [R228+0x7800] ;  /* 0x00780000e42c783b */ /* 0x000e680000000200 */
[----:B--2---:R-:W2:Y:S04]  /*b9e0*/  LDSM.16.M88.4 R24, [R234+0x6000] ;  /* 0x00600000ea18783b */ /* 0x004ea80000000200 */
[----:B------:R-:W2:Y:S04]  /*b9f0*/  LDSM.16.M88.4 R88, [R234+0x7000] ;  /* 0x00700000ea58783b */ /* 0x000ea80000000200 */
[----:B------:R-:W2:Y:S04]  /*ba00*/  LDSM.16.M88.4 R40, [R234+0x4000] ;  /* 0x00400000ea28783b */ /* 0x000ea80000000200 */
[----:B---3--:R-:W-:Y:S04]  /*ba10*/  LDSM.16.M88.4 R20, [R234+0x6800] ;  /* 0x00680000ea14783b */ /* 0x008fe80000000200 */
[----:B------:R-:W3:Y:S01]  /*ba20*/  LDSM.16.M88.4 R84, [R234+0x7800] ;  /* 0x00780000ea54783b */ /* 0x000ee20000000200 */
[C---:B----4-:R-:W-:Y:S03]  /*ba30*/  HMMA.16816.F32.BF16 R108, R12.reuse, R60, RZ ;  /* 0x0000003c0c6c723c */ /* 0x050fe600000418ff */
[----:B------:R-:W4:Y:S04]  /*ba40*/  LDSM.16.M88.4 R36, [R234+0x4800] ;  /* 0x00480000ea24783b */ /* 0x000f280000000200 */
[----:B-1----:R-:W-:Y:S01]  /*ba50*/  LDSM.16.M88.4 R16, [R236] ;  /* 0x00000000ec10783b */ /* 0x002fe20000000200 */
[C---:B------:R-:W-:Y:S03]  /*ba60*/  HMMA.16816.F32.BF16 R104, R12.reuse, R56, RZ ;  /* 0x000000380c68723c */ /* 0x040fe600000418ff */
[----:B------:R-:W1:Y:S04]  /*ba70*/  LDSM.16.M88.4 R32, [R234+0x5000] ;  /* 0x00500000ea20783b */ /* 0x000e680000000200 */
[----:B------:R-:W0:Y:S01]  /*ba80*/  LDGDEPBAR ;  /* 0x00000000000079af */ /* 0x000e220000000000 */
[C---:B------:R-:W-:Y:S08]  /*ba90*/  HMMA.16816.F32.BF16 R96, R12.reuse, R48, RZ ;  /* 0x000000300c60723c */ /* 0x040ff000000418ff */
[----:B------:R-:W-:Y:S08]  /*baa0*/  HMMA.16816.F32.BF16 R204, R12, R62, RZ ;  /* 0x0000003e0ccc723c */ /* 0x000ff000000418ff */
[----:B------:R-:W-:Y:S08]  /*bab0*/  HMMA.16816.F32.BF16 R68, R4, R28, R108 ;  /* 0x0000001c0444723c */ /* 0x000ff0000004186c */
[C---:B------:R-:W-:Y:S08]  /*bac0*/  HMMA.16816.F32.BF16 R120, R12.reuse, R80, RZ ;  /* 0x000000500c78723c */ /* 0x040ff000000418ff */
[C---:B------:R-:W-:Y:S08]  /*bad0*/  HMMA.16816.F32.BF16 R116, R12.reuse, R76, RZ ;  /* 0x0000004c0c74723c */ /* 0x040ff000000418ff */
[----:B------:R-:W-:Y:S01]  /*bae0*/  HMMA.16816.F32.BF16 R112, R12, R64, RZ ;  /* 0x000000400c70723c */ /* 0x000fe200000418ff */
[----:B------:R-:W-:Y:S01]  /*baf0*/  IMAD.MOV.U32 R108, RZ, RZ, R71 ;  /* 0x000000ffff6c7224 */ /* 0x000fe200078e0047 */
[----:B------:R-:W-:Y:S01]  /*bb00*/  MOV R109, R70 ;  /* 0x00000046006d7202 */ /* 0x000fe20000000f00 */
[----:B------:R-:W-:-:S02]  /*bb10*/  IMAD.MOV.U32 R110, RZ, RZ, R69 ;  /* 0x000000ffff6e7224 */ /* 0x000fc400078e0045 */
        /* <DEDUP_REMOVED lines=10> */
[C---:B--2---:R-:W-:Y:S08]  /*bbc0*/  HMMA.16816.F32.BF16 R12, R4.reuse, R24, R104 ;  /* 0x00000018040c723c */ /* 0x044ff00000041868 */
[C---:B------:R-:W-:Y:S08]  /*bbd0*/  HMMA.16816.F32.BF16 R136, R4.reuse, R88, R96 ;  /* 0x000000580488723c */ /* 0x040ff00000041860 */
[C---:B------:R-:W-:Y:S07]  /*bbe0*/  HMMA.16816.F32.BF16 R96, R4.reuse, R30, R204 ;  /* 0x0000001e0460723c */ /* 0x040fee00000418cc */
[----:B------:R-:W-:Y:S01]  /*bbf0*/  IMAD.MOV.U32 R204, RZ, RZ, R71 ;  /* 0x000000ffffcc7224 */ /* 0x000fe200078e0047 */
[----:B------:R-:W-:Y:S01]  /*bc00*/  HMMA.16816.F32.BF16 R220, R4, R40, R120 ;  /* 0x0000002804dc723c */ /* 0x000fe20000041878 */
[----:B------:R-:W-:Y:S01]  /*bc10*/  MOV R70, R14 ;  /* 0x0000000e00467202 */ /* 0x000fe20000000f00 */
[----:B------:R-:W-:Y:S01]  /*bc20*/  IMAD.MOV.U32 R69, RZ, RZ, R15 ;  /* 0x000000ffff457224 */ /* 0x000fe200078e000f */
[----:B------:R-:W-:Y:S01]  /*bc30*/  MOV R207, R108 ;  /* 0x0000006c00cf7202 */ /* 0x000fe20000000f00 */
[----:B------:R-:W-:-:S02]  /*bc40*/  IMAD.MOV.U32 R68, RZ, RZ, R12 ;  /* 0x000000ffff447224 */ /* 0x000fc400078e000c */
[----:B------:R-:W-:Y:S01]  /*bc50*/  IMAD.MOV.U32 R206, RZ, RZ, R109 ;  /* 0x000000ffffce7224 */ /* 0x000fe200078e006d */
[----:B------:R-:W-:Y:S01]  /*bc60*/  MOV R121, R13 ;  /* 0x0000000d00797202 */ /* 0x000fe20000000f00 */
[----:B---3--:R-:W-:Y:S01]  /*bc70*/  HMMA.16816.F32.BF16 R92, R4, R86, R92 ;  /* 0x00000056045c723c */ /* 0x008fe2000004185c */
[----:B------:R-:W-:-:S07]  /*bc80*/  IMAD.MOV.U32 R205, RZ, RZ, R110 ;  /* 0x000000ffffcd7224 */ /* 0x000fce00078e006e */
[----:B------:R-:W-:Y:S01]  /*bc90*/  HMMA.16816.F32.BF16 R12, R4, R20, R100 ;  /* 0x00000014040c723c */ /* 0x000fe20000041864 */
[----:B------:R-:W-:Y:S02]  /*bca0*/  MOV R122, R96 ;  /* 0x00000060007a7202 */ /* 0x000fe40000000f00 */
[----:B------:R-:W-:-:S05]  /*bcb0*/  MOV R252, R99 ;  /* 0x0000006300fc7202 */ /* 0x000fca0000000f00 */
[C---:B------:R-:W-:Y:S07]  /*bcc0*/  HMMA.16816.F32.BF16 R100, R4.reuse, R84, R124 ;  /* 0x000000540464723c */ /* 0x040fee000004187c */
[----:B------:R-:W-:Y:S01]  /*bcd0*/  IMAD.MOV.U32 R127, RZ, RZ, R97 ;  /* 0x000000ffff7f7224 */ /* 0x000fe200078e0061 */
[----:B----4-:R-:W-:Y:S01]  /*bce0*/  HMMA.16816.F32.BF16 R224, R4, R36, R116 ;  /* 0x0000002404e0723c */ /* 0x010fe20000041874 */
[----:B------:R-:W-:Y:S01]  /*bcf0*/  IMAD.MOV.U32 R126, RZ, RZ, R98 ;  /* 0x000000ffff7e7224 */ /* 0x000fe200078e0062 */
[----:B------:R-:W-:Y:S01]  /*bd00*/  MOV R109, R92 ;  /* 0x0000005c006d7202 */ /* 0x000fe20000000f00 */
[----:B------:R-:W-:-:S04]  /*bd10*/  IMAD.MOV.U32 R108, RZ, RZ, R93 ;  /* 0x000000ffff6c7224 */ /* 0x000fc800078e005d */
[----:B------:R-:W-:Y:S01]  /*bd20*/  IMAD.MOV.U32 R117, RZ, RZ, R94 ;  /* 0x000000ffff757224 */ /* 0x000fe200078e005e */
[C---:B------:R-:W-:Y:S01]  /*bd30*/  HMMA.16816.F32.BF16 R96, R4.reuse, R26, R200 ;  /* 0x0000001a0460723c */ /* 0x040fe200000418c8 */
[----:B------:R-:W-:Y:S01]  /*bd40*/  IMAD.MOV.U32 R74, RZ, RZ, R12 ;  /* 0x000000ffff4a7224 */ /* 0x000fe200078e000c */
[----:B------:R-:W-:Y:S01]  /*bd50*/  MOV R2, R14 ;  /* 0x0000000e00027202 */ /* 0x000fe20000000f00 */
[----:B------:R-:W-:Y:S02]  /*bd60*/  IMAD.MOV.U32 R3, RZ, RZ, R13 ;  /* 0x000000ffff037224 */ /* 0x000fe400078e000d */
[----:B------:R-:W-:Y:S02]  /*bd70*/  IMAD.MOV.U32 R0, RZ, RZ, R15 ;  /* 0x000000ffff007224 */ /* 0x000fe400078e000f */
[----:B------:R-:W-:Y:S01]  /*bd80*/  MOV R201, R70 ;  /* 0x0000004600c97202 */ /* 0x000fe20000000f00 */
[----:B------:R-:W-:Y:S01]  /*bd90*/  IMAD.MOV.U32 R202, RZ, RZ, R69 ;  /* 0x000000ffffca7224 */ /* 0x000fe200078e0045 */
[----:B------:R-:W2:Y:S01]  /*bda0*/  LDSM.16.M88.4 R12, [R239] ;  /* 0x00000000ef0c783b */ /* 0x000ea20000000200 */
[----:B------:R-:W-:Y:S01]  /*bdb0*/  IMAD.MOV.U32 R203, RZ, RZ, R68 ;  /* 0x000000ffffcb7224 */ /* 0x000fe200078e0044 */
[----:B-1----:R-:W-:Y:S01]  /*bdc0*/  HMMA.16816.F32.BF16 R248, R4, R32, R112 ;  /* 0x0000002004f8723c */ /* 0x002fe20000041870 */
[----:B------:R-:W-:Y:S01]  /*bdd0*/  IMAD.MOV.U32 R116, RZ, RZ, R95 ;  /* 0x000000ffff747224 */ /* 0x000fe200078e005f */
[----:B------:R-:W-:Y:S01]  /*bde0*/  MOV R242, R101 ;  /* 0x0000006500f27202 */ /* 0x000fe20000000f00 */
[----:B------:R-:W-:-:S02]  /*bdf0*/  IMAD.MOV.U32 R243, RZ, RZ, R100 ;  /* 0x000000fffff37224 */ /* 0x000fc400078e0064 */
[----:B------:R-:W-:Y:S02]  /*be00*/  IMAD.MOV.U32 R241, RZ, RZ, R102 ;  /* 0x000000fffff17224 */ /* 0x000fe400078e0066 */
[----:B------:R-:W-:Y:S01]  /*be10*/  IMAD.MOV.U32 R75, RZ, RZ, R103 ;  /* 0x000000ffff4b7224 */ /* 0x000fe200078e0067 */
[----:B------:R-:W-:Y:S05]  /*be20*/  HMMA.16816.F32.BF16 R68, R4, R22, R132 ;  /* 0x000000160444723c */ /* 0x000fea0000041884 */
[----:B------:R-:W-:Y:S01]  /*be30*/  IMAD.MOV.U32 R120, RZ, RZ, R96 ;  /* 0x000000ffff787224 */ /* 0x000fe200078e0060 */
[----:B------:R-:W-:Y:S01]  /*be40*/  MOV R200, R99 ;  /* 0x0000006300c87202 */ /* 0x000fe20000000f00 */
[----:B------:R-:W-:Y:S01]  /*be50*/  IMAD.MOV.U32 R111, RZ, RZ, R97 ;  /* 0x000000ffff6f7224 */ /* 0x000fe200078e0061 */
[----:B------:R-:W-:Y:S01]  /*be60*/  HMMA.16816.F32.BF16 R92, R16, R60, RZ ;  /* 0x0000003c105c723c */ /* 0x000fe200000418ff */
[----:B------:R-:W-:-:S07]  /*be70*/  IMAD.MOV.U32 R110, RZ, RZ, R98 ;  /* 0x000000ffff6e7224 */ /* 0x000fce00078e0062 */
[----:B------:R-:W-:Y:S08]  /*be80*/  HMMA.16816.F32.BF16 R96, R16, R64, RZ ;  /* 0x000000401060723c */ /* 0x000ff000000418ff */
[----:B------:R-:W-:Y:S01]  /*be90*/  MOV R125, R68 ;  /* 0x00000044007d7202 */ /* 0x000fe20000000f00 */
[----:B------:R-:W-:Y:S01]  /*bea0*/  IMAD.MOV.U32 R124, RZ, RZ, R69 ;  /* 0x000000ffff7c7224 */ /* 0x000fe200078e0045 */
[----:B------:R-:W-:Y:S01]  /*beb0*/  MOV R118, R71 ;  /* 0x0000004700767202 */ /* 0x000fe20000000f00 */
[----:B------:R-:W-:Y:S01]  /*bec0*/  IMAD.MOV.U32 R119, RZ, RZ, R70 ;  /* 0x000000ffff777224 */ /* 0x000fe200078e0046 */
[C---:B------:R-:W-:Y:S08]  /*bed0*/  HMMA.16816.F32.BF16 R216, R4.reuse, R42, R216 ;  /* 0x0000002a04d8723c */ /* 0x040ff000000418d8 */
[C---:B------:R-:W-:Y:S08]  /*bee0*/  HMMA.16816.F32.BF16 R212, R4.reuse, R38, R212 ;  /* 0x0000002604d4723c */ /* 0x040ff000000418d4 */
[C---:B------:R-:W-:Y:S08]  /*bef0*/  HMMA.16816.F32.BF16 R208, R4.reuse, R34, R208 ;  /* 0x0000002204d0723c */ /* 0x040ff000000418d0 */
[----:B------:R-:W-:Y:S08]  /*bf00*/  HMMA.16816.F32.BF16 R68, R4, R90, R128 ;  /* 0x0000005a0444723c */ /* 0x000ff00000041880 */
[C---:B------:R-:W-:Y:S08]  /*bf10*/  HMMA.16816.F32.BF16 R4, R16.reuse, R56, RZ ;  /* 0x000000381004723c */ /* 0x040ff000000418ff */
[C---:B------:R-:W-:Y:S08]  /*bf20*/  HMMA.16816.F32.BF16 R104, R16.reuse, R80, RZ ;  /* 0x000000501068723c */ /* 0x040ff000000418ff */
[----:B------:R-:W-:Y:S08]  /*bf30*/  HMMA.16816.F32.BF16 R100, R16, R76, RZ ;  /* 0x0000004c1064723c */ /* 0x000ff000000418ff */
[----:B--2---:R-:W-:Y:S08]  /*bf40*/  HMMA.16816.F32.BF16 R132, R12, R28, R92 ;  /* 0x0000001c0c84723c */ /* 0x004ff0000004185c */
[----:B------:R-:W-:Y:S08]  /*bf50*/  HMMA.16816.F32.BF16 R92, R16, R66, RZ ;  /* 0x00000042105c723c */ /* 0x000ff000000418ff */
[----:B------:R-:W-:Y:S08]  /*bf60*/  HMMA.16816.F32.BF16 R128, R12, R32, R96 ;  /* 0x000000200c80723c */ /* 0x000ff00000041860 */
[C---:B------:R-:W-:Y:S08]  /*bf70*/  HMMA.16816.F32.BF16 R64, R16.reuse, R58, RZ ;  /* 0x0000003a1040723c */ /* 0x040ff000000418ff */
        /* <DEDUP_REMOVED lines=8> */
[----:B------:R-:W-:Y:S01]  /*c000*/  MOV R41, R121 ;  /* 0x0000007900297202 */ /* 0x000fe20000000f00 */
[----:B------:R-:W-:Y:S01]  /*c010*/  IMAD.MOV.U32 R107, RZ, RZ, R120 ;  /* 0x000000ffff6b7224 */ /* 0x000fe200078e0078 */
[----:B------:R-:W-:Y:S01]  /*c020*/  MOV R105, R116 ;  /* 0x0000007400697202 */ /* 0x000fe20000000f00 */
[----:B------:R-:W-:Y:S01]  /*c030*/  HMMA.16816.F32.BF16 R120, R12, R36, R100 ;  /* 0x000000240c78723c */ /* 0x000fe20000041864 */
[----:B------:R-:W-:-:S02]  /*c040*/  IMAD.MOV.U32 R106, RZ, RZ, R118 ;  /* 0x000000ffff6a7224 */ /* 0x000fc400078e0076 */
[----:B------:R-:W-:-:S04]  /*c050*/  IMAD.MOV.U32 R104, RZ, RZ, R117 ;  /* 0x000000ffff687224 */ /* 0x000fc800078e0075 */
[----:B------:R-:W-:Y:S01]  /*c060*/  IMAD.MOV.U32 R37, RZ, RZ, R127 ;  /* 0x000000ffff257224 */ /* 0x000fe200078e007f */
[----:B------:R-:W-:Y:S01]  /*c070*/  MOV R103, R119 ;  /* 0x0000007700677202 */ /* 0x000fe20000000f00 */
[----:B------:R-:W-:Y:S01]  /*c080*/  IMAD.MOV.U32 R101, RZ, RZ, R125 ;  /* 0x000000ffff657224 */ /* 0x000fe200078e007d */
[----:B------:R-:W-:Y:S01]  /*c090*/  MOV R100, R126 ;  /* 0x0000007e00647202 */ /* 0x000fe20000000f00 */
[----:B------:R-:W-:Y:S01]  /*c0a0*/  IMAD.MOV.U32 R102, RZ, RZ, R124 ;  /* 0x000000ffff667224 */ /* 0x000fe200078e007c */
[C---:B------:R-:W-:Y:S07]  /*c0b0*/  HMMA.16816.F32.BF16 R116, R12.reuse, R88, R56 ;  /* 0x000000580c74723c */ /* 0x040fee0000041838 */
[----:B------:R-:W-:Y:S01]  /*c0c0*/  IMAD.MOV.U32 R58, RZ, RZ, R37 ;  /* 0x000000ffff3a7224 */ /* 0x000fe200078e0025 */
[----:B------:R-:W-:Y:S01]  /*c0d0*/  HMMA.16816.F32.BF16 R124, R12, R20, R60 ;  /* 0x000000140c7c723c */ /* 0x000fe2000004183c */
[----:B------:R-:W-:Y:S01]  /*c0e0*/  IMAD.MOV.U32 R56, RZ, RZ, R200 ;  /* 0x000000ffff387224 */ /* 0x000fe200078e00c8 */
[----:B------:R-:W-:Y:S01]  /*c0f0*/  MOV R200, R204 ;  /* 0x000000cc00c87202 */ /* 0x000fe20000000f00 */
[----:B------:R-:W-:Y:S01]  /*c100*/  IMAD.MOV.U32 R59, RZ, RZ, R100 ;  /* 0x000000ffff3b7224 */ /* 0x000fe200078e0064 */
[----:B------:R-:W-:-:S03]  /*c110*/  MOV R57, R40 ;  /* 0x0000002800397202 */ /* 0x000fc60000000f00 */
[----:B------:R-:W-:Y:S01]  /*c120*/  IMAD.MOV.U32 R62, RZ, RZ, R201 ;  /* 0x000000ffff3e7224 */ /* 0x000fe200078e00c9 */
[----:B------:R-:W-:Y:S01]  /*c130*/  MOV R63, R202 ;  /* 0x000000ca003f7202 */ /* 0x000fe20000000f00 */
        /* <DEDUP_REMOVED lines=8> */
[----:B------:R-:W-:Y:S01]  /*c1c0*/  MOV R79, R110 ;  /* 0x0000006e004f7202 */ /* 0x000fe20000000f00 */
[----:B------:R-:W-:Y:S01]  /*c1d0*/  IMAD.MOV.U32 R77, RZ, RZ, R107 ;  /* 0x000000ffff4d7224 */ /* 0x000fe200078e006b */
[----:B------:R-:W-:-:S04]  /*c1e0*/  MOV R76, R106 ;  /* 0x0000006a004c7202 */ /* 0x000fc80000000f00 */
[----:B------:R-:W-:Y:S01]  /*c1f0*/  IMAD.MOV.U32 R94, RZ, RZ, R109 ;  /* 0x000000ffff5e7224 */ /* 0x000fe200078e006d */
[C---:B------:R-:W-:Y:S01]  /*c200*/  HMMA.16816.F32.BF16 R204, R12.reuse, R84, R4 ;  /* 0x000000540ccc723c */ /* 0x040fe20000041804 */
[----:B------:R-:W-:Y:S01]  /*c210*/  IMAD.MOV.U32 R95, RZ, RZ, R108 ;  /* 0x000000ffff5f7224 */ /* 0x000fe200078e006c */
[----:B------:R-:W-:Y:S05]  /*c220*/  LDSM.16.M88.4 R4, [R237+0x2000] ;  /* 0x00200000ed04783b */ /* 0x000fea0000000200 */
[----:B------:R-:W-:Y:S01]  /*c230*/  IMAD.MOV.U32 R84, RZ, RZ, R104 ;  /* 0x000000ffff547224 */ /* 0x000fe200078e0068 */
[----:B------:R-:W-:Y:S01]  /*c240*/  HMMA.16816.F32.BF16 R108, R12, R30, R96 ;  /* 0x0000001e0c6c723c */ /* 0x000fe20000041860 */
[----:B------:R-:W1:Y:S01]  /*c250*/  LDSM.16.M88.4 R28, [R235] ;  /* 0x00000000eb1c783b */ /* 0x000e620000000200 */
[----:B------:R-:W-:-:S06]  /*c260*/  IMAD.MOV.U32 R85, RZ, RZ, R105 ;  /* 0x000000ffff557224 */ /* 0x000fcc00078e0069 */
[C---:B------:R-:W-:Y:S08]  /*c270*/  HMMA.16816.F32.BF16 R80, R16.reuse, R82, RZ ;  /* 0x000000521050723c */ /* 0x040ff000000418ff */
[C---:B------:R-:W-:Y:S08]  /*c280*/  HMMA.16816.F32.BF16 R52, R16.reuse, R54, RZ ;  /* 0x000000361034723c */ /* 0x040ff000000418ff */
[C---:B------:R-:W-:Y:S08]  /*c290*/  HMMA.16816.F32.BF16 R48, R16.reuse, R50, RZ ;  /* 0x000000321030723c */ /* 0x040ff000000418ff */
[----:B------:R-:W-:Y:S01]  /*c2a0*/  HMMA.16816.F32.BF16 R44, R16, R46, RZ ;  /* 0x0000002e102c723c */ /* 0x000fe200000418ff */
[----:B------:R-:W2:Y:S07]  /*c2b0*/  LDSM.16.M88.4 R16, [R237] ;  /* 0x00000000ed10783b */ /* 0x000eae0000000200 */
[C---:B------:R-:W-:Y:S01]  /*c2c0*/  HMMA.16816.F32.BF16 R104, R12.reuse, R26, R64 ;  /* 0x0000001a0c68723c */ /* 0x040fe20000041840 */
[----:B------:R-:W3:Y:S06]  /*c2d0*/  LDSM.16.M88.4 R24, [R235+0x800] ;  /* 0x00080000eb18783b */ /* 0x000eec0000000200 */
[----:B------:R-:W-:Y:S01]  /*c2e0*/  MOV R65, R101 ;  /* 0x0000006500417202 */ /* 0x000fe20000000f00 */
[----:B------:R-:W-:Y:S01]  /*c2f0*/  HMMA.16816.F32.BF16 R40, R12, R42, R80 ;  /* 0x0000002a0c28723c */ /* 0x000fe20000041850 */
[----:B------:R-:W-:-:S02]  /*c300*/  IMAD.MOV.U32 R67, RZ, RZ, R103 ;  /* 0x000000ffff437224 */ /* 0x000fc400078e0067 */
[----:B------:R-:W-:-:S05]  /*c310*/  IMAD.MOV.U32 R66, RZ, RZ, R102 ;  /* 0x000000ffff427224 */ /* 0x000fca00078e0066 */
[----:B------:R-:W-:Y:S01]  /*c320*/  HMMA.16816.F32.BF16 R80, R12, R22, R52 ;  /* 0x000000160c50723c */ /* 0x000fe20000041834 */
[----:B------:R-:W4:Y:S07]  /*c330*/  LDSM.16.M88.4 R20, [R235+0x1000] ;  /* 0x00100000eb14783b */ /* 0x000f2e0000000200 */
[----:B-1----:R-:W-:Y:S07]  /*c340*/  HMMA.16816.F32.BF16 R96, R4, R28, R220 ;  /* 0x0000001c0460723c */ /* 0x002fee00000418dc */
[----:B------:R-:W-:Y:S01]  /*c350*/  IMAD.MOV.U32 R222, RZ, RZ, R84 ;  /* 0x000000ffffde7224 */ /* 0x000fe200078e0054 */
[----:B------:R-:W-:Y:S01]  /*c360*/  HMMA.16816.F32.BF16 R100, R12, R86, R44 ;  /* 0x000000560c64723c */ /* 0x000fe2000004182c */
[----:B------:R-:W-:Y:S01]  /*c370*/  MOV R223, R85 ;  /* 0x0000005500df7202 */ /* 0x000fe20000000f00 */
[----:B------:R-:W-:Y:S01]  /*c380*/  IMAD.MOV.U32 R221, RZ, RZ, R95 ;  /* 0x000000ffffdd7224 */ /* 0x000fe200078e005f */
[----:B------:R-:W-:-:S05]  /*c390*/  MOV R220, R94 ;  /* 0x0000005e00dc7202 */ /* 0x000fca0000000f00 */
[----:B------:R-:W-:Y:S07]  /*c3a0*/  HMMA.16816.F32.BF16 R84, R4, R30, R216 ;  /* 0x0000001e0454723c */ /* 0x000fee00000418d8 */
[----:B------:R-:W-:Y:S01]  /*c3b0*/  IMAD.MOV.U32 R216, RZ, RZ, R65 ;  /* 0x000000ffffd87224 */ /* 0x000fe200078e0041 */
[----:B------:R-:W-:Y:S01]  /*c3c0*/  MOV R218, R67 ;  /* 0x0000004300da7202 */ /* 0x000fe20000000f00 */
[----:B------:R-:W-:Y:S01]  /*c3d0*/  IMAD.MOV.U32 R217, RZ, RZ, R66 ;  /* 0x000000ffffd97224 */ /* 0x000fe200078e0042 */
[----:B--2---:R-:W-:Y:S01]  /*c3e0*/  HMMA.16816.F32.BF16 R92, R16, R28, R112 ;  /* 0x0000001c105c723c */ /* 0x004fe20000041870 */
[----:B------:R-:W-:-:S06]  /*c3f0*/  IMAD.MOV.U32 R219, RZ, RZ, R76 ;  /* 0x000000ffffdb7224 */ /* 0x000fcc00078e004c */
[----:B------:R-:W-:Y:S01]  /*c400*/  IMAD.MOV.U32 R115, RZ, RZ, R56 ;  /* 0x000000ffff737224 */ /* 0x000fe200078e0038 */
[----:B---3--:R-:W-:Y:S01]  /*c410*/  HMMA.16816.F32.BF16 R64, R16, R24, R120 ;  /* 0x000000181040723c */ /* 0x008fe20000041878 */
[----:B------:R-:W-:Y:S01]  /*c420*/  IMAD.MOV.U32 R112, RZ, RZ, R77 ;  /* 0x000000ffff707224 */ /* 0x000fe200078e004d */
[----:B------:R-:W-:Y:S01]  /*c430*/  MOV R113, R78 ;  /* 0x0000004e00717202 */ /* 0x000fe20000000f00 */
[----:B------:R-:W-:-:S04]  /*c440*/  IMAD.MOV.U32 R114, RZ, RZ, R79 ;  /* 0x000000ffff727224 */ /* 0x000fc800078e004f */
[----:B------:R-:W-:Y:S01]  /*c450*/  MOV R120, R60 ;  /* 0x0000003c00787202 */ /* 0x000fe20000000f00 */
[----:B------:R-:W-:Y:S01]  /*c460*/  IMAD.MOV.U32 R121, RZ, RZ, R61 ;  /* 0x000000ffff797224 */ /* 0x000fe200078e003d */
[----:B------:R-:W-:Y:S01]  /*c470*/  MOV R123, R63 ;  /* 0x0000003f007b7202 */ /* 0x000fe20000000f00 */
[----:B------:R-:W-:Y:S01]  /*c480*/  IMAD.MOV.U32 R122, RZ, RZ, R62 ;  /* 0x000000ffff7a7224 */ /* 0x000fe200078e003e */
[----:B------:R-:W-:Y:S08]  /*c490*/  HMMA.16816.F32.BF16 R52, R16, R26, R36 ;  /* 0x0000001a1034723c */ /* 0x000ff00000041824 */
[----:B------:R-:W-:Y:S07]  /*c4a0*/  HMMA.16816.F32.BF16 R60, R4, R24, R224 ;  /* 0x00000018043c723c */ /* 0x000fee00000418e0 */
[----:B------:R-:W-:Y:S01]  /*c4b0*/  IMAD.MOV.U32 R224, RZ, RZ, R57 ;  /* 0x000000ffffe07224 */ /* 0x000fe200078e0039 */
[----:B------:R-:W-:Y:S01]  /*c4c0*/  MOV R226, R59 ;  /* 0x0000003b00e27202 */ /* 0x000fe20000000f00 */
[----:B------:R-:W-:Y:S01]  /*c4d0*/  IMAD.MOV.U32 R225, RZ, RZ, R58 ;  /* 0x000000ffffe17224 */ /* 0x000fe200078e003a */
[----:B------:R-:W-:Y:S01]  /*c4e0*/  HMMA.16816.F32.BF16 R88, R12, R90, R48 ;  /* 0x0000005a0c58723c */ /* 0x000fe20000041830 */
[----:B------:R-:W-:Y:S01]  /*c4f0*/  LDSM.16.M88.4 R12, [R235+0x3000] ;  /* 0x00300000eb0c783b */ /* 0x000fe20000000200 */
[----:B------:R-:W-:-:S06]  /*c500*/  IMAD.MOV.U32 R227, RZ, RZ, R252 ;  /* 0x000000ffffe37224 */ /* 0x000fcc00078e00fc */
[----:B------:R-:W-:Y:S01]  /*c510*/  HMMA.16816.F32.BF16 R56, R4, R26, R212 ;  /* 0x0000001a0438723c */ /* 0x000fe200000418d4 */
[----:B------:R-:W1:Y:S06]  /*c520*/  LDSM.16.M88.4 R24, [R235+0x2000] ;  /* 0x00200000eb18783b */ /* 0x000e6c0000000200 */
[----:B------:R-:W-:Y:S01]  /*c530*/  IMAD.MOV.U32 R212, RZ, RZ, R243 ;  /* 0x000000ffffd47224 */ /* 0x000fe200078e00f3 */
[----:B------:R-:W-:Y:S01]  /*c540*/  HMMA.16816.F32.BF16 R76, R16, R30, R40 ;  /* 0x0000001e104c723c */ /* 0x000fe20000041828 */
[----:B------:R-:W-:Y:S01]  /*c550*/  MOV R213, R242 ;  /* 0x000000f200d57202 */ /* 0x000fe20000000f00 */
[----:B------:R-:W-:Y:S01]  /*c560*/  IMAD.MOV.U32 R214, RZ, RZ, R241 ;  /* 0x000000ffffd67224 */ /* 0x000fe200078e00f1 */
[----:B------:R-:W2:Y:S01]  /*c570*/  LDSM.16.M88.4 R28, [R235+0x1800] ;  /* 0x00180000eb1c783b */ /* 0x000ea20000000200 */
[----:B------:R-:W-:-:S04]  /*c580*/  IMAD.MOV.U32 R215, RZ, RZ, R75 ;  /* 0x000000ffffd77224 */ /* 0x000fc800078e004b */
[-C--:B----4-:R-:W-:Y:S08]  /*c590*/  HMMA.16816.F32.BF16 R48, R16, R20.reuse, R128 ;  /* 0x000000141030723c */ /* 0x090ff00000041880 */
[C---:B------:R-:W-:Y:S07]  /*c5a0*/  HMMA.16816.F32.BF16 R44, R4.reuse, R20, R248 ;  /* 0x00000014042c723c */ /* 0x040fee00000418f8 */
[----:B------:R-:W-:Y:S01]  /*c5b0*/  MOV R248, R74 ;  /* 0x0000004a00f87202 */ /* 0x000fe20000000f00 */
[----:B------:R-:W-:Y:S01]  /*c5c0*/  HMMA.16816.F32.BF16 R40, R4, R22, R208 ;  /* 0x000000160428723c */ /* 0x000fe200000418d0 */
[----:B------:R-:W-:Y:S01]  /*c5d0*/  IMAD.MOV.U32 R249, RZ, RZ, R3 ;  /* 0x000000fffff97224 */ /* 0x000fe200078e0003 */
[----:B------:R-:W-:Y:S01]  /*c5e0*/  MOV R251, R0 ;  /* 0x0000000000fb7202 */ /* 0x000fe20000000f00 */
[----:B------:R-:W-:-:S05]  /*c5f0*/  IMAD.MOV.U32 R250, RZ, RZ, R2 ;  /* 0x000000fffffa7224 */ /* 0x000fca00078e0002 */
[----:B------:R-:W-:Y:S01]  /*c600*/  HMMA.16816.F32.BF16 R36, R16, R22, R32 ;  /* 0x000000161024723c */ /* 0x000fe20000041820 */
[----:B------:R-:W3:Y:S04]  /*c610*/  LDSM.16.M88.4 R20, [R235+0x2800] ;  /* 0x00280000eb14783b */ /* 0x000ee80000000200 */
[----:B------:R-:W4:Y:S03]  /*c620*/  LDSM.16.M88.4 R32, [R235+0x3800] ;  /* 0x00380000eb20783b */ /* 0x000f260000000200 */
[----:B-1----:R-:W-:Y:S08]  /*c630*/  HMMA.16816.F32.BF16 R208, R4, R24, R120 ;  /* 0x0000001804d0723c */ /* 0x002ff00000041878 */
[C---:B--2---:R-:W-:Y:S08]  /*c640*/  HMMA.16816.F32.BF16 R132, R16.reuse, R28, R132 ;  /* 0x0000001c1084723c */ /* 0x044ff00000041884 */
[----:B------:R-:W-:Y:S08]  /*c650*/  HMMA.16816.F32.BF16 R108, R16, R30, R108 ;  /* 0x0000001e106c723c */ /* 0x000ff0000004186c */
[----:B------:R-:W-:Y:S01]  /*c660*/  IMAD.MOV.U32 R129, RZ, RZ, R208 ;  /* 0x000000ffff817224 */ /* 0x000fe200078e00d0 */
[----:B------:R-:W-:Y:S01]  /*c670*/  MOV R123, R210 ;  /* 0x000000d2007b7202 */ /* 0x000fe20000000f00 */
[----:B------:R-:W-:Y:S01]  /*c680*/  IMAD.MOV.U32 R128, RZ, RZ, R209 ;  /* 0x000000ffff807224 */ /* 0x000fe200078e00d1 */
[----:B------:R-:W-:Y:S01]  /*c690*/  HMMA.16816.F32.BF16 R200, R4, R28, R200 ;  /* 0x0000001c04c8723c */ /* 0x000fe200000418c8 */
[----:B------:R-:W-:-:S06]  /*c6a0*/  IMAD.MOV.U32 R122, RZ, RZ, R211 ;  /* 0x000000ffff7a7224 */ /* 0x000fcc00078e00d3 */
[----:B------:R-:W-:Y:S01]  /*c6b0*/  MOV R28, R135 ;  /* 0x00000087001c7202 */ /* 0x000fe20000000f00 */
[----:B---3--:R-:W-:Y:S05]  /*c6c0*/  HMMA.16816.F32.BF16 R208, R4, R20, R248 ;  /* 0x0000001404d0723c */ /* 0x008fea00000418f8 */
[----:B------:R-:W-:-:S03]  /*c6d0*/  IMAD.MOV.U32 R121, RZ, RZ, R108 ;  /* 0x000000ffff797224 */ /* 0x000fc600078e006c */
[----:B------:R-:W-:Y:S08]  /*c6e0*/  HMMA.16816.F32.BF16 R248, R16, R26, R104 ;  /* 0x0000001a10f8723c */ /* 0x000ff00000041868 */
[C---:B------:R-:W-:Y:S08]  /*c6f0*/  HMMA.16816.F32.BF16 R136, R4.reuse, R12, R136 ;  /* 0x0000000c0488723c */ /* 0x040ff00000041888 */
[----:B------:R-:W-:Y:S01]  /*c700*/  IMAD.MOV.U32 R74, RZ, RZ, R208 ;  /* 0x000000ffff4a7224 */ /* 0x000fe200078e00d0 */
[----:B------:R-:W-:Y:S01]  /*c710*/  MOV R3, R209 ;  /* 0x000000d100037202 */ /* 0x000fe20000000f00 */
[----:B------:R-:W-:Y:S01]  /*c720*/  IMAD.MOV.U32 R2, RZ, RZ, R210 ;  /* 0x000000ffff027224 */ /* 0x000fe200078e00d2 */
[----:B------:R-:W-:Y:S01]  /*c730*/  HMMA.16816.F32.BF16 R224, R4, R30, R224 ;  /* 0x0000001e04e0723c */ /* 0x000fe200000418e0 */
[----:B------:R-:W-:-:S07]  /*c740*/  IMAD.MOV.U32 R0, RZ, RZ, R211 ;  /* 0x000000ffff007224 */ /* 0x000fce00078e00d3 */
[C---:B----4-:R-:W-:Y:S08]  /*c750*/  HMMA.16816.F32.BF16 R208, R4.reuse, R32, R212 ;  /* 0x0000002004d0723c */ /* 0x050ff000000418d4 */
[C---:B------:R-:W-:Y:S08]  /*c760*/  HMMA.16816.F32.BF16 R212, R4.reuse, R22, R216 ;  /* 0x0000001604d4723c */ /* 0x040ff000000418d8 */
[-C--:B------:R-:W-:Y:S08]  /*c770*/  HMMA.16816.F32.BF16 R68, R4, R14.reuse, R68 ;  /* 0x0000000e0444723c */ /* 0x080ff00000041844 */
[----:B------:R-:W-:Y:S01]  /*c780*/  MOV R243, R208 ;  /* 0x000000d000f37202 */ /* 0x000fe20000000f00 */
[----:B------:R-:W-:Y:S01]  /*c790*/  IMAD.MOV.U32 R242, RZ, RZ, R209 ;  /* 0x000000fffff27224 */ /* 0x000fe200078e00d1 */
[----:B------:R-:W-:Y:S01]  /*c7a0*/  MOV R241, R210 ;  /* 0x000000d200f17202 */ /* 0x000fe20000000f00 */
[----:B------:R-:W-:Y:S01]  /*c7b0*/  IMAD.MOV.U32 R75, RZ, RZ, R211 ;  /* 0x000000ffff4b7224 */ /* 0x000fe200078e00d3 */
[----:B------:R-:W-:Y:S04]  /*c7c0*/  HMMA.16816.F32.BF16 R216, R16, R14, R88 ;  /* 0x0000000e10d8723c */ /* 0x000fe80000041858 */
[----:B------:R-:W-:Y:S01]  /*c7d0*/  MOV R120, R212 ;  /* 0x000000d400787202 */ /* 0x000fe20000000f00 */
[----:B------:R-:W-:-:S03]  /*c7e0*/  IMAD.MOV.U32 R131, RZ, RZ, R215 ;  /* 0x000000ffff837224 */ /* 0x000fc600078e00d7 */
[----:B------:R-:W-:Y:S07]  /*c7f0*/  HMMA.16816.F32.BF16 R208, R4, R26, R112 ;  /* 0x0000001a04d0723c */ /* 0x000fee0000041870 */
[----:B------:R-:W-:-:S04]  /*c800*/  IMAD.MOV.U32 R115, RZ, RZ, R213 ;  /* 0x000000ffff737224 */ /* 0x000fc800078e00d5 */
[----:B------:R-:W-:Y:S02]  /*c810*/  IMAD.MOV.U32 R135, RZ, RZ, R115 ;  /* 0x000000ffff877224 */ /* 0x000fe400078e0073 */
[----:B------:R-:W-:-:S11]  /*c820*/  IMAD.MOV.U32 R115, RZ, RZ, R110 ;  /* 0x000000ffff737224 */ /* 0x000fd600078e006e */
[----:B------:R-:W-:Y:S01]  /*c830*/  MOV R130, R211 ;  /* 0x000000d300827202 */ /* 0x000fe20000000f00 */
[----:B------:R-:W-:Y:S01]  /*c840*/  IMAD.MOV.U32 R114, RZ, RZ, R208 ;  /* 0x000000ffff727224 */ /* 0x000fe200078e00d0 */
[----:B------:R-:W-:Y:S01]  /*c850*/  MOV R211, R214 ;  /* 0x000000d600d37202 */ /* 0x000fe20000000f00 */
[----:B------:R-:W-:Y:S01]  /*c860*/  IMAD.MOV.U32 R112, RZ, RZ, R210 ;  /* 0x000000ffff707224 */ /* 0x000fe200078e00d2 */
[----:B------:R-:W-:Y:S01]  /*c870*/  HMMA.16816.F32.BF16 R212, R4, R34, R220 ;  /* 0x0000002204d4723c */ /* 0x000fe200000418dc */
[----:B------:R-:W-:Y:S02]  /*c880*/  MOV R113, R209 ;  /* 0x000000d100717202 */ /* 0x000fe40000000f00 */
[----:B------:R-:W-:-:S04]  /*c890*/  MOV R107, R211 ;  /* 0x000000d3006b7202 */ /* 0x000fc80000000f00 */
[----:B------:R-:W-:Y:S01]  /*c8a0*/  IMAD.MOV.U32 R7, RZ, RZ, R133 ;  /* 0x000000ffff077224 */ /* 0x000fe200078e0085 */
[----:B------:R-:W-:Y:S01]  /*c8b0*/  HMMA.16816.F32.BF16 R220, R16, R22, R80 ;  /* 0x0000001610dc723c */ /* 0x000fe20000041850 */
[----:B------:R-:W-:Y:S01]  /*c8c0*/  MOV R6, R134 ;  /* 0x0000008600067202 */ /* 0x000fe20000000f00 */
[----:B------:R-:W-:Y:S01]  /*c8d0*/  IMAD.MOV.U32 R5, RZ, RZ, R132 ;  /* 0x000000ffff057224 */ /* 0x000fe200078e0084 */
[----:B------:R-:W-:Y:S01]  /*c8e0*/  MOV R4, R111 ;  /* 0x0000006f00047202 */ /* 0x000fe20000000f00 */
[----:B------:R-:W-:Y:S01]  /*c8f0*/  IMAD.MOV.U32 R90, RZ, RZ, R7 ;  /* 0x000000ffff5a7224 */ /* 0x000fe200078e0007 */
[----:B------:R-:W-:Y:S01]  /*c900*/  MOV R91, R6 ;  /* 0x00000006005b7202 */ /* 0x000fe20000000f00 */
[----:B------:R-:W-:Y:S01]  /*c910*/  IMAD.MOV.U32 R89, RZ, RZ, R5 ;  /* 0x000000ffff597224 */ /* 0x000fe200078e0005 */
[----:B------:R-:W-:Y:S02]  /*c920*/  MOV R80, R28 ;  /* 0x0000001c00507202 */ /* 0x000fe40000000f00 */
[----:B------:R-:W-:Y:S01]  /*c930*/  LDSM.16.M88.4 R28, [R233] ;  /* 0x00000000e91c783b */ /* 0x000fe20000000200 */
[----:B------:R-:W-:-:S02]  /*c940*/  MOV R88, R4 ;  /* 0x0000000400587202 */ /* 0x000fc40000000f00 */
[----:B------:R-:W-:Y:S01]  /*c950*/  MOV R134, R120 ;  /* 0x0000007800867202 */ /* 0x000fe20000000f00 */
[----:B------:R-:W1:Y:S01]  /*c960*/  LDSM.16.M88.4 R4, [R238+0x2000] ;  /* 0x00200000ee04783b */ /* 0x000e620000000200 */
[----:B------:R-:W-:Y:S02]  /*c970*/  MOV R120, R109 ;  /* 0x0000006d00787202 */ /* 0x000fe40000000f00 */
[----:B------:R-:W-:Y:S01]  /*c980*/  MOV R210, R213 ;  /* 0x000000d500d27202 */ /* 0x000fe20000000f00 */
[----:B------:R-:W-:Y:S01]  /*c990*/  IMAD.MOV.U32 R209, RZ, RZ, R214 ;  /* 0x000000ffffd17224 */ /* 0x000fe200078e00d6 */
[----:B------:R-:W-:Y:S01]  /*c9a0*/  MOV R208, R212 ;  /* 0x000000d400d07202 */ /* 0x000fe20000000f00 */
[----:B------:R-:W-:Y:S02]  /*c9b0*/  IMAD.MOV.U32 R252, RZ, RZ, R215 ;  /* 0x000000fffffc7224 */ /* 0x000fe400078e00d7 */
[----:B------:R-:W-:Y:S01]  /*c9c0*/  IMAD.MOV.U32 R82, RZ, RZ, R210 ;  /* 0x000000ffff527224 */ /* 0x000fe200078e00d2 */
[----:B------:R-:W-:Y:S01]  /*c9d0*/  MOV R83, R209 ;  /* 0x000000d100537202 */ /* 0x000fe20000000f00 */
[----:B------:R-:W-:Y:S01]  /*c9e0*/  IMAD.MOV.U32 R81, RZ, RZ, R208 ;  /* 0x000000ffff517224 */ /* 0x000fe200078e00d0 */
[C---:B------:R-:W-:Y:S01]  /*c9f0*/  HMMA.16816.F32.BF16 R212, R16.reuse, R24, R244 ;  /* 0x0000001810d4723c */ /* 0x040fe200000418f4 */
[----:B------:R-:W-:Y:S07]  /*ca00*/  LDSM.16.M88.4 R24, [R233+0x800] ;  /* 0x00080000e918783b */ /* 0x000fee0000000200 */
[C---:B------:R-:W-:Y:S01]  /*ca10*/  HMMA.16816.F32.BF16 R208, R16.reuse, R12, R116 ;  /* 0x0000000c10d0723c */ /* 0x040fe20000041874 */
[----:B------:R-:W2:Y:S07]  /*ca20*/  LDSM.16.M88.4 R12, [R238] ;  /* 0x00000000ee0c783b */ /* 0x000eae0000000200 */
[----:B------:R-:W-:Y:S01]  /*ca30*/  HMMA.16816.F32.BF16 R244, R16, R20, R124 ;  /* 0x0000001410f4723c */ /* 0x000fe2000004187c */
[----:B------:R-:W3:Y:S07]  /*ca40*/  LDSM.16.M88.4 R20, [R233+0x1000] ;  /* 0x00100000e914783b */ /* 0x000eee0000000200 */
[----:B------:R-:W-:Y:S01]  /*ca50*/  MOV R111, R215 ;  /* 0x000000d7006f7202 */ /* 0x000fe20000000f00 */
[----:B------:R-:W-:Y:S01]  /*ca60*/  IMAD.MOV.U32 R110, RZ, RZ, R212 ;  /* 0x000000ffff6e7224 */ /* 0x000fe200078e00d4 */
[----:B------:R-:W-:Y:S01]  /*ca70*/  MOV R109, R213 ;  /* 0x000000d5006d7202 */ /* 0x000fe20000000f00 */
[----:B------:R-:W-:-:S02]  /*ca80*/  IMAD.MOV.U32 R108, RZ, RZ, R214 ;  /* 0x000000ffff6c7224 */ /* 0x000fc400078e00d6 */
[----:B------:R-:W-:Y:S07]  /*ca90*/  HMMA.16816.F32.BF16 R212, R16, R32, R204 ;  /* 0x0000002010d4723c */ /* 0x000fee00000418cc */
[----:B------:R-:W-:Y:S01]  /*caa0*/  IMAD.MOV.U32 R32, RZ, RZ, R134 ;  /* 0x000000ffff207224 */ /* 0x000fe200078e0086 */
[----:B------:R-:W-:Y:S01]  /*cab0*/  MOV R33, R135 ;  /* 0x0000008700217202 */ /* 0x000fe20000000f00 */
[----:B-1----:R-:W-:Y:S07]  /*cac0*/  HMMA.16816.F32.BF16 R204, R4, R28, R96 ;  /* 0x0000001c04cc723c */ /* 0x002fee0000041860 */
[----:B------:R-:W-:Y:S01]  /*cad0*/  IMAD.MOV.U32 R96, RZ, RZ, R111 ;  /* 0x000000ffff607224 */ /* 0x000fe200078e006f */
[----:B------:R-:W-:Y:S01]  /*cae0*/  HMMA.16816.F32.BF16 R132, R16, R34, R100 ;  /* 0x000000221084723c */ /* 0x000fe20000041864 */
[----:B------:R-:W-:Y:S01]  /*caf0*/  MOV R97, R114 ;  /* 0x0000007200617202 */ /* 0x000fe20000000f00 */
[----:B------:R-:W-:Y:S01]  /*cb00*/  IMAD.MOV.U32 R98, RZ, RZ, R113 ;  /* 0x000000ffff627224 */ /* 0x000fe200078e0071 */
[----:B------:R-:W-:-:S04]  /*cb10*/  MOV R99, R112 ;  /* 0x0000007000637202 */ /* 0x000fc80000000f00 */
[----:B------:R-:W-:Y:S01]  /*cb20*/  MOV R35, R131 ;  /* 0x0000008300237202 */ /* 0x000fe20000000f00 */
[----:B------:R-:W-:Y:S01]  /*cb30*/  IMAD.MOV.U32 R16, RZ, RZ, R130 ;  /* 0x000000ffff107224 */ /* 0x000fe200078e0082 */
[----:B------:R-:W-:Y:S01]  /*cb40*/  MOV R17, R129 ;  /* 0x0000008100117202 */ /* 0x000fe20000000f00 */
[----:B------:R-:W-:Y:S01]  /*cb50*/  IMAD.MOV.U32 R18, RZ, RZ, R128 ;  /* 0x000000ffff127224 */ /* 0x000fe200078e0080 */
[----:B------:R-:W-:Y:S01]  /*cb60*/  MOV R19, R123 ;  /* 0x0000007b00137202 */ /* 0x000fe20000000f00 */
[----:B--2---:R-:W-:Y:S01]  /*cb70*/  HMMA.16816.F32.BF16 R128, R12, R28, R92 ;  /* 0x0000001c0c80723c */ /* 0x004fe2000004185c */
[----:B------:R-:W-:Y:S01]  /*cb80*/  IMAD.MOV.U32 R34, RZ, RZ, R107 ;  /* 0x000000ffff227224 */ /* 0x000fe200078e006b */
[----:B------:R-:W-:Y:S01]  /*cb90*/  MOV R101, R121 ;  /* 0x0000007900657202 */ /* 0x000fe20000000f00 */
[----:B------:R-:W-:Y:S01]  /*cba0*/  IMAD.MOV.U32 R100, RZ, RZ, R122 ;  /* 0x000000ffff647224 */ /* 0x000fe200078e007a */
[----:B------:R-:W-:Y:S01]  /*cbb0*/  MOV R103, R115 ;  /* 0x0000007300677202 */ /* 0x000fe20000000f00 */
[----:B------:R-:W-:-:S02]  /*cbc0*/  IMAD.MOV.U32 R102, RZ, RZ, R120 ;  /* 0x000000ffff667224 */ /* 0x000fc400078e0078 */
[----:B------:R-:W-:Y:S01]  /*cbd0*/  IMAD.MOV.U32 R93, RZ, RZ, R110 ;  /* 0x000000ffff5d7224 */ /* 0x000fe200078e006e */
[----:B------:R-:W-:Y:S01]  /*cbe0*/  MOV R94, R109 ;  /* 0x0000006d005e7202 */ /* 0x000fe20000000f00 */
[----:B------:R-:W-:Y:S01]  /*cbf0*/  IMAD.MOV.U32 R95, RZ, RZ, R108 ;  /* 0x000000ffff5f7224 */ /* 0x000fe200078e006c */
[----:B------:R-:W-:Y:S07]  /*cc00*/  HMMA.16816.F32.BF16 R104, R12, R26, R52 ;  /* 0x0000001a0c68723c */ /* 0x000fee0000041834 */
[----:B------:R-:W-:Y:S01]  /*cc10*/  MOV R52, R93 ;  /* 0x0000005d00347202 */ /* 0x000fe20000000f00 */
[----:B------:R-:W-:Y:S01]  /*cc20*/  IMAD.MOV.U32 R53, RZ, RZ, R94 ;  /* 0x000000ffff357224 */ /* 0x000fe200078e005e */
[----:B------:R-:W-:Y:S01]  /*cc30*/  MOV R54, R95 ;  /* 0x0000005f00367202 */ /* 0x000fe20000000f00 */
[----:B------:R-:W-:Y:S01]  /*cc40*/  HMMA.16816.F32.BF16 R124, R4, R30, R84 ;  /* 0x0000001e047c723c */ /* 0x000fe20000041854 */
[----:B------:R-:W-:-:S07]  /*cc50*/  IMAD.MOV.U32 R55, RZ, RZ, R96 ;  /* 0x000000ffff377224 */ /* 0x000fce00078e0060 */
[----:B---3--:R-:W-:Y:S01]  /*cc60*/  HMMA.16816.F32.BF16 R92, R4, R22, R40 ;  /* 0x00000016045c723c */ /* 0x008fe20000041828 */
[----:B------:R-:W-:Y:S07]  /*cc70*/  LDSM.16.M88.4 R40, [R233+0x3800] ;  /* 0x00380000e928783b */ /* 0x000fee0000000200 */
[C---:B------:R-:W-:Y:S01]  /*cc80*/  HMMA.16816.F32.BF16 R120, R12.reuse, R30, R76 ;  /* 0x0000001e0c78723c */ /* 0x040fe2000004184c */
[----:B------:R-:W1:Y:S06]  /*cc90*/  LDSM.16.M88.4 R28, [R233+0x3000] ;  /* 0x00300000e91c783b */ /* 0x000e6c0000000200 */
[----:B------:R-:W-:Y:S01]  /*cca0*/  MOV R76, R17 ;  /* 0x00000011004c7202 */ /* 0x000fe20000000f00 */
[----:B------:R-:W-:Y:S01]  /*ccb0*/  HMMA.16816.F32.BF16 R116, R12, R24, R64 ;  /* 0x000000180c74723c */ /* 0x000fe20000041840 */
[----:B------:R-:W-:Y:S01]  /*ccc0*/  IMAD.MOV.U32 R77, RZ, RZ, R18 ;  /* 0x000000ffff4d7224 */ /* 0x000fe200078e0012 */
[----:B------:R-:W-:Y:S01]  /*ccd0*/  MOV R78, R19 ;  /* 0x00000013004e7202 */ /* 0x000fe20000000f00 */
[----:B------:R-:W-:-:S04]  /*cce0*/  IMAD.MOV.U32 R79, RZ, RZ, R100 ;  /* 0x000000ffff4f7224 */ /* 0x000fc800078e0064 */
[----:B------:R-:W-:Y:S01]  /*ccf0*/  IMAD.MOV.U32 R67, RZ, RZ, R16 ;  /* 0x000000ffff437224 */ /* 0x000fe200078e0010 */
[C---:B------:R-:W-:Y:S01]  /*cd00*/  HMMA.16816.F32.BF16 R112, R4.reuse, R24, R60 ;  /* 0x000000180470723c */ /* 0x040fe2000004183c */
[----:B------:R-:W-:Y:S01]  /*cd10*/  MOV R64, R97 ;  /* 0x0000006100407202 */ /* 0x000fe20000000f00 */
[----:B------:R-:W-:Y:S01]  /*cd20*/  IMAD.MOV.U32 R65, RZ, RZ, R98 ;  /* 0x000000ffff417224 */ /* 0x000fe200078e0062 */
[----:B------:R-:W-:Y:S01]  /*cd30*/  MOV R66, R99 ;  /* 0x0000006300427202 */ /* 0x000fe20000000f00 */
[----:B------:R-:W-:Y:S03]  /*cd40*/  LDSM.16.M88.4 R16, [R233+0x2800] ;  /* 0x00280000e910783b */ /* 0x000fe60000000200 */
[----:B------:R-:W-:Y:S01]  /*cd50*/  MOV R60, R89 ;  /* 0x00000059003c7202 */ /* 0x000fe20000000f00 */
[----:B------:R-:W-:Y:S01]  /*cd60*/  HMMA.16816.F32.BF16 R108, R4, R26, R56 ;  /* 0x0000001a046c723c */ /* 0x000fe20000041838 */
[----:B------:R-:W2:Y:S01]  /*cd70*/  LDSM.16.M88.4 R24, [R233+0x1800] ;  /* 0x00180000e918783b */ /* 0x000ea20000000200 */
[----:B------:R-:W-:Y:S01]  /*cd80*/  IMAD.MOV.U32 R61, RZ, RZ, R90 ;  /* 0x000000ffff3d7224 */ /* 0x000fe200078e005a */
[----:B------:R-:W-:Y:S01]  /*cd90*/  MOV R62, R91 ;  /* 0x0000005b003e7202 */ /* 0x000fe20000000f00 */
[----:B------:R-:W-:-:S03]  /*cda0*/  IMAD.MOV.U32 R63, RZ, RZ, R80 ;  /* 0x000000ffff3f7224 */ /* 0x000fc600078e0050 */
[----:B------:R-:W-:Y:S01]  /*cdb0*/  MOV R56, R101 ;  /* 0x0000006500387202 */ /* 0x000fe20000000f00 */
[----:B------:R-:W-:Y:S01]  /*cdc0*/  IMAD.MOV.U32 R57, RZ, RZ, R102 ;  /* 0x000000ffff397224 */ /* 0x000fe200078e0066 */
[----:B------:R-:W-:Y:S01]  /*cdd0*/  MOV R58, R103 ;  /* 0x00000067003a7202 */ /* 0x000fe20000000f00 */
[----:B------:R-:W-:Y:S01]  /*cde0*/  IMAD.MOV.U32 R59, RZ, RZ, R88 ;  /* 0x000000ffff3b7224 */ /* 0x000fe200078e0058 */
[-C--:B------:R-:W-:Y:S07]  /*cdf0*/  HMMA.16816.F32.BF16 R100, R12, R20.reuse, R48 ;  /* 0x000000140c64723c */ /* 0x080fee0000041830 */
[----:B------:R-:W-:Y:S01]  /*ce00*/  IMAD.MOV.U32 R51, RZ, RZ, R252 ;  /* 0x000000ffff337224 */ /* 0x000fe200078e00fc */
[----:B------:R-:W-:Y:S01]  /*ce10*/  HMMA.16816.F32.BF16 R96, R4, R20, R44 ;  /* 0x000000140460723c */ /* 0x000fe2000004182c */
[----:B------:R-:W-:Y:S01]  /*ce20*/  MOV R48, R81 ;  /* 0x0000005100307202 */ /* 0x000fe20000000f00 */
[----:B------:R-:W-:Y:S01]  /*ce30*/  IMAD.MOV.U32 R49, RZ, RZ, R82 ;  /* 0x000000ffff317224 */ /* 0x000fe200078e0052 */
[----:B------:R-:W-:-:S04]  /*ce40*/  MOV R50, R83 ;  /* 0x0000005300327202 */ /* 0x000fc80000000f00 */
[----:B------:R-:W-:Y:S01]  /*ce50*/  MOV R44, R243 ;  /* 0x000000f3002c7202 */ /* 0x000fe20000000f00 */
[----:B------:R-:W-:Y:S01]  /*ce60*/  HMMA.16816.F32.BF16 R88, R12, R22, R36 ;  /* 0x000000160c58723c */ /* 0x000fe20000041824 */
[----:B------:R-:W3:Y:S01]  /*ce70*/  LDSM.16.M88.4 R20, [R233+0x2000] ;  /* 0x00200000e914783b */ /* 0x000ee20000000200 */
[----:B------:R-:W-:Y:S01]  /*ce80*/  IMAD.MOV.U32 R45, RZ, RZ, R242 ;  /* 0x000000ffff2d7224 */ /* 0x000fe200078e00f2 */
[----:B------:R-:W-:Y:S01]  /*ce90*/  MOV R46, R241 ;  /* 0x000000f1002e7202 */ /* 0x000fe20000000f00 */
[----:B------:R-:W-:-:S04]  /*cea0*/  IMAD.MOV.U32 R47, RZ, RZ, R75 ;  /* 0x000000ffff2f7224 */ /* 0x000fc800078e004b */
[----:B-1----:R-:W-:Y:S01]  /*ceb0*/  HMMA.16816.F32.BF16 R136, R4, R28, R136 ;  /* 0x0000001c0488723c */ /* 0x002fe20000041888 */
[----:B------:R-:W1:Y:S01]  /*cec0*/  S2R R252, SR_TID.X ;  /* 0x0000000000fc7919 */ /* 0x000e620000002100 */
[----:B------:R-:W-:Y:S01]  /*ced0*/  MOV R36, R74 ;  /* 0x0000004a00247202 */ /* 0x000fe20000000f00 */
[----:B------:R-:W-:Y:S01]  /*cee0*/  IMAD.MOV.U32 R37, RZ, RZ, R3 ;  /* 0x000000ffff257224 */ /* 0x000fe200078e0003 */
[----:B------:R-:W-:Y:S01]  /*cef0*/  MOV R38, R2 ;  /* 0x0000000200267202 */ /* 0x000fe20000000f00 */
[----:B------:R-:W-:Y:S01]  /*cf00*/  IMAD.MOV.U32 R39, RZ, RZ, R0 ;  /* 0x000000ffff277224 */ /* 0x000fe200078e0000 */
[----:B------:R-:W-:Y:S01]  /*cf10*/  UISETP.GE.AND UP0, UPT, UR34, 0x3, UPT ;  /* 0x000000032200788c */ /* 0x000fe2000bf06270 */
[----:B------:R-:W-:-:S04]  /*cf20*/  DEPBAR.LE SB0, 0x0 ;  /* 0x000080000000791a */ /* 0x000fc80000000000 */
[----:B------:R-:W-:Y:S08]  /*cf30*/  HMMA.16816.F32.BF16 R44, R4, R40, R44 ;  /* 0x00000028042c723c */ /* 0x000ff0000004182c */
[----:B------:R-:W-:Y:S05]  /*cf40*/  HMMA.16816.F32.BF16 R132, R12, R42, R132 ;  /* 0x0000002a0c84723c */ /* 0x000fea0000041884 */
[----:B------:R-:W-:Y:S01]  /*cf50*/  MOV R242, R136 ;  /* 0x0000008800f27202 */ /* 0x000fe20000000f00 */
[----:B------:R-:W-:-:S02]  /*cf60*/  IMAD.MOV.U32 R241, RZ, RZ, R139 ;  /* 0x000000fffff17224 */ /* 0x000fc400078e008b */
[C---:B--2---:R-:W-:Y:S08]  /*cf70*/  HMMA.16816.F32.BF16 R84, R4.reuse, R24, R200 ;  /* 0x000000180454723c */ /* 0x044ff000000418c8 */
[----:B------:R-:W-:Y:S01]  /*cf80*/  HMMA.16816.F32.BF16 R80, R4, R26, R224 ;  /* 0x0000001a0450723c */ /* 0x000fe200000418e0 */
[----:B------:R-:W-:Y:S01]  /*cf90*/  MOV R3, R45 ;  /* 0x0000002d00037202 */ /* 0x000fe20000000f00 */
[----:B------:R-:W-:Y:S01]  /*cfa0*/  IMAD.MOV.U32 R2, RZ, RZ, R44 ;  /* 0x000000ffff027224 */ /* 0x000fe200078e002c */
[----:B------:R-:W-:Y:S01]  /*cfb0*/  MOV R75, R47 ;  /* 0x0000002f004b7202 */ /* 0x000fe20000000f00 */
[----:B------:R-:W-:-:S04]  /*cfc0*/  IMAD.MOV.U32 R74, RZ, RZ, R46 ;  /* 0x000000ffff4a7224 */ /* 0x000fc800078e002e */
[C---:B------:R-:W-:Y:S07]  /*cfd0*/  HMMA.16816.F32.BF16 R200, R4.reuse, R16, R36 ;  /* 0x0000001004c8723c */ /* 0x040fee0000041824 */
[----:B------:R-:W-:Y:S01]  /*cfe0*/  IMAD.MOV.U32 R38, RZ, RZ, R138 ;  /* 0x000000ffff267224 */ /* 0x000fe200078e008a */
[C---:B------:R-:W-:Y:S07]  /*cff0*/  HMMA.16816.F32.BF16 R224, R4.reuse, R18, R32 ;  /* 0x0000001204e0723c */ /* 0x040fee0000041820 */
[----:B------:R-:W-:Y:S01]  /*d000*/  MOV R32, R137 ;  /* 0x0000008900207202 */ /* 0x000fe20000000f00 */
[C---:B------:R-:W-:Y:S08]  /*d010*/  HMMA.16816.F32.BF16 R44, R4.reuse, R42, R48 ;  /* 0x0000002a042c723c */ /* 0x040ff00000041830 */
[C---:B---3--:R-:W-:Y:S08]  /*d020*/  HMMA.16816.F32.BF16 R76, R4.reuse, R20, R76 ;  /* 0x00000014044c723c */ /* 0x048ff0000004184c */
[C---:B------:R-:W-:Y:S08]  /*d030*/  HMMA.16816.F32.BF16 R64, R4.reuse, R22, R64 ;  /* 0x000000160440723c */ /* 0x040ff00000041840 */
[----:B------:R-:W-:Y:S07]  /*d040*/  HMMA.16816.F32.BF16 R136, R4, R30, R68 ;  /* 0x0000001e0488723c */ /* 0x000fee0000041844 */
[----:B------:R-:W-:Y:S01]  /*d050*/  FMUL.FTZ R6, R128, c[0x0][0x2ec] ;  /* 0x0000bb0080067a20 */ /* 0x000fe20000410000 */
[----:B------:R-:W-:Y:S01]  /*d060*/  HMMA.16816.F32.BF16 R52, R12, R20, R52 ;  /* 0x000000140c34723c */ /* 0x000fe20000041834 */
[----:B-1----:R-:W-:-:S07]  /*d070*/  SHF.L.U32 R252, R252, 0x1, RZ ;  /* 0x00000001fcfc7819 */ /* 0x002fce00000006ff */
[C---:B------:R-:W-:Y:S08]  /*d080*/  HMMA.16816.F32.BF16 R48, R12.reuse, R22, R248 ;  /* 0x000000160c30723c */ /* 0x040ff000000418f8 */
[C---:B------:R-:W-:Y:S01]  /*d090*/  HMMA.16816.F32.BF16 R20, R12.reuse, R28, R208 ;  /* 0x0000001c0c14723c */ /* 0x040fe200000418d0 */
[----:B------:R1:W-:Y:S01]  /*d0a0*/  MUFU.TANH R211, R6 ;  /* 0x0000000600d37308 */ /* 0x0003e20000002400 */
[----:B------:R-:W-:Y:S01]  /*d0b0*/  IMAD.U32 R0, RZ, RZ, UR8 ;  /* 0x00000008ff007e24 */ /* 0x000fe2000f8e00ff */
[----:B------:R-:W-:Y:S01]  /*d0c0*/  LOP3.LUT R252, R252, 0x6, RZ, 0xc0, !PT ;  /* 0x00000006fcfc7812 */ /* 0x000fe200078ec0ff */
        /* <DEDUP_REMOVED lines=10> */
[----:B------:R-:W-:Y:S01]  /*d170*/  MOV R70, R136 ;  /* 0x0000008800467202 */ /* 0x000fe20000000f00 */
[----:B-1----:R-:W-:Y:S01]  /*d180*/  FMUL.FTZ R6, R129, c[0x0][0x2ec] ;  /* 0x0000bb0081067a20 */ /* 0x002fe20000410000 */
[----:B------:R-:W-:Y:S01]  /*d190*/  LEA R0, R0, R252, 0x7 ;  /* 0x000000fc00007211 */ /* 0x000fe200078e38ff */
[----:B------:R-:W-:Y:S01]  /*d1a0*/  HMMA.16816.F32.BF16 R44, R12, R16, R244 ;  /* 0x000000100c2c723c */ /* 0x000fe200000418f4 */
[----:B------:R1:W5:Y:S01]  /*d1b0*/  LDL.LU.64 R138, [R1+0x110] ;  /* 0x00011000018a7983 */ /* 0x0003620000300a00 */
[----:B------:R2:W-:Y:S01]  /*d1c0*/  MUFU.TANH R208, R6 ;  /* 0x0000000600d07308 */ /* 0x0005e20000002400 */
[----:B------:R-:W-:-:S05]  /*d1d0*/  IMAD.MOV.U32 R252, RZ, RZ, R135 ;  /* 0x000000fffffc7224 */ /* 0x000fca00078e0087 */
[C---:B------:R-:W-:Y:S08]  /*d1e0*/  HMMA.16816.F32.BF16 R248, R12.reuse, R40, R212 ;  /* 0x000000280cf8723c */ /* 0x040ff000000418d4 */
[C---:B------:R-:W-:Y:S01]  /*d1f0*/  HMMA.16816.F32.BF16 R56, R12.reuse, R26, R56 ;  /* 0x0000001a0c38723c */ /* 0x040fe20000041838 */
[----:B------:R-:W-:Y:S01]  /*d200*/  MOV R210, R69 ;  /* 0x0000004500d27202 */ /* 0x000fe20000000f00 */
[----:B--2---:R-:W-:Y:S01]  /*d210*/  FMUL.FTZ R6, R130, c[0x0][0x2ec] ;  /* 0x0000bb0082067a20 */ /* 0x004fe20000410000 */
[----:B------:R-:W-:Y:S01]  /*d220*/  MOV R17, R3 ;  /* 0x0000000300117202 */ /* 0x000fe20000000f00 */
[----:B------:R1:W5:Y:S01]  /*d230*/  LDL.LU.64 R136, [R1+0x108] ;  /* 0x0001080001887983 */ /* 0x0003620000300a00 */
[----:B------:R-:W-:Y:S01]  /*d240*/  IMAD.MOV.U32 R41, RZ, RZ, R134 ;  /* 0x000000ffff297224 */ /* 0x000fe200078e0086 */
[----:B------:R2:W-:Y:S01]  /*d250*/  MUFU.TANH R132, R6 ;  /* 0x0000000600847308 */ /* 0x0005e20000002400 */
[C---:B------:R-:W-:Y:S01]  /*d260*/  IADD3 R35, R0.reuse, 0x8, RZ ;  /* 0x0000000800237810 */ /* 0x040fe20007ffe0ff */
[----:B------:R-:W-:Y:S01]  /*d270*/  HMMA.16816.F32.BF16 R244, R12, R30, R216 ;  /* 0x0000001e0cf4723c */ /* 0x000fe200000418d8 */
[----:B------:R-:W-:-:S02]  /*d280*/  IADD3 R34, R0, 0x9, RZ ;  /* 0x0000000900227810 */ /* 0x000fc40007ffe0ff */
[C---:B------:R-:W-:Y:S02]  /*d290*/  IADD3 R36, R0.reuse, 0x1, RZ ;  /* 0x0000000100247810 */ /* 0x040fe40007ffe0ff */
[C---:B------:R-:W-:Y:S01]  /*d2a0*/  IADD3 R33, R0.reuse, 0x10, RZ ;  /* 0x0000001000217810 */ /* 0x040fe20007ffe0ff */
[----:B------:R-:W-:Y:S01]  /*d2b0*/  I2F R7, R35 ;  /* 0x0000002300077306 */ /* 0x000fe20000201400 */
[----:B------:R-:W-:Y:S01]  /*d2c0*/  IMAD.MOV.U32 R219, RZ, RZ, R39 ;  /* 0x000000ffffdb7224 */ /* 0x000fe200078e0027 */
[----:B------:R-:W-:Y:S01]  /*d2d0*/  HMMA.16816.F32.BF16 R24, R12, R18, R220 ;  /* 0x000000120c18723c */ /* 0x000fe200000418dc */
[----:B------:R-:W-:Y:S02]  /*d2e0*/  MOV R218, R242 ;  /* 0x000000f200da7202 */ /* 0x000fe40000000f00 */
[-C--:B------:R-:W-:Y:S02]  /*d2f0*/  ISETP.GE.AND P3, PT, R0, R8.reuse, PT ;  /* 0x000000080000720c */ /* 0x080fe40003f66270 */
[----:B------:R-:W-:Y:S01]  /*d300*/  ISETP.GE.AND P0, PT, R36, R8, PT ;  /* 0x000000082400720c */ /* 0x000fe20003f06270 */
[----:B--2---:R-:W-:Y:S01]  /*d310*/  FMUL.FTZ R6, R131, c[0x0][0x2ec] ;  /* 0x0000bb0083067a20 */ /* 0x004fe20000410000 */
[----:B------:R-:W-:Y:S01]  /*d320*/  MOV R222, R32 ;  /* 0x0000002000de7202 */ /* 0x000fe20000000f00 */
[----:B------:R-:W-:Y:S01]  /*d330*/  IMAD.MOV.U32 R220, RZ, RZ, R2 ;  /* 0x000000ffffdc7224 */ /* 0x000fe200078e0002 */
[----:B------:R-:W-:Y:S01]  /*d340*/  IADD3 R32, R0, 0x11, RZ ;  /* 0x0000001100207810 */ /* 0x000fe20007ffe0ff */
[----:B------:R2:W-:Y:S01]  /*d350*/  MUFU.TANH R135, R6 ;  /* 0x0000000600877308 */ /* 0x0005e20000002400 */
[----:B------:R-:W-:Y:S01]  /*d360*/  IMAD.MOV.U32 R221, RZ, RZ, R4 ;  /* 0x000000ffffdd7224 */ /* 0x000fe200078e0004 */
[-C--:B------:R-:W-:Y:S01]  /*d370*/  ISETP.GE.AND P2, PT, R35, R8.reuse, PT ;  /* 0x000000082300720c */ /* 0x080fe20003f46270 */
[----:B------:R-:W-:Y:S01]  /*d380*/  IMAD.MOV.U32 R223, RZ, RZ, R5 ;  /* 0x000000ffffdf7224 */ /* 0x000fe200078e0005 */
[----:B------:R-:W-:-:S02]  /*d390*/  ISETP.GE.AND P4, PT, R34, R8, PT ;  /* 0x000000082200720c */ /* 0x000fc40003f86270 */
[-C--:B------:R-:W-:Y:S02]  /*d3a0*/  ISETP.GE.AND P5, PT, R32, R8.reuse, PT ;  /* 0x000000082000720c */ /* 0x080fe40003fa6270 */
[----:B------:R-:W3:Y:S01]  /*d3b0*/  I2F R5, R0 ;  /* 0x0000000000057306 */ /* 0x000ee20000201400 */
[----:B------:R-:W-:Y:S01]  /*d3c0*/  ISETP.GE.AND P6, PT, R33, R8, PT ;  /* 0x000000082100720c */ /* 0x000fe20003fc6270 */
[----:B--2---:R-:W-:-:S06]  /*d3d0*/  FMUL.FTZ R6, R204, c[0x0][0x2ec] ;  /* 0x0000bb00cc067a20 */ /* 0x004fcc0000410000 */
[----:B------:R-:W-:Y:S01]  /*d3e0*/  I2F R3, R34 ;  /* 0x0000002200037306 */ /* 0x000fe20000201400 */
[----:B---3--:R-:W-:-:S07]  /*d3f0*/  FFMA.FTZ R213, R5, UR4, R132 ;  /* 0x0000000405d57c23 */ /* 0x008fce0008010084 */
[----:B------:R2:W-:Y:S01]  /*d400*/  MUFU.TANH R31, R6 ;  /* 0x00000006001f7308 */ /* 0x0005e20000002400 */
[----:B------:R-:W-:-:S05]  /*d410*/  FFMA.FTZ R211, R5, UR4, R211 ;  /* 0x0000000405d37c23 */ /* 0x000fca00080100d3 */
[----:B------:R-:W-:Y:S02]  /*d420*/  FSEL R211, R211, -INF , !P3 ;  /* 0xff800000d3d37808 */ /* 0x000fe40005800000 */
[----:B------:R-:W-:Y:S01]  /*d430*/  I2F R4, R32 ;  /* 0x0000002000047306 */ /* 0x000fe20000201400 */
[----:B--2---:R-:W-:-:S07]  /*d440*/  FMUL.FTZ R6, R205, c[0x0][0x2ec] ;  /* 0x0000bb00cd067a20 */ /* 0x004fce0000410000 */
[----:B------:R-:W2:Y:S08]  /*d450*/  I2F R16, R36 ;  /* 0x0000002400107306 */ /* 0x000eb00000201400 */
[----:B------:R3:W-:Y:S08]  /*d460*/  MUFU.TANH R133, R6 ;  /* 0x0000000600857308 */ /* 0x0007f00000002400 */
[----:B------:R-:W-:Y:S01]  /*d470*/  I2F R2, R33 ;  /* 0x0000002100027306 */ /* 0x000fe20000201400 */
[----:B--2---:R-:W-:-:S05]  /*d480*/  FFMA.FTZ R208, R16, UR4, R208 ;  /* 0x0000000410d07c23 */ /* 0x004fca00080100d0 */
[----:B------:R-:W-:Y:S01]  /*d490*/  FSEL R208, R208, -INF , !P0 ;  /* 0xff800000d0d07808 */ /* 0x000fe20004000000 */
[----:B---3--:R-:W-:-:S04]  /*d4a0*/  FMUL.FTZ R6, R206, c[0x0][0x2ec] ;  /* 0x0000bb00ce067a20 */ /* 0x008fc80000410000 */
[----:B------:R2:W3:Y:S02]  /*d4b0*/  MUFU.TANH R30, R6 ;  /* 0x00000006001e7308 */ /* 0x0004e40000002400 */
[----:B--2---:R-:W-:Y:S02]  /*d4c0*/  FMUL.FTZ R6, R207, c[0x0][0x2ec] ;  /* 0x0000bb00cf067a20 */ /* 0x004fe40000410000 */
[----:B---3--:R-:W-:Y:S01]  /*d4d0*/  FFMA.FTZ R217, R5, UR4, R30 ;  /* 0x0000000405d97c23 */ /* 0x008fe2000801001e */
[----:B------:R-:W-:-:S03]  /*d4e0*/  IADD3 R30, R0, 0x19, RZ ;  /* 0x00000019001e7810 */ /* 0x000fc60007ffe0ff */
[----:B------:R2:W-:Y:S01]  /*d4f0*/  MUFU.TANH R130, R6 ;  /* 0x0000000600827308 */ /* 0x0005e20000002400 */
[----:B------:R-:W-:Y:S01]  /*d500*/  BAR.SYNC.DEFER_BLOCKING 0x0 ;  /* 0x0000000000007b1d */ /* 0x000fe20000010000 */
[----:B------:R-:W-:Y:S01]  /*d510*/  ISETP.GE.AND P0, PT, R30, R8, PT ;  /* 0x000000081e00720c */ /* 0x000fe20003f06270 */
[----:B--2---:R-:W-:-:S05]  /*d520*/  FMUL.FTZ R6, R120, c[0x0][0x2ec] ;  /* 0x0000bb0078067a20 */ /* 0x004fca0000410000 */
[----:B------:R2:W3:Y:S02]  /*d530*/  MUFU.TANH R129, R6 ;  /* 0x0000000600817308 */ /* 0x0004e40000002400 */
[----:B--2---:R-:W-:Y:S02]  /*d540*/  FMUL.FTZ R6, R121, c[0x0][0x2ec] ;  /* 0x0000bb0079067a20 */ /* 0x004fe40000410000 */
[----:B---3--:R-:W-:-:S04]  /*d550*/  FFMA.FTZ R204, R7, UR4, R129 ;  /* 0x0000000407cc7c23 */ /* 0x008fc80008010081 */
[----:B------:R2:W-:Y:S01]  /*d560*/  MUFU.TANH R134, R6 ;  /* 0x0000000600867308 */ /* 0x0005e20000002400 */
[----:B------:R-:W-:Y:S01]  /*d570*/  FSEL R204, R204, -INF , !P2 ;  /* 0xff800000cccc7808 */ /* 0x000fe20005000000 */
[----:B--2---:R-:W-:-:S06]  /*d580*/  FMUL.FTZ R6, R122, c[0x0][0x2ec] ;  /* 0x0000bb007a067a20 */ /* 0x004fcc0000410000 */
[----:B------:R2:W3:Y:S02]  /*d590*/  MUFU.TANH R128, R6 ;  /* 0x0000000600807308 */ /* 0x0004e40000002400 */
[----:B--2---:R-:W-:Y:S02]  /*d5a0*/  FMUL.FTZ R6, R123, c[0x0][0x2ec] ;  /* 0x0000bb007b067a20 */ /* 0x004fe40000410000 */
[----:B---3--:R-:W-:-:S04]  /*d5b0*/  FFMA.FTZ R207, R7, UR4, R128 ;  /* 0x0000000407cf7c23 */ /* 0x008fc80008010080 */
[----:B------:R2:W-:Y:S02]  /*d5c0*/  MUFU.TANH R131, R6 ;  /* 0x0000000600837308 */ /* 0x0005e40000002400 */
[----:B--2---:R-:W-:-:S06]  /*d5d0*/  FMUL.FTZ R6, R124, c[0x0][0x2ec] ;  /* 0x0000bb007c067a20 */ /* 0x004fcc0000410000 */
[----:B------:R2:W-:Y:S02]  /*d5e0*/  MUFU.TANH R120, R6 ;  /* 0x0000000600787308 */ /* 0x0005e40000002400 */
[----:B--2---:R-:W-:-:S06]  /*d5f0*/  FMUL.FTZ R6, R125, c[0x0][0x2ec] ;  /* 0x0000bb007d067a20 */ /* 0x004fcc0000410000 */
[----:B------:R2:W-:Y:S02]  /*d600*/  MUFU.TANH R125, R6 ;  /* 0x00000006007d7308 */ /* 0x0005e40000002400 */
[----:B--2---:R-:W-:-:S06]  /*d610*/  FMUL.FTZ R6, R126, c[0x0][0x2ec] ;  /* 0x0000bb007e067a20 */ /* 0x004fcc0000410000 */
[----:B------:R2:W-:Y:S02]  /*d620*/  MUFU.TANH R29, R6 ;  /* 0x00000006001d7308 */ /* 0x0005e40000002400 */
[----:B--2---:R-:W-:Y:S01]  /*d630*/  FMUL.FTZ R6, R127, c[0x0][0x2ec] ;  /* 0x0000bb007f067a20 */ /* 0x004fe20000410000 */
[----:B------:R-:W-:Y:S01]  /*d640*/  MOV R127, R220 ;  /* 0x000000dc007f7202 */ /* 0x000fe20000000f00 */
[----:B------:R-:W-:-:S04]  /*d650*/  IMAD.MOV.U32 R220, RZ, RZ, R74 ;  /* 0x000000ffffdc7224 */ /* 0x000fc800078e004a */
[----:B------:R2:W-:Y:S02]  /*d660*/  MUFU.TANH R122, R6 ;  /* 0x00000006007a7308 */ /* 0x0005e40000002400 */
[----:B--2---:R-:W-:-:S06]  /*d670*/  FMUL.FTZ R6, R116, c[0x0][0x2ec] ;  /* 0x0000bb0074067a20 */ /* 0x004fcc0000410000 */
[----:B------:R2:W3:Y:S02]  /*d680*/  MUFU.TANH R121, R6 ;  /* 0x0000000600797308 */ /* 0x0004e40000002400 */
[----:B--2---:R-:W-:Y:S02]  /*d690*/  FMUL.FTZ R6, R117, c[0x0][0x2ec] ;  /* 0x0000bb0075067a20 */ /* 0x004fe40000410000 */
[----:B---3--:R-:W-:-:S04]  /*d6a0*/  FFMA.FTZ R132, R2, UR4, R121 ;  /* 0x0000000402847c23 */ /* 0x008fc80008010079 */
[----:B------:R2:W3:Y:S02]  /*d6b0*/  MUFU.TANH R124, R6 ;  /* 0x00000006007c7308 */ /* 0x0004e40000002400 */
[----:B--2---:R-:W-:Y:S02]  /*d6c0*/  FMUL.FTZ R6, R118, c[0x0][0x2ec] ;  /* 0x0000bb0076067a20 */ /* 0x004fe40000410000 */
[----:B---3--:R-:W-:-:S04]  /*d6d0*/  FFMA.FTZ R129, R4, UR4, R124 ;  /* 0x0000000404817c23 */ /* 0x008fc8000801007c */
[----:B------:R2:W-:Y:S01]  /*d6e0*/  MUFU.TANH R117, R6 ;  /* 0x0000000600757308 */ /* 0x0005e20000002400 */
[----:B------:R-:W-:Y:S01]  /*d6f0*/  FSEL R129, R129, -INF , !P5 ;  /* 0xff80000081817808 */ /* 0x000fe20006800000 */
[----:B--2---:R-:W-:-:S06]  /*d700*/  FMUL.FTZ R6, R119, c[0x0][0x2ec] ;  /* 0x0000bb0077067a20 */ /* 0x004fcc0000410000 */
[----:B------:R2:W-:Y:S02]  /*d710*/  MUFU.TANH R123, R6 ;  /* 0x00000006007b7308 */ /* 0x0005e40000002400 */
[----:B--2---:R-:W-:-:S06]  /*d720*/  FMUL.FTZ R6, R112, c[0x0][0x2ec] ;  /* 0x0000bb0070067a20 */ /* 0x004fcc0000410000 */
[----:B------:R2:W-:Y:S02]  /*d730*/  MUFU.TANH R116, R6 ;  /* 0x0000000600747308 */ /* 0x0005e40000002400 */
[----:B--2---:R-:W-:-:S06]  /*d740*/  FMUL.FTZ R6, R113, c[0x0][0x2ec] ;  /* 0x0000bb0071067a20 */ /* 0x004fcc0000410000 */
[----:B------:R2:W-:Y:S02]  /*d750*/  MUFU.TANH R118, R6 ;  /* 0x0000000600767308 */ /* 0x0005e40000002400 */
[----:B--2---:R-:W-:-:S06]  /*d760*/  FMUL.FTZ R6, R114, c[0x0][0x2ec] ;  /* 0x0000bb0072067a20 */ /* 0x004fcc0000410000 */
[----:B------:R2:W-:Y:S02]  /*d770*/  MUFU.TANH R28, R6 ;  /* 0x00000006001c7308 */ /* 0x0005e40000002400 */
        /* <DEDUP_REMOVED lines=15> */
[----:B--2---:R-:W-:Y:S02]  /*d870*/  FMUL.FTZ R6, R110, c[0x0][0x2ec] ;  /* 0x0000bb006e067a20 */ /* 0x004fe40000410000 */
[----:B------:R-:W-:-:S04]  /*d880*/  IMAD.MOV.U32 R110, RZ, RZ, R17 ;  /* 0x000000ffff6e7224 */ /* 0x000fc800078e0011 */
[----:B------:R2:W-:Y:S02]  /*d890*/  MUFU.TANH R12, R6 ;  /* 0x00000006000c7308 */ /* 0x0005e40000002400 */
[----:B--2---:R-:W-:Y:S01]  /*d8a0*/  FMUL.FTZ R6, R111, c[0x0][0x2ec] ;  /* 0x0000bb006f067a20 */ /* 0x004fe20000410000 */
[----:B------:R-:W-:-:S05]  /*d8b0*/  MOV R111, R75 ;  /* 0x0000004b006f7202 */ /* 0x000fca0000000f00 */
        /* <DEDUP_REMOVED lines=99> */
[----:B------:R2:W-:Y:S01]  /*def0*/  MUFU.TANH R58, R6 ;  /* 0x00000006003a7308 */ /* 0x0005e20000002400 */
[----:B------:R-:W-:Y:S02]  /*df00*/  FFMA.FTZ R210, R16, UR4, R135 ;  /* 0x0000000410d27c23 */ /* 0x000fe40008010087 */
[----:B--2---:R-:W-:Y:S01]  /*df10*/  FMUL.FTZ R6, R44, c[0x0][0x2ec] ;  /* 0x0000bb002c067a20 */ /* 0x004fe20000410000 */
[----:B------:R-:W-:Y:S01]  /*df20*/  MOV R44, R220 ;  /* 0x000000dc002c7202 */ /* 0x000fe20000000f00 */
[----:B------:R-:W-:Y:S01]  /*df30*/  IMAD.MOV.U32 R220, RZ, RZ, R221 ;  /* 0x000000ffffdc7224 */ /* 0x000fe200078e00dd */
[----:B------:R-:W-:Y:S02]  /*df40*/  MOV R221, R222 ;  /* 0x000000de00dd7202 */ /* 0x000fe40000000f00 */
[----:B------:R2:W-:Y:S01]  /*df50*/  MUFU.TANH R63, R6 ;  /* 0x00000006003f7308 */ /* 0x0005e20000002400 */
[----:B------:R-:W-:Y:S02]  /*df60*/  IMAD.MOV.U32 R222, RZ, RZ, R38 ;  /* 0x000000ffffde7224 */ /* 0x000fe400078e0026 */
[----:B--2---:R-:W-:-:S05]  /*df70*/  FMUL.FTZ R6, R45, c[0x0][0x2ec] ;  /* 0x0000bb002d067a20 */ /* 0x004fca0000410000 */
[----:B------:R2:W-:Y:S02]  /*df80*/  MUFU.TANH R66, R6 ;  /* 0x0000000600427308 */ /* 0x0005e40000002400 */
[----:B--2---:R-:W-:-:S06]  /*df90*/  FMUL.FTZ R6, R46, c[0x0][0x2ec] ;  /* 0x0000bb002e067a20 */ /* 0x004fcc0000410000 */
[----:B------:R2:W-:Y:S02]  /*dfa0*/  MUFU.TANH R54, R6 ;  /* 0x0000000600367308 */ /* 0x0005e40000002400 */
[----:B--2---:R-:W-:-:S06]  /*dfb0*/  FMUL.FTZ R6, R47, c[0x0][0x2ec] ;  /* 0x0000bb002f067a20 */ /* 0x004fcc0000410000 */
[----:B------:R2:W-:Y:S02]  /*dfc0*/  MUFU.TANH R62, R6 ;  /* 0x00000006003e7308 */ /* 0x0005e40000002400 */
[----:B--2---:R-:W-:Y:S02]  /*dfd0*/  FMUL.FTZ R6, R200, c[0x0][0x2ec] ;  /* 0x0000bb00c8067a20 */ /* 0x004fe40000410000 */
[----:B------:R-:W-:-:S04]  /*dfe0*/  FFMA.FTZ R200, R3, UR4, R134 ;  /* 0x0000000403c87c23 */ /* 0x000fc80008010086 */
[----:B------:R2:W-:Y:S01]  /*dff0*/  MUFU.TANH R39, R6 ;  /* 0x0000000600277308 */ /* 0x0005e20000002400 */
[----:B------:R-:W-:Y:S01]  /*e000*/  FFMA.FTZ R134, R2, UR4, R117 ;  /* 0x0000000402867c23 */ /* 0x000fe20008010075 */
[----:B------:R-:W-:Y:S01]  /*e010*/  FSEL R200, R200, -INF , !P4 ;  /* 0xff800000c8c87808 */ /* 0x000fe20006000000 */
[----:B--2---:R-:W-:-:S05]  /*e020*/  FMUL.FTZ R6, R201, c[0x0][0x2ec] ;  /* 0x0000bb00c9067a20 */ /* 0x004fca0000410000 */
[----:B------:R2:W-:Y:S02]  /*e030*/  MUFU.TANH R53, R6 ;  /* 0x0000000600357308 */ /* 0x0005e40000002400 */
[----:B--2---:R-:W-:Y:S02]  /*e040*/  FMUL.FTZ R6, R202, c[0x0][0x2ec] ;  /* 0x0000bb00ca067a20 */ /* 0x004fe40000410000 */
[----:B------:R-:W-:-:S04]  /*e050*/  FFMA.FTZ R202, R3, UR4, R131 ;  /* 0x0000000403ca7c23 */ /* 0x000fc80008010083 */
[----:B------:R2:W-:Y:S01]  /*e060*/  MUFU.TANH R14, R6 ;  /* 0x00000006000e7308 */ /* 0x0005e20000002400 */
[C---:B------:R-:W-:Y:S02]  /*e070*/  FFMA.FTZ R131, R4.reuse, UR4, R123 ;  /* 0x0000000404837c23 */ /* 0x040fe4000801007b */
[----:B--2---:R-:W-:Y:S01]  /*e080*/  FMUL.FTZ R6, R203, c[0x0][0x2ec] ;  /* 0x0000bb00cb067a20 */ /* 0x004fe20000410000 */
[----:B------:R-:W-:Y:S01]  /*e090*/  MOV R203, R222 ;  /* 0x000000de00cb7202 */ /* 0x000fe20000000f00 */
[----:B------:R-:W-:-:S03]  /*e0a0*/  FFMA.FTZ R222, R4, UR4, R118 ;  /* 0x0000000404de7c23 */ /* 0x000fc60008010076 */
[----:B------:R2:W-:Y:S01]  /*e0b0*/  MUFU.TANH R47, R6 ;  /* 0x00000006002f7308 */ /* 0x0005e20000002400 */
[----:B------:R-:W-:Y:S02]  /*e0c0*/  FMUL.FTZ R4, R218, c[0x0][0x2ec] ;  /* 0x0000bb00da047a20 */ /* 0x000fe40000410000 */
[----:B--2---:R-:W-:Y:S01]  /*e0d0*/  FMUL.FTZ R6, R24, c[0x0][0x2ec] ;  /* 0x0000bb0018067a20 */ /* 0x004fe20000410000 */
[----:B------:R-:W-:Y:S01]  /*e0e0*/  MOV R24, R219 ;  /* 0x000000db00187202 */ /* 0x000fe20000000f00 */
[----:B------:R-:W-:Y:S01]  /*e0f0*/  FFMA.FTZ R219, R5, UR4, R31 ;  /* 0x0000000405db7c23 */ /* 0x000fe2000801001f */
[----:B------:R-:W-:Y:S02]  /*e100*/  IADD3 R31, R0, 0x18, RZ ;  /* 0x00000018001f7810 */ /* 0x000fe40007ffe0ff */
[----:B------:R2:W-:Y:S02]  /*e110*/  MUFU.TANH R61, R6 ;  /* 0x00000006003d7308 */ /* 0x0005e40000002400 */
[----:B------:R-:W-:-:S06]  /*e120*/  ISETP.GE.AND P3, PT, R31, R8, PT ;  /* 0x000000081f00720c */ /* 0x000fcc0003f66270 */
[----:B------:R-:W3:Y:S01]  /*e130*/  I2F R5, R30 ;  /* 0x0000001e00057306 */ /* 0x000ee20000201400 */
[----:B--2---:R-:W-:Y:S01]  /*e140*/  FMUL.FTZ R6, R25, c[0x0][0x2ec] ;  /* 0x0000bb0019067a20 */ /* 0x004fe20000410000 */
[----:B------:R-:W-:-:S06]  /*e150*/  IADD3 R25, R0, 0x30, RZ ;  /* 0x0000003000197810 */ /* 0x000fcc0007ffe0ff */
[----:B------:R2:W-:Y:S01]  /*e160*/  MUFU.TANH R78, R6 ;  /* 0x00000006004e7308 */ /* 0x0005e20000002400 */
[C---:B---3--:R-:W-:Y:S02]  /*e170*/  FFMA.FTZ R214, R5.reuse, UR4, R109 ;  /* 0x0000000405d67c23 */ /* 0x048fe4000801006d */
[----:B------:R-:W-:Y:S02]  /*e180*/  FFMA.FTZ R212, R5, UR4, R106 ;  /* 0x0000000405d47c23 */ /* 0x000fe4000801006a */
[----:B------:R-:W-:Y:S02]  /*e190*/  IMAD.MOV.U32 R109, RZ, RZ, R95 ;  /* 0x000000ffff6d7224 */ /* 0x000fe400078e005f */
[----:B------:R-:W-:Y:S02]  /*e1a0*/  IMAD.MOV.U32 R95, RZ, RZ, R110 ;  /* 0x000000ffff5f7224 */ /* 0x000fe400078e006e */
[----:B--2---:R-:W-:Y:S01]  /*e1b0*/  FMUL.FTZ R6, R26, c[0x0][0x2ec] ;  /* 0x0000bb001a067a20 */ /* 0x004fe20000410000 */
[----:B------:R-:W-:-:S03]  /*e1c0*/  IADD3 R26, R0, 0x29, RZ ;  /* 0x00000029001a7810 */ /* 0x000fc60007ffe0ff */
[----:B------:R2:W-:Y:S01]  /*e1d0*/  MUFU.TANH R52, R6 ;  /* 0x0000000600347308 */ /* 0x0005e20000002400 */
[----:B------:R-:W-:Y:S01]  /*e1e0*/  ISETP.GE.AND P5, PT, R26, R8, PT ;  /* 0x000000081a00720c */ /* 0x000fe20003fa6270 */
[----:B--2---:R-:W-:Y:S01]  /*e1f0*/  FMUL.FTZ R6, R27, c[0x0][0x2ec] ;  /* 0x0000bb001b067a20 */ /* 0x004fe20000410000 */
[----:B------:R-:W-:-:S05]  /*e200*/  IADD3 R27, R0, 0x28, RZ ;  /* 0x00000028001b7810 */ /* 0x000fca0007ffe0ff */
[----:B------:R2:W-:Y:S02]  /*e210*/  MUFU.TANH R65, R6 ;  /* 0x0000000600417308 */ /* 0x0005e40000002400 */
[----:B--2---:R-:W-:Y:S02]  /*e220*/  FMUL.FTZ R6, R224, c[0x0][0x2ec] ;  /* 0x0000bb00e0067a20 */ /* 0x004fe40000410000 */
[----:B------:R-:W-:-:S04]  /*e230*/  FFMA.FTZ R224, R3, UR4, R122 ;  /* 0x0000000403e07c23 */ /* 0x000fc8000801007a */
[----:B------:R2:W-:Y:S01]  /*e240*/  MUFU.TANH R46, R6 ;  /* 0x00000006002e7308 */ /* 0x0005e20000002400 */
[----:B------:R-:W-:-:S05]  /*e250*/  FFMA.FTZ R122, R5, UR4, R119 ;  /* 0x00000004057a7c23 */ /* 0x000fca0008010077 */
[----:B------:R-:W-:Y:S01]  /*e260*/  FSEL R122, R122, -INF , !P0 ;  /* 0xff8000007a7a7808 */ /* 0x000fe20004000000 */
[----:B--2---:R-:W-:Y:S02]  /*e270*/  FMUL.FTZ R6, R225, c[0x0][0x2ec] ;  /* 0x0000bb00e1067a20 */ /* 0x004fe40000410000 */
[----:B------:R-:W-:Y:S01]  /*e280*/  FFMA.FTZ R225, R7, UR4, R29 ;  /* 0x0000000407e17c23 */ /* 0x000fe2000801001d */
[----:B------:R-:W-:Y:S01]  /*e290*/  IADD3 R29, R0, 0x20, RZ ;  /* 0x00000020001d7810 */ /* 0x000fe20007ffe0ff */
[----:B------:R2:W-:Y:S03]  /*e2a0*/  MUFU.TANH R55, R6 ;  /* 0x0000000600377308 */ /* 0x0005e60000002400 */
[----:B------:R-:W-:Y:S01]  /*e2b0*/  ISETP.GE.AND P2, PT, R29, R8, PT ;  /* 0x000000081d00720c */ /* 0x000fe20003f46270 */
[----:B--2---:R-:W-:Y:S02]  /*e2c0*/  FMUL.FTZ R6, R226, c[0x0][0x2ec] ;  /* 0x0000bb00e2067a20 */ /* 0x004fe40000410000 */
[----:B------:R-:W-:-:S02]  /*e2d0*/  FFMA.FTZ R226, R2, UR4, R116 ;  /* 0x0000000402e27c23 */ /* 0x000fc40008010074 */
[----:B------:R2:W-:Y:S02]  /*e2e0*/  MUFU.TANH R38, R6 ;  /* 0x0000000600267308 */ /* 0x0005e40000002400 */
[----:B--2---:R-:W-:Y:S02]  /*e2f0*/  FMUL.FTZ R6, R227, c[0x0][0x2ec] ;  /* 0x0000bb00e3067a20 */ /* 0x004fe40000410000 */
[----:B------:R-:W-:-:S04]  /*e300*/  FFMA.FTZ R227, R3, UR4, R125 ;  /* 0x0000000403e37c23 */ /* 0x000fc8000801007d */
[----:B------:R2:W-:Y:S01]  /*e310*/  MUFU.TANH R49, R6 ;  /* 0x0000000600317308 */ /* 0x0005e20000002400 */
[----:B------:R-:W-:Y:S02]  /*e320*/  FFMA.FTZ R125, R5, UR4, R115 ;  /* 0x00000004057d7c23 */ /* 0x000fe40008010073 */
[----:B------:R-:W-:-:S05]  /*e330*/  FMUL.FTZ R5, R203, c[0x0][0x2ec] ;  /* 0x0000bb00cb057a20 */ /* 0x000fca0000410000 */
[----:B------:R-:W3:Y:S01]  /*e340*/  I2F R3, R29 ;  /* 0x0000001d00037306 */ /* 0x000ee20000201400 */
[----:B--2---:R-:W-:Y:S01]  /*e350*/  FMUL.FTZ R6, R20, c[0x0][0x2ec] ;  /* 0x0000bb0014067a20 */ /* 0x004fe20000410000 */
[----:B------:R-:W-:Y:S01]  /*e360*/  MOV R20, R209 ;  /* 0x000000d100147202 */ /* 0x000fe20000000f00 */
[----:B------:R-:W-:-:S05]  /*e370*/  IMAD.MOV.U32 R209, RZ, RZ, R221 ;  /* 0x000000ffffd17224 */ /* 0x000fca00078e00dd */
[----:B------:R2:W-:Y:S01]  /*e380*/  MUFU.TANH R48, R6 ;  /* 0x0000000600307308 */ /* 0x0005e20000002400 */
[----:B------:R-:W-:Y:S02]  /*e390*/  FFMA.FTZ R221, R16, UR4, R130 ;  /* 0x0000000410dd7c23 */ /* 0x000fe40008010082 */
[----:B------:R-:W-:Y:S02]  /*e3a0*/  IMAD.MOV.U32 R130, RZ, RZ, R241 ;  /* 0x000000ffff827224 */ /* 0x000fe400078e00f1 */
[C---:B---3--:R-:W-:Y:S02]  /*e3b0*/  FFMA.FTZ R118, R3.reuse, UR4, R105 ;  /* 0x0000000403767c23 */ /* 0x048fe40008010069 */
[C---:B------:R-:W-:Y:S02]  /*e3c0*/  FFMA.FTZ R121, R3.reuse, UR4, R101 ;  /* 0x0000000403797c23 */ /* 0x040fe40008010065 */
[----:B------:R-:W-:Y:S01]  /*e3d0*/  FFMA.FTZ R205, R3, UR4, R43 ;  /* 0x0000000403cd7c23 */ /* 0x000fe2000801002b */
[----:B------:R-:W-:Y:S01]  /*e3e0*/  FSEL R118, R118, -INF , !P2 ;  /* 0xff80000076767808 */ /* 0x000fe20005000000 */
[----:B------:R-:W-:-:S02]  /*e3f0*/  FFMA.FTZ R241, R7, UR4, R120 ;  /* 0x0000000407f17c23 */ /* 0x000fc40008010078 */
[----:B------:R-:W-:Y:S01]  /*e400*/  FMUL.FTZ R7, R23, c[0x0][0x2ec] ;  /* 0x0000bb0017077a20 */ /* 0x000fe20000410000 */
[----:B------:R-:W-:Y:S01]  /*e410*/  IADD3 R23, R0, 0x38, RZ ;  /* 0x0000003800177810 */ /* 0x000fe20007ffe0ff */
[----:B--2---:R-:W-:Y:S02]  /*e420*/  FMUL.FTZ R6, R21, c[0x0][0x2ec] ;  /* 0x0000bb0015067a20 */ /* 0x004fe40000410000 */
[----:B------:R-:W-:Y:S01]  /*e430*/  MUFU.TANH R51, R7 ;  /* 0x0000000700337308 */ /* 0x000fe20000002400 */
[----:B------:R-:W-:Y:S01]  /*e440*/  IMAD.MOV.U32 R21, RZ, RZ, R41 ;  /* 0x000000ffff157224 */ /* 0x000fe200078e0029 */
[----:B------:R-:W-:-:S06]  /*e450*/  ISETP.GE.AND P2, PT, R23, R8, PT ;  /* 0x000000081700720c */ /* 0x000fcc0003f46270 */
[----:B------:R2:W-:Y:S08]  /*e460*/  MUFU.TANH R242, R6 ;  /* 0x0000000600f27308 */ /* 0x0005f00000002400 */
[----:B------:R3:W-:Y:S01]  /*e470*/  MUFU.TANH R7, R5 ;  /* 0x0000000500077308 */ /* 0x0007e20000002400 */
[----:B--2---:R-:W-:Y:S02]  /*e480*/  FMUL.FTZ R6, R22, c[0x0][0x2ec] ;  /* 0x0000bb0016067a20 */ /* 0x004fe40000410000 */
[----:B------:R-:W-:-:S05]  /*e490*/  IMAD.MOV.U32 R22, RZ, RZ, R223 ;  /* 0x000000ffff167224 */ /* 0x000fca00078e00df */
[----:B------:R-:W-:Y:S01]  /*e4a0*/  MUFU.TANH R41, R6 ;  /* 0x0000000600297308 */ /* 0x000fe20000002400 */
[----:B------:R-:W-:Y:S01]  /*e4b0*/  FFMA.FTZ R223, R16, UR4, R133 ;  /* 0x0000000410df7c23 */ /* 0x000fe20008010085 */
[----:B------:R-:W-:Y:S01]  /*e4c0*/  MOV R133, R220 ;  /* 0x000000dc00857202 */ /* 0x000fe20000000f00 */
[----:B------:R-:W-:Y:S01]  /*e4d0*/  FFMA.FTZ R220, R2, UR4, R28 ;  /* 0x0000000402dc7c23 */ /* 0x000fe2000801001c */
[----:B------:R-:W-:Y:S01]  /*e4e0*/  IADD3 R28, R0, 0x21, RZ ;  /* 0x00000021001c7810 */ /* 0x000fe20007ffe0ff */
[----:B---3--:R-:W-:Y:S01]  /*e4f0*/  FMUL.FTZ R5, R244, c[0x0][0x2ec] ;  /* 0x0000bb00f4057a20 */ /* 0x008fe20000410000 */
[----:B------:R-:W-:Y:S02]  /*e500*/  MOV R16, R24 ;  /* 0x0000001800107202 */ /* 0x000fe40000000f00 */
[----:B------:R-:W2:Y:S01]  /*e510*/  I2F R6, R31 ;  /* 0x0000001f00067306 */ /* 0x000ea20000201400 */
[----:B------:R-:W-:Y:S02]  /*e520*/  IADD3 R24, R0, 0x31, RZ ;  /* 0x0000003100187810 */ /* 0x000fe40007ffe0ff */
[----:B------:R-:W-:-:S02]  /*e530*/  ISETP.GE.AND P4, PT, R28, R8, PT ;  /* 0x000000081c00720c */ /* 0x000fc40003f86270 */
[----:B------:R-:W-:-:S03]  /*e540*/  ISETP.GE.AND P0, PT, R24, R8, PT ;  /* 0x000000081800720c */ /* 0x000fc60003f06270 */
[----:B------:R-:W3:Y:S01]  /*e550*/  I2F R2, R28 ;  /* 0x0000001c00027306 */ /* 0x000ee20000201400 */
[----:B--2---:R-:W-:-:S07]  /*e560*/  FFMA.FTZ R215, R6, UR4, R12 ;  /* 0x0000000406d77c23 */ /* 0x004fce000801000c */
[----:B------:R2:W-:Y:S01]  /*e570*/  MUFU.TANH R12, R4 ;  /* 0x00000004000c7308 */ /* 0x0005e20000002400 */
[C---:B------:R-:W-:Y:S02]  /*e580*/  FFMA.FTZ R126, R6.reuse, UR4, R114 ;  /* 0x00000004067e7c23 */ /* 0x040fe40008010072 */
[C---:B------:R-:W-:Y:S02]  /*e590*/  FFMA.FTZ R128, R6.reuse, UR4, R112 ;  /* 0x0000000406807c23 */ /* 0x040fe40008010070 */
[----:B------:R-:W-:Y:S01]  /*e5a0*/  FFMA.FTZ R218, R6, UR4, R104 ;  /* 0x0000000406da7c23 */ /* 0x000fe20008010068 */
[----:B------:R-:W-:Y:S01]  /*e5b0*/  MOV R104, R133 ;  /* 0x0000008500687202 */ /* 0x000fe20000000f00 */
[----:B---3--:R-:W-:Y:S01]  /*e5c0*/  FFMA.FTZ R114, R2, UR4, R108 ;  /* 0x0000000402727c23 */ /* 0x008fe2000801006c */
[----:B------:R-:W-:Y:S01]  /*e5d0*/  FSEL R126, R126, -INF , !P3 ;  /* 0xff8000007e7e7808 */ /* 0x000fe20005800000 */
[C---:B------:R-:W-:Y:S01]  /*e5e0*/  FFMA.FTZ R117, R2.reuse, UR4, R103 ;  /* 0x0000000402757c23 */ /* 0x040fe20008010067 */
[----:B------:R-:W-:Y:S01]  /*e5f0*/  MOV R103, R127 ;  /* 0x0000007f00677202 */ /* 0x000fe20000000f00 */
[C---:B------:R-:W-:Y:S01]  /*e600*/  FFMA.FTZ R206, R2.reuse, UR4, R102 ;  /* 0x0000000402ce7c23 */ /* 0x040fe20008010066 */
[----:B------:R-:W-:Y:S01]  /*e610*/  ISETP.GE.AND P3, PT, R25, R8, PT ;  /* 0x000000081900720c */ /* 0x000fe20003f66270 */
[----:B------:R-:W-:Y:S01]  /*e620*/  FFMA.FTZ R201, R2, UR4, R96 ;  /* 0x0000000402c97c23 */ /* 0x000fe20008010060 */
[----:B------:R-:W-:Y:S01]  /*e630*/  FSEL R114, R114, -INF , !P4 ;  /* 0xff80000072727808 */ /* 0x000fe20006000000 */
[----:B------:R-:W3:Y:S01]  /*e640*/  I2F R2, R25 ;  /* 0x0000001900027306 */ /* 0x000ee20000201400 */
[----:B--2---:R-:W-:-:S02]  /*e650*/  FMUL.FTZ R4, R209, c[0x0][0x2ec] ;  /* 0x0000bb00d1047a20 */ /* 0x004fc40000410000 */
[----:B------:R-:W-:Y:S02]  /*e660*/  FFMA.FTZ R209, R3, UR4, R100 ;  /* 0x0000000403d17c23 */ /* 0x000fe40008010064 */
[----:B------:R-:W-:Y:S01]  /*e670*/  IMAD.MOV.U32 R6, RZ, RZ, R22 ;  /* 0x000000ffff067224 */ /* 0x000fe200078e0016 */
[----:B------:R-:W-:Y:S01]  /*e680*/  IADD3 R22, R0, 0x39, RZ ;  /* 0x0000003900167810 */ /* 0x000fe20007ffe0ff */
[----:B------:R-:W-:Y:S01]  /*e690*/  IMAD.MOV.U32 R244, RZ, RZ, R104 ;  /* 0x000000fffff47224 */ /* 0x000fe200078e0068 */
[----:B------:R-:W-:Y:S02]  /*e6a0*/  MUFU.TANH R45, R4 ;  /* 0x00000004002d7308 */ /* 0x000fe40000002400 */
[----:B------:R-:W-:-:S06]  /*e6b0*/  ISETP.GE.AND P4, PT, R22, R8, PT ;  /* 0x000000081600720c */ /* 0x000fcc0003f86270 */
[----:B------:R-:W2:Y:S01]  /*e6c0*/  I2F R4, R27 ;  /* 0x0000001b00047306 */ /* 0x000ea20000201400 */
[C---:B---3--:R-:W-:Y:S02]  /*e6d0*/  FFMA.FTZ R106, R2.reuse, UR4, R89 ;  /* 0x00000004026a7c23 */ /* 0x048fe40008010059 */
[C---:B------:R-:W-:Y:S02]  /*e6e0*/  FFMA.FTZ R108, R2.reuse, UR4, R69 ;  /* 0x00000004026c7c23 */ /* 0x040fe40008010045 */
[----:B------:R-:W-:Y:S01]  /*e6f0*/  FFMA.FTZ R127, R2, UR4, R37 ;  /* 0x00000004027f7c23 */ /* 0x000fe20008010025 */
[----:B------:R-:W-:Y:S01]  /*e700*/  FSEL R106, R106, -INF , !P3 ;  /* 0xff8000006a6a7808 */ /* 0x000fe20005800000 */
[----:B------:R-:W-:Y:S01]  /*e710*/  FFMA.FTZ R123, R2, UR4, R17 ;  /* 0x00000004027b7c23 */ /* 0x000fe20008010011 */
[----:B------:R-:W3:Y:S01]  /*e720*/  I2F R3, R26 ;  /* 0x0000001a00037306 */ /* 0x000ee20000201400 */
[----:B------:R-:W-:Y:S02]  /*e730*/  IADD3 R17, R0, 0x50, RZ ;  /* 0x0000005000117810 */ /* 0x000fe40007ffe0ff */
[----:B------:R-:W-:Y:S01]  /*e740*/  STL [R1+0xb8], R106 ;  /* 0x0000b86a01007387 */ /* 0x000fe20000100800 */
[----:B--2---:R-:W-:-:S04]  /*e750*/  FFMA.FTZ R112, R4, UR4, R98 ;  /* 0x0000000404707c23 */ /* 0x004fc80008010062 */
[----:B------:R-:W2:Y:S01]  /*e760*/  I2F R2, R22 ;  /* 0x0000001600027306 */ /* 0x000ea20000201400 */
[C---:B------:R-:W-:Y:S01]  /*e770*/  FFMA.FTZ R113, R4.reuse, UR4, R97 ;  /* 0x0000000404717c23 */ /* 0x040fe20008010061 */
[----:B------:R-:W-:Y:S01]  /*e780*/  MOV R98, R21 ;  /* 0x0000001500627202 */ /* 0x000fe20000000f00 */
[----:B------:R-:W-:Y:S01]  /*e790*/  FFMA.FTZ R203, R4, UR4, R88 ;  /* 0x0000000404cb7c23 */ /* 0x000fe20008010058 */
[----:B------:R-:W-:Y:S01]  /*e7a0*/  IADD3 R21, R0, 0x40, RZ ;  /* 0x0000004000157810 */ /* 0x000fe20007ffe0ff */
[----:B------:R-:W-:Y:S02]  /*e7b0*/  FFMA.FTZ R135, R4, UR4, R40 ;  /* 0x0000000404877c23 */ /* 0x000fe40008010028 */
[----:B------:R-:W-:Y:S01]  /*e7c0*/  FMUL.FTZ R4, R130, c[0x0][0x2ec] ;  /* 0x0000bb0082047a20 */ /* 0x000fe20000410000 */
[----:B------:R4:W-:Y:S01]  /*e7d0*/  MUFU.TANH R40, R5 ;  /* 0x0000000500287308 */ /* 0x0009e20000002400 */
[----:B------:R-:W-:Y:S01]  /*e7e0*/  IMAD.MOV.U32 R97, RZ, RZ, R20 ;  /* 0x000000ffff617224 */ /* 0x000fe200078e0014 */
[----:B------:R-:W-:Y:S01]  /*e7f0*/  MOV R20, R111 ;  /* 0x0000006f00147202 */ /* 0x000fe20000000f00 */
[----:B---3--:R-:W-:-:S02]  /*e800*/  FFMA.FTZ R110, R3, UR4, R107 ;  /* 0x00000004036e7c23 */ /* 0x008fc4000801006b */
[C---:B------:R-:W-:Y:S02]  /*e810*/  FFMA.FTZ R111, R3.reuse, UR4, R99 ;  /* 0x00000004036f7c23 */ /* 0x040fe40008010063 */
[C---:B------:R-:W-:Y:S01]  /*e820*/  FFMA.FTZ R133, R3.reuse, UR4, R92 ;  /* 0x0000000403857c23 */ /* 0x040fe2000801005c */
[----:B------:R-:W-:Y:S01]  /*e830*/  MUFU.TANH R43, R4 ;  /* 0x00000004002b7308 */ /* 0x000fe20000002400 */
[----:B------:R-:W-:Y:S01]  /*e840*/  FFMA.FTZ R130, R3, UR4, R90 ;  /* 0x0000000403827c23 */ /* 0x000fe2000801005a */
[----:B------:R-:W-:Y:S01]  /*e850*/  FSEL R110, R110, -INF , !P5 ;  /* 0xff8000006e6e7808 */ /* 0x000fe20006800000 */
[C---:B--2---:R-:W-:Y:S01]  /*e860*/  FFMA.FTZ R116, R2.reuse, UR4, R74 ;  /* 0x0000000402747c23 */ /* 0x044fe2000801004a */
[----:B------:R-:W-:Y:S01]  /*e870*/  MOV R74, R20 ;  /* 0x00000014004a7202 */ /* 0x000fe20000000f00 */
[----:B------:R-:W-:Y:S01]  /*e880*/  FFMA.FTZ R96, R2, UR4, R87 ;  /* 0x0000000402607c23 */ /* 0x000fe20008010057 */
[----:B------:R-:W-:Y:S01]  /*e890*/  IADD3 R20, R0, 0x41, RZ ;  /* 0x0000004100147810 */ /* 0x000fe20007ffe0ff */
[C---:B------:R-:W-:Y:S01]  /*e8a0*/  FFMA.FTZ R99, R2.reuse, UR4, R85 ;  /* 0x0000000402637c23 */ /* 0x040fe20008010055 */
[----:B------:R-:W2:Y:S01]  /*e8b0*/  I2F R4, R24 ;  /* 0x0000001800047306 */ /* 0x000ea20000201400 */
[----:B------:R-:W-:Y:S01]  /*e8c0*/  FFMA.FTZ R107, R2, UR4, R56 ;  /* 0x00000004026b7c23 */ /* 0x000fe20008010038 */
[----:B------:R-:W-:Y:S01]  /*e8d0*/  ISETP.GE.AND P5, PT, R20, R8, PT ;  /* 0x000000081400720c */ /* 0x000fe20003fa6270 */
[----:B------:R-:W-:-:S02]  /*e8e0*/  IMAD.MOV.U32 R56, RZ, RZ, R95 ;  /* 0x000000ffff387224 */ /* 0x000fc400078e005f */
[----:B------:R-:W-:Y:S02]  /*e8f0*/  IMAD.MOV.U32 R90, RZ, RZ, R109 ;  /* 0x000000ffff5a7224 */ /* 0x000fe400078e006d */
[----:B----4-:R-:W-:Y:S01]  /*e900*/  FMUL.FTZ R5, R246, c[0x0][0x2ec] ;  /* 0x0000bb00f6057a20 */ /* 0x010fe20000410000 */
[----:B------:R-:W3:Y:S01]  /*e910*/  I2F R3, R23 ;  /* 0x0000001700037306 */ /* 0x000ee20000201400 */
[----:B------:R-:W-:Y:S02]  /*e920*/  IMAD.MOV.U32 R246, RZ, RZ, R98 ;  /* 0x000000fffff67224 */ /* 0x000fe400078e0062 */
[----:B--2---:R-:W-:-:S05]  /*e930*/  FFMA.FTZ R102, R4, UR4, R94 ;  /* 0x0000000404667c23 */ /* 0x004fca000801005e */
[----:B------:R2:W-:Y:S01]  /*e940*/  MUFU.TANH R37, R5 ;  /* 0x0000000500257308 */ /* 0x0005e20000002400 */
[C---:B------:R-:W-:Y:S02]  /*e950*/  FFMA.FTZ R105, R4.reuse, UR4, R93 ;  /* 0x0000000404697c23 */ /* 0x040fe4000801005d */
[C---:B------:R-:W-:Y:S02]  /*e960*/  FFMA.FTZ R124, R4.reuse, UR4, R91 ;  /* 0x00000004047c7c23 */ /* 0x040fe4000801005b */
[----:B------:R-:W-:Y:S02]  /*e970*/  FFMA.FTZ R119, R4, UR4, R84 ;  /* 0x0000000404777c23 */ /* 0x000fe40008010054 */
[----:B------:R-:W-:Y:S01]  /*e980*/  FMUL.FTZ R4, R245, c[0x0][0x2ec] ;  /* 0x0000bb00f5047a20 */ /* 0x000fe20000410000 */
[----:B------:R-:W-:Y:S01]  /*e990*/  MOV R245, R6 ;  /* 0x0000000600f57202 */ /* 0x000fe20000000f00 */
[----:B---3--:R-:W-:Y:S02]  /*e9a0*/  FFMA.FTZ R120, R3, UR4, R57 ;  /* 0x0000000403787c23 */ /* 0x008fe40008010039 */
[----:B------:R-:W-:-:S02]  /*e9b0*/  IMAD.MOV.U32 R57, RZ, RZ, R44 ;  /* 0x000000ffff397224 */ /* 0x000fc400078e002c */
[----:B------:R-:W-:Y:S01]  /*e9c0*/  MUFU.TANH R44, R4 ;  /* 0x00000004002c7308 */ /* 0x000fe20000002400 */
[C---:B------:R-:W-:Y:S02]  /*e9d0*/  FFMA.FTZ R100, R3.reuse, UR4, R86 ;  /* 0x0000000403647c23 */ /* 0x040fe40008010056 */
[C---:B------:R-:W-:Y:S02]  /*e9e0*/  FFMA.FTZ R101, R3.reuse, UR4, R75 ;  /* 0x0000000403657c23 */ /* 0x040fe4000801004b */
[----:B------:R-:W-:Y:S01]  /*e9f0*/  FFMA.FTZ R115, R3, UR4, R19 ;  /* 0x0000000403737c23 */ /* 0x000fe20008010013 */
[----:B------:R-:W-:Y:S01]  /*ea00*/  IADD3 R19, R0, 0x48, RZ ;  /* 0x0000004800137810 */ /* 0x000fe20007ffe0ff */
[----:B--2---:R-:W-:Y:S01]  /*ea10*/  FMUL.FTZ R5, R83, c[0x0][0x2ec] ;  /* 0x0000bb0053057a20 */ /* 0x004fe20000410000 */
[----:B------:R-:W2:Y:S01]  /*ea20*/  I2F R4, R21 ;  /* 0x0000001500047306 */ /* 0x000ea20000201400 */
[----:B------:R-:W-:Y:S02]  /*ea30*/  FSEL R100, R100, -INF , !P2 ;  /* 0xff80000064647808 */ /* 0x000fe40005000000 */
[----:B------:R-:W-:-:S02]  /*ea40*/  ISETP.GE.AND P3, PT, R19, R8, PT ;  /* 0x000000081300720c */ /* 0x000fc40003f66270 */
[----:B------:R-:W-:-:S03]  /*ea50*/  ISETP.GE.AND P2, PT, R17, R8, PT ;  /* 0x000000081100720c */ /* 0x000fc60003f46270 */
[----:B------:R-:W3:Y:S08]  /*ea60*/  I2F R3, R20 ;  /* 0x0000001400037306 */ /* 0x000ef00000201400 */
[----:B------:R-:W4:Y:S01]  /*ea70*/  I2F R2, R19 ;  /* 0x0000001300027306 */ /* 0x000f220000201400 */
[C---:B--2---:R-:W-:Y:S01]  /*ea80*/  FFMA.FTZ R95, R4.reuse, UR4, R70 ;  /* 0x00000004045f7c23 */ /* 0x044fe20008010046 */
[----:B------:R-:W-:Y:S01]  /*ea90*/  MOV R70, R103 ;  /* 0x0000006700467202 */ /* 0x000fe20000000f00 */
[----:B------:R-:W-:-:S02]  /*eaa0*/  FFMA.FTZ R92, R4, UR4, R80 ;  /* 0x00000004045c7c23 */ /* 0x000fc40008010050 */
[C---:B------:R-:W-:Y:S02]  /*eab0*/  FFMA.FTZ R109, R4.reuse, UR4, R42 ;  /* 0x00000004046d7c23 */ /* 0x040fe4000801002a */
[----:B------:R-:W-:Y:S01]  /*eac0*/  FFMA.FTZ R103, R4, UR4, R18 ;  /* 0x0000000404677c23 */ /* 0x000fe20008010012 */
[----:B------:R-:W-:Y:S01]  /*ead0*/  IADD3 R18, R0, 0x49, RZ ;  /* 0x0000004900127810 */ /* 0x000fe20007ffe0ff */
[----:B------:R-:W-:Y:S01]  /*eae0*/  FMUL.FTZ R4, R247, c[0x0][0x2ec] ;  /* 0x0000bb00f7047a20 */ /* 0x000fe20000410000 */
[----:B------:R-:W-:Y:S01]  /*eaf0*/  MOV R247, R97 ;  /* 0x0000006100f77202 */ /* 0x000fe20000000f00 */
[C---:B---3--:R-:W-:Y:S01]  /*eb00*/  FFMA.FTZ R88, R3.reuse, UR4, R82 ;  /* 0x0000000403587c23 */ /* 0x048fe20008010052 */
[----:B------:R2:W-:Y:S01]  /*eb10*/  MUFU.TANH R6, R5 ;  /* 0x0000000500067308 */ /* 0x0005e20000002400 */
[C---:B------:R-:W-:Y:S02]  /*eb20*/  FFMA.FTZ R91, R3.reuse, UR4, R81 ;  /* 0x00000004035b7c23 */ /* 0x040fe40008010051 */
[----:B------:R-:W-:-:S02]  /*eb30*/  FFMA.FTZ R104, R3, UR4, R76 ;  /* 0x0000000403687c23 */ /* 0x000fc4000801004c */
[----:B------:R-:W-:Y:S01]  /*eb40*/  FFMA.FTZ R97, R3, UR4, R60 ;  /* 0x0000000403617c23 */ /* 0x000fe2000801003c */
[----:B------:R-:W-:Y:S01]  /*eb50*/  MOV R60, R16 ;  /* 0x00000010003c7202 */ /* 0x000fe20000000f00 */
[----:B----4-:R-:W-:Y:S01]  /*eb60*/  FFMA.FTZ R84, R2, UR4, R59 ;  /* 0x0000000402547c23 */ /* 0x010fe2000801003b */
[----:B------:R-:W-:Y:S01]  /*eb70*/  MUFU.TANH R42, R4 ;  /* 0x00000004002a7308 */ /* 0x000fe20000002400 */
[----:B------:R-:W-:Y:S01]  /*eb80*/  IADD3 R16, R0, 0x51, RZ ;  /* 0x0000005100107810 */ /* 0x000fe20007ffe0ff */
[C---:B------:R-:W-:Y:S02]  /*eb90*/  FFMA.FTZ R87, R2.reuse, UR4, R50 ;  /* 0x0000000402577c23 */ /* 0x040fe40008010032 */
[----:B------:R-:W-:Y:S01]  /*eba0*/  FFMA.FTZ R98, R2, UR4, R15 ;  /* 0x0000000402627c23 */ /* 0x000fe2000801000f */
[----:B------:R-:W-:Y:S01]  /*ebb0*/  IADD3 R15, R0, 0x58, RZ ;  /* 0x00000058000f7810 */ /* 0x000fe20007ffe0ff */
[----:B------:R-:W-:Y:S01]  /*ebc0*/  FFMA.FTZ R93, R2, UR4, R13 ;  /* 0x00000004025d7c23 */ /* 0x000fe2000801000d */
[----:B------:R-:W-:Y:S01]  /*ebd0*/  IADD3 R13, R0, 0x60, RZ ;  /* 0x00000060000d7810 */ /* 0x000fe20007ffe0ff */
[----:B------:R-:W3:Y:S01]  /*ebe0*/  I2F R3, R17 ;  /* 0x0000001100037306 */ /* 0x000ee20000201400 */
[----:B--2---:R-:W-:Y:S01]  /*ebf0*/  FMUL.FTZ R5, R67, c[0x0][0x2ec] ;  /* 0x0000bb0043057a20 */ /* 0x004fe20000410000 */
[----:B------:R-:W-:Y:S01]  /*ec00*/  FSEL R84, R84, -INF , !P3 ;  /* 0xff80000054547808 */ /* 0x000fe20005800000 */
[----:B------:R-:W-:Y:S01]  /*ec10*/  IMAD.MOV.U32 R50, RZ, RZ, R70 ;  /* 0x000000ffff327224 */ /* 0x000fe200078e0046 */
[----:B------:R-:W-:-:S04]  /*ec20*/  ISETP.GE.AND P3, PT, R13, R8, PT ;  /* 0x000000080d00720c */ /* 0x000fc80003f66270 */
[----:B------:R-:W2:Y:S08]  /*ec30*/  I2F R4, R18 ;  /* 0x0000001200047306 */ /* 0x000eb00000201400 */
[----:B------:R-:W4:Y:S01]  /*ec40*/  I2F R2, R16 ;  /* 0x0000001000027306 */ /* 0x000f220000201400 */
[C---:B---3--:R-:W-:Y:S01]  /*ec50*/  FFMA.FTZ R85, R3.reuse, UR4, R14 ;  /* 0x0000000403557c23 */ /* 0x048fe2000801000e */
[----:B------:R-:W-:Y:S01]  /*ec60*/  IADD3 R14, R0, 0x59, RZ ;  /* 0x00000059000e7810 */ /* 0x000fe20007ffe0ff */
[----:B------:R-:W-:-:S02]  /*ec70*/  FFMA.FTZ R76, R3, UR4, R63 ;  /* 0x00000004034c7c23 */ /* 0x000fc4000801003f */
[----:B--2---:R-:W-:-:S03]  /*ec80*/  FFMA.FTZ R80, R4, UR4, R79 ;  /* 0x0000000404507c23 */ /* 0x004fc6000801004f */
[----:B------:R-:W-:Y:S01]  /*ec90*/  MUFU.TANH R5, R5 ;  /* 0x0000000500057308 */ /* 0x000fe20000002400 */
[----:B------:R-:W-:Y:S01]  /*eca0*/  FFMA.FTZ R83, R4, UR4, R77 ;  /* 0x0000000404537c23 */ /* 0x000fe2000801004d */
[----:B------:R-:W-:Y:S01]  /*ecb0*/  FSEL R76, R76, -INF , !P2 ;  /* 0xff8000004c4c7808 */ /* 0x000fe20005000000 */
[C---:B------:R-:W-:Y:S02]  /*ecc0*/  FFMA.FTZ R94, R4.reuse, UR4, R64 ;  /* 0x00000004045e7c23 */ /* 0x040fe40008010040 */
[----:B------:R-:W-:Y:S02]  /*ecd0*/  FFMA.FTZ R89, R4, UR4, R58 ;  /* 0x0000000404597c23 */ /* 0x000fe4000801003a */
[----:B------:R-:W-:Y:S02]  /*ece0*/  FMUL.FTZ R4, R90, c[0x0][0x2ec] ;  /* 0x0000bb005a047a20 */ /* 0x000fe40000410000 */
[C---:B------:R-:W-:Y:S02]  /*ecf0*/  FFMA.FTZ R79, R3.reuse, UR4, R54 ;  /* 0x00000004034f7c23 */ /* 0x040fe40008010036 */
[----:B------:R-:W-:-:S02]  /*ed00*/  FFMA.FTZ R90, R3, UR4, R39 ;  /* 0x00000004035a7c23 */ /* 0x000fc40008010027 */
[C---:B----4-:R-:W-:Y:S01]  /*ed10*/  FFMA.FTZ R69, R2.reuse, UR4, R66 ;  /* 0x0000000402457c23 */ /* 0x050fe20008010042 */
[----:B------:R-:W2:Y:S01]  /*ed20*/  I2F R3, R14 ;  /* 0x0000000e00037306 */ /* 0x000ea20000201400 */
[C---:B------:R-:W-:Y:S02]  /*ed30*/  FFMA.FTZ R75, R2.reuse, UR4, R62 ;  /* 0x00000004024b7c23 */ /* 0x040fe4000801003e */
[C---:B------:R-:W-:Y:S02]  /*ed40*/  FFMA.FTZ R86, R2.reuse, UR4, R53 ;  /* 0x0000000402567c23 */ /* 0x040fe40008010035 */
[----:B------:R-:W-:Y:S02]  /*ed50*/  FFMA.FTZ R81, R2, UR4, R47 ;  /* 0x0000000402517c23 */ /* 0x000fe4000801002f */
[----:B------:R-:W-:Y:S01]  /*ed60*/  IMAD.MOV.U32 R53, RZ, RZ, R74 ;  /* 0x000000ffff357224 */ /* 0x000fe200078e004a */
[----:B------:R-:W3:Y:S08]  /*ed70*/  I2F R2, R13 ;  /* 0x0000000d00027306 */ /* 0x000ef00000201400 */
[----:B------:R-:W-:Y:S01]  /*ed80*/  MUFU.TANH R39, R4 ;  /* 0x0000000400277308 */ /* 0x000fe20000002400 */
[----:B--2---:R-:W-:-:S02]  /*ed90*/  FFMA.FTZ R63, R3, UR4, R65 ;  /* 0x00000004033f7c23 */ /* 0x004fc40008010041 */
[----:B------:R-:W-:-:S05]  /*eda0*/  FFMA.FTZ R70, R3, UR4, R49 ;  /* 0x0000000403467c23 */ /* 0x000fca0008010031 */
[----:B------:R-:W2:Y:S01]  /*edb0*/  I2F R4, R15 ;  /* 0x0000000f00047306 */ /* 0x000ea20000201400 */
[----:B---3--:R-:W-:Y:S01]  /*edc0*/  FFMA.FTZ R65, R2, UR4, R7 ;  /* 0x0000000402417c23 */ /* 0x008fe20008010007 */
[----:B------:R-:W-:Y:S01]  /*edd0*/  IADD3 R7, R0, 0x68, RZ ;  /* 0x0000006800077810 */ /* 0x000fe20007ffe0ff */
[C---:B------:R-:W-:Y:S02]  /*ede0*/  FFMA.FTZ R59, R2.reuse, UR4, R41 ;  /* 0x00000004023b7c23 */ /* 0x040fe40008010029 */
[----:B------:R-:W-:Y:S01]  /*edf0*/  FFMA.FTZ R74, R2, UR4, R12 ;  /* 0x00000004024a7c23 */ /* 0x000fe2000801000c */
[----:B------:R-:W-:Y:S02]  /*ee00*/  IADD3 R12, R0, 0x61, RZ ;  /* 0x00000061000c7810 */ /* 0x000fe40007ffe0ff */
[----:B------:R-:W-:Y:S01]  /*ee10*/  ISETP.GE.AND P2, PT, R7, R8, PT ;  /* 0x000000080700720c */ /* 0x000fe20003f46270 */
[----:B--2---:R-:W-:Y:S01]  /*ee20*/  FFMA.FTZ R67, R4, UR4, R52 ;  /* 0x0000000404437c23 */ /* 0x004fe20008010034 */
[----:B------:R-:W-:Y:S01]  /*ee30*/  MOV R52, R56 ;  /* 0x0000003800347202 */ /* 0x000fe20000000f00 */
[----:B------:R-:W-:-:S02]  /*ee40*/  FFMA.FTZ R56, R2, UR4, R48 ;  /* 0x0000000402387c23 */ /* 0x000fc40008010030 */
[----:B------:R-:W2:Y:S01]  /*ee50*/  I2F R2, R7 ;  /* 0x0000000700027306 */ /* 0x000ea20000201400 */
[C---:B------:R-:W-:Y:S02]  /*ee60*/  FFMA.FTZ R64, R4.reuse, UR4, R61 ;  /* 0x0000000404407c23 */ /* 0x040fe4000801003d */
[C---:B------:R-:W-:Y:S02]  /*ee70*/  FFMA.FTZ R82, R4.reuse, UR4, R46 ;  /* 0x0000000404527c23 */ /* 0x040fe4000801002e */
[----:B------:R-:W-:Y:S02]  /*ee80*/  FFMA.FTZ R77, R4, UR4, R38 ;  /* 0x00000004044d7c23 */ /* 0x000fe40008010026 */
[----:B------:R-:W-:Y:S02]  /*ee90*/  FMUL.FTZ R4, R60, c[0x0][0x2ec] ;  /* 0x0000bb003c047a20 */ /* 0x000fe40000410000 */
[C---:B------:R-:W-:Y:S02]  /*eea0*/  FFMA.FTZ R60, R3.reuse, UR4, R78 ;  /* 0x00000004033c7c23 */ /* 0x040fe4000801004e */
[----:B------:R3:W-:Y:S01]  /*eeb0*/  MUFU.TANH R38, R4 ;  /* 0x0000000400267308 */ /* 0x0007e20000002400 */
[----:B------:R-:W-:-:S02]  /*eec0*/  FFMA.FTZ R78, R3, UR4, R55 ;  /* 0x00000004034e7c23 */ /* 0x000fc40008010037 */
[----:B--2---:R-:W-:Y:S01]  /*eed0*/  FFMA.FTZ R62, R2, UR4, R6 ;  /* 0x00000004023e7c23 */ /* 0x004fe20008010006 */
[----:B------:R-:W-:Y:S01]  /*eee0*/  IADD3 R6, R0, 0x69, RZ ;  /* 0x0000006900067810 */ /* 0x000fe20007ffe0ff */
[----:B------:R-:W-:-:S03]  /*eef0*/  FFMA.FTZ R48, R2, UR4, R40 ;  /* 0x0000000402307c23 */ /* 0x000fc60008010028 */
[----:B------:R-:W2:Y:S01]  /*ef00*/  I2F R3, R12 ;  /* 0x0000000c00037306 */ /* 0x000ea20000201400 */
[----:B------:R-:W-:Y:S02]  /*ef10*/  FFMA.FTZ R47, R2, UR4, R37 ;  /* 0x00000004022f7c23 */ /* 0x000fe40008010025 */
[----:B---3--:R-:W-:Y:S01]  /*ef20*/  FMUL.FTZ R4, R248, c[0x0][0x2ec] ;  /* 0x0000bb00f8047a20 */ /* 0x008fe20000410000 */
[----:B------:R-:W-:Y:S01]  /*ef30*/  MOV R248, R57 ;  /* 0x0000003900f87202 */ /* 0x000fe20000000f00 */
[----:B------:R-:W-:Y:S01]  /*ef40*/  FFMA.FTZ R57, R2, UR4, R5 ;  /* 0x0000000402397c23 */ /* 0x000fe20008010005 */
[----:B------:R-:W-:Y:S02]  /*ef50*/  IADD3 R5, R0, 0x70, RZ ;  /* 0x0000007000057810 */ /* 0x000fe40007ffe0ff */
[----:B------:R3:W-:Y:S01]  /*ef60*/  MUFU.TANH R41, R4 ;  /* 0x0000000400297308 */ /* 0x0007e20000002400 */
[C---:B--2---:R-:W-:Y:S02]  /*ef70*/  FFMA.FTZ R55, R3.reuse, UR4, R242 ;  /* 0x0000000403377c23 */ /* 0x044fe400080100f2 */
[----:B------:R-:W-:-:S05]  /*ef80*/  FFMA.FTZ R54, R3, UR4, R51 ;  /* 0x0000000403367c23 */ /* 0x000fca0008010033 */
[----:B------:R-:W2:Y:S01]  /*ef90*/  I2F R2, R6 ;  /* 0x0000000600027306 */ /* 0x000ea20000201400 */
[C---:B------:R-:W-:Y:S02]  /*efa0*/  FFMA.FTZ R66, R3.reuse, UR4, R45 ;  /* 0x0000000403427c23 */ /* 0x040fe4000801002d */
[----:B------:R-:W-:Y:S02]  /*efb0*/  FFMA.FTZ R61, R3, UR4, R43 ;  /* 0x00000004033d7c23 */ /* 0x000fe4000801002b */
[----:B------:R-:W-:Y:S02]  /*efc0*/  FMUL.FTZ R3, R250, c[0x0][0x2ec] ;  /* 0x0000bb00fa037a20 */ /* 0x000fe40000410000 */
[----:B------:R-:W-:Y:S02]  /*efd0*/  FMUL.FTZ R242, R245, c[0x0][0x2ec] ;  /* 0x0000bb00f5f27a20 */ /* 0x000fe40000410000 */
[----:B---3--:R-:W-:Y:S02]  /*efe0*/  FMUL.FTZ R4, R249, c[0x0][0x2ec] ;  /* 0x0000bb00f9047a20 */ /* 0x008fe40000410000 */
[----:B------:R-:W-:Y:S01]  /*eff0*/  MUFU.TANH R3, R3 ;  /* 0x0000000300037308 */ /* 0x000fe20000002400 */
[----:B--2---:R-:W-:-:S02]  /*f000*/  FFMA.FTZ R43, R2, UR4, R44 ;  /* 0x00000004022b7c23 */ /* 0x004fc4000801002c */
[----:B------:R-:W-:-:S05]  /*f010*/  FFMA.FTZ R46, R2, UR4, R42 ;  /* 0x00000004022e7c23 */ /* 0x000fca000801002a */
[----:B------:R2:W-:Y:S01]  /*f020*/  MUFU.TANH R49, R4 ;  /* 0x0000000400317308 */ /* 0x0005e20000002400 */
[----:B------:R-:W-:Y:S02]  /*f030*/  FFMA.FTZ R58, R2, UR4, R39 ;  /* 0x00000004023a7c23 */ /* 0x000fe40008010027 */
[----:B------:R-:W-:-:S05]  /*f040*/  FMUL.FTZ R39, R53, c[0x0][0x2ec] ;  /* 0x0000bb0035277a20 */ /* 0x000fca0000410000 */
[----:B------:R-:W-:Y:S01]  /*f050*/  MUFU.TANH R44, R39 ;  /* 0x00000027002c7308 */ /* 0x000fe20000002400 */
[----:B--2---:R-:W-:-:S07]  /*f060*/  FMUL.FTZ R4, R251, c[0x0][0x2ec] ;  /* 0x0000bb00fb047a20 */ /* 0x004fce0000410000 */
[----:B------:R-:W-:Y:S08]  /*f070*/  MUFU.TANH R242, R242 ;  /* 0x000000f200f27308 */ /* 0x000ff00000002400 */
[----:B------:R2:W-:Y:S02]  /*f080*/  MUFU.TANH R40, R4 ;  /* 0x0000000400287308 */ /* 0x0005e40000002400 */
[----:B--2---:R-:W-:-:S02]  /*f090*/  FMUL.FTZ R4, R50, c[0x0][0x2ec] ;  /* 0x0000bb0032047a20 */ /* 0x004fc40000410000 */
[----:B------:R-:W-:-:S04]  /*f0a0*/  FFMA.FTZ R50, R2, UR4, R38 ;  /* 0x0000000402327c23 */ /* 0x000fc80008010026 */
[----:B------:R2:W-:Y:S01]  /*f0b0*/  MUFU.TANH R37, R4 ;  /* 0x0000000400257308 */ /* 0x0005e20000002400 */
[----:B------:R-:W-:-:S07]  /*f0c0*/  FMUL.FTZ R38, R52, c[0x0][0x2ec] ;  /* 0x0000bb0034267a20 */ /* 0x000fce0000410000 */
[----:B------:R-:W3:Y:S01]  /*f0d0*/  I2F R2, R5 ;  /* 0x0000000500027306 */ /* 0x000ee20000201400 */
[----:B--2---:R-:W-:-:S07]  /*f0e0*/  FMUL.FTZ R4, R248, c[0x0][0x2ec] ;  /* 0x0000bb00f8047a20 */ /* 0x004fce0000410000 */
[----:B------:R-:W-:Y:S01]  /*f0f0*/  MUFU.TANH R38, R38 ;  /* 0x0000002600267308 */ /* 0x000fe20000002400 */
[----:B---3--:R-:W-:-:S07]  /*f100*/  FFMA.FTZ R41, R2, UR4, R41 ;  /* 0x0000000402297c23 */ /* 0x008fce0008010029 */
[----:B------:R-:W2:Y:S01]  /*f110*/  MUFU.TANH R4, R4 ;  /* 0x0000000400047308 */ /* 0x000ea20000002400 */
[C---:B------:R-:W-:Y:S02]  /*f120*/  FFMA.FTZ R42, R2.reuse, UR4, R3 ;  /* 0x00000004022a7c23 */ /* 0x040fe40008010003 */
[----:B------:R-:W-:Y:S02]  /*f130*/  FFMA.FTZ R53, R2, UR4, R37 ;  /* 0x0000000402357c23 */ /* 0x000fe40008010025 */
[----:B------:R-:W-:-:S04]  /*f140*/  FMUL.FTZ R3, R247, c[0x0][0x2ec] ;  /* 0x0000bb00f7037a20 */ /* 0x000fc80000410000 */
[----:B------:R3:W-:Y:S01]  /*f150*/  MUFU.TANH R37, R3 ;  /* 0x0000000300257308 */ /* 0x0007e20000002400 */
[----:B--2---:R-:W-:Y:S01]  /*f160*/  FFMA.FTZ R45, R2, UR4, R4 ;  /* 0x00000004022d7c23 */ /* 0x004fe20008010004 */
[----:B------:R-:W-:-:S06]  /*f170*/  IADD3 R4, R0, 0x71, RZ ;  /* 0x0000007100047810 */ /* 0x000fcc0007ffe0ff */
[----:B------:R-:W2:Y:S01]  /*f180*/  I2F R2, R4 ;  /* 0x0000000400027306 */ /* 0x000ea20000201400 */
[----:B---3--:R-:W-:-:S07]  /*f190*/  FMUL.FTZ R3, R246, c[0x0][0x2ec] ;  /* 0x0000bb00f6037a20 */ /* 0x008fce0000410000 */
[----:B------:R3:W-:Y:S01]  /*f1a0*/  MUFU.TANH R51, R3 ;  /* 0x0000000300337308 */ /* 0x0007e20000002400 */
[C---:B--2---:R-:W-:Y:S02]  /*f1b0*/  FFMA.FTZ R39, R2.reuse, UR4, R49 ;  /* 0x0000000402277c23 */ /* 0x044fe40008010031 */
[----:B------:R-:W-:Y:S02]  /*f1c0*/  FFMA.FTZ R49, R2, UR4, R44 ;  /* 0x0000000402317c23 */ /* 0x000fe4000801002c */
[----:B------:R-:W-:Y:S02]  /*f1d0*/  FMUL.FTZ R44, R244, c[0x0][0x2ec] ;  /* 0x0000bb00f42c7a20 */ /* 0x000fe40000410000 */
[----:B------:R-:W-:Y:S01]  /*f1e0*/  FFMA.FTZ R40, R2, UR4, R40 ;  /* 0x0000000402287c23 */ /* 0x000fe20008010028 */
[----:B---3--:R-:W-:Y:S01]  /*f1f0*/  IADD3 R3, R0, 0x78, RZ ;  /* 0x0000007800037810 */ /* 0x008fe20007ffe0ff */
[----:B------:R-:W-:Y:S02]  /*f200*/  FFMA.FTZ R52, R2, UR4, R38 ;  /* 0x0000000402347c23 */ /* 0x000fe40008010026 */
[----:B------:R-:W-:Y:S08]  /*f210*/  MUFU.TANH R44, R44 ;  /* 0x0000002c002c7308 */ /* 0x000ff00000002400 */
[----:B------:R-:W2:Y:S02]  /*f220*/  I2F R2, R3 ;  /* 0x0000000300027306 */ /* 0x000ea40000201400 */
[----:B--2---:R-:W-:-:S02]  /*f230*/  FFMA.FTZ R38, R2, UR4, R51 ;  /* 0x0000000402267c23 */ /* 0x004fc40008010033 */
[C---:B------:R-:W-:Y:S02]  /*f240*/  FFMA.FTZ R37, R2.reuse, UR4, R37 ;  /* 0x0000000402257c23 */ /* 0x040fe40008010025 */
[----:B------:R-:W-:Y:S01]  /*f250*/  FFMA.FTZ R51, R2, UR4, R242 ;  /* 0x0000000402337c23 */ /* 0x000fe200080100f2 */
[----:B------:R-:W-:Y:S01]  /*f260*/  FSEL R242, R132, -INF , !P6 ;  /* 0xff80000084f27808 */ /* 0x000fe20007000000 */
[----:B------:R-:W-:Y:S01]  /*f270*/  FFMA.FTZ R44, R2, UR4, R44 ;  /* 0x00000004022c7c23 */ /* 0x000fe2000801002c */
[----:B------:R-:W-:Y:S02]  /*f280*/  FSEL R2, R102, -INF , !P0 ;  /* 0xff80000066027808 */ /* 0x000fe40004000000 */
[-C--:B------:R-:W-:Y:S02]  /*f290*/  ISETP.GE.AND P0, PT, R18, R8.reuse, PT ;  /* 0x000000081200720c */ /* 0x080fe40003f06270 */
[-C--:B------:R-:W-:Y:S01]  /*f2a0*/  ISETP.GE.AND P6, PT, R27, R8.reuse, PT ;  /* 0x000000081b00720c */ /* 0x080fe20003fc6270 */
[----:B------:R2:W-:Y:S03]  /*f2b0*/  STL [R1+0xb4], R2 ;  /* 0x0000b40201007387 */ /* 0x0005e60000100800 */
[----:B------:R-:W-:Y:S01]  /*f2c0*/  FSEL R112, R112, -INF , !P6 ;  /* 0xff80000070707808 */ /* 0x000fe20007000000 */
[----:B------:R-:W-:Y:S01]  /*f2d0*/  STL [R1+0xb0], R100 ;  /* 0x0000b06401007387 */ /* 0x000fe20000100800 */
[----:B------:R-:W-:-:S04]  /*f2e0*/  ISETP.GE.AND P6, PT, R21, R8, PT ;  /* 0x000000081500720c */ /* 0x000fc80003fc6270 */
[----:B------:R-:W-:Y:S02]  /*f2f0*/  FSEL R92, R92, -INF , !P6 ;  /* 0xff8000005c5c7808 */ /* 0x000fe40007000000 */
[----:B------:R-:W-:-:S04]  /*f300*/  ISETP.GE.AND P6, PT, R15, R8, PT ;  /* 0x000000080f00720c */ /* 0x000fc80003fc6270 */
[----:B------:R-:W-:Y:S02]  /*f310*/  FSEL R64, R64, -INF , !P6 ;  /* 0xff80000040407808 */ /* 0x000fe40007000000 */
[----:B------:R-:W-:-:S04]  /*f320*/  ISETP.GE.AND P6, PT, R5, R8, PT ;  /* 0x000000080500720c */ /* 0x000fc80003fc6270 */
[----:B------:R-:W-:Y:S02]  /*f330*/  FSEL R102, R41, -INF , !P6 ;  /* 0xff80000029667808 */ /* 0x000fe40007000000 */
[----:B------:R-:W-:Y:S02]  /*f340*/  ISETP.GE.AND P6, PT, R35, R9, PT ;  /* 0x000000092300720c */ /* 0x000fe40003fc6270 */
[----:B--2---:R-:W-:Y:S02]  /*f350*/  FSEL R2, R96, -INF , !P4 ;  /* 0xff80000060027808 */ /* 0x004fe40006000000 */
[-C--:B------:R-:W-:Y:S02]  /*f360*/  ISETP.GE.AND P4, PT, R16, R8.reuse, PT ;  /* 0x000000081000720c */ /* 0x080fe40003f86270 */
[----:B------:R-:W-:Y:S01]  /*f370*/  FSEL R96, R56, -INF , !P3 ;  /* 0xff80000038607808 */ /* 0x000fe20005800000 */
[----:B------:R2:W-:Y:S01]  /*f380*/  STL [R1+0xac], R2 ;  /* 0x0000ac0201007387 */ /* 0x0005e20000100800 */
        /* <DEDUP_REMOVED lines=8> */
[----:B------:R-:W-:-:S04]  /*f410*/  ISETP.GE.AND P3, PT, R28, R9, PT ;  /* 0x000000091c00720c */ /* 0x000fc80003f66270 */
[----:B------:R-:W-:Y:S02]  /*f420*/  FSEL R117, R117, -INF , !P3 ;  /* 0xff80000075757808 */ /* 0x000fe40005800000 */
[----:B------:R-:W-:Y:S02]  /*f430*/  ISETP.GE.AND P3, PT, R23, R9, PT ;  /* 0x000000091700720c */ /* 0x000fe40003f66270 */
[----:B--2---:R-:W-:Y:S02]  /*f440*/  FSEL R2, R88, -INF , !P5 ;  /* 0xff80000058027808 */ /* 0x004fe40006800000 */
[----:B------:R-:W-:-:S03]  /*f450*/  ISETP.GE.AND P5, PT, R14, R8, PT ;  /* 0x000000080e00720c */ /* 0x000fc60003fa6270 */
[----:B------:R2:W-:Y:S04]  /*f460*/  STL [R1+0xa4], R2 ;  /* 0x0000a40201007387 */ /* 0x0005e80000100800 */
[----:B------:R3:W-:Y:S01]  /*f470*/  STL [R1+0xa0], R84 ;  /* 0x0000a05401007387 */ /* 0x0007e20000100800 */
[----:B--2---:R-:W-:Y:S02]  /*f480*/  FSEL R2, R80, -INF , !P0 ;  /* 0xff80000050027808 */ /* 0x004fe40004000000 */
[-C--:B------:R-:W-:Y:S02]  /*f490*/  ISETP.GE.AND P0, PT, R12, R8.reuse, PT ;  /* 0x000000080c00720c */ /* 0x080fe40003f06270 */
[----:B---3--:R-:W-:Y:S01]  /*f4a0*/  FSEL R84, R60, -INF , !P5 ;  /* 0xff8000003c547808 */ /* 0x008fe20006800000 */
[----:B------:R2:W-:Y:S01]  /*f4b0*/  STL [R1+0x9c], R2 ;  /* 0x00009c0201007387 */ /* 0x0005e20000100800 */
[----:B------:R-:W-:-:S02]  /*f4c0*/  ISETP.GE.AND P5, PT, R4, R8, PT ;  /* 0x000000080400720c */ /* 0x000fc40003fa6270 */
[----:B------:R-:W-:Y:S02]  /*f4d0*/  FSEL R60, R48, -INF , !P2 ;  /* 0xff800000303c7808 */ /* 0x000fe40005000000 */
[----:B------:R-:W-:Y:S01]  /*f4e0*/  FSEL R100, R39, -INF , !P5 ;  /* 0xff80000027647808 */ /* 0x000fe20006800000 */
[----:B------:R-:W-:Y:S01]  /*f4f0*/  FMUL.FTZ R39, R71, c[0x0][0x2ec] ;  /* 0x0000bb0047277a20 */ /* 0x000fe20000410000 */
        /* <DEDUP_REMOVED lines=8> */
[----:B------:R-:W-:Y:S02]  /*f580*/  ISETP.GE.AND P5, PT, R24, R9, PT ;  /* 0x000000091800720c */ /* 0x000fe40003fa6270 */
[----:B--2---:R-:W-:-:S02]  /*f590*/  FSEL R2, R69, -INF , !P4 ;  /* 0xff80000045027808 */ /* 0x004fc40006000000 */
[----:B------:R-:W-:Y:S02]  /*f5a0*/  ISETP.GE.AND P4, PT, R6, R8, PT ;  /* 0x000000080600720c */ /* 0x000fe40003f86270 */
[----:B------:R-:W-:Y:S01]  /*f5b0*/  FSEL R55, R55, -INF , !P0 ;  /* 0xff80000037377808 */ /* 0x000fe20004000000 */
[----:B------:R2:W-:Y:S01]  /*f5c0*/  STL [R1+0x94], R2 ;  /* 0x0000940201007387 */ /* 0x0005e20000100800 */
        /* <DEDUP_REMOVED lines=10> */
[----:B------:R-:W-:Y:S02]  /*f670*/  ISETP.GE.AND P4, PT, R21, R9, PT ;  /* 0x000000091500720c */ /* 0x000fe40003f86270 */
[----:B------:R-:W-:Y:S02]  /*f680*/  FSEL R41, R105, -INF , !P5 ;  /* 0xff80000069297808 */ /* 0x000fe40006800000 */
[----:B--2---:R-:W-:Y:S02]  /*f690*/  IADD3 R2, R0, 0x79, RZ ;  /* 0x0000007900027810 */ /* 0x004fe40007ffe0ff */
[----:B------:R-:W-:Y:S02]  /*f6a0*/  FSEL R113, R113, -INF , !P2 ;  /* 0xff80000071717808 */ /* 0x000fe40005000000 */
[----:B------:R-:W-:Y:S02]  /*f6b0*/  ISETP.GE.AND P0, PT, R2, R8, PT ;  /* 0x000000080200720c */ /* 0x000fe40003f06270 */
[----:B------:R-:W-:-:S02]  /*f6c0*/  FSEL R8, R95, -INF , !P4 ;  /* 0xff8000005f087808 */ /* 0x000fc40006000000 */
[-C--:B------:R-:W-:Y:S02]  /*f6d0*/  ISETP.GE.AND P5, PT, R19, R9.reuse, PT ;  /* 0x000000091300720c */ /* 0x080fe40003fa6270 */
[-C--:B------:R-:W-:Y:S01]  /*f6e0*/  ISETP.GE.AND P2, PT, R22, R9.reuse, PT ;  /* 0x000000091600720c */ /* 0x080fe20003f46270 */
[----:B------:R2:W-:Y:S01]  /*f6f0*/  STL [R1+0x5c], R8 ;  /* 0x00005c0801007387 */ /* 0x0005e20000100800 */
[----:B------:R-:W-:Y:S02]  /*f700*/  FSEL R37, R91, -INF , !P6 ;  /* 0xff8000005b257808 */ /* 0x000fe40007000000 */
[----:B------:R-:W-:Y:S02]  /*f710*/  FSEL R80, R101, -INF , !P3 ;  /* 0xff80000065507808 */ /* 0x000fe40005800000 */
[----:B------:R-:W-:Y:S01]  /*f720*/  ISETP.GE.AND P3, PT, R18, R9, PT ;  /* 0x000000091200720c */ /* 0x000fe20003f66270 */
[----:B------:R3:W-:Y:S01]  /*f730*/  STL [R1+0x58], R37 ;  /* 0x0000582501007387 */ /* 0x0007e20000100800 */
[----:B------:R-:W-:-:S02]  /*f740*/  FSEL R88, R99, -INF , !P2 ;  /* 0xff80000063587808 */ /* 0x000fc40005000000 */
[-C--:B------:R-:W-:Y:S02]  /*f750*/  ISETP.GE.AND P2, PT, R17, R9.reuse, PT ;  /* 0x000000091100720c */ /* 0x080fe40003f46270 */
[-C--:B------:R-:W-:Y:S02]  /*f760*/  ISETP.GE.AND P4, PT, R16, R9.reuse, PT ;  /* 0x000000091000720c */ /* 0x080fe40003f86270 */
[-C--:B------:R-:W-:Y:S02]  /*f770*/  ISETP.GE.AND P6, PT, R15, R9.reuse, PT ;  /* 0x000000090f00720c */ /* 0x080fe40003fc6270 */
[----:B--2---:R-:W-:Y:S02]  /*f780*/  FSEL R8, R87, -INF , !P5 ;  /* 0xff80000057087808 */ /* 0x004fe40006800000 */
[----:B------:R-:W-:-:S03]  /*f790*/  ISETP.GE.AND P5, PT, R14, R9, PT ;  /* 0x000000090e00720c */ /* 0x000fc60003fa6270 */
[----:B------:R2:W-:Y:S01]  /*f7a0*/  STL [R1+0x54], R8 ;  /* 0x0000540801007387 */ /* 0x0005e20000100800 */
[----:B---3--:R-:W-:Y:S02]  /*f7b0*/  FSEL R37, R83, -INF , !P3 ;  /* 0xff80000053257808 */ /* 0x008fe40005800000 */
[----:B------:R-:W-:-:S03]  /*f7c0*/  ISETP.GE.AND P3, PT, R13, R9, PT ;  /* 0x000000090d00720c */ /* 0x000fc60003f66270 */
[----:B------:R3:W-:Y:S01]  /*f7d0*/  STL [R1+0x50], R37 ;  /* 0x0000502501007387 */ /* 0x0007e20000100800 */
[----:B--2---:R-:W-:Y:S02]  /*f7e0*/  FSEL R8, R79, -INF , !P2 ;  /* 0xff8000004f087808 */ /* 0x004fe40005000000 */
[----:B------:R-:W-:-:S03]  /*f7f0*/  ISETP.GE.AND P2, PT, R12, R9, PT ;  /* 0x000000090c00720c */ /* 0x000fc60003f46270 */
[----:B------:R2:W-:Y:S01]  /*f800*/  STL [R1+0x4c], R8 ;  /* 0x00004c0801007387 */ /* 0x0005e20000100800 */
[----:B---3--:R-:W-:-:S03]  /*f810*/  FSEL R37, R75, -INF , !P4 ;  /* 0xff8000004b257808 */ /* 0x008fc60006000000 */
[----:B------:R1:W5:Y:S01]  /*f820*/  LDL.LU R71, [R1+0x104] ;  /* 0x0001040001477983 */ /* 0x0003620000300800 */
[-C--:B------:R-:W-:Y:S01]  /*f830*/  ISETP.GE.AND P4, PT, R7, R9.reuse, PT ;  /* 0x000000090700720c */ /* 0x080fe20003f86270 */
[----:B------:R-:W-:Y:S02]  /*f840*/  MUFU.TANH R39, R39 ;  /* 0x0000002700277308 */ /* 0x000fe40000002400 */
[----:B------:R3:W-:Y:S01]  /*f850*/  STL [R1+0x48], R37 ;  /* 0x0000482501007387 */ /* 0x0007e20000100800 */
[----:B--2---:R-:W-:Y:S02]  /*f860*/  FSEL R8, R67, -INF , !P6 ;  /* 0xff80000043087808 */ /* 0x004fe40007000000 */
[----:B------:R-:W-:-:S03]  /*f870*/  ISETP.GE.AND P6, PT, R6, R9, PT ;  /* 0x000000090600720c */ /* 0x000fc60003fc6270 */
[----:B------:R2:W-:Y:S01]  /*f880*/  STL [R1+0x44], R8 ;  /* 0x0000440801007387 */ /* 0x0005e20000100800 */
[----:B---3--:R-:W-:Y:S02]  /*f890*/  FSEL R37, R59, -INF , !P3 ;  /* 0xff8000003b257808 */ /* 0x008fe40005800000 */
[-C--:B------:R-:W-:Y:S02]  /*f8a0*/  ISETP.GE.AND P3, PT, R4, R9.reuse, PT ;  /* 0x000000090400720c */ /* 0x080fe40003f66270 */
[----:B--2---:R-:W-:Y:S02]  /*f8b0*/  FSEL R8, R63, -INF , !P5 ;  /* 0xff8000003f087808 */ /* 0x004fe40006800000 */
[----:B------:R-:W-:-:S03]  /*f8c0*/  ISETP.GE.AND P5, PT, R5, R9, PT ;  /* 0x000000090500720c */ /* 0x000fc60003fa6270 */
[----:B------:R2:W-:Y:S01]  /*f8d0*/  STL [R1+0x40], R8 ;  /* 0x0000400801007387 */ /* 0x0005e20000100800 */
[----:B------:R-:W-:Y:S02]  /*f8e0*/  FSEL R42, R42, -INF , !P5 ;  /* 0xff8000002a2a7808 */ /* 0x000fe40006800000 */
[----:B------:R-:W-:Y:S01]  /*f8f0*/  ISETP.GE.AND P5, PT, R0, R10, PT ;  /* 0x0000000a0000720c */ /* 0x000fe20003fa6270 */
[----:B------:R3:W-:Y:S01]  /*f900*/  STL [R1+0x3c], R37 ;  /* 0x00003c2501007387 */ /* 0x0007e20000100800 */
[----:B--2---:R-:W-:Y:S02]  /*f910*/  FSEL R8, R54, -INF , !P2 ;  /* 0xff80000036087808 */ /* 0x004fe40005000000 */
[-C--:B------:R-:W-:Y:S02]  /*f920*/  ISETP.GE.AND P2, PT, R3, R9.reuse, PT ;  /* 0x000000090300720c */ /* 0x080fe40003f46270 */
[----:B---3--:R-:W-:Y:S01]  /*f930*/  FSEL R37, R47, -INF , !P4 ;  /* 0xff8000002f257808 */ /* 0x008fe20006000000 */
[----:B------:R2:W-:Y:S01]  /*f940*/  STL [R1+0x38], R8 ;  /* 0x0000380801007387 */ /* 0x0005e20000100800 */
[----:B------:R-:W-:-:S02]  /*f950*/  ISETP.GE.AND P4, PT, R2, R9, PT ;  /* 0x000000090200720c */ /* 0x000fc40003f86270 */
[----:B------:R-:W-:Y:S01]  /*f960*/  FSEL R9, R46, -INF , !P6 ;  /* 0xff8000002e097808 */ /* 0x000fe20007000000 */
[----:B------:R3:W-:Y:S01]  /*f970*/  STL [R1+0x34], R37 ;  /* 0x0000342501007387 */ /* 0x0007e20000100800 */
[----:B------:R-:W-:Y:S02]  /*f980*/  ISETP.GE.AND P6, PT, R0, R11, PT ;  /* 0x0000000b0000720c */ /* 0x000fe40003fc6270 */
[----:B------:R-:W-:Y:S01]  /*f990*/  FSEL R0, R38, -INF , !P2 ;  /* 0xff80000026007808 */ /* 0x000fe20005000000 */
[----:B------:R4:W-:Y:S01]  /*f9a0*/  STL [R1+0x30], R9 ;  /* 0x0000300901007387 */ /* 0x0009e20000100800 */
[----:B------:R-:W-:-:S03]  /*f9b0*/  ISETP.GE.AND P2, PT, R36, R10, PT ;  /* 0x0000000a2400720c */ /* 0x000fc60003f46270 */
[----:B------:R-:W-:Y:S01]  /*f9c0*/  STL [R1+0x2c], R42 ;  /* 0x00002c2a01007387 */ /* 0x000fe20000100800 */
[----:B--2---:R-:W2:Y:S01]  /*f9d0*/  I2F R8, R2 ;  /* 0x0000000200087306 */ /* 0x004ea20000201400 */
[----:B---3--:R-:W-:Y:S01]  /*f9e0*/  FMUL.FTZ R37, R252, c[0x0][0x2ec] ;  /* 0x0000bb00fc257a20 */ /* 0x008fe20000410000 */
[----:B----4-:R-:W-:-:S06]  /*f9f0*/  FSEL R9, R40, -INF , !P3 ;  /* 0xff80000028097808 */ /* 0x010fcc0005800000 */
[----:B------:R-:W3:Y:S01]  /*fa00*/  MUFU.TANH R37, R37 ;  /* 0x0000002500257308 */ /* 0x000ee20000002400 */
[----:B------:R-:W-:Y:S01]  /*fa10*/  ISETP.GE.AND P3, PT, R36, R11, PT ;  /* 0x0000000b2400720c */ /* 0x000fe20003f66270 */
[----:B------:R2:W-:Y:S01]  /*fa20*/  STL [R1+0x28], R9 ;  /* 0x0000280901007387 */ /* 0x0005e20000100800 */
[----:B------:R-:W-:Y:S02]  /*fa30*/  FSEL R36, R217, -INF , !P5 ;  /* 0xff800000d9247808 */ /* 0x000fe40006800000 */
[-C--:B------:R-:W-:Y:S01]  /*fa40*/  ISETP.GE.AND P5, PT, R34, R10.reuse, PT ;  /* 0x0000000a2200720c */ /* 0x080fe20003fa6270 */
[----:B------:R3:W-:Y:S01]  /*fa50*/  STL [R1+0x24], R0 ;  /* 0x0000240001007387 */ /* 0x0007e20000100800 */
[----:B--2---:R-:W-:Y:S02]  /*fa60*/  FFMA.FTZ R9, R8, UR4, R39 ;  /* 0x0000000408097c23 */ /* 0x004fe40008010027 */
[----:B------:R-:W-:Y:S02]  /*fa70*/  FSEL R39, R224, -INF , !P5 ;  /* 0xff800000e0277808 */ /* 0x000fe40006800000 */
[----:B------:R-:W-:Y:S01]  /*fa80*/  ISETP.GE.AND P5, PT, R31, R10, PT ;  /* 0x0000000a1f00720c */ /* 0x000fe20003fa6270 */
[----:B---3--:R-:W-:Y:S01]  /*fa90*/  FFMA.FTZ R0, R8, UR4, R37 ;  /* 0x0000000408007c23 */ /* 0x008fe20008010025 */
[----:B------:R-:W-:-:S02]  /*faa0*/  FSEL R37, R221, -INF , !P2 ;  /* 0xff800000dd257808 */ /* 0x000fc40005000000 */
[-C--:B------:R-:W-:Y:S02]  /*fab0*/  ISETP.GE.AND P2, PT, R33, R10.reuse, PT ;  /* 0x0000000a2100720c */ /* 0x080fe40003f46270 */
[----:B------:R-:W-:Y:S02]  /*fac0*/  FSEL R0, R0, -INF , !P4 ;  /* 0xff80000000007808 */ /* 0x000fe40006000000 */
[-C--:B------:R-:W-:Y:S02]  /*fad0*/  ISETP.GE.AND P4, PT, R35, R10.reuse, PT ;  /* 0x0000000a2300720c */ /* 0x080fe40003f86270 */
[----:B------:R-:W-:Y:S02]  /*fae0*/  FSEL R220, R220, -INF , !P2 ;  /* 0xff800000dcdc7808 */ /* 0x000fe40005000000 */
[----:B------:R-:W-:Y:S02]  /*faf0*/  FSEL R38, R225, -INF , !P4 ;  /* 0xff800000e1267808 */ /* 0x000fe40006000000 */
[----:B------:R-:W-:-:S02]  /*fb00*/  ISETP.GE.AND P4, PT, R32, R10, PT ;  /* 0x0000000a2000720c */ /* 0x000fc40003f86270 */
[-C--:B------:R-:W-:Y:S02]  /*fb10*/  ISETP.GE.AND P2, PT, R30, R10.reuse, PT ;  /* 0x0000000a1e00720c */ /* 0x080fe40003f46270 */
[----:B------:R-:W-:Y:S02]  /*fb20*/  FSEL R216, R216, -INF , !P4 ;  /* 0xff800000d8d87808 */ /* 0x000fe40006000000 */
[-C--:B------:R-:W-:Y:S02]  /*fb30*/  ISETP.GE.AND P4, PT, R29, R10.reuse, PT ;  /* 0x0000000a1d00720c */ /* 0x080fe40003f86270 */
[----:B------:R-:W-:Y:S02]  /*fb40*/  FSEL R215, R215, -INF , !P5 ;  /* 0xff800000d7d77808 */ /* 0x000fe40006800000 */
[----:B------:R-:W-:Y:S02]  /*fb50*/  ISETP.GE.AND P5, PT, R28, R10, PT ;  /* 0x0000000a1c00720c */ /* 0x000fe40003fa6270 */
[----:B------:R-:W-:-:S02]  /*fb60*/  FSEL R212, R212, -INF , !P2 ;  /* 0xff800000d4d47808 */ /* 0x000fc40005000000 */
        /* <DEDUP_REMOVED lines=20> */
[----:B------:R-:W-:Y:S02]  /*fcb0*/  FSEL R54, R97, -INF , !P4 ;  /* 0xff80000061367808 */ /* 0x000fe40006000000 */
[-C--:B------:R-:W-:Y:S01]  /*fcc0*/  ISETP.GE.AND P4, PT, R17, R10.reuse, PT ;  /* 0x0000000a1100720c */ /* 0x080fe20003f86270 */
[----:B------:R-:W-:Y:S01]  /*fcd0*/  STL [R1+0x1c], R9 ;  /* 0x00001c0901007387 */ /* 0x000fe20000100800 */
[----:B------:R-:W-:Y:S02]  /*fce0*/  FSEL R47, R93, -INF , !P5 ;  /* 0xff8000005d2f7808 */ /* 0x000fe40006800000 */
[----:B------:R-:W-:Y:S01]  /*fcf0*/  ISETP.GE.AND P5, PT, R16, R10, PT ;  /* 0x0000000a1000720c */ /* 0x000fe20003fa6270 */
[----:B------:R2:W-:Y:S01]  /*fd00*/  STL [R1+0x20], R0 ;  /* 0x0000200001007387 */ /* 0x0005e20000100800 */
[----:B------:R-:W-:-:S02]  /*fd10*/  FSEL R46, R89, -INF , !P2 ;  /* 0xff800000592e7808 */ /* 0x000fc40005000000 */
[----:B------:R-:W-:Y:S01]  /*fd20*/  ISETP.GE.AND P2, PT, R15, R10, PT ;  /* 0x0000000a0f00720c */ /* 0x000fe20003f46270 */
[----:B------:R-:W-:Y:S01]  /*fd30*/  STL [R1+0x18], R59 ;  /* 0x0000183b01007387 */ /* 0x000fe20000100800 */
[----:B------:R-:W-:Y:S02]  /*fd40*/  FSEL R42, R85, -INF , !P4 ;  /* 0xff800000552a7808 */ /* 0x000fe40006000000 */
[----:B------:R-:W-:Y:S01]  /*fd50*/  FSEL R40, R81, -INF , !P5 ;  /* 0xff80000051287808 */ /* 0x000fe20006800000 */
[----:B------:R-:W-:Y:S01]  /*fd60*/  STL [R1+0x14], R54 ;  /* 0x0000143601007387 */ /* 0x000fe20000100800 */
[-C--:B------:R-:W-:Y:S02]  /*fd70*/  ISETP.GE.AND P0, PT, R35, R11.reuse, PT ;  /* 0x0000000b2300720c */ /* 0x080fe40003f06270 */
[----:B------:R-:W-:Y:S01]  /*fd80*/  FSEL R35, R219, -INF , !P6 ;  /* 0xff800000db237808 */ /* 0x000fe20007000000 */
[----:B------:R-:W-:Y:S01]  /*fd90*/  STL [R1+0x10], R47 ;  /* 0x0000102f01007387 */ /* 0x000fe20000100800 */
[----:B------:R-:W-:-:S02]  /*fda0*/  ISETP.GE.AND P6, PT, R34, R11, PT ;  /* 0x0000000b2200720c */ /* 0x000fc40003fc6270 */
[----:B------:R-:W-:Y:S01]  /*fdb0*/  FSEL R34, R223, -INF , !P3 ;  /* 0xff800000df227808 */ /* 0x000fe20005800000 */
[----:B------:R-:W-:Y:S01]  /*fdc0*/  STL [R1+0xc], R46 ;  /* 0x00000c2e01007387 */ /* 0x000fe20000100800 */
[-C--:B------:R-:W-:Y:S02]  /*fdd0*/  ISETP.GE.AND P3, PT, R33, R11.reuse, PT ;  /* 0x0000000b2100720c */ /* 0x080fe40003f66270 */
[----:B------:R-:W-:Y:S01]  /*fde0*/  FSEL R33, R241, -INF , !P0 ;  /* 0xff800000f1217808 */ /* 0x000fe20004000000 */
[----:B------:R-:W-:Y:S01]  /*fdf0*/  STL [R1+0x8], R42 ;  /* 0x0000082a01007387 */ /* 0x000fe20000100800 */
[----:B------:R-:W-:Y:S02]  /*fe00*/  ISETP.GE.AND P0, PT, R32, R11, PT ;  /* 0x0000000b2000720c */ /* 0x000fe40003f06270 */
[----:B------:R-:W-:Y:S01]  /*fe10*/  FSEL R226, R226, -INF , !P3 ;  /* 0xff800000e2e27808 */ /* 0x000fe20005800000 */
[----:B------:R-:W-:Y:S01]  /*fe20*/  STL [R1+0x4], R40 ;  /* 0x0000042801007387 */ /* 0x000fe20000100800 */
[----:B--2---:R-:W-:-:S02]  /*fe30*/  FSEL R0, R77, -INF , !P2 ;  /* 0xff8000004d007808 */ /* 0x004fc40005000000 */
[-C--:B------:R-:W-:Y:S02]  /*fe40*/  ISETP.GE.AND P3, PT, R30, R11.reuse, PT ;  /* 0x0000000b1e00720c */ /* 0x080fe40003f66270 */
[----:B------:R-:W-:Y:S01]  /*fe50*/  FSEL R222, R222, -INF , !P0 ;  /* 0xff800000dede7808 */ /* 0x000fe20004000000 */
[----:B------:R2:W-:Y:S01]  /*fe60*/  STL [R1], R0 ;  /* 0x0000000001007387 */ /* 0x0005e20000100800 */
        /* <DEDUP_REMOVED lines=11> */
[----:B------:R-:W-:Y:S01]  /*ff20*/  FSEL R32, R227, -INF , !P6 ;  /* 0xff800000e3207808 */ /* 0x000fe20007000000 */
[----:B--2---:R-:W-:Y:S01]  /*ff30*/  FMUL.FTZ R0, R68, c[0x0][0x2ec] ;  /* 0x0000bb0044007a20 */ /* 0x004fe20000410000 */
[-C--:B------:R-:W-:Y:S01]  /*ff40*/  ISETP.GE.AND P6, PT, R31, R11.reuse, PT ;  /* 0x0000000b1f00720c */ /* 0x080fe20003fc6270 */
[----:B------:R1:W5:Y:S01]  /*ff50*/  LDL.LU R68, [R1+0x100] ;  /* 0x0001000001447983 */ /* 0x0003620000300800 */
        /* <DEDUP_REMOVED lines=13> */
[C---:B------:R-:W-:Y:S02]  /*10030*/  ISETP.GE.AND P0, PT, R14.reuse, R11, PT ;  /* 0x0000000b0e00720c */ /* 0x040fe40003f06270 */
[----:B------:R-:W-:-:S02]  /*10040*/  ISETP.GE.AND P4, PT, R14, R10, PT ;  /* 0x0000000a0e00720c */ /* 0x000fc40003f86270 */
[----:B------:R-:W-:Y:S02]  /*10050*/  FSEL R227, R82, -INF , !P3 ;  /* 0xff80000052e37808 */ /* 0x000fe40005800000 */
[CC--:B------:R-:W-:Y:S02]  /*10060*/  ISETP.GE.AND P3, PT, R12.reuse, R11.reuse, PT ;  /* 0x0000000b0c00720c */ /* 0x0c0fe40003f66270 */
[----:B------:R-:W-:Y:S02]  /*10070*/  ISETP.GE.AND P2, PT, R12, R10, PT ;  /* 0x0000000a0c00720c */ /* 0x000fe40003f46270 */
[----:B------:R-:W-:Y:S02]  /*10080*/  FSEL R127, R127, -INF , !P6 ;  /* 0xff8000007f7f7808 */ /* 0x000fe40007000000 */
[----:B------:R-:W-:Y:S02]  /*10090*/  ISETP.GE.AND P6, PT, R22, R11, PT ;  /* 0x0000000b1600720c */ /* 0x000fe40003fc6270 */
[----:B------:R-:W-:-:S02]  /*100a0*/  FSEL R224, R78, -INF , !P0 ;  /* 0xff8000004ee07808 */ /* 0x000fc40004000000 */
[----:B------:R-:W-:Y:S02]  /*100b0*/  FSEL R252, R70, -INF , !P4 ;  /* 0xff80000046fc7808 */ /* 0x000fe40006000000 */
[CC--:B------:R-:W-:Y:S02]  /*100c0*/  ISETP.GE.AND P0, PT, R7.reuse, R11.reuse, PT ;  /* 0x0000000b0700720c */ /* 0x0c0fe40003f06270 */
[----:B------:R-:W-:Y:S02]  /*100d0*/  ISETP.GE.AND P4, PT, R7, R10, PT ;  /* 0x0000000a0700720c */ /* 0x000fe40003f86270 */
[----:B------:R-:W-:Y:S02]  /*100e0*/  FSEL R221, R66, -INF , !P3 ;  /* 0xff80000042dd7808 */ /* 0x000fe40005800000 */
[----:B------:R-:W-:Y:S02]  /*100f0*/  FSEL R247, R61, -INF , !P2 ;  /* 0xff8000003df77808 */ /* 0x000fe40005000000 */
[----:B------:R-:W-:-:S02]  /*10100*/  ISETP.GE.AND P3, PT, R5, R11, PT ;  /* 0x0000000b0500720c */ /* 0x000fc40003f66270 */
[----:B------:R-:W-:Y:S01]  /*10110*/  ISETP.GE.AND P2, PT, R5, R10, PT ;  /* 0x0000000a0500720c */ /* 0x000fe20003f46270 */
[----:B------:R-:W-:Y:S01]  /*10120*/  FMUL.FTZ R5, R243, c[0x0][0x2ec] ;  /* 0x0000bb00f3057a20 */ /* 0x000fe20000410000 */
[----:B------:R-:W-:Y:S02]  /*10130*/  FSEL R116, R116, -INF , !P6 ;  /* 0xff80000074747808 */ /* 0x000fe40007000000 */
[-C--:B------:R-:W-:Y:S01]  /*10140*/  ISETP.GE.AND P6, PT, R19, R11.reuse, PT ;  /* 0x0000000b1300720c */ /* 0x080fe20003fc6270 */
[----:B------:R-:W2:Y:S01]  /*10150*/  MUFU.TANH R0, R0 ;  /* 0x0000000000007308 */ /* 0x000ea20000002400 */
[----:B------:R-:W-:Y:S02]  /*10160*/  FSEL R108, R62, -INF , !P0 ;  /* 0xff8000003e6c7808 */ /* 0x000fe40004000000 */
[----:B------:R-:W-:Y:S02]  /*10170*/  FSEL R245, R57, -INF , !P4 ;  /* 0xff80000039f57808 */ /* 0x000fe40006000000 */
[----:B------:R-:W-:-:S02]  /*10180*/  ISETP.GE.AND P0, PT, R4, R11, PT ;  /* 0x0000000b0400720c */ /* 0x000fc40003f06270 */
[----:B------:R-:W-:Y:S02]  /*10190*/  ISETP.GE.AND P4, PT, R4, R10, PT ;  /* 0x0000000a0400720c */ /* 0x000fe40003f86270 */
[----:B------:R-:W3:Y:S01]  /*101a0*/  MUFU.TANH R4, R5 ;  /* 0x0000000500047308 */ /* 0x000ee20000002400 */
[----:B------:R-:W-:Y:S02]  /*101b0*/  FSEL R248, R98, -INF , !P6 ;  /* 0xff80000062f87808 */ /* 0x000fe40007000000 */
[----:B------:R-:W-:Y:S02]  /*101c0*/  ISETP.GE.AND P6, PT, R16, R11, PT ;  /* 0x0000000b1000720c */ /* 0x000fe40003fc6270 */
[----:B------:R-:W-:Y:S02]  /*101d0*/  FSEL R104, R52, -INF , !P0 ;  /* 0xff80000034687808 */ /* 0x000fe40004000000 */
[----:B------:R-:W-:Y:S02]  /*101e0*/  FSEL R241, R86, -INF , !P6 ;  /* 0xff80000056f17808 */ /* 0x000fe40007000000 */
[----:B------:R-:W-:-:S02]  /*101f0*/  PLOP3.LUT P0, PT, PT, PT, UP0, 0x80, 0x0 ;  /* 0x000000000000781c */ /* 0x000fc40003f0f008 */
[CC--:B------:R-:W-:Y:S02]  /*10200*/  ISETP.GE.AND P6, PT, R13.reuse, R11.reuse, PT ;  /* 0x0000000b0d00720c */ /* 0x0c0fe40003fc6270 */
[-C--:B------:R-:W-:Y:S02]  /*10210*/  ISETP.GE.AND P5, PT, R13, R10.reuse, PT ;  /* 0x0000000a0d00720c */ /* 0x080fe40003fa6270 */
[----:B------:R-:W-:Y:S02]  /*10220*/  FSEL R223, R74, -INF , !P6 ;  /* 0xff8000004adf7808 */ /* 0x000fe40007000000 */
[----:B------:R-:W-:Y:S02]  /*10230*/  FSEL R250, R65, -INF , !P5 ;  /* 0xff80000041fa7808 */ /* 0x000fe40006800000 */
[C---:B------:R-:W-:Y:S02]  /*10240*/  ISETP.GE.AND P6, PT, R6.reuse, R11, PT ;  /* 0x0000000b0600720c */ /* 0x040fe40003fc6270 */
[----:B------:R-:W-:Y:S01]  /*10250*/  ISETP.GE.AND P5, PT, R6, R10, PT ;  /* 0x0000000a0600720c */ /* 0x000fe20003fa6270 */
[----:B--2---:R-:W-:Y:S01]  /*10260*/  FFMA.FTZ R0, R8, UR4, R0 ;  /* 0x0000000408007c23 */ /* 0x004fe20008010000 */
[----:B------:R-:W-:Y:S01]  /*10270*/  FSEL R106, R58, -INF , !P6 ;  /* 0xff8000003a6a7808 */ /* 0x000fe20007000000 */
[----:B---3--:R-:W-:Y:S01]  /*10280*/  FFMA.FTZ R8, R8, UR4, R4 ;  /* 0x0000000408087c23 */ /* 0x008fe20008010004 */
[----:B------:R-:W-:-:S02]  /*10290*/  FSEL R243, R50, -INF , !P5 ;  /* 0xff80000032f37808 */ /* 0x000fc40006800000 */
[----:B------:R-:W-:Y:S02]  /*102a0*/  FSEL R105, R53, -INF , !P3 ;  /* 0xff80000035697808 */ /* 0x000fe40005800000 */
[----:B------:R-:W-:Y:S02]  /*102b0*/  FSEL R225, R45, -INF , !P2 ;  /* 0xff8000002de17808 */ /* 0x000fe40005000000 */
[CC--:B------:R-:W-:Y:S02]  /*102c0*/  ISETP.GE.AND P6, PT, R3.reuse, R11.reuse, PT ;  /* 0x0000000b0300720c */ /* 0x0c0fe40003fc6270 */
[C---:B------:R-:W-:Y:S02]  /*102d0*/  ISETP.GE.AND P5, PT, R2.reuse, R11, PT ;  /* 0x0000000b0200720c */ /* 0x040fe40003fa6270 */
        /* <DEDUP_REMOVED lines=13> */
[----:B------:R-:W-:Y:S01]  /*103b0*/  @!P1 IMAD.MOV.U32 R10, RZ, RZ, c[0x0][0x19c] ;  /* 0x00006700ff0a9624 */ /* 0x000fe200078e00ff */
[----:B------:R-:W-:Y:S01]  /*103c0*/  USHF.R.S32.HI UR9, URZ, 0x1f, UR10 ;  /* 0x0000001f3f097899 */ /* 0x000fe2000801140a */
[----:B------:R1:W-:Y:S01]  /*103d0*/  @P1 STS.128 [R240+0x4000], RZ ;  /* 0x004000fff0001388 */ /* 0x0003e20000000c00 */
[----:B------:R-:W-:Y:S01]  /*103e0*/  UIMAD.WIDE.U32 UR14, UR10, UR6, URZ ;  /* 0x000000060a0e72a5 */ /* 0x000fe2000f8e003f */
[----:B------:R-:W-:Y:S01]  /*103f0*/  @!P1 IMAD.MOV.U32 R14, RZ, RZ, c[0x0][0x19c] ;  /* 0x00006700ff0e9624 */ /* 0x000fe200078e00ff */
[----:B------:R-:W-:Y:S01]  /*10400*/  UIMAD UR9, UR9, UR6, URZ ;  /* 0x00000006090972a4 */ /* 0x000fe2000f8e023f */
[----:B------:R-:W-:Y:S03]  /*10410*/  BSSY B0, `(.L_x_462) ;  /* 0x0000061000007945 */ /* 0x000fe60003800000 */
[----:B------:R-:W-:Y:S01]  /*10420*/  UIMAD UR7, UR10, UR7, UR9 ;  /* 0x000000070a0772a4 */ /* 0x000fe2000f8e0209 */
[----:B------:R-:W-:-:S02]  /*10430*/  IMAD.U32 R4, RZ, RZ, UR14 ;  /* 0x0000000eff047e24 */ /* 0x000fc4000f8e00ff */
        /* <DEDUP_REMOVED lines=8> */
[--C-:B------:R-:W-:Y:S02]  /*104c0*/  @!P1 IMAD.MOV.U32 R6, RZ, RZ, R2.reuse ;  /* 0x000000ffff069224 */ /* 0x100fe400078e0002 */
[--C-:B------:R-:W-:Y:S02]  /*104d0*/  @!P1 IMAD.MOV.U32 R7, RZ, RZ, R3.reuse ;  /* 0x000000ffff079224 */ /* 0x100fe400078e0003 */
[----:B------:R-:W-:-:S04]  /*104e0*/  @!P1 IMAD.WIDE.U32 R4, R4, 0x30, R2 ;  /* 0x0000003004049825 */ /* 0x000fc800078e0002 */
[----:B------:R-:W-:Y:S02]  /*104f0*/  @!P1 IMAD R0, R0, 0x30, RZ ;  /* 0x0000003000009824 */ /* 0x000fe400078e02ff */
[----:B------:R-:W-:Y:S01]  /*10500*/  @!P1 IMAD.WIDE.U32 R6, R9, 0x50, R6 ;  /* 0x0000005009069825 */ /* 0x000fe200078e0006 */
[----:B------:R-:W-:Y:S02]  /*10510*/  @!P1 LEA.HI.X R9, R2, c[0x0][0x16c], R3, 0x1, P2 ;  /* 0x00005b0002099a11 */ /* 0x000fe400010f0c03 */
[----:B------:R-:W-:Y:S01]  /*10520*/  @!P1 LEA R12, P2, R4, c[0x0][0x168], 0x1 ;  /* 0x00005a00040c9a11 */ /* 0x000fe200078408ff */
[----:B------:R-:W-:Y:S02]  /*10530*/  @!P1 IMAD.IADD R0, R0, 0x1, R5 ;  /* 0x0000000100009824 */ /* 0x000fe400078e0205 */
[----:B------:R-:W-:Y:S01]  /*10540*/  @!P1 IMAD R5, R10, 0x50, RZ ;  /* 0x000000500a059824 */ /* 0x000fe200078e02ff */
[----:B------:R-:W-:Y:S01]  /*10550*/  @!PT LDS RZ, [RZ] ;  /* 0x00000000fffff984 */ /* 0x000fe20000000800 */
[----:B------:R-:W-:Y:S01]  /*10560*/  @!PT LDS RZ, [RZ] ;  /* 0x00000000fffff984 */ /* 0x000fe20000000800 */
[----:B------:R-:W-:Y:S01]  /*10570*/  @!PT LDS RZ, [RZ] ;  /* 0x00000000fffff984 */ /* 0x000fe20000000800 */
[----:B------:R2:W-:Y:S01]  /*10580*/  @!P1 LDGSTS.E.BYPASS.LTC128B.128 [R240+0x4000], [R8.64] ;  /* 0x0400000008f09fae */ /* 0x0005e2000b901d74 */
[----:B------:R-:W-:-:S02]  /*10590*/  @!P1 LEA R10, P3, R6, c[0x0][0x168], 0x1 ;  /* 0x00005a00060a9a11 */ /* 0x000fc400078608ff */
[----:B------:R-:W-:Y:S01]  /*105a0*/  @!P1 LEA.HI.X R13, R4, c[0x0][0x16c], R0, 0x1, P2 ;  /* 0x00005b00040d9a11 */ /* 0x000fe200010f0c00 */
[----:B------:R-:W-:Y:S01]  /*105b0*/  @!P1 IMAD.IADD R7, R5, 0x1, R7 ;  /* 0x0000000105079824 */ /* 0x000fe200078e0207 */
[----:B------:R-:W-:Y:S01]  /*105c0*/  @!P1 IADD3 R0, P2, R2, UR26, RZ ;  /* 0x0000001a02009c10 */ /* 0x000fe2000ff5e0ff */
[----:B------:R-:W-:Y:S01]  /*105d0*/  @!P1 IMAD.MOV.U32 R4, RZ, RZ, R2 ;  /* 0x000000ffff049224 */ /* 0x000fe200078e0002 */
[----:B------:R1:W-:Y:S01]  /*105e0*/  @P1 STS.128 [R240+0x4800], RZ ;  /* 0x004800fff0001388 */ /* 0x0003e20000000c00 */
[----:B------:R-:W-:Y:S01]  /*105f0*/  @!P1 IMAD.MOV.U32 R5, RZ, RZ, R3 ;  /* 0x000000ffff059224 */ /* 0x000fe200078e0003 */
[----:B------:R-:W-:Y:S02]  /*10600*/  @!P1 LEA.HI.X R11, R6, c[0x0][0x16c], R7, 0x1, P3 ;  /* 0x00005b00060b9a11 */ /* 0x000fe400018f0c07 */
[----:B------:R-:W-:Y:S02]  /*10610*/  @!P1 LEA R6, P3, R0, c[0x0][0x168], 0x1 ;  /* 0x00005a0000069a11 */ /* 0x000fe400078608ff */
[----:B------:R-:W-:-:S04]  /*10620*/  @!P1 IADD3.X R7, R3, UR25, RZ, P2, !PT ;  /* 0x0000001903079c10 */ /* 0x000fc800097fe4ff */
[----:B------:R-:W-:Y:S01]  /*10630*/  @!P1 LEA.HI.X R7, R0, c[0x0][0x16c], R7, 0x1, P3 ;  /* 0x00005b0000079a11 */ /* 0x000fe200018f0c07 */
[----:B------:R-:W-:-:S04]  /*10640*/  IMAD.U32 R0, RZ, RZ, UR20 ;  /* 0x00000014ff007e24 */ /* 0x000fc8000f8e00ff */
[----:B------:R-:W-:Y:S01]  /*10650*/  @!PT LDS RZ, [RZ] ;  /* 0x00000000fffff984 */ /* 0x000fe20000000800 */
[----:B------:R-:W-:Y:S01]  /*10660*/  @!PT LDS RZ, [RZ] ;  /* 0x00000000fffff984 */ /* 0x000fe20000000800 */
[----:B------:R-:W-:Y:S01]  /*10670*/  @!PT LDS RZ, [RZ] ;  /* 0x00000000fffff984 */ /* 0x000fe20000000800 */
[----:B------:R3:W-:Y:S04]  /*10680*/  @!P1 LDGSTS.E.BYPASS.LTC128B.128 [R240+0x4800], [R6.64] ;  /* 0x0480000006f09fae */ /* 0x0007e8000b901d74 */
[----:B------:R1:W-:Y:S01]  /*10690*/  @P1 STS.128 [R240+0x5000], RZ ;  /* 0x005000fff0001388 */ /* 0x0003e20000000c00 */
[----:B--2---:R-:W-:Y:S01]  /*106a0*/  MOV R9, UR20 ;  /* 0x0000001400097c02 */ /* 0x004fe20008000f00 */
[----:B------:R-:W-:-:S04]  /*106b0*/  @!P1 IMAD.MOV.U32 R8, RZ, RZ, c[0x0][0x19c] ;  /* 0x00006700ff089624 */ /* 0x000fc800078e00ff */
[----:B------:R-:W-:-:S04]  /*106c0*/  @!P1 IMAD.WIDE.U32 R4, R9, 0x60, R4 ;  /* 0x0000006009049825 */ /* 0x000fc800078e0004 */
[----:B------:R-:W-:-:S05]  /*106d0*/  @!P1 IMAD R8, R8, 0x60, RZ ;  /* 0x0000006008089824 */ /* 0x000fca00078e02ff */
[----:B------:R-:W-:Y:S02]  /*106e0*/  @!P1 IADD3 R5, R8, R5, RZ ;  /* 0x0000000508059210 */ /* 0x000fe40007ffe0ff */
[----:B------:R-:W-:-:S04]  /*106f0*/  @!P1 LEA R8, P2, R4, c[0x0][0x168], 0x1 ;  /* 0x00005a0004089a11 */ /* 0x000fc800078408ff */
[----:B------:R-:W-:Y:S01]  /*10700*/  @!P1 LEA.HI.X R9, R4, c[0x0][0x16c], R5, 0x1, P2 ;  /* 0x00005b0004099a11 */ /* 0x000fe200010f0c05 */
[----:B------:R-:W-:Y:S01]  /*10710*/  @!P1 IMAD.MOV.U32 R4, RZ, RZ, c[0x0][0x19c] ;  /* 0x00006700ff049624 */ /* 0x000fe200078e00ff */
[----:B------:R-:W-:Y:S01]  /*10720*/  @!P1 LEA R0, P2, R0, R2, 0x5 ;  /* 0x0000000200009211 */ /* 0x000fe200078428ff */
[----:B------:R-:W-:Y:S01]  /*10730*/  IMAD.U32 R5, RZ, RZ, UR20 ;  /* 0x00000014ff057e24 */ /* 0x000fe2000f8e00ff */
[----:B---3--:R-:W-:Y:S01]  /*10740*/  MOV R6, UR20 ;  /* 0x0000001400067c02 */ /* 0x008fe20008000f00 */
[----:B------:R-:W-:-:S03]  /*10750*/  IMAD.U32 R7, RZ, RZ, UR20 ;  /* 0x00000014ff077e24 */ /* 0x000fc6000f8e00ff */
[-C--:B------:R-:W-:Y:S02]  /*10760*/  @!P1 LEA.HI.X R4, R5, R3.reuse, R4, 0x5, P2 ;  /* 0x0000000305049211 */ /* 0x080fe400010f2c04 */
        /* <DEDUP_REMOVED lines=43> */
.L_x_463:
[----:B------:R-:W-:Y:S05]  /*10a20*/  BSYNC B0 ;  /* 0x0000000000007941 */ /* 0x000fea0003800000 */
.L_x_462:
[----:B------:R-:W0:Y:S02]  /*10a30*/  LDGDEPBAR ;  /* 0x00000000000079af */ /* 0x000e240000000000 */
.L_x_461:
[----:B-1----:R-:W2:Y:S01]  /*10a40*/  LDL.LU R4, [R1+0x94] ;  /* 0x0000940001047983 */ /* 0x002ea20000300800 */
[----:B------:R-:W-:-:S03]  /*10a50*/  MOV R5, R76 ;  /* 0x0000004c00057202 */ /* 0x000fc60000000f00 */
[----:B------:R-:W3:Y:S04]  /*10a60*/  LDL.LU R6, [R1+0x9c] ;  /* 0x00009c0001067983 */ /* 0x000ee80000300800 */
[----:B------:R-:W3:Y:S04]  /*10a70*/  LDL.LU R7, [R1+0xa0] ;  /* 0x0000a00001077983 */ /* 0x000ee80000300800 */
[----:B------:R-:W3:Y:S04]  /*10a80*/  LDL.LU R8, [R1+0xa4] ;  /* 0x0000a40001087983 */ /* 0x000ee80000300800 */
[----:B------:R-:W3:Y:S04]  /*10a90*/  LDL.LU R9, [R1+0xb8] ;  /* 0x0000b80001097983 */ /* 0x000ee80000300800 */
[----:B------:R-:W3:Y:S04]  /*10aa0*/  LDL.LU R10, [R1+0xb4] ;  /* 0x0000b400010a7983 */ /* 0x000ee80000300800 */
[----:B------:R-:W3:Y:S04]  /*10ab0*/  LDL.LU R11, [R1+0xb0] ;  /* 0x0000b000010b7983 */ /* 0x000ee80000300800 */
[----:B------:R-:W3:Y:S04]  /*10ac0*/  LDL.LU R12, [R1+0xac] ;  /* 0x0000ac00010c7983 */ /* 0x000ee80000300800 */
[----:B------:R1:W-:Y:S01]  /*10ad0*/  STL [R1+0x120], R240 ;  /* 0x000120f001007387 */ /* 0x0003e20000100800 */
[----:B-----5:R-:W-:-:S02]  /*10ae0*/  FMNMX.FTZ R0, R71, R35, !PT ;  /* 0x0000002347007209 */ /* 0x020fc40007810000 */
[----:B------:R-:W-:Y:S02]  /*10af0*/  MOV R81, R48 ;  /* 0x0000003000517202 */ /* 0x000fe40000000f00 */
[----:B------:R-:W-:Y:S02]  /*10b00*/  MOV R79, R41 ;  /* 0x00000029004f7202 */ /* 0x000fe40000000f00 */
[----:B------:R-:W-:Y:S02]  /*10b10*/  MOV R93, R64 ;  /* 0x00000040005d7202 */ /* 0x000fe40000000f00 */
[----:B------:R-:W-:Y:S01]  /*10b20*/  MOV R94, R84 ;  /* 0x00000054005e7202 */ /* 0x000fe20000000f00 */
[----:B------:R-:W-:Y:S01]  /*10b30*/  IMAD.MOV.U32 R95, RZ, RZ, R96 ;  /* 0x000000ffff5f7224 */ /* 0x000fe200078e0060 */
[----:B------:R-:W-:Y:S01]  /*10b40*/  MOV R85, R132 ;  /* 0x0000008400557202 */ /* 0x000fe20000000f00 */
[----:B------:R-:W-:Y:S01]  /*10b50*/  LDSM.16.MT88.4 R24, [R229+0x8000] ;  /* 0x00800000e518783b */ /* 0x000fe20000004200 */
[----:B------:R-:W-:-:S03]  /*10b60*/  MOV R57, R43 ;  /* 0x0000002b00397202 */ /* 0x000fc60000000f00 */
[----:B------:R-:W-:Y:S04]  /*10b70*/  LDSM.16.MT88.4 R16, [R232+0x8000] ;  /* 0x00800000e810783b */ /* 0x000fe80000004200 */
[----:B------:R-:W-:Y:S04]  /*10b80*/  LDSM.16.MT88.4 R20, [R231+0x8000] ;  /* 0x00800000e714783b */ /* 0x000fe80000004200 */
[----:B-1----:R-:W3:Y:S01]  /*10b90*/  LDL.LU R240, [R1] ;  /* 0x0000000001f07983 */ /* 0x002ee20000300800 */
[----:B------:R-:W-:Y:S02]  /*10ba0*/  FMNMX.FTZ R0, R34, R0, !PT ;  /* 0x0000000022007209 */ /* 0x000fe40007810000 */
[----:B------:R-:W-:Y:S01]  /*10bb0*/  MOV R90, R5 ;  /* 0x00000005005a7202 */ /* 0x000fe20000000f00 */
[----:B------:R-:W-:Y:S01]  /*10bc0*/  STL [R1+0x11c], R239 ;  /* 0x00011cef01007387 */ /* 0x000fe20000100800 */
[----:B------:R-:W-:-:S03]  /*10bd0*/  FMNMX.FTZ R0, R33, R0, !PT ;  /* 0x0000000021007209 */ /* 0x000fc60007810000 */
[----:B------:R-:W-:Y:S01]  /*10be0*/  STL [R1+0x118], R238 ;  /* 0x000118ee01007387 */ /* 0x000fe20000100800 */
[----:B------:R-:W-:-:S03]  /*10bf0*/  FMNMX.FTZ R0, R32, R0, !PT ;  /* 0x0000000020007209 */ /* 0x000fc60007810000 */
[----:B------:R-:W-:Y:S01]  /*10c00*/  STL [R1+0x114], R237 ;  /* 0x000114ed01007387 */ /* 0x000fe20000100800 */
[----:B------:R-:W-:-:S03]  /*10c10*/  FMNMX.FTZ R0, R226, R0, !PT ;  /* 0x00000000e2007209 */ /* 0x000fc60007810000 */
[----:B------:R-:W-:Y:S01]  /*10c20*/  STL [R1+0x110], R236 ;  /* 0x000110ec01007387 */ /* 0x000fe20000100800 */
[----:B------:R-:W-:-:S03]  /*10c30*/  FMNMX.FTZ R0, R222, R0, !PT ;  /* 0x00000000de007209 */ /* 0x000fc60007810000 */
        /* <DEDUP_REMOVED lines=45> */
[----:B------:R1:W-:Y:S01]  /*10f10*/  STL [R1+0x150], R106 ;  /* 0x0001506a01007387 */ /* 0x0003e20000100800 */
        /* <DEDUP_REMOVED lines=13> */
[----:B-1----:R-:W4:Y:S01]  /*10ff0*/  LDL.LU R106, [R1+0x4c] ;  /* 0x00004c00016a7983 */ /* 0x002f220000300800 */
[----:B------:R-:W-:-:S03]  /*11000*/  FMNMX.FTZ R0, R40, R0, !PT ;  /* 0x0000000028007209 */ /* 0x000fc60007810000 */
[----:B------:R-:W4:Y:S04]  /*11010*/  LDL.LU R108, [R1+0x48] ;  /* 0x00004800016c7983 */ /* 0x000f280000300800 */
[----:B------:R-:W4:Y:S04]  /*11020*/  LDL.LU R221, [R1+0x44] ;  /* 0x0000440001dd7983 */ /* 0x000f280000300800 */
[----:B------:R-:W4:Y:S04]  /*11030*/  LDL.LU R223, [R1+0x40] ;  /* 0x0000400001df7983 */ /* 0x000f280000300800 */
[----:B------:R-:W4:Y:S04]  /*11040*/  LDL.LU R224, [R1+0x3c] ;  /* 0x00003c0001e07983 */ /* 0x000f280000300800 */
[----:B------:R-:W4:Y:S04]  /*11050*/  LDL.LU R227, [R1+0x38] ;  /* 0x0000380001e37983 */ /* 0x000f280000300800 */
[----:B------:R-:W4:Y:S04]  /*11060*/  LDL.LU R244, [R1+0x34] ;  /* 0x0000340001f47983 */ /* 0x000f280000300800 */
[----:B------:R-:W4:Y:S04]  /*11070*/  LDL.LU R246, [R1+0x30] ;  /* 0x0000300001f67983 */ /* 0x000f280000300800 */
[----:B------:R-:W4:Y:S01]  /*11080*/  LDL.LU R249, [R1+0x2c] ;  /* 0x00002c0001f97983 */ /* 0x000f220000300800 */
[----:B------:R-:W-:-:S03]  /*11090*/  FMNMX.FTZ R3, R105, R3, !PT ;  /* 0x0000000369037209 */ /* 0x000fc60007810000 */
[----:B------:R-:W4:Y:S04]  /*110a0*/  LDL.LU R251, [R1+0x28] ;  /* 0x0000280001fb7983 */ /* 0x000f280000300800 */
[----:B------:R-:W4:Y:S04]  /*110b0*/  LDL.LU R248, [R1+0x24] ;  /* 0x0000240001f87983 */ /* 0x000f280000300800 */
[----:B------:R-:W4:Y:S04]  /*110c0*/  LDL.LU R241, [R1+0x20] ;  /* 0x0000200001f17983 */ /* 0x000f280000300800 */
[----:B------:R1:W-:Y:S01]  /*110d0*/  STL [R1+0x154], R105 ;  /* 0x0001546901007387 */ /* 0x0003e20000100800 */
[----:B------:R-:W-:-:S03]  /*110e0*/  FMNMX.FTZ R3, R104, R3, !PT ;  /* 0x0000000368037209 */ /* 0x000fc60007810000 */
[----:B-1----:R-:W4:Y:S01]  /*110f0*/  LDL.LU R105, [R1+0x50] ;  /* 0x0000500001697983 */ /* 0x002f220000300800 */
[----:B------:R-:W-:Y:S02]  /*11100*/  FMNMX.FTZ R3, R99, R3, !PT ;  /* 0x0000000363037209 */ /* 0x000fe40007810000 */
[----:B--2---:R-:W-:Y:S01]  /*11110*/  MOV R91, R4 ;  /* 0x00000004005b7202 */ /* 0x004fe20000000f00 */
[----:B---3--:R-:W-:Y:S01]  /*11120*/  IMAD.MOV.U32 R89, RZ, RZ, R6 ;  /* 0x000000ffff597224 */ /* 0x008fe200078e0006 */
[----:B------:R-:W-:Y:S02]  /*11130*/  MOV R83, R7 ;  /* 0x0000000700537202 */ /* 0x000fe40000000f00 */
[----:B------:R-:W-:Y:S01]  /*11140*/  MOV R82, R8 ;  /* 0x0000000800527202 */ /* 0x000fe20000000f00 */
[----:B------:R-:W-:Y:S01]  /*11150*/  IMAD.MOV.U32 R78, RZ, RZ, R9 ;  /* 0x000000ffff4e7224 */ /* 0x000fe200078e0009 */
[----:B------:R-:W-:Y:S02]  /*11160*/  MOV R77, R10 ;  /* 0x0000000a004d7202 */ /* 0x000fe40000000f00 */
[----:B------:R-:W-:-:S02]  /*11170*/  MOV R76, R11 ;  /* 0x0000000b004c7202 */ /* 0x000fc40000000f00 */
[----:B------:R-:W-:Y:S02]  /*11180*/  MOV R74, R12 ;  /* 0x0000000c004a7202 */ /* 0x000fe40000000f00 */
[----:B------:R-:W-:Y:S01]  /*11190*/  FMNMX.FTZ R0, R240, R0, !PT ;  /* 0x00000000f0007209 */ /* 0x000fe20007810000 */
[----:B------:R1:W-:Y:S03]  /*111a0*/  STL [R1+0x158], R240 ;  /* 0x000158f001007387 */ /* 0x0003e60000100800 */
[----:B------:R-:W-:Y:S01]  /*111b0*/  FMNMX.FTZ R0, R252, R0, !PT ;  /* 0x00000000fc007209 */ /* 0x000fe20007810000 */
[----:B------:R-:W-:Y:S04]  /*111c0*/  LDSM.16.MT88.4 R12, [R230+0x8000] ;  /* 0x00800000e60c783b */ /* 0x000fe80000004200 */
[----:B-1----:R-:W2:Y:S04]  /*111d0*/  LDL.LU R240, [R1+0x54] ;  /* 0x0000540001f07983 */ /* 0x002ea80000300800 */
[----:B------:R1:W-:Y:S04]  /*111e0*/  STL [R1+0x15c], R104 ;  /* 0x00015c6801007387 */ /* 0x0003e80000100800 */
[----:B-1----:R-:W3:Y:S04]  /*111f0*/  LDL.LU R104, [R1+0x58] ;  /* 0x0000580001687983 */ /* 0x002ee80000300800 */
[----:B------:R1:W-:Y:S04]  /*11200*/  STL [R1+0x160], R252 ;  /* 0x000160fc01007387 */ /* 0x0003e80000100800 */
[----:B-1----:R-:W2:Y:S04]  /*11210*/  LDL.LU R252, [R1+0x5c] ;  /* 0x00005c0001fc7983 */ /* 0x002ea80000300800 */
[----:B------:R1:W-:Y:S04]  /*11220*/  STL [R1+0x164], R99 ;  /* 0x0001646301007387 */ /* 0x0003e80000100800 */
[----:B-1----:R-:W4:Y:S01]  /*11230*/  LDL.LU R99, [R1+0x1c] ;  /* 0x00001c0001637983 */ /* 0x002f220000300800 */
        /* <DEDUP_REMOVED lines=16> */
[----:B------:R-:W1:Y:S01]  /*11340*/  SHFL.BFLY PT, R6, R0, 0x1, 0x1f ;  /* 0x0c201f0000067f89 */ /* 0x000e6200000e0000 */
        /* <DEDUP_REMOVED lines=23> */
[----:B------:R-:W-:Y:S01]  /*114c0*/  FMUL.FTZ R8, R135, c[0x0][0x23c] ;  /* 0x00008f0087087a20 */ /* 0x000fe20000410000 */
[----:B------:R-:W-:-:S02]  /*114d0*/  FMNMX.FTZ R3, R78, R3, !PT ;  /* 0x000000034e037209 */ /* 0x000fc40007810000 */
[----:B------:R-:W-:Y:S02]  /*114e0*/  FSETP.NEU.FTZ.AND P2, PT, R135, -INF , PT ;  /* 0xff8000008700780b */ /* 0x000fe40003f5d000 */
[----:B------:R-:W-:Y:S02]  /*114f0*/  FMNMX.FTZ R0, R81, R0, !PT ;  /* 0x0000000051007209 */ /* 0x000fe40007810000 */
[----:B------:R-:W-:Y:S02]  /*11500*/  FMNMX.FTZ R3, R77, R3, !PT ;  /* 0x000000034d037209 */ /* 0x000fe40007810000 */
[----:B------:R-:W-:Y:S02]  /*11510*/  FSEL R8, R8, RZ, P2 ;  /* 0x000000ff08087208 */ /* 0x000fe40001000000 */
[----:B------:R-:W-:Y:S02]  /*11520*/  FMNMX.FTZ R0, R79, R0, !PT ;  /* 0x000000004f007209 */ /* 0x000fe40007810000 */
[----:B------:R-:W-:Y:S01]  /*11530*/  FMNMX.FTZ R3, R76, R3, !PT ;  /* 0x000000034c037209 */ /* 0x000fe20007810000 */
[----:B------:R-:W-:Y:S01]  /*11540*/  FFMA.FTZ R4, R35, c[0x0][0x23c], -R8 ;  /* 0x00008f0023047a23 */ /* 0x000fe20000010808 */
[----:B-1----:R-:W-:-:S02]  /*11550*/  FMNMX.FTZ R132, R2, R5, !PT ;  /* 0x0000000502847209 */ /* 0x002fc40007810000 */
[----:B------:R-:W-:Y:S01]  /*11560*/  FMNMX.FTZ R2, R80, R0, !PT ;  /* 0x0000000050027209 */ /* 0x000fe20007810000 */
[----:B------:R-:W-:Y:S01]  /*11570*/  FFMA.FTZ R0, R33, c[0x0][0x23c], -R8 ;  /* 0x00008f0021007a23 */ /* 0x000fe20000010808 */
[----:B------:R-:W-:Y:S01]  /*11580*/  STL [R1+0x168], R250 ;  /* 0x000168fa01007387 */ /* 0x000fe20000100800 */
[----:B------:R-:W-:-:S03]  /*11590*/  FMNMX.FTZ R3, R74, R3, !PT ;  /* 0x000000034a037209 */ /* 0x000fc60007810000 */
[----:B------:R1:W-:Y:S01]  /*115a0*/  STL [R1+0x16c], R98 ;  /* 0x00016c6201007387 */ /* 0x0003e20000100800 */
[----:B------:R-:W-:Y:S01]  /*115b0*/  FMNMX.FTZ R2, R88, R2, !PT ;  /* 0x0000000258027209 */ /* 0x000fe20007810000 */
[----:B------:R1:W-:Y:S01]  /*115c0*/  MUFU.EX2 R86, R0 ;  /* 0x0000000000567308 */ /* 0x0003e20000000800 */
[----:B------:R-:W-:Y:S02]  /*115d0*/  FSETP.NEU.FTZ.AND P1, PT, R132, -INF , PT ;  /* 0xff8000008400780b */ /* 0x000fe40003f3d000 */
[----:B-1----:R-:W-:Y:S01]  /*115e0*/  FMNMX.FTZ R0, R92, R3, !PT ;  /* 0x000000035c007209 */ /* 0x002fe20007810000 */
[----:B------:R-:W-:-:S04]  /*115f0*/  FMUL.FTZ R3, R132, c[0x0][0x23c] ;  /* 0x00008f0084037a20 */ /* 0x000fc80000410000 */
[----:B------:R1:W-:Y:S01]  /*11600*/  MUFU.EX2 R98, R4 ;  /* 0x0000000400627308 */ /* 0x0003e20000000800 */
[----:B------:R-:W-:Y:S01]  /*11610*/  FSEL R3, R3, RZ, P1 ;  /* 0x000000ff03037208 */ /* 0x000fe20000800000 */
[----:B-1----:R-:W-:-:S06]  /*11620*/  FFMA.FTZ R4, R34, c[0x0][0x23c], -R8 ;  /* 0x00008f0022047a23 */ /* 0x002fcc0000010808 */
[----:B------:R1:W-:Y:S02]  /*11630*/  MUFU.EX2 R103, R4 ;  /* 0x0000000400677308 */ /* 0x0003e40000000800 */
[----:B-1----:R-:W-:Y:S02]  /*11640*/  FMNMX.FTZ R4, R82, R0, !PT ;  /* 0x0000000052047209 */ /* 0x002fe40007810000 */
[----:B------:R-:W-:-:S05]  /*11650*/  FSEL R6, R135, RZ, P2 ;  /* 0x000000ff87067208 */ /* 0x000fca0001000000 */
[----:B------:R-:W-:Y:S01]  /*11660*/  FADD.FTZ R6, R71, -R6 ;  /* 0x8000000647067221 */ /* 0x000fe20000010000 */
[----:B------:R-:W-:Y:S01]  /*11670*/  MOV R71, R55 ;  /* 0x0000003700477202 */ /* 0x000fe20000000f00 */
[----:B------:R-:W-:-:S04]  /*11680*/  FFMA.FTZ R5, R32, c[0x0][0x23c], -R8 ;  /* 0x00008f0020057a23 */ /* 0x000fc80000010808 */
[----:B------:R-:W-:Y:S01]  /*11690*/  MUFU.EX2 R84, R5 ;  /* 0x0000000500547308 */ /* 0x000fe20000000800 */
[----:B--2---:R-:W-:-:S04]  /*116a0*/  FMNMX.FTZ R2, R252, R2, !PT ;  /* 0x00000002fc027209 */ /* 0x004fc80007810000 */
[----:B---3--:R-:W-:Y:S02]  /*116b0*/  FMNMX.FTZ R0, R104, R2, !PT ;  /* 0x0000000268007209 */ /* 0x008fe40007810000 */
[----:B------:R-:W-:Y:S01]  /*116c0*/  FMNMX.FTZ R2, R83, R4, !PT ;  /* 0x0000000453027209 */ /* 0x000fe20007810000 */
[----:B------:R-:W-:-:S03]  /*116d0*/  FFMA.FTZ R4, R36, c[0x0][0x23c], -R3 ;  /* 0x00008f0024047a23 */ /* 0x000fc60000010803 */
[----:B------:R-:W-:Y:S01]  /*116e0*/  FMNMX.FTZ R2, R89, R2, !PT ;  /* 0x0000000259027209 */ /* 0x000fe20007810000 */
[----:B------:R1:W-:Y:S03]  /*116f0*/  MUFU.EX2 R250, R4 ;  /* 0x0000000400fa7308 */ /* 0x0003e60000000800 */
[----:B------:R-:W-:Y:S02]  /*11700*/  FMNMX.FTZ R2, R90, R2, !PT ;  /* 0x000000025a027209 */ /* 0x000fe40007810000 */
[----:B------:R-:W-:Y:S02]  /*11710*/  FMNMX.FTZ R0, R240, R0, !PT ;  /* 0x00000000f0007209 */ /* 0x000fe40007810000 */
[----:B------:R-:W-:Y:S02]  /*11720*/  FMNMX.FTZ R2, R91, R2, !PT ;  /* 0x000000025b027209 */ /* 0x000fe40007810000 */
[----:B----4-:R-:W-:Y:S01]  /*11730*/  FMNMX.FTZ R0, R105, R0, !PT ;  /* 0x0000000069007209 */ /* 0x010fe20007810000 */
        /* <DEDUP_REMOVED lines=25> */
[----:B------:R-:W-:Y:S01]  /*118d0*/  FSEL R5, R132, RZ, P1 ;  /* 0x000000ff84057208 */ /* 0x000fe20000800000 */
[----:B------:R-:W-:-:S04]  /*118e0*/  FMUL.FTZ R6, R6, c[0x0][0x23c] ;  /* 0x00008f0006067a20 */ /* 0x000fc80000410000 */
[----:B------:R-:W-:Y:S02]  /*118f0*/  FADD.FTZ R5, R68, -R5 ;  /* 0x8000000544057221 */ /* 0x000fe40000010000 */
[----:B------:R-:W-:Y:S02]  /*11900*/  FFMA.FTZ R4, R39, c[0x0][0x23c], -R3 ;  /* 0x00008f0027047a23 */ /* 0x000fe40000010803 */
[----:B------:R-:W-:Y:S01]  /*11910*/  FMUL.FTZ R5, R5, c[0x0][0x23c] ;  /* 0x00008f0005057a20 */ /* 0x000fe20000410000 */
[----:B-1----:R-:W-:Y:S02]  /*11920*/  FMNMX.FTZ R2, R2, R0, !PT ;  /* 0x0000000002027209 */ /* 0x002fe40007810000 */
[----:B------:R-:W-:-:S04]  /*11930*/  FMNMX.FTZ R0, R248, R9, !PT ;  /* 0x00000009f8007209 */ /* 0x000fc80007810000 */
[----:B------:R-:W-:-:S05]  /*11940*/  FMNMX.FTZ R0, R241, R0, !PT ;  /* 0x00000000f1007209 */ /* 0x000fca0007810000 */
[----:B------:R-:W1:Y:S01]  /*11950*/  SHFL.BFLY PT, R10, R0, 0x2, 0x1f ;  /* 0x0c401f00000a7f89 */ /* 0x000e6200000e0000 */
[----:B------:R-:W2:Y:S08]  /*11960*/  MUFU.EX2 R97, R6 ;  /* 0x0000000600617308 */ /* 0x000eb00000000800 */
[----:B------:R-:W3:Y:S08]  /*11970*/  MUFU.EX2 R96, R5 ;  /* 0x0000000500607308 */ /* 0x000ef00000000800 */
[----:B------:R4:W1:Y:S01]  /*11980*/  MUFU.EX2 R236, R4 ;  /* 0x0000000400ec7308 */ /* 0x0008620000000800 */
[----:B------:R-:W1:Y:S01]  /*11990*/  SHFL.BFLY PT, R9, R2, 0x1, 0x1f ;  /* 0x0c201f0002097f89 */ /* 0x000e6200000e0000 */
[-C--:B--2---:R-:W-:Y:S01]  /*119a0*/  FMUL.FTZ R136, R136, R97.reuse ;  /* 0x0000006188887220 */ /* 0x084fe20000410000 */
[----:B------:R-:W-:Y:S01]  /*119b0*/  F2FP.BF16.PACK_AB R6, R84, R86 ;  /* 0x000000565406723e */ /* 0x000fe200000010ff */
[----:B------:R-:W-:-:S02]  /*119c0*/  FMUL.FTZ R137, R137, R97 ;  /* 0x0000006189897220 */ /* 0x000fc40000410000 */
[-C--:B------:R-:W-:Y:S02]  /*119d0*/  FMUL.FTZ R144, R144, R97.reuse ;  /* 0x0000006190907220 */ /* 0x080fe40000410000 */
[----:B---3--:R-:W-:Y:S01]  /*119e0*/  FMUL.FTZ R138, R138, R96 ;  /* 0x000000608a8a7220 */ /* 0x008fe20000410000 */
[----:B------:R-:W-:Y:S01]  /*119f0*/  F2FP.BF16.PACK_AB R5, R101, R250 ;  /* 0x000000fa6505723e */ /* 0x000fe200000010ff */
[----:B------:R-:W-:Y:S02]  /*11a00*/  FMUL.FTZ R139, R139, R96 ;  /* 0x000000608b8b7220 */ /* 0x000fe40000410000 */
[-C--:B------:R-:W-:Y:S02]  /*11a10*/  FMUL.FTZ R145, R145, R97.reuse ;  /* 0x0000006191917220 */ /* 0x080fe40000410000 */
[----:B------:R-:W-:Y:S01]  /*11a20*/  FMUL.FTZ R156, R156, R97 ;  /* 0x000000619c9c7220 */ /* 0x000fe20000410000 */
[----:B----4-:R-:W-:Y:S01]  /*11a30*/  F2FP.BF16.PACK_AB R4, R103, R98 ;  /* 0x000000626704723e */ /* 0x010fe200000010ff */
[-C--:B------:R-:W-:Y:S01]  /*11a40*/  FMUL.FTZ R146, R146, R96.reuse ;  /* 0x0000006092927220 */ /* 0x080fe20000410000 */
[----:B-1----:R-:W-:Y:S01]  /*11a50*/  F2FP.BF16.PACK_AB R7, R236, R87 ;  /* 0x00000057ec07723e */ /* 0x002fe200000010ff */
[----:B------:R-:W-:-:S02]  /*11a60*/  FMUL.FTZ R147, R147, R96 ;  /* 0x0000006093937220 */ /* 0x000fc40000410000 */
[-C--:B------:R-:W-:Y:S02]  /*11a70*/  FMUL.FTZ R157, R157, R97.reuse ;  /* 0x000000619d9d7220 */ /* 0x080fe40000410000 */
[-C--:B------:R-:W-:Y:S02]  /*11a80*/  FMUL.FTZ R160, R160, R97.reuse ;  /* 0x00000061a0a07220 */ /* 0x080fe40000410000 */
[----:B------:R-:W-:Y:S02]  /*11a90*/  FMUL.FTZ R161, R161, R97 ;  /* 0x00000061a1a17220 */ /* 0x000fe40000410000 */
[-C--:B------:R-:W-:Y:S02]  /*11aa0*/  FMUL.FTZ R158, R158, R96.reuse ;  /* 0x000000609e9e7220 */ /* 0x080fe40000410000 */
        /* <DEDUP_REMOVED lines=16> */
[----:B------:R-:W-:Y:S02]  /*11bb0*/  FMUL.FTZ R193, R193, R97 ;  /* 0x00000061c1c17220 */ /* 0x000fe40000410000 */
[-C--:B------:R-:W-:Y:S02]  /*11bc0*/  FMUL.FTZ R194, R194, R96.reuse ;  /* 0x00000060c2c27220 */ /* 0x080fe40000410000 */
[----:B------:R-:W-:Y:S01]  /*11bd0*/  FMUL.FTZ R195, R195, R96 ;  /* 0x00000060c3c37220 */ /* 0x000fe20000410000 */
[----:B------:R-:W-:Y:S01]  /*11be0*/  FMNMX.FTZ R0, R0, R10, !PT ;  /* 0x0000000a00007209 */ /* 0x000fe20007810000 */
[C---:B------:R-:W-:Y:S08]  /*11bf0*/  HMMA.16816.F32.BF16 R32, R4.reuse, R24, R136 ;  /* 0x000000180420723c */ /* 0x040ff00000041888 */
[C---:B------:R-:W-:Y:S01]  /*11c00*/  HMMA.16816.F32.BF16 R28, R4.reuse, R26, R144 ;  /* 0x0000001a041c723c */ /* 0x040fe20000041890 */
[----:B------:R-:W-:Y:S01]  /*11c10*/  FMNMX.FTZ R124, R2, R9, !PT ;  /* 0x00000009027c7209 */ /* 0x000fe20007810000 */
[----:B------:R-:W2:Y:S06]  /*11c20*/  LDL.LU R147, [R1+0xbc] ;  /* 0x0000bc0001937983 */ /* 0x000eac0000300800 */
[C---:B------:R-:W-:Y:S08]  /*11c30*/  HMMA.16816.F32.BF16 R52, R4.reuse, R16, R156 ;  /* 0x000000100434723c */ /* 0x040ff0000004189c */
[C---:B------:R-:W-:Y:S08]  /*11c40*/  HMMA.16816.F32.BF16 R48, R4.reuse, R18, R160 ;  /* 0x000000120430723c */ /* 0x040ff000000418a0 */
        /* <DEDUP_REMOVED lines=27> */
[----:B------:R1:W-:Y:S01]  /*11e00*/  MUFU.EX2 R189, R4 ;  /* 0x0000000400bd7308 */ /* 0x0003e20000000800 */
[----:B------:R-:W-:Y:S02]  /*11e10*/  FMUL.FTZ R6, R6, c[0x0][0x23c] ;  /* 0x00008f0006067a20 */ /* 0x000fe40000410000 */
[----:B-1----:R-:W-:-:S05]  /*11e20*/  FFMA.FTZ R4, R207, c[0x0][0x23c], -R0 ;  /* 0x00008f00cf047a23 */ /* 0x002fca0000010800 */
[----:B------:R1:W-:Y:S02]  /*11e30*/  MUFU.EX2 R190, R4 ;  /* 0x0000000400be7308 */ /* 0x0003e40000000800 */
[----:B-1----:R-:W-:-:S04]  /*11e40*/  FADD.FTZ R4, R72, -R5 ;  /* 0x8000000548047221 */ /* 0x002fc80000010000 */
[----:B------:R-:W-:-:S04]  /*11e50*/  FMUL.FTZ R4, R4, c[0x0][0x23c] ;  /* 0x00008f0004047a20 */ /* 0x000fc80000410000 */
[----:B------:R1:W4:Y:S08]  /*11e60*/  MUFU.EX2 R10, R4 ;  /* 0x00000004000a7308 */ /* 0x0003300000000800 */
[----:B------:R4:W4:Y:S01]  /*11e70*/  MUFU.EX2 R11, R6 ;  /* 0x00000006000b7308 */ /* 0x0009220000000800 */
[----:B-1----:R-:W-:-:S07]  /*11e80*/  FFMA.FTZ R4, R202, c[0x0][0x23c], -R0 ;  /* 0x00008f00ca047a23 */ /* 0x002fce0000010800 */
[----:B------:R1:W1:Y:S01]  /*11e90*/  MUFU.EX2 R238, R4 ;  /* 0x0000000400ee7308 */ /* 0x0002620000000800 */
[----:B----4-:R-:W-:Y:S01]  /*11ea0*/  FMUL.FTZ R142, R142, R10 ;  /* 0x0000000a8e8e7220 */ /* 0x010fe20000410000 */
[----:B------:R-:W-:Y:S01]  /*11eb0*/  F2FP.BF16.PACK_AB R5, R189, R68 ;  /* 0x00000044bd05723e */ /* 0x000fe200000010ff */
[----:B------:R-:W-:Y:S01]  /*11ec0*/  FMUL.FTZ R143, R143, R10 ;  /* 0x0000000a8f8f7220 */ /* 0x000fe20000410000 */
[----:B------:R-:W-:Y:S01]  /*11ed0*/  F2FP.BF16.PACK_AB R6, R200, R194 ;  /* 0x000000c2c806723e */ /* 0x000fe200000010ff */
[-C--:B------:R-:W-:Y:S02]  /*11ee0*/  FMUL.FTZ R140, R140, R11.reuse ;  /* 0x0000000b8c8c7220 */ /* 0x080fe40000410000 */
[-C--:B------:R-:W-:Y:S02]  /*11ef0*/  FMUL.FTZ R141, R141, R11.reuse ;  /* 0x0000000b8d8d7220 */ /* 0x080fe40000410000 */
[-C--:B------:R-:W-:Y:S02]  /*11f00*/  FMUL.FTZ R148, R148, R11.reuse ;  /* 0x0000000b94947220 */ /* 0x080fe40000410000 */
[----:B------:R-:W-:-:S02]  /*11f10*/  FMUL.FTZ R149, R149, R11 ;  /* 0x0000000b95957220 */ /* 0x000fc40000410000 */
[-C--:B------:R-:W-:Y:S02]  /*11f20*/  FMUL.FTZ R150, R150, R10.reuse ;  /* 0x0000000a96967220 */ /* 0x080fe40000410000 */
[----:B------:R-:W-:Y:S01]  /*11f30*/  FMUL.FTZ R151, R151, R10 ;  /* 0x0000000a97977220 */ /* 0x000fe20000410000 */
[----:B-1----:R-:W-:Y:S01]  /*11f40*/  F2FP.BF16.PACK_AB R4, R192, R70 ;  /* 0x00000046c004723e */ /* 0x002fe200000010ff */
[-C--:B------:R-:W-:Y:S01]  /*11f50*/  FMUL.FTZ R152, R152, R11.reuse ;  /* 0x0000000b98987220 */ /* 0x080fe20000410000 */
[----:B------:R-:W-:Y:S01]  /*11f60*/  F2FP.BF16.PACK_AB R7, R238, R190 ;  /* 0x000000beee07723e */ /* 0x000fe200000010ff */
        /* <DEDUP_REMOVED lines=25> */
[----:B------:R-:W-:Y:S01]  /*12100*/  FFMA.FTZ R9, R128, c[0x0][0x23c], -R0 ;  /* 0x00008f0080097a23 */ /* 0x000fe20000010800 */
[----:B------:R-:W1:Y:S06]  /*12110*/  LDSM.16.MT88.4 R24, [R229+0x8800] ;  /* 0x00880000e518783b */ /* 0x000e6c0000004200 */
[C---:B------:R-:W-:Y:S08]  /*12120*/  HMMA.16816.F32.BF16 R152, R4.reuse, R16, R152 ;  /* 0x000000100498723c */ /* 0x040ff00000041898 */
[C---:B------:R-:W-:Y:S01]  /*12130*/  HMMA.16816.F32.BF16 R164, R4.reuse, R18, R164 ;  /* 0x0000001204a4723c */ /* 0x040fe200000418a4 */
[----:B------:R-:W-:Y:S07]  /*12140*/  LDSM.16.MT88.4 R16, [R230+0x8800] ;  /* 0x00880000e610783b */ /* 0x000fee0000004200 */
[C---:B------:R-:W-:Y:S08]  /*12150*/  HMMA.16816.F32.BF16 R168, R4.reuse, R12, R168 ;  /* 0x0000000c04a8723c */ /* 0x040ff000000418a8 */
[C---:B------:R-:W-:Y:S01]  /*12160*/  HMMA.16816.F32.BF16 R180, R4.reuse, R14, R180 ;  /* 0x0000000e04b4723c */ /* 0x040fe200000418b4 */
[----:B------:R-:W-:Y:S07]  /*12170*/  LDSM.16.MT88.4 R12, [R231+0x8800] ;  /* 0x00880000e70c783b */ /* 0x000fee0000004200 */
[C---:B------:R-:W-:Y:S08]  /*12180*/  HMMA.16816.F32.BF16 R184, R4.reuse, R20, R184 ;  /* 0x0000001404b8723c */ /* 0x040ff000000418b8 */
[----:B------:R-:W-:Y:S01]  /*12190*/  HMMA.16816.F32.BF16 R196, R4, R22, R196 ;  /* 0x0000001604c4723c */ /* 0x000fe200000418c4 */
[----:B------:R-:W4:Y:S06]  /*121a0*/  LDSM.16.MT88.4 R20, [R232+0x8800] ;  /* 0x00880000e814783b */ /* 0x000f2c0000004200 */
[----:B------:R-:W-:-:S04]  /*121b0*/  FFMA.FTZ R4, R242, c[0x0][0x23c], -R2 ;  /* 0x00008f00f2047a23 */ /* 0x000fc80000010802 */
        /* <DEDUP_REMOVED lines=26> */
[----:B------:R-:W2:Y:S04]  /*12360*/  LDL.LU R117, [R1+0xc4] ;  /* 0x0000c40001757983 */ /* 0x000ea80000300800 */
[----:B------:R-:W2:Y:S01]  /*12370*/  LDL.LU R121, [R1+0xc8] ;  /* 0x0000c80001797983 */ /* 0x000ea20000300800 */
[----:B------:R1:W1:Y:S02]  /*12380*/  MUFU.EX2 R237, R4 ;  /* 0x0000000400ed7308 */ /* 0x0002640000000800 */
[----:B-1----:R-:W-:-:S06]  /*12390*/  FFMA.FTZ R4, R215, c[0x0][0x23c], -R3 ;  /* 0x00008f00d7047a23 */ /* 0x002fcc0000010803 */
[----:B------:R1:W-:Y:S02]  /*123a0*/  MUFU.EX2 R222, R4 ;  /* 0x0000000400de7308 */ /* 0x0003e40000000800 */
[----:B-1----:R-:W-:-:S06]  /*123b0*/  FFMA.FTZ R4, R212, c[0x0][0x23c], -R3 ;  /* 0x00008f00d4047a23 */ /* 0x002fcc0000010803 */
[----:B------:R1:W1:Y:S01]  /*123c0*/  MUFU.EX2 R239, R4 ;  /* 0x0000000400ef7308 */ /* 0x0002620000000800 */
[----:B------:R-:W-:Y:S02]  /*123d0*/  MOV R220, R59 ;  /* 0x0000003b00dc7202 */ /* 0x000fe40000000f00 */
[----:B------:R-:W-:Y:S01]  /*123e0*/  F2FP.BF16.PACK_AB R5, R237, R191 ;  /* 0x000000bfed05723e */ /* 0x000fe200000010ff */
[----:B-1----:R-:W-:-:S04]  /*123f0*/  FFMA.FTZ R4, R131, c[0x0][0x23c], -R0 ;  /* 0x00008f0083047a23 */ /* 0x002fc80000010800 */
[----:B------:R1:W1:Y:S01]  /*12400*/  MUFU.EX2 R210, R4 ;  /* 0x0000000400d27308 */ /* 0x0002620000000800 */
[----:B------:R-:W-:Y:S02]  /*12410*/  F2FP.BF16.PACK_AB R6, R211, R220 ;  /* 0x000000dcd306723e */ /* 0x000fe400000010ff */
[----:B------:R-:W-:Y:S01]  /*12420*/  F2FP.BF16.PACK_AB R7, R239, R222 ;  /* 0x000000deef07723e */ /* 0x000fe200000010ff */
[----:B------:R-:W-:Y:S01]  /*12430*/  IMAD.MOV.U32 R212, RZ, RZ, R58 ;  /* 0x000000ffffd47224 */ /* 0x000fe200078e003a */
[----:B-1----:R-:W-:-:S07]  /*12440*/  F2FP.BF16.PACK_AB R4, R228, R193 ;  /* 0x000000c1e404723e */ /* 0x002fce00000010ff */
[C---:B------:R-:W-:Y:S08]  /*12450*/  HMMA.16816.F32.BF16 R32, R4.reuse, R24, R32 ;  /* 0x000000180420723c */ /* 0x040ff00000041820 */
[C---:B------:R-:W-:Y:S08]  /*12460*/  HMMA.16816.F32.BF16 R28, R4.reuse, R26, R28 ;  /* 0x0000001a041c723c */ /* 0x040ff0000004181c */
[C---:B----4-:R-:W-:Y:S08]  /*12470*/  HMMA.16816.F32.BF16 R52, R4.reuse, R20, R52 ;  /* 0x000000140434723c */ /* 0x050ff00000041834 */
[C---:B------:R-:W-:Y:S08]  /*12480*/  HMMA.16816.F32.BF16 R48, R4.reuse, R22, R48 ;  /* 0x000000160430723c */ /* 0x040ff00000041830 */
        /* <DEDUP_REMOVED lines=10> */
[----:B------:R-:W-:Y:S07]  /*12530*/  LDSM.16.MT88.4 R24, [R231+0x9000] ;  /* 0x00900000e718783b */ /* 0x000fee0000004200 */
[C---:B------:R-:W-:Y:S08]  /*12540*/  HMMA.16816.F32.BF16 R152, R4.reuse, R20, R152 ;  /* 0x000000140498723c */ /* 0x040ff00000041898 */
[C---:B------:R-:W-:Y:S01]  /*12550*/  HMMA.16816.F32.BF16 R164, R4.reuse, R22, R164 ;  /* 0x0000001604a4723c */ /* 0x040fe200000418a4 */
[----:B------:R-:W1:Y:S07]  /*12560*/  LDSM.16.MT88.4 R20, [R229+0x9000] ;  /* 0x00900000e514783b */ /* 0x000e6e0000004200 */
[C---:B------:R-:W-:Y:S08]  /*12570*/  HMMA.16816.F32.BF16 R168, R4.reuse, R16, R168 ;  /* 0x0000001004a8723c */ /* 0x040ff000000418a8 */
[C---:B------:R-:W-:Y:S01]  /*12580*/  HMMA.16816.F32.BF16 R180, R4.reuse, R18, R180 ;  /* 0x0000001204b4723c */ /* 0x040fe200000418b4 */
[----:B------:R-:W4:Y:S07]  /*12590*/  LDSM.16.MT88.4 R16, [R232+0x9000] ;  /* 0x00900000e810783b */ /* 0x000f2e0000004200 */
[C---:B------:R-:W-:Y:S08]  /*125a0*/  HMMA.16816.F32.BF16 R184, R4.reuse, R12, R184 ;  /* 0x0000000c04b8723c */ /* 0x040ff000000418b8 */
[----:B------:R-:W-:Y:S01]  /*125b0*/  HMMA.16816.F32.BF16 R196, R4, R14, R196 ;  /* 0x0000000e04c4723c */ /* 0x000fe200000418c4 */
[----:B------:R-:W1:Y:S06]  /*125c0*/  LDSM.16.MT88.4 R12, [R230+0x9000] ;  /* 0x00900000e60c783b */ /* 0x000e6c0000004200 */
[----:B------:R-:W-:-:S04]  /*125d0*/  FFMA.FTZ R4, R118, c[0x0][0x23c], -R2 ;  /* 0x00008f0076047a23 */ /* 0x000fc80000010802 */
[----:B------:R3:W-:Y:S02]  /*125e0*/  MUFU.EX2 R172, R4 ;  /* 0x0000000400ac7308 */ /* 0x0007e40000000800 */
[----:B---3--:R-:W-:-:S06]  /*125f0*/  FFMA.FTZ R4, R114, c[0x0][0x23c], -R2 ;  /* 0x00008f0072047a23 */ /* 0x008fcc0000010802 */
        /* <DEDUP_REMOVED lines=10> */
[----:B------:R3:W1:Y:S02]  /*126a0*/  MUFU.EX2 R59, R4 ;  /* 0x00000004003b7308 */ /* 0x0006640000000800 */
[----:B---3--:R-:W-:-:S06]  /*126b0*/  FFMA.FTZ R4, R205, c[0x0][0x23c], -R3 ;  /* 0x00008f00cd047a23 */ /* 0x008fcc0000010803 */
[----:B------:R3:W-:Y:S02]  /*126c0*/  MUFU.EX2 R207, R4 ;  /* 0x0000000400cf7308 */ /* 0x0007e40000000800 */
[----:B---3--:R-:W-:-:S06]  /*126d0*/  FFMA.FTZ R4, R201, c[0x0][0x23c], -R3 ;  /* 0x00008f00c9047a23 */ /* 0x008fcc0000010803 */
[----:B------:R3:W1:Y:S02]  /*126e0*/  MUFU.EX2 R205, R4 ;  /* 0x0000000400cd7308 */ /* 0x0006640000000800 */
[----:B---3--:R-:W-:-:S06]  /*126f0*/  FFMA.FTZ R4, R56, c[0x0][0x23c], -R3 ;  /* 0x00008f0038047a23 */ /* 0x008fcc0000010803 */
[----:B------:R3:W-:Y:S08]  /*12700*/  MUFU.EX2 R145, R4 ;  /* 0x0000000400917308 */ /* 0x0007f00000000800 */
[----:B------:R1:W-:Y:S01]  /*12710*/  MUFU.EX2 R118, R9 ;  /* 0x0000000900767308 */ /* 0x0003e20000000800 */
[----:B---3--:R-:W-:-:S07]  /*12720*/  FFMA.FTZ R4, R130, c[0x0][0x23c], -R3 ;  /* 0x00008f0082047a23 */ /* 0x008fce0000010803 */
[----:B------:R3:W2:Y:S01]  /*12730*/  MUFU.EX2 R233, R4 ;  /* 0x0000000400e97308 */ /* 0x0006a20000000800 */
[----:B-1----:R-:W-:Y:S01]  /*12740*/  FFMA.FTZ R9, R113, c[0x0][0x23c], -R0 ;  /* 0x00008f0071097a23 */ /* 0x002fe20000010800 */
[----:B------:R-:W-:-:S06]  /*12750*/  MOV R201, R59 ;  /* 0x0000003b00c97202 */ /* 0x000fcc0000000f00 */
[----:B------:R1:W-:Y:S01]  /*12760*/  MUFU.EX2 R131, R9 ;  /* 0x0000000900837308 */ /* 0x0003e20000000800 */
[----:B------:R-:W-:Y:S02]  /*12770*/  F2FP.BF16.PACK_AB R5, R205, R207 ;  /* 0x000000cfcd05723e */ /* 0x000fe400000010ff */
[----:B------:R-:W-:Y:S01]  /*12780*/  F2FP.BF16.PACK_AB R6, R201, R208 ;  /* 0x000000d0c906723e */ /* 0x000fe200000010ff */
[----:B---3--:R-:W-:Y:S01]  /*12790*/  FFMA.FTZ R4, R110, c[0x0][0x23c], -R2 ;  /* 0x00008f006e047a23 */ /* 0x008fe20000010802 */
[----:B--2---:R-:W-:Y:S01]  /*127a0*/  F2FP.BF16.PACK_AB R7, R233, R145 ;  /* 0x00000091e907723e */ /* 0x004fe200000010ff */
[----:B-1----:R-:W-:Y:S02]  /*127b0*/  FFMA.FTZ R9, R111, c[0x0][0x23c], -R0 ;  /* 0x00008f006f097a23 */ /* 0x002fe40000010800 */
[----:B------:R1:W2:Y:S01]  /*127c0*/  MUFU.EX2 R129, R4 ;  /* 0x0000000400817308 */ /* 0x0002a20000000800 */
[----:B------:R-:W-:-:S07]  /*127d0*/  FFMA.FTZ R133, R136, R10, R68 ;  /* 0x0000000a88857223 */ /* 0x000fce0000010044 */
[----:B------:R3:W2:Y:S01]  /*127e0*/  MUFU.EX2 R139, R9 ;  /* 0x00000009008b7308 */ /* 0x0006a20000000800 */
[----:B------:R-:W-:Y:S02]  /*127f0*/  MOV R206, R58 ;  /* 0x0000003a00ce7202 */ /* 0x000fe40000000f00 */
[----:B-1----:R-:W-:Y:S01]  /*12800*/  F2FP.BF16.PACK_AB R4, R213, R218 ;  /* 0x000000dad504723e */ /* 0x002fe200000010ff */
[----:B---3--:R-:W-:Y:S01]  /*12810*/  FFMA.FTZ R9, R127, c[0x0][0x23c], -R8 ;  /* 0x00008f007f097a23 */ /* 0x008fe20000010808 */
[----:B------:R-:W-:-:S03]  /*12820*/  MOV R138, R57 ;  /* 0x00000039008a7202 */ /* 0x000fc60000000f00 */
[----:B------:R1:W-:Y:S02]  /*12830*/  MUFU.EX2 R10, R9 ;  /* 0x00000009000a7308 */ /* 0x0003e40000000800 */
[----:B------:R-:W-:Y:S01]  /*12840*/  HMMA.16816.F32.BF16 R56, R4, R22, R28 ;  /* 0x000000160438723c */ /* 0x000fe2000004181c */
[----:B------:R-:W-:Y:S01]  /*12850*/  MOV R137, R60 ;  /* 0x0000003c00897202 */ /* 0x000fe20000000f00 */
[----:B-1----:R-:W-:-:S04]  /*12860*/  FFMA.FTZ R9, R69, c[0x0][0x23c], -R8 ;  /* 0x00008f0045097a23 */ /* 0x002fc80000010808 */
[----:B------:R1:W3:Y:S02]  /*12870*/  MUFU.EX2 R28, R9 ;  /* 0x00000009001c7308 */ /* 0x0002e40000000800 */
[----:B------:R-:W-:Y:S01]  /*12880*/  HMMA.16816.F32.BF16 R60, R4, R20, R32 ;  /* 0x00000014043c723c */ /* 0x000fe20000041820 */
[----:B------:R-:W-:Y:S01]  /*12890*/  FFMA.FTZ R134, R147, R11, R70 ;  /* 0x0000000b93867223 */ /* 0x000fe20000010046 */
[----:B------:R-:W-:-:S06]  /*128a0*/  MOV R146, R138 ;  /* 0x0000008a00927202 */ /* 0x000fcc0000000f00 */
[----:B----4-:R-:W-:Y:S01]  /*128b0*/  HMMA.16816.F32.BF16 R52, R4, R16, R52 ;  /* 0x000000100434723c */ /* 0x010fe20000041834 */
[----:B------:R-:W-:-:S07]  /*128c0*/  IMAD.MOV.U32 R147, RZ, RZ, R137 ;  /* 0x000000ffff937224 */ /* 0x000fce00078e0089 */
[----:B------:R-:W-:Y:S01]  /*128d0*/  HMMA.16816.F32.BF16 R48, R4, R18, R48 ;  /* 0x000000120430723c */ /* 0x000fe20000041830 */
[----:B------:R-:W-:-:S07]  /*128e0*/  MOV R136, R87 ;  /* 0x0000005700887202 */ /* 0x000fce0000000f00 */
[----:B------:R-:W-:Y:S01]  /*128f0*/  HMMA.16816.F32.BF16 R44, R4, R12, R44 ;  /* 0x0000000c042c723c */ /* 0x000fe2000004182c */
[----:B------:R-:W-:-:S07]  /*12900*/  IMAD.MOV.U32 R137, RZ, RZ, R86 ;  /* 0x000000ffff897224 */ /* 0x000fce00078e0056 */
[----:B------:R-:W-:Y:S01]  /*12910*/  HMMA.16816.F32.BF16 R40, R4, R14, R40 ;  /* 0x0000000e0428723c */ /* 0x000fe20000041828 */
[----:B------:R-:W-:-:S07]  /*12920*/  MOV R163, R85 ;  /* 0x0000005500a37202 */ /* 0x000fce0000000f00 */
[----:B------:R-:W-:Y:S01]  /*12930*/  HMMA.16816.F32.BF16 R36, R4, R24, R36 ;  /* 0x000000180424723c */ /* 0x000fe20000041824 */
[----:B------:R-:W-:-:S07]  /*12940*/  MOV R138, R84 ;  /* 0x00000054008a7202 */ /* 0x000fce0000000f00 */
[----:B------:R-:W-:Y:S07]  /*12950*/  HMMA.16816.F32.BF16 R32, R4, R26, R64 ;  /* 0x0000001a0420723c */ /* 0x000fee0000041840 */
[----:B------:R-:W-:Y:S02]  /*12960*/  F2FP.BF16.PACK_AB R4, R173, R172 ;  /* 0x000000acad04723e */ /* 0x000fe400000010ff */
[----:B------:R-:W-:Y:S02]  /*12970*/  F2FP.BF16.PACK_AB R5, R118, R144 ;  /* 0x000000907605723e */ /* 0x000fe400000010ff */
[----:B--2---:R-:W-:-:S02]  /*12980*/  F2FP.BF16.PACK_AB R6, R129, R206 ;  /* 0x000000ce8106723e */ /* 0x004fc400000010ff */
[----:B------:R-:W-:Y:S01]  /*12990*/  F2FP.BF16.PACK_AB R7, R139, R131 ;  /* 0x000000838b07723e */ /* 0x000fe200000010ff */
[----:B-1----:R-:W-:-:S06]  /*129a0*/  FFMA.FTZ R9, R120, c[0x0][0x23c], -R8 ;  /* 0x00008f0078097a23 */ /* 0x002fcc0000010808 */
[----:B------:R-:W-:Y:S01]  /*129b0*/  HMMA.16816.F32.BF16 R84, R4, R26, R196 ;  /* 0x0000001a0454723c */ /* 0x000fe200000418c4 */
[----:B------:R1:W-:Y:S01]  /*129c0*/  MUFU.EX2 R214, R9 ;  /* 0x0000000900d67308 */ /* 0x0003e20000000800 */
[----:B------:R-:W-:-:S05]  /*129d0*/  MOV R159, R103 ;  /* 0x00000067009f7202 */ /* 0x000fca0000000f00 */
[----:B---3--:R-:W-:Y:S01]  /*129e0*/  IMAD.MOV.U32 R197, RZ, RZ, R28 ;  /* 0x000000ffffc57224 */ /* 0x008fe200078e001c */
[----:B------:R-:W-:Y:S01]  /*129f0*/  HMMA.16816.F32.BF16 R140, R4, R20, R140 ;  /* 0x00000014048c723c */ /* 0x000fe2000004188c */
[----:B------:R-:W2:Y:S01]  /*12a00*/  LDSM.16.MT88.4 R28, [R231+0x9800] ;  /* 0x00980000e71c783b */ /* 0x000ea20000004200 */
[----:B------:R-:W-:-:S06]  /*12a10*/  MOV R158, R101 ;  /* 0x00000065009e7202 */ /* 0x000fcc0000000f00 */
[C---:B------:R-:W-:Y:S01]  /*12a20*/  HMMA.16816.F32.BF16 R148, R4.reuse, R22, R148 ;  /* 0x000000160494723c */ /* 0x040fe20000041894 */
[----:B------:R-:W3:Y:S01]  /*12a30*/  LDSM.16.MT88.4 R20, [R229+0x9800] ;  /* 0x00980000e514783b */ /* 0x000ee20000004200 */
[----:B-1----:R-:W-:Y:S01]  /*12a40*/  FFMA.FTZ R9, R116, c[0x0][0x23c], -R8 ;  /* 0x00008f0074097a23 */ /* 0x002fe20000010808 */
[----:B------:R-:W-:Y:S02]  /*12a50*/  MOV R156, R100 ;  /* 0x00000064009c7202 */ /* 0x000fe40000000f00 */
[----:B------:R-:W-:Y:S01]  /*12a60*/  MOV R157, R102 ;  /* 0x00000066009d7202 */ /* 0x000fe20000000f00 */
[----:B------:R1:W-:Y:S02]  /*12a70*/  MUFU.EX2 R111, R9 ;  /* 0x00000009006f7308 */ /* 0x0003e40000000800 */
[C---:B------:R-:W-:Y:S08]  /*12a80*/  HMMA.16816.F32.BF16 R152, R4.reuse, R16, R152 ;  /* 0x000000100498723c */ /* 0x040ff00000041898 */
[C---:B------:R-:W-:Y:S01]  /*12a90*/  HMMA.16816.F32.BF16 R164, R4.reuse, R18, R164 ;  /* 0x0000001204a4723c */ /* 0x040fe200000418a4 */
[----:B------:R-:W4:Y:S07]  /*12aa0*/  LDSM.16.MT88.4 R16, [R232+0x9800] ;  /* 0x00980000e810783b */ /* 0x000f2e0000004200 */
[----:B------:R-:W-:Y:S01]  /*12ab0*/  HMMA.16816.F32.BF16 R100, R4, R12, R168 ;  /* 0x0000000c0464723c */ /* 0x000fe200000418a8 */
[----:B-1----:R-:W-:-:S07]  /*12ac0*/  FFMA.FTZ R9, R75, c[0x0][0x23c], -R3 ;  /* 0x00008f004b097a23 */ /* 0x002fce0000010803 */
[C---:B------:R-:W-:Y:S01]  /*12ad0*/  HMMA.16816.F32.BF16 R180, R4.reuse, R14, R180 ;  /* 0x0000000e04b4723c */ /* 0x040fe200000418b4 */
[----:B------:R-:W1:Y:S01]  /*12ae0*/  LDSM.16.MT88.4 R12, [R230+0x9800] ;  /* 0x00980000e60c783b */ /* 0x000e620000004200 */
[----:B------:R2:W2:Y:S06]  /*12af0*/  MUFU.EX2 R11, R9 ;  /* 0x00000009000b7308 */ /* 0x0004ac0000000800 */
[----:B------:R-:W-:Y:S07]  /*12b00*/  HMMA.16816.F32.BF16 R184, R4, R24, R184 ;  /* 0x0000001804b8723c */ /* 0x000fee00000418b8 */
[----:B------:R-:W-:-:S02]  /*12b10*/  FFMA.FTZ R4, R115, c[0x0][0x23c], -R3 ;  /* 0x00008f0073047a23 */ /* 0x000fc40000010803 */
[--C-:B------:R-:W-:Y:S02]  /*12b20*/  FFMA.FTZ R5, R107, c[0x0][0x23c], -R3.reuse ;  /* 0x00008f006b057a23 */ /* 0x100fe40000010803 */
[----:B--2---:R-:W-:Y:S01]  /*12b30*/  FFMA.FTZ R9, R119, c[0x0][0x23c], -R3 ;  /* 0x00008f0077097a23 */ /* 0x004fe20000010803 */
[----:B------:R2:W-:Y:S08]  /*12b40*/  MUFU.EX2 R110, R4 ;  /* 0x00000004006e7308 */ /* 0x0005f00000000800 */
[----:B------:R-:W1:Y:S08]  /*12b50*/  MUFU.EX2 R215, R9 ;  /* 0x0000000900d77308 */ /* 0x000e700000000800 */
[----:B------:R1:W1:Y:S01]  /*12b60*/  MUFU.EX2 R203, R5 ;  /* 0x0000000500cb7308 */ /* 0x0002620000000800 */
[----:B------:R-:W-:-:S02]  /*12b70*/  MOV R198, R11 ;  /* 0x0000000b00c67202 */ /* 0x000fc40000000f00 */
[----:B------:R-:W-:Y:S02]  /*12b80*/  MOV R199, R10 ;  /* 0x0000000a00c77202 */ /* 0x000fe40000000f00 */
[----:B------:R-:W-:Y:S02]  /*12b90*/  F2FP.BF16.PACK_AB R6, R111, R214 ;  /* 0x000000d66f06723e */ /* 0x000fe400000010ff */
[----:B--2---:R-:W-:Y:S01]  /*12ba0*/  F2FP.BF16.PACK_AB R4, R197, R199 ;  /* 0x000000c7c504723e */ /* 0x004fe200000010ff */
[----:B------:R-:W-:Y:S01]  /*12bb0*/  IMAD.MOV.U32 R174, RZ, RZ, R157 ;  /* 0x000000ffffae7224 */ /* 0x000fe200078e009d */
[----:B------:R-:W-:Y:S02]  /*12bc0*/  MOV R122, R82 ;  /* 0x00000052007a7202 */ /* 0x000fe40000000f00 */
[----:B------:R-:W-:Y:S02]  /*12bd0*/  MOV R177, R93 ;  /* 0x0000005d00b17202 */ /* 0x000fe40000000f00 */
[----:B-1----:R-:W-:-:S02]  /*12be0*/  F2FP.BF16.PACK_AB R5, R215, R198 ;  /* 0x000000c6d705723e */ /* 0x002fc400000010ff */
[----:B------:R-:W-:Y:S01]  /*12bf0*/  F2FP.BF16.PACK_AB R7, R203, R110 ;  /* 0x0000006ecb07723e */ /* 0x000fe200000010ff */
[----:B------:R-:W-:Y:S01]  /*12c00*/  IMAD.MOV.U32 R161, RZ, RZ, R79 ;  /* 0x000000ffffa17224 */ /* 0x000fe200078e004f */
[----:B------:R-:W-:Y:S01]  /*12c10*/  MOV R157, R146 ;  /* 0x00000092009d7202 */ /* 0x000fe20000000f00 */
[----:B------:R-:W-:Y:S01]  /*12c20*/  IMAD.MOV.U32 R125, RZ, RZ, R76 ;  /* 0x000000ffff7d7224 */ /* 0x000fe200078e004c */
[----:B------:R-:W-:Y:S02]  /*12c30*/  MOV R146, R95 ;  /* 0x0000005f00927202 */ /* 0x000fe40000000f00 */
[----:B------:R-:W-:Y:S02]  /*12c40*/  MOV R178, R94 ;  /* 0x0000005e00b27202 */ /* 0x000fe40000000f00 */
[----:B------:R-:W-:Y:S02]  /*12c50*/  MOV R130, R78 ;  /* 0x0000004e00827202 */ /* 0x000fe40000000f00 */
[----:B------:R-:W-:-:S02]  /*12c60*/  MOV R209, R77 ;  /* 0x0000004d00d17202 */ /* 0x000fc40000000f00 */
[----:B------:R-:W-:Y:S01]  /*12c70*/  MOV R226, R92 ;  /* 0x0000005c00e27202 */ /* 0x000fe20000000f00 */
[----:B------:R-:W-:Y:S01]  /*12c80*/  HMMA.16816.F32.BF16 R76, R4, R30, R32 ;  /* 0x0000001e044c723c */ /* 0x000fe20000041820 */
[----:B------:R-:W-:Y:S02]  /*12c90*/  MOV R179, R163 ;  /* 0x000000a300b37202 */ /* 0x000fe40000000f00 */
[----:B------:R-:W-:-:S04]  /*12ca0*/  MOV R175, R156 ;  /* 0x0000009c00af7202 */ /* 0x000fc80000000f00 */
[--C-:B------:R-:W-:Y:S01]  /*12cb0*/  FFMA.FTZ R35, R122, c[0x0][0x23c], -R2.reuse ;  /* 0x00008f007a237a23 */ /* 0x100fe20000010802 */
[----:B---3--:R-:W-:Y:S01]  /*12cc0*/  HMMA.16816.F32.BF16 R92, R4, R20, R60 ;  /* 0x00000014045c723c */ /* 0x008fe2000004183c */
[--C-:B------:R-:W-:Y:S01]  /*12cd0*/  FFMA.FTZ R122, R177, c[0x0][0x23c], -R2.reuse ;  /* 0x00008f00b17a7a23 */ /* 0x100fe20000010802 */
[----:B------:R-:W-:Y:S01]  /*12ce0*/  MOV R163, R158 ;  /* 0x0000009e00a37202 */ /* 0x000fe20000000f00 */
[----:B------:R-:W-:Y:S01]  /*12cf0*/  FFMA.FTZ R177, R99, c[0x0][0x23c], -R2 ;  /* 0x00008f0063b17a23 */ /* 0x000fe20000010802 */
[----:B------:R-:W-:-:S03]  /*12d00*/  MOV R162, R159 ;  /* 0x0000009f00a27202 */ /* 0x000fc60000000f00 */
[----:B------:R-:W-:Y:S01]  /*12d10*/  FFMA.FTZ R61, R117, R97, R98 ;  /* 0x00000061753d7223 */ /* 0x000fe20000010062 */
[C---:B------:R-:W-:Y:S01]  /*12d20*/  HMMA.16816.F32.BF16 R112, R4.reuse, R28, R36 ;  /* 0x0000001c0470723c */ /* 0x040fe20000041824 */
[----:B------:R-:W2:Y:S01]  /*12d30*/  LDL.LU R98, [R1+0x16c] ;  /* 0x00016c0001627983 */ /* 0x000ea20000300800 */
[----:B------:R-:W-:Y:S01]  /*12d40*/  FFMA.FTZ R62, R121, R96, R250 ;  /* 0x00000060793e7223 */ /* 0x000fe200000100fa */
[----:B------:R-:W-:Y:S02]  /*12d50*/  MOV R156, R147 ;  /* 0x00000093009c7202 */ /* 0x000fe40000000f00 */
[----:B------:R-:W3:Y:S01]  /*12d60*/  LDL.LU R250, [R1+0x168] ;  /* 0x0001680001fa7983 */ /* 0x000ee20000300800 */
[----:B------:R-:W-:Y:S01]  /*12d70*/  MOV R176, R91 ;  /* 0x0000005b00b07202 */ /* 0x000fe20000000f00 */
[----:B------:R-:W-:Y:S01]  /*12d80*/  FFMA.FTZ R38, R252, c[0x0][0x23c], -R0 ;  /* 0x00008f00fc267a23 */ /* 0x000fe20000010800 */
[----:B------:R-:W-:Y:S01]  /*12d90*/  MOV R126, R83 ;  /* 0x00000053007e7202 */ /* 0x000fe20000000f00 */
[----:B------:R-:W3:Y:S01]  /*12da0*/  LDL.LU R99, [R1+0x164] ;  /* 0x0001640001637983 */ /* 0x000ee20000300800 */
[----:B------:R-:W-:Y:S01]  /*12db0*/  MOV R128, R74 ;  /* 0x0000004a00807202 */ /* 0x000fe20000000f00 */
[----:B------:R-:W-:Y:S01]  /*12dc0*/  IMAD.MOV.U32 R147, RZ, RZ, R71 ;  /* 0x000000ffff937224 */ /* 0x000fe200078e0047 */
[----:B------:R-:W-:Y:S01]  /*12dd0*/  MOV R242, R89 ;  /* 0x0000005900f27202 */ /* 0x000fe20000000f00 */
[----:B------:R-:W-:Y:S01]  /*12de0*/  IMAD.MOV.U32 R188, RZ, RZ, R90 ;  /* 0x000000ffffbc7224 */ /* 0x000fe200078e005a */
[----:B------:R-:W-:Y:S01]  /*12df0*/  MOV R160, R81 ;  /* 0x0000005100a07202 */ /* 0x000fe20000000f00 */
[----:B------:R-:W3:Y:S01]  /*12e00*/  LDL.LU R252, [R1+0x160] ;  /* 0x0001600001fc7983 */ /* 0x000ee20000300800 */
[----:B------:R-:W-:Y:S01]  /*12e10*/  MOV R158, R80 ;  /* 0x00000050009e7202 */ /* 0x000fe20000000f00 */
[--C-:B------:R-:W-:Y:S01]  /*12e20*/  FFMA.FTZ R37, R104, c[0x0][0x23c], -R0.reuse ;  /* 0x00008f0068257a23 */ /* 0x100fe20000010800 */
[----:B------:R-:W-:Y:S01]  /*12e30*/  MOV R159, R88 ;  /* 0x00000058009f7202 */ /* 0x000fe20000000f00 */
[----:B----4-:R-:W-:Y:S01]  /*12e40*/  HMMA.16816.F32.BF16 R72, R4, R16, R52 ;  /* 0x000000100448723c */ /* 0x010fe20000041834 */
[----:B------:R-:W4:Y:S01]  /*12e50*/  LDL.LU R104, [R1+0x15c] ;  /* 0x00015c0001687983 */ /* 0x000f220000300800 */
[----:B------:R-:W-:-:S02]  /*12e60*/  FFMA.FTZ R34, R240, c[0x0][0x23c], -R0 ;  /* 0x00008f00f0227a23 */ /* 0x000fc40000010800 */
[----:B------:R-:W-:Y:S01]  /*12e70*/  FFMA.FTZ R33, R105, c[0x0][0x23c], -R0 ;  /* 0x00008f0069217a23 */ /* 0x000fe20000010800 */
[----:B------:R-:W4:Y:S03]  /*12e80*/  LDL.LU R240, [R1+0x158] ;  /* 0x0001580001f07983 */ /* 0x000f260000300800 */
[----:B------:R-:W-:Y:S01]  /*12e90*/  HMMA.16816.F32.BF16 R88, R4, R22, R56 ;  /* 0x000000160458723c */ /* 0x000fe20000041838 */
[----:B------:R-:W4:Y:S01]  /*12ea0*/  LDL.LU R105, [R1+0x154] ;  /* 0x0001540001697983 */ /* 0x000f220000300800 */
[--C-:B------:R-:W-:Y:S02]  /*12eb0*/  FFMA.FTZ R52, R126, c[0x0][0x23c], -R2.reuse ;  /* 0x00008f007e347a23 */ /* 0x100fe40000010802 */
[----:B------:R-:W-:-:S04]  /*12ec0*/  FFMA.FTZ R121, R176, c[0x0][0x23c], -R2 ;  /* 0x00008f00b0797a23 */ /* 0x000fc80000010802 */
[----:B------:R-:W-:Y:S01]  /*12ed0*/  HMMA.16816.F32.BF16 R68, R4, R18, R48 ;  /* 0x000000120444723c */ /* 0x000fe20000041830 */
[----:B------:R-:W-:Y:S02]  /*12ee0*/  FFMA.FTZ R127, R108, c[0x0][0x23c], -R0 ;  /* 0x00008f006c7f7a23 */ /* 0x000fe40000010800 */
[----:B------:R-:W-:-:S05]  /*12ef0*/  FFMA.FTZ R36, R226, c[0x0][0x23c], -R2 ;  /* 0x00008f00e2247a23 */ /* 0x000fca0000010802 */
[----:B------:R-:W-:Y:S01]  /*12f00*/  HMMA.16816.F32.BF16 R64, R4, R12, R44 ;  /* 0x0000000c0440723c */ /* 0x000fe2000004182c */
[--C-:B------:R-:W-:Y:S02]  /*12f10*/  FFMA.FTZ R39, R242, c[0x0][0x23c], -R2.reuse ;  /* 0x00008f00f2277a23 */ /* 0x100fe40000010802 */
[----:B------:R-:W-:-:S05]  /*12f20*/  FFMA.FTZ R120, R188, c[0x0][0x23c], -R2 ;  /* 0x00008f00bc787a23 */ /* 0x000fca0000010802 */
[----:B------:R-:W-:Y:S01]  /*12f30*/  HMMA.16816.F32.BF16 R80, R4, R14, R40 ;  /* 0x0000000e0450723c */ /* 0x000fe20000041828 */
[--C-:B------:R-:W-:Y:S02]  /*12f40*/  FFMA.FTZ R126, R178, c[0x0][0x23c], -R2.reuse ;  /* 0x00008f00b27e7a23 */ /* 0x100fe40000010802 */
[----:B------:R-:W-:-:S04]  /*12f50*/  FFMA.FTZ R146, R146, c[0x0][0x23c], -R2 ;  /* 0x00008f0092927a23 */ /* 0x000fc80000010802 */
[--C-:B------:R-:W-:Y:S02]  /*12f60*/  FFMA.FTZ R7, R125, c[0x0][0x23c], -R2.reuse ;  /* 0x00008f007d077a23 */ /* 0x100fe40000010802 */
[----:B------:R-:W-:Y:S02]  /*12f70*/  FFMA.FTZ R5, R130, c[0x0][0x23c], -R2 ;  /* 0x00008f0082057a23 */ /* 0x000fe40000010802 */
[----:B------:R-:W-:Y:S02]  /*12f80*/  FFMA.FTZ R125, R106, c[0x0][0x23c], -R0 ;  /* 0x00008f006a7d7a23 */ /* 0x000fe40000010800 */
[--C-:B------:R-:W-:Y:S01]  /*12f90*/  FFMA.FTZ R4, R209, c[0x0][0x23c], -R2.reuse ;  /* 0x00008f00d1047a23 */ /* 0x100fe20000010802 */
[----:B------:R-:W4:Y:S01]  /*12fa0*/  LDL.LU R106, [R1+0x150] ;  /* 0x00015000016a7983 */ /* 0x000f220000300800 */
[--C-:B------:R-:W-:Y:S02]  /*12fb0*/  FFMA.FTZ R6, R128, c[0x0][0x23c], -R2.reuse ;  /* 0x00008f0080067a23 */ /* 0x100fe40000010802 */
[--C-:B------:R-:W-:Y:S01]  /*12fc0*/  FFMA.FTZ R147, R147, c[0x0][0x23c], -R2.reuse ;  /* 0x00008f0093937a23 */ /* 0x100fe20000010802 */
[----:B------:R-:W4:Y:S01]  /*12fd0*/  LDL.LU R108, [R1+0x14c] ;  /* 0x00014c00016c7983 */ /* 0x000f220000300800 */
[----:B------:R-:W-:-:S02]  /*12fe0*/  FFMA.FTZ R156, R156, c[0x0][0x23c], -R2 ;  /* 0x00008f009c9c7a23 */ /* 0x000fc40000010802 */
[--C-:B------:R-:W-:Y:S02]  /*12ff0*/  FFMA.FTZ R157, R157, c[0x0][0x23c], -R2.reuse ;  /* 0x00008f009d9d7a23 */ /* 0x100fe40000010802 */
[--C-:B------:R-:W-:Y:S02]  /*13000*/  FFMA.FTZ R174, R174, c[0x0][0x23c], -R2.reuse ;  /* 0x00008f00aeae7a23 */ /* 0x100fe40000010802 */
[--C-:B------:R-:W-:Y:S02]  /*13010*/  FFMA.FTZ R175, R175, c[0x0][0x23c], -R2.reuse ;  /* 0x00008f00afaf7a23 */ /* 0x100fe40000010802 */
[----:B------:R-:W-:Y:S02]  /*13020*/  FFMA.FTZ R176, R179, c[0x0][0x23c], -R2 ;  /* 0x00008f00b3b07a23 */ /* 0x000fe40000010802 */
[--C-:B------:R-:W-:Y:S01]  /*13030*/  FFMA.FTZ R128, R221, c[0x0][0x23c], -R0.reuse ;  /* 0x00008f00dd807a23 */ /* 0x100fe20000010800 */
[----:B------:R1:W-:Y:S01]  /*13040*/  MUFU.EX2 R40, R5 ;  /* 0x0000000500287308 */ /* 0x0003e20000000800 */
[--C-:B------:R-:W-:Y:S01]  /*13050*/  FFMA.FTZ R2, R158, c[0x0][0x23c], -R0.reuse ;  /* 0x00008f009e027a23 */ /* 0x100fe20000010800 */
[----:B------:R-:W4:Y:S01]  /*13060*/  LDL.LU R221, [R1+0x148] ;  /* 0x0001480001dd7983 */ /* 0x000f220000300800 */
[----:B------:R-:W-:-:S02]  /*13070*/  FFMA.FTZ R130, R223, c[0x0][0x23c], -R0 ;  /* 0x00008f00df827a23 */ /* 0x000fc40000010800 */
[--C-:B------:R-:W-:Y:S01]  /*13080*/  FFMA.FTZ R25, R159, c[0x0][0x23c], -R0.reuse ;  /* 0x00008f009f197a23 */ /* 0x100fe20000010800 */
[----:B------:R-:W4:Y:S01]  /*13090*/  LDL.LU R223, [R1+0x144] ;  /* 0x0001440001df7983 */ /* 0x000f220000300800 */
[--C-:B------:R-:W-:Y:S01]  /*130a0*/  FFMA.FTZ R158, R224, c[0x0][0x23c], -R0.reuse ;  /* 0x00008f00e09e7a23 */ /* 0x100fe20000010800 */
[----:B------:R1:W-:Y:S01]  /*130b0*/  MUFU.EX2 R41, R4 ;  /* 0x0000000400297308 */ /* 0x0003e20000000800 */
[--C-:B------:R-:W-:Y:S01]  /*130c0*/  FFMA.FTZ R159, R227, c[0x0][0x23c], -R0.reuse ;  /* 0x00008f00e39f7a23 */ /* 0x100fe20000010800 */
[----:B------:R-:W4:Y:S01]  /*130d0*/  LDL.LU R224, [R1+0x140] ;  /* 0x0001400001e07983 */ /* 0x000f220000300800 */
[----:B------:R-:W-:-:S03]  /*130e0*/  FFMA.FTZ R178, R249, c[0x0][0x23c], -R0 ;  /* 0x00008f00f9b27a23 */ /* 0x000fc60000010800 */
[----:B------:R-:W4:Y:S01]  /*130f0*/  LDL.LU R227, [R1+0x13c] ;  /* 0x00013c0001e37983 */ /* 0x000f220000300800 */
[--C-:B-1----:R-:W-:Y:S02]  /*13100*/  FFMA.FTZ R5, R160, c[0x0][0x23c], -R0.reuse ;  /* 0x00008f00a0057a23 */ /* 0x102fe40000010800 */
[--C-:B------:R-:W-:Y:S02]  /*13110*/  FFMA.FTZ R160, R244, c[0x0][0x23c], -R0.reuse ;  /* 0x00008f00f4a07a23 */ /* 0x100fe40000010800 */
[----:B------:R-:W4:Y:S01]  /*13120*/  LDL.LU R244, [R1+0x138] ;  /* 0x0001380001f47983 */ /* 0x000f220000300800 */
[--C-:B------:R-:W-:Y:S02]  /*13130*/  FFMA.FTZ R179, R251, c[0x0][0x23c], -R0.reuse ;  /* 0x00008f00fbb37a23 */ /* 0x100fe40000010800 */
[--C-:B------:R-:W-:Y:S02]  /*13140*/  FFMA.FTZ R4, R161, c[0x0][0x23c], -R0.reuse ;  /* 0x00008f00a1047a23 */ /* 0x100fe40000010800 */
[----:B------:R-:W-:-:S02]  /*13150*/  FFMA.FTZ R161, R246, c[0x0][0x23c], -R0 ;  /* 0x00008f00f6a17a23 */ /* 0x000fc40000010800 */
[----:B------:R-:W4:Y:S01]  /*13160*/  LDL.LU R246, [R1+0x134] ;  /* 0x0001340001f67983 */ /* 0x000f220000300800 */
[----:B------:R-:W-:-:S03]  /*13170*/  FFMA.FTZ R188, R248, c[0x0][0x23c], -R0 ;  /* 0x00008f00f8bc7a23 */ /* 0x000fc60000010800 */
[----:B------:R-:W4:Y:S01]  /*13180*/  LDL.LU R249, [R1+0x130] ;  /* 0x0001300001f97983 */ /* 0x000f220000300800 */
[----:B------:R-:W-:-:S03]  /*13190*/  FFMA.FTZ R196, R241, c[0x0][0x23c], -R0 ;  /* 0x00008f00f1c47a23 */ /* 0x000fc60000010800 */
[----:B------:R-:W4:Y:S04]  /*131a0*/  LDL.LU R251, [R1+0x12c] ;  /* 0x00012c0001fb7983 */ /* 0x000f280000300800 */
[----:B------:R-:W4:Y:S04]  /*131b0*/  LDL.LU R248, [R1+0x128] ;  /* 0x0001280001f87983 */ /* 0x000f280000300800 */
[----:B------:R-:W4:Y:S04]  /*131c0*/  LDL.LU R241, [R1+0x124] ;  /* 0x0001240001f17983 */ /* 0x000f280000300800 */
[----:B------:R-:W4:Y:S01]  /*131d0*/  LDL.LU R57, [R1+0x18] ;  /* 0x0000180001397983 */ /* 0x000f220000300800 */
[----:B------:R-:W-:-:S03]  /*131e0*/  MOV R26, R173 ;  /* 0x000000ad001a7202 */ /* 0x000fc60000000f00 */
[----:B------:R-:W4:Y:S01]  /*131f0*/  LDL.LU R58, [R1+0x14] ;  /* 0x00001400013a7983 */ /* 0x000f220000300800 */
[----:B------:R-:W-:-:S03]  /*13200*/  IMAD.MOV.U32 R27, RZ, RZ, R118 ;  /* 0x000000ffff1b7224 */ /* 0x000fc600078e0076 */
[----:B------:R-:W4:Y:S01]  /*13210*/  LDL.LU R119, [R1+0x10] ;  /* 0x0000100001777983 */ /* 0x000f220000300800 */
[----:B------:R-:W-:-:S03]  /*13220*/  MOV R173, R138 ;  /* 0x0000008a00ad7202 */ /* 0x000fc60000000f00 */
[----:B------:R-:W4:Y:S04]  /*13230*/  LDL.LU R117, [R1+0xc] ;  /* 0x00000c0001757983 */ /* 0x000f280000300800 */
[----:B------:R-:W4:Y:S04]  /*13240*/  LDL.LU R118, [R1+0x8] ;  /* 0x0000080001767983 */ /* 0x000f280000300800 */
[----:B------:R-:W4:Y:S01]  /*13250*/  LDL.LU R138, [R1+0x4] ;  /* 0x00000400018a7983 */ /* 0x000f220000300800 */
[----:B------:R-:W-:Y:S01]  /*13260*/  MOV R209, R222 ;  /* 0x000000de00d17202 */ /* 0x000fe20000000f00 */
[----:B------:R-:W-:Y:S01]  /*13270*/  MUFU.EX2 R7, R7 ;  /* 0x0000000700077308 */ /* 0x000fe20000000800 */
[----:B------:R-:W-:Y:S01]  /*13280*/  MOV R54, R206 ;  /* 0x000000ce00367202 */ /* 0x000fe20000000f00 */
[----:B------:R-:W-:Y:S01]  /*13290*/  IMAD.MOV.U32 R171, RZ, RZ, R131 ;  /* 0x000000ffffab7224 */ /* 0x000fe200078e0083 */
[----:B------:R-:W-:Y:S01]  /*132a0*/  MOV R206, R209 ;  /* 0x000000d100ce7202 */ /* 0x000fe20000000f00 */
[----:B------:R-:W-:Y:S01]  /*132b0*/  IMAD.MOV.U32 R209, RZ, RZ, R220 ;  /* 0x000000ffffd17224 */ /* 0x000fe200078e00dc */
[----:B------:R-:W-:-:S03]  /*132c0*/  MOV R59, R208 ;  /* 0x000000d0003b7202 */ /* 0x000fc60000000f00 */
[----:B------:R-:W-:Y:S01]  /*132d0*/  MUFU.EX2 R242, R6 ;  /* 0x0000000600f27308 */ /* 0x000fe20000000800 */
[----:B------:R-:W-:-:S07]  /*132e0*/  MOV R107, R207 ;  /* 0x000000cf006b7202 */ /* 0x000fce0000000f00 */
[----:B------:R-:W-:Y:S01]  /*132f0*/  MUFU.EX2 R226, R5 ;  /* 0x0000000500e27308 */ /* 0x000fe20000000800 */
[----:B------:R-:W-:-:S07]  /*13300*/  MOV R55, R129 ;  /* 0x0000008100377202 */ /* 0x000fce0000000f00 */
[----:B------:R-:W1:Y:S01]  /*13310*/  MUFU.EX2 R222, R4 ;  /* 0x0000000400de7308 */ /* 0x000e620000000800 */
[----:B------:R-:W-:-:S07]  /*13320*/  MOV R56, R172 ;  /* 0x000000ac00387202 */ /* 0x000fce0000000f00 */
[----:B------:R-:W-:Y:S01]  /*13330*/  MUFU.EX2 R220, R25 ;  /* 0x0000001900dc7308 */ /* 0x000fe20000000800 */
[----:B------:R-:W-:Y:S01]  /*13340*/  IMAD.MOV.U32 R207, RZ, RZ, R136 ;  /* 0x000000ffffcf7224 */ /* 0x000fe200078e0088 */
[----:B------:R-:W-:Y:S02]  /*13350*/  MOV R170, R213 ;  /* 0x000000d500aa7202 */ /* 0x000fe40000000f00 */
[----:B-1----:R-:W-:Y:S02]  /*13360*/  F2FP.BF16.PACK_AB R5, R222, R226 ;  /* 0x000000e2de05723e */ /* 0x002fe400000010ff */
[----:B------:R-:W-:Y:S02]  /*13370*/  MOV R208, R162 ;  /* 0x000000a200d07202 */ /* 0x000fe40000000f00 */
[----:B------:R-:W-:Y:S02]  /*13380*/  MOV R213, R163 ;  /* 0x000000a300d57202 */ /* 0x000fe40000000f00 */
[----:B------:R-:W-:Y:S01]  /*13390*/  MOV R172, R137 ;  /* 0x0000008900ac7202 */ /* 0x000fe20000000f00 */
[----:B------:R-:W-:Y:S08]  /*133a0*/  MUFU.EX2 R120, R120 ;  /* 0x0000007800787308 */ /* 0x000ff00000000800 */
[----:B------:R-:W-:Y:S08]  /*133b0*/  MUFU.EX2 R121, R121 ;  /* 0x0000007900797308 */ /* 0x000ff00000000800 */
[----:B------:R-:W-:Y:S08]  /*133c0*/  MUFU.EX2 R122, R122 ;  /* 0x0000007a007a7308 */ /* 0x000ff00000000800 */
[----:B------:R-:W-:Y:S01]  /*133d0*/  MUFU.EX2 R126, R126 ;  /* 0x0000007e007e7308 */ /* 0x000fe20000000800 */
[----:B--2---:R-:W-:-:S02]  /*133e0*/  FFMA.FTZ R169, R98, c[0x0][0x23c], -R8 ;  /* 0x00008f0062a97a23 */ /* 0x004fc40000010808 */
[--C-:B---3--:R-:W-:Y:S02]  /*133f0*/  FFMA.FTZ R168, R99, c[0x0][0x23c], -R8.reuse ;  /* 0x00008f0063a87a23 */ /* 0x108fe40000010808 */
[--C-:B----4-:R-:W-:Y:S02]  /*13400*/  FFMA.FTZ R163, R104, c[0x0][0x23c], -R8.reuse ;  /* 0x00008f0068a37a23 */ /* 0x110fe40000010808 */
[--C-:B------:R-:W-:Y:S02]  /*13410*/  FFMA.FTZ R162, R105, c[0x0][0x23c], -R8.reuse ;  /* 0x00008f0069a27a23 */ /* 0x100fe40000010808 */
[--C-:B------:R-:W-:Y:S02]  /*13420*/  FFMA.FTZ R131, R221, c[0x0][0x23c], -R8.reuse ;  /* 0x00008f00dd837a23 */ /* 0x100fe40000010808 */
[----:B------:R-:W1:Y:S01]  /*13430*/  MUFU.EX2 R221, R2 ;  /* 0x0000000200dd7308 */ /* 0x000e620000000800 */
[--C-:B------:R-:W-:Y:S01]  /*13440*/  FFMA.FTZ R116, R224, c[0x0][0x23c], -R8.reuse ;  /* 0x00008f00e0747a23 */ /* 0x100fe20000010808 */
[----:B------:R-:W-:Y:S01]  /*13450*/  MOV R224, R41 ;  /* 0x0000002900e07202 */ /* 0x000fe20000000f00 */
[----:B------:R-:W-:Y:S01]  /*13460*/  FFMA.FTZ R32, R244, c[0x0][0x23c], -R8 ;  /* 0x00008f00f4207a23 */ /* 0x000fe20000010808 */
[----:B------:R-:W-:-:S02]  /*13470*/  MOV R244, R7 ;  /* 0x0000000700f47202 */ /* 0x000fc40000000f00 */
[----:B-1----:R-:W-:Y:S02]  /*13480*/  F2FP.BF16.PACK_AB R7, R220, R221 ;  /* 0x000000dddc07723e */ /* 0x002fe400000010ff */
[----:B------:R-:W-:Y:S01]  /*13490*/  F2FP.BF16.PACK_AB R6, R242, R244 ;  /* 0x000000f4f206723e */ /* 0x000fe200000010ff */
[----:B------:R-:W-:Y:S02]  /*134a0*/  FFMA.FTZ R9, R246, c[0x0][0x23c], -R8 ;  /* 0x00008f00f6097a23 */ /* 0x000fe40000010808 */
[--C-:B------:R-:W-:Y:S01]  /*134b0*/  FFMA.FTZ R2, R57, c[0x0][0x23c], -R3.reuse ;  /* 0x00008f0039027a23 */ /* 0x100fe20000010803 */
[----:B------:R-:W-:Y:S02]  /*134c0*/  MOV R57, R59 ;  /* 0x0000003b00397202 */ /* 0x000fe40000000f00 */
[----:B------:R-:W-:Y:S01]  /*134d0*/  MOV R59, R26 ;  /* 0x0000001a003b7202 */ /* 0x000fe20000000f00 */
[----:B------:R-:W-:Y:S02]  /*134e0*/  FFMA.FTZ R0, R58, c[0x0][0x23c], -R3 ;  /* 0x00008f003a007a23 */ /* 0x000fe40000010803 */
[----:B------:R-:W-:-:S02]  /*134f0*/  IMAD.MOV.U32 R58, RZ, RZ, R107 ;  /* 0x000000ffff3a7224 */ /* 0x000fc400078e006b */
[--C-:B------:R-:W-:Y:S01]  /*13500*/  FFMA.FTZ R26, R119, c[0x0][0x23c], -R3.reuse ;  /* 0x00008f00771a7a23 */ /* 0x100fe20000010803 */
[----:B------:R-:W-:Y:S01]  /*13510*/  MOV R107, R27 ;  /* 0x0000001b006b7202 */ /* 0x000fe20000000f00 */
[--C-:B------:R-:W-:Y:S01]  /*13520*/  FFMA.FTZ R119, R252, c[0x0][0x23c], -R3.reuse ;  /* 0x00008f00fc777a23 */ /* 0x100fe20000010803 */
[----:B------:R-:W-:Y:S01]  /*13530*/  MOV R252, R139 ;  /* 0x0000008b00fc7202 */ /* 0x000fe20000000f00 */
[--C-:B------:R-:W-:Y:S02]  /*13540*/  FFMA.FTZ R27, R117, c[0x0][0x23c], -R3.reuse ;  /* 0x00008f00751b7a23 */ /* 0x100fe40000010803 */
[----:B------:R-:W-:Y:S01]  /*13550*/  FFMA.FTZ R139, R247, c[0x0][0x23c], -R3 ;  /* 0x00008f00f78b7a23 */ /* 0x000fe20000010803 */
[----:B------:R-:W-:Y:S02]  /*13560*/  MOV R247, R55 ;  /* 0x0000003700f77202 */ /* 0x000fe40000000f00 */
[----:B------:R-:W-:Y:S01]  /*13570*/  MOV R55, R56 ;  /* 0x0000003800377202 */ /* 0x000fe20000000f00 */
[----:B------:R-:W-:-:S02]  /*13580*/  IMAD.MOV.U32 R56, RZ, RZ, R144 ;  /* 0x000000ffff387224 */ /* 0x000fc400078e0090 */
[--C-:B------:R-:W-:Y:S02]  /*13590*/  FFMA.FTZ R117, R138, c[0x0][0x23c], -R3.reuse ;  /* 0x00008f008a757a23 */ /* 0x100fe40000010803 */
[--C-:B------:R-:W-:Y:S01]  /*135a0*/  FFMA.FTZ R138, R250, c[0x0][0x23c], -R3.reuse ;  /* 0x00008f00fa8a7a23 */ /* 0x100fe20000010803 */
[----:B------:R-:W-:Y:S01]  /*135b0*/  MOV R250, R40 ;  /* 0x0000002800fa7202 */ /* 0x000fe20000000f00 */
[--C-:B------:R-:W-:Y:S01]  /*135c0*/  FFMA.FTZ R144, R245, c[0x0][0x23c], -R3.reuse ;  /* 0x00008f00f5907a23 */ /* 0x100fe20000010803 */
[----:B------:R-:W-:Y:S01]  /*135d0*/  MOV R245, R145 ;  /* 0x0000009100f57202 */ /* 0x000fe20000000f00 */
[----:B------:R-:W-:Y:S01]  /*135e0*/  FFMA.FTZ R145, R243, c[0x0][0x23c], -R3 ;  /* 0x00008f00f3917a23 */ /* 0x000fe20000010803 */
[----:B------:R-:W-:Y:S02]  /*135f0*/  MOV R243, R57 ;  /* 0x0000003900f37202 */ /* 0x000fe40000000f00 */
[----:B------:R-:W-:Y:S02]  /*13600*/  F2FP.BF16.PACK_AB R4, R224, R250 ;  /* 0x000000fae004723e */ /* 0x000fe400000010ff */
        /* <DEDUP_REMOVED lines=10> */
[----:B------:R-:W-:-:S02]  /*136b0*/  FFMA.FTZ R137, R106, c[0x0][0x23c], -R8 ;  /* 0x00008f006a897a23 */ /* 0x000fc40000010808 */
[----:B------:R-:W-:-:S04]  /*136c0*/  FFMA.FTZ R24, R251, c[0x0][0x23c], -R8 ;  /* 0x00008f00fb187a23 */ /* 0x000fc80000010808 */
[----:B------:R-:W-:Y:S01]  /*136d0*/  MOV R140, R58 ;  /* 0x0000003a008c7202 */ /* 0x000fe20000000f00 */
[----:B------:R-:W-:Y:S01]  /*136e0*/  HMMA.16816.F32.BF16 R40, R4, R22, R148 ;  /* 0x000000160428723c */ /* 0x000fe20000041894 */
[----:B------:R-:W-:Y:S01]  /*136f0*/  MOV R141, R59 ;  /* 0x0000003b008d7202 */ /* 0x000fe20000000f00 */
[----:B------:R-:W-:Y:S01]  /*13700*/  IMAD.MOV.U32 R142, RZ, RZ, R107 ;  /* 0x000000ffff8e7224 */ /* 0x000fe200078e006b */
[----:B------:R-:W1:Y:S01]  /*13710*/  LDSM.16.MT88.4 R20, [R230+0xa000] ;  /* 0x00a00000e614783b */ /* 0x000e620000004200 */
[----:B------:R-:W-:-:S03]  /*13720*/  FFMA.FTZ R63, R227, c[0x0][0x23c], -R8 ;  /* 0x00008f00e33f7a23 */ /* 0x000fc60000010808 */
[----:B------:R-:W-:Y:S01]  /*13730*/  IMAD.MOV.U32 R149, RZ, RZ, R56 ;  /* 0x000000ffff957224 */ /* 0x000fe200078e0038 */
[----:B------:R-:W-:Y:S01]  /*13740*/  HMMA.16816.F32.BF16 R48, R4, R16, R152 ;  /* 0x000000100430723c */ /* 0x000fe20000041898 */
[----:B------:R-:W-:Y:S01]  /*13750*/  MOV R148, R218 ;  /* 0x000000da00947202 */ /* 0x000fe20000000f00 */
[--C-:B------:R-:W-:Y:S01]  /*13760*/  FFMA.FTZ R129, R223, c[0x0][0x23c], -R8.reuse ;  /* 0x00008f00df817a23 */ /* 0x100fe20000010808 */
[----:B------:R-:W-:Y:S01]  /*13770*/  MUFU.EX2 R218, R11 ;  /* 0x0000000b00da7308 */ /* 0x000fe20000000800 */
[----:B------:R-:W-:-:S03]  /*13780*/  FFMA.FTZ R136, R108, c[0x0][0x23c], -R8 ;  /* 0x00008f006c887a23 */ /* 0x000fc60000010808 */
[----:B------:R-:W-:Y:S02]  /*13790*/  MOV R155, R57 ;  /* 0x00000039009b7202 */ /* 0x000fe40000000f00 */
[C---:B------:R-:W-:Y:S01]  /*137a0*/  HMMA.16816.F32.BF16 R56, R4.reuse, R18, R164 ;  /* 0x000000120438723c */ /* 0x040fe200000418a4 */
[----:B------:R-:W-:Y:S01]  /*137b0*/  MOV R152, R216 ;  /* 0x000000d800987202 */ /* 0x000fe20000000f00 */
[----:B------:R-:W-:Y:S01]  /*137c0*/  LDSM.16.MT88.4 R16, [R231+0xa000] ;  /* 0x00a00000e710783b */ /* 0x000fe20000004200 */
[----:B------:R-:W-:Y:S04]  /*137d0*/  MUFU.EX2 R216, R10 ;  /* 0x0000000a00d87308 */ /* 0x000fe80000000800 */
[----:B------:R-:W-:Y:S01]  /*137e0*/  MOV R166, R215 ;  /* 0x000000d700a67202 */ /* 0x000fe20000000f00 */
[C---:B------:R-:W-:Y:S03]  /*137f0*/  HMMA.16816.F32.BF16 R100, R4.reuse, R12, R100 ;  /* 0x0000000c0464723c */ /* 0x040fe60000041864 */
[----:B------:R2:W-:Y:S05]  /*13800*/  MUFU.EX2 R215, R9 ;  /* 0x0000000900d77308 */ /* 0x0005ea0000000800 */
[----:B------:R-:W-:Y:S01]  /*13810*/  HMMA.16816.F32.BF16 R104, R4, R14, R180 ;  /* 0x0000000e0468723c */ /* 0x000fe200000418b4 */
[----:B------:R-:W3:Y:S01]  /*13820*/  LDSM.16.MT88.4 R12, [R229+0xa000] ;  /* 0x00a00000e50c783b */ /* 0x000ee20000004200 */
[----:B------:R-:W-:-:S03]  /*13830*/  IMAD.MOV.U32 R246, RZ, RZ, R214 ;  /* 0x000000fffff67224 */ /* 0x000fc600078e00d6 */
[----:B--2---:R-:W2:Y:S01]  /*13840*/  LDSM.16.MT88.4 R8, [R232+0xa000] ;  /* 0x00a00000e808783b */ /* 0x004ea20000004200 */
[----:B------:R-:W-:Y:S01]  /*13850*/  MOV R214, R172 ;  /* 0x000000ac00d67202 */ /* 0x000fe20000000f00 */
[----:B------:R-:W-:Y:S01]  /*13860*/  FFMA.FTZ R172, R217, c[0x0][0x23c], -R3 ;  /* 0x00008f00d9ac7a23 */ /* 0x000fe20000010803 */
[----:B------:R-:W-:Y:S01]  /*13870*/  MOV R167, R212 ;  /* 0x000000d400a77202 */ /* 0x000fe20000000f00 */
[----:B------:R-:W4:Y:S01]  /*13880*/  MUFU.EX2 R217, R24 ;  /* 0x0000001800d97308 */ /* 0x000f220000000800 */
[----:B------:R-:W-:Y:S01]  /*13890*/  MOV R183, R213 ;  /* 0x000000d500b77202 */ /* 0x000fe20000000f00 */
[----:B------:R-:W-:Y:S01]  /*138a0*/  IMAD.MOV.U32 R165, RZ, RZ, R214 ;  /* 0x000000ffffa57224 */ /* 0x000fe200078e00d6 */
[----:B------:R-:W-:Y:S02]  /*138b0*/  MOV R227, R211 ;  /* 0x000000d300e37202 */ /* 0x000fe40000000f00 */
[----:B------:R-:W-:-:S03]  /*138c0*/  MOV R207, R173 ;  /* 0x000000ad00cf7202 */ /* 0x000fc60000000f00 */
[----:B------:R1:W-:Y:S08]  /*138d0*/  MUFU.EX2 R214, R2 ;  /* 0x0000000200d67308 */ /* 0x0003f00000000800 */
[----:B------:R-:W1:Y:S08]  /*138e0*/  MUFU.EX2 R213, R0 ;  /* 0x0000000000d57308 */ /* 0x000e700000000800 */
[----:B------:R-:W-:Y:S08]  /*138f0*/  MUFU.EX2 R212, R26 ;  /* 0x0000001a00d47308 */ /* 0x000ff00000000800 */
[----:B------:R-:W2:Y:S01]  /*13900*/  MUFU.EX2 R211, R27 ;  /* 0x0000001b00d37308 */ /* 0x000ea20000000800 */
[----:B------:R-:W-:Y:S01]  /*13910*/  MOV R143, R205 ;  /* 0x000000cd008f7202 */ /* 0x000fe20000000f00 */
[----:B------:R-:W-:Y:S01]  /*13920*/  IMAD.MOV.U32 R154, RZ, RZ, R206 ;  /* 0x000000ffff9a7224 */ /* 0x000fe200078e00ce */
[----:B------:R-:W-:Y:S01]  /*13930*/  MOV R251, R203 ;  /* 0x000000cb00fb7202 */ /* 0x000fe20000000f00 */
[----:B-1----:R-:W-:Y:S01]  /*13940*/  IMAD.MOV.U32 R2, RZ, RZ, R208 ;  /* 0x000000ffff027224 */ /* 0x002fe200078e00d0 */
[----:B------:R-:W-:-:S02]  /*13950*/  MOV R153, R209 ;  /* 0x000000d100997202 */ /* 0x000fc40000000f00 */
[----:B------:R-:W-:Y:S01]  /*13960*/  MOV R164, R207 ;  /* 0x000000cf00a47202 */ /* 0x000fe20000000f00 */
[----:B------:R1:W-:Y:S01]  /*13970*/  MUFU.EX2 R209, R52 ;  /* 0x0000003400d17308 */ /* 0x0003e20000000800 */
[----:B------:R-:W-:Y:S02]  /*13980*/  MOV R223, R210 ;  /* 0x000000d200df7202 */ /* 0x000fe40000000f00 */
[----:B------:R-:W-:-:S05]  /*13990*/  MOV R151, R204 ;  /* 0x000000cc00977202 */ /* 0x000fca0000000f00 */
[----:B------:R-:W-:Y:S01]  /*139a0*/  MUFU.EX2 R207, R36 ;  /* 0x0000002400cf7308 */ /* 0x000fe20000000800 */
[----:B------:R-:W-:Y:S01]  /*139b0*/  FFMA.FTZ R173, R109, c[0x0][0x23c], -R3 ;  /* 0x00008f006dad7a23 */ /* 0x000fe20000010803 */
[----:B------:R-:W-:-:S06]  /*139c0*/  MOV R249, R111 ;  /* 0x0000006f00f97202 */ /* 0x000fcc0000000f00 */
[----:B------:R-:W1:Y:S01]  /*139d0*/  MUFU.EX2 R210, R35 ;  /* 0x0000002300d27308 */ /* 0x000e620000000800 */
[----:B------:R-:W-:Y:S01]  /*139e0*/  MOV R248, R110 ;  /* 0x0000006e00f87202 */ /* 0x000fe20000000f00 */
[C---:B------:R-:W-:Y:S06]  /*139f0*/  HMMA.16816.F32.BF16 R84, R4.reuse, R30, R84 ;  /* 0x0000001e0454723c */ /* 0x040fec0000041854 */
[----:B------:R-:W-:Y:S02]  /*13a00*/  MUFU.EX2 R208, R39 ;  /* 0x0000002700d07308 */ /* 0x000fe40000000800 */
[----:B------:R-:W-:Y:S06]  /*13a10*/  HMMA.16816.F32.BF16 R108, R4, R28, R184 ;  /* 0x0000001c046c723c */ /* 0x000fec00000418b8 */
[----:B------:R-:W-:Y:S01]  /*13a20*/  MUFU.EX2 R206, R38 ;  /* 0x0000002600ce7308 */ /* 0x000fe20000000800 */
[----:B----4-:R-:W-:-:S07]  /*13a30*/  F2FP.BF16.PACK_AB R4, R218, R217 ;  /* 0x000000d9da04723e */ /* 0x010fce00000010ff */
[----:B------:R4:W1:Y:S01]  /*13a40*/  MUFU.EX2 R205, R37 ;  /* 0x0000002500cd7308 */ /* 0x0008620000000800 */
[----:B------:R-:W-:-:S07]  /*13a50*/  F2FP.BF16.PACK_AB R5, R213, R214 ;  /* 0x000000d6d505723e */ /* 0x000fce00000010ff */
[----:B------:R-:W-:Y:S01]  /*13a60*/  MUFU.EX2 R203, R33 ;  /* 0x0000002100cb7308 */ /* 0x000fe20000000800 */
[----:B------:R-:W-:Y:S01]  /*13a70*/  F2FP.BF16.PACK_AB R6, R215, R216 ;  /* 0x000000d8d706723e */ /* 0x000fe200000010ff */
[----:B------:R-:W-:-:S06]  /*13a80*/  FFMA.FTZ R170, R225, c[0x0][0x23c], -R3 ;  /* 0x00008f00e1aa7a23 */ /* 0x000fcc0000010803 */
[----:B------:R-:W3:Y:S01]  /*13a90*/  MUFU.EX2 R204, R34 ;  /* 0x0000002200cc7308 */ /* 0x000ee20000000800 */
[----:B--2---:R-:W-:Y:S02]  /*13aa0*/  F2FP.BF16.PACK_AB R7, R211, R212 ;  /* 0x000000d4d307723e */ /* 0x004fe400000010ff */
[----:B------:R-:W-:Y:S02]  /*13ab0*/  MOV R182, R183 ;  /* 0x000000b700b67202 */ /* 0x000fe40000000f00 */
[----:B------:R-:W-:Y:S01]  /*13ac0*/  MOV R150, R55 ;  /* 0x0000003700967202 */ /* 0x000fe20000000f00 */
[--C-:B------:R-:W-:Y:S01]  /*13ad0*/  FFMA.FTZ R25, R118, c[0x0][0x23c], -R3.reuse ;  /* 0x00008f0076197a23 */ /* 0x100fe20000010803 */
[----:B------:R-:W-:Y:S01]  /*13ae0*/  MOV R225, R171 ;  /* 0x000000ab00e17202 */ /* 0x000fe20000000f00 */
[----:B------:R-:W-:Y:S01]  /*13af0*/  FFMA.FTZ R171, R219, c[0x0][0x23c], -R3 ;  /* 0x00008f00dbab7a23 */ /* 0x000fe20000010803 */
[----:B------:R-:W-:Y:S01]  /*13b00*/  MOV R219, R54 ;  /* 0x0000003600db7202 */ /* 0x000fe20000000f00 */
[----:B------:R-:W-:Y:S01]  /*13b10*/  FADD.FTZ R24, R192, R134 ;  /* 0x00000086c0187221 */ /* 0x000fe20000010000 */
[----:B------:R-:W-:Y:S01]  /*13b20*/  MOV R183, R165 ;  /* 0x000000a500b77202 */ /* 0x000fe20000000f00 */
[C---:B-1----:R-:W-:Y:S01]  /*13b30*/  HMMA.16816.F32.BF16 R52, R4.reuse, R22, R80 ;  /* 0x000000160434723c */ /* 0x042fe20000041850 */
[----:B------:R-:W-:Y:S01]  /*13b40*/  MOV R165, R166 ;  /* 0x000000a600a57202 */ /* 0x000fe20000000f00 */
[----:B------:R-:W-:Y:S01]  /*13b50*/  FADD.FTZ R2, R2, R61 ;  /* 0x0000003d02027221 */ /* 0x000fe20000010000 */
[----:B------:R-:W-:Y:S01]  /*13b60*/  MOV R166, R167 ;  /* 0x000000a700a67202 */ /* 0x000fe20000000f00 */
[----:B------:R-:W-:Y:S01]  /*13b70*/  IMAD.MOV.U32 R167, RZ, RZ, R152 ;  /* 0x000000ffffa77224 */ /* 0x000fe200078e0098 */
[----:B------:R-:W-:Y:S01]  /*13b80*/  MOV R152, R153 ;  /* 0x0000009900987202 */ /* 0x000fe20000000f00 */
[----:B------:R-:W-:Y:S02]  /*13b90*/  LDSM.16.MT88.4 R28, [R230+0xa800] ;  /* 0x00a80000e61c783b */ /* 0x000fe40000004200 */
[----:B---3--:R-:W-:Y:S01]  /*13ba0*/  HMMA.16816.F32.BF16 R96, R4, R12, R92 ;  /* 0x0000000c0460723c */ /* 0x008fe2000004185c */
[----:B------:R-:W-:-:S02]  /*13bb0*/  MOV R153, R154 ;  /* 0x0000009a00997202 */ /* 0x000fc40000000f00 */
[----:B------:R-:W-:-:S05]  /*13bc0*/  MOV R154, R148 ;  /* 0x00000094009a7202 */ /* 0x000fca0000000f00 */
[----:B------:R-:W-:Y:S01]  /*13bd0*/  HMMA.16816.F32.BF16 R88, R4, R14, R88 ;  /* 0x0000000e0458723c */ /* 0x000fe20000041858 */
[----:B------:R-:W-:-:S07]  /*13be0*/  MOV R148, R149 ;  /* 0x0000009500947202 */ /* 0x000fce0000000f00 */
[----:B------:R-:W-:Y:S01]  /*13bf0*/  HMMA.16816.F32.BF16 R72, R4, R8, R72 ;  /* 0x000000080448723c */ /* 0x000fe20000041848 */
[----:B------:R-:W-:-:S07]  /*13c00*/  MOV R149, R150 ;  /* 0x0000009600957202 */ /* 0x000fce0000000f00 */
[----:B------:R-:W-:Y:S01]  /*13c10*/  HMMA.16816.F32.BF16 R68, R4, R10, R68 ;  /* 0x0000000a0444723c */ /* 0x000fe20000041844 */
[----:B------:R-:W-:-:S07]  /*13c20*/  IMAD.MOV.U32 R150, RZ, RZ, R202 ;  /* 0x000000ffff967224 */ /* 0x000fce00078e00ca */
[C---:B------:R-:W-:Y:S08]  /*13c30*/  HMMA.16816.F32.BF16 R64, R4.reuse, R20, R64 ;  /* 0x000000140440723c */ /* 0x040ff00000041840 */
[C---:B------:R-:W-:Y:S08]  /*13c40*/  HMMA.16816.F32.BF16 R80, R4.reuse, R16, R112 ;  /* 0x000000100450723c */ /* 0x040ff00000041870 */
[----:B----4-:R-:W-:Y:S07]  /*13c50*/  HMMA.16816.F32.BF16 R36, R4, R18, R76 ;  /* 0x000000120424723c */ /* 0x010fee000004184c */
[----:B------:R-:W-:-:S02]  /*13c60*/  F2FP.BF16.PACK_AB R4, R210, R207 ;  /* 0x000000cfd204723e */ /* 0x000fc400000010ff */
[----:B------:R-:W-:Y:S02]  /*13c70*/  F2FP.BF16.PACK_AB R5, R205, R206 ;  /* 0x000000cecd05723e */ /* 0x000fe400000010ff */
[----:B------:R-:W-:Y:S02]  /*13c80*/  F2FP.BF16.PACK_AB R6, R208, R209 ;  /* 0x000000d1d006723e */ /* 0x000fe400000010ff */
[----:B------:R-:W-:Y:S01]  /*13c90*/  F2FP.BF16.PACK_AB R7, R203, R204 ;  /* 0x000000cccb07723e */ /* 0x000fe200000010ff */
[----:B------:R1:W-:Y:S01]  /*13ca0*/  MUFU.EX2 R202, R32 ;  /* 0x0000002000ca7308 */ /* 0x0003e20000000800 */
[----:B------:R-:W-:Y:S02]  /*13cb0*/  FFMA.FTZ R118, R240, c[0x0][0x23c], -R3 ;  /* 0x00008f00f0767a23 */ /* 0x000fe40000010803 */
[----:B------:R-:W-:Y:S01]  /*13cc0*/  FADD.FTZ R3, R189, R133 ;  /* 0x00000085bd037221 */ /* 0x000fe20000010000 */
[----:B------:R2:W5:Y:S02]  /*13cd0*/  LDL.LU R240, [R1+0x120] ;  /* 0x0001200001f07983 */ /* 0x0005640000300800 */
[C---:B------:R-:W-:Y:S01]  /*13ce0*/  HMMA.16816.F32.BF16 R44, R4.reuse, R12, R44 ;  /* 0x0000000c042c723c */ /* 0x040fe2000004182c */
[----:B------:R-:W-:Y:S01]  /*13cf0*/  FADD.FTZ R61, R194, R24 ;  /* 0x00000018c23d7221 */ /* 0x000fe20000010000 */
[----:B------:R3:W-:Y:S06]  /*13d00*/  MUFU.EX2 R133, R25 ;  /* 0x0000001900857308 */ /* 0x0007ec0000000800 */
[C---:B------:R-:W-:Y:S01]  /*13d10*/  HMMA.16816.F32.BF16 R40, R4.reuse, R14, R40 ;  /* 0x0000000e0428723c */ /* 0x040fe20000041828 */
[----:B------:R-:W4:Y:S07]  /*13d20*/  LDSM.16.MT88.4 R12, [R229+0xa800] ;  /* 0x00a80000e50c783b */ /* 0x000f2e0000004200 */
[C---:B-1----:R-:W-:Y:S01]  /*13d30*/  HMMA.16816.F32.BF16 R32, R4.reuse, R8, R48 ;  /* 0x000000080420723c */ /* 0x042fe20000041830 */
[----:B---3--:R-:W-:Y:S07]  /*13d40*/  LDSM.16.MT88.4 R24, [R231+0xa800] ;  /* 0x00a80000e718783b */ /* 0x008fee0000004200 */
[----:B------:R-:W-:Y:S01]  /*13d50*/  HMMA.16816.F32.BF16 R48, R4, R10, R56 ;  /* 0x0000000a0430723c */ /* 0x000fe20000041838 */
[----:B------:R-:W1:Y:S01]  /*13d60*/  LDSM.16.MT88.4 R8, [R232+0xa800] ;  /* 0x00a80000e808783b */ /* 0x000e620000004200 */
[----:B------:R-:W-:Y:S01]  /*13d70*/  FADD.FTZ R0, R182, R62 ;  /* 0x0000003eb6007221 */ /* 0x000fe20000010000 */
[----:B------:R-:W-:-:S02]  /*13d80*/  MOV R182, R183 ;  /* 0x000000b700b67202 */ /* 0x000fc40000000f00 */
[----:B------:R-:W-:Y:S01]  /*13d90*/  MOV R183, R165 ;  /* 0x000000a500b77202 */ /* 0x000fe20000000f00 */
[----:B------:R-:W-:Y:S02]  /*13da0*/  MUFU.EX2 R134, R116 ;  /* 0x0000007400867308 */ /* 0x000fe40000000800 */
[----:B------:R-:W-:Y:S02]  /*13db0*/  FADD.FTZ R2, R182, R2 ;  /* 0x00000002b6027221 */ /* 0x000fe40000010000 */
[----:B------:R-:W-:Y:S01]  /*13dc0*/  FADD.FTZ R0, R183, R0 ;  /* 0x00000000b7007221 */ /* 0x000fe20000010000 */
[----:B------:R-:W-:Y:S02]  /*13dd0*/  MOV R183, R223 ;  /* 0x000000df00b77202 */ /* 0x000fe40000000f00 */
[----:B------:R-:W-:Y:S01]  /*13de0*/  MOV R223, R201 ;  /* 0x000000c900df7202 */ /* 0x000fe20000000f00 */
[----:B------:R-:W-:Y:S01]  /*13df0*/  MUFU.EX2 R117, R117 ;  /* 0x0000007500757308 */ /* 0x000fe20000000800 */
[----:B------:R-:W-:-:S07]  /*13e00*/  MOV R182, R200 ;  /* 0x000000c800b67202 */ /* 0x000fce0000000f00 */
[----:B------:R-:W3:Y:S08]  /*13e10*/  MUFU.EX2 R201, R60 ;  /* 0x0000003c00c97308 */ /* 0x000ef00000000800 */
[----:B------:R-:W1:Y:S08]  /*13e20*/  MUFU.EX2 R200, R63 ;  /* 0x0000003f00c87308 */ /* 0x000e700000000800 */
[----:B------:R-:W-:Y:S08]  /*13e30*/  MUFU.EX2 R118, R118 ;  /* 0x0000007600767308 */ /* 0x000ff00000000800 */
[----:B------:R-:W1:Y:S01]  /*13e40*/  MUFU.EX2 R119, R119 ;  /* 0x0000007700777308 */ /* 0x000e620000000800 */
[C---:B------:R-:W-:Y:S07]  /*13e50*/  HMMA.16816.F32.BF16 R92, R4.reuse, R20, R100 ;  /* 0x00000014045c723c */ /* 0x040fee0000041864 */
[----:B------:R-:W-:Y:S01]  /*13e60*/  MUFU.EX2 R125, R125 ;  /* 0x0000007d007d7308 */ /* 0x000fe20000000800 */
[C---:B------:R-:W-:Y:S01]  /*13e70*/  HMMA.16816.F32.BF16 R104, R4.reuse, R22, R104 ;  /* 0x000000160468723c */ /* 0x040fe20000041868 */
[----:B------:R-:W2:Y:S06]  /*13e80*/  LDSM.16.MT88.4 R20, [R229+0xb000] ;  /* 0x00b00000e514783b */ /* 0x000eac0000004200 */
[----:B------:R-:W1:Y:S01]  /*13e90*/  MUFU.EX2 R127, R127 ;  /* 0x0000007f007f7308 */ /* 0x000e620000000800 */
[C---:B------:R-:W-:Y:S07]  /*13ea0*/  HMMA.16816.F32.BF16 R108, R4.reuse, R16, R108 ;  /* 0x00000010046c723c */ /* 0x040fee000004186c */
[----:B------:R-:W-:Y:S01]  /*13eb0*/  MUFU.EX2 R128, R128 ;  /* 0x0000008000807308 */ /* 0x000fe20000000800 */
[----:B------:R-:W-:Y:S07]  /*13ec0*/  HMMA.16816.F32.BF16 R84, R4, R18, R84 ;  /* 0x000000120454723c */ /* 0x000fee0000041854 */
[----:B------:R-:W2:Y:S01]  /*13ed0*/  MUFU.EX2 R130, R130 ;  /* 0x0000008200827308 */ /* 0x000ea20000000800 */
[----:B---3--:R-:W-:-:S02]  /*13ee0*/  F2FP.BF16.PACK_AB R4, R201, R202 ;  /* 0x000000cac904723e */ /* 0x008fc400000010ff */
[----:B------:R-:W-:Y:S02]  /*13ef0*/  F2FP.BF16.PACK_AB R5, R117, R133 ;  /* 0x000000857505723e */ /* 0x000fe400000010ff */
[----:B-1----:R-:W-:Y:S02]  /*13f00*/  F2FP.BF16.PACK_AB R6, R134, R200 ;  /* 0x000000c88606723e */ /* 0x002fe400000010ff */
[----:B------:R-:W-:Y:S01]  /*13f10*/  F2FP.BF16.PACK_AB R7, R119, R118 ;  /* 0x000000767707723e */ /* 0x000fe200000010ff */
[----:B------:R-:W-:-:S06]  /*13f20*/  FADD.FTZ R16, R182, R61 ;  /* 0x0000003db6107221 */ /* 0x000fcc0000010000 */
[C---:B----4-:R-:W-:Y:S08]  /*13f30*/  HMMA.16816.F32.BF16 R100, R4.reuse, R12, R96 ;  /* 0x0000000c0464723c */ /* 0x050ff00000041860 */
[C---:B------:R-:W-:Y:S08]  /*13f40*/  HMMA.16816.F32.BF16 R96, R4.reuse, R14, R88 ;  /* 0x0000000e0460723c */ /* 0x040ff00000041858 */
[C---:B------:R-:W-:Y:S08]  /*13f50*/  HMMA.16816.F32.BF16 R88, R4.reuse, R8, R72 ;  /* 0x000000080458723c */ /* 0x040ff00000041848 */
        /* <DEDUP_REMOVED lines=8> */
[----:B--2---:R-:W-:Y:S01]  /*13fe0*/  F2FP.BF16.PACK_AB R7, R130, R128 ;  /* 0x000000808207723e */ /* 0x004fe200000010ff */
[----:B------:R-:W-:Y:S02]  /*13ff0*/  FADD.FTZ R80, R235, R16 ;  /* 0x00000010eb507221 */ /* 0x000fe40000010000 */
[----:B------:R-:W1:Y:S04]  /*14000*/  LDSM.16.MT88.4 R16, [R232+0xb000] ;  /* 0x00b00000e810783b */ /* 0x000e680000004200 */
[C---:B------:R-:W-:Y:S08]  /*14010*/  HMMA.16816.F32.BF16 R52, R4.reuse, R14, R40 ;  /* 0x0000000e0434723c */ /* 0x040ff00000041828 */
[C---:B------:R-:W-:Y:S01]  /*14020*/  HMMA.16816.F32.BF16 R56, R4.reuse, R12, R44 ;  /* 0x0000000c0438723c */ /* 0x040fe2000004182c */
[----:B------:R-:W2:Y:S07]  /*14030*/  LDSM.16.MT88.4 R12, [R230+0xb000] ;  /* 0x00b00000e60c783b */ /* 0x000eae0000004200 */
[C---:B------:R-:W-:Y:S08]  /*14040*/  HMMA.16816.F32.BF16 R40, R4.reuse, R8, R32 ;  /* 0x000000080428723c */ /* 0x040ff00000041820 */
[C---:B------:R-:W-:Y:S01]  /*14050*/  HMMA.16816.F32.BF16 R36, R4.reuse, R10, R48 ;  /* 0x0000000a0424723c */ /* 0x040fe20000041830 */
[----:B------:R-:W3:Y:S01]  /*14060*/  LDSM.16.MT88.4 R8, [R231+0xb000] ;  /* 0x00b00000e708783b */ /* 0x000ee20000004200 */
[----:B------:R-:W-:Y:S06]  /*14070*/  MUFU.EX2 R129, R129 ;  /* 0x0000008100817308 */ /* 0x000fec0000000800 */
[----:B------:R-:W-:Y:S02]  /*14080*/  HMMA.16816.F32.BF16 R32, R4, R28, R92 ;  /* 0x0000001c0420723c */ /* 0x000fe4000004185c */
[----:B------:R-:W4:Y:S01]  /*14090*/  MUFU.EX2 R131, R131 ;  /* 0x0000008300837308 */ /* 0x000f220000000800 */
[----:B------:R-:W-:-:S07]  /*140a0*/  MOV R182, R164 ;  /* 0x000000a400b67202 */ /* 0x000fce0000000f00 */
[----:B------:R-:W-:Y:S01]  /*140b0*/  MUFU.EX2 R116, R136 ;  /* 0x0000008800747308 */ /* 0x000fe20000000800 */
[C---:B------:R-:W-:Y:S07]  /*140c0*/  HMMA.16816.F32.BF16 R44, R4.reuse, R30, R104 ;  /* 0x0000001e042c723c */ /* 0x040fee0000041868 */
[----:B------:R-:W-:Y:S01]  /*140d0*/  MUFU.EX2 R115, R137 ;  /* 0x0000008900737308 */ /* 0x000fe20000000800 */
[C---:B------:R-:W-:Y:S07]  /*140e0*/  HMMA.16816.F32.BF16 R48, R4.reuse, R24, R108 ;  /* 0x000000180430723c */ /* 0x040fee000004186c */
[----:B------:R-:W-:Y:S01]  /*140f0*/  MUFU.EX2 R114, R138 ;  /* 0x0000008a00727308 */ /* 0x000fe20000000800 */
[----:B------:R-:W-:Y:S07]  /*14100*/  HMMA.16816.F32.BF16 R28, R4, R26, R84 ;  /* 0x0000001a041c723c */ /* 0x000fee0000041854 */
[----:B------:R-:W1:Y:S08]  /*14110*/  MUFU.EX2 R113, R139 ;  /* 0x0000008b00717308 */ /* 0x000e700000000800 */
[----:B------:R-:W-:Y:S08]  /*14120*/  MUFU.EX2 R112, R144 ;  /* 0x0000009000707308 */ /* 0x000ff00000000800 */
[----:B------:R-:W1:Y:S01]  /*14130*/  MUFU.EX2 R93, R145 ;  /* 0x00000091005d7308 */ /* 0x000e620000000800 */
[----:B------:R-:W-:Y:S01]  /*14140*/  FADD.FTZ R2, R182, R2 ;  /* 0x00000002b6027221 */ /* 0x000fe20000010000 */
[----:B------:R-:W-:Y:S01]  /*14150*/  MOV R165, R166 ;  /* 0x000000a600a57202 */ /* 0x000fe20000000f00 */
[----:B------:R-:W-:-:S05]  /*14160*/  IMAD.MOV.U32 R182, RZ, RZ, R234 ;  /* 0x000000ffffb67224 */ /* 0x000fca00078e00ea */
[----:B------:R-:W-:Y:S01]  /*14170*/  MUFU.EX2 R92, R146 ;  /* 0x00000092005c7308 */ /* 0x000fe20000000800 */
[----:B------:R-:W-:Y:S01]  /*14180*/  MOV R166, R167 ;  /* 0x000000a700a67202 */ /* 0x000fe20000000f00 */
[----:B------:R-:W-:Y:S01]  /*14190*/  FADD.FTZ R3, R190, R3 ;  /* 0x00000003be037221 */ /* 0x000fe20000010000 */
[----:B------:R-:W-:-:S05]  /*141a0*/  MOV R164, R237 ;  /* 0x000000ed00a47202 */ /* 0x000fca0000000f00 */
[----:B------:R-:W1:Y:S01]  /*141b0*/  MUFU.EX2 R87, R147 ;  /* 0x0000009300577308 */ /* 0x000e620000000800 */
[----:B------:R-:W-:-:S07]  /*141c0*/  MOV R167, R152 ;  /* 0x0000009800a77202 */ /* 0x000fce0000000f00 */
[----:B------:R-:W-:Y:S01]  /*141d0*/  MUFU.EX2 R86, R156 ;  /* 0x0000009c00567308 */ /* 0x000fe20000000800 */
[----:B------:R-:W-:-:S07]  /*141e0*/  IMAD.MOV.U32 R152, RZ, RZ, R153 ;  /* 0x000000ffff987224 */ /* 0x000fce00078e0099 */
[----:B------:R-:W-:Y:S01]  /*141f0*/  MUFU.EX2 R85, R157 ;  /* 0x0000009d00557308 */ /* 0x000fe20000000800 */
[----:B------:R-:W-:-:S07]  /*14200*/  FADD.FTZ R24, R182, R80 ;  /* 0x00000050b6187221 */ /* 0x000fce0000010000 */
[----:B------:R-:W-:Y:S08]  /*14210*/  MUFU.EX2 R84, R158 ;  /* 0x0000009e00547308 */ /* 0x000ff00000000800 */
[----:B------:R-:W1:Y:S08]  /*14220*/  MUFU.EX2 R83, R159 ;  /* 0x0000009f00537308 */ /* 0x000e700000000800 */
[----:B------:R-:W-:Y:S08]  /*14230*/  MUFU.EX2 R82, R160 ;  /* 0x000000a000527308 */ /* 0x000ff00000000800 */
[----:B------:R-:W2:Y:S01]  /*14240*/  MUFU.EX2 R81, R161 ;  /* 0x000000a100517308 */ /* 0x000ea20000000800 */
[----:B------:R-:W-:Y:S01]  /*14250*/  MOV R153, R148 ;  /* 0x0000009400997202 */ /* 0x000fe20000000f00 */
[----:B------:R-:W-:Y:S01]  /*14260*/  FADD.FTZ R3, R238, R3 ;  /* 0x00000003ee037221 */ /* 0x000fe20000010000 */
[----:B----4-:R-:W-:-:S02]  /*14270*/  F2FP.BF16.PACK_AB R4, R131, R129 ;  /* 0x000000818304723e */ /* 0x010fc400000010ff */
[----:B-1----:R-:W-:Y:S02]  /*14280*/  F2FP.BF16.PACK_AB R5, R113, R114 ;  /* 0x000000727105723e */ /* 0x002fe400000010ff */
[----:B------:R-:W-:Y:S02]  /*14290*/  F2FP.BF16.PACK_AB R6, R115, R116 ;  /* 0x000000747306723e */ /* 0x000fe400000010ff */
[----:B------:R-:W-:Y:S02]  /*142a0*/  F2FP.BF16.PACK_AB R7, R93, R112 ;  /* 0x000000705d07723e */ /* 0x000fe400000010ff */
[----:B------:R-:W-:Y:S02]  /*142b0*/  MOV R182, R183 ;  /* 0x000000b700b67202 */ /* 0x000fe40000000f00 */
[----:B------:R-:W-:Y:S02]  /*142c0*/  MOV R148, R149 ;  /* 0x0000009500947202 */ /* 0x000fe40000000f00 */
[----:B------:R-:W-:Y:S01]  /*142d0*/  MOV R183, R164 ;  /* 0x000000a400b77202 */ /* 0x000fe20000000f00 */
[----:B------:R-:W-:Y:S01]  /*142e0*/  FADD.FTZ R0, R236, R0 ;  /* 0x00000000ec007221 */ /* 0x000fe20000010000 */
[----:B------:R-:W-:-:S02]  /*142f0*/  MOV R149, R150 ;  /* 0x0000009600957202 */ /* 0x000fc40000000f00 */
[----:B------:R-:W-:Y:S02]  /*14300*/  MOV R164, R165 ;  /* 0x000000a500a47202 */ /* 0x000fe40000000f00 */
[----:B------:R-:W-:Y:S02]  /*14310*/  MOV R150, R151 ;  /* 0x0000009700967202 */ /* 0x000fe40000000f00 */
        /* <DEDUP_REMOVED lines=8> */
[----:B------:R-:W-:Y:S01]  /*143a0*/  HMMA.16816.F32.BF16 R100, R4, R20, R100 ;  /* 0x000000140464723c */ /* 0x000fe20000041864 */
[----:B------:R-:W-:Y:S01]  /*143b0*/  FADD.FTZ R0, R191, R0 ;  /* 0x00000000bf007221 */ /* 0x000fe20000010000 */
[----:B------:R-:W-:Y:S01]  /*143c0*/  MOV R148, R149 ;  /* 0x0000009500947202 */ /* 0x000fe20000000f00 */
[----:B------:R-:W-:Y:S01]  /*143d0*/  FADD.FTZ R3, R182, R3 ;  /* 0x00000003b6037221 */ /* 0x000fe20000010000 */
[----:B------:R-:W-:Y:S01]  /*143e0*/  MOV R149, R150 ;  /* 0x0000009600957202 */ /* 0x000fe20000000f00 */
[----:B------:R-:W-:Y:S01]  /*143f0*/  FADD.FTZ R2, R228, R2 ;  /* 0x00000002e4027221 */ /* 0x000fe20000010000 */
[----:B------:R-:W-:-:S02]  /*14400*/  MOV R150, R151 ;  /* 0x0000009700967202 */ /* 0x000fc40000000f00 */
[----:B------:R-:W-:Y:S01]  /*14410*/  HMMA.16816.F32.BF16 R96, R4, R22, R96 ;  /* 0x000000160460723c */ /* 0x000fe20000041860 */
[----:B------:R-:W-:Y:S01]  /*14420*/  MOV R151, R227 ;  /* 0x000000e300977202 */ /* 0x000fe20000000f00 */
[----:B------:R-:W-:Y:S01]  /*14430*/  FADD.FTZ R0, R183, R0 ;  /* 0x00000000b7007221 */ /* 0x000fe20000010000 */
[----:B------:R-:W-:-:S05]  /*14440*/  MOV R184, R148 ;  /* 0x0000009400b87202 */ /* 0x000fca0000000f00 */
[----:B------:R-:W-:Y:S01]  /*14450*/  HMMA.16816.F32.BF16 R88, R4, R16, R88 ;  /* 0x000000100458723c */ /* 0x000fe20000041858 */
[----:B------:R-:W-:Y:S01]  /*14460*/  FADD.FTZ R24, R164, R24 ;  /* 0x00000018a4187221 */ /* 0x000fe20000010000 */
[----:B------:R-:W-:-:S06]  /*14470*/  MOV R185, R149 ;  /* 0x0000009500b97202 */ /* 0x000fcc0000000f00 */
[----:B------:R-:W-:Y:S01]  /*14480*/  HMMA.16816.F32.BF16 R76, R4, R18, R76 ;  /* 0x00000012044c723c */ /* 0x000fe2000004184c */
[----:B------:R-:W-:Y:S01]  /*14490*/  FADD.FTZ R3, R165, R3 ;  /* 0x00000003a5037221 */ /* 0x000fe20000010000 */
[----:B------:R-:W-:-:S06]  /*144a0*/  MOV R186, R150 ;  /* 0x0000009600ba7202 */ /* 0x000fcc0000000f00 */
[----:B--2---:R-:W-:Y:S01]  /*144b0*/  HMMA.16816.F32.BF16 R72, R4, R12, R72 ;  /* 0x0000000c0448723c */ /* 0x004fe20000041848 */
[----:B------:R-:W-:-:S07]  /*144c0*/  FADD.FTZ R2, R166, R2 ;  /* 0x00000002a6027221 */ /* 0x000fce0000010000 */
[----:B------:R-:W-:Y:S01]  /*144d0*/  HMMA.16816.F32.BF16 R64, R4, R14, R64 ;  /* 0x0000000e0440723c */ /* 0x000fe20000041840 */
[----:B------:R-:W-:-:S07]  /*144e0*/  MOV R187, R151 ;  /* 0x0000009700bb7202 */ /* 0x000fce0000000f00 */
[C---:B---3--:R-:W-:Y:S08]  /*144f0*/  HMMA.16816.F32.BF16 R68, R4.reuse, R8, R68 ;  /* 0x000000080444723c */ /* 0x048ff00000041844 */
[----:B------:R-:W-:Y:S01]  /*14500*/  HMMA.16816.F32.BF16 R60, R4, R10, R60 ;  /* 0x0000000a043c723c */ /* 0x000fe2000004183c */
[----:B------:R-:W-:Y:S01]  /*14510*/  FADD.FTZ R0, R167, R0 ;  /* 0x00000000a7007221 */ /* 0x000fe20000010000 */
[----:B------:R-:W-:Y:S01]  /*14520*/  MOV R107, R219 ;  /* 0x000000db006b7202 */ /* 0x000fe20000000f00 */
[----:B------:R-:W-:Y:S01]  /*14530*/  FADD.FTZ R3, R185, R3 ;  /* 0x00000003b9037221 */ /* 0x000fe20000010000 */
[----:B------:R-:W-:Y:S01]  /*14540*/  MOV R95, R243 ;  /* 0x000000f3005f7202 */ /* 0x000fe20000000f00 */
[----:B------:R-:W-:-:S02]  /*14550*/  FADD.FTZ R2, R186, R2 ;  /* 0x00000002ba027221 */ /* 0x000fc40000010000 */
[----:B------:R-:W-:Y:S01]  /*14560*/  IMAD.MOV.U32 R94, RZ, RZ, R225 ;  /* 0x000000ffff5e7224 */ /* 0x000fe200078e00e1 */
[----:B------:R-:W-:Y:S01]  /*14570*/  F2FP.BF16.PACK_AB R4, R87, R92 ;  /* 0x0000005c5704723e */ /* 0x000fe200000010ff */
[----:B------:R-:W-:Y:S01]  /*14580*/  IMAD.MOV.U32 R227, RZ, RZ, R233 ;  /* 0x000000ffffe37224 */ /* 0x000fe200078e00e9 */
[----:B------:R-:W-:Y:S01]  /*14590*/  F2FP.BF16.PACK_AB R5, R83, R84 ;  /* 0x000000545305723e */ /* 0x000fe200000010ff */
[----:B------:R-:W-:Y:S01]  /*145a0*/  MUFU.EX2 R80, R162 ;  /* 0x000000a200507308 */ /* 0x000fe20000000800 */
[----:B------:R-:W-:Y:S01]  /*145b0*/  F2FP.BF16.PACK_AB R6, R85, R86 ;  /* 0x000000565506723e */ /* 0x000fe200000010ff */
[----:B------:R-:W1:Y:S01]  /*145c0*/  LDSM.16.MT88.4 R148, [R229+0xb800] ;  /* 0x00b80000e594783b */ /* 0x000e620000004200 */
[----:B------:R-:W-:Y:S01]  /*145d0*/  F2FP.BF16.PACK_AB R7, R81, R82 ;  /* 0x000000525107723e */ /* 0x000fe200000010ff */
[----:B------:R-:W-:Y:S02]  /*145e0*/  FADD.FTZ R0, R187, R0 ;  /* 0x00000000bb007221 */ /* 0x000fe40000010000 */
[----:B------:R-:W2:Y:S04]  /*145f0*/  LDSM.16.MT88.4 R164, [R232+0xb800] ;  /* 0x00b80000e8a4783b */ /* 0x000ea80000004200 */
[C---:B------:R-:W-:Y:S01]  /*14600*/  HMMA.16816.F32.BF16 R56, R4.reuse, R20, R56 ;  /* 0x000000140438723c */ /* 0x040fe20000041838 */
[----:B------:R-:W-:Y:S01]  /*14610*/  FADD.FTZ R3, R153, R3 ;  /* 0x0000000399037221 */ /* 0x000fe20000010000 */
[----:B------:R-:W-:Y:S01]  /*14620*/  MUFU.EX2 R27, R163 ;  /* 0x000000a3001b7308 */ /* 0x000fe20000000800 */
[----:B------:R-:W3:Y:S04]  /*14630*/  LDSM.16.MT88.4 R180, [R230+0xb800] ;  /* 0x00b80000e6b4783b */ /* 0x000ee80000004200 */
[----:B------:R4:W5:Y:S01]  /*14640*/  LDL.LU R239, [R1+0x11c] ;  /* 0x00011c0001ef7983 */ /* 0x0009620000300800 */
[----:B------:R-:W-:Y:S01]  /*14650*/  HMMA.16816.F32.BF16 R52, R4, R22, R52 ;  /* 0x000000160434723c */ /* 0x000fe20000041834 */
[----:B------:R-:W-:-:S07]  /*14660*/  FADD.FTZ R2, R154, R2 ;  /* 0x000000029a027221 */ /* 0x000fce0000010000 */
        /* <DEDUP_REMOVED lines=14> */
[----:B------:R-:W1:Y:S02]  /*14750*/  LDSM.16.MT88.4 R12, [R231+0xb800] ;  /* 0x00b80000e70c783b */ /* 0x000e640000004200 */
[----:B------:R-:W-:-:S02]  /*14760*/  FADD.FTZ R4, R152, R4 ;  /* 0x0000000498047221 */ /* 0x000fc40000010000 */
[----:B------:R4:W5:Y:S02]  /*14770*/  LDL.LU R238, [R1+0x118] ;  /* 0x0001180001ee7983 */ /* 0x0009640000300800 */
[----:B------:R-:W-:Y:S02]  /*14780*/  FADD.FTZ R4, R140, R4 ;  /* 0x000000048c047221 */ /* 0x000fe40000010000 */
[----:B------:R-:W-:Y:S01]  /*14790*/  FADD.FTZ R0, R143, R0 ;  /* 0x000000008f007221 */ /* 0x000fe20000010000 */
[----:B------:R-:W-:Y:S01]  /*147a0*/  MOV R245, R223 ;  /* 0x000000df00f57202 */ /* 0x000fe20000000f00 */
[----:B------:R-:W-:Y:S02]  /*147b0*/  FADD.FTZ R4, R107, R4 ;  /* 0x000000046b047221 */ /* 0x000fe40000010000 */
[----:B------:R-:W-:Y:S02]  /*147c0*/  FADD.FTZ R3, R94, R3 ;  /* 0x000000035e037221 */ /* 0x000fe40000010000 */
[----:B------:R-:W-:-:S02]  /*147d0*/  FADD.FTZ R2, R95, R2 ;  /* 0x000000025f027221 */ /* 0x000fc40000010000 */
[----:B------:R-:W-:Y:S01]  /*147e0*/  IMAD.MOV.U32 R247, RZ, RZ, R227 ;  /* 0x000000fffff77224 */ /* 0x000fe200078e00e3 */
[----:B------:R-:W-:Y:S01]  /*147f0*/  MOV R252, R199 ;  /* 0x000000c700fc7202 */ /* 0x000fe20000000f00 */
[----:B------:R-:W-:Y:S01]  /*14800*/  FADD.FTZ R0, R219, R0 ;  /* 0x00000000db007221 */ /* 0x000fe20000010000 */
[----:B------:R-:W1:Y:S01]  /*14810*/  MUFU.EX2 R11, R178 ;  /* 0x000000b2000b7308 */ /* 0x000e620000000800 */
[----:B------:R-:W-:Y:S01]  /*14820*/  FADD.FTZ R7, R225, R4 ;  /* 0x00000004e1077221 */ /* 0x000fe20000010000 */
[----:B------:R-:W-:Y:S01]  /*14830*/  MOV R223, R198 ;  /* 0x000000c600df7202 */ /* 0x000fe20000000f00 */
[----:B------:R-:W-:Y:S01]  /*14840*/  FADD.FTZ R6, R243, R3 ;  /* 0x00000003f3067221 */ /* 0x000fe20000010000 */
[----:B------:R4:W5:Y:S01]  /*14850*/  LDL.LU R237, [R1+0x114] ;  /* 0x0001140001ed7983 */ /* 0x0009620000300800 */
[----:B------:R-:W-:Y:S02]  /*14860*/  FADD.FTZ R5, R245, R2 ;  /* 0x00000002f5057221 */ /* 0x000fe40000010000 */
        /* <DEDUP_REMOVED lines=73> */
[----:B------:R-:W2:Y:S01]  /*14d00*/  MUFU.EX2 R9, R188 ;  /* 0x000000bc00097308 */ /* 0x000ea20000000800 */
[----:B------:R-:W-:Y:S02]  /*14d10*/  FADD.FTZ R3, R81, R3 ;  /* 0x0000000351037221 */ /* 0x000fe40000010000 */
[----:B------:R-:W-:-:S05]  /*14d20*/  FADD.FTZ R2, R115, R2 ;  /* 0x0000000273027221 */ /* 0x000fca0000010000 */
[----:B------:R-:W2:Y:S01]  /*14d30*/  MUFU.EX2 R26, R168 ;  /* 0x000000a8001a7308 */ /* 0x000ea20000000800 */
[----:B------:R-:W-:Y:S02]  /*14d40*/  FADD.FTZ R0, R93, R0 ;  /* 0x000000005d007221 */ /* 0x000fe40000010000 */
[----:B-1----:R-:W-:-:S05]  /*14d50*/  FADD.FTZ R4, R19, R4 ;  /* 0x0000000413047221 */ /* 0x002fca0000010000 */
[----:B------:R-:W1:Y:S01]  /*14d60*/  MUFU.EX2 R21, R172 ;  /* 0x000000ac00157308 */ /* 0x000e620000000800 */
[----:B------:R-:W-:-:S07]  /*14d70*/  FADD.FTZ R3, R11, R3 ;  /* 0x000000030b037221 */ /* 0x000fce0000010000 */
[----:B------:R-:W1:Y:S01]  /*14d80*/  MUFU.EX2 R16, R177 ;  /* 0x000000b100107308 */ /* 0x000e620000000800 */
[----:B------:R-:W-:-:S07]  /*14d90*/  FADD.FTZ R2, R80, R2 ;  /* 0x0000000250027221 */ /* 0x000fce0000010000 */
[----:B------:R-:W1:Y:S01]  /*14da0*/  MUFU.EX2 R8, R196 ;  /* 0x000000c400087308 */ /* 0x000e620000000800 */
[----:B------:R-:W-:-:S07]  /*14db0*/  FADD.FTZ R0, R23, R0 ;  /* 0x0000000017007221 */ /* 0x000fce0000010000 */
[----:B------:R-:W1:Y:S01]  /*14dc0*/  MUFU.EX2 R25, R169 ;  /* 0x000000a900197308 */ /* 0x000e620000000800 */
[----:B------:R-:W-:-:S07]  /*14dd0*/  FADD.FTZ R4, R18, R4 ;  /* 0x0000000412047221 */ /* 0x000fce0000010000 */
[----:B------:R-:W3:Y:S01]  /*14de0*/  MUFU.EX2 R20, R173 ;  /* 0x000000ad00147308 */ /* 0x000ee20000000800 */
[----:B------:R-:W-:Y:S02]  /*14df0*/  FADD.FTZ R3, R10, R3 ;  /* 0x000000030a037221 */ /* 0x000fe40000010000 */
[----:B------:R-:W-:Y:S02]  /*14e00*/  FADD.FTZ R2, R27, R2 ;  /* 0x000000021b027221 */ /* 0x000fe40000010000 */
[----:B------:R-:W-:Y:S02]  /*14e10*/  FADD.FTZ R0, R22, R0 ;  /* 0x0000000016007221 */ /* 0x000fe40000010000 */
[----:B------:R-:W-:Y:S02]  /*14e20*/  FADD.FTZ R4, R17, R4 ;  /* 0x0000000411047221 */ /* 0x000fe40000010000 */
[----:B--2---:R-:W-:Y:S02]  /*14e30*/  FADD.FTZ R3, R9, R3 ;  /* 0x0000000309037221 */ /* 0x004fe40000010000 */
[----:B------:R-:W-:-:S02]  /*14e40*/  FADD.FTZ R2, R26, R2 ;  /* 0x000000021a027221 */ /* 0x000fc40000010000 */
[----:B-1----:R-:W-:Y:S02]  /*14e50*/  FADD.FTZ R0, R21, R0 ;  /* 0x0000000015007221 */ /* 0x002fe40000010000 */
[----:B------:R-:W-:Y:S02]  /*14e60*/  FADD.FTZ R4, R16, R4 ;  /* 0x0000000410047221 */ /* 0x000fe40000010000 */
        /* <DEDUP_REMOVED lines=16> */
[----:B------:R-:W-:-:S07]  /*14f70*/  @UP0 UIADD3 UR34, UR34, -0x3, URZ ;  /* 0xfffffffd22220890 */ /* 0x000fce000fffe03f */
[C---:B------:R-:W-:Y:S08]  /*14f80*/  HMMA.16816.F32.BF16 R144, R192.reuse, R150, R96 ;  /* 0x00000096c090723c */ /* 0x040ff00000041860 */
[C---:B------:R-:W-:Y:S08]  /*14f90*/  HMMA.16816.F32.BF16 R156, R192.reuse, R164, R88 ;  /* 0x000000a4c09c723c */ /* 0x040ff00000041858 */
[C---:B------:R-:W-:Y:S08]  /*14fa0*/  HMMA.16816.F32.BF16 R160, R192.reuse, R166, R76 ;  /* 0x000000a6c0a0723c */ /* 0x040ff0000004184c */
[C---:B------:R-:W-:Y:S08]  /*14fb0*/  HMMA.16816.F32.BF16 R172, R192.reuse, R180, R72 ;  /* 0x000000b4c0ac723c */ /* 0x040ff00000041848 */
[----:B------:R-:W-:Y:S01]  /*14fc0*/  HMMA.16816.F32.BF16 R176, R192, R182, R64 ;  /* 0x000000b6c0b0723c */ /* 0x000fe20000041840 */
[----:B------:R-:W-:-:S02]  /*14fd0*/  MOV R72, R123 ;  /* 0x0000007b00487202 */ /* 0x000fc40000000f00 */
[----:B------:R-:W-:-:S05]  /*14fe0*/  MOV R73, R124 ;  /* 0x0000007c00497202 */ /* 0x000fca0000000f00 */
[----:B------:R-:W-:Y:S01]  /*14ff0*/  HMMA.16816.F32.BF16 R140, R196, R148, R56 ;  /* 0x00000094c48c723c */ /* 0x000fe20000041838 */
[----:B------:R-:W-:Y:S02]  /*15000*/  @P0 MOV R72, R123 ;  /* 0x0000007b00480202 */ /* 0x000fe40000000f00 */
[----:B------:R-:W-:-:S05]  /*15010*/  @P0 MOV R73, R124 ;  /* 0x0000007c00490202 */ /* 0x000fca0000000f00 */
[C---:B------:R-:W-:Y:S08]  /*15020*/  HMMA.16816.F32.BF16 R152, R196.reuse, R164, R40 ;  /* 0x000000a4c498723c */ /* 0x040ff00000041828 */
[----:B------:R-:W-:Y:S08]  /*15030*/  HMMA.16816.F32.BF16 R168, R196, R180, R32 ;  /* 0x000000b4c4a8723c */ /* 0x000ff00000041820 */
[----:B------:R-:W-:Y:S08]  /*15040*/  HMMA.16816.F32.BF16 R188, R192, R12, R68 ;  /* 0x0000000cc0bc723c */ /* 0x000ff00000041844 */
[----:B------:R-:W-:Y:S01]  /*15050*/  HMMA.16816.F32.BF16 R148, R196, R150, R52 ;  /* 0x00000096c494723c */ /* 0x000fe20000041834 */
[----:B------:R-:W-:Y:S01]  /*15060*/  IMAD.MOV.U32 R68, RZ, RZ, R132 ;  /* 0x000000ffff447224 */ /* 0x000fe200078e0084 */
[----:B------:R-:W-:-:S02]  /*15070*/  MOV R71, R135 ;  /* 0x0000008700477202 */ /* 0x000fc40000000f00 */
[----:B------:R-:W-:-:S04]  /*15080*/  @P0 MOV R68, R132 ;  /* 0x0000008400440202 */ /* 0x000fc80000000f00 */
[----:B------:R-:W-:Y:S01]  /*15090*/  HMMA.16816.F32.BF16 R164, R196, R166, R36 ;  /* 0x000000a6c4a4723c */ /* 0x000fe20000041824 */
[----:B------:R-:W-:-:S07]  /*150a0*/  @P0 MOV R71, R135 ;  /* 0x0000008700470202 */ /* 0x000fce0000000f00 */
[C---:B------:R-:W-:Y:S08]  /*150b0*/  HMMA.16816.F32.BF16 R180, R196.reuse, R182, R44 ;  /* 0x000000b6c4b4723c */ /* 0x040ff0000004182c */
[----:B------:R-:W-:Y:S08]  /*150c0*/  HMMA.16816.F32.BF16 R184, R196, R12, R48 ;  /* 0x0000000cc4b8723c */ /* 0x000ff00000041830 */
[-C--:B------:R-:W-:Y:S08]  /*150d0*/  HMMA.16816.F32.BF16 R192, R192, R14.reuse, R60 ;  /* 0x0000000ec0c0723c */ /* 0x080ff0000004183c */
[----:B------:R-:W-:Y:S01]  /*150e0*/  HMMA.16816.F32.BF16 R196, R196, R14, R28 ;  /* 0x0000000ec4c4723c */ /* 0x000fe2000004181c */
[----:B------:R-:W-:Y:S11]  /*150f0*/  @P0 BRA `(.L_x_464) ;  /* 0x0000001000000947 */ /* 0x000ff60003800000 */
.L_x_460:
[----:B-1--4-:R-:W-:-:S12]  /*15100*/  UIADD3 UR34, UR8, -0x1, URZ ;  /* 0xffffffff08227890 */ /* 0x012fd8000fffe03f */
.L_x_464:
[----:B----4-:R-:W-:-:S13]  /*15110*/  ISETP.LE.AND P0, PT, RZ, UR34, PT ;  /* 0x00000022ff007c0c */ /* 0x010fda000bf03270 */
[----:B------:R-:W-:Y:S05]  /*15120*/  @!P0 BRA `(.L_x_465) ;  /* 0x00007ca000008947 */ /* 0x000fea0003800000 */
[----:B------:R-:W2:Y:S01]  /*15130*/  LDL.64 R6, [R1+0xd8] ;  /* 0x0000d80001067983 */ /* 0x000ea20000100a00 */
[----:B------:R-:W-:Y:S01]  /*15140*/  ULDC UR16, c[0x0][0x1a4] ;  /* 0x0000690000107ab9 */ /* 0x000fe20000000800 */
[----:B------:R-:W-:Y:S01]  /*15150*/  IMAD.MOV.U32 R133, RZ, RZ, R72 ;  /* 0x000000ffff857224 */ /* 0x000fe200078e0048 */
[----:B------:R-:W-:Y:S01]  /*15160*/  ULDC UR24, c[0x0][0x19c] ;  /* 0x0000670000187ab9 */ /* 0x000fe20000000800 */
[----:B------:R-:W3:Y:S01]  /*15170*/  LDL.LU.64 R4, [R1+0xf0] ;  /* 0x0000f00001047983 */ /* 0x000ee20000300a00 */
[----:B------:R-:W-:Y:S01]  /*15180*/  USHF.L.U32 UR10, UR12, 0x5, URZ ;  /* 0x000000050c0a7899 */ /* 0x000fe2000800063f */
[----:B-----5:R-:W-:Y:S01]  /*15190*/  MOV R132, R73 ;  /* 0x0000004900847202 */ /* 0x020fe20000000f00 */
[----:B------:R-:W-:Y:S01]  /*151a0*/  UIMAD.WIDE.U32 UR50, UR12, 0x30, URZ ;  /* 0x000000300c3278a5 */ /* 0x000fe2000f8e003f */
[----:B------:R-:W3:Y:S01]  /*151b0*/  LDL.LU.64 R2, [R1+0xf8] ;  /* 0x0000f80001027983 */ /* 0x000ee20000300a00 */
[----:B------:R-:W-:Y:S01]  /*151c0*/  USHF.L.U32 UR13, UR12, 0x6, URZ ;  /* 0x000000060c0d7899 */ /* 0x000fe2000800063f */
[----:B------:R-:W-:Y:S01]  /*151d0*/  IMAD.MOV.U32 R134, RZ, RZ, R68 ;  /* 0x000000ffff867224 */ /* 0x000fe200078e0044 */
[----:B------:R-:W-:Y:S01]  /*151e0*/  UIMAD.WIDE.U32 UR48, UR12, 0x50, URZ ;  /* 0x000000500c3078a5 */ /* 0x000fe2000f8e003f */
[----:B------:R-:W-:Y:S01]  /*151f0*/  MOV R135, R71 ;  /* 0x0000004700877202 */ /* 0x000fe20000000f00 */
[----:B------:R-:W-:-:S02]  /*15200*/  UIMAD.WIDE.U32 UR46, UR12, 0x60, URZ ;  /* 0x000000600c2e78a5 */ /* 0x000fc4000f8e003f */
[----:B------:R-:W-:Y:S02]  /*15210*/  UIMAD.WIDE.U32 UR44, UR12, 0x70, URZ ;  /* 0x000000700c2c78a5 */ /* 0x000fe4000f8e003f */
[----:B------:R-:W-:Y:S02]  /*15220*/  USHF.L.U64.HI UR9, UR12, 0x5, UR16 ;  /* 0x000000050c097899 */ /* 0x000fe40008010210 */
[----:B------:R-:W-:Y:S02]  /*15230*/  USHF.L.U32 UR18, UR20, 0x5, URZ ;  /* 0x0000000514127899 */ /* 0x000fe4000800063f */
[----:B------:R-:W-:Y:S02]  /*15240*/  UIMAD.WIDE.U32 UR42, UR20, 0x30, URZ ;  /* 0x00000030142a78a5 */ /* 0x000fe4000f8e003f */
[----:B------:R-:W-:Y:S02]  /*15250*/  USHF.L.U32 UR21, UR20, 0x6, URZ ;  /* 0x0000000614157899 */ /* 0x000fe4000800063f */
[----:B------:R-:W-:-:S02]  /*15260*/  UIMAD.WIDE.U32 UR40, UR20, 0x50, URZ ;  /* 0x00000050142878a5 */ /* 0x000fc4000f8e003f */
[----:B------:R-:W-:Y:S02]  /*15270*/  UIMAD.WIDE.U32 UR38, UR20, 0x60, URZ ;  /* 0x00000060142678a5 */ /* 0x000fe4000f8e003f */
[----:B------:R-:W-:Y:S02]  /*15280*/  UIMAD.WIDE.U32 UR36, UR20, 0x70, URZ ;  /* 0x00000070142478a5 */ /* 0x000fe4000f8e003f */
[----:B------:R-:W-:Y:S02]  /*15290*/  USHF.L.U64.HI UR17, UR20, 0x5, UR24 ;  /* 0x0000000514117899 */ /* 0x000fe40008010218 */
[----:B------:R-:W-:Y:S02]  /*152a0*/  USHF.L.U64.HI UR12, UR12, 0x6, UR16 ;  /* 0x000000060c0c7899 */ /* 0x000fe40008010210 */
[----:B------:R-:W-:Y:S02]  /*152b0*/  USHF.L.U64.HI UR20, UR20, 0x6, UR24 ;  /* 0x0000000614147899 */ /* 0x000fe40008010218 */
[----:B------:R-:W-:-:S02]  /*152c0*/  UIMAD UR11, UR16, 0x30, URZ ;  /* 0x00000030100b78a4 */ /* 0x000fc4000f8e023f */
[----:B------:R-:W-:Y:S02]  /*152d0*/  UIMAD UR14, UR16, 0x50, URZ ;  /* 0x00000050100e78a4 */ /* 0x000fe4000f8e023f */
[----:B------:R-:W-:Y:S02]  /*152e0*/  UIMAD UR15, UR16, 0x60, URZ ;  /* 0x00000060100f78a4 */ /* 0x000fe4000f8e023f */
[----:B------:R-:W-:Y:S02]  /*152f0*/  UIMAD UR19, UR24, 0x30, URZ ;  /* 0x00000030181378a4 */ /* 0x000fe4000f8e023f */
[----:B------:R-:W-:Y:S02]  /*15300*/  UIMAD UR22, UR24, 0x50, URZ ;  /* 0x00000050181678a4 */ /* 0x000fe4000f8e023f */
[----:B------:R-:W-:Y:S02]  /*15310*/  UIMAD UR23, UR24, 0x60, URZ ;  /* 0x00000060181778a4 */ /* 0x000fe4000f8e023f */
[----:B------:R-:W-:-:S02]  /*15320*/  UIMAD UR16, UR16, 0x70, URZ ;  /* 0x00000070101078a4 */ /* 0x000fc4000f8e023f */
[----:B------:R-:W-:Y:S02]  /*15330*/  UIMAD UR24, UR24, 0x70, URZ ;  /* 0x00000070181878a4 */ /* 0x000fe4000f8e023f */
[----:B------:R-:W-:Y:S02]  /*15340*/  UIADD3 UR11, UR11, UR51, URZ ;  /* 0x000000330b0b7290 */ /* 0x000fe4000fffe03f */
[----:B------:R-:W-:Y:S02]  /*15350*/  UIADD3 UR14, UR14, UR49, URZ ;  /* 0x000000310e0e7290 */ /* 0x000fe4000fffe03f */
[----:B------:R-:W-:Y:S02]  /*15360*/  UIADD3 UR15, UR15, UR47, URZ ;  /* 0x0000002f0f0f7290 */ /* 0x000fe4000fffe03f */
[----:B------:R-:W-:Y:S02]  /*15370*/  UIADD3 UR16, UR16, UR45, URZ ;  /* 0x0000002d10107290 */ /* 0x000fe4000fffe03f */
[----:B------:R-:W-:-:S02]  /*15380*/  UIADD3 UR19, UR19, UR43, URZ ;  /* 0x0000002b13137290 */ /* 0x000fc4000fffe03f */
[----:B------:R-:W-:Y:S02]  /*15390*/  UIADD3 UR22, UR22, UR41, URZ ;  /* 0x0000002916167290 */ /* 0x000fe4000fffe03f */
[----:B------:R-:W-:Y:S02]  /*153a0*/  UIADD3 UR23, UR23, UR39, URZ ;  /* 0x0000002717177290 */ /* 0x000fe4000fffe03f */
[----:B------:R-:W-:Y:S01]  /*153b0*/  UIADD3 UR24, UR24, UR37, URZ ;  /* 0x0000002518187290 */ /* 0x000fe2000fffe03f */
[----:B---3--:R-:W-:-:S05]  /*153c0*/  IMAD.MOV.U32 R3, RZ, RZ, R5 ;  /* 0x000000ffff037224 */ /* 0x008fca00078e0005 */
[----:B------:R1:W-:Y:S01]  /*153d0*/  STL.64 [R1+0xd0], R2 ;  /* 0x0000d00201007387 */ /* 0x0003e20000100a00 */
[----:B--2---:R-:W-:Y:S01]  /*153e0*/  ISETP.GE.AND P0, PT, R6, c[0x0][0x220], PT ;  /* 0x0000880006007a0c */ /* 0x004fe20003f06270 */
[----:B------:R-:W-:Y:S05]  /*153f0*/  BRA `(.L_x_466) ;  /* 0x0000056000007947 */ /* 0x000fea0003800000 */
.L_x_468:
        /* <DEDUP_REMOVED lines=14> */
[----:B------:R-:W-:Y:S02]  /*154e0*/  @!P0 IADD3 R4, P2, R0, UR26, RZ ;  /* 0x0000001a00048c10 */ /* 0x000fe4000ff5e0ff */
[----:B---3--:R-:W-:Y:S02]  /*154f0*/  LEA.HI.X R2, R6, R13, R2, 0x7, P3 ;  /* 0x0000000d06027211 */ /* 0x008fe400018f3c02 */
[----:B------:R-:W-:Y:S02]  /*15500*/  @!P0 LEA R18, P6, R4, c[0x0][0x168], 0x1 ;  /* 0x00005a0004128a11 */ /* 0x000fe400078c08ff */
[----:B------:R-:W-:Y:S02]  /*15510*/  @!P0 IADD3.X R7, R2, UR25, RZ, P2, !PT ;  /* 0x0000001902078c10 */ /* 0x000fe400097fe4ff */
[----:B------:R-:W-:Y:S02]  /*15520*/  @!P0 IADD3 R5, P5, R0, UR18, RZ ;  /* 0x0000001200058c10 */ /* 0x000fe4000ffbe0ff */
        /* <DEDUP_REMOVED lines=46> */
[C---:B------:R-:W-:Y:S02]  /*15810*/  @!P0 LEA R4, P2, R21.reuse, c[0x0][0x168], 0x1 ;  /* 0x00005a0015048a11 */ /* 0x040fe400078408ff */
        /* <DEDUP_REMOVED lines=20> */
.L_x_466:
        /* <DEDUP_REMOVED lines=91> */
[----:B------:R-:W1:Y:S01]  /*15f10*/  LDSM.16.M88.4 R112, [R228+0x7000] ;  /* 0x00700000e470783b */ /* 0x000e620000000200 */
[C---:B------:R-:W-:Y:S07]  /*15f20*/  HMMA.16816.F32.BF16 R16, R128.reuse, R18, RZ ;  /* 0x000000128010723c */ /* 0x040fee00000418ff */
[----:B------:R-:W1:Y:S01]  /*15f30*/  LDSM.16.M88.4 R200, [R228+0x7800] ;  /* 0x00780000e4c8783b */ /* 0x000e620000000200 */
[-C--:B--2---:R-:W-:Y:S07]  /*15f40*/  HMMA.16816.F32.BF16 R20, R128, R32.reuse, RZ ;  /* 0x000000208014723c */ /* 0x084fee00000418ff */
[----:B------:R-:W-:Y:S01]  /*15f50*/  LDSM.16.M88.4 R204, [R239] ;  /* 0x00000000efcc783b */ /* 0x000fe20000000200 */
[C---:B------:R-:W-:Y:S07]  /*15f60*/  HMMA.16816.F32.BF16 R24, R124.reuse, R32, RZ ;  /* 0x000000207c18723c */ /* 0x040fee00000418ff */
[----:B------:R-:W2:Y:S01]  /*15f70*/  LDSM.16.M88.4 R208, [R234+0x4000] ;  /* 0x00400000ead0783b */ /* 0x000ea20000000200 */
[-C--:B------:R-:W-:Y:S07]  /*15f80*/  HMMA.16816.F32.BF16 R28, R124, R34.reuse, RZ ;  /* 0x000000227c1c723c */ /* 0x080fee00000418ff */
[----:B------:R-:W1:Y:S01]  /*15f90*/  LDSM.16.M88.4 R212, [R239+0x2000] ;  /* 0x00200000efd4783b */ /* 0x000e620000000200 */
[C---:B------:R-:W-:Y:S07]  /*15fa0*/  HMMA.16816.F32.BF16 R32, R128.reuse, R34, RZ ;  /* 0x000000228020723c */ /* 0x040fee00000418ff */
[----:B------:R-:W1:Y:S01]  /*15fb0*/  LDSM.16.M88.4 R216, [R234+0x4800] ;  /* 0x00480000ead8783b */ /* 0x000e620000000200 */
[-C--:B------:R-:W-:Y:S07]  /*15fc0*/  HMMA.16816.F32.BF16 R36, R128, R48.reuse, RZ ;  /* 0x000000308024723c */ /* 0x080fee00000418ff */
[----:B------:R-:W1:Y:S01]  /*15fd0*/  LDSM.16.M88.4 R220, [R234+0x5000] ;  /* 0x00500000eadc783b */ /* 0x000e620000000200 */
[C---:B------:R-:W-:Y:S07]  /*15fe0*/  HMMA.16816.F32.BF16 R40, R124.reuse, R48, RZ ;  /* 0x000000307c28723c */ /* 0x040fee00000418ff */
[----:B------:R-:W0:Y:S01]  /*15ff0*/  LDGDEPBAR ;  /* 0x00000000000079af */ /* 0x000e220000000000 */
[-C--:B------:R-:W-:Y:S07]  /*16000*/  HMMA.16816.F32.BF16 R44, R124, R50.reuse, RZ ;  /* 0x000000327c2c723c */ /* 0x080fee00000418ff */
[----:B------:R-:W-:Y:S01]  /*16010*/  LDSM.16.M88.4 R224, [R234+0x7000] ;  /* 0x00700000eae0783b */ /* 0x000fe20000000200 */
        /* <DEDUP_REMOVED lines=17> */
[-C--:B------:R-:W-:Y:S08]  /*16130*/  HMMA.16816.F32.BF16 R116, R128, R200.reuse, RZ ;  /* 0x000000c88074723c */ /* 0x080ff000000418ff */
[C---:B------:R-:W-:Y:S08]  /*16140*/  HMMA.16816.F32.BF16 R120, R124.reuse, R200, RZ ;  /* 0x000000c87c78723c */ /* 0x040ff000000418ff */
[-C--:B------:R-:W-:Y:S08]  /*16150*/  HMMA.16816.F32.BF16 R124, R124, R202.reuse, RZ ;  /* 0x000000ca7c7c723c */ /* 0x080ff000000418ff */
[----:B------:R-:W-:Y:S01]  /*16160*/  HMMA.16816.F32.BF16 R128, R128, R202, RZ ;  /* 0x000000ca8080723c */ /* 0x000fe200000418ff */
        /* <DEDUP_REMOVED lines=15> */
[----:B------:R-:W4:Y:S07]  /*16260*/  LDSM.16.M88.4 R220, [R234+0x7800] ;  /* 0x00780000eadc783b */ /* 0x000f2e0000000200 */
        /* <DEDUP_REMOVED lines=10> */
[-C--:B---3--:R-:W-:Y:S08]  /*16310*/  HMMA.16816.F32.BF16 R84, R204, R216.reuse, R84 ;  /* 0x000000d8cc54723c */ /* 0x088ff00000041854 */
        /* <DEDUP_REMOVED lines=9> */
[-C--:B----4-:R-:W-:Y:S08]  /*163b0*/  HMMA.16816.F32.BF16 R116, R204, R220.reuse, R116 ;  /* 0x000000dccc74723c */ /* 0x090ff00000041874 */
[C---:B------:R-:W-:Y:S08]  /*163c0*/  HMMA.16816.F32.BF16 R120, R212.reuse, R220, R120 ;  /* 0x000000dcd478723c */ /* 0x040ff00000041878 */
[-C--:B------:R-:W-:Y:S01]  /*163d0*/  HMMA.16816.F32.BF16 R124, R212, R222.reuse, R124 ;  /* 0x000000ded47c723c */ /* 0x080fe2000004187c */
[----:B------:R-:W4:Y:S07]  /*163e0*/  LDSM.16.M88.4 R212, [R235+0x1000] ;  /* 0x00100000ebd4783b */ /* 0x000f2e0000000200 */
[----:B------:R-:W-:Y:S01]  /*163f0*/  HMMA.16816.F32.BF16 R128, R204, R222, R128 ;  /* 0x000000decc80723c */ /* 0x000fe20000041880 */
[----:B------:R-:W4:Y:S07]  /*16400*/  LDSM.16.M88.4 R204, [R235+0x1800] ;  /* 0x00180000ebcc783b */ /* 0x000f2e0000000200 */
[-C--:B-1----:R-:W-:Y:S01]  /*16410*/  HMMA.16816.F32.BF16 R4, R200, R208.reuse, R4 ;  /* 0x000000d0c804723c */ /* 0x082fe20000041804 */
[----:B------:R-:W1:Y:S07]  /*16420*/  LDSM.16.M88.4 R220, [R235+0x2000] ;  /* 0x00200000ebdc783b */ /* 0x000e6e0000000200 */
[C---:B--2---:R-:W-:Y:S08]  /*16430*/  HMMA.16816.F32.BF16 R8, R216.reuse, R208, R8 ;  /* 0x000000d0d808723c */ /* 0x044ff00000041808 */
[-C--:B------:R-:W-:Y:S08]  /*16440*/  HMMA.16816.F32.BF16 R12, R216, R210.reuse, R12 ;  /* 0x000000d2d80c723c */ /* 0x080ff0000004180c */
[C---:B------:R-:W-:Y:S01]  /*16450*/  HMMA.16816.F32.BF16 R16, R200.reuse, R210, R16 ;  /* 0x000000d2c810723c */ /* 0x040fe20000041810 */
[----:B------:R-:W2:Y:S07]  /*16460*/  LDSM.16.M88.4 R208, [R235+0x2800] ;  /* 0x00280000ebd0783b */ /* 0x000eae0000000200 */
[-C--:B---3--:R-:W-:Y:S08]  /*16470*/  HMMA.16816.F32.BF16 R20, R200, R224.reuse, R20 ;  /* 0x000000e0c814723c */ /* 0x088ff00000041814 */
[C---:B------:R-:W-:Y:S08]  /*16480*/  HMMA.16816.F32.BF16 R24, R216.reuse, R224, R24 ;  /* 0x000000e0d818723c */ /* 0x040ff00000041818 */
[-C--:B------:R-:W-:Y:S08]  /*16490*/  HMMA.16816.F32.BF16 R28, R216, R226.reuse, R28 ;  /* 0x000000e2d81c723c */ /* 0x080ff0000004181c */
[C---:B------:R-:W-:Y:S01]  /*164a0*/  HMMA.16816.F32.BF16 R32, R200.reuse, R226, R32 ;  /* 0x000000e2c820723c */ /* 0x040fe20000041820 */
[----:B------:R-:W-:Y:S07]  /*164b0*/  LDSM.16.M88.4 R224, [R233] ;  /* 0x00000000e9e0783b */ /* 0x000fee0000000200 */
[-C--:B----4-:R-:W-:Y:S08]  /*164c0*/  HMMA.16816.F32.BF16 R36, R200, R212.reuse, R36 ;  /* 0x000000d4c824723c */ /* 0x090ff00000041824 */
[C---:B------:R-:W-:Y:S08]  /*164d0*/  HMMA.16816.F32.BF16 R40, R216.reuse, R212, R40 ;  /* 0x000000d4d828723c */ /* 0x040ff00000041828 */
[-C--:B------:R-:W-:Y:S08]  /*164e0*/  HMMA.16816.F32.BF16 R44, R216, R214.reuse, R44 ;  /* 0x000000d6d82c723c */ /* 0x080ff0000004182c */
[C---:B------:R-:W-:Y:S01]  /*164f0*/  HMMA.16816.F32.BF16 R48, R200.reuse, R214, R48 ;  /* 0x000000d6c830723c */ /* 0x040fe20000041830 */
[----:B------:R-:W-:Y:S07]  /*16500*/  LDSM.16.M88.4 R212, [R235+0x3800] ;  /* 0x00380000ebd4783b */ /* 0x000fee0000000200 */
[-C--:B------:R-:W-:Y:S08]  /*16510*/  HMMA.16816.F32.BF16 R52, R200, R204.reuse, R52 ;  /* 0x000000ccc834723c */ /* 0x080ff00000041834 */
[C---:B------:R-:W-:Y:S08]  /*16520*/  HMMA.16816.F32.BF16 R56, R216.reuse, R204, R56 ;  /* 0x000000ccd838723c */ /* 0x040ff00000041838 */
[-C--:B------:R-:W-:Y:S08]  /*16530*/  HMMA.16816.F32.BF16 R60, R216, R206.reuse, R60 ;  /* 0x000000ced83c723c */ /* 0x080ff0000004183c */
[C---:B------:R-:W-:Y:S01]  /*16540*/  HMMA.16816.F32.BF16 R64, R200.reuse, R206, R64 ;  /* 0x000000cec840723c */ /* 0x040fe20000041840 */
[----:B------:R-:W3:Y:S07]  /*16550*/  LDSM.16.M88.4 R204, [R235+0x3000] ;  /* 0x00300000ebcc783b */ /* 0x000eee0000000200 */
        /* <DEDUP_REMOVED lines=13> */
[C---:B------:R-:W-:Y:S08]  /*16630*/  HMMA.16816.F32.BF16 R112, R200.reuse, R206, R112 ;  /* 0x000000cec870723c */ /* 0x040ff00000041870 */
[-C--:B------:R-:W-:Y:S08]  /*16640*/  HMMA.16816.F32.BF16 R116, R200, R212.reuse, R116 ;  /* 0x000000d4c874723c */ /* 0x080ff00000041874 */
        /* <DEDUP_REMOVED lines=13> */
[----:B-----5:R-:W2:Y:S01]  /*16720*/  MUFU.TANH R2, R5 ;  /* 0x0000000500027308 */ /* 0x020ea20000002400 */
[----:B------:R-:W-:Y:S02]  /*16730*/  FMUL.FTZ R9, R9, c[0x0][0x2ec] ;  /* 0x0000bb0009097a20 */ /* 0x000fe40000410000 */
[----:B------:R-:W-:Y:S02]  /*16740*/  FMUL.FTZ R10, R10, c[0x0][0x2ec] ;  /* 0x0000bb000a0a7a20 */ /* 0x000fe40000410000 */
[----:B------:R-:W-:Y:S02]  /*16750*/  FMUL.FTZ R11, R11, c[0x0][0x2ec] ;  /* 0x0000bb000b0b7a20 */ /* 0x000fe40000410000 */
[----:B------:R-:W-:Y:S02]  /*16760*/  FMUL.FTZ R12, R12, c[0x0][0x2ec] ;  /* 0x0000bb000c0c7a20 */ /* 0x000fe40000410000 */
[----:B------:R-:W-:Y:S02]  /*16770*/  FMUL.FTZ R13, R13, c[0x0][0x2ec] ;  /* 0x0000bb000d0d7a20 */ /* 0x000fe40000410000 */
[----:B------:R-:W-:Y:S02]  /*16780*/  FMUL.FTZ R14, R14, c[0x0][0x2ec] ;  /* 0x0000bb000e0e7a20 */ /* 0x000fe40000410000 */
[----:B------:R-:W-:Y:S01]  /*16790*/  FMUL.FTZ R15, R15, c[0x0][0x2ec] ;  /* 0x0000bb000f0f7a20 */ /* 0x000fe20000410000 */
[----:B-1----:R1:W-:Y:S01]  /*167a0*/  STL [R1+0xa8], R0 ;  /* 0x0000a80001007387 */ /* 0x0023e20000100800 */
[----:B------:R-:W-:Y:S02]  /*167b0*/  FMUL.FTZ R16, R16, c[0x0][0x2ec] ;  /* 0x0000bb0010107a20 */ /* 0x000fe40000410000 */
[----:B------:R-:W-:Y:S02]  /*167c0*/  FMUL.FTZ R17, R17, c[0x0][0x2ec] ;  /* 0x0000bb0011117a20 */ /* 0x000fe40000410000 */
[----:B------:R-:W-:Y:S02]  /*167d0*/  FMUL.FTZ R18, R18, c[0x0][0x2ec] ;  /* 0x0000bb0012127a20 */ /* 0x000fe40000410000 */
[----:B------:R-:W-:Y:S01]  /*167e0*/  FMUL.FTZ R19, R19, c[0x0][0x2ec] ;  /* 0x0000bb0013137a20 */ /* 0x000fe20000410000 */
[----:B--2---:R2:W-:Y:S01]  /*167f0*/  STL [R1+0xac], R2 ;  /* 0x0000ac0201007387 */ /* 0x0045e20000100800 */
[----:B-1----:R-:W1:Y:S10]  /*16800*/  MUFU.TANH R0, R6 ;  /* 0x0000000600007308 */ /* 0x002e740000002400 */
[----:B--2---:R2:W3:Y:S01]  /*16810*/  MUFU.TANH R2, R7 ;  /* 0x0000000700027308 */ /* 0x0044e20000002400 */
[----:B-1----:R1:W-:Y:S04]  /*16820*/  STL [R1+0xa0], R0 ;  /* 0x0000a00001007387 */ /* 0x0023e80000100800 */
[----:B--2---:R-:W2:Y:S08]  /*16830*/  LDSM.16.M88.4 R4, [R233+0x800] ;  /* 0x00080000e904783b */ /* 0x004eb00000000200 */
[----:B---3--:R3:W-:Y:S01]  /*16840*/  STL [R1+0xa4], R2 ;  /* 0x0000a40201007387 */ /* 0x0087e20000100800 */
[----:B-1----:R-:W1:Y:S10]  /*16850*/  MUFU.TANH R0, R8 ;  /* 0x0000000800007308 */ /* 0x002e740000002400 */
[----:B---3--:R-:W-:Y:S01]  /*16860*/  MUFU.TANH R2, R10 ;  /* 0x0000000a00027308 */ /* 0x008fe20000002400 */
[----:B-1----:R1:W-:Y:S01]  /*16870*/  STL [R1+0x9c], R0 ;  /* 0x00009c0001007387 */ /* 0x0023e20000100800 */
[-C--:B--2---:R-:W-:Y:S08]  /*16880*/  HMMA.16816.F32.BF16 R20, R220, R4.reuse, R20 ;  /* 0x00000004dc14723c */ /* 0x084ff00000041814 */
[C---:B------:R-:W-:Y:S08]  /*16890*/  HMMA.16816.F32.BF16 R24, R208.reuse, R4, R24 ;  /* 0x00000004d018723c */ /* 0x040ff00000041818 */
[-C--:B------:R-:W-:Y:S01]  /*168a0*/  HMMA.16816.F32.BF16 R28, R208, R6.reuse, R28 ;  /* 0x00000006d01c723c */ /* 0x080fe2000004181c */
[----:B-1----:R-:W1:Y:S07]  /*168b0*/  MUFU.TANH R0, R9 ;  /* 0x0000000900007308 */ /* 0x002e6e0000002400 */
[C---:B------:R-:W-:Y:S01]  /*168c0*/  HMMA.16816.F32.BF16 R32, R220.reuse, R6, R32 ;  /* 0x00000006dc20723c */ /* 0x040fe20000041820 */
[----:B------:R-:W-:Y:S03]  /*168d0*/  LDSM.16.M88.4 R4, [R233+0x1800] ;  /* 0x00180000e904783b */ /* 0x000fe60000000200 */
[----:B------:R-:W-:Y:S02]  /*168e0*/  FMUL.FTZ R20, R20, c[0x0][0x2ec] ;  /* 0x0000bb0014147a20 */ /* 0x000fe40000410000 */
[----:B------:R-:W-:Y:S02]  /*168f0*/  FMUL.FTZ R21, R21, c[0x0][0x2ec] ;  /* 0x0000bb0015157a20 */ /* 0x000fe40000410000 */
[----:B------:R-:W-:Y:S04]  /*16900*/  FMUL.FTZ R22, R22, c[0x0][0x2ec] ;  /* 0x0000bb0016167a20 */ /* 0x000fe80000410000 */
        /* <DEDUP_REMOVED lines=8> */
[----:B------:R-:W-:Y:S01]  /*16990*/  FMUL.FTZ R27, R27, c[0x0][0x2ec] ;  /* 0x0000bb001b1b7a20 */ /* 0x000fe20000410000 */
[----:B------:R2:W-:Y:S01]  /*169a0*/  STL [R1+0x88], R2 ;  /* 0x0000880201007387 */ /* 0x0005e20000100800 */
[----:B------:R-:W-:Y:S02]  /*169b0*/  FMUL.FTZ R31, R31, c[0x0][0x2ec] ;  /* 0x0000bb001f1f7a20 */ /* 0x000fe40000410000 */
[----:B------:R-:W-:Y:S02]  /*169c0*/  FMUL.FTZ R32, R32, c[0x0][0x2ec] ;  /* 0x0000bb0020207a20 */ /* 0x000fe40000410000 */
[----:B------:R-:W-:Y:S02]  /*169d0*/  FMUL.FTZ R33, R33, c[0x0][0x2ec] ;  /* 0x0000bb0021217a20 */ /* 0x000fe40000410000 */
[----:B------:R-:W-:Y:S02]  /*169e0*/  FMUL.FTZ R34, R34, c[0x0][0x2ec] ;  /* 0x0000bb0022227a20 */ /* 0x000fe40000410000 */
[----:B------:R-:W-:Y:S01]  /*169f0*/  FMUL.FTZ R35, R35, c[0x0][0x2ec] ;  /* 0x0000bb0023237a20 */ /* 0x000fe20000410000 */
[----:B-1----:R1:W3:Y:S10]  /*16a00*/  MUFU.TANH R0, R11 ;  /* 0x0000000b00007308 */ /* 0x0022f40000002400 */
[----:B--2---:R-:W-:Y:S01]  /*16a10*/  MUFU.TANH R2, R13 ;  /* 0x0000000d00027308 */ /* 0x004fe20000002400 */
[----:B-1----:R-:W1:Y:S08]  /*16a20*/  LDSM.16.M88.4 R8, [R233+0x1000] ;  /* 0x00100000e908783b */ /* 0x002e700000000200 */
[----:B---3--:R2:W-:Y:S02]  /*16a30*/  STL [R1+0x90], R0 ;  /* 0x0000900001007387 */ /* 0x0085e40000100800 */
[----:B--2---:R-:W2:Y:S01]  /*16a40*/  MUFU.TANH R0, R12 ;  /* 0x0000000c00007308 */ /* 0x004ea20000002400 */
[-C--:B-1----:R-:W-:Y:S08]  /*16a50*/  HMMA.16816.F32.BF16 R36, R220, R8.reuse, R36 ;  /* 0x00000008dc24723c */ /* 0x082ff00000041824 */
[C---:B------:R-:W-:Y:S08]  /*16a60*/  HMMA.16816.F32.BF16 R40, R208.reuse, R8, R40 ;  /* 0x00000008d028723c */ /* 0x040ff00000041828 */
[-C--:B------:R-:W-:Y:S01]  /*16a70*/  HMMA.16816.F32.BF16 R44, R208, R10.reuse, R44 ;  /* 0x0000000ad02c723c */ /* 0x080fe2000004182c */
[----:B--2---:R1:W-:Y:S04]  /*16a80*/  STL [R1+0x8c], R0 ;  /* 0x00008c0001007387 */ /* 0x0043e80000100800 */
[----:B------:R2:W-:Y:S03]  /*16a90*/  STL [R1+0x94], R2 ;  /* 0x0000940201007387 */ /* 0x0005e60000100800 */
[C---:B------:R-:W-:Y:S01]  /*16aa0*/  HMMA.16816.F32.BF16 R48, R220.reuse, R10, R48 ;  /* 0x0000000adc30723c */ /* 0x040fe20000041830 */
[----:B------:R-:W3:Y:S03]  /*16ab0*/  LDSM.16.M88.4 R8, [R233+0x2000] ;  /* 0x00200000e908783b */ /* 0x000ee60000000200 */
[----:B------:R-:W-:Y:S02]  /*16ac0*/  FMUL.FTZ R36, R36, c[0x0][0x2ec] ;  /* 0x0000bb0024247a20 */ /* 0x000fe40000410000 */
[----:B------:R-:W-:Y:S02]  /*16ad0*/  FMUL.FTZ R37, R37, c[0x0][0x2ec] ;  /* 0x0000bb0025257a20 */ /* 0x000fe40000410000 */
[-C--:B------:R-:W-:Y:S04]  /*16ae0*/  HMMA.16816.F32.BF16 R52, R220, R4.reuse, R52 ;  /* 0x00000004dc34723c */ /* 0x080fe80000041834 */
[----:B------:R-:W-:Y:S02]  /*16af0*/  FMUL.FTZ R38, R38, c[0x0][0x2ec] ;  /* 0x0000bb0026267a20 */ /* 0x000fe40000410000 */
[----:B------:R-:W-:Y:S02]  /*16b00*/  FMUL.FTZ R40, R40, c[0x0][0x2ec] ;  /* 0x0000bb0028287a20 */ /* 0x000fe40000410000 */
[C---:B------:R-:W-:Y:S01]  /*16b10*/  HMMA.16816.F32.BF16 R56, R208.reuse, R4, R56 ;  /* 0x00000004d038723c */ /* 0x040fe20000041838 */
[----:B-1----:R-:W1:Y:S03]  /*16b20*/  MUFU.TANH R0, R14 ;  /* 0x0000000e00007308 */ /* 0x002e660000002400 */
[----:B------:R-:W-:Y:S02]  /*16b30*/  FMUL.FTZ R45, R45, c[0x0][0x2ec] ;  /* 0x0000bb002d2d7a20 */ /* 0x000fe40000410000 */
[----:B------:R-:W-:Y:S02]  /*16b40*/  FMUL.FTZ R46, R46, c[0x0][0x2ec] ;  /* 0x0000bb002e2e7a20 */ /* 0x000fe40000410000 */
[-C--:B------:R-:W-:Y:S03]  /*16b50*/  HMMA.16816.F32.BF16 R60, R208, R6.reuse, R60 ;  /* 0x00000006d03c723c */ /* 0x080fe6000004183c */
[----:B--2---:R-:W2:Y:S01]  /*16b60*/  MUFU.TANH R2, R15 ;  /* 0x0000000f00027308 */ /* 0x004ea20000002400 */
[----:B------:R-:W-:Y:S02]  /*16b70*/  FMUL.FTZ R39, R39, c[0x0][0x2ec] ;  /* 0x0000bb0027277a20 */ /* 0x000fe40000410000 */
[----:B------:R-:W-:Y:S02]  /*16b80*/  FMUL.FTZ R41, R41, c[0x0][0x2ec] ;  /* 0x0000bb0029297a20 */ /* 0x000fe40000410000 */
[C---:B------:R-:W-:Y:S01]  /*16b90*/  HMMA.16816.F32.BF16 R64, R220.reuse, R6, R64 ;  /* 0x00000006dc40723c */ /* 0x040fe20000041840 */
[----:B------:R-:W4:Y:S03]  /*16ba0*/  LDSM.16.M88.4 R4, [R233+0x2800] ;  /* 0x00280000e904783b */ /* 0x000f260000000200 */
[----:B------:R-:W-:Y:S01]  /*16bb0*/  FMUL.FTZ R42, R42, c[0x0][0x2ec] ;  /* 0x0000bb002a2a7a20 */ /* 0x000fe20000410000 */
[----:B------:R-:W-:Y:S01]  /*16bc0*/  MUFU.TANH R45, R45 ;  /* 0x0000002d002d7308 */ /* 0x000fe20000002400 */
[----:B------:R-:W-:Y:S02]  /*16bd0*/  FMUL.FTZ R43, R43, c[0x0][0x2ec] ;  /* 0x0000bb002b2b7a20 */ /* 0x000fe40000410000 */
[-C--:B---3--:R-:W-:Y:S01]  /*16be0*/  HMMA.16816.F32.BF16 R68, R220, R8.reuse, R68 ;  /* 0x00000008dc44723c */ /* 0x088fe20000041844 */
[----:B-1----:R1:W-:Y:S03]  /*16bf0*/  STL [R1+0x80], R0 ;  /* 0x0000800001007387 */ /* 0x0023e60000100800 */
[----:B------:R-:W-:Y:S02]  /*16c00*/  FMUL.FTZ R44, R44, c[0x0][0x2ec] ;  /* 0x0000bb002c2c7a20 */ /* 0x000fe40000410000 */
[----:B------:R-:W-:Y:S02]  /*16c10*/  FMUL.FTZ R47, R47, c[0x0][0x2ec] ;  /* 0x0000bb002f2f7a20 */ /* 0x000fe40000410000 */
[----:B------:R-:W-:Y:S01]  /*16c20*/  FMUL.FTZ R48, R48, c[0x0][0x2ec] ;  /* 0x0000bb0030307a20 */ /* 0x000fe20000410000 */
[C---:B------:R-:W-:Y:S03]  /*16c30*/  HMMA.16816.F32.BF16 R72, R208.reuse, R8, R72 ;  /* 0x00000008d048723c */ /* 0x040fe60000041848 */
[----:B------:R-:W-:Y:S01]  /*16c40*/  MUFU.TANH R252, R48 ;  /* 0x0000003000fc7308 */ /* 0x000fe20000002400 */
[----:B--2---:R2:W-:Y:S01]  /*16c50*/  STL [R1+0x84], R2 ;  /* 0x0000840201007387 */ /* 0x0045e20000100800 */
[----:B------:R-:W-:Y:S02]  /*16c60*/  FMUL.FTZ R49, R49, c[0x0][0x2ec] ;  /* 0x0000bb0031317a20 */ /* 0x000fe40000410000 */
[----:B------:R-:W-:Y:S01]  /*16c70*/  FMUL.FTZ R64, R64, c[0x0][0x2ec] ;  /* 0x0000bb0040407a20 */ /* 0x000fe20000410000 */
[-C--:B------:R-:W-:Y:S04]  /*16c80*/  HMMA.16816.F32.BF16 R76, R208, R10.reuse, R76 ;  /* 0x0000000ad04c723c */ /* 0x080fe8000004184c */
[----:B------:R-:W-:Y:S01]  /*16c90*/  FMUL.FTZ R65, R65, c[0x0][0x2ec] ;  /* 0x0000bb0041417a20 */ /* 0x000fe20000410000 */
[----:B------:R-:W-:Y:S01]  /*16ca0*/  MUFU.TANH R251, R49 ;  /* 0x0000003100fb7308 */ /* 0x000fe20000002400 */
[----:B------:R-:W-:Y:S02]  /*16cb0*/  FMUL.FTZ R66, R66, c[0x0][0x2ec] ;  /* 0x0000bb0042427a20 */ /* 0x000fe40000410000 */
[C---:B------:R-:W-:Y:S01]  /*16cc0*/  HMMA.16816.F32.BF16 R80, R220.reuse, R10, R80 ;  /* 0x0000000adc50723c */ /* 0x040fe20000041850 */
[----:B------:R-:W3:Y:S03]  /*16cd0*/  LDSM.16.M88.4 R8, [R233+0x3000] ;  /* 0x00300000e908783b */ /* 0x000ee60000000200 */
[----:B------:R-:W-:Y:S02]  /*16ce0*/  FMUL.FTZ R67, R67, c[0x0][0x2ec] ;  /* 0x0000bb0043437a20 */ /* 0x000fe40000410000 */
[----:B------:R-:W-:Y:S01]  /*16cf0*/  FMUL.FTZ R68, R68, c[0x0][0x2ec] ;  /* 0x0000bb0044447a20 */ /* 0x000fe20000410000 */
[----:B-1----:R-:W1:Y:S01]  /*16d00*/  MUFU.TANH R0, R16 ;  /* 0x0000001000007308 */ /* 0x002e620000002400 */
[-C--:B----4-:R-:W-:Y:S04]  /*16d10*/  HMMA.16816.F32.BF16 R84, R220, R4.reuse, R84 ;  /* 0x00000004dc54723c */ /* 0x090fe80000041854 */
[----:B------:R-:W-:Y:S02]  /*16d20*/  FMUL.FTZ R74, R74, c[0x0][0x2ec] ;  /* 0x0000bb004a4a7a20 */ /* 0x000fe40000410000 */
[----:B------:R-:W-:Y:S02]  /*16d30*/  FMUL.FTZ R69, R69, c[0x0][0x2ec] ;  /* 0x0000bb0045457a20 */ /* 0x000fe40000410000 */
[C---:B------:R-:W-:Y:S01]  /*16d40*/  HMMA.16816.F32.BF16 R88, R208.reuse, R4, R88 ;  /* 0x00000004d058723c */ /* 0x040fe20000041858 */
[----:B--2---:R-:W-:Y:S03]  /*16d50*/  MUFU.TANH R2, R18 ;  /* 0x0000001200027308 */ /* 0x004fe60000002400 */
        /* <DEDUP_REMOVED lines=8> */
[----:B------:R-:W2:Y:S01]  /*16de0*/  LDSM.16.M88.4 R4, [R233+0x3800] ;  /* 0x00380000e904783b */ /* 0x000ea20000000200 */
[----:B------:R-:W-:Y:S04]  /*16df0*/  DEPBAR.LE SB0, 0x0 ;  /* 0x000080000000791a */ /* 0x000fe80000000000 */
[----:B------:R-:W-:Y:S01]  /*16e00*/  MUFU.TANH R243, R64 ;  /* 0x0000004000f37308 */ /* 0x000fe20000002400 */
[-C--:B---3--:R-:W-:Y:S02]  /*16e10*/  HMMA.16816.F32.BF16 R100, R220, R8.reuse, R100 ;  /* 0x00000008dc64723c */ /* 0x088fe40000041864 */
[----:B------:R-:W-:Y:S03]  /*16e20*/  BAR.SYNC.DEFER_BLOCKING 0x0 ;  /* 0x0000000000007b1d */ /* 0x000fe60000010000 */
[----:B------:R-:W-:Y:S02]  /*16e30*/  FMUL.FTZ R75, R75, c[0x0][0x2ec] ;  /* 0x0000bb004b4b7a20 */ /* 0x000fe40000410000 */
[----:B------:R-:W-:Y:S01]  /*16e40*/  FMUL.FTZ R76, R76, c[0x0][0x2ec] ;  /* 0x0000bb004c4c7a20 */ /* 0x000fe20000410000 */
[C---:B------:R-:W-:Y:S01]  /*16e50*/  HMMA.16816.F32.BF16 R104, R208.reuse, R8, R104 ;  /* 0x00000008d068723c */ /* 0x040fe20000041868 */
[----:B------:R-:W-:Y:S03]  /*16e60*/  MUFU.TANH R242, R65 ;  /* 0x0000004100f27308 */ /* 0x000fe60000002400 */
[----:B------:R-:W-:Y:S02]  /*16e70*/  FMUL.FTZ R77, R77, c[0x0][0x2ec] ;  /* 0x0000bb004d4d7a20 */ /* 0x000fe40000410000 */
[----:B------:R-:W-:Y:S02]  /*16e80*/  FMUL.FTZ R78, R78, c[0x0][0x2ec] ;  /* 0x0000bb004e4e7a20 */ /* 0x000fe40000410000 */
[-C--:B------:R-:W-:Y:S03]  /*16e90*/  HMMA.16816.F32.BF16 R108, R208, R10.reuse, R108 ;  /* 0x0000000ad06c723c */ /* 0x080fe6000004186c */
[----:B-1----:R-:W1:Y:S01]  /*16ea0*/  MUFU.TANH R0, R17 ;  /* 0x0000001100007308 */ /* 0x002e620000002400 */
[----:B------:R-:W-:Y:S02]  /*16eb0*/  FMUL.FTZ R79, R79, c[0x0][0x2ec] ;  /* 0x0000bb004f4f7a20 */ /* 0x000fe40000410000 */
[----:B------:R-:W-:Y:S02]  /*16ec0*/  FMUL.FTZ R83, R83, c[0x0][0x2ec] ;  /* 0x0000bb0053537a20 */ /* 0x000fe40000410000 */
[C---:B------:R-:W-:Y:S04]  /*16ed0*/  HMMA.16816.F32.BF16 R112, R220.reuse, R10, R112 ;  /* 0x0000000adc70723c */ /* 0x040fe80000041870 */
[----:B------:R-:W-:Y:S01]  /*16ee0*/  FMUL.FTZ R93, R93, c[0x0][0x2ec] ;  /* 0x0000bb005d5d7a20 */ /* 0x000fe20000410000 */
[----:B------:R-:W-:Y:S01]  /*16ef0*/  MUFU.TANH R227, R66 ;  /* 0x0000004200e37308 */ /* 0x000fe20000002400 */
[----:B------:R-:W-:Y:S02]  /*16f00*/  FMUL.FTZ R94, R94, c[0x0][0x2ec] ;  /* 0x0000bb005e5e7a20 */ /* 0x000fe40000410000 */
[----:B------:R-:W-:Y:S01]  /*16f10*/  FMUL.FTZ R95, R95, c[0x0][0x2ec] ;  /* 0x0000bb005f5f7a20 */ /* 0x000fe20000410000 */
[-C--:B--2---:R-:W-:Y:S03]  /*16f20*/  HMMA.16816.F32.BF16 R116, R220, R4.reuse, R116 ;  /* 0x00000004dc74723c */ /* 0x084fe60000041874 */
[----:B------:R-:W-:Y:S03]  /*16f30*/  FMUL.FTZ R96, R96, c[0x0][0x2ec] ;  /* 0x0000bb0060607a20 */ /* 0x000fe60000410000 */
[----:B------:R-:W-:Y:S01]  /*16f40*/  MUFU.TANH R241, R67 ;  /* 0x0000004300f17308 */ /* 0x000fe20000002400 */
[----:B------:R-:W-:Y:S01]  /*16f50*/  FMUL.FTZ R97, R97, c[0x0][0x2ec] ;  /* 0x0000bb0061617a20 */ /* 0x000fe20000410000 */
[C---:B------:R-:W-:Y:S01]  /*16f60*/  HMMA.16816.F32.BF16 R120, R208.reuse, R4, R120 ;  /* 0x00000004d078723c */ /* 0x040fe20000041878 */
[----:B-1----:R1:W-:Y:S03]  /*16f70*/  STL [R1+0x78], R0 ;  /* 0x0000780001007387 */ /* 0x0023e60000100800 */
[----:B------:R-:W-:Y:S01]  /*16f80*/  FMUL.FTZ R98, R98, c[0x0][0x2ec] ;  /* 0x0000bb0062627a20 */ /* 0x000fe20000410000 */
[----:B------:R2:W-:Y:S01]  /*16f90*/  STL [R1+0x6c], R2 ;  /* 0x00006c0201007387 */ /* 0x0005e20000100800 */
[----:B------:R-:W-:Y:S02]  /*16fa0*/  FMUL.FTZ R99, R99, c[0x0][0x2ec] ;  /* 0x0000bb0063637a20 */ /* 0x000fe40000410000 */
[----:B------:R-:W-:Y:S01]  /*16fb0*/  MUFU.TANH R207, R68 ;  /* 0x0000004400cf7308 */ /* 0x000fe20000002400 */
[-C--:B------:R-:W-:Y:S03]  /*16fc0*/  HMMA.16816.F32.BF16 R124, R208, R6.reuse, R124 ;  /* 0x00000006d07c723c */ /* 0x080fe6000004187c */
[----:B------:R-:W-:Y:S02]  /*16fd0*/  FMUL.FTZ R100, R100, c[0x0][0x2ec] ;  /* 0x0000bb0064647a20 */ /* 0x000fe40000410000 */
[----:B------:R-:W-:Y:S03]  /*16fe0*/  FMUL.FTZ R101, R101, c[0x0][0x2ec] ;  /* 0x0000bb0065657a20 */ /* 0x000fe60000410000 */
[----:B------:R-:W-:Y:S01]  /*16ff0*/  HMMA.16816.F32.BF16 R128, R220, R6, R128 ;  /* 0x00000006dc80723c */ /* 0x000fe20000041880 */
[----:B------:R-:W-:Y:S03]  /*17000*/  MUFU.TANH R226, R69 ;  /* 0x0000004500e27308 */ /* 0x000fe60000002400 */
[----:B------:R-:W-:Y:S02]  /*17010*/  FMUL.FTZ R102, R102, c[0x0][0x2ec] ;  /* 0x0000bb0066667a20 */ /* 0x000fe40000410000 */
[----:B------:R-:W-:Y:S02]  /*17020*/  FMUL.FTZ R103, R103, c[0x0][0x2ec] ;  /* 0x0000bb0067677a20 */ /* 0x000fe40000410000 */
[----:B------:R-:W-:Y:S03]  /*17030*/  FMUL.FTZ R104, R104, c[0x0][0x2ec] ;  /* 0x0000bb0068687a20 */ /* 0x000fe60000410000 */
[----:B-1----:R-:W1:Y:S01]  /*17040*/  MUFU.TANH R0, R19 ;  /* 0x0000001300007308 */ /* 0x002e620000002400 */
[----:B------:R-:W-:Y:S02]  /*17050*/  FMUL.FTZ R105, R105, c[0x0][0x2ec] ;  /* 0x0000bb0069697a20 */ /* 0x000fe40000410000 */
[----:B------:R-:W-:Y:S02]  /*17060*/  FMUL.FTZ R106, R106, c[0x0][0x2ec] ;  /* 0x0000bb006a6a7a20 */ /* 0x000fe40000410000 */
[----:B------:R-:W-:Y:S02]  /*17070*/  FMUL.FTZ R107, R107, c[0x0][0x2ec] ;  /* 0x0000bb006b6b7a20 */ /* 0x000fe40000410000 */
[----:B------:R-:W-:Y:S02]  /*17080*/  FMUL.FTZ R108, R108, c[0x0][0x2ec] ;  /* 0x0000bb006c6c7a20 */ /* 0x000fe40000410000 */
[----:B------:R-:W-:Y:S01]  /*17090*/  FMUL.FTZ R109, R109, c[0x0][0x2ec] ;  /* 0x0000bb006d6d7a20 */ /* 0x000fe20000410000 */
[----:B--2---:R-:W-:Y:S01]  /*170a0*/  MUFU.TANH R2, R21 ;  /* 0x0000001500027308 */ /* 0x004fe20000002400 */
        /* <DEDUP_REMOVED lines=42> */
[----:B------:R2:W-:Y:S01]  /*17350*/  STL [R1+0x70], R2 ;  /* 0x0000700201007387 */ /* 0x0005e20000100800 */
        /* <DEDUP_REMOVED lines=16> */
[----:B------:R-:W-:Y:S05]  /*17460*/  FMUL.FTZ R125, R125, c[0x0][0x2ec] ;  /* 0x0000bb007d7d7a20 */ /* 0x000fea0000410000 */
[----:B--2---:R-:W2:Y:S10]  /*17470*/  MUFU.TANH R2, R23 ;  /* 0x0000001700027308 */ /* 0x004eb40000002400 */
[----:B------:R-:W-:Y:S01]  /*17480*/  MUFU.TANH R23, R27 ;  /* 0x0000001b00177308 */ /* 0x000fe20000002400 */
[----:B-1----:R1:W-:Y:S09]  /*17490*/  STL [R1+0x60], R0 ;  /* 0x0000600001007387 */ /* 0x0023f20000100800 */
[----:B------:R-:W-:Y:S01]  /*174a0*/  MUFU.TANH R27, R38 ;  /* 0x00000026001b7308 */ /* 0x000fe20000002400 */
[----:B--2---:R2:W-:Y:S09]  /*174b0*/  STL [R1+0x64], R2 ;  /* 0x0000640201007387 */ /* 0x0045f20000100800 */
[----:B------:R-:W-:Y:S10]  /*174c0*/  MUFU.TANH R38, R41 ;  /* 0x0000002900267308 */ /* 0x000ff40000002400 */
[----:B-1----:R-:W1:Y:S10]  /*174d0*/  MUFU.TANH R0, R24 ;  /* 0x0000001800007308 */ /* 0x002e740000002400 */
[----:B--2---:R-:W-:Y:S10]  /*174e0*/  MUFU.TANH R2, R29 ;  /* 0x0000001d00027308 */ /* 0x004ff40000002400 */
[----:B------:R-:W-:Y:S01]  /*174f0*/  MUFU.TANH R24, R25 ;  /* 0x0000001900187308 */ /* 0x000fe20000002400 */
[----:B-1----:R1:W-:Y:S09]  /*17500*/  STL [R1+0x5c], R0 ;  /* 0x00005c0001007387 */ /* 0x0023f20000100800 */
[----:B------:R-:W-:Y:S10]  /*17510*/  MUFU.TANH R25, R32 ;  /* 0x0000002000197308 */ /* 0x000ff40000002400 */
[----:B------:R-:W-:Y:S10]  /*17520*/  MUFU.TANH R32, R33 ;  /* 0x0000002100207308 */ /* 0x000ff40000002400 */
[----:B-1----:R-:W1:Y:S10]  /*17530*/  MUFU.TANH R0, R26 ;  /* 0x0000001a00007308 */ /* 0x002e740000002400 */
[----:B------:R-:W-:Y:S10]  /*17540*/  MUFU.TANH R26, R36 ;  /* 0x00000024001a7308 */ /* 0x000ff40000002400 */
[----:B------:R-:W-:Y:S01]  /*17550*/  MUFU.TANH R36, R39 ;  /* 0x0000002700247308 */ /* 0x000fe20000002400 */
[----:B-1----:R1:W-:Y:S09]  /*17560*/  STL [R1+0x48], R0 ;  /* 0x0000480001007387 */ /* 0x0023f20000100800 */
[----:B------:R-:W-:Y:S10]  /*17570*/  MUFU.TANH R33, R42 ;  /* 0x0000002a00217308 */ /* 0x000ff40000002400 */
[----:B------:R-:W-:Y:S10]  /*17580*/  MUFU.TANH R29, R44 ;  /* 0x0000002c001d7308 */ /* 0x000ff40000002400 */
[----:B-1----:R-:W1:Y:S10]  /*17590*/  MUFU.TANH R0, R28 ;  /* 0x0000001c00007308 */ /* 0x002e740000002400 */
[----:B------:R-:W-:Y:S10]  /*175a0*/  MUFU.TANH R28, R34 ;  /* 0x00000022001c7308 */ /* 0x000ff40000002400 */
[----:B------:R-:W-:Y:S01]  /*175b0*/  MUFU.TANH R34, R40 ;  /* 0x0000002800227308 */ /* 0x000fe20000002400 */
[----:B-1----:R1:W-:Y:S04]  /*175c0*/  STL [R1+0x4c], R0 ;  /* 0x00004c0001007387 */ /* 0x0023e80000100800 */
[----:B------:R2:W-:Y:S05]  /*175d0*/  STL [R1+0x54], R2 ;  /* 0x0000540201007387 */ /* 0x0005ea0000100800 */
[----:B------:R-:W-:Y:S10]  /*175e0*/  MUFU.TANH R40, R46 ;  /* 0x0000002e00287308 */ /* 0x000ff40000002400 */
[----:B------:R-:W-:Y:S10]  /*175f0*/  MUFU.TANH R46, R47 ;  /* 0x0000002f002e7308 */ /* 0x000ff40000002400 */
[----:B-1----:R-:W1:Y:S10]  /*17600*/  MUFU.TANH R0, R30 ;  /* 0x0000001e00007308 */ /* 0x002e740000002400 */
[----:B------:R2:W3:Y:S10]  /*17610*/  MUFU.TANH R30, R31 ;  /* 0x0000001f001e7308 */ /* 0x0004f40000002400 */
[----:B------:R2:W4:Y:S01]  /*17620*/  MUFU.TANH R31, R35 ;  /* 0x00000023001f7308 */ /* 0x0005220000002400 */
[----:B-1----:R2:W-:Y:S09]  /*17630*/  STL [R1+0x40], R0 ;  /* 0x0000400001007387 */ /* 0x0025f20000100800 */
        /* <DEDUP_REMOVED lines=69> */
[----:B------:R-:W1:Y:S02]  /*17a90*/  MUFU.TANH R131, R131 ;  /* 0x0000008300837308 */ /* 0x000e640000002400 */
[----:B-1234-:R-:W-:-:S05]  /*17aa0*/  @P1 BRA `(.L_x_468) ;  /* 0xffffd95000001947 */ /* 0x01efca000383ffff */
.L_x_467:
[----:B-1----:R-:W2:Y:S01]  /*17ab0*/  LDL.LU R19, [R1+0x5c] ;  /* 0x00005c0001137983 */ /* 0x002ea20000300800 */
        /* <DEDUP_REMOVED lines=39> */
[----:B------:R-:W-:Y:S01]  /*17d30*/  MOV R55, R54 ;  /* 0x0000003600377202 */ /* 0x000fe20000000f00 */
[----:B------:R-:W-:Y:S01]  /*17d40*/  IMAD.MOV.U32 R54, RZ, RZ, R53 ;  /* 0x000000ffff367224 */ /* 0x000fe200078e0035 */
        /* <DEDUP_REMOVED lines=10> */
[----:B------:R-:W-:Y:S01]  /*17df0*/  STL [R1+0x120], R240 ;  /* 0x000120f001007387 */ /* 0x000fe20000100800 */
        /* <DEDUP_REMOVED lines=18> */
[----:B------:R-:W-:Y:S01]  /*17f20*/  IMAD.MOV.U32 R82, RZ, RZ, R81 ;  /* 0x000000ffff527224 */ /* 0x000fe200078e0051 */
[----:B------:R-:W-:Y:S02]  /*17f30*/  MOV R81, R63 ;  /* 0x0000003f00517202 */ /* 0x000fe40000000f00 */
[----:B------:R-:W-:Y:S01]  /*17f40*/  STL [R1+0x104], R233 ;  /* 0x000104e901007387 */ /* 0x000fe20000100800 */
[----:B------:R-:W-:Y:S01]  /*17f50*/  MOV R0, UR34 ;  /* 0x0000002200007c02 */ /* 0x000fe20008000f00 */
[----:B------:R-:W-:Y:S01]  /*17f60*/  UIADD3 UR34, UR34, -0x1, URZ ;  /* 0xffffffff22227890 */ /* 0x000fe2000fffe03f */
[----:B------:R-:W-:Y:S01]  /*17f70*/  MOV R39, R25 ;  /* 0x0000001900277202 */ /* 0x000fe20000000f00 */
[----:B------:R1:W-:Y:S01]  /*17f80*/  STL [R1+0x100], R228 ;  /* 0x000100e401007387 */ /* 0x0003e20000100800 */
[----:B------:R-:W-:Y:S03]  /*17f90*/  MOV R56, R26 ;  /* 0x0000001a00387202 */ /* 0x000fe60000000f00 */
[----:B------:R-:W1:Y:S01]  /*17fa0*/  S2R R20, SR_TID.X ;  /* 0x0000000000147919 */ /* 0x000e620000002100 */
[----:B--2---:R-:W-:Y:S01]  /*17fb0*/  MOV R41, R9 ;  /* 0x0000000900297202 */ /* 0x004fe20000000f00 */
[----:B----4-:R-:W-:Y:S01]  /*17fc0*/  IMAD.MOV.U32 R25, RZ, RZ, R2 ;  /* 0x000000ffff197224 */ /* 0x010fe200078e0002 */
[----:B------:R-:W-:Y:S02]  /*17fd0*/  MOV R47, R19 ;  /* 0x00000013002f7202 */ /* 0x000fe40000000f00 */
[----:B---3--:R-:W-:Y:S02]  /*17fe0*/  MOV R50, R18 ;  /* 0x0000001200327202 */ /* 0x008fe40000000f00 */
[----:B------:R-:W-:Y:S02]  /*17ff0*/  MOV R34, R5 ;  /* 0x0000000500227202 */ /* 0x000fe40000000f00 */
[----:B------:R-:W-:Y:S02]  /*18000*/  MOV R51, R50 ;  /* 0x0000003200337202 */ /* 0x000fe40000000f00 */
[----:B------:R-:W-:Y:S02]  /*18010*/  MOV R50, R47 ;  /* 0x0000002f00327202 */ /* 0x000fe40000000f00 */
[----:B------:R-:W-:Y:S02]  /*18020*/  MOV R47, R29 ;  /* 0x0000001d002f7202 */ /* 0x000fe40000000f00 */
[----:B------:R-:W-:Y:S01]  /*18030*/  MOV R52, R51 ;  /* 0x0000003300347202 */ /* 0x000fe20000000f00 */
[----:B------:R-:W2:Y:S01]  /*18040*/  LDL.LU R29, [R1+0xa0] ;  /* 0x0000a000011d7983 */ /* 0x000ea20000300800 */
[----:B------:R-:W-:Y:S02]  /*18050*/  MOV R51, R50 ;  /* 0x0000003200337202 */ /* 0x000fe40000000f00 */
[----:B------:R-:W-:Y:S02]  /*18060*/  MOV R50, R47 ;  /* 0x0000002f00327202 */ /* 0x000fe40000000f00 */
[----:B------:R-:W-:Y:S02]  /*18070*/  MOV R47, R40 ;  /* 0x00000028002f7202 */ /* 0x000fe40000000f00 */
[----:B------:R-:W-:Y:S02]  /*18080*/  MOV R53, R51 ;  /* 0x0000003300357202 */ /* 0x000fe40000000f00 */
[----:B------:R-:W-:Y:S02]  /*18090*/  MOV R51, R50 ;  /* 0x0000003200337202 */ /* 0x000fe40000000f00 */
[----:B------:R-:W-:Y:S02]  /*180a0*/  MOV R50, R47 ;  /* 0x0000002f00327202 */ /* 0x000fe40000000f00 */
[----:B------:R-:W-:Y:S02]  /*180b0*/  MOV R40, R34 ;  /* 0x0000002200287202 */ /* 0x000fe40000000f00 */
[----:B------:R-:W3:Y:S01]  /*180c0*/  LDL.LU R34, [R1+0x9c] ;  /* 0x00009c0001227983 */ /* 0x000ee20000300800 */
[----:B------:R-:W-:Y:S02]  /*180d0*/  MOV R36, R11 ;  /* 0x0000000b00247202 */ /* 0x000fe40000000f00 */
[----:B------:R-:W-:Y:S01]  /*180e0*/  MOV R54, R53 ;  /* 0x0000003500367202 */ /* 0x000fe20000000f00 */
[----:B------:R-:W4:Y:S01]  /*180f0*/  LDL.LU R47, [R1+0x64] ;  /* 0x00006400012f7983 */ /* 0x000f220000300800 */
[----:B------:R-:W-:Y:S02]  /*18100*/  MOV R38, R10 ;  /* 0x0000000a00267202 */ /* 0x000fe40000000f00 */
[----:B------:R-:W-:Y:S02]  /*18110*/  MOV R53, R51 ;  /* 0x0000003300357202 */ /* 0x000fe40000000f00 */
[----:B------:R-:W-:Y:S02]  /*18120*/  MOV R51, R50 ;  /* 0x0000003200337202 */ /* 0x000fe40000000f00 */
[----:B------:R-:W-:Y:S02]  /*18130*/  MOV R50, R49 ;  /* 0x0000003100327202 */ /* 0x000fe40000000f00 */
[----:B------:R-:W-:Y:S02]  /*18140*/  MOV R49, R46 ;  /* 0x0000002e00317202 */ /* 0x000fe40000000f00 */
[----:B------:R-:W-:Y:S02]  /*18150*/  MOV R46, R45 ;  /* 0x0000002d002e7202 */ /* 0x000fe40000000f00 */
        /* <DEDUP_REMOVED lines=12> */
[----:B------:R-:W-:Y:S01]  /*18220*/  IMAD.MOV.U32 R38, RZ, RZ, R36 ;  /* 0x000000ffff267224 */ /* 0x000fe200078e0024 */
        /* <DEDUP_REMOVED lines=39> */
[----:B------:R-:W4:Y:S01]  /*184a0*/  LDL.LU R30, [R1+0x74] ;  /* 0x00007400011e7983 */ /* 0x000f220000300800 */
[----:B-1----:R-:W-:Y:S02]  /*184b0*/  SHF.L.U32 R20, R20, 0x1, RZ ;  /* 0x0000000114147819 */ /* 0x002fe400000006ff */
[----:B------:R-:W-:Y:S02]  /*184c0*/  MOV R35, R4 ;  /* 0x0000000400237202 */ /* 0x000fe40000000f00 */
[----:B------:R-:W-:Y:S02]  /*184d0*/  LOP3.LUT R20, R20, 0x6, RZ, 0xc0, !PT ;  /* 0x0000000614147812 */ /* 0x000fe400078ec0ff */
[----:B------:R-:W-:Y:S02]  /*184e0*/  MOV R33, R6 ;  /* 0x0000000600217202 */ /* 0x000fe40000000f00 */
[----:B------:R-:W-:Y:S02]  /*184f0*/  LEA R0, R0, R20, 0x7 ;  /* 0x0000001400007211 */ /* 0x000fe400078e38ff */
[----:B------:R-:W-:Y:S02]  /*18500*/  MOV R28, R7 ;  /* 0x00000007001c7202 */ /* 0x000fe40000000f00 */
[----:B------:R-:W1:Y:S01]  /*18510*/  I2F R9, R0 ;  /* 0x0000000000097306 */ /* 0x000e620000201400 */
[C---:B------:R-:W-:Y:S02]  /*18520*/  IADD3 R4, R0.reuse, 0x11, RZ ;  /* 0x0000001100047810 */ /* 0x040fe40007ffe0ff */
[----:B------:R-:W-:Y:S02]  /*18530*/  MOV R85, R57 ;  /* 0x0000003900557202 */ /* 0x000fe40000000f00 */
[----:B------:R-:W-:Y:S02]  /*18540*/  MOV R37, R13 ;  /* 0x0000000d00257202 */ /* 0x000fe40000000f00 */
[C---:B------:R-:W-:Y:S02]  /*18550*/  IADD3 R21, R0.reuse, 0x39, RZ ;  /* 0x0000003900157810 */ /* 0x040fe40007ffe0ff */
[C---:B------:R-:W-:Y:S01]  /*18560*/  IADD3 R20, R0.reuse, 0x40, RZ ;  /* 0x0000004000147810 */ /* 0x040fe20007ffe0ff */
[----:B------:R-:W1:Y:S01]  /*18570*/  I2F R4, R4 ;  /* 0x0000000400047306 */ /* 0x000e620000201400 */
[C---:B------:R-:W-:Y:S02]  /*18580*/  IADD3 R6, R0.reuse, 0x9, RZ ;  /* 0x0000000900067810 */ /* 0x040fe40007ffe0ff */
[C---:B------:R-:W-:Y:S02]  /*18590*/  IADD3 R2, R0.reuse, 0x18, RZ ;  /* 0x0000001800027810 */ /* 0x040fe40007ffe0ff */
[C---:B------:R-:W-:Y:S02]  /*185a0*/  IADD3 R23, R0.reuse, 0x48, RZ ;  /* 0x0000004800177810 */ /* 0x040fe40007ffe0ff */
[C---:B------:R-:W-:Y:S02]  /*185b0*/  IADD3 R22, R0.reuse, 0x49, RZ ;  /* 0x0000004900167810 */ /* 0x040fe40007ffe0ff */
[----:B------:R-:W-:Y:S01]  /*185c0*/  MOV R88, R85 ;  /* 0x0000005500587202 */ /* 0x000fe20000000f00 */
[----:B------:R-:W1:Y:S01]  /*185d0*/  I2F R6, R6 ;  /* 0x0000000600067306 */ /* 0x000e620000201400 */
[C---:B------:R-:W-:Y:S02]  /*185e0*/  IADD3 R7, R0.reuse, 0x8, RZ ;  /* 0x0000000800077810 */ /* 0x040fe40007ffe0ff */
[----:B------:R-:W-:Y:S01]  /*185f0*/  MOV R32, R8 ;  /* 0x0000000800207202 */ /* 0x000fe20000000f00 */
[C---:B-1----:R-:W-:Y:S01]  /*18600*/  FFMA.FTZ R33, R9.reuse, UR4, R33 ;  /* 0x0000000409217c23 */ /* 0x042fe20008010021 */
[C---:B------:R-:W-:Y:S01]  /*18610*/  IADD3 R8, R0.reuse, 0x1, RZ ;  /* 0x0000000100087810 */ /* 0x040fe20007ffe0ff */
[----:B------:R-:W-:Y:S01]  /*18620*/  FFMA.FTZ R25, R9, UR4, R25 ;  /* 0x0000000409197c23 */ /* 0x000fe20008010019 */
[----:B------:R-:W-:Y:S02]  /*18630*/  MOV R26, R15 ;  /* 0x0000000f001a7202 */ /* 0x000fe40000000f00 */
[C---:B------:R-:W-:Y:S01]  /*18640*/  IADD3 R15, R0.reuse, 0x30, RZ ;  /* 0x00000030000f7810 */ /* 0x040fe20007ffe0ff */
[----:B------:R-:W1:Y:S01]  /*18650*/  I2F R2, R2 ;  /* 0x0000000200027306 */ /* 0x000e620000201400 */
[----:B------:R-:W-:Y:S02]  /*18660*/  IADD3 R19, R0, 0x31, RZ ;  /* 0x0000003100137810 */ /* 0x000fe40007ffe0ff */
[----:B------:R-:W-:Y:S01]  /*18670*/  MOV R57, R55 ;  /* 0x0000003700397202 */ /* 0x000fe20000000f00 */
[C---:B------:R-:W-:Y:S01]  /*18680*/  FFMA.FTZ R53, R4.reuse, UR4, R53 ;  /* 0x0000000404357c23 */ /* 0x040fe20008010035 */
[----:B------:R-:W-:Y:S01]  /*18690*/  MOV R55, R49 ;  /* 0x0000003100377202 */ /* 0x000fe20000000f00 */
[----:B------:R-:W-:Y:S01]  /*186a0*/  FFMA.FTZ R40, R4, UR4, R40 ;  /* 0x0000000404287c23 */ /* 0x000fe20008010028 */
[----:B------:R-:W-:Y:S01]  /*186b0*/  IADD3 R5, R0, 0x10, RZ ;  /* 0x0000001000057810 */ /* 0x000fe20007ffe0ff */
[----:B------:R-:W-:Y:S01]  /*186c0*/  FFMA.FTZ R51, R4, UR4, R51 ;  /* 0x0000000404337c23 */ /* 0x000fe20008010033 */
[C---:B------:R-:W-:Y:S01]  /*186d0*/  IADD3 R11, R0.reuse, 0x19, RZ ;  /* 0x00000019000b7810 */ /* 0x040fe20007ffe0ff */
[----:B------:R-:W1:Y:S01]  /*186e0*/  I2F R7, R7 ;  /* 0x0000000700077306 */ /* 0x000e620000201400 */
[C---:B------:R-:W-:Y:S02]  /*186f0*/  IADD3 R10, R0.reuse, 0x20, RZ ;  /* 0x00000020000a7810 */ /* 0x040fe40007ffe0ff */
[----:B------:R-:W-:Y:S01]  /*18700*/  IADD3 R13, R0, 0x21, RZ ;  /* 0x00000021000d7810 */ /* 0x000fe20007ffe0ff */
[----:B------:R-:W-:Y:S01]  /*18710*/  FFMA.FTZ R26, R6, UR4, R26 ;  /* 0x00000004061a7c23 */ /* 0x000fe2000801001a */
[----:B------:R-:W-:Y:S01]  /*18720*/  IADD3 R12, R0, 0x28, RZ ;  /* 0x00000028000c7810 */ /* 0x000fe20007ffe0ff */
[----:B------:R-:W-:Y:S01]  /*18730*/  FFMA.FTZ R35, R6, UR4, R35 ;  /* 0x0000000406237c23 */ /* 0x000fe20008010023 */
[----:B------:R-:W-:Y:S01]  /*18740*/  IADD3 R18, R0, 0x38, RZ ;  /* 0x0000003800127810 */ /* 0x000fe20007ffe0ff */
[----:B------:R-:W-:Y:S01]  /*18750*/  FFMA.FTZ R41, R6, UR4, R41 ;  /* 0x0000000406297c23 */ /* 0x000fe20008010029 */
[----:B------:R-:W-:Y:S01]  /*18760*/  MOV R49, R14 ;  /* 0x0000000e00317202 */ /* 0x000fe20000000f00 */
[----:B------:R-:W1:Y:S01]  /*18770*/  I2F R8, R8 ;  /* 0x0000000800087306 */ /* 0x000e620000201400 */
[C---:B------:R-:W-:Y:S02]  /*18780*/  IADD3 R14, R0.reuse, 0x51, RZ ;  /* 0x00000051000e7810 */ /* 0x040fe40007ffe0ff */
[----:B------:R-:W-:Y:S01]  /*18790*/  IADD3 R24, R0, 0x41, RZ ;  /* 0x0000004100187810 */ /* 0x000fe20007ffe0ff */
[----:B-1----:R-:W-:Y:S01]  /*187a0*/  FFMA.FTZ R39, R2, UR4, R39 ;  /* 0x0000000402277c23 */ /* 0x002fe20008010027 */
[----:B------:R-:W-:Y:S01]  /*187b0*/  IADD3 R17, R0, 0x50, RZ ;  /* 0x0000005000117810 */ /* 0x000fe20007ffe0ff */
[C---:B------:R-:W-:Y:S01]  /*187c0*/  FFMA.FTZ R46, R2.reuse, UR4, R46 ;  /* 0x00000004022e7c23 */ /* 0x040fe2000801002e */
[----:B------:R-:W-:Y:S01]  /*187d0*/  MOV R42, R16 ;  /* 0x00000010002a7202 */ /* 0x000fe20000000f00 */
[----:B------:R-:W-:Y:S01]  /*187e0*/  FFMA.FTZ R50, R2, UR4, R50 ;  /* 0x0000000402327c23 */ /* 0x000fe20008010032 */
[----:B------:R-:W-:Y:S01]  /*187f0*/  IADD3 R16, R0, 0x29, RZ ;  /* 0x0000002900107810 */ /* 0x000fe20007ffe0ff */
[----:B------:R-:W1:Y:S01]  /*18800*/  I2F R15, R15 ;  /* 0x0000000f000f7306 */ /* 0x000e620000201400 */
[----:B------:R-:W-:Y:S01]  /*18810*/  FFMA.FTZ R57, R2, UR4, R57 ;  /* 0x0000000402397c23 */ /* 0x000fe20008010039 */
[----:B------:R-:W-:Y:S01]  /*18820*/  IADD3 R2, R0, 0x60, RZ ;  /* 0x0000006000027810 */ /* 0x000fe20007ffe0ff */
[----:B------:R-:W-:Y:S07]  /*18830*/  FFMA.FTZ R27, R7, UR4, R27 ;  /* 0x00000004071b7c23 */ /* 0x000fee000801001b */
[----:B------:R-:W1:Y:S01]  /*18840*/  I2F R19, R19 ;  /* 0x0000001300137306 */ /* 0x000e620000201400 */
[C---:B------:R-:W-:Y:S02]  /*18850*/  FFMA.FTZ R37, R8.reuse, UR4, R37 ;  /* 0x0000000408257c23 */ /* 0x040fe40008010025 */
[C---:B------:R-:W-:Y:S02]  /*18860*/  FFMA.FTZ R32, R8.reuse, UR4, R32 ;  /* 0x0000000408207c23 */ /* 0x040fe40008010020 */
[----:B------:R-:W-:Y:S05]  /*18870*/  FFMA.FTZ R28, R8, UR4, R28 ;  /* 0x00000004081c7c23 */ /* 0x000fea000801001c */
[----:B------:R-:W1:Y:S02]  /*18880*/  I2F R5, R5 ;  /* 0x0000000500057306 */ /* 0x000e640000201400 */
[C---:B-1----:R-:W-:Y:S02]  /*18890*/  FFMA.FTZ R89, R15.reuse, UR4, R247 ;  /* 0x000000040f597c23 */ /* 0x042fe400080100f7 */
[C---:B------:R-:W-:Y:S02]  /*188a0*/  FFMA.FTZ R127, R15.reuse, UR4, R244 ;  /* 0x000000040f7f7c23 */ /* 0x040fe400080100f4 */
[C---:B------:R-:W-:Y:S04]  /*188b0*/  FFMA.FTZ R121, R15.reuse, UR4, R245 ;  /* 0x000000040f797c23 */ /* 0x040fe800080100f5 */
[----:B------:R-:W1:Y:S01]  /*188c0*/  I2F R24, R24 ;  /* 0x0000001800187306 */ /* 0x000e620000201400 */
[----:B------:R-:W-:Y:S02]  /*188d0*/  FFMA.FTZ R203, R15, UR4, R203 ;  /* 0x000000040fcb7c23 */ /* 0x000fe400080100cb */
[C---:B------:R-:W-:Y:S02]  /*188e0*/  FFMA.FTZ R90, R19.reuse, UR4, R249 ;  /* 0x00000004135a7c23 */ /* 0x040fe400080100f9 */
[C---:B------:R-:W-:Y:S02]  /*188f0*/  FFMA.FTZ R124, R19.reuse, UR4, R246 ;  /* 0x00000004137c7c23 */ /* 0x040fe400080100f6 */
[C---:B------:R-:W-:Y:S03]  /*18900*/  FFMA.FTZ R200, R19.reuse, UR4, R200 ;  /* 0x0000000413c87c23 */ /* 0x040fe600080100c8 */
[----:B------:R-:W1:Y:S01]  /*18910*/  I2F R2, R2 ;  /* 0x0000000200027306 */ /* 0x000e620000201400 */
[----:B------:R-:W-:Y:S02]  /*18920*/  FFMA.FTZ R204, R19, UR4, R204 ;  /* 0x0000000413cc7c23 */ /* 0x000fe400080100cc */
[C---:B------:R-:W-:Y:S02]  /*18930*/  FFMA.FTZ R52, R5.reuse, UR4, R52 ;  /* 0x0000000405347c23 */ /* 0x040fe40008010034 */
[C---:B------:R-:W-:Y:S02]  /*18940*/  FFMA.FTZ R54, R5.reuse, UR4, R54 ;  /* 0x0000000405367c23 */ /* 0x040fe40008010036 */
[C---:B------:R-:W-:Y:S03]  /*18950*/  FFMA.FTZ R48, R5.reuse, UR4, R48 ;  /* 0x0000000405307c23 */ /* 0x040fe60008010030 */
[----:B------:R-:W1:Y:S01]  /*18960*/  I2F R11, R11 ;  /* 0x0000000b000b7306 */ /* 0x000e620000201400 */
[----:B------:R-:W-:Y:S01]  /*18970*/  FFMA.FTZ R42, R5, UR4, R42 ;  /* 0x00000004052a7c23 */ /* 0x000fe2000801002a */
[----:B------:R-:W-:Y:S01]  /*18980*/  IADD3 R5, R0, 0x58, RZ ;  /* 0x0000005800057810 */ /* 0x000fe20007ffe0ff */
[C---:B-1----:R-:W-:Y:S02]  /*18990*/  FFMA.FTZ R208, R24.reuse, UR4, R226 ;  /* 0x0000000418d07c23 */ /* 0x042fe400080100e2 */
[C---:B------:R-:W-:Y:S02]  /*189a0*/  FFMA.FTZ R221, R24.reuse, UR4, R225 ;  /* 0x0000000418dd7c23 */ /* 0x040fe400080100e1 */
[C---:B------:R-:W-:Y:S03]  /*189b0*/  FFMA.FTZ R216, R24.reuse, UR4, R216 ;  /* 0x0000000418d87c23 */ /* 0x040fe600080100d8 */
[----:B------:R-:W1:Y:S01]  /*189c0*/  I2F R10, R10 ;  /* 0x0000000a000a7306 */ /* 0x000e620000201400 */
[----:B------:R-:W-:Y:S02]  /*189d0*/  FFMA.FTZ R218, R24, UR4, R218 ;  /* 0x0000000418da7c23 */ /* 0x000fe400080100da */
[C---:B------:R-:W-:Y:S02]  /*189e0*/  FFMA.FTZ R24, R2.reuse, UR4, R100 ;  /* 0x0000000402187c23 */ /* 0x040fe40008010064 */
[C---:B------:R-:W-:Y:S02]  /*189f0*/  FFMA.FTZ R102, R2.reuse, UR4, R102 ;  /* 0x0000000402667c23 */ /* 0x040fe40008010066 */
[C---:B------:R-:W-:Y:S03]  /*18a00*/  FFMA.FTZ R228, R2.reuse, UR4, R104 ;  /* 0x0000000402e47c23 */ /* 0x040fe60008010068 */
[----:B------:R-:W2:Y:S01]  /*18a10*/  I2F R17, R17 ;  /* 0x0000001100117306 */ /* 0x000ea20000201400 */
[----:B------:R-:W-:Y:S02]  /*18a20*/  FFMA.FTZ R106, R2, UR4, R106 ;  /* 0x00000004026a7c23 */ /* 0x000fe4000801006a */
[C---:B------:R-:W-:Y:S02]  /*18a30*/  FFMA.FTZ R38, R11.reuse, UR4, R38 ;  /* 0x000000040b267c23 */ /* 0x040fe40008010026 */
        /* <DEDUP_REMOVED lines=11> */
[C---:B--2---:R-:W-:Y:S02]  /*18af0*/  FFMA.FTZ R226, R17.reuse, UR4, R73 ;  /* 0x0000000411e27c23 */ /* 0x044fe40008010049 */
[----:B------:R-:W-:Y:S02]  /*18b00*/  FFMA.FTZ R247, R17, UR4, R66 ;  /* 0x0000000411f77c23 */ /* 0x000fe40008010042 */
[----:B------:R-:W-:Y:S03]  /*18b10*/  FFMA.FTZ R29, R9, UR4, R29 ;  /* 0x00000004091d7c23 */ /* 0x000fe6000801001d */
[----:B------:R-:W2:Y:S02]  /*18b20*/  I2F R16, R16 ;  /* 0x0000001000107306 */ /* 0x000ea40000201400 */
[----:B------:R-:W-:Y:S01]  /*18b30*/  FMNMX.FTZ R2, R29, R133, !PT ;  /* 0x000000851d027209 */ /* 0x000fe20007810000 */
[C---:B------:R-:W-:Y:S02]  /*18b40*/  FFMA.FTZ R81, R13.reuse, UR4, R81 ;  /* 0x000000040d517c23 */ /* 0x040fe40008010051 */
[C---:B------:R-:W-:Y:S02]  /*18b50*/  FFMA.FTZ R86, R13.reuse, UR4, R62 ;  /* 0x000000040d567c23 */ /* 0x040fe4000801003e */
[C---:B------:R-:W-:Y:S03]  /*18b60*/  FFMA.FTZ R61, R13.reuse, UR4, R61 ;  /* 0x000000040d3d7c23 */ /* 0x040fe6000801003d */
[----:B------:R-:W4:Y:S01]  /*18b70*/  I2F R18, R18 ;  /* 0x0000001200127306 */ /* 0x000f220000201400 */
[----:B------:R-:W-:Y:S02]  /*18b80*/  FFMA.FTZ R58, R13, UR4, R58 ;  /* 0x000000040d3a7c23 */ /* 0x000fe4000801003a */
[----:B---3--:R-:W-:Y:S01]  /*18b90*/  FFMA.FTZ R34, R9, UR4, R34 ;  /* 0x0000000409227c23 */ /* 0x008fe20008010022 */
[----:B------:R-:W-:Y:S01]  /*18ba0*/  IADD3 R9, R0, 0x61, RZ ;  /* 0x0000006100097810 */ /* 0x000fe20007ffe0ff */
[----:B-1----:R-:W-:Y:S02]  /*18bb0*/  FFMA.FTZ R87, R12, UR4, R59 ;  /* 0x000000040c577c23 */ /* 0x002fe4000801003b */
[----:B----4-:R-:W-:Y:S01]  /*18bc0*/  FFMA.FTZ R47, R4, UR4, R47 ;  /* 0x00000004042f7c23 */ /* 0x010fe2000801002f */
[----:B------:R-:W-:Y:S01]  /*18bd0*/  IADD3 R4, R0, 0x59, RZ ;  /* 0x0000005900047810 */ /* 0x000fe20007ffe0ff */
[C---:B------:R-:W-:Y:S01]  /*18be0*/  FFMA.FTZ R82, R12.reuse, UR4, R63 ;  /* 0x000000040c527c23 */ /* 0x040fe2000801003f */
[----:B------:R-:W1:Y:S01]  /*18bf0*/  I2F R21, R21 ;  /* 0x0000001500157306 */ /* 0x000e620000201400 */
[C---:B------:R-:W-:Y:S02]  /*18c00*/  FFMA.FTZ R62, R12.reuse, UR4, R248 ;  /* 0x000000040c3e7c23 */ /* 0x040fe400080100f8 */
[----:B------:R-:W-:Y:S02]  /*18c10*/  FFMA.FTZ R13, R12, UR4, R252 ;  /* 0x000000040c0d7c23 */ /* 0x000fe400080100fc */
[C---:B--2---:R-:W-:Y:S02]  /*18c20*/  FFMA.FTZ R84, R16.reuse, UR4, R84 ;  /* 0x0000000410547c23 */ /* 0x044fe40008010054 */
[C---:B------:R-:W-:Y:S02]  /*18c30*/  FFMA.FTZ R88, R16.reuse, UR4, R88 ;  /* 0x0000000410587c23 */ /* 0x040fe40008010058 */
[C---:B------:R-:W-:Y:S01]  /*18c40*/  FFMA.FTZ R63, R16.reuse, UR4, R250 ;  /* 0x00000004103f7c23 */ /* 0x040fe200080100fa */
[----:B------:R-:W2:Y:S01]  /*18c50*/  I2F R4, R4 ;  /* 0x0000000400047306 */ /* 0x000ea20000201400 */
[----:B------:R-:W-:Y:S02]  /*18c60*/  FFMA.FTZ R59, R16, UR4, R251 ;  /* 0x00000004103b7c23 */ /* 0x000fe400080100fb */
[----:B------:R-:W-:Y:S01]  /*18c70*/  FFMA.FTZ R44, R8, UR4, R44 ;  /* 0x00000004082c7c23 */ /* 0x000fe2000801002c */
[----:B------:R-:W-:Y:S01]  /*18c80*/  IADD3 R8, R0, 0x68, RZ ;  /* 0x0000006800087810 */ /* 0x000fe20007ffe0ff */
[C---:B------:R-:W-:Y:S02]  /*18c90*/  FFMA.FTZ R91, R18.reuse, UR4, R243 ;  /* 0x00000004125b7c23 */ /* 0x040fe400080100f3 */
[C---:B------:R-:W-:Y:S02]  /*18ca0*/  FFMA.FTZ R125, R18.reuse, UR4, R227 ;  /* 0x00000004127d7c23 */ /* 0x040fe400080100e3 */
[C---:B------:R-:W-:Y:S01]  /*18cb0*/  FFMA.FTZ R201, R18.reuse, UR4, R201 ;  /* 0x0000000412c97c23 */ /* 0x040fe200080100c9 */
[----:B------:R-:W3:Y:S01]  /*18cc0*/  I2F R20, R20 ;  /* 0x0000001400147306 */ /* 0x000ee20000201400 */
[C---:B------:R-:W-:Y:S02]  /*18cd0*/  FFMA.FTZ R251, R17.reuse, UR4, R71 ;  /* 0x0000000411fb7c23 */ /* 0x040fe40008010047 */
[----:B------:R-:W-:Y:S02]  /*18ce0*/  FFMA.FTZ R227, R17, UR4, R68 ;  /* 0x0000000411e37c23 */ /* 0x000fe40008010044 */
[C---:B-1----:R-:W-:Y:S02]  /*18cf0*/  FFMA.FTZ R92, R21.reuse, UR4, R242 ;  /* 0x00000004155c7c23 */ /* 0x042fe400080100f2 */
[C---:B------:R-:W-:Y:S02]  /*18d00*/  FFMA.FTZ R126, R21.reuse, UR4, R241 ;  /* 0x00000004157e7c23 */ /* 0x040fe400080100f1 */
[C---:B------:R-:W-:Y:S01]  /*18d10*/  FFMA.FTZ R202, R21.reuse, UR4, R202 ;  /* 0x0000000415ca7c23 */ /* 0x040fe200080100ca */
[----:B------:R-:W1:Y:S01]  /*18d20*/  I2F R23, R23 ;  /* 0x0000001700177306 */ /* 0x000e620000201400 */
[----:B------:R-:W-:Y:S02]  /*18d30*/  FFMA.FTZ R206, R21, UR4, R206 ;  /* 0x0000000415ce7c23 */ /* 0x000fe400080100ce */
[----:B------:R-:W-:Y:S02]  /*18d40*/  FFMA.FTZ R205, R18, UR4, R205 ;  /* 0x0000000412cd7c23 */ /* 0x000fe400080100cd */
[C---:B--2---:R-:W-:Y:S02]  /*18d50*/  FFMA.FTZ R95, R4.reuse, UR4, R95 ;  /* 0x00000004045f7c23 */ /* 0x044fe4000801005f */
[C---:B------:R-:W-:Y:S02]  /*18d60*/  FFMA.FTZ R99, R4.reuse, UR4, R99 ;  /* 0x0000000404637c23 */ /* 0x040fe40008010063 */
[C---:B------:R-:W-:Y:S01]  /*18d70*/  FFMA.FTZ R19, R4.reuse, UR4, R93 ;  /* 0x0000000404137c23 */ /* 0x040fe2000801005d */
[----:B------:R-:W2:Y:S01]  /*18d80*/  I2F R22, R22 ;  /* 0x0000001600167306 */ /* 0x000ea20000201400 */
[----:B------:R-:W-:Y:S01]  /*18d90*/  FFMA.FTZ R244, R4, UR4, R97 ;  /* 0x0000000404f47c23 */ /* 0x000fe20008010061 */
[----:B------:R-:W-:Y:S01]  /*18da0*/  FMNMX.FTZ R4, R25, R132, !PT ;  /* 0x0000008419047209 */ /* 0x000fe20007810000 */
[----:B---3--:R-:W-:Y:S03]  /*18db0*/  FFMA.FTZ R207, R20, UR4, R207 ;  /* 0x0000000414cf7c23 */ /* 0x008fe600080100cf */
[----:B------:R-:W-:Y:S01]  /*18dc0*/  FMNMX.FTZ R4, R28, R4, !PT ;  /* 0x000000041c047209 */ /* 0x000fe20007810000 */
[C---:B------:R-:W-:Y:S02]  /*18dd0*/  FFMA.FTZ R211, R20.reuse, UR4, R224 ;  /* 0x0000000414d37c23 */ /* 0x040fe400080100e0 */
[C---:B------:R-:W-:Y:S01]  /*18de0*/  FFMA.FTZ R217, R20.reuse, UR4, R217 ;  /* 0x0000000414d97c23 */ /* 0x040fe200080100d9 */
[----:B------:R-:W3:Y:S01]  /*18df0*/  I2F R14, R14 ;  /* 0x0000000e000e7306 */ /* 0x000ee20000201400 */
[----:B------:R-:W-:Y:S02]  /*18e00*/  FFMA.FTZ R222, R20, UR4, R219 ;  /* 0x0000000414de7c23 */ /* 0x000fe400080100db */
[C---:B-1----:R-:W-:Y:S02]  /*18e10*/  FFMA.FTZ R209, R23.reuse, UR4, R79 ;  /* 0x0000000417d17c23 */ /* 0x042fe4000801004f */
[C---:B------:R-:W-:Y:S02]  /*18e20*/  FFMA.FTZ R220, R23.reuse, UR4, R77 ;  /* 0x0000000417dc7c23 */ /* 0x040fe4000801004d */
[----:B------:R-:W-:Y:S03]  /*18e30*/  FFMA.FTZ R213, R23, UR4, R213 ;  /* 0x0000000417d57c23 */ /* 0x000fe600080100d5 */
[----:B------:R-:W1:Y:S01]  /*18e40*/  I2F R5, R5 ;  /* 0x0000000500057306 */ /* 0x000e620000201400 */
[----:B------:R-:W-:Y:S02]  /*18e50*/  FFMA.FTZ R31, R7, UR4, R31 ;  /* 0x00000004071f7c23 */ /* 0x000fe4000801001f */
[----:B------:R-:W-:Y:S02]  /*18e60*/  FFMA.FTZ R215, R23, UR4, R215 ;  /* 0x0000000417d77c23 */ /* 0x000fe400080100d7 */
[C---:B--2---:R-:W-:Y:S02]  /*18e70*/  FFMA.FTZ R210, R22.reuse, UR4, R78 ;  /* 0x0000000416d27c23 */ /* 0x044fe4000801004e */
[C---:B------:R-:W-:Y:S02]  /*18e80*/  FFMA.FTZ R219, R22.reuse, UR4, R83 ;  /* 0x0000000416db7c23 */ /* 0x040fe40008010053 */
[C---:B------:R-:W-:Y:S01]  /*18e90*/  FFMA.FTZ R212, R22.reuse, UR4, R212 ;  /* 0x0000000416d47c23 */ /* 0x040fe200080100d4 */
[----:B------:R-:W2:Y:S01]  /*18ea0*/  I2F R9, R9 ;  /* 0x0000000900097306 */ /* 0x000ea20000201400 */
[----:B------:R-:W-:Y:S02]  /*18eb0*/  FFMA.FTZ R214, R22, UR4, R214 ;  /* 0x0000000416d67c23 */ /* 0x000fe400080100d6 */
[----:B------:R-:W-:Y:S01]  /*18ec0*/  LDSM.16.MT88.4 R20, [R229+0x8000] ;  /* 0x00800000e514783b */ /* 0x000fe20000004200 */
[C---:B---3--:R-:W-:Y:S02]  /*18ed0*/  FFMA.FTZ R83, R14.reuse, UR4, R65 ;  /* 0x000000040e537c23 */ /* 0x048fe40008010041 */
[C---:B------:R-:W-:Y:S02]  /*18ee0*/  FFMA.FTZ R250, R14.reuse, UR4, R70 ;  /* 0x000000040efa7c23 */ /* 0x040fe40008010046 */
[C---:B------:R-:W-:Y:S02]  /*18ef0*/  FFMA.FTZ R245, R14.reuse, UR4, R67 ;  /* 0x000000040ef57c23 */ /* 0x040fe40008010043 */
[----:B------:R-:W3:Y:S01]  /*18f00*/  I2F R8, R8 ;  /* 0x0000000800087306 */ /* 0x000ee20000201400 */
[----:B------:R-:W-:Y:S02]  /*18f10*/  FFMA.FTZ R36, R7, UR4, R36 ;  /* 0x0000000407247c23 */ /* 0x000fe40008010024 */
[----:B------:R-:W-:Y:S02]  /*18f20*/  FFMA.FTZ R242, R14, UR4, R72 ;  /* 0x000000040ef27c23 */ /* 0x000fe40008010048 */
[C---:B-1----:R-:W-:Y:S02]  /*18f30*/  FFMA.FTZ R243, R5.reuse, UR4, R96 ;  /* 0x0000000405f37c23 */ /* 0x042fe40008010060 */
[C---:B------:R-:W-:Y:S02]  /*18f40*/  FFMA.FTZ R94, R5.reuse, UR4, R94 ;  /* 0x00000004055e7c23 */ /* 0x040fe4000801005e */
[C---:B------:R-:W-:Y:S01]  /*18f50*/  FFMA.FTZ R98, R5.reuse, UR4, R98 ;  /* 0x0000000405627c23 */ /* 0x040fe20008010062 */
[----:B------:R-:W1:Y:S01]  /*18f60*/  I2F R10, R10 ;  /* 0x0000000a000a7306 */ /* 0x000e620000201400 */
[----:B------:R-:W-:Y:S02]  /*18f70*/  FFMA.FTZ R223, R5, UR4, R64 ;  /* 0x0000000405df7c23 */ /* 0x000fe40008010040 */
[----:B------:R-:W-:Y:S01]  /*18f80*/  FFMA.FTZ R43, R7, UR4, R43 ;  /* 0x00000004072b7c23 */ /* 0x000fe2000801002b */
[----:B------:R-:W-:Y:S01]  /*18f90*/  IADD3 R7, R0, 0x69, RZ ;  /* 0x0000006900077810 */ /* 0x000fe20007ffe0ff */
[C---:B--2---:R-:W-:Y:S02]  /*18fa0*/  FFMA.FTZ R103, R9.reuse, UR4, R103 ;  /* 0x0000000409677c23 */ /* 0x044fe40008010067 */
[C---:B------:R-:W-:Y:S03]  /*18fb0*/  FFMA.FTZ R107, R9.reuse, UR4, R107 ;  /* 0x00000004096b7c23 */ /* 0x040fe6000801006b */
[----:B------:R-:W2:Y:S01]  /*18fc0*/  I2F R5, R11 ;  /* 0x0000000b00057306 */ /* 0x000ea20000201400 */
[C---:B------:R-:W-:Y:S02]  /*18fd0*/  FFMA.FTZ R104, R9.reuse, UR4, R101 ;  /* 0x0000000409687c23 */ /* 0x040fe40008010065 */
[----:B------:R-:W-:Y:S02]  /*18fe0*/  FFMA.FTZ R12, R9, UR4, R105 ;  /* 0x00000004090c7c23 */ /* 0x000fe40008010069 */
[----:B---3--:R-:W-:Y:S02]  /*18ff0*/  FFMA.FTZ R110, R8, UR4, R110 ;  /* 0x00000004086e7c23 */ /* 0x008fe4000801006e */
[----:B------:R-:W-:Y:S01]  /*19000*/  FFMA.FTZ R30, R6, UR4, R30 ;  /* 0x00000004061e7c23 */ /* 0x000fe2000801001e */
[----:B------:R-:W-:Y:S01]  /*19010*/  IADD3 R6, R0, 0x70, RZ ;  /* 0x0000007000067810 */ /* 0x000fe20007ffe0ff */
[C---:B------:R-:W-:Y:S01]  /*19020*/  FFMA.FTZ R112, R8.reuse, UR4, R112 ;  /* 0x0000000408707c23 */ /* 0x040fe20008010070 */
[----:B------:R-:W3:Y:S01]  /*19030*/  I2F R7, R7 ;  /* 0x0000000700077306 */ /* 0x000ee20000201400 */
[----:B------:R-:W-:Y:S01]  /*19040*/  FFMA.FTZ R114, R8, UR4, R114 ;  /* 0x0000000408727c23 */ /* 0x000fe20008010072 */
[----:B------:R-:W-:Y:S01]  /*19050*/  IADD3 R0, R0, 0x79, RZ ;  /* 0x0000007900007810 */ /* 0x000fe20007ffe0ff */
[----:B------:R-:W-:Y:S02]  /*19060*/  FFMA.FTZ R14, R8, UR4, R108 ;  /* 0x00000004080e7c23 */ /* 0x000fe4000801006c */
[C---:B-1----:R-:W-:Y:S02]  /*19070*/  FFMA.FTZ R117, R10.reuse, UR4, R117 ;  /* 0x000000040a757c23 */ /* 0x042fe40008010075 */
[C---:B------:R-:W-:Y:S02]  /*19080*/  FFMA.FTZ R123, R10.reuse, UR4, R123 ;  /* 0x000000040a7b7c23 */ /* 0x040fe4000801007b */
[C---:B------:R-:W-:Y:S01]  /*19090*/  FFMA.FTZ R119, R10.reuse, UR4, R119 ;  /* 0x000000040a777c23 */ /* 0x040fe20008010077 */
[----:B------:R-:W1:Y:S01]  /*190a0*/  I2F R6, R6 ;  /* 0x0000000600067306 */ /* 0x000e620000201400 */
[----:B------:R-:W-:Y:S02]  /*190b0*/  FFMA.FTZ R105, R10, UR4, R76 ;  /* 0x000000040a697c23 */ /* 0x000fe4000801004c */
[C---:B--2---:R-:W-:Y:S02]  /*190c0*/  FFMA.FTZ R74, R5.reuse, UR4, R74 ;  /* 0x00000004054a7c23 */ /* 0x044fe4000801004a */
[C---:B------:R-:W-:Y:S02]  /*190d0*/  FFMA.FTZ R130, R5.reuse, UR4, R130 ;  /* 0x0000000405827c23 */ /* 0x040fe40008010082 */
[C---:B------:R-:W-:Y:S03]  /*190e0*/  FFMA.FTZ R108, R5.reuse, UR4, R75 ;  /* 0x00000004056c7c23 */ /* 0x040fe6000801004b */
[----:B------:R-:W2:Y:S01]  /*190f0*/  I2F R0, R0 ;  /* 0x0000000000007306 */ /* 0x000ea20000201400 */
[----:B------:R-:W-:Y:S02]  /*19100*/  FFMA.FTZ R128, R5, UR4, R128 ;  /* 0x0000000405807c23 */ /* 0x000fe40008010080 */
[C---:B---3--:R-:W-:Y:S02]  /*19110*/  FFMA.FTZ R113, R7.reuse, UR4, R113 ;  /* 0x0000000407717c23 */ /* 0x048fe40008010071 */
[C---:B------:R-:W-:Y:S02]  /*19120*/  FFMA.FTZ R111, R7.reuse, UR4, R111 ;  /* 0x00000004076f7c23 */ /* 0x040fe4000801006f */
[C---:B------:R-:W-:Y:S02]  /*19130*/  FFMA.FTZ R115, R7.reuse, UR4, R115 ;  /* 0x0000000407737c23 */ /* 0x040fe40008010073 */
[----:B------:R-:W-:Y:S02]  /*19140*/  FFMA.FTZ R109, R7, UR4, R109 ;  /* 0x00000004076d7c23 */ /* 0x000fe4000801006d */
[C---:B-1----:R-:W-:Y:S02]  /*19150*/  FFMA.FTZ R116, R6.reuse, UR4, R116 ;  /* 0x0000000406747c23 */ /* 0x042fe40008010074 */
[C---:B------:R-:W-:Y:S02]  /*19160*/  FFMA.FTZ R118, R6.reuse, UR4, R118 ;  /* 0x0000000406767c23 */ /* 0x040fe40008010076 */
[C---:B------:R-:W-:Y:S02]  /*19170*/  FFMA.FTZ R122, R6.reuse, UR4, R122 ;  /* 0x00000004067a7c23 */ /* 0x040fe4000801007a */
[----:B------:R-:W-:Y:S01]  /*19180*/  FFMA.FTZ R120, R6, UR4, R120 ;  /* 0x0000000406787c23 */ /* 0x000fe20008010078 */
[----:B------:R-:W-:Y:S02]  /*19190*/  FMNMX.FTZ R6, R27, R4, !PT ;  /* 0x000000041b067209 */ /* 0x000fe40007810000 */
[----:B------:R-:W-:Y:S01]  /*191a0*/  FMNMX.FTZ R4, R32, R2, !PT ;  /* 0x0000000220047209 */ /* 0x000fe20007810000 */
[----:B--2---:R-:W-:Y:S01]  /*191b0*/  FFMA.FTZ R129, R0, UR4, R129 ;  /* 0x0000000400817c23 */ /* 0x004fe20008010081 */
[----:B------:R-:W-:Y:S01]  /*191c0*/  FMNMX.FTZ R6, R26, R6, !PT ;  /* 0x000000061a067209 */ /* 0x000fe20007810000 */
[C---:B------:R-:W-:Y:S01]  /*191d0*/  FFMA.FTZ R3, R0.reuse, UR4, R3 ;  /* 0x0000000400037c23 */ /* 0x040fe20008010003 */
[----:B------:R-:W-:Y:S01]  /*191e0*/  FMNMX.FTZ R2, R33, R134, !PT ;  /* 0x0000008621027209 */ /* 0x000fe20007810000 */
[----:B------:R-:W-:Y:S01]  /*191f0*/  FFMA.FTZ R131, R0, UR4, R131 ;  /* 0x0000000400837c23 */ /* 0x000fe20008010083 */
        /* <DEDUP_REMOVED lines=119> */
[----:B------:R-:W-:Y:S04]  /*19970*/  FMNMX.FTZ R4, R109, R4, !PT ;  /* 0x000000046d047209 */ /* 0x000fe80007810000 */
[----:B------:R-:W-:Y:S01]  /*19980*/  FMNMX.FTZ R4, R120, R4, !PT ;  /* 0x0000000478047209 */ /* 0x000fe20007810000 */
[----:B------:R-:W3:Y:S01]  /*19990*/  SHFL.BFLY PT, R8, R72, 0x2, 0x1f ;  /* 0x0c401f0048087f89 */ /* 0x000ee200000e0000 */
[----:B-1----:R-:W-:Y:S02]  /*199a0*/  FMNMX.FTZ R73, R73, R6, !PT ;  /* 0x0000000649497209 */ /* 0x002fe40007810000 */
[----:B------:R-:W-:Y:S05]  /*199b0*/  FMNMX.FTZ R5, R105, R4, !PT ;  /* 0x0000000469057209 */ /* 0x000fea0007810000 */
[----:B------:R-:W1:Y:S01]  /*199c0*/  SHFL.BFLY PT, R7, R73, 0x1, 0x1f ;  /* 0x0c201f0049077f89 */ /* 0x000e6200000e0000 */
[----:B------:R-:W-:Y:S04]  /*199d0*/  FMNMX.FTZ R5, R108, R5, !PT ;  /* 0x000000056c057209 */ /* 0x000fe80007810000 */
[----:B------:R-:W-:Y:S02]  /*199e0*/  FMNMX.FTZ R5, R17, R5, !PT ;  /* 0x0000000511057209 */ /* 0x000fe40007810000 */
[----:B--2---:R-:W-:Y:S03]  /*199f0*/  FMNMX.FTZ R2, R2, R0, !PT ;  /* 0x0000000002027209 */ /* 0x004fe60007810000 */
[----:B------:R-:W2:Y:S01]  /*19a00*/  SHFL.BFLY PT, R6, R5, 0x2, 0x1f ;  /* 0x0c401f0005067f89 */ /* 0x000ea200000e0000 */
[----:B---3--:R-:W-:Y:S07]  /*19a10*/  FMNMX.FTZ R72, R72, R8, !PT ;  /* 0x0000000848487209 */ /* 0x008fee0007810000 */
[----:B------:R-:W3:Y:S01]  /*19a20*/  SHFL.BFLY PT, R4, R2, 0x1, 0x1f ;  /* 0x0c201f0002047f89 */ /* 0x000ee200000e0000 */
[----:B-1----:R-:W-:Y:S07]  /*19a30*/  FMNMX.FTZ R73, R73, R7, !PT ;  /* 0x0000000749497209 */ /* 0x002fee0007810000 */
[----:B------:R-:W1:Y:S01]  /*19a40*/  SHFL.BFLY PT, R8, R72, 0x1, 0x1f ;  /* 0x0c201f0048087f89 */ /* 0x000e6200000e0000 */
[C---:B------:R-:W-:Y:S01]  /*19a50*/  FSETP.NEU.FTZ.AND P2, PT, R73.reuse, -INF , PT ;  /* 0xff8000004900780b */ /* 0x040fe20003f5d000 */
[C---:B------:R-:W-:Y:S02]  /*19a60*/  FMUL.FTZ R75, R73.reuse, c[0x0][0x23c] ;  /* 0x00008f00494b7a20 */ /* 0x040fe40000410000 */
[----:B------:R-:W-:Y:S03]  /*19a70*/  FADD.FTZ R0, -R73, R132 ;  /* 0x0000008449007221 */ /* 0x000fe60000010100 */
[----:B------:R-:W-:Y:S01]  /*19a80*/  FSEL R75, R75, RZ, P2 ;  /* 0x000000ff4b4b7208 */ /* 0x000fe20001000000 */
[----:B------:R-:W-:Y:S01]  /*19a90*/  FMUL.FTZ R0, R0, c[0x0][0x23c] ;  /* 0x00008f0000007a20 */ /* 0x000fe20000410000 */
[----:B------:R-:W-:Y:S01]  /*19aa0*/  STL [R1+0x124], R73 ;  /* 0x0001244901007387 */ /* 0x000fe20000100800 */
[----:B--2---:R-:W-:Y:S02]  /*19ab0*/  FMNMX.FTZ R5, R5, R6, !PT ;  /* 0x0000000605057209 */ /* 0x004fe40007810000 */
[----:B------:R2:W-:Y:S01]  /*19ac0*/  MUFU.EX2 R70, R0 ;  /* 0x0000000000467308 */ /* 0x0005e20000000800 */
[--C-:B------:R-:W-:Y:S01]  /*19ad0*/  FFMA.FTZ R7, R39, c[0x0][0x23c], -R75.reuse ;  /* 0x00008f0027077a23 */ /* 0x100fe2000001084b */
[----:B---3--:R-:W-:Y:S01]  /*19ae0*/  FMNMX.FTZ R68, R2, R4, !PT ;  /* 0x0000000402447209 */ /* 0x008fe20007810000 */
[--C-:B------:R-:W-:Y:S01]  /*19af0*/  FFMA.FTZ R4, R25, c[0x0][0x23c], -R75.reuse ;  /* 0x00008f0019047a23 */ /* 0x100fe2000001084b */
[----:B------:R-:W3:Y:S01]  /*19b00*/  SHFL.BFLY PT, R71, R5, 0x1, 0x1f ;  /* 0x0c201f0005477f89 */ /* 0x000ee200000e0000 */
[----:B------:R-:W-:Y:S01]  /*19b10*/  MOV R25, R228 ;  /* 0x000000e400197202 */ /* 0x000fe20000000f00 */
[--C-:B------:R-:W-:Y:S02]  /*19b20*/  FFMA.FTZ R128, R128, c[0x0][0x23c], -R75.reuse ;  /* 0x00008f0080807a23 */ /* 0x100fe4000001084b */
[----:B------:R-:W-:Y:S02]  /*19b30*/  FMUL.FTZ R96, R68, c[0x0][0x23c] ;  /* 0x00008f0044607a20 */ /* 0x000fe40000410000 */
[----:B------:R4:W-:Y:S01]  /*19b40*/  MUFU.EX2 R252, R4 ;  /* 0x0000000400fc7308 */ /* 0x0009e20000000800 */
[----:B-1----:R-:W-:Y:S01]  /*19b50*/  FMNMX.FTZ R72, R72, R8, !PT ;  /* 0x0000000848487209 */ /* 0x002fe20007810000 */
[----:B------:R-:W-:Y:S03]  /*19b60*/  FFMA.FTZ R8, R42, c[0x0][0x23c], -R75 ;  /* 0x00008f002a087a23 */ /* 0x000fe6000001084b */
[C---:B------:R-:W-:Y:S01]  /*19b70*/  FSETP.NEU.FTZ.AND P2, PT, R72.reuse, -INF , PT ;  /* 0xff8000004800780b */ /* 0x040fe20003f5d000 */
[----:B------:R-:W-:Y:S01]  /*19b80*/  FMUL.FTZ R97, R72, c[0x0][0x23c] ;  /* 0x00008f0048617a20 */ /* 0x000fe20000410000 */
[----:B------:R1:W-:Y:S03]  /*19b90*/  STL [R1+0x128], R72 ;  /* 0x0001284801007387 */ /* 0x0003e60000100800 */
[----:B------:R1:W-:Y:S01]  /*19ba0*/  MUFU.EX2 R235, R7 ;  /* 0x0000000700eb7308 */ /* 0x0003e20000000800 */
[----:B------:R-:W-:Y:S01]  /*19bb0*/  FSEL R97, R97, RZ, P2 ;  /* 0x000000ff61617208 */ /* 0x000fe20001000000 */
[----:B------:R1:W-:Y:S01]  /*19bc0*/  STL [R1+0x12c], R68 ;  /* 0x00012c4401007387 */ /* 0x0003e20000100800 */
[----:B------:R-:W-:Y:S01]  /*19bd0*/  FSETP.NEU.FTZ.AND P2, PT, R68, -INF , PT ;  /* 0xff8000004400780b */ /* 0x000fe20003f5d000 */
[----:B--2---:R-:W-:Y:S02]  /*19be0*/  FADD.FTZ R0, -R72, R133 ;  /* 0x0000008548007221 */ /* 0x004fe40000010100 */
[--C-:B------:R-:W-:Y:S01]  /*19bf0*/  FFMA.FTZ R6, R30, c[0x0][0x23c], -R97.reuse ;  /* 0x00008f001e067a23 */ /* 0x100fe20000010861 */
[----:B------:R-:W-:Y:S01]  /*19c00*/  FSEL R96, R96, RZ, P2 ;  /* 0x000000ff60607208 */ /* 0x000fe20001000000 */
[----:B------:R-:W-:Y:S01]  /*19c10*/  FMUL.FTZ R0, R0, c[0x0][0x23c] ;  /* 0x00008f0000007a20 */ /* 0x000fe20000410000 */
[----:B---3--:R-:W-:Y:S01]  /*19c20*/  FMNMX.FTZ R71, R5, R71, !PT ;  /* 0x0000004705477209 */ /* 0x008fe20007810000 */
[----:B------:R2:W-:Y:S01]  /*19c30*/  MUFU.EX2 R224, R6 ;  /* 0x0000000600e07308 */ /* 0x0005e20000000800 */
[--C-:B------:R-:W-:Y:S02]  /*19c40*/  FFMA.FTZ R130, R130, c[0x0][0x23c], -R97.reuse ;  /* 0x00008f0082827a23 */ /* 0x100fe40000010861 */
[----:B------:R-:W-:Y:S01]  /*19c50*/  FFMA.FTZ R131, R131, c[0x0][0x23c], -R97 ;  /* 0x00008f0083837a23 */ /* 0x000fe20000010861 */
[----:B------:R-:W-:Y:S01]  /*19c60*/  STL [R1+0x130], R71 ;  /* 0x0001304701007387 */ /* 0x000fe20000100800 */
[--C-:B----4-:R-:W-:Y:S01]  /*19c70*/  FFMA.FTZ R4, R28, c[0x0][0x23c], -R75.reuse ;  /* 0x00008f001c047a23 */ /* 0x110fe2000001084b */
[----:B------:R-:W-:Y:S01]  /*19c80*/  FSETP.NEU.FTZ.AND P2, PT, R71, -INF , PT ;  /* 0xff8000004700780b */ /* 0x000fe20003f5d000 */
[----:B------:R-:W-:Y:S01]  /*19c90*/  FFMA.FTZ R123, R123, c[0x0][0x23c], -R96 ;  /* 0x00008f007b7b7a23 */ /* 0x000fe20000010860 */
[----:B------:R-:W-:Y:S01]  /*19ca0*/  MOV R28, R12 ;  /* 0x0000000c001c7202 */ /* 0x000fe20000000f00 */
[----:B------:R-:W-:Y:S01]  /*19cb0*/  FMUL.FTZ R100, R71, c[0x0][0x23c] ;  /* 0x00008f0047647a20 */ /* 0x000fe20000410000 */
[----:B------:R3:W4:Y:S01]  /*19cc0*/  MUFU.EX2 R93, R4 ;  /* 0x00000004005d7308 */ /* 0x0007220000000800 */
[--C-:B------:R-:W-:Y:S02]  /*19cd0*/  FFMA.FTZ R5, R26, c[0x0][0x23c], -R75.reuse ;  /* 0x00008f001a057a23 */ /* 0x100fe4000001084b */
[--C-:B------:R-:W-:Y:S01]  /*19ce0*/  FFMA.FTZ R12, R13, c[0x0][0x23c], -R75.reuse ;  /* 0x00008f000d0c7a23 */ /* 0x100fe2000001084b */
[----:B------:R-:W-:Y:S05]  /*19cf0*/  FSEL R100, R100, RZ, P2 ;  /* 0x000000ff64647208 */ /* 0x000fea0001000000 */
[--C-:B-1----:R-:W-:Y:S01]  /*19d00*/  FFMA.FTZ R7, R57, c[0x0][0x23c], -R100.reuse ;  /* 0x00008f0039077a23 */ /* 0x102fe20000010864 */
[----:B------:R1:W1:Y:S01]  /*19d10*/  MUFU.EX2 R69, R0 ;  /* 0x0000000000457308 */ /* 0x0002620000000800 */
[--C-:B------:R-:W-:Y:S02]  /*19d20*/  FFMA.FTZ R120, R120, c[0x0][0x23c], -R100.reuse ;  /* 0x00008f0078787a23 */ /* 0x100fe40000010864 */
[--C-:B--2---:R-:W-:Y:S07]  /*19d30*/  FFMA.FTZ R6, R34, c[0x0][0x23c], -R100.reuse ;  /* 0x00008f0022067a23 */ /* 0x104fee0000010864 */
[----:B------:R2:W-:Y:S01]  /*19d40*/  MUFU.EX2 R241, R5 ;  /* 0x0000000500f17308 */ /* 0x0005e20000000800 */
[----:B---3--:R-:W-:Y:S01]  /*19d50*/  FFMA.FTZ R4, R27, c[0x0][0x23c], -R75 ;  /* 0x00008f001b047a23 */ /* 0x008fe2000001084b */
[----:B----4-:R-:W-:Y:S02]  /*19d60*/  F2FP.BF16.PACK_AB R76, R93, R252 ;  /* 0x000000fc5d4c723e */ /* 0x010fe400000010ff */
[----:B------:R-:W-:Y:S01]  /*19d70*/  MOV R27, R17 ;  /* 0x00000011001b7202 */ /* 0x000fe20000000f00 */
[----:B------:R-:W-:Y:S05]  /*19d80*/  FFMA.FTZ R17, R60, c[0x0][0x23c], -R97 ;  /* 0x00008f003c117a23 */ /* 0x000fea0000010861 */
[----:B------:R3:W-:Y:S01]  /*19d90*/  MUFU.EX2 R101, R6 ;  /* 0x0000000600657308 */ /* 0x0007e20000000800 */
[----:B------:R-:W-:Y:S02]  /*19da0*/  FFMA.FTZ R60, R88, c[0x0][0x23c], -R100 ;  /* 0x00008f00583c7a23 */ /* 0x000fe40000010864 */
[----:B-1----:R-:W-:Y:S02]  /*19db0*/  FADD.FTZ R0, -R68, R134 ;  /* 0x0000008644007221 */ /* 0x002fe40000010100 */
[----:B------:R-:W-:Y:S02]  /*19dc0*/  FMUL.FTZ R34, R69, R166 ;  /* 0x000000a645227220 */ /* 0x000fe40000410000 */
[----:B------:R-:W-:Y:S03]  /*19dd0*/  FMUL.FTZ R0, R0, c[0x0][0x23c] ;  /* 0x00008f0000007a20 */ /* 0x000fe60000410000 */
[----:B------:R1:W4:Y:S01]  /*19de0*/  MUFU.EX2 R134, R4 ;  /* 0x0000000400867308 */ /* 0x0003220000000800 */
[--C-:B--2---:R-:W-:Y:S02]  /*19df0*/  FFMA.FTZ R5, R33, c[0x0][0x23c], -R96.reuse ;  /* 0x00008f0021057a23 */ /* 0x104fe40000010860 */
[----:B------:R-:W-:Y:S07]  /*19e00*/  FFMA.FTZ R33, R80, c[0x0][0x23c], -R96 ;  /* 0x00008f0050217a23 */ /* 0x000fee0000010860 */
[----:B------:R2:W2:Y:S01]  /*19e10*/  MUFU.EX2 R2, R0 ;  /* 0x0000000000027308 */ /* 0x0004a20000000800 */
[----:B---3--:R-:W-:Y:S09]  /*19e20*/  FFMA.FTZ R6, R38, c[0x0][0x23c], -R75 ;  /* 0x00008f0026067a23 */ /* 0x008ff2000001084b */
[----:B------:R3:W-:Y:S01]  /*19e30*/  MUFU.EX2 R246, R5 ;  /* 0x0000000500f67308 */ /* 0x0007e20000000800 */
[----:B-1----:R-:W-:Y:S01]  /*19e40*/  FFMA.FTZ R4, R29, c[0x0][0x23c], -R97 ;  /* 0x00008f001d047a23 */ /* 0x002fe20000010861 */
[----:B----4-:R-:W-:Y:S02]  /*19e50*/  F2FP.BF16.PACK_AB R78, R241, R134 ;  /* 0x00000086f14e723e */ /* 0x010fe400000010ff */
[----:B------:R-:W-:Y:S02]  /*19e60*/  MOV R29, R25 ;  /* 0x00000019001d7202 */ /* 0x000fe40000000f00 */
[----:B------:R-:W-:Y:S04]  /*19e70*/  MOV R25, R19 ;  /* 0x0000001300197202 */ /* 0x000fe80000000f00 */
[----:B------:R1:W-:Y:S01]  /*19e80*/  MUFU.EX2 R249, R4 ;  /* 0x0000000400f97308 */ /* 0x0003e20000000800 */
[----:B------:R-:W-:Y:S02]  /*19e90*/  FMUL.FTZ R19, R69, R151 ;  /* 0x0000009745137220 */ /* 0x000fe40000410000 */
[----:B--2---:R-:W-:Y:S02]  /*19ea0*/  FADD.FTZ R0, -R71, R135 ;  /* 0x0000008747007221 */ /* 0x004fe40000010100 */
[----:B------:R-:W-:Y:S02]  /*19eb0*/  FMUL.FTZ R11, R2, R139 ;  /* 0x0000008b020b7220 */ /* 0x000fe40000410000 */
[----:B------:R-:W-:Y:S03]  /*19ec0*/  FMUL.FTZ R0, R0, c[0x0][0x23c] ;  /* 0x00008f0000007a20 */ /* 0x000fe60000410000 */
[----:B------:R2:W-:Y:S01]  /*19ed0*/  MUFU.EX2 R30, R12 ;  /* 0x0000000c001e7308 */ /* 0x0005e20000000800 */
[C---:B------:R-:W-:Y:S02]  /*19ee0*/  FMUL.FTZ R10, R2.reuse, R138 ;  /* 0x0000008a020a7220 */ /* 0x040fe40000410000 */
[----:B------:R-:W-:Y:S02]  /*19ef0*/  FMUL.FTZ R42, R2, R174 ;  /* 0x000000ae022a7220 */ /* 0x000fe40000410000 */
[--C-:B---3--:R-:W-:Y:S05]  /*19f00*/  FFMA.FTZ R5, R48, c[0x0][0x23c], -R97.reuse ;  /* 0x00008f0030057a23 */ /* 0x108fea0000010861 */
[----:B------:R3:W-:Y:S01]  /*19f10*/  MUFU.EX2 R72, R5 ;  /* 0x0000000500487308 */ /* 0x0007e20000000800 */
[--C-:B-1----:R-:W-:Y:S01]  /*19f20*/  FFMA.FTZ R4, R32, c[0x0][0x23c], -R97.reuse ;  /* 0x00008f0020047a23 */ /* 0x102fe20000010861 */
[----:B------:R-:W-:Y:S01]  /*19f30*/  MOV R32, R28 ;  /* 0x0000001c00207202 */ /* 0x000fe20000000f00 */
[----:B------:R-:W-:Y:S02]  /*19f40*/  IMAD.MOV.U32 R28, RZ, RZ, R24 ;  /* 0x000000ffff1c7224 */ /* 0x000fe400078e0018 */
[----:B------:R-:W-:Y:S01]  /*19f50*/  FFMA.FTZ R24, R62, c[0x0][0x23c], -R97 ;  /* 0x00008f003e187a23 */ /* 0x000fe20000010861 */
[----:B------:R-:W-:Y:S04]  /*19f60*/  MOV R48, R32 ;  /* 0x0000002000307202 */ /* 0x000fe80000000f00 */
[----:B------:R1:W4:Y:S01]  /*19f70*/  MUFU.EX2 R225, R4 ;  /* 0x0000000400e17308 */ /* 0x0003220000000800 */
[----:B------:R-:W-:Y:S01]  /*19f80*/  FMUL.FTZ R32, R70, R164 ;  /* 0x000000a446207220 */ /* 0x000fe20000410000 */
[----:B------:R-:W-:Y:S01]  /*19f90*/  MOV R164, R93 ;  /* 0x0000005d00a47202 */ /* 0x000fe20000000f00 */
[C---:B------:R-:W-:Y:S02]  /*19fa0*/  FMUL.FTZ R62, R2.reuse, R194 ;  /* 0x000000c2023e7220 */ /* 0x040fe40000410000 */
[----:B--2---:R-:W-:Y:S02]  /*19fb0*/  FFMA.FTZ R12, R59, c[0x0][0x23c], -R75 ;  /* 0x00008f003b0c7a23 */ /* 0x004fe4000001084b */
[----:B------:R-:W-:Y:S03]  /*19fc0*/  FMUL.FTZ R59, R2, R191 ;  /* 0x000000bf023b7220 */ /* 0x000fe60000410000 */
[----:B------:R-:W-:Y:S01]  /*19fd0*/  MUFU.EX2 R68, R8 ;  /* 0x0000000800447308 */ /* 0x000fe20000000800 */
[----:B---3--:R-:W-:Y:S09]  /*19fe0*/  FFMA.FTZ R5, R54, c[0x0][0x23c], -R100 ;  /* 0x00008f0036057a23 */ /* 0x008ff20000010864 */
[----:B------:R2:W-:Y:S01]  /*19ff0*/  MUFU.EX2 R73, R5 ;  /* 0x0000000500497308 */ /* 0x0005e20000000800 */
[----:B-1----:R-:W-:Y:S01]  /*1a000*/  FFMA.FTZ R4, R31, c[0x0][0x23c], -R97 ;  /* 0x00008f001f047a23 */ /* 0x002fe20000010861 */
[----:B----4-:R-:W-:Y:S01]  /*1a010*/  F2FP.BF16.PACK_AB R77, R225, R249 ;  /* 0x000000f9e14d723e */ /* 0x010fe200000010ff */
[----:B------:R-:W-:Y:S07]  /*1a020*/  FMUL.FTZ R31, R2, R163 ;  /* 0x000000a3021f7220 */ /* 0x000fee0000410000 */
[----:B------:R1:W3:Y:S10]  /*1a030*/  MUFU.EX2 R133, R4 ;  /* 0x0000000400857308 */ /* 0x0002f40000000800 */
[----:B------:R4:W-:Y:S01]  /*1a040*/  MUFU.EX2 R16, R6 ;  /* 0x0000000600107308 */ /* 0x0009e20000000800 */
[----:B--2---:R-:W-:Y:S09]  /*1a050*/  FMUL.FTZ R5, R70, R141 ;  /* 0x0000008d46057220 */ /* 0x004ff20000410000 */
[----:B------:R-:W2:Y:S01]  /*1a060*/  MUFU.EX2 R0, R0 ;  /* 0x0000000000007308 */ /* 0x000ea20000000800 */
[--C-:B-1----:R-:W-:Y:S01]  /*1a070*/  FFMA.FTZ R4, R37, c[0x0][0x23c], -R96.reuse ;  /* 0x00008f0025047a23 */ /* 0x102fe20000010860 */
[----:B---3--:R-:W-:Y:S08]  /*1a080*/  F2FP.BF16.PACK_AB R79, R224, R133 ;  /* 0x00000085e04f723e */ /* 0x008ff000000010ff */
[----:B------:R1:W3:Y:S01]  /*1a090*/  MUFU.EX2 R248, R4 ;  /* 0x0000000400f87308 */ /* 0x0002e20000000800 */
[----:B----4-:R-:W-:Y:S09]  /*1a0a0*/  FMUL.FTZ R6, R69, R142 ;  /* 0x0000008e45067220 */ /* 0x010ff20000410000 */
[----:B------:R4:W-:Y:S01]  /*1a0b0*/  MUFU.EX2 R13, R12 ;  /* 0x0000000c000d7308 */ /* 0x0009e20000000800 */
[----:B--2---:R-:W-:Y:S09]  /*1a0c0*/  FMUL.FTZ R57, R0, R189 ;  /* 0x000000bd00397220 */ /* 0x004ff20000410000 */
[----:B------:R2:W-:Y:S01]  /*1a0d0*/  MUFU.EX2 R139, R17 ;  /* 0x00000011008b7308 */ /* 0x0005e20000000800 */
[--C-:B-1----:R-:W-:Y:S01]  /*1a0e0*/  FFMA.FTZ R4, R36, c[0x0][0x23c], -R96.reuse ;  /* 0x00008f0024047a23 */ /* 0x102fe20000010860 */
[----:B---3--:R-:W-:Y:S01]  /*1a0f0*/  F2FP.BF16.PACK_AB R65, R248, R246 ;  /* 0x000000f6f841723e */ /* 0x008fe200000010ff */
[----:B------:R-:W1:Y:S07]  /*1a100*/  LDSM.16.MT88.4 R36, [R232+0x8000] ;  /* 0x00800000e824783b */ /* 0x000e6e0000004200 */
[----:B------:R3:W-:Y:S01]  /*1a110*/  MUFU.EX2 R135, R4 ;  /* 0x0000000400877308 */ /* 0x0007e20000000800 */
[----:B----4-:R-:W-:Y:S09]  /*1a120*/  FMUL.FTZ R12, R0, R144 ;  /* 0x00000090000c7220 */ /* 0x010ff20000410000 */
[----:B------:R-:W-:Y:S01]  /*1a130*/  MUFU.EX2 R128, R128 ;  /* 0x0000008000807308 */ /* 0x000fe20000000800 */
[----:B--2---:R-:W-:Y:S01]  /*1a140*/  FMUL.FTZ R17, R70, R149 ;  /* 0x0000009546117220 */ /* 0x004fe20000410000 */
[----:B------:R-:W-:Y:S08]  /*1a150*/  MOV R149, R224 ;  /* 0x000000e000957202 */ /* 0x000ff00000000f00 */
[----:B------:R-:W-:Y:S01]  /*1a160*/  MUFU.EX2 R130, R130 ;  /* 0x0000008200827308 */ /* 0x000fe20000000800 */
[----:B---3--:R-:W-:Y:S02]  /*1a170*/  FFMA.FTZ R4, R35, c[0x0][0x23c], -R96 ;  /* 0x00008f0023047a23 */ /* 0x008fe40000010860 */
[----:B------:R-:W-:Y:S07]  /*1a180*/  FMUL.FTZ R35, R69, R167 ;  /* 0x000000a745237220 */ /* 0x000fee0000410000 */
[----:B------:R2:W3:Y:S10]  /*1a190*/  MUFU.EX2 R233, R4 ;  /* 0x0000000400e97308 */ /* 0x0004f40000000800 */
[----:B------:R-:W-:Y:S01]  /*1a1a0*/  MUFU.EX2 R131, R131 ;  /* 0x0000008300837308 */ /* 0x000fe20000000800 */
[----:B--2---:R-:W-:Y:S01]  /*1a1b0*/  FFMA.FTZ R4, R44, c[0x0][0x23c], -R100 ;  /* 0x00008f002c047a23 */ /* 0x004fe20000010864 */
[----:B---3--:R-:W-:Y:S08]  /*1a1c0*/  MOV R44, R233 ;  /* 0x000000e9002c7202 */ /* 0x008ff00000000f00 */
[----:B------:R2:W-:Y:S01]  /*1a1d0*/  MUFU.EX2 R233, R7 ;  /* 0x0000000700e97308 */ /* 0x0005e20000000800 */
[----:B------:R-:W-:Y:S02]  /*1a1e0*/  MOV R151, R44 ;  /* 0x0000002c00977202 */ /* 0x000fe40000000f00 */
[----:B------:R-:W-:Y:S01]  /*1a1f0*/  F2FP.BF16.PACK_AB R67, R44, R135 ;  /* 0x000000872c43723e */ /* 0x000fe200000010ff */
[----:B------:R-:W-:Y:S06]  /*1a200*/  FFMA.FTZ R44, R84, c[0x0][0x23c], -R96 ;  /* 0x00008f00542c7a23 */ /* 0x000fec0000010860 */
[----:B------:R3:W-:Y:S01]  /*1a210*/  MUFU.EX2 R9, R4 ;  /* 0x0000000400097308 */ /* 0x0007e20000000800 */
[--C-:B--2---:R-:W-:Y:S02]  /*1a220*/  FFMA.FTZ R7, R58, c[0x0][0x23c], -R75.reuse ;  /* 0x00008f003a077a23 */ /* 0x104fe4000001084b */
[C---:B------:R-:W-:Y:S07]  /*1a230*/  FMUL.FTZ R58, R2.reuse, R190 ;  /* 0x000000be023a7220 */ /* 0x040fee0000410000 */
[----:B------:R2:W-:Y:S01]  /*1a240*/  MUFU.EX2 R141, R7 ;  /* 0x00000007008d7308 */ /* 0x0005e20000000800 */
[--C-:B---3--:R-:W-:Y:S02]  /*1a250*/  FFMA.FTZ R4, R43, c[0x0][0x23c], -R100.reuse ;  /* 0x00008f002b047a23 */ /* 0x108fe40000010864 */
[----:B------:R-:W-:Y:S07]  /*1a260*/  FMUL.FTZ R43, R2, R175 ;  /* 0x000000af022b7220 */ /* 0x000fee0000410000 */
[----:B------:R3:W-:Y:S01]  /*1a270*/  MUFU.EX2 R132, R4 ;  /* 0x0000000400847308 */ /* 0x0007e20000000800 */
[----:B--2---:R-:W-:Y:S09]  /*1a280*/  FMUL.FTZ R7, R69, R143 ;  /* 0x0000008f45077220 */ /* 0x004ff20000410000 */
[----:B------:R2:W-:Y:S01]  /*1a290*/  MUFU.EX2 R143, R60 ;  /* 0x0000003c008f7308 */ /* 0x0005e20000000800 */
[----:B---3--:R-:W-:Y:S02]  /*1a2a0*/  FFMA.FTZ R4, R41, c[0x0][0x23c], -R100 ;  /* 0x00008f0029047a23 */ /* 0x008fe40000010864 */
[----:B------:R-:W-:Y:S07]  /*1a2b0*/  FMUL.FTZ R41, R0, R173 ;  /* 0x000000ad00297220 */ /* 0x000fee0000410000 */
[----:B------:R3:W4:Y:S01]  /*1a2c0*/  MUFU.EX2 R26, R4 ;  /* 0x00000004001a7308 */ /* 0x0007220000000800 */
[--C-:B--2---:R-:W-:Y:S02]  /*1a2d0*/  FFMA.FTZ R60, R89, c[0x0][0x23c], -R75.reuse ;  /* 0x00008f00593c7a23 */ /* 0x104fe4000001084b */
[----:B---3--:R-:W-:Y:S01]  /*1a2e0*/  FFMA.FTZ R4, R40, c[0x0][0x23c], -R75 ;  /* 0x00008f0028047a23 */ /* 0x008fe2000001084b */
[----:B----4-:R2:W-:Y:S01]  /*1a2f0*/  STL [R1+0x7c], R26 ;  /* 0x00007c1a01007387 */ /* 0x0105e20000100800 */
[----:B------:R-:W-:Y:S01]  /*1a300*/  F2FP.BF16.PACK_AB R66, R26, R132 ;  /* 0x000000841a42723e */ /* 0x000fe200000010ff */
[--C-:B------:R-:W-:Y:S04]  /*1a310*/  FFMA.FTZ R40, R82, c[0x0][0x23c], -R96.reuse ;  /* 0x00008f0052287a23 */ /* 0x100fe80000010860 */
[----:B------:R3:W-:Y:S01]  /*1a320*/  MUFU.EX2 R239, R4 ;  /* 0x0000000400ef7308 */ /* 0x0007e20000000800 */
[----:B--2---:R-:W-:Y:S01]  /*1a330*/  MOV R26, R14 ;  /* 0x0000000e001a7202 */ /* 0x004fe20000000f00 */
[C---:B------:R-:W-:Y:S02]  /*1a340*/  FMUL.FTZ R14, R2.reuse, R146 ;  /* 0x00000092020e7220 */ /* 0x040fe40000410000 */
[--C-:B---3--:R-:W-:Y:S01]  /*1a350*/  FFMA.FTZ R4, R47, c[0x0][0x23c], -R97.reuse ;  /* 0x00008f002f047a23 */ /* 0x108fe20000010861 */
[----:B------:R-:W-:Y:S01]  /*1a360*/  MOV R47, R28 ;  /* 0x0000001c002f7202 */ /* 0x000fe20000000f00 */
[----:B------:R-:W-:Y:S04]  /*1a370*/  FFMA.FTZ R28, R63, c[0x0][0x23c], -R97 ;  /* 0x00008f003f1c7a23 */ /* 0x000fe80000010861 */
[----:B------:R2:W-:Y:S01]  /*1a380*/  MUFU.EX2 R238, R4 ;  /* 0x0000000400ee7308 */ /* 0x0005e20000000800 */
[----:B------:R-:W-:Y:S01]  /*1a390*/  FMUL.FTZ R63, R2, R195 ;  /* 0x000000c3023f7220 */ /* 0x000fe20000410000 */
[----:B------:R-:W-:Y:S01]  /*1a3a0*/  MOV R195, R106 ;  /* 0x0000006a00c37202 */ /* 0x000fe20000000f00 */
[----:B------:R-:W-:Y:S02]  /*1a3b0*/  FFMA.FTZ R106, R117, c[0x0][0x23c], -R75 ;  /* 0x00008f00756a7a23 */ /* 0x000fe4000001084b */
[--C-:B--2---:R-:W-:Y:S01]  /*1a3c0*/  FFMA.FTZ R4, R46, c[0x0][0x23c], -R97.reuse ;  /* 0x00008f002e047a23 */ /* 0x104fe20000010861 */
[----:B------:R-:W-:Y:S01]  /*1a3d0*/  MOV R46, R9 ;  /* 0x00000009002e7202 */ /* 0x000fe20000000f00 */
[----:B------:R-:W-:Y:S03]  /*1a3e0*/  FMUL.FTZ R9, R0, R137 ;  /* 0x0000008900097220 */ /* 0x000fe60000410000 */
[----:B------:R2:W-:Y:S01]  /*1a3f0*/  MUFU.EX2 R234, R4 ;  /* 0x0000000400ea7308 */ /* 0x0005e20000000800 */
[----:B------:R-:W-:Y:S09]  /*1a400*/  F2FP.BF16.PACK_AB R64, R46, R101 ;  /* 0x000000652e40723e */ /* 0x000ff200000010ff */
[----:B------:R3:W-:Y:S01]  /*1a410*/  MUFU.EX2 R137, R33 ;  /* 0x0000002100897308 */ /* 0x0007e20000000800 */
[----:B--2---:R-:W-:Y:S01]  /*1a420*/  FFMA.FTZ R4, R45, c[0x0][0x23c], -R97 ;  /* 0x00008f002d047a23 */ /* 0x004fe20000010861 */
[----:B------:R-:W-:Y:S01]  /*1a430*/  MOV R45, R29 ;  /* 0x0000001d002d7202 */ /* 0x000fe20000000f00 */
[C---:B------:R-:W-:Y:S07]  /*1a440*/  FMUL.FTZ R29, R0.reuse, R161 ;  /* 0x000000a1001d7220 */ /* 0x040fee0000410000 */
[----:B------:R2:W4:Y:S01]  /*1a450*/  MUFU.EX2 R18, R4 ;  /* 0x0000000400127308 */ /* 0x0005220000000800 */
[----:B------:R-:W-:Y:S01]  /*1a460*/  MOV R166, R45 ;  /* 0x0000002d00a67202 */ /* 0x000fe20000000f00 */
[----:B------:R-:W-:Y:S01]  /*1a470*/  FMUL.FTZ R45, R0, R177 ;  /* 0x000000b1002d7220 */ /* 0x000fe20000410000 */
[----:B------:R-:W-:Y:S01]  /*1a480*/  MOV R177, R95 ;  /* 0x0000005f00b17202 */ /* 0x000fe20000000f00 */
[C---:B---3--:R-:W-:Y:S01]  /*1a490*/  FMUL.FTZ R33, R70.reuse, R165 ;  /* 0x000000a546217220 */ /* 0x048fe20000410000 */
[----:B------:R-:W-:Y:S01]  /*1a4a0*/  MOV R165, R48 ;  /* 0x0000003000a57202 */ /* 0x000fe20000000f00 */
[----:B------:R-:W-:Y:S01]  /*1a4b0*/  FMUL.FTZ R48, R70, R180 ;  /* 0x000000b446307220 */ /* 0x000fe20000410000 */
[----:B------:R-:W-:Y:S02]  /*1a4c0*/  MOV R180, R227 ;  /* 0x000000e300b47202 */ /* 0x000fe40000000f00 */
[----:B------:R-:W-:Y:S02]  /*1a4d0*/  MOV R194, R165 ;  /* 0x000000a500c27202 */ /* 0x000fe40000000f00 */
[----:B------:R-:W-:Y:S01]  /*1a4e0*/  MOV R165, R135 ;  /* 0x0000008700a57202 */ /* 0x000fe20000000f00 */
[--C-:B--2---:R-:W-:Y:S01]  /*1a4f0*/  FFMA.FTZ R4, R52, c[0x0][0x23c], -R96.reuse ;  /* 0x00008f0034047a23 */ /* 0x104fe20000010860 */
[----:B----4-:R-:W-:Y:S01]  /*1a500*/  MOV R144, R18 ;  /* 0x0000001200907202 */ /* 0x010fe20000000f00 */
[----:B------:R-:W-:Y:S01]  /*1a510*/  FMUL.FTZ R18, R69, R150 ;  /* 0x0000009645127220 */ /* 0x000fe20000410000 */
[----:B------:R-:W-:Y:S01]  /*1a520*/  MOV R150, R241 ;  /* 0x000000f100967202 */ /* 0x000fe20000000f00 */
[----:B------:R2:W-:Y:S02]  /*1a530*/  MUFU.EX2 R71, R4 ;  /* 0x0000000400477308 */ /* 0x0005e40000000800 */
[--C-:B--2---:R-:W-:Y:S01]  /*1a540*/  FFMA.FTZ R4, R51, c[0x0][0x23c], -R96.reuse ;  /* 0x00008f0033047a23 */ /* 0x104fe20000010860 */
[----:B------:R-:W-:Y:S01]  /*1a550*/  MOV R51, R26 ;  /* 0x0000001a00337202 */ /* 0x000fe20000000f00 */
[----:B------:R-:W-:Y:S06]  /*1a560*/  FMUL.FTZ R26, R2, R158 ;  /* 0x0000009e021a7220 */ /* 0x000fec0000410000 */
[----:B------:R2:W-:Y:S01]  /*1a570*/  MUFU.EX2 R240, R4 ;  /* 0x0000000400f07308 */ /* 0x0005e20000000800 */
[----:B------:R-:W-:Y:S01]  /*1a580*/  MOV R167, R51 ;  /* 0x0000003300a77202 */ /* 0x000fe20000000f00 */
[----:B------:R-:W-:Y:S08]  /*1a590*/  FMUL.FTZ R51, R69, R183 ;  /* 0x000000b745337220 */ /* 0x000ff00000410000 */
[----:B------:R3:W-:Y:S10]  /*1a5a0*/  MUFU.EX2 R158, R40 ;  /* 0x00000028009e7308 */ /* 0x0007f40000000800 */
[----:B------:R4:W-:Y:S01]  /*1a5b0*/  MUFU.EX2 R183, R60 ;  /* 0x0000003c00b77308 */ /* 0x0009e20000000800 */
[--C-:B--2---:R-:W-:Y:S01]  /*1a5c0*/  FFMA.FTZ R4, R50, c[0x0][0x23c], -R96.reuse ;  /* 0x00008f0032047a23 */ /* 0x104fe20000010860 */
[----:B------:R-:W-:Y:S01]  /*1a5d0*/  MOV R50, R27 ;  /* 0x0000001b00327202 */ /* 0x000fe20000000f00 */
[----:B------:R-:W-:Y:S07]  /*1a5e0*/  FMUL.FTZ R27, R2, R159 ;  /* 0x0000009f021b7220 */ /* 0x000fee0000410000 */
[----:B------:R2:W-:Y:S01]  /*1a5f0*/  MUFU.EX2 R236, R4 ;  /* 0x0000000400ec7308 */ /* 0x0005e20000000800 */
[C---:B---3--:R-:W-:Y:S01]  /*1a600*/  FMUL.FTZ R40, R0.reuse, R172 ;  /* 0x000000ac00287220 */ /* 0x048fe20000410000 */
[----:B------:R-:W-:Y:S08]  /*1a610*/  MOV R172, R223 ;  /* 0x000000df00ac7202 */ /* 0x000ff00000000f00 */
[----:B------:R3:W-:Y:S01]  /*1a620*/  MUFU.EX2 R159, R28 ;  /* 0x0000001c009f7308 */ /* 0x0007e20000000800 */
[C---:B----4-:R-:W-:Y:S02]  /*1a630*/  FMUL.FTZ R60, R0.reuse, R192 ;  /* 0x000000c0003c7220 */ /* 0x050fe40000410000 */
[----:B--2---:R-:W-:Y:S01]  /*1a640*/  FFMA.FTZ R4, R49, c[0x0][0x23c], -R96 ;  /* 0x00008f0031047a23 */ /* 0x004fe20000010860 */
[----:B------:R-:W-:Y:S01]  /*1a650*/  MOV R49, R25 ;  /* 0x0000001900317202 */ /* 0x000fe20000000f00 */
[C---:B------:R-:W-:Y:S05]  /*1a660*/  FMUL.FTZ R25, R0.reuse, R157 ;  /* 0x0000009d00197220 */ /* 0x040fea0000410000 */
[----:B------:R2:W-:Y:S01]  /*1a670*/  MUFU.EX2 R228, R4 ;  /* 0x0000000400e47308 */ /* 0x0005e20000000800 */
[----:B------:R-:W-:Y:S01]  /*1a680*/  MOV R173, R49 ;  /* 0x0000003100ad7202 */ /* 0x000fe20000000f00 */
[--C-:B------:R-:W-:Y:S02]  /*1a690*/  FFMA.FTZ R49, R85, c[0x0][0x23c], -R100.reuse ;  /* 0x00008f0055317a23 */ /* 0x100fe40000010864 */
[C---:B---3--:R-:W-:Y:S06]  /*1a6a0*/  FMUL.FTZ R28, R0.reuse, R160 ;  /* 0x000000a0001c7220 */ /* 0x048fec0000410000 */
[----:B------:R3:W-:Y:S01]  /*1a6b0*/  MUFU.EX2 R157, R44 ;  /* 0x0000002c009d7308 */ /* 0x0007e20000000800 */
[--C-:B--2---:R-:W-:Y:S09]  /*1a6c0*/  FFMA.FTZ R4, R53, c[0x0][0x23c], -R100.reuse ;  /* 0x00008f0035047a23 */ /* 0x104ff20000010864 */
[----:B------:R2:W-:Y:S01]  /*1a6d0*/  MUFU.EX2 R237, R4 ;  /* 0x0000000400ed7308 */ /* 0x0005e20000000800 */
[----:B---3--:R-:W-:Y:S01]  /*1a6e0*/  FMUL.FTZ R44, R0, R176 ;  /* 0x000000b0002c7220 */ /* 0x008fe20000410000 */
[----:B------:R-:W-:Y:S01]  /*1a6f0*/  MOV R176, R94 ;  /* 0x0000005e00b07202 */ /* 0x000fe20000000f00 */
[--C-:B--2---:R-:W-:Y:S02]  /*1a700*/  FFMA.FTZ R4, R55, c[0x0][0x23c], -R100.reuse ;  /* 0x00008f0037047a23 */ /* 0x104fe40000010864 */
[----:B------:R-:W2:Y:S05]  /*1a710*/  LDSM.16.MT88.4 R52, [R230+0x8000] ;  /* 0x00800000e634783b */ /* 0x000eaa0000004200 */
[----:B------:R3:W4:Y:S02]  /*1a720*/  MUFU.EX2 R15, R4 ;  /* 0x00000004000f7308 */ /* 0x0007240000000800 */
[----:B---3--:R-:W-:Y:S01]  /*1a730*/  FFMA.FTZ R4, R56, c[0x0][0x23c], -R75 ;  /* 0x00008f0038047a23 */ /* 0x008fe2000001084b */
[----:B----4-:R-:W-:Y:S01]  /*1a740*/  MOV R146, R15 ;  /* 0x0000000f00927202 */ /* 0x010fe20000000f00 */
[----:B------:R-:W-:Y:S01]  /*1a750*/  FMUL.FTZ R15, R2, R147 ;  /* 0x00000093020f7220 */ /* 0x000fe20000410000 */
[----:B------:R-:W-:Y:S05]  /*1a760*/  MOV R147, R13 ;  /* 0x0000000d00937202 */ /* 0x000fea0000000f00 */
[----:B------:R3:W4:Y:S01]  /*1a770*/  MUFU.EX2 R8, R4 ;  /* 0x0000000400087308 */ /* 0x0007220000000800 */
[----:B------:R-:W-:Y:S01]  /*1a780*/  FMUL.FTZ R13, R0, R145 ;  /* 0x00000091000d7220 */ /* 0x000fe20000410000 */
[----:B------:R-:W-:Y:S01]  /*1a790*/  MOV R145, R16 ;  /* 0x0000001000917202 */ /* 0x000fe20000000f00 */
[----:B------:R-:W-:Y:S01]  /*1a7a0*/  FMUL.FTZ R16, R70, R148 ;  /* 0x0000009446107220 */ /* 0x000fe20000410000 */
[----:B------:R-:W-:Y:S01]  /*1a7b0*/  MOV R148, R46 ;  /* 0x0000002e00947202 */ /* 0x000fe20000000f00 */
[C---:B------:R-:W-:Y:S01]  /*1a7c0*/  FMUL.FTZ R46, R2.reuse, R178 ;  /* 0x000000b2022e7220 */ /* 0x040fe20000410000 */
[----:B------:R-:W-:Y:S01]  /*1a7d0*/  MOV R178, R47 ;  /* 0x0000002f00b27202 */ /* 0x000fe20000000f00 */
[----:B------:R-:W-:Y:S01]  /*1a7e0*/  FMUL.FTZ R47, R2, R179 ;  /* 0x000000b3022f7220 */ /* 0x000fe20000410000 */
[----:B------:R-:W-:Y:S01]  /*1a7f0*/  MOV R179, R50 ;  /* 0x0000003200b37202 */ /* 0x000fe20000000f00 */
[----:B------:R-:W-:Y:S02]  /*1a800*/  FFMA.FTZ R56, R87, c[0x0][0x23c], -R100 ;  /* 0x00008f0057387a23 */ /* 0x000fe40000010864 */
[----:B------:R-:W-:Y:S02]  /*1a810*/  FMUL.FTZ R50, R69, R182 ;  /* 0x000000b645327220 */ /* 0x000fe40000410000 */
[----:B---3--:R-:W-:Y:S01]  /*1a820*/  FMUL.FTZ R4, R70, R140 ;  /* 0x0000008c46047220 */ /* 0x008fe20000410000 */
[----:B----4-:R-:W-:Y:S01]  /*1a830*/  MOV R142, R8 ;  /* 0x00000008008e7202 */ /* 0x010fe20000000f00 */
[----:B------:R-:W-:Y:S02]  /*1a840*/  FMUL.FTZ R8, R0, R136 ;  /* 0x0000008800087220 */ /* 0x000fe40000410000 */
[----:B------:R3:W-:Y:S03]  /*1a850*/  MUFU.EX2 R136, R49 ;  /* 0x0000003100887308 */ /* 0x0007e60000000800 */
[-C--:B------:R-:W-:Y:S08]  /*1a860*/  HMMA.16816.F32.BF16 R4, R76, R20.reuse, R4 ;  /* 0x000000144c04723c */ /* 0x080ff00000041804 */
[C---:B------:R-:W-:Y:S07]  /*1a870*/  HMMA.16816.F32.BF16 R8, R64.reuse, R20, R8 ;  /* 0x000000144008723c */ /* 0x040fee0000041808 */
[----:B------:R-:W-:Y:S01]  /*1a880*/  FFMA.FTZ R20, R61, c[0x0][0x23c], -R97 ;  /* 0x00008f003d147a23 */ /* 0x000fe20000010861 */
[-C--:B------:R-:W-:Y:S03]  /*1a890*/  HMMA.16816.F32.BF16 R12, R64, R22.reuse, R12 ;  /* 0x00000016400c723c */ /* 0x080fe6000004180c */
[----:B------:R4:W-:Y:S01]  /*1a8a0*/  MUFU.EX2 R140, R20 ;  /* 0x00000014008c7308 */ /* 0x0009e20000000800 */
[----:B------:R-:W-:Y:S01]  /*1a8b0*/  FMUL.FTZ R21, R70, R153 ;  /* 0x0000009946157220 */ /* 0x000fe20000410000 */
[----:B------:R-:W-:Y:S01]  /*1a8c0*/  MOV R153, R30 ;  /* 0x0000001e00997202 */ /* 0x000fe20000000f00 */
[----:B------:R-:W-:Y:S02]  /*1a8d0*/  FMUL.FTZ R30, R2, R162 ;  /* 0x000000a2021e7220 */ /* 0x000fe40000410000 */
[C---:B------:R-:W-:Y:S04]  /*1a8e0*/  HMMA.16816.F32.BF16 R16, R76.reuse, R22, R16 ;  /* 0x000000164c10723c */ /* 0x040fe80000041810 */
[----:B---3--:R-:W-:Y:S02]  /*1a8f0*/  FMUL.FTZ R49, R70, R181 ;  /* 0x000000b546317220 */ /* 0x008fe40000410000 */
[----:B------:R-:W-:Y:S02]  /*1a900*/  FMUL.FTZ R61, R0, R193 ;  /* 0x000000c1003d7220 */ /* 0x000fe40000410000 */
[C---:B------:R-:W-:Y:S02]  /*1a910*/  FMUL.FTZ R22, R69.reuse, R154 ;  /* 0x0000009a45167220 */ /* 0x040fe40000410000 */
[----:B------:R3:W-:Y:S02]  /*1a920*/  MUFU.EX2 R154, R24 ;  /* 0x00000018009a7308 */ /* 0x0007e40000000800 */
[----:B------:R-:W-:Y:S01]  /*1a930*/  FMUL.FTZ R23, R69, R155 ;  /* 0x0000009b45177220 */ /* 0x000fe20000410000 */
[----:B------:R-:W-:Y:S01]  /*1a940*/  MOV R155, R225 ;  /* 0x000000e1009b7202 */ /* 0x000fe20000000f00 */
[----:B------:R-:W-:Y:S02]  /*1a950*/  IMAD.MOV.U32 R181, RZ, RZ, R245 ;  /* 0x000000ffffb57224 */ /* 0x000fe400078e00f5 */
[----:B----4-:R-:W-:Y:S07]  /*1a960*/  FMUL.FTZ R20, R70, R152 ;  /* 0x0000009846147220 */ /* 0x010fee0000410000 */
[-C--:B-1----:R-:W-:Y:S03]  /*1a970*/  HMMA.16816.F32.BF16 R20, R76, R36.reuse, R20 ;  /* 0x000000244c14723c */ /* 0x082fe60000041814 */
[----:B---3--:R-:W-:Y:S02]  /*1a980*/  FMUL.FTZ R24, R0, R156 ;  /* 0x0000009c00187220 */ /* 0x008fe40000410000 */
[----:B------:R1:W-:Y:S05]  /*1a990*/  MUFU.EX2 R156, R56 ;  /* 0x00000038009c7308 */ /* 0x0003ea0000000800 */
[C---:B------:R-:W-:Y:S07]  /*1a9a0*/  HMMA.16816.F32.BF16 R24, R64.reuse, R36, R24 ;  /* 0x000000244018723c */ /* 0x040fee0000041818 */
[----:B------:R-:W-:Y:S01]  /*1a9b0*/  FFMA.FTZ R36, R81, c[0x0][0x23c], -R96 ;  /* 0x00008f0051247a23 */ /* 0x000fe20000010860 */
[-C--:B------:R-:W-:Y:S03]  /*1a9c0*/  HMMA.16816.F32.BF16 R28, R64, R38.reuse, R28 ;  /* 0x00000026401c723c */ /* 0x080fe6000004181c */
[----:B------:R3:W4:Y:S01]  /*1a9d0*/  MUFU.EX2 R138, R36 ;  /* 0x00000024008a7308 */ /* 0x0007220000000800 */
[----:B------:R-:W-:Y:S04]  /*1a9e0*/  FMUL.FTZ R37, R70, R169 ;  /* 0x000000a946257220 */ /* 0x000fe80000410000 */
[C---:B------:R-:W-:Y:S04]  /*1a9f0*/  HMMA.16816.F32.BF16 R32, R76.reuse, R38, R32 ;  /* 0x000000264c20723c */ /* 0x040fe80000041820 */
[----:B-1----:R-:W-:Y:S03]  /*1aa00*/  FMUL.FTZ R56, R0, R188 ;  /* 0x000000bc00387220 */ /* 0x002fe60000410000 */
[C---:B------:R-:W-:Y:S01]  /*1aa10*/  FMUL.FTZ R38, R69.reuse, R170 ;  /* 0x000000aa45267220 */ /* 0x040fe20000410000 */
[----:B------:R-:W-:Y:S01]  /*1aa20*/  MOV R170, R83 ;  /* 0x0000005300aa7202 */ /* 0x000fe20000000f00 */
[C---:B------:R-:W-:Y:S01]  /*1aa30*/  FMUL.FTZ R39, R69.reuse, R171 ;  /* 0x000000ab45277220 */ /* 0x040fe20000410000 */
[----:B------:R-:W1:Y:S02]  /*1aa40*/  LDSM.16.MT88.4 R80, [R231+0x8000] ;  /* 0x00800000e750783b */ /* 0x000e640000004200 */
[----:B---3--:R-:W-:Y:S01]  /*1aa50*/  FMUL.FTZ R36, R70, R168 ;  /* 0x000000a846247220 */ /* 0x008fe20000410000 */
[----:B------:R-:W-:Y:S06]  /*1aa60*/  MOV R168, R247 ;  /* 0x000000f700a87202 */ /* 0x000fec0000000f00 */
[-C--:B--2---:R-:W-:Y:S08]  /*1aa70*/  HMMA.16816.F32.BF16 R36, R76, R52.reuse, R36 ;  /* 0x000000344c24723c */ /* 0x084ff00000041824 */
[C---:B------:R-:W-:Y:S07]  /*1aa80*/  HMMA.16816.F32.BF16 R40, R64.reuse, R52, R40 ;  /* 0x000000344028723c */ /* 0x040fee0000041828 */
[----:B------:R-:W-:Y:S01]  /*1aa90*/  FFMA.FTZ R52, R86, c[0x0][0x23c], -R100 ;  /* 0x00008f0056347a23 */ /* 0x000fe20000010864 */
[-C--:B------:R-:W-:Y:S01]  /*1aaa0*/  HMMA.16816.F32.BF16 R44, R64, R54.reuse, R44 ;  /* 0x00000036402c723c */ /* 0x080fe2000004182c */
[----:B------:R-:W2:Y:S02]  /*1aab0*/  LDSM.16.MT88.4 R84, [R229+0x8800] ;  /* 0x00880000e554783b */ /* 0x000ea40000004200 */
[----:B------:R3:W1:Y:S01]  /*1aac0*/  MUFU.EX2 R152, R52 ;  /* 0x0000003400987308 */ /* 0x0006620000000800 */
[C---:B------:R-:W-:Y:S04]  /*1aad0*/  FMUL.FTZ R53, R70.reuse, R185 ;  /* 0x000000b946357220 */ /* 0x040fe80000410000 */
[C---:B------:R-:W-:Y:S07]  /*1aae0*/  HMMA.16816.F32.BF16 R48, R76.reuse, R54, R48 ;  /* 0x000000364c30723c */ /* 0x040fee0000041830 */
[C---:B------:R-:W-:Y:S02]  /*1aaf0*/  FMUL.FTZ R54, R69.reuse, R186 ;  /* 0x000000ba45367220 */ /* 0x040fe40000410000 */
[C---:B------:R-:W-:Y:S03]  /*1ab00*/  FMUL.FTZ R55, R69.reuse, R187 ;  /* 0x000000bb45377220 */ /* 0x040fe60000410000 */
[----:B---3--:R-:W-:Y:S07]  /*1ab10*/  FMUL.FTZ R52, R70, R184 ;  /* 0x000000b846347220 */ /* 0x008fee0000410000 */
[-C--:B-1----:R-:W-:Y:S08]  /*1ab20*/  HMMA.16816.F32.BF16 R52, R76, R80.reuse, R52 ;  /* 0x000000504c34723c */ /* 0x082ff00000041834 */
[C---:B------:R-:W-:Y:S07]  /*1ab30*/  HMMA.16816.F32.BF16 R56, R64.reuse, R80, R56 ;  /* 0x000000504038723c */ /* 0x040fee0000041838 */
[--C-:B------:R-:W-:Y:S01]  /*1ab40*/  FFMA.FTZ R80, R90, c[0x0][0x23c], -R75.reuse ;  /* 0x00008f005a507a23 */ /* 0x100fe2000001084b */
[-C--:B------:R-:W-:Y:S03]  /*1ab50*/  HMMA.16816.F32.BF16 R60, R64, R82.reuse, R60 ;  /* 0x00000052403c723c */ /* 0x080fe6000004183c */
[----:B------:R1:W-:Y:S01]  /*1ab60*/  MUFU.EX2 R174, R80 ;  /* 0x0000005000ae7308 */ /* 0x0003e20000000800 */
[----:B------:R-:W-:Y:S03]  /*1ab70*/  F2FP.BF16.PACK_AB R81, R240, R71 ;  /* 0x00000047f051723e */ /* 0x000fe600000010ff */
[C---:B------:R-:W-:Y:S02]  /*1ab80*/  FMUL.FTZ R64, R70.reuse, R196 ;  /* 0x000000c446407220 */ /* 0x040fe40000410000 */
[----:B------:R-:W-:Y:S03]  /*1ab90*/  FMUL.FTZ R65, R70, R197 ;  /* 0x000000c546417220 */ /* 0x000fe60000410000 */
[C---:B------:R-:W-:Y:S02]  /*1aba0*/  FMUL.FTZ R66, R69.reuse, R198 ;  /* 0x000000c645427220 */ /* 0x040fe40000410000 */
[----:B------:R-:W-:Y:S01]  /*1abb0*/  FMUL.FTZ R67, R69, R199 ;  /* 0x000000c745437220 */ /* 0x000fe20000410000 */
[----:B------:R-:W-:Y:S06]  /*1abc0*/  F2FP.BF16.PACK_AB R199, R131, R130 ;  /* 0x0000008283c7723e */ /* 0x000fec00000010ff */
[----:B------:R-:W-:Y:S04]  /*1abd0*/  HMMA.16816.F32.BF16 R64, R76, R82, R64 ;  /* 0x000000524c40723c */ /* 0x000fe80000041840 */
[--C-:B-1----:R-:W-:Y:S03]  /*1abe0*/  FFMA.FTZ R80, R91, c[0x0][0x23c], -R75.reuse ;  /* 0x00008f005b507a23 */ /* 0x102fe6000001084b */
[----:B------:R-:W-:Y:S01]  /*1abf0*/  F2FP.BF16.PACK_AB R76, R239, R68 ;  /* 0x00000044ef4c723e */ /* 0x000fe200000010ff */
[----:B------:R-:W1:Y:S01]  /*1ac00*/  LDSM.16.MT88.4 R88, [R232+0x8800] ;  /* 0x00880000e858783b */ /* 0x000e620000004200 */
[----:B------:R-:W-:Y:S01]  /*1ac10*/  F2FP.BF16.PACK_AB R78, R145, R235 ;  /* 0x000000eb914e723e */ /* 0x000fe200000010ff */
[----:B------:R3:W-:Y:S02]  /*1ac20*/  MUFU.EX2 R184, R80 ;  /* 0x0000005000b87308 */ /* 0x0007e40000000800 */
[----:B------:R-:W-:Y:S02]  /*1ac30*/  F2FP.BF16.PACK_AB R77, R238, R72 ;  /* 0x00000048ee4d723e */ /* 0x000fe400000010ff */
[----:B------:R-:W-:Y:S02]  /*1ac40*/  F2FP.BF16.PACK_AB R79, R144, R234 ;  /* 0x000000ea904f723e */ /* 0x000fe400000010ff */
[----:B------:R-:W-:Y:S02]  /*1ac50*/  F2FP.BF16.PACK_AB R83, R228, R236 ;  /* 0x000000ece453723e */ /* 0x000fe400000010ff */
[----:B------:R-:W-:Y:S03]  /*1ac60*/  F2FP.BF16.PACK_AB R82, R146, R233 ;  /* 0x000000e99252723e */ /* 0x000fe600000010ff */
[-C--:B--2---:R-:W-:Y:S03]  /*1ac70*/  HMMA.16816.F32.BF16 R4, R76, R84.reuse, R4 ;  /* 0x000000544c04723c */ /* 0x084fe60000041804 */
[----:B---3--:R-:W-:Y:S02]  /*1ac80*/  FFMA.FTZ R80, R92, c[0x0][0x23c], -R75 ;  /* 0x00008f005c507a23 */ /* 0x008fe4000001084b */
[--C-:B------:R-:W-:Y:S02]  /*1ac90*/  FFMA.FTZ R92, R121, c[0x0][0x23c], -R97.reuse ;  /* 0x00008f00795c7a23 */ /* 0x100fe40000010861 */
[----:B------:R2:W-:Y:S10]  /*1aca0*/  MUFU.EX2 R185, R80 ;  /* 0x0000005000b97308 */ /* 0x0005f40000000800 */
[----:B------:R3:W-:Y:S01]  /*1acb0*/  MUFU.EX2 R163, R92 ;  /* 0x0000005c00a37308 */ /* 0x0007e20000000800 */
[----:B--2---:R-:W-:Y:S07]  /*1acc0*/  F2FP.BF16.PACK_AB R80, R237, R73 ;  /* 0x00000049ed50723e */ /* 0x004fee00000010ff */
[C---:B------:R-:W-:Y:S01]  /*1acd0*/  HMMA.16816.F32.BF16 R8, R80.reuse, R84, R8 ;  /* 0x000000545008723c */ /* 0x040fe20000041808 */
[----:B---3--:R-:W2:Y:S06]  /*1ace0*/  LDSM.16.MT88.4 R92, [R230+0x8800] ;  /* 0x00880000e65c783b */ /* 0x008eac0000004200 */
[--C-:B------:R-:W-:Y:S01]  /*1acf0*/  FFMA.FTZ R84, R124, c[0x0][0x23c], -R97.reuse ;  /* 0x00008f007c547a23 */ /* 0x100fe20000010861 */
[-C--:B------:R-:W-:Y:S03]  /*1ad00*/  HMMA.16816.F32.BF16 R12, R80, R86.reuse, R12 ;  /* 0x00000056500c723c */ /* 0x080fe6000004180c */
[----:B------:R3:W-:Y:S05]  /*1ad10*/  MUFU.EX2 R169, R84 ;  /* 0x0000005400a97308 */ /* 0x0007ea0000000800 */
[C---:B------:R-:W-:Y:S08]  /*1ad20*/  HMMA.16816.F32.BF16 R16, R76.reuse, R86, R16 ;  /* 0x000000564c10723c */ /* 0x040ff00000041810 */
[-C--:B-1----:R-:W-:Y:S08]  /*1ad30*/  HMMA.16816.F32.BF16 R20, R76, R88.reuse, R20 ;  /* 0x000000584c14723c */ /* 0x082ff00000041814 */
[C---:B------:R-:W-:Y:S04]  /*1ad40*/  HMMA.16816.F32.BF16 R24, R80.reuse, R88, R24 ;  /* 0x000000585018723c */ /* 0x040fe80000041818 */
[--C-:B---3--:R-:W-:Y:S03]  /*1ad50*/  FFMA.FTZ R84, R125, c[0x0][0x23c], -R97.reuse ;  /* 0x00008f007d547a23 */ /* 0x108fe60000010861 */
[----:B------:R-:W-:Y:S01]  /*1ad60*/  FFMA.FTZ R88, R200, c[0x0][0x23c], -R96 ;  /* 0x00008f00c8587a23 */ /* 0x000fe20000010860 */
[-C--:B------:R-:W-:Y:S01]  /*1ad70*/  HMMA.16816.F32.BF16 R28, R80, R90.reuse, R28 ;  /* 0x0000005a501c723c */ /* 0x080fe2000004181c */
[----:B------:R1:W-:Y:S07]  /*1ad80*/  MUFU.EX2 R175, R84 ;  /* 0x0000005400af7308 */ /* 0x0003ee0000000800 */
[C---:B------:R-:W-:Y:S03]  /*1ad90*/  HMMA.16816.F32.BF16 R32, R76.reuse, R90, R32 ;  /* 0x0000005a4c20723c */ /* 0x040fe60000041820 */
[----:B------:R3:W-:Y:S05]  /*1ada0*/  MUFU.EX2 R161, R88 ;  /* 0x0000005800a17308 */ /* 0x0007ea0000000800 */
[-C--:B--2---:R-:W-:Y:S08]  /*1adb0*/  HMMA.16816.F32.BF16 R36, R76, R92.reuse, R36 ;  /* 0x0000005c4c24723c */ /* 0x084ff00000041824 */
[C---:B------:R-:W-:Y:S04]  /*1adc0*/  HMMA.16816.F32.BF16 R40, R80.reuse, R92, R40 ;  /* 0x0000005c5028723c */ /* 0x040fe80000041828 */
[----:B-1----:R-:W-:Y:S03]  /*1add0*/  FFMA.FTZ R84, R126, c[0x0][0x23c], -R97 ;  /* 0x00008f007e547a23 */ /* 0x002fe60000010861 */
[----:B------:R-:W-:Y:S01]  /*1ade0*/  FFMA.FTZ R92, R205, c[0x0][0x23c], -R100 ;  /* 0x00008f00cd5c7a23 */ /* 0x000fe20000010864 */
[-C--:B------:R-:W-:Y:S01]  /*1adf0*/  HMMA.16816.F32.BF16 R44, R80, R94.reuse, R44 ;  /* 0x0000005e502c723c */ /* 0x080fe2000004182c */
[----:B------:R1:W2:Y:S03]  /*1ae00*/  MUFU.EX2 R182, R84 ;  /* 0x0000005400b67308 */ /* 0x0002a60000000800 */
[--C-:B---3--:R-:W-:Y:S04]  /*1ae10*/  FFMA.FTZ R88, R201, c[0x0][0x23c], -R96.reuse ;  /* 0x00008f00c9587a23 */ /* 0x108fe80000010860 */
[C---:B------:R-:W-:Y:S03]  /*1ae20*/  HMMA.16816.F32.BF16 R48, R76.reuse, R94, R48 ;  /* 0x0000005e4c30723c */ /* 0x040fe60000041830 */
[----:B------:R3:W-:Y:S10]  /*1ae30*/  MUFU.EX2 R247, R88 ;  /* 0x0000005800f77308 */ /* 0x0007f40000000800 */
[----:B------:R2:W-:Y:S01]  /*1ae40*/  MUFU.EX2 R171, R92 ;  /* 0x0000005c00ab7308 */ /* 0x0005e20000000800 */
[--C-:B-1----:R-:W-:Y:S09]  /*1ae50*/  FFMA.FTZ R84, R127, c[0x0][0x23c], -R96.reuse ;  /* 0x00008f007f547a23 */ /* 0x102ff20000010860 */
[----:B------:R1:W1:Y:S01]  /*1ae60*/  MUFU.EX2 R162, R84 ;  /* 0x0000005400a27308 */ /* 0x0002620000000800 */
[----:B---3--:R-:W-:Y:S09]  /*1ae70*/  FFMA.FTZ R88, R202, c[0x0][0x23c], -R96 ;  /* 0x00008f00ca587a23 */ /* 0x008ff20000010860 */
[----:B------:R3:W3:Y:S01]  /*1ae80*/  MUFU.EX2 R245, R88 ;  /* 0x0000005800f57308 */ /* 0x0006e20000000800 */
[--C-:B--2---:R-:W-:Y:S09]  /*1ae90*/  FFMA.FTZ R92, R206, c[0x0][0x23c], -R100.reuse ;  /* 0x00008f00ce5c7a23 */ /* 0x104ff20000010864 */
[----:B------:R2:W2:Y:S01]  /*1aea0*/  MUFU.EX2 R241, R92 ;  /* 0x0000005c00f17308 */ /* 0x0004a20000000800 */
[----:B-1----:R-:W1:Y:S01]  /*1aeb0*/  LDSM.16.MT88.4 R84, [R231+0x8800] ;  /* 0x00880000e754783b */ /* 0x002e620000004200 */
[--C-:B---3--:R-:W-:Y:S08]  /*1aec0*/  FFMA.FTZ R88, R203, c[0x0][0x23c], -R100.reuse ;  /* 0x00008f00cb587a23 */ /* 0x108ff00000010864 */
[----:B------:R3:W-:Y:S01]  /*1aed0*/  MUFU.EX2 R160, R88 ;  /* 0x0000005800a07308 */ /* 0x0007e20000000800 */
[--C-:B--2---:R-:W-:Y:S09]  /*1aee0*/  FFMA.FTZ R92, R210, c[0x0][0x23c], -R75.reuse ;  /* 0x00008f00d25c7a23 */ /* 0x104ff2000001084b */
[----:B------:R2:W-:Y:S01]  /*1aef0*/  MUFU.EX2 R210, R92 ;  /* 0x0000005c00d27308 */ /* 0x0005e20000000800 */
[----:B---3--:R-:W-:Y:S01]  /*1af00*/  FFMA.FTZ R88, R204, c[0x0][0x23c], -R100 ;  /* 0x00008f00cc587a23 */ /* 0x008fe20000010864 */
[-C--:B-1----:R-:W-:Y:S08]  /*1af10*/  HMMA.16816.F32.BF16 R52, R76, R84.reuse, R52 ;  /* 0x000000544c34723c */ /* 0x082ff00000041834 */
[----:B------:R1:W3:Y:S01]  /*1af20*/  MUFU.EX2 R227, R88 ;  /* 0x0000005800e37308 */ /* 0x0002e20000000800 */
[C---:B------:R-:W-:Y:S01]  /*1af30*/  HMMA.16816.F32.BF16 R56, R80.reuse, R84, R56 ;  /* 0x000000545038723c */ /* 0x040fe20000041838 */
[----:B--2---:R-:W-:Y:S06]  /*1af40*/  LDSM.16.MT88.4 R92, [R230+0x9000] ;  /* 0x00900000e65c783b */ /* 0x004fec0000004200 */
[--C-:B------:R-:W-:Y:S01]  /*1af50*/  FFMA.FTZ R84, R207, c[0x0][0x23c], -R75.reuse ;  /* 0x00008f00cf547a23 */ /* 0x100fe2000001084b */
[-C--:B------:R-:W-:Y:S03]  /*1af60*/  HMMA.16816.F32.BF16 R60, R80, R86.reuse, R60 ;  /* 0x00000056503c723c */ /* 0x080fe6000004183c */
[----:B------:R2:W-:Y:S04]  /*1af70*/  MUFU.EX2 R225, R84 ;  /* 0x0000005400e17308 */ /* 0x0005e80000000800 */
[--C-:B------:R-:W-:Y:S01]  /*1af80*/  FFMA.FTZ R80, R208, c[0x0][0x23c], -R75.reuse ;  /* 0x00008f00d0507a23 */ /* 0x100fe2000001084b */
[----:B------:R-:W-:Y:S01]  /*1af90*/  HMMA.16816.F32.BF16 R64, R76, R86, R64 ;  /* 0x000000564c40723c */ /* 0x000fe20000041840 */
[----:B-1----:R-:W1:Y:S03]  /*1afa0*/  LDSM.16.MT88.4 R88, [R229+0x9000] ;  /* 0x00900000e558783b */ /* 0x002e660000004200 */
[----:B----4-:R-:W-:Y:S01]  /*1afb0*/  F2FP.BF16.PACK_AB R81, R138, R137 ;  /* 0x000000898a51723e */ /* 0x010fe200000010ff */
[----:B------:R4:W-:Y:S01]  /*1afc0*/  MUFU.EX2 R224, R80 ;  /* 0x0000005000e07308 */ /* 0x0009e20000000800 */
[----:B------:R-:W-:Y:S02]  /*1afd0*/  F2FP.BF16.PACK_AB R83, R157, R158 ;  /* 0x0000009e9d53723e */ /* 0x000fe400000010ff */
[----:B------:R-:W-:Y:S04]  /*1afe0*/  F2FP.BF16.PACK_AB R76, R141, R142 ;  /* 0x0000008e8d4c723e */ /* 0x000fe800000010ff */
[----:B------:R-:W-:Y:S02]  /*1aff0*/  F2FP.BF16.PACK_AB R78, R147, R153 ;  /* 0x00000099934e723e */ /* 0x000fe400000010ff */
[----:B------:R-:W-:Y:S02]  /*1b000*/  F2FP.BF16.PACK_AB R77, R140, R139 ;  /* 0x0000008b8c4d723e */ /* 0x000fe400000010ff */
[----:B------:R-:W-:Y:S02]  /*1b010*/  F2FP.BF16.PACK_AB R79, R159, R154 ;  /* 0x0000009a9f4f723e */ /* 0x000fe400000010ff */
[----:B------:R-:W-:Y:S01]  /*1b020*/  F2FP.BF16.PACK_AB R82, R143, R156 ;  /* 0x0000009c8f52723e */ /* 0x000fe200000010ff */
[----:B--2---:R-:W2:Y:S01]  /*1b030*/  LDSM.16.MT88.4 R84, [R232+0x9000] ;  /* 0x00900000e854783b */ /* 0x004ea20000004200 */
[----:B----4-:R-:W-:Y:S04]  /*1b040*/  FFMA.FTZ R80, R209, c[0x0][0x23c], -R75 ;  /* 0x00008f00d1507a23 */ /* 0x010fe8000001084b */
[----:B------:R4:W-:Y:S01]  /*1b050*/  MUFU.EX2 R223, R80 ;  /* 0x0000005000df7308 */ /* 0x0009e20000000800 */
[-C--:B-1----:R-:W-:Y:S03]  /*1b060*/  HMMA.16816.F32.BF16 R4, R76, R88.reuse, R4 ;  /* 0x000000584c04723c */ /* 0x082fe60000041804 */
[----:B----4-:R-:W-:Y:S07]  /*1b070*/  F2FP.BF16.PACK_AB R80, R152, R136 ;  /* 0x000000889850723e */ /* 0x010fee00000010ff */
[C---:B------:R-:W-:Y:S07]  /*1b080*/  HMMA.16816.F32.BF16 R8, R80.reuse, R88, R8 ;  /* 0x000000585008723c */ /* 0x040fee0000041808 */
[--C-:B------:R-:W-:Y:S01]  /*1b090*/  FFMA.FTZ R88, R211, c[0x0][0x23c], -R97.reuse ;  /* 0x00008f00d3587a23 */ /* 0x100fe20000010861 */
[-C--:B------:R-:W-:Y:S04]  /*1b0a0*/  HMMA.16816.F32.BF16 R12, R80, R90.reuse, R12 ;  /* 0x0000005a500c723c */ /* 0x080fe8000004180c */
[----:B------:R-:W-:Y:S02]  /*1b0b0*/  MOV R211, R182 ;  /* 0x000000b600d37202 */ /* 0x000fe40000000f00 */
[----:B------:R-:W-:Y:S02]  /*1b0c0*/  MOV R182, R181 ;  /* 0x000000b500b67202 */ /* 0x000fe40000000f00 */
[C---:B------:R-:W-:Y:S04]  /*1b0d0*/  HMMA.16816.F32.BF16 R16, R76.reuse, R90, R16 ;  /* 0x0000005a4c10723c */ /* 0x040fe80000041810 */
[----:B------:R-:W-:Y:S02]  /*1b0e0*/  MOV R181, R180 ;  /* 0x000000b400b57202 */ /* 0x000fe40000000f00 */
[----:B------:R-:W-:Y:S02]  /*1b0f0*/  MOV R180, R177 ;  /* 0x000000b100b47202 */ /* 0x000fe40000000f00 */
[-C--:B--2---:R-:W-:Y:S04]  /*1b100*/  HMMA.16816.F32.BF16 R20, R76, R84.reuse, R20 ;  /* 0x000000544c14723c */ /* 0x084fe80000041814 */
[----:B------:R-:W-:Y:S02]  /*1b110*/  MOV R177, R176 ;  /* 0x000000b000b17202 */ /* 0x000fe40000000f00 */
[----:B------:R-:W-:Y:S02]  /*1b120*/  MOV R176, R179 ;  /* 0x000000b300b07202 */ /* 0x000fe40000000f00 */
[C---:B------:R-:W-:Y:S04]  /*1b130*/  HMMA.16816.F32.BF16 R24, R80.reuse, R84, R24 ;  /* 0x000000545018723c */ /* 0x040fe80000041818 */
[----:B------:R-:W-:Y:S02]  /*1b140*/  MOV R179, R178 ;  /* 0x000000b200b37202 */ /* 0x000fe40000000f00 */
[----:B------:R-:W-:Y:S01]  /*1b150*/  MOV R178, R173 ;  /* 0x000000ad00b27202 */ /* 0x000fe20000000f00 */
[----:B------:R-:W-:Y:S01]  /*1b160*/  FFMA.FTZ R84, R217, c[0x0][0x23c], -R96 ;  /* 0x00008f00d9547a23 */ /* 0x000fe20000010860 */
[-C--:B------:R-:W-:Y:S04]  /*1b170*/  HMMA.16816.F32.BF16 R28, R80, R86.reuse, R28 ;  /* 0x00000056501c723c */ /* 0x080fe8000004181c */
[----:B------:R-:W-:Y:S02]  /*1b180*/  MOV R173, R170 ;  /* 0x000000aa00ad7202 */ /* 0x000fe40000000f00 */
[----:B------:R1:W-:Y:S01]  /*1b190*/  MUFU.EX2 R170, R88 ;  /* 0x0000005800aa7308 */ /* 0x0003e20000000800 */
[----:B------:R-:W-:Y:S01]  /*1b1a0*/  MOV R217, R169 ;  /* 0x000000a900d97202 */ /* 0x000fe20000000f00 */
[C---:B------:R-:W-:Y:S04]  /*1b1b0*/  HMMA.16816.F32.BF16 R32, R76.reuse, R86, R32 ;  /* 0x000000564c20723c */ /* 0x040fe80000041820 */
[----:B------:R-:W-:Y:S02]  /*1b1c0*/  MOV R190, R173 ;  /* 0x000000ad00be7202 */ /* 0x000fe40000000f00 */
[----:B------:R-:W-:Y:S02]  /*1b1d0*/  MOV R187, R177 ;  /* 0x000000b100bb7202 */ /* 0x000fe40000000f00 */
[-C--:B------:R-:W-:Y:S01]  /*1b1e0*/  HMMA.16816.F32.BF16 R36, R76, R92.reuse, R36 ;  /* 0x0000005c4c24723c */ /* 0x080fe20000041824 */
[----:B------:R2:W-:Y:S03]  /*1b1f0*/  MUFU.EX2 R169, R84 ;  /* 0x0000005400a97308 */ /* 0x0005e60000000800 */
[----:B------:R-:W-:Y:S02]  /*1b200*/  MOV R186, R180 ;  /* 0x000000b400ba7202 */ /* 0x000fe40000000f00 */
[----:B------:R-:W-:Y:S02]  /*1b210*/  MOV R180, R176 ;  /* 0x000000b000b47202 */ /* 0x000fe40000000f00 */
[C---:B------:R-:W-:Y:S04]  /*1b220*/  HMMA.16816.F32.BF16 R40, R80.reuse, R92, R40 ;  /* 0x0000005c5028723c */ /* 0x040fe80000041828 */
[----:B------:R-:W-:Y:S01]  /*1b230*/  MOV R176, R172 ;  /* 0x000000ac00b07202 */ /* 0x000fe20000000f00 */
[--C-:B-1----:R-:W-:Y:S01]  /*1b240*/  FFMA.FTZ R88, R221, c[0x0][0x23c], -R97.reuse ;  /* 0x00008f00dd587a23 */ /* 0x102fe20000010861 */
[----:B------:R-:W-:Y:S02]  /*1b250*/  MOV R221, R185 ;  /* 0x000000b900dd7202 */ /* 0x000fe40000000f00 */
[-C--:B------:R-:W-:Y:S01]  /*1b260*/  HMMA.16816.F32.BF16 R44, R80, R94.reuse, R44 ;  /* 0x0000005e502c723c */ /* 0x080fe2000004182c */
[----:B------:R1:W-:Y:S03]  /*1b270*/  MUFU.EX2 R209, R88 ;  /* 0x0000005800d17308 */ /* 0x0003e60000000800 */
[----:B------:R-:W-:Y:S01]  /*1b280*/  FFMA.FTZ R92, R218, c[0x0][0x23c], -R100 ;  /* 0x00008f00da5c7a23 */ /* 0x000fe20000010864 */
[----:B------:R-:W-:Y:S02]  /*1b290*/  MOV R185, R181 ;  /* 0x000000b500b97202 */ /* 0x000fe40000000f00 */
[----:B------:R-:W-:Y:S01]  /*1b2a0*/  MOV R181, R179 ;  /* 0x000000b300b57202 */ /* 0x000fe20000000f00 */
[C---:B------:R-:W-:Y:S04]  /*1b2b0*/  HMMA.16816.F32.BF16 R48, R76.reuse, R94, R48 ;  /* 0x0000005e4c30723c */ /* 0x040fe80000041830 */
[----:B--2---:R-:W-:Y:S01]  /*1b2c0*/  FFMA.FTZ R84, R216, c[0x0][0x23c], -R96 ;  /* 0x00008f00d8547a23 */ /* 0x004fe20000010860 */
[----:B------:R-:W-:Y:S01]  /*1b2d0*/  MOV R216, R174 ;  /* 0x000000ae00d87202 */ /* 0x000fe20000000f00 */
[----:B------:R2:W-:Y:S01]  /*1b2e0*/  MUFU.EX2 R172, R92 ;  /* 0x0000005c00ac7308 */ /* 0x0005e20000000800 */
[----:B------:R-:W-:Y:S09]  /*1b2f0*/  MOV R218, R154 ;  /* 0x0000009a00da7202 */ /* 0x000ff20000000f00 */
[----:B------:R4:W3:Y:S01]  /*1b300*/  MUFU.EX2 R174, R84 ;  /* 0x0000005400ae7308 */ /* 0x0008e20000000800 */
[--C-:B-1----:R-:W-:Y:S01]  /*1b310*/  FFMA.FTZ R88, R220, c[0x0][0x23c], -R97.reuse ;  /* 0x00008f00dc587a23 */ /* 0x102fe20000010861 */
[----:B------:R-:W-:Y:S08]  /*1b320*/  MOV R220, R175 ;  /* 0x000000af00dc7202 */ /* 0x000ff00000000f00 */
[----:B------:R1:W-:Y:S01]  /*1b330*/  MUFU.EX2 R175, R88 ;  /* 0x0000005800af7308 */ /* 0x0003e20000000800 */
[----:B--2---:R-:W-:Y:S01]  /*1b340*/  FFMA.FTZ R92, R215, c[0x0][0x23c], -R100 ;  /* 0x00008f00d75c7a23 */ /* 0x004fe20000010864 */
[----:B------:R-:W-:Y:S08]  /*1b350*/  MOV R215, R153 ;  /* 0x0000009900d77202 */ /* 0x000ff00000000f00 */
[----:B------:R2:W-:Y:S01]  /*1b360*/  MUFU.EX2 R179, R92 ;  /* 0x0000005c00b37308 */ /* 0x0005e20000000800 */
[--C-:B----4-:R-:W-:Y:S01]  /*1b370*/  FFMA.FTZ R84, R213, c[0x0][0x23c], -R96.reuse ;  /* 0x00008f00d5547a23 */ /* 0x110fe20000010860 */
[----:B------:R-:W-:Y:S02]  /*1b380*/  MOV R213, R183 ;  /* 0x000000b700d57202 */ /* 0x000fe40000000f00 */
[----:B------:R-:W-:Y:S06]  /*1b390*/  MOV R183, R168 ;  /* 0x000000a800b77202 */ /* 0x000fec0000000f00 */
[----:B------:R4:W-:Y:S01]  /*1b3a0*/  MUFU.EX2 R173, R84 ;  /* 0x0000005400ad7308 */ /* 0x0009e20000000800 */
[----:B-1----:R-:W-:Y:S01]  /*1b3b0*/  FFMA.FTZ R88, R219, c[0x0][0x23c], -R97 ;  /* 0x00008f00db587a23 */ /* 0x002fe20000010861 */
[----:B------:R-:W-:Y:S02]  /*1b3c0*/  MOV R219, R184 ;  /* 0x000000b800db7202 */ /* 0x000fe40000000f00 */
[----:B------:R-:W-:Y:S02]  /*1b3d0*/  MOV R184, R182 ;  /* 0x000000b600b87202 */ /* 0x000fe40000000f00 */
[----:B------:R-:W-:Y:S04]  /*1b3e0*/  MOV R182, R178 ;  /* 0x000000b200b67202 */ /* 0x000fe80000000f00 */
[----:B------:R1:W-:Y:S01]  /*1b3f0*/  MUFU.EX2 R208, R88 ;  /* 0x0000005800d07308 */ /* 0x0003e20000000800 */
[----:B--2---:R-:W-:Y:S01]  /*1b400*/  LDSM.16.MT88.4 R92, [R232+0x9800] ;  /* 0x00980000e85c783b */ /* 0x004fe20000004200 */
[----:B----4-:R-:W-:Y:S01]  /*1b410*/  FFMA.FTZ R84, R212, c[0x0][0x23c], -R96 ;  /* 0x00008f00d4547a23 */ /* 0x010fe20000010860 */
[----:B------:R-:W-:Y:S07]  /*1b420*/  MOV R212, R143 ;  /* 0x0000008f00d47202 */ /* 0x000fee0000000f00 */
[----:B------:R2:W4:Y:S01]  /*1b430*/  MUFU.EX2 R207, R84 ;  /* 0x0000005400cf7308 */ /* 0x0005220000000800 */
[----:B-1----:R-:W1:Y:S01]  /*1b440*/  LDSM.16.MT88.4 R88, [R231+0x9000] ;  /* 0x00900000e758783b */ /* 0x002e620000004200 */
[--C-:B--2---:R-:W-:Y:S01]  /*1b450*/  FFMA.FTZ R84, R222, c[0x0][0x23c], -R100.reuse ;  /* 0x00008f00de547a23 */ /* 0x104fe20000010864 */
[----:B------:R-:W-:Y:S07]  /*1b460*/  MOV R222, R147 ;  /* 0x0000009300de7202 */ /* 0x000fee0000000f00 */
[----:B------:R2:W-:Y:S01]  /*1b470*/  MUFU.EX2 R168, R84 ;  /* 0x0000005400a87308 */ /* 0x0005e20000000800 */
[-C--:B-1----:R-:W-:Y:S01]  /*1b480*/  HMMA.16816.F32.BF16 R52, R76, R88.reuse, R52 ;  /* 0x000000584c34723c */ /* 0x082fe20000041834 */
[----:B--2---:R-:W1:Y:S07]  /*1b490*/  LDSM.16.MT88.4 R84, [R229+0x9800] ;  /* 0x00980000e554783b */ /* 0x004e6e0000004200 */
[C---:B------:R-:W-:Y:S07]  /*1b4a0*/  HMMA.16816.F32.BF16 R56, R80.reuse, R88, R56 ;  /* 0x000000585038723c */ /* 0x040fee0000041838 */
[----:B------:R-:W-:Y:S01]  /*1b4b0*/  FFMA.FTZ R88, R214, c[0x0][0x23c], -R100 ;  /* 0x00008f00d6587a23 */ /* 0x000fe20000010864 */
[-C--:B------:R-:W-:Y:S03]  /*1b4c0*/  HMMA.16816.F32.BF16 R60, R80, R90.reuse, R60 ;  /* 0x0000005a503c723c */ /* 0x080fe6000004183c */
[----:B------:R2:W1:Y:S04]  /*1b4d0*/  MUFU.EX2 R178, R88 ;  /* 0x0000005800b27308 */ /* 0x0004680000000800 */
[--C-:B------:R-:W-:Y:S01]  /*1b4e0*/  FFMA.FTZ R80, R226, c[0x0][0x23c], -R75.reuse ;  /* 0x00008f00e2507a23 */ /* 0x100fe2000001084b */
[----:B------:R-:W-:Y:S04]  /*1b4f0*/  HMMA.16816.F32.BF16 R64, R76, R90, R64 ;  /* 0x0000005a4c40723c */ /* 0x000fe80000041840 */
[----:B------:R-:W-:Y:S01]  /*1b500*/  F2FP.BF16.PACK_AB R81, R161, R162 ;  /* 0x000000a2a151723e */ /* 0x000fe200000010ff */
[----:B------:R3:W-:Y:S01]  /*1b510*/  MUFU.EX2 R177, R80 ;  /* 0x0000005000b17308 */ /* 0x0007e20000000800 */
[----:B------:R-:W-:Y:S02]  /*1b520*/  F2FP.BF16.PACK_AB R83, R245, R247 ;  /* 0x000000f7f553723e */ /* 0x000fe400000010ff */
[----:B------:R-:W-:Y:S04]  /*1b530*/  F2FP.BF16.PACK_AB R76, R216, R213 ;  /* 0x000000d5d84c723e */ /* 0x000fe800000010ff */
[----:B------:R-:W-:Y:S02]  /*1b540*/  F2FP.BF16.PACK_AB R78, R221, R219 ;  /* 0x000000dbdd4e723e */ /* 0x000fe400000010ff */
[----:B------:R-:W-:Y:S02]  /*1b550*/  F2FP.BF16.PACK_AB R77, R217, R163 ;  /* 0x000000a3d94d723e */ /* 0x000fe400000010ff */
[----:B------:R-:W-:Y:S02]  /*1b560*/  F2FP.BF16.PACK_AB R79, R211, R220 ;  /* 0x000000dcd34f723e */ /* 0x000fe400000010ff */
[----:B------:R-:W-:Y:S01]  /*1b570*/  F2FP.BF16.PACK_AB R82, R241, R171 ;  /* 0x000000abf152723e */ /* 0x000fe200000010ff */
[--C-:B--2---:R-:W-:Y:S04]  /*1b580*/  FFMA.FTZ R88, R243, c[0x0][0x23c], -R75.reuse ;  /* 0x00008f00f3587a23 */ /* 0x104fe8000001084b */
[-C--:B-1----:R-:W-:Y:S01]  /*1b590*/  HMMA.16816.F32.BF16 R4, R76, R84.reuse, R4 ;  /* 0x000000544c04723c */ /* 0x082fe20000041804 */
[----:B------:R1:W-:Y:S02]  /*1b5a0*/  MUFU.EX2 R206, R88 ;  /* 0x0000005800ce7308 */ /* 0x0003e40000000800 */
[--C-:B---3--:R-:W-:Y:S08]  /*1b5b0*/  FFMA.FTZ R80, R242, c[0x0][0x23c], -R75.reuse ;  /* 0x00008f00f2507a23 */ /* 0x108ff0000001084b */
[----:B------:R2:W-:Y:S01]  /*1b5c0*/  MUFU.EX2 R205, R80 ;  /* 0x0000005000cd7308 */ /* 0x0005e20000000800 */
[----:B-1----:R-:W1:Y:S01]  /*1b5d0*/  LDSM.16.MT88.4 R88, [R230+0x9800] ;  /* 0x00980000e658783b */ /* 0x002e620000004200 */
[----:B--2---:R-:W-:Y:S07]  /*1b5e0*/  F2FP.BF16.PACK_AB R80, R227, R160 ;  /* 0x000000a0e350723e */ /* 0x004fee00000010ff */
[C---:B------:R-:W-:Y:S07]  /*1b5f0*/  HMMA.16816.F32.BF16 R8, R80.reuse, R84, R8 ;  /* 0x000000545008723c */ /* 0x040fee0000041808 */
[----:B------:R-:W-:Y:S01]  /*1b600*/  FFMA.FTZ R84, R244, c[0x0][0x23c], -R75 ;  /* 0x00008f00f4547a23 */ /* 0x000fe2000001084b */
[-C--:B------:R-:W-:Y:S03]  /*1b610*/  HMMA.16816.F32.BF16 R12, R80, R86.reuse, R12 ;  /* 0x00000056500c723c */ /* 0x080fe6000004180c */
[----:B------:R2:W-:Y:S05]  /*1b620*/  MUFU.EX2 R204, R84 ;  /* 0x0000005400cc7308 */ /* 0x0005ea0000000800 */
[C---:B------:R-:W-:Y:S08]  /*1b630*/  HMMA.16816.F32.BF16 R16, R76.reuse, R86, R16 ;  /* 0x000000564c10723c */ /* 0x040ff00000041810 */
[-C--:B------:R-:W-:Y:S08]  /*1b640*/  HMMA.16816.F32.BF16 R20, R76, R92.reuse, R20 ;  /* 0x0000005c4c14723c */ /* 0x080ff00000041814 */
[C---:B------:R-:W-:Y:S04]  /*1b650*/  HMMA.16816.F32.BF16 R24, R80.reuse, R92, R24 ;  /* 0x0000005c5018723c */ /* 0x040fe80000041818 */
[--C-:B--2---:R-:W-:Y:S03]  /*1b660*/  FFMA.FTZ R84, R251, c[0x0][0x23c], -R97.reuse ;  /* 0x00008f00fb547a23 */ /* 0x104fe60000010861 */
[----:B------:R-:W-:Y:S01]  /*1b670*/  FFMA.FTZ R92, R99, c[0x0][0x23c], -R97 ;  /* 0x00008f00635c7a23 */ /* 0x000fe20000010861 */
[-C--:B------:R-:W-:Y:S01]  /*1b680*/  HMMA.16816.F32.BF16 R28, R80, R94.reuse, R28 ;  /* 0x0000005e501c723c */ /* 0x080fe2000004181c */
[----:B------:R2:W-:Y:S03]  /*1b690*/  MUFU.EX2 R203, R84 ;  /* 0x0000005400cb7308 */ /* 0x0005e60000000800 */
[----:B------:R-:W-:Y:S02]  /*1b6a0*/  FFMA.FTZ R99, R113, c[0x0][0x23c], -R75 ;  /* 0x00008f0071637a23 */ /* 0x000fe4000001084b */
[----:B------:R-:W3:Y:S02]  /*1b6b0*/  LDL.LU R113, [R1+0xc8] ;  /* 0x0000c80001717983 */ /* 0x000ee40000300800 */
[C---:B------:R-:W-:Y:S03]  /*1b6c0*/  HMMA.16816.F32.BF16 R32, R76.reuse, R94, R32 ;  /* 0x0000005e4c20723c */ /* 0x040fe60000041820 */
[----:B------:R4:W-:Y:S05]  /*1b6d0*/  MUFU.EX2 R200, R92 ;  /* 0x0000005c00c87308 */ /* 0x0009ea0000000800 */
[-C--:B-1----:R-:W-:Y:S08]  /*1b6e0*/  HMMA.16816.F32.BF16 R36, R76, R88.reuse, R36 ;  /* 0x000000584c24723c */ /* 0x082ff00000041824 */
[C---:B------:R-:W-:Y:S04]  /*1b6f0*/  HMMA.16816.F32.BF16 R40, R80.reuse, R88, R40 ;  /* 0x000000585028723c */ /* 0x040fe80000041828 */
[--C-:B--2---:R-:W-:Y:S03]  /*1b700*/  FFMA.FTZ R84, R250, c[0x0][0x23c], -R97.reuse ;  /* 0x00008f00fa547a23 */ /* 0x104fe60000010861 */
[--C-:B------:R-:W-:Y:S01]  /*1b710*/  FFMA.FTZ R88, R187, c[0x0][0x23c], -R96.reuse ;  /* 0x00008f00bb587a23 */ /* 0x100fe20000010860 */
[-C--:B------:R-:W-:Y:S01]  /*1b720*/  HMMA.16816.F32.BF16 R44, R80, R90.reuse, R44 ;  /* 0x0000005a502c723c */ /* 0x080fe2000004182c */
[----:B------:R1:W-:Y:S03]  /*1b730*/  MUFU.EX2 R202, R84 ;  /* 0x0000005400ca7308 */ /* 0x0003e60000000800 */
[--C-:B----4-:R-:W-:Y:S01]  /*1b740*/  FFMA.FTZ R92, R183, c[0x0][0x23c], -R96.reuse ;  /* 0x00008f00b75c7a23 */ /* 0x110fe20000010860 */
[----:B------:R-:W-:Y:S03]  /*1b750*/  MOV R183, R176 ;  /* 0x000000b000b77202 */ /* 0x000fe60000000f00 */
[C---:B------:R-:W-:Y:S03]  /*1b760*/  HMMA.16816.F32.BF16 R48, R76.reuse, R90, R48 ;  /* 0x0000005a4c30723c */ /* 0x040fe60000041830 */
[----:B------:R2:W-:Y:S10]  /*1b770*/  MUFU.EX2 R189, R88 ;  /* 0x0000005800bd7308 */ /* 0x0005f40000000800 */
[----:B------:R4:W-:Y:S01]  /*1b780*/  MUFU.EX2 R176, R92 ;  /* 0x0000005c00b07308 */ /* 0x0009e20000000800 */
[----:B-1----:R-:W-:Y:S02]  /*1b790*/  FFMA.FTZ R84, R98, c[0x0][0x23c], -R97 ;  /* 0x00008f0062547a23 */ /* 0x002fe40000010861 */
[--C-:B------:R-:W-:Y:S07]  /*1b7a0*/  FFMA.FTZ R98, R112, c[0x0][0x23c], -R75.reuse ;  /* 0x00008f0070627a23 */ /* 0x100fee000001084b */
[----:B------:R1:W-:Y:S01]  /*1b7b0*/  MUFU.EX2 R201, R84 ;  /* 0x0000005400c97308 */ /* 0x0003e20000000800 */
[--C-:B--2---:R-:W-:Y:S02]  /*1b7c0*/  FFMA.FTZ R88, R186, c[0x0][0x23c], -R96.reuse ;  /* 0x00008f00ba587a23 */ /* 0x104fe40000010860 */
[----:B----4-:R-:W-:Y:S07]  /*1b7d0*/  FFMA.FTZ R92, R190, c[0x0][0x23c], -R96 ;  /* 0x00008f00be5c7a23 */ /* 0x010fee0000010860 */
[----:B------:R2:W-:Y:S01]  /*1b7e0*/  MUFU.EX2 R190, R88 ;  /* 0x0000005800be7308 */ /* 0x0005e20000000800 */
[----:B-1----:R-:W1:Y:S09]  /*1b7f0*/  LDSM.16.MT88.4 R84, [R231+0x9800] ;  /* 0x00980000e754783b */ /* 0x002e720000004200 */
[----:B------:R4:W1:Y:S01]  /*1b800*/  MUFU.EX2 R191, R92 ;  /* 0x0000005c00bf7308 */ /* 0x0008620000000800 */
[--C-:B--2---:R-:W-:Y:S09]  /*1b810*/  FFMA.FTZ R88, R185, c[0x0][0x23c], -R100.reuse ;  /* 0x00008f00b9587a23 */ /* 0x104ff20000010864 */
[----:B------:R2:W-:Y:S01]  /*1b820*/  MUFU.EX2 R187, R88 ;  /* 0x0000005800bb7308 */ /* 0x0005e20000000800 */
[--C-:B----4-:R-:W-:Y:S09]  /*1b830*/  FFMA.FTZ R92, R184, c[0x0][0x23c], -R100.reuse ;  /* 0x00008f00b85c7a23 */ /* 0x110ff20000010864 */
[----:B------:R4:W3:Y:S01]  /*1b840*/  MUFU.EX2 R185, R92 ;  /* 0x0000005c00b97308 */ /* 0x0008e20000000800 */
[-C--:B-1----:R-:W-:Y:S01]  /*1b850*/  HMMA.16816.F32.BF16 R52, R76, R84.reuse, R52 ;  /* 0x000000544c34723c */ /* 0x082fe20000041834 */
[----:B--2---:R-:W1:Y:S07]  /*1b860*/  LDSM.16.MT88.4 R88, [R229+0xa000] ;  /* 0x00a00000e558783b */ /* 0x004e6e0000004200 */
[C---:B------:R-:W-:Y:S01]  /*1b870*/  HMMA.16816.F32.BF16 R56, R80.reuse, R84, R56 ;  /* 0x000000545038723c */ /* 0x040fe20000041838 */
[----:B----4-:R-:W2:Y:S06]  /*1b880*/  LDSM.16.MT88.4 R92, [R232+0xa000] ;  /* 0x00a00000e85c783b */ /* 0x010eac0000004200 */
[--C-:B------:R-:W-:Y:S01]  /*1b890*/  FFMA.FTZ R84, R183, c[0x0][0x23c], -R100.reuse ;  /* 0x00008f00b7547a23 */ /* 0x100fe20000010864 */
[-C--:B------:R-:W-:Y:S03]  /*1b8a0*/  HMMA.16816.F32.BF16 R60, R80, R86.reuse, R60 ;  /* 0x00000056503c723c */ /* 0x080fe6000004183c */
[----:B------:R4:W-:Y:S01]  /*1b8b0*/  MUFU.EX2 R186, R84 ;  /* 0x0000005400ba7308 */ /* 0x0009e20000000800 */
[----:B------:R-:W-:Y:S02]  /*1b8c0*/  MOV R183, R166 ;  /* 0x000000a600b77202 */ /* 0x000fe40000000f00 */
[----:B------:R-:W-:Y:S01]  /*1b8d0*/  MOV R166, R148 ;  /* 0x0000009400a67202 */ /* 0x000fe20000000f00 */
[----:B------:R-:W-:Y:S01]  /*1b8e0*/  FFMA.FTZ R80, R182, c[0x0][0x23c], -R100 ;  /* 0x00008f00b6507a23 */ /* 0x000fe20000010864 */
[----:B------:R-:W-:Y:S04]  /*1b8f0*/  HMMA.16816.F32.BF16 R64, R76, R86, R64 ;  /* 0x000000564c40723c */ /* 0x000fe80000041840 */
[----:B------:R-:W-:Y:S01]  /*1b900*/  F2FP.BF16.PACK_AB R81, R174, R169 ;  /* 0x000000a9ae51723e */ /* 0x000fe200000010ff */
[----:B------:R1:W1:Y:S01]  /*1b910*/  MUFU.EX2 R184, R80 ;  /* 0x0000005000b87308 */ /* 0x0002620000000800 */
[----:B------:R-:W-:Y:S01]  /*1b920*/  F2FP.BF16.PACK_AB R83, R207, R173 ;  /* 0x000000adcf53723e */ /* 0x000fe200000010ff */
[--C-:B------:R-:W-:Y:S01]  /*1b930*/  FFMA.FTZ R76, R181, c[0x0][0x23c], -R75.reuse ;  /* 0x00008f00b54c7a23 */ /* 0x100fe2000001084b */
[----:B------:R-:W-:Y:S01]  /*1b940*/  F2FP.BF16.PACK_AB R78, R210, R223 ;  /* 0x000000dfd24e723e */ /* 0x000fe200000010ff */
[----:B------:R-:W-:Y:S03]  /*1b950*/  IMAD.MOV.U32 R181, RZ, RZ, R180 ;  /* 0x000000ffffb57224 */ /* 0x000fe600078e00b4 */
[----:B------:R-:W-:Y:S02]  /*1b960*/  F2FP.BF16.PACK_AB R77, R209, R170 ;  /* 0x000000aad14d723e */ /* 0x000fe400000010ff */
[----:B------:R-:W-:Y:S01]  /*1b970*/  F2FP.BF16.PACK_AB R79, R208, R175 ;  /* 0x000000afd04f723e */ /* 0x000fe200000010ff */
[----:B------:R2:W-:Y:S01]  /*1b980*/  MUFU.EX2 R135, R76 ;  /* 0x0000004c00877308 */ /* 0x0005e20000000800 */
[----:B------:R-:W-:Y:S02]  /*1b990*/  F2FP.BF16.PACK_AB R82, R178, R179 ;  /* 0x000000b3b252723e */ /* 0x000fe400000010ff */
[----:B------:R-:W-:Y:S01]  /*1b9a0*/  MOV R182, R167 ;  /* 0x000000a700b67202 */ /* 0x000fe20000000f00 */
[----:B----4-:R-:W4:Y:S01]  /*1b9b0*/  LDSM.16.MT88.4 R84, [R230+0xa000] ;  /* 0x00a00000e654783b */ /* 0x010f220000004200 */
[----:B------:R-:W-:Y:S02]  /*1b9c0*/  MOV R167, R155 ;  /* 0x0000009b00a77202 */ /* 0x000fe40000000f00 */
[----:B------:R-:W-:Y:S02]  /*1b9d0*/  MOV R180, R164 ;  /* 0x000000a400b47202 */ /* 0x000fe40000000f00 */
[----:B------:R-:W-:Y:S02]  /*1b9e0*/  MOV R148, R132 ;  /* 0x0000008400947202 */ /* 0x000fe40000000f00 */
[----:B------:R-:W-:Y:S02]  /*1b9f0*/  MOV R164, R134 ;  /* 0x0000008600a47202 */ /* 0x000fe40000000f00 */
[----:B------:R-:W-:Y:S01]  /*1ba00*/  MOV R155, R133 ;  /* 0x00000085009b7202 */ /* 0x000fe20000000f00 */
[--C-:B-1----:R-:W-:Y:S01]  /*1ba10*/  FFMA.FTZ R80, R104, c[0x0][0x23c], -R75.reuse ;  /* 0x00008f0068507a23 */ /* 0x102fe2000001084b */
[----:B------:R-:W-:Y:S01]  /*1ba20*/  MUFU.EX2 R134, R98 ;  /* 0x0000006200867308 */ /* 0x000fe20000000800 */
[--C-:B------:R-:W-:Y:S02]  /*1ba30*/  FFMA.FTZ R104, R116, c[0x0][0x23c], -R75.reuse ;  /* 0x00008f0074687a23 */ /* 0x100fe4000001084b */
[----:B------:R-:W-:Y:S01]  /*1ba40*/  FFMA.FTZ R75, R129, c[0x0][0x23c], -R75 ;  /* 0x00008f00814b7a23 */ /* 0x000fe2000001084b */
[----:B--2---:R-:W-:Y:S06]  /*1ba50*/  F2FP.BF16.PACK_AB R76, R224, R225 ;  /* 0x000000e1e04c723e */ /* 0x004fec00000010ff */
[----:B------:R1:W-:Y:S01]  /*1ba60*/  MUFU.EX2 R188, R80 ;  /* 0x0000005000bc7308 */ /* 0x0003e20000000800 */
[-C--:B------:R-:W-:Y:S09]  /*1ba70*/  HMMA.16816.F32.BF16 R4, R76, R88.reuse, R4 ;  /* 0x000000584c04723c */ /* 0x080ff20000041804 */
[----:B------:R-:W-:Y:S03]  /*1ba80*/  MUFU.EX2 R133, R99 ;  /* 0x0000006300857308 */ /* 0x000fe60000000800 */
[----:B-1----:R-:W-:Y:S07]  /*1ba90*/  F2FP.BF16.PACK_AB R80, R172, R168 ;  /* 0x000000a8ac50723e */ /* 0x002fee00000010ff */
[C---:B------:R-:W-:Y:S07]  /*1baa0*/  HMMA.16816.F32.BF16 R8, R80.reuse, R88, R8 ;  /* 0x000000585008723c */ /* 0x040fee0000041808 */
[--C-:B------:R-:W-:Y:S01]  /*1bab0*/  FFMA.FTZ R88, R102, c[0x0][0x23c], -R97.reuse ;  /* 0x00008f0066587a23 */ /* 0x100fe20000010861 */
[-C--:B------:R-:W-:Y:S03]  /*1bac0*/  HMMA.16816.F32.BF16 R12, R80, R90.reuse, R12 ;  /* 0x0000005a500c723c */ /* 0x080fe6000004180c */
[----:B------:R1:W-:Y:S01]  /*1bad0*/  MUFU.EX2 R129, R88 ;  /* 0x0000005800817308 */ /* 0x0003e20000000800 */
[--C-:B------:R-:W-:Y:S04]  /*1bae0*/  FFMA.FTZ R102, R118, c[0x0][0x23c], -R97.reuse ;  /* 0x00008f0076667a23 */ /* 0x100fe80000010861 */
[C---:B------:R-:W-:Y:S08]  /*1baf0*/  HMMA.16816.F32.BF16 R16, R76.reuse, R90, R16 ;  /* 0x0000005a4c10723c */ /* 0x040ff00000041810 */
[-C--:B------:R-:W-:Y:S08]  /*1bb00*/  HMMA.16816.F32.BF16 R20, R76, R92.reuse, R20 ;  /* 0x0000005c4c14723c */ /* 0x080ff00000041814 */
[C---:B------:R-:W-:Y:S01]  /*1bb10*/  HMMA.16816.F32.BF16 R24, R80.reuse, R92, R24 ;  /* 0x0000005c5018723c */ /* 0x040fe20000041818 */
[----:B-1----:R-:W1:Y:S06]  /*1bb20*/  LDSM.16.MT88.4 R88, [R231+0xa000] ;  /* 0x00a00000e758783b */ /* 0x002e6c0000004200 */
[--C-:B------:R-:W-:Y:S01]  /*1bb30*/  FFMA.FTZ R92, R103, c[0x0][0x23c], -R97.reuse ;  /* 0x00008f00675c7a23 */ /* 0x100fe20000010861 */
[-C--:B------:R-:W-:Y:S03]  /*1bb40*/  HMMA.16816.F32.BF16 R28, R80, R94.reuse, R28 ;  /* 0x0000005e501c723c */ /* 0x080fe6000004181c */
[----:B------:R2:W-:Y:S01]  /*1bb50*/  MUFU.EX2 R126, R92 ;  /* 0x0000005c007e7308 */ /* 0x0005e20000000800 */
[--C-:B------:R-:W-:Y:S04]  /*1bb60*/  FFMA.FTZ R103, R119, c[0x0][0x23c], -R97.reuse ;  /* 0x00008f0077677a23 */ /* 0x100fe80000010861 */
[C---:B------:R-:W-:Y:S05]  /*1bb70*/  HMMA.16816.F32.BF16 R32, R76.reuse, R94, R32 ;  /* 0x0000005e4c20723c */ /* 0x040fea0000041820 */
[----:B------:R-:W-:Y:S03]  /*1bb80*/  MUFU.EX2 R103, R103 ;  /* 0x0000006700677308 */ /* 0x000fe60000000800 */
[-C--:B----4-:R-:W-:Y:S08]  /*1bb90*/  HMMA.16816.F32.BF16 R36, R76, R84.reuse, R36 ;  /* 0x000000544c24723c */ /* 0x090ff00000041824 */
[C---:B------:R-:W-:Y:S04]  /*1bba0*/  HMMA.16816.F32.BF16 R40, R80.reuse, R84, R40 ;  /* 0x000000545028723c */ /* 0x040fe80000041828 */
[--C-:B--2---:R-:W-:Y:S03]  /*1bbb0*/  FFMA.FTZ R92, R114, c[0x0][0x23c], -R97.reuse ;  /* 0x00008f00725c7a23 */ /* 0x104fe60000010861 */
[--C-:B------:R-:W-:Y:S01]  /*1bbc0*/  FFMA.FTZ R84, R195, c[0x0][0x23c], -R96.reuse ;  /* 0x00008f00c3547a23 */ /* 0x100fe20000010860 */
[-C--:B------:R-:W-:Y:S01]  /*1bbd0*/  HMMA.16816.F32.BF16 R44, R80, R86.reuse, R44 ;  /* 0x00000056502c723c */ /* 0x080fe2000004182c */
[----:B------:R2:W-:Y:S03]  /*1bbe0*/  MUFU.EX2 R127, R92 ;  /* 0x0000005c007f7308 */ /* 0x0005e60000000800 */
[----:B------:R-:W-:Y:S02]  /*1bbf0*/  MOV R195, R194 ;  /* 0x000000c200c37202 */ /* 0x000fe40000000f00 */
[----:B------:R-:W-:Y:S02]  /*1bc00*/  MOV R194, R182 ;  /* 0x000000b600c27202 */ /* 0x000fe40000000f00 */
[C---:B------:R-:W-:Y:S03]  /*1bc10*/  HMMA.16816.F32.BF16 R48, R76.reuse, R86, R48 ;  /* 0x000000564c30723c */ /* 0x040fe60000041830 */
[----:B------:R4:W-:Y:S01]  /*1bc20*/  MUFU.EX2 R125, R84 ;  /* 0x00000054007d7308 */ /* 0x0009e20000000800 */
[----:B------:R-:W-:Y:S01]  /*1bc30*/  MOV R182, R108 ;  /* 0x0000006c00b67202 */ /* 0x000fe20000000f00 */
[----:B------:R-:W-:Y:S02]  /*1bc40*/  FFMA.FTZ R108, R3, c[0x0][0x23c], -R96 ;  /* 0x00008f00036c7a23 */ /* 0x000fe40000010860 */
[--C-:B------:R-:W-:Y:S01]  /*1bc50*/  FFMA.FTZ R3, R195, c[0x0][0x23c], -R100.reuse ;  /* 0x00008f00c3037a23 */ /* 0x100fe20000010864 */
[-C--:B-1----:R-:W-:Y:S04]  /*1bc60*/  HMMA.16816.F32.BF16 R52, R76, R88.reuse, R52 ;  /* 0x000000584c34723c */ /* 0x082fe80000041834 */
[----:B------:R-:W-:Y:S02]  /*1bc70*/  FFMA.FTZ R112, R182, c[0x0][0x23c], -R100 ;  /* 0x00008f00b6707a23 */ /* 0x000fe40000010864 */
[----:B---3--:R-:W-:Y:S02]  /*1bc80*/  FFMA.FTZ R2, R2, R113, R246 ;  /* 0x0000007102027223 */ /* 0x008fe400000100f6 */
[C---:B------:R-:W-:Y:S04]  /*1bc90*/  HMMA.16816.F32.BF16 R56, R80.reuse, R88, R56 ;  /* 0x000000585038723c */ /* 0x040fe80000041838 */
[----:B--2---:R-:W-:Y:S02]  /*1bca0*/  FFMA.FTZ R92, R115, c[0x0][0x23c], -R97 ;  /* 0x00008f00735c7a23 */ /* 0x004fe40000010861 */
[----:B------:R1:W-:Y:S01]  /*1bcb0*/  MUFU.EX2 R115, R3 ;  /* 0x0000000300737308 */ /* 0x0003e20000000800 */
[----:B------:R-:W-:Y:S01]  /*1bcc0*/  FFMA.FTZ R88, R183, c[0x0][0x23c], -R100 ;  /* 0x00008f00b7587a23 */ /* 0x000fe20000010864 */
[-C--:B------:R-:W-:Y:S04]  /*1bcd0*/  HMMA.16816.F32.BF16 R60, R80, R90.reuse, R60 ;  /* 0x0000005a503c723c */ /* 0x080fe8000004183c */
[--C-:B----4-:R-:W-:Y:S01]  /*1bce0*/  FFMA.FTZ R84, R107, c[0x0][0x23c], -R96.reuse ;  /* 0x00008f006b547a23 */ /* 0x110fe20000010860 */
[----:B------:R-:W-:Y:S01]  /*1bcf0*/  MOV R183, R105 ;  /* 0x0000006900b77202 */ /* 0x000fe20000000f00 */
[--C-:B------:R-:W-:Y:S01]  /*1bd00*/  FFMA.FTZ R105, R122, c[0x0][0x23c], -R96.reuse ;  /* 0x00008f007a697a23 */ /* 0x100fe20000010860 */
[----:B------:R-:W-:Y:S01]  /*1bd10*/  F2FP.BF16.PACK_AB R81, R191, R176 ;  /* 0x000000b0bf51723e */ /* 0x000fe200000010ff */
[----:B------:R-:W-:Y:S01]  /*1bd20*/  HMMA.16816.F32.BF16 R64, R76, R90, R64 ;  /* 0x0000005a4c40723c */ /* 0x000fe20000041840 */
[----:B------:R2:W-:Y:S03]  /*1bd30*/  MUFU.EX2 R121, R84 ;  /* 0x0000005400797308 */ /* 0x0005e60000000800 */
[----:B------:R-:W-:Y:S01]  /*1bd40*/  F2FP.BF16.PACK_AB R83, R190, R189 ;  /* 0x000000bdbe53723e */ /* 0x000fe200000010ff */
[----:B------:R-:W-:Y:S01]  /*1bd50*/  FFMA.FTZ R107, R74, c[0x0][0x23c], -R96 ;  /* 0x00008f004a6b7a23 */ /* 0x000fe20000010860 */
[----:B------:R-:W-:Y:S01]  /*1bd60*/  F2FP.BF16.PACK_AB R80, R185, R187 ;  /* 0x000000bbb950723e */ /* 0x000fe200000010ff */
[--C-:B------:R-:W-:Y:S01]  /*1bd70*/  FFMA.FTZ R74, R194, c[0x0][0x23c], -R100.reuse ;  /* 0x00008f00c24a7a23 */ /* 0x100fe20000010864 */
[----:B------:R-:W-:Y:S03]  /*1bd80*/  F2FP.BF16.PACK_AB R76, R205, R177 ;  /* 0x000000b1cd4c723e */ /* 0x000fe600000010ff */
[----:B------:R3:W-:Y:S01]  /*1bd90*/  MUFU.EX2 R132, R92 ;  /* 0x0000005c00847308 */ /* 0x0007e20000000800 */
[----:B------:R-:W-:Y:S02]  /*1bda0*/  F2FP.BF16.PACK_AB R78, R204, R206 ;  /* 0x000000cecc4e723e */ /* 0x000fe400000010ff */
[----:B------:R-:W-:Y:S01]  /*1bdb0*/  F2FP.BF16.PACK_AB R77, R202, R203 ;  /* 0x000000cbca4d723e */ /* 0x000fe200000010ff */
[--C-:B-1----:R-:W-:Y:S01]  /*1bdc0*/  FFMA.FTZ R3, R109, c[0x0][0x23c], -R100.reuse ;  /* 0x00008f006d037a23 */ /* 0x102fe20000010864 */
[----:B------:R-:W-:Y:S01]  /*1bdd0*/  F2FP.BF16.PACK_AB R79, R200, R201 ;  /* 0x000000c9c84f723e */ /* 0x000fe200000010ff */
[--C-:B------:R-:W-:Y:S01]  /*1bde0*/  FFMA.FTZ R109, R183, c[0x0][0x23c], -R100.reuse ;  /* 0x00008f00b76d7a23 */ /* 0x100fe20000010864 */
[----:B------:R-:W-:Y:S01]  /*1bdf0*/  F2FP.BF16.PACK_AB R82, R184, R186 ;  /* 0x000000bab852723e */ /* 0x000fe200000010ff */
[----:B------:R-:W-:Y:S02]  /*1be00*/  FFMA.FTZ R100, R181, c[0x0][0x23c], -R100 ;  /* 0x00008f00b5647a23 */ /* 0x000fe40000010864 */
[----:B------:R-:W-:Y:S01]  /*1be10*/  MUFU.EX2 R116, R88 ;  /* 0x0000005800747308 */ /* 0x000fe20000000800 */
[--C-:B--2---:R-:W-:Y:S09]  /*1be20*/  FFMA.FTZ R84, R110, c[0x0][0x23c], -R96.reuse ;  /* 0x00008f006e547a23 */ /* 0x104ff20000010860 */
[----:B------:R1:W-:Y:S01]  /*1be30*/  MUFU.EX2 R124, R84 ;  /* 0x00000054007c7308 */ /* 0x0003e20000000800 */
[----:B---3--:R-:W-:Y:S09]  /*1be40*/  LDSM.16.MT88.4 R92, [R232+0xa800] ;  /* 0x00a80000e85c783b */ /* 0x008ff20000004200 */
[----:B------:R-:W-:Y:S10]  /*1be50*/  MUFU.EX2 R113, R3 ;  /* 0x0000000300717308 */ /* 0x000ff40000000800 */
[----:B------:R-:W-:Y:S01]  /*1be60*/  MUFU.EX2 R114, R74 ;  /* 0x0000004a00727308 */ /* 0x000fe20000000800 */
[----:B-1----:R-:W-:Y:S02]  /*1be70*/  FFMA.FTZ R84, R111, c[0x0][0x23c], -R96 ;  /* 0x00008f006f547a23 */ /* 0x002fe40000010860 */
[----:B------:R-:W2:Y:S04]  /*1be80*/  LDL.LU R111, [R1+0xbc] ;  /* 0x0000bc00016f7983 */ /* 0x000ea80000300800 */
[----:B------:R-:W3:Y:S03]  /*1be90*/  LDL.LU R110, [R1+0xc0] ;  /* 0x0000c000016e7983 */ /* 0x000ee60000300800 */
[----:B------:R1:W-:Y:S01]  /*1bea0*/  MUFU.EX2 R117, R84 ;  /* 0x0000005400757308 */ /* 0x0003e20000000800 */
[----:B------:R-:W4:Y:S04]  /*1beb0*/  LDL.LU R89, [R1+0xc4] ;  /* 0x0000c40001597983 */ /* 0x000f280000300800 */
[----:B------:R-:W-:Y:S05]  /*1bec0*/  LDSM.16.MT88.4 R96, [R230+0xa800] ;  /* 0x00a80000e660783b */ /* 0x000fea0000004200 */
[----:B------:R-:W-:Y:S03]  /*1bed0*/  MUFU.EX2 R100, R100 ;  /* 0x0000006400647308 */ /* 0x000fe60000000800 */
[----:B-1----:R-:W1:Y:S02]  /*1bee0*/  LDSM.16.MT88.4 R84, [R229+0xa800] ;  /* 0x00a80000e554783b */ /* 0x002e640000004200 */
[-C--:B-1----:R-:W-:Y:S08]  /*1bef0*/  HMMA.16816.F32.BF16 R4, R76, R84.reuse, R4 ;  /* 0x000000544c04723c */ /* 0x082ff00000041804 */
[C---:B------:R-:W-:Y:S08]  /*1bf00*/  HMMA.16816.F32.BF16 R8, R80.reuse, R84, R8 ;  /* 0x000000545008723c */ /* 0x040ff00000041808 */
[-C--:B------:R-:W-:Y:S08]  /*1bf10*/  HMMA.16816.F32.BF16 R12, R80, R86.reuse, R12 ;  /* 0x00000056500c723c */ /* 0x080ff0000004180c */
[C---:B------:R-:W-:Y:S01]  /*1bf20*/  HMMA.16816.F32.BF16 R16, R76.reuse, R86, R16 ;  /* 0x000000564c10723c */ /* 0x040fe20000041810 */
[----:B------:R-:W-:Y:S07]  /*1bf30*/  LDSM.16.MT88.4 R84, [R229+0xb000] ;  /* 0x00b00000e554783b */ /* 0x000fee0000004200 */
[-C--:B------:R-:W-:Y:S08]  /*1bf40*/  HMMA.16816.F32.BF16 R20, R76, R92.reuse, R20 ;  /* 0x0000005c4c14723c */ /* 0x080ff00000041814 */
        /* <DEDUP_REMOVED lines=8> */
[----:B------:R-:W-:Y:S03]  /*1bfd0*/  LDSM.16.MT88.4 R96, [R230+0xb000] ;  /* 0x00b00000e660783b */ /* 0x000fe60000004200 */
[----:B--2---:R-:W-:Y:S02]  /*1bfe0*/  FFMA.FTZ R70, R70, R111, R252 ;  /* 0x0000006f46467223 */ /* 0x004fe400000100fc */
[----:B------:R-:W-:Y:S01]  /*1bff0*/  MUFU.EX2 R111, R104 ;  /* 0x00000068006f7308 */ /* 0x000fe20000000800 */
[----:B---3--:R-:W-:Y:S02]  /*1c000*/  FFMA.FTZ R69, R69, R110, R249 ;  /* 0x0000006e45457223 */ /* 0x008fe400000100f9 */
[----:B------:R-:W-:Y:S03]  /*1c010*/  FADD.FTZ R70, R180, R70 ;  /* 0x00000046b4467221 */ /* 0x000fe60000010000 */
[----:B------:R-:W-:Y:S01]  /*1c020*/  FADD.FTZ R69, R167, R69 ;  /* 0x00000045a7457221 */ /* 0x000fe20000010000 */
[----:B------:R-:W-:Y:S01]  /*1c030*/  MOV R167, R166 ;  /* 0x000000a600a77202 */ /* 0x000fe20000000f00 */
[----:B----4-:R-:W-:Y:S01]  /*1c040*/  FFMA.FTZ R101, R0, R89, R101 ;  /* 0x0000005900657223 */ /* 0x010fe20000010065 */
[----:B------:R-:W-:Y:S01]  /*1c050*/  MOV R166, R165 ;  /* 0x000000a500a67202 */ /* 0x000fe20000000f00 */
[----:B------:R-:W1:Y:S01]  /*1c060*/  LDSM.16.MT88.4 R88, [R231+0xa800] ;  /* 0x00a80000e758783b */ /* 0x000e620000004200 */
[----:B------:R-:W-:Y:S01]  /*1c070*/  MOV R165, R164 ;  /* 0x000000a400a57202 */ /* 0x000fe20000000f00 */
[----:B------:R-:W-:Y:S01]  /*1c080*/  FADD.FTZ R0, R248, R2 ;  /* 0x00000002f8007221 */ /* 0x000fe20000010000 */
[----:B------:R-:W-:Y:S01]  /*1c090*/  MOV R164, R155 ;  /* 0x0000009b00a47202 */ /* 0x000fe20000000f00 */
[----:B------:R-:W-:Y:S01]  /*1c0a0*/  FADD.FTZ R2, R167, R101 ;  /* 0x00000065a7027221 */ /* 0x000fe20000010000 */
[----:B------:R-:W-:Y:S01]  /*1c0b0*/  MOV R155, R148 ;  /* 0x00000094009b7202 */ /* 0x000fe20000000f00 */
[----:B------:R-:W-:Y:S01]  /*1c0c0*/  FADD.FTZ R0, R166, R0 ;  /* 0x00000000a6007221 */ /* 0x000fe20000010000 */
[----:B------:R-:W2:Y:S01]  /*1c0d0*/  MUFU.EX2 R110, R106 ;  /* 0x0000006a006e7308 */ /* 0x000ea20000000800 */
[----:B------:R-:W3:Y:S01]  /*1c0e0*/  LDL.LU R148, [R1+0x7c] ;  /* 0x00007c0001947983 */ /* 0x000ee20000300800 */
[----:B------:R-:W-:Y:S02]  /*1c0f0*/  FADD.FTZ R3, R165, R70 ;  /* 0x00000046a5037221 */ /* 0x000fe40000010000 */
[----:B------:R-:W-:Y:S01]  /*1c100*/  FADD.FTZ R0, R151, R0 ;  /* 0x0000000097007221 */ /* 0x000fe20000010000 */
[----:B------:R-:W-:Y:S01]  /*1c110*/  LDSM.16.MT88.4 R180, [R230+0xb800] ;  /* 0x00b80000e6b4783b */ /* 0x000fe20000004200 */
[----:B------:R-:W-:Y:S02]  /*1c120*/  FADD.FTZ R70, R164, R69 ;  /* 0x00000045a4467221 */ /* 0x000fe40000010000 */
[----:B------:R-:W-:Y:S02]  /*1c130*/  FADD.FTZ R69, R150, R3 ;  /* 0x0000000396457221 */ /* 0x000fe40000010000 */
[----:B------:R-:W-:Y:S01]  /*1c140*/  FADD.FTZ R0, R71, R0 ;  /* 0x0000000047007221 */ /* 0x000fe20000010000 */
[----:B------:R-:W4:Y:S01]  /*1c150*/  MUFU.EX2 R106, R75 ;  /* 0x0000004b006a7308 */ /* 0x000f220000000800 */
[----:B------:R-:W-:Y:S01]  /*1c160*/  FADD.FTZ R3, R149, R70 ;  /* 0x0000004695037221 */ /* 0x000fe20000010000 */
[----:B------:R-:W3:Y:S01]  /*1c170*/  LDL.LU R71, [R1+0x130] ;  /* 0x0001300001477983 */ /* 0x000ee20000300800 */
[----:B------:R-:W-:Y:S02]  /*1c180*/  FADD.FTZ R69, R68, R69 ;  /* 0x0000004544457221 */ /* 0x000fe40000010000 */
[----:B------:R-:W-:Y:S01]  /*1c190*/  FADD.FTZ R2, R155, R2 ;  /* 0x000000029b027221 */ /* 0x000fe20000010000 */
[----:B------:R-:W3:Y:S01]  /*1c1a0*/  LDL.LU R68, [R1+0x12c] ;  /* 0x00012c0001447983 */ /* 0x000ee20000300800 */
[----:B------:R-:W-:Y:S02]  /*1c1b0*/  FADD.FTZ R3, R72, R3 ;  /* 0x0000000348037221 */ /* 0x000fe40000010000 */
[----:B------:R-:W-:Y:S01]  /*1c1c0*/  FADD.FTZ R0, R240, R0 ;  /* 0x00000000f0007221 */ /* 0x000fe20000010000 */
[----:B------:R-:W3:Y:S01]  /*1c1d0*/  LDL.LU R72, [R1+0x128] ;  /* 0x0001280001487983 */ /* 0x000ee20000300800 */
[----:B------:R-:W-:Y:S01]  /*1c1e0*/  FADD.FTZ R69, R239, R69 ;  /* 0x00000045ef457221 */ /* 0x000fe20000010000 */
[----:B------:R-:W4:Y:S01]  /*1c1f0*/  MUFU.EX2 R104, R102 ;  /* 0x0000006600687308 */ /* 0x000f220000000800 */
[----:B------:R-:W-:Y:S01]  /*1c200*/  FADD.FTZ R74, R238, R3 ;  /* 0x00000003ee4a7221 */ /* 0x000fe20000010000 */
[----:B------:R-:W-:Y:S01]  /*1c210*/  LDSM.16.MT88.4 R164, [R232+0xb800] ;  /* 0x00b80000e8a4783b */ /* 0x000fe20000004200 */
[----:B------:R-:W-:Y:S01]  /*1c220*/  FADD.FTZ R0, R236, R0 ;  /* 0x00000000ec007221 */ /* 0x000fe20000010000 */
[----:B--2---:R-:W-:Y:S01]  /*1c230*/  F2FP.BF16.PACK_AB R196, R110, R111 ;  /* 0x0000006f6ec4723e */ /* 0x004fe200000010ff */
[----:B------:R-:W-:Y:S02]  /*1c240*/  FADD.FTZ R3, R235, R69 ;  /* 0x00000045eb037221 */ /* 0x000fe40000010000 */
[----:B------:R-:W-:Y:S02]  /*1c250*/  FADD.FTZ R74, R234, R74 ;  /* 0x0000004aea4a7221 */ /* 0x000fe40000010000 */
[----:B------:R-:W-:Y:S01]  /*1c260*/  FADD.FTZ R69, R228, R0 ;  /* 0x00000000e4457221 */ /* 0x000fe20000010000 */
[-C--:B-1----:R-:W-:Y:S01]  /*1c270*/  HMMA.16816.F32.BF16 R52, R76, R88.reuse, R52 ;  /* 0x000000584c34723c */ /* 0x082fe20000041834 */
[----:B------:R-:W1:Y:S02]  /*1c280*/  MUFU.EX2 R75, R112 ;  /* 0x00000070004b7308 */ /* 0x000e640000000800 */
[----:B----4-:R-:W-:Y:S01]  /*1c290*/  F2FP.BF16.PACK_AB R198, R106, R128 ;  /* 0x000000806ac6723e */ /* 0x010fe200000010ff */
[----:B------:R-:W-:Y:S02]  /*1c2a0*/  FADD.FTZ R3, R145, R3 ;  /* 0x0000000391037221 */ /* 0x000fe40000010000 */
[----:B------:R-:W-:Y:S02]  /*1c2b0*/  FADD.FTZ R69, R137, R69 ;  /* 0x0000004589457221 */ /* 0x000fe40000010000 */
[C---:B------:R-:W-:Y:S03]  /*1c2c0*/  HMMA.16816.F32.BF16 R56, R80.reuse, R88, R56 ;  /* 0x000000585038723c */ /* 0x040fe60000041838 */
[----:B------:R-:W-:Y:S01]  /*1c2d0*/  MUFU.EX2 R102, R105 ;  /* 0x0000006900667308 */ /* 0x000fe20000000800 */
[----:B------:R-:W-:Y:S01]  /*1c2e0*/  FADD.FTZ R3, R142, R3 ;  /* 0x000000038e037221 */ /* 0x000fe20000010000 */
[----:B------:R-:W-:Y:S03]  /*1c2f0*/  F2FP.BF16.PACK_AB R197, R103, R104 ;  /* 0x0000006867c5723e */ /* 0x000fe600000010ff */
[-C--:B------:R-:W-:Y:S04]  /*1c300*/  HMMA.16816.F32.BF16 R60, R80, R90.reuse, R60 ;  /* 0x0000005a503c723c */ /* 0x080fe8000004183c */
[----:B------:R-:W-:Y:S01]  /*1c310*/  FADD.FTZ R3, R141, R3 ;  /* 0x000000038d037221 */ /* 0x000fe20000010000 */
[----:B------:R-:W2:Y:S02]  /*1c320*/  MUFU.EX2 R101, R123 ;  /* 0x0000007b00657308 */ /* 0x000ea40000000800 */
[----:B------:R-:W-:Y:S01]  /*1c330*/  F2FP.BF16.PACK_AB R81, R121, R125 ;  /* 0x0000007d7951723e */ /* 0x000fe200000010ff */
[----:B------:R-:W-:Y:S01]  /*1c340*/  HMMA.16816.F32.BF16 R64, R76, R90, R64 ;  /* 0x0000005a4c40723c */ /* 0x000fe20000041840 */
[----:B------:R-:W4:Y:S03]  /*1c350*/  LDSM.16.MT88.4 R88, [R231+0xb000] ;  /* 0x00b00000e758783b */ /* 0x000f260000004200 */
[----:B------:R-:W-:Y:S01]  /*1c360*/  F2FP.BF16.PACK_AB R83, R117, R124 ;  /* 0x0000007c7553723e */ /* 0x000fe200000010ff */
[----:B------:R-:W-:Y:S01]  /*1c370*/  FADD.FTZ R3, R215, R3 ;  /* 0x00000003d7037221 */ /* 0x000fe20000010000 */
[----:B------:R-:W-:Y:S02]  /*1c380*/  F2FP.BF16.PACK_AB R80, R115, R116 ;  /* 0x000000747350723e */ /* 0x000fe400000010ff */
[----:B------:R-:W-:Y:S01]  /*1c390*/  F2FP.BF16.PACK_AB R76, R188, R135 ;  /* 0x00000087bc4c723e */ /* 0x000fe200000010ff */
[----:B------:R-:W-:Y:S03]  /*1c3a0*/  FADD.FTZ R3, R222, R3 ;  /* 0x00000003de037221 */ /* 0x000fe60000010000 */
[----:B------:R-:W-:Y:S01]  /*1c3b0*/  F2FP.BF16.PACK_AB R78, R133, R134 ;  /* 0x00000086854e723e */ /* 0x000fe200000010ff */
[----:B------:R-:W-:Y:S01]  /*1c3c0*/  FADD.FTZ R3, R213, R3 ;  /* 0x00000003d5037221 */ /* 0x000fe20000010000 */
[----:B------:R-:W-:Y:S02]  /*1c3d0*/  F2FP.BF16.PACK_AB R77, R126, R129 ;  /* 0x000000817e4d723e */ /* 0x000fe400000010ff */
[----:B------:R-:W-:Y:S02]  /*1c3e0*/  F2FP.BF16.PACK_AB R79, R132, R127 ;  /* 0x0000007f844f723e */ /* 0x000fe400000010ff */
[----:B------:R-:W-:Y:S02]  /*1c3f0*/  F2FP.BF16.PACK_AB R82, R113, R114 ;  /* 0x000000727152723e */ /* 0x000fe400000010ff */
[----:B-1----:R-:W-:Y:S02]  /*1c400*/  F2FP.BF16.PACK_AB R194, R100, R75 ;  /* 0x0000004b64c2723e */ /* 0x002fe400000010ff */
[----:B--2---:R-:W-:Y:S01]  /*1c410*/  F2FP.BF16.PACK_AB R193, R101, R102 ;  /* 0x0000006665c1723e */ /* 0x004fe200000010ff */
[-C--:B------:R-:W-:Y:S08]  /*1c420*/  HMMA.16816.F32.BF16 R4, R76, R84.reuse, R4 ;  /* 0x000000544c04723c */ /* 0x080ff00000041804 */
[C---:B------:R-:W-:Y:S01]  /*1c430*/  HMMA.16816.F32.BF16 R8, R80.reuse, R84, R8 ;  /* 0x000000545008723c */ /* 0x040fe20000041808 */
[----:B------:R-:W-:Y:S07]  /*1c440*/  MUFU.EX2 R85, R109 ;  /* 0x0000006d00557308 */ /* 0x000fee0000000800 */
[-C--:B------:R-:W-:Y:S03]  /*1c450*/  HMMA.16816.F32.BF16 R12, R80, R86.reuse, R12 ;  /* 0x00000056500c723c */ /* 0x080fe6000004180c */
[----:B------:R-:W1:Y:S05]  /*1c460*/  MUFU.EX2 R84, R120 ;  /* 0x0000007800547308 */ /* 0x000e6a0000000800 */
[C---:B------:R-:W-:Y:S05]  /*1c470*/  HMMA.16816.F32.BF16 R16, R76.reuse, R86, R16 ;  /* 0x000000564c10723c */ /* 0x040fea0000041810 */
[----:B------:R-:W-:Y:S03]  /*1c480*/  MUFU.EX2 R86, R108 ;  /* 0x0000006c00567308 */ /* 0x000fe60000000800 */
[-C--:B------:R-:W-:Y:S07]  /*1c490*/  HMMA.16816.F32.BF16 R20, R76, R92.reuse, R20 ;  /* 0x0000005c4c14723c */ /* 0x080fee0000041814 */
[----:B------:R-:W2:Y:S01]  /*1c4a0*/  MUFU.EX2 R87, R107 ;  /* 0x0000006b00577308 */ /* 0x000ea20000000800 */
[C---:B------:R-:W-:Y:S04]  /*1c4b0*/  HMMA.16816.F32.BF16 R24, R80.reuse, R92, R24 ;  /* 0x0000005c5018723c */ /* 0x040fe80000041818 */
[----:B-1----:R-:W-:Y:S04]  /*1c4c0*/  F2FP.BF16.PACK_AB R192, R85, R84 ;  /* 0x0000005455c0723e */ /* 0x002fe800000010ff */
[-C--:B------:R-:W-:Y:S08]  /*1c4d0*/  HMMA.16816.F32.BF16 R28, R80, R94.reuse, R28 ;  /* 0x0000005e501c723c */ /* 0x080ff0000004181c */
[C---:B------:R-:W-:Y:S04]  /*1c4e0*/  HMMA.16816.F32.BF16 R32, R76.reuse, R94, R32 ;  /* 0x0000005e4c20723c */ /* 0x040fe80000041820 */
[----:B--2---:R-:W-:Y:S04]  /*1c4f0*/  F2FP.BF16.PACK_AB R195, R86, R87 ;  /* 0x0000005756c3723e */ /* 0x004fe800000010ff */
[-C--:B------:R-:W-:Y:S08]  /*1c500*/  HMMA.16816.F32.BF16 R36, R76, R96.reuse, R36 ;  /* 0x000000604c24723c */ /* 0x080ff00000041824 */
[C---:B------:R-:W-:Y:S08]  /*1c510*/  HMMA.16816.F32.BF16 R40, R80.reuse, R96, R40 ;  /* 0x000000605028723c */ /* 0x040ff00000041828 */
[-C--:B------:R-:W-:Y:S08]  /*1c520*/  HMMA.16816.F32.BF16 R44, R80, R98.reuse, R44 ;  /* 0x00000062502c723c */ /* 0x080ff0000004182c */
[C---:B------:R-:W-:Y:S08]  /*1c530*/  HMMA.16816.F32.BF16 R48, R76.reuse, R98, R48 ;  /* 0x000000624c30723c */ /* 0x040ff00000041830 */
[-C--:B----4-:R-:W-:Y:S08]  /*1c540*/  HMMA.16816.F32.BF16 R52, R76, R88.reuse, R52 ;  /* 0x000000584c34723c */ /* 0x090ff00000041834 */
[C---:B------:R-:W-:Y:S08]  /*1c550*/  HMMA.16816.F32.BF16 R56, R80.reuse, R88, R56 ;  /* 0x000000585038723c */ /* 0x040ff00000041838 */
[-C--:B------:R-:W-:Y:S08]  /*1c560*/  HMMA.16816.F32.BF16 R60, R80, R90.reuse, R60 ;  /* 0x0000005a503c723c */ /* 0x080ff0000004183c */
[----:B------:R-:W-:Y:S04]  /*1c570*/  HMMA.16816.F32.BF16 R64, R76, R90, R64 ;  /* 0x0000005a4c40723c */ /* 0x000fe80000041840 */
[----:B---3--:R-:W-:Y:S02]  /*1c580*/  FADD.FTZ R2, R148, R2 ;  /* 0x0000000294027221 */ /* 0x008fe40000010000 */
[----:B------:R-:W1:Y:S02]  /*1c590*/  LDSM.16.MT88.4 R148, [R229+0xb800] ;  /* 0x00b80000e594783b */ /* 0x000e640000004200 */
[----:B------:R-:W-:Y:S04]  /*1c5a0*/  FADD.FTZ R2, R73, R2 ;  /* 0x0000000249027221 */ /* 0x000fe80000010000 */
[----:B------:R-:W-:Y:S02]  /*1c5b0*/  FADD.FTZ R2, R237, R2 ;  /* 0x00000002ed027221 */ /* 0x000fe40000010000 */
[----:B------:R-:W2:Y:S02]  /*1c5c0*/  LDL.LU R73, [R1+0x124] ;  /* 0x0001240001497983 */ /* 0x000ea40000300800 */
[----:B------:R-:W-:Y:S02]  /*1c5d0*/  FADD.FTZ R70, R233, R2 ;  /* 0x00000002e9467221 */ /* 0x000fe40000010000 */
        /* <DEDUP_REMOVED lines=11> */
[----:B------:R-:W-:Y:S03]  /*1c690*/  FADD.FTZ R0, R158, R0 ;  /* 0x000000009e007221 */ /* 0x000fe60000010000 */
[----:B------:R3:W5:Y:S01]  /*1c6a0*/  LDL.LU R236, [R1+0x110] ;  /* 0x0001100001ec7983 */ /* 0x0007620000300800 */
[----:B------:R-:W-:Y:S03]  /*1c6b0*/  FADD.FTZ R0, R157, R0 ;  /* 0x000000009d007221 */ /* 0x000fe60000010000 */
[----:B------:R3:W5:Y:S01]  /*1c6c0*/  LDL.LU R235, [R1+0x10c] ;  /* 0x00010c0001eb7983 */ /* 0x0007620000300800 */
[----:B------:R-:W-:Y:S03]  /*1c6d0*/  FADD.FTZ R0, R162, R0 ;  /* 0x00000000a2007221 */ /* 0x000fe60000010000 */
[----:B------:R3:W5:Y:S01]  /*1c6e0*/  LDL.LU R234, [R1+0x108] ;  /* 0x0001080001ea7983 */ /* 0x0007620000300800 */
[----:B------:R-:W-:Y:S01]  /*1c6f0*/  FADD.FTZ R0, R161, R0 ;  /* 0x00000000a1007221 */ /* 0x000fe20000010000 */
[-C--:B-1----:R-:W-:Y:S02]  /*1c700*/  HMMA.16816.F32.BF16 R140, R196, R148.reuse, R4 ;  /* 0x00000094c48c723c */ /* 0x082fe40000041804 */
[----:B------:R3:W5:Y:S03]  /*1c710*/  LDL.LU R233, [R1+0x104] ;  /* 0x0001040001e97983 */ /* 0x0007660000300800 */
[----:B------:R-:W-:Y:S01]  /*1c720*/  FADD.FTZ R0, R247, R0 ;  /* 0x00000000f7007221 */ /* 0x000fe20000010000 */
[----:B------:R3:W5:Y:S01]  /*1c730*/  LDL.LU R228, [R1+0x100] ;  /* 0x0001000001e47983 */ /* 0x0007620000300800 */
        /* <DEDUP_REMOVED lines=12> */
[----:B------:R-:W1:Y:S01]  /*1c800*/  LDSM.16.MT88.4 R4, [R231+0xb800] ;  /* 0x00b80000e704783b */ /* 0x000e620000004200 */
        /* <DEDUP_REMOVED lines=45> */
[----:B------:R-:W-:Y:S01]  /*1cae0*/  FADD.FTZ R2, R201, R10 ;  /* 0x0000000ac9027221 */ /* 0x000fe20000010000 */
[-C--:B-1----:R-:W-:Y:S03]  /*1caf0*/  HMMA.16816.F32.BF16 R184, R196, R4.reuse, R52 ;  /* 0x00000004c4b8723c */ /* 0x082fe60000041834 */
[----:B------:R-:W-:Y:S02]  /*1cb00*/  FADD.FTZ R0, R125, R8 ;  /* 0x000000087d007221 */ /* 0x000fe40000010000 */
[----:B------:R-:W-:Y:S01]  /*1cb10*/  FADD.FTZ R3, R135, R3 ;  /* 0x0000000387037221 */ /* 0x000fe20000010000 */
[----:B------:R-:W-:Y:S01]  /*1cb20*/  MOV R135, R71 ;  /* 0x0000004700877202 */ /* 0x000fe20000000f00 */
[----:B------:R-:W-:Y:S02]  /*1cb30*/  FADD.FTZ R2, R200, R2 ;  /* 0x00000002c8027221 */ /* 0x000fe40000010000 */
[----:B------:R-:W-:Y:S03]  /*1cb40*/  FADD.FTZ R0, R121, R0 ;  /* 0x0000000079007221 */ /* 0x000fe60000010000 */
        /* <DEDUP_REMOVED lines=13> */
[----:B------:R-:W-:Y:S02]  /*1cc20*/  FADD.FTZ R2, R114, R2 ;  /* 0x0000000272027221 */ /* 0x000fe40000010000 */
[----:B------:R-:W-:Y:S01]  /*1cc30*/  FADD.FTZ R8, R133, R3 ;  /* 0x0000000385087221 */ /* 0x000fe20000010000 */
[----:B------:R-:W-:Y:S03]  /*1cc40*/  MOV R133, R72 ;  /* 0x0000004800857202 */ /* 0x000fe60000000f00 */
        /* <DEDUP_REMOVED lines=21> */
[----:B------:R3:W-:Y:S01]  /*1cda0*/  STL [R1+0xc4], R0 ;  /* 0x0000c40001007387 */ /* 0x0007e20000100800 */
[----:B--2---:R-:W-:Y:S01]  /*1cdb0*/  MOV R132, R73 ;  /* 0x0000004900847202 */ /* 0x004fe20000000f00 */
[----:B---3-5:R-:W-:-:S05]  /*1cdc0*/  @P1 BRA `(.L_x_466) ;  /* 0xffff8b9000001947 */ /* 0x028fca000383ffff */
.L_x_465:
[----:B------:R-:W2:Y:S04]  /*1cdd0*/  LDL.LU R3, [R1+0xbc] ;  /* 0x0000bc0001037983 */ /* 0x000ea80000300800 */
[----:B------:R-:W1:Y:S01]  /*1cde0*/  S2R R42, SR_TID.X ;  /* 0x00000000002a7919 */ /* 0x000e620000002100 */
[----:B------:R-:W3:Y:S01]  /*1cdf0*/  S2UR UR4, SR_CTAID.Y ;  /* 0x00000000000479c3 */ /* 0x000ee20000002600 */
[----:B------:R-:W-:-:S02]  /*1ce00*/  UISETP.NE.AND UP0, UPT, UR31, -0x1, UPT ;  /* 0xffffffff1f00788c */ /* 0x000fc4000bf05270 */
[----:B------:R-:W4:Y:S01]  /*1ce10*/  LDL.LU R6, [R1+0xc0] ;  /* 0x0000c00001067983 */ /* 0x000f220000300800 */
[----:B------:R-:W-:-:S03]  /*1ce20*/  ULDC.64 UR6, c[0x0][0x1e8] ;  /* 0x00007a0000067ab9 */ /* 0x000fc60000000a00 */
[----:B-----5:R-:W4:Y:S04]  /*1ce30*/  LDL.LU R8, [R1+0xc4] ;  /* 0x0000c40001087983 */ /* 0x020f280000300800 */
        /* <DEDUP_REMOVED lines=13> */
[CC--:B------:R-:W-:Y:S01]  /*1cf10*/  LEA.HI R14, R43.reuse, R42.reuse, RZ, 0x2 ;  /* 0x0000002a2b0e7211 */ /* 0x0c0fe200078f10ff */
        /* <DEDUP_REMOVED lines=58> */
[C---:B--2---:R-:W-:Y:S01]  /*1d2c0*/  FMUL.FTZ R140, R0.reuse, R140 ;  /* 0x0000008c008c7220 */ /* 0x044fe20000410000 */
[----:B------:R-:W-:Y:S01]  /*1d2d0*/  MOV R2, 0x3f800000 ;  /* 0x3f80000000027802 */ /* 0x000fe20000000f00 */
[----:B------:R-:W1:Y:S01]  /*1d2e0*/  @P4 MUFU.RCP R3, R37 ;  /* 0x0000002500034308 */ /* 0x000e620000001000 */
[----:B------:R-:W-:Y:S01]  /*1d2f0*/  FSETP.NE.FTZ.AND P0, PT, R39, RZ, PT ;  /* 0x000000ff2700720b */ /* 0x000fe20003f15000 */
[----:B------:R-:W-:-:S02]  /*1d300*/  FMUL.FTZ R7, R0, R141 ;  /* 0x0000008d00077220 */ /* 0x000fc40000410000 */
[C---:B------:R-:W-:Y:S02]  /*1d310*/  FMUL.FTZ R148, R0.reuse, R148 ;  /* 0x0000009400947220 */ /* 0x040fe40000410000 */
[C---:B------:R-:W-:Y:S01]  /*1d320*/  FMUL.FTZ R5, R0.reuse, R149 ;  /* 0x0000009500057220 */ /* 0x040fe20000410000 */
[----:B------:R-:W-:Y:S01]  /*1d330*/  F2FP.BF16.PACK_AB R7, R7, R140 ;  /* 0x0000008c0707723e */ /* 0x000fe200000010ff */
[----:B------:R-:W2:Y:S01]  /*1d340*/  @P3 MUFU.RCP R2, R40 ;  /* 0x0000002800023308 */ /* 0x000ea20000001000 */
        /* <DEDUP_REMOVED lines=44> */
[----:B--2---:R-:W-:Y:S01]  /*1d610*/  FMUL.FTZ R136, R2, R136 ;  /* 0x0000008802887220 */ /* 0x004fe20000410000 */
        /* <DEDUP_REMOVED lines=23> */
[----:B------:R-:W-:Y:S01]  /*1d790*/  SHF.R.S32.HI R2, RZ, 0x1f, R14 ;  /* 0x0000001fff027819 */ /* 0x000fe2000001140e */
[----:B-1----:R-:W-:Y:S01]  /*1d7a0*/  FMUL.FTZ R139, R0, R139 ;  /* 0x0000008b008b7220 */ /* 0x002fe20000410000 */
[----:B------:R-:W-:Y:S01]  /*1d7b0*/  F2FP.BF16.PACK_AB R26, R26, R188 ;  /* 0x000000bc1a1a723e */ /* 0x000fe200000010ff */
[----:B------:R-:W-:Y:S01]  /*1d7c0*/  FMUL.FTZ R10, R0, R138 ;  /* 0x0000008a000a7220 */ /* 0x000fe20000410000 */
[----:B------:R-:W-:Y:S01]  /*1d7d0*/  LEA.HI R2, R2, R3, RZ, 0x3 ;  /* 0x0000000302027211 */ /* 0x000fe200078f18ff */
[C---:B------:R-:W-:Y:S01]  /*1d7e0*/  FMUL.FTZ R147, R0.reuse, R147 ;  /* 0x0000009300937220 */ /* 0x040fe20000410000 */
        /* <DEDUP_REMOVED lines=40> */
[----:B------:R3:W-:Y:S04]  /*1da70*/  STS [R2+0x2000], R9 ;  /* 0x0020000902007388 */ /* 0x0007e80000000800 */
[----:B------:R4:W-:Y:S04]  /*1da80*/  STS [R2+0x2400], R10 ;  /* 0x0024000a02007388 */ /* 0x0009e80000000800 */
[----:B------:R-:W-:Y:S04]  /*1da90*/  STS [R3+0x2000], R19 ;  /* 0x0020001303007388 */ /* 0x000fe80000000800 */
[----:B------:R-:W-:Y:S01]  /*1daa0*/  STS [R3+0x2400], R18 ;  /* 0x0024001203007388 */ /* 0x000fe20000000800 */
[----:B-1----:R-:W-:-:S02]  /*1dab0*/  SEL R5, R0, 0xffffffe0, !P1 ;  /* 0xffffffe000057807 */ /* 0x002fc40004800000 */
[C---:B------:R-:W-:Y:S02]  /*1dac0*/  IADD3 R0, R2.reuse, 0x40, RZ ;  /* 0x0000004002007810 */ /* 0x040fe40007ffe0ff */
[CC--:B--2---:R-:W-:Y:S02]  /*1dad0*/  IADD3 R4, R2.reuse, R5.reuse, RZ ;  /* 0x0000000502047210 */ /* 0x0c4fe40007ffe0ff */
[----:B------:R-:W-:Y:S02]  /*1dae0*/  @P2 IADD3 R0, R2, -0x40, RZ ;  /* 0xffffffc002002810 */ /* 0x000fe40007ffe0ff */
[----:B---3--:R-:W-:Y:S01]  /*1daf0*/  MOV R9, 0x7f800000 ;  /* 0x7f80000000097802 */ /* 0x008fe20000000f00 */
[----:B------:R-:W-:Y:S01]  /*1db00*/  STS [R4], R17 ;  /* 0x0000001104007388 */ /* 0x000fe20000000800 */
[----:B----4-:R-:W-:-:S03]  /*1db10*/  IADD3 R2, R3, R5, RZ ;  /* 0x0000000503027210 */ /* 0x010fc60007ffe0ff */
[----:B------:R-:W-:Y:S04]  /*1db20*/  STS [R4+0x400], R16 ;  /* 0x0004001004007388 */ /* 0x000fe80000000800 */
[----:B------:R1:W-:Y:S04]  /*1db30*/  STS [R2], R13 ;  /* 0x0000000d02007388 */ /* 0x0003e80000000800 */
[----:B------:R2:W-:Y:S04]  /*1db40*/  STS [R2+0x400], R12 ;  /* 0x0004000c02007388 */ /* 0x0005e80000000800 */
[----:B------:R-:W-:Y:S04]  /*1db50*/  STS [R4+0x2000], R15 ;  /* 0x0020000f04007388 */ /* 0x000fe80000000800 */
[----:B------:R3:W-:Y:S04]  /*1db60*/  STS [R4+0x2400], R14 ;  /* 0x0024000e04007388 */ /* 0x0007e80000000800 */
[----:B------:R-:W-:Y:S04]  /*1db70*/  STS [R2+0x2000], R11 ;  /* 0x0020000b02007388 */ /* 0x000fe80000000800 */
[----:B------:R4:W-:Y:S04]  /*1db80*/  STS [R2+0x2400], R24 ;  /* 0x0024001802007388 */ /* 0x0009e80000000800 */
[----:B------:R-:W-:Y:S01]  /*1db90*/  STS [R0], R33 ;  /* 0x0000002100007388 */ /* 0x000fe20000000800 */
[----:B-1----:R-:W-:-:S03]  /*1dba0*/  MOV R13, 0x7f800000 ;  /* 0x7f800000000d7802 */ /* 0x002fc60000000f00 */
[----:B------:R-:W-:Y:S01]  /*1dbb0*/  STS [R0+0x400], R32 ;  /* 0x0004002000007388 */ /* 0x000fe20000000800 */
[----:B--2---:R-:W-:Y:S02]  /*1dbc0*/  MOV R12, 0x7f800000 ;  /* 0x7f800000000c7802 */ /* 0x004fe40000000f00 */
[----:B---3--:R-:W-:Y:S02]  /*1dbd0*/  IADD3 R4, R0, 0x400, RZ ;  /* 0x0000040000047810 */ /* 0x008fe40007ffe0ff */
[----:B------:R-:W-:Y:S02]  /*1dbe0*/  MOV R14, 0x7f800000 ;  /* 0x7f800000000e7802 */ /* 0x000fe40000000f00 */
[C---:B------:R-:W-:Y:S02]  /*1dbf0*/  IADD3 R4, R8.reuse, R4, R5 ;  /* 0x0000000408047210 */ /* 0x040fe40007ffe005 */
[----:B----4-:R-:W-:-:S04]  /*1dc00*/  IADD3 R2, R8, R0, RZ ;  /* 0x0000000008027210 */ /* 0x010fc80007ffe0ff */
        /* <DEDUP_REMOVED lines=21> */
[----:B--2---:R-:W-:-:S04]  /*1dd60*/  LOP3.LUT R0, R41, 0xffffffe0, RZ, 0xc0, !PT ;  /* 0xffffffe029007812 */ /* 0x004fc800078ec0ff */
[----:B------:R-:W-:Y:S01]  /*1dd70*/  IADD3 R0, -R0, R42, RZ ;  /* 0x0000002a00007210 */ /* 0x000fe20007ffe1ff */
[----:B-1----:R-:W1:Y:S03]  /*1dd80*/  @P4 MUFU.LG2 R3, R37 ;  /* 0x0000002500034308 */ /* 0x002e660000000c00 */
[----:B------:R-:W-:Y:S01]  /*1dd90*/  LOP3.LUT P1, RZ, R0, 0x3, RZ, 0xc0, !PT ;  /* 0x0000000300ff7812 */ /* 0x000fe2000782c0ff */
[----:B---3--:R-:W-:Y:S01]  /*1dda0*/  @P5 FMUL.FTZ R4, R5, 0.69314718246459960938 ;  /* 0x3f31721805045820 */ /* 0x008fe20000410000 */
[----:B------:R2:W3:Y:S03]  /*1ddb0*/  LDS.128 R16, [R240] ;  /* 0x00000000f0107984 */ /* 0x0004e60000000c00 */
        /* <DEDUP_REMOVED lines=59> */
.L_x_470:
[----:B------:R-:W-:Y:S05]  /*1e170*/  BSYNC B0 ;  /* 0x0000000000007941 */ /* 0x000fea0003800000 */
.L_x_469:
        /* <DEDUP_REMOVED lines=36> */
.L_x_472:
[----:B------:R-:W-:Y:S05]  /*1e3c0*/  BSYNC B0 ;  /* 0x0000000000007941 */ /* 0x000fea0003800000 */
.L_x_471:
        /* <DEDUP_REMOVED lines=15> */
.L_x_474:
[----:B------:R-:W-:Y:S05]  /*1e4c0*/  BSYNC B0 ;  /* 0x0000000000007941 */ /* 0x000fea0003800000 */
.L_x_473:
        /* <DEDUP_REMOVED lines=15> */
.L_x_476:
[----:B------:R-:W-:Y:S05]  /*1e5c0*/  BSYNC B0 ;  /* 0x0000000000007941 */ /* 0x000fea0003800000 */
.L_x_475:
        /* <DEDUP_REMOVED lines=15> */
.L_x_478:
[----:B------:R-:W-:Y:S05]  /*1e6c0*/  BSYNC B0 ;  /* 0x0000000000007941 */ /* 0x000fea0003800000 */
.L_x_477:
        /* <DEDUP_REMOVED lines=15> */
.L_x_480:
[----:B------:R-:W-:Y:S05]  /*1e7c0*/  BSYNC B0 ;  /* 0x0000000000007941 */ /* 0x000fea0003800000 */
.L_x_479:
        /* <DEDUP_REMOVED lines=15> */
.L_x_482:
[----:B------:R-:W-:Y:S05]  /*1e8c0*/  BSYNC B0 ;  /* 0x0000000000007941 */ /* 0x000fea0003800000 */
.L_x_481:
        /* <DEDUP_REMOVED lines=15> */
.L_x_484:
[----:B------:R-:W-:Y:S05]  /*1e9c0*/  BSYNC B0 ;  /* 0x0000000000007941 */ /* 0x000fea0003800000 */
.L_x_483:
        /* <DEDUP_REMOVED lines=15> */
.L_x_406:
        /* <DEDUP_REMOVED lines=73> */
.L_x_486:
[----:B------:R-:W-:Y:S05]  /*1ef50*/  BSYNC B0 ;  /* 0x0000000000007941 */ /* 0x000fea0003800000 */
.L_x_485:
        /* <DEDUP_REMOVED lines=17> */
.L_x_488:
[----:B------:R-:W-:Y:S05]  /*1f070*/  BSYNC B0 ;  /* 0x0000000000007941 */ /* 0x000fea0003800000 */
.L_x_487:
        /* <DEDUP_REMOVED lines=16> */
.L_x_490:
[----:B------:R-:W-:Y:S05]  /*1f180*/  BSYNC B0 ;  /* 0x0000000000007941 */ /* 0x000fea0003800000 */
.L_x_489:
        /* <DEDUP_REMOVED lines=16> */
.L_x_492:
[----:B------:R-:W-:Y:S05]  /*1f290*/  BSYNC B0 ;  /* 0x0000000000007941 */ /* 0x000fea0003800000 */
.L_x_491:
        /* <DEDUP_REMOVED lines=16> */
.L_x_494:
[----:B------:R-:W-:Y:S05]  /*1f3a0*/  BSYNC B0 ;  /* 0x0000000000007941 */ /* 0x000fea0003800000 */
.L_x_493:
        /* <DEDUP_REMOVED lines=16> */
.L_x_496:
[----:B------:R-:W-:Y:S05]  /*1f4b0*/  BSYNC B0 ;  /* 0x0000000000007941 */ /* 0x000fea0003800000 */
.L_x_495:
        /* <DEDUP_REMOVED lines=16> */
.L_x_498:
[----:B------:R-:W-:Y:S05]  /*1f5c0*/  BSYNC B0 ;  /* 0x0000000000007941 */ /* 0x000fea0003800000 */
.L_x_497:
        /* <DEDUP_REMOVED lines=15> */
.L_x_500:
[----:B------:R-:W-:Y:S05]  /*1f6c0*/  BSYNC B0 ;  /* 0x0000000000007941 */ /* 0x000fea0003800000 */
.L_x_499:
        /* <DEDUP_REMOVED lines=72> */
.L_x_501:
        /* <DEDUP_REMOVED lines=11> */
.L_x_1137:


//--------------------- .text._ZN5flash16flash_fwd_kernelI23Flash_fwd_kernel_traitsILi64ELi128ELi64ELi4ELb0ELb0EN7cutlass10bfloat16_tE19Flash_kernel_traitsILi64ELi128ELi64ELi4ES3_EELb1ELb1ELb0ELb0ELb0ELb0ELb0ELb0EEEvNS_16Flash_fwd_paramsE --------------------------
	.section	.text._ZN5flash16flash_fwd_kernelI23Flash_fwd_kernel_traitsILi64ELi128ELi64ELi4ELb0ELb0EN7cutlass10bfloat16_tE19Flash_kernel_traitsILi64ELi128ELi64ELi4ES3_EELb1ELb1ELb0ELb0ELb0ELb0ELb0ELb0EEEvNS_16Flash_fwd_paramsE,"ax",@progbits
	.sectioninfo	@"SHI_REGISTERS=255"
	.align	128
        .global         _ZN5flash16flash_fwd_kernelI23Flash_fwd_kernel_traitsILi64ELi128ELi64ELi4ELb0ELb0EN7cutlass10bfloat16_tE19Flash_kernel_traitsILi64ELi128ELi64ELi4ES3_EELb1ELb1ELb0ELb0ELb0ELb0ELb0ELb0EEEvNS_16Flash_fwd_paramsE
        .type           _ZN5flash16flash_fwd_kernelI23Flash_fwd_kernel_traitsILi64ELi128ELi64ELi4ELb0ELb0EN7cutlass10bfloat16_tE19Flash_kernel_traitsILi64ELi128ELi64ELi4ES3_EELb1ELb1ELb0ELb0ELb0ELb0ELb0ELb0EEEvNS_16Flash_fwd_paramsE,@function
        .size           _ZN5flash16flash_fwd_kernelI23Flash_fwd_kernel_traitsILi64ELi128ELi64ELi4ELb0ELb0EN7cutlass10bfloat16_tE19Flash_kernel_traitsILi64ELi128ELi64ELi4ES3_EELb1ELb1ELb0ELb0ELb0ELb0ELb0ELb0EEEvNS_16Flash_fwd_paramsE,(.L_x_1138 - _ZN5flash16flash_fwd_kernelI23Flash_fwd_kernel_traitsILi64ELi128ELi64ELi4ELb0ELb0EN7cutlass10bfloat16_tE19Flash_kernel_traitsILi64ELi128ELi64ELi4ES3_EELb1ELb1ELb0ELb0ELb0ELb0ELb0ELb0EEEvNS_16Flash_fwd_paramsE)
        .other          _ZN5flash16flash_fwd_kernelI23Flash_fwd_kernel_traitsILi64ELi128ELi64ELi4ELb0ELb0EN7cutlass10bfloat16_tE19Flash_kernel_traitsILi64ELi128ELi64ELi4ES3_EELb1ELb1ELb0ELb0ELb0ELb0ELb0ELb0EEEvNS_16Flash_fwd_paramsE,@"STO_CUDA_ENTRY STV_DEFAULT"
_ZN5flash16flash_fwd_kernelI23Flash_fwd_kernel_traitsILi64ELi128ELi64ELi4ELb0ELb0EN7cutlass10bfloat16_tE19Flash_kernel_traitsILi64ELi128ELi64ELi4ES3_EELb1ELb1ELb0ELb0ELb0ELb0ELb0ELb0EEEvNS_16Flash_fwd_paramsE:
.text._ZN5flash16flash_fwd_kernelI23Flash_fwd_kernel_traitsILi64ELi128ELi64ELi4ELb0ELb0EN7cutlass10bfloat16_tE19Flash_kernel_traitsILi64ELi128ELi64ELi4ES3_EELb1ELb1ELb0ELb0ELb0ELb0ELb0ELb0EEEvNS_16Flash_fwd_paramsE:
[----:B------:R-:W-:-:S03]  /*0000*/  MOV R1, c[0x0][0x28] ;  /* 0x00000a0000017a02 */ /* 0x000fc60000000f00 */
[----:B------:R-:W-:Y:S01]  /*0010*/  ULDC.U8 UR4, c[0x0][0x304] ;  /* 0x0000c10000047ab9 */ /* 0x000fe20000000000 */
[----:B------:R-:W-:Y:S01]  /*0020*/  IADD3 R1, R1, -0x20, RZ ;  /* 0xffffffe001017810 */ /* 0x000fe20007ffe0ff */
[----:B------:R-:W-:Y:S01]  /*0030*/  ULDC.64 UR24, c[0x0][0x2f0] ;  /* 0x0000bc0000187ab9 */ /* 0x000fe20000000a00 */
[----:B------:R-:W-:Y:S01]  /*0040*/  ISETP.NE.AND P1, PT, RZ, UR4, PT ;  /* 0x00000004ff007c0c */ /* 0x000fe2000bf25270 */
[----:B------:R-:W-:Y:S01]  /*0050*/  IMAD.U32 R8, RZ, RZ, UR24 ;  /* 0x00000018ff087e24 */ /* 0x000fe2000f8e00ff */
[----:B------:R-:W-:Y:S01]  /*0060*/  ULDC.64 UR20, c[0x0][0x118] ;  /* 0x0000460000147ab9 */ /* 0x000fe20000000a00 */
[----:B------:R-:W-:-:S10]  /*0070*/  IMAD.U32 R9, RZ, RZ, UR25 ;  /* 0x00000019ff097e24 */ /* 0x000fd4000f8e00ff */
[----:B------:R-:W2:Y:S01]  /*0080*/  @P1 LDG.E.64 R8, [R8.64] ;  /* 0x0000001408081981 */ /* 0x000ea2000c1e1b00 */
[----:B------:R-:W-:Y:S02]  /*0090*/  IMAD.MOV.U32 R124, RZ, RZ, c[0x0][0x2f8] ;  /* 0x0000be00ff7c7624 */ /* 0x000fe400078e00ff */
[----:B------:R-:W-:-:S05]  /*00a0*/  IMAD.MOV.U32 R125, RZ, RZ, c[0x0][0x2fc] ;  /* 0x0000bf00ff7d7624 */ /* 0x000fca00078e00ff */
[----:B------:R-:W3:Y:S01]  /*00b0*/  @P1 LDG.E.64 R6, [R124.64] ;  /* 0x000000147c061981 */ /* 0x000ee2000c1e1b00 */
[----:B------:R-:W-:Y:S01]  /*00c0*/  ISETP.NE.U32.AND P3, PT, RZ, c[0x0][0x240], PT ;  /* 0x00009000ff007a0c */ /* 0x000fe20003f65070 */
[----:B------:R-:W-:Y:S01]  /*00d0*/  IMAD.MOV.U32 R202, RZ, RZ, -0x1 ;  /* 0xffffffffffca7424 */ /* 0x000fe200078e00ff */
[----:B------:R-:W1:Y:S01]  /*00e0*/  LDC.U8 R2, c[0x0][0x312] ;  /* 0x0000c480ff027b82 */ /* 0x000e620000000000 */
[----:B------:R-:W4:Y:S01]  /*00f0*/  S2R R19, SR_CTAID.X ;  /* 0x0000000000137919 */ /* 0x000f220000002500 */
[----:B------:R-:W-:-:S03]  /*0100*/  ISETP.NE.AND.EX P3, PT, RZ, c[0x0][0x244], PT, P3 ;  /* 0x00009100ff007a0c */ /* 0x000fc60003f65330 */
[----:B------:R-:W4:Y:S04]  /*0110*/  S2R R0, SR_CTAID.Y ;  /* 0x0000000000007919 */ /* 0x000f280000002600 */
[----:B------:R-:W4:Y:S04]  /*0120*/  S2R R22, SR_CTAID.Z ;  /* 0x0000000000167919 */ /* 0x000f280000002700 */
[----:B------:R-:W4:Y:S01]  /*0130*/  S2R R239, SR_TID.X ;  /* 0x0000000000ef7919 */ /* 0x000f220000002100 */
[----:B-1----:R-:W-:Y:S02]  /*0140*/  ISETP.NE.AND P4, PT, R2, RZ, PT ;  /* 0x000000ff0200720c */ /* 0x002fe40003f85270 */
[----:B----4-:R-:W-:-:S04]  /*0150*/  LOP3.LUT R4, R22, R19, R0, 0xfe, !PT ;  /* 0x0000001316047212 */ /* 0x010fc800078efe00 */
[----:B------:R-:W-:-:S13]  /*0160*/  LOP3.LUT P2, RZ, R4, R239, RZ, 0xfc, !PT ;  /* 0x000000ef04ff7212 */ /* 0x000fda000784fcff */
[----:B------:R-:W-:Y:S02]  /*0170*/  @!P2 IMAD.MOV.U32 R20, RZ, RZ, c[0x0][0x308] ;  /* 0x0000c200ff14a624 */ /* 0x000fe400078e00ff */
[----:B------:R-:W-:Y:S01]  /*0180*/  @!P2 IMAD.MOV.U32 R21, RZ, RZ, c[0x0][0x30c] ;  /* 0x0000c300ff15a624 */ /* 0x000fe200078e00ff */
[----:B--2---:R-:W1:Y:S08]  /*0190*/  @P1 R2UR UR24, R8 ;  /* 0x00000000081813c2 */ /* 0x004e7000000e0000 */
[----:B------:R-:W2:Y:S01]  /*01a0*/  @P1 R2UR UR25, R9 ;  /* 0x00000000091913c2 */ /* 0x000ea200000e0000 */
[----:B---3--:R-:W-:-:S05]  /*01b0*/  @P1 IADD3 R124, P0, R6, c[0x0][0x300], RZ ;  /* 0x0000c000067c1a10 */ /* 0x008fca0007f1e0ff */
[----:B------:R-:W-:Y:S01]  /*01c0*/  @P1 IMAD.X R125, RZ, RZ, R7, P0 ;  /* 0x000000ffff7d1224 */ /* 0x000fe200000e0607 */
[----:B------:R-:W-:Y:S01]  /*01d0*/  ISETP.NE.U32.AND P0, PT, RZ, c[0x0][0x250], PT ;  /* 0x00009400ff007a0c */ /* 0x000fe20003f05070 */
[----:B------:R-:W-:Y:S01]  /*01e0*/  IMAD.MOV.U32 R7, RZ, RZ, 0x4 ;  /* 0x00000004ff077424 */ /* 0x000fe200078e00ff */
[----:B------:R-:W-:Y:S02]  /*01f0*/  ISETP.EQ.U32.AND P1, PT, RZ, c[0x0][0x248], PT ;  /* 0x00009200ff007a0c */ /* 0x000fe40003f22070 */
[----:B------:R-:W-:Y:S01]  /*0200*/  @!P2 STG.E.64 [R20.64+0x8], R124 ;  /* 0x0000087c1400a986 */ /* 0x000fe2000c101b14 */
[----:B------:R-:W-:Y:S01]  /*0210*/  IMAD.WIDE R24, R0, R7, c[0x0][0x240] ;  /* 0x0000900000187625 */ /* 0x000fe200078e0207 */
[----:B------:R-:W-:Y:S02]  /*0220*/  ISETP.NE.AND.EX P0, PT, RZ, c[0x0][0x254], PT, P0 ;  /* 0x00009500ff007a0c */ /* 0x000fe40003f05300 */
[----:B------:R-:W-:Y:S01]  /*0230*/  SHF.R.S32.HI R14, RZ, 0x1f, R239 ;  /* 0x0000001fff0e7819 */ /* 0x000fe200000114ef */
[----:B-1----:R-:W-:Y:S01]  /*0240*/  IMAD.U32 R12, RZ, RZ, UR24 ;  /* 0x00000018ff0c7e24 */ /* 0x002fe2000f8e00ff */
[----:B------:R-:W-:Y:S01]  /*0250*/  ISETP.EQ.OR.EX P1, PT, RZ, c[0x0][0x24c], !P4, P1 ;  /* 0x00009300ff007a0c */ /* 0x000fe20006722710 */
[----:B--2---:R-:W-:-:S05]  /*0260*/  IMAD.U32 R13, RZ, RZ, UR25 ;  /* 0x00000019ff0d7e24 */ /* 0x004fca000f8e00ff */
[----:B------:R1:W-:Y:S04]  /*0270*/  @!P2 STG.E.64 [R20.64], R12 ;  /* 0x0000000c1400a986 */ /* 0x0003e8000c101b14 */
[----:B------:R-:W2:Y:S04]  /*0280*/  @P3 LDG.E R202, [R24.64] ;  /* 0x0000001418ca3981 */ /* 0x000ea8000c1e1900 */
[----:B------:R-:W2:Y:S01]  /*0290*/  @P3 LDG.E R11, [R24.64+0x4] ;  /* 0x00000414180b3981 */ /* 0x000ea2000c1e1900 */
[----:B------:R-:W-:Y:S01]  /*02a0*/  ISETP.NE.U32.AND P2, PT, RZ, c[0x0][0x248], PT ;  /* 0x00009200ff007a0c */ /* 0x000fe20003f45070 */
[----:B------:R-:W-:-:S02]  /*02b0*/  IMAD R3, R0, c[0x0][0x1c0], R22 ;  /* 0x0000700000037a24 */ /* 0x000fc400078e0216 */
[----:B------:R-:W-:Y:S01]  /*02c0*/  IMAD.MOV.U32 R2, RZ, RZ, RZ ;  /* 0x000000ffff027224 */ /* 0x000fe200078e00ff */
[----:B------:R-:W-:Y:S01]  /*02d0*/  ISETP.NE.AND.EX P2, PT, RZ, c[0x0][0x24c], PT, P2 ;  /* 0x00009300ff007a0c */ /* 0x000fe20003f45320 */
[----:B------:R-:W-:Y:S02]  /*02e0*/  IMAD.MOV.U32 R9, RZ, RZ, -0x1 ;  /* 0xffffffffff097424 */ /* 0x000fe400078e00ff */
[----:B------:R-:W-:-:S04]  /*02f0*/  @P0 IMAD.WIDE R16, R0, R7, c[0x0][0x250] ;  /* 0x0000940000100625 */ /* 0x000fc800078e0207 */
[----:B------:R-:W-:Y:S01]  /*0300*/  IMAD.WIDE R4, R0, R7, c[0x0][0x248] ;  /* 0x0000920000047625 */ /* 0x000fe200078e0207 */
[----:B------:R3:W5:Y:S01]  /*0310*/  @P0 LDG.E R2, [R16.64] ;  /* 0x0000001410020981 */ /* 0x000762000c1e1900 */
[----:B-1----:R-:W-:Y:S02]  /*0320*/  LEA.HI R12, R14, R239, RZ, 0x5 ;  /* 0x000000ef0e0c7211 */ /* 0x002fe400078f28ff */
[----:B------:R-:W-:Y:S01]  /*0330*/  IMAD.SHL.U32 R3, R3, 0x20, RZ ;  /* 0x0000002003037824 */ /* 0x000fe200078e00ff */
[----:B------:R3:W5:Y:S01]  /*0340*/  @!P1 LDG.E R9, [R4.64] ;  /* 0x0000001404099981 */ /* 0x000762000c1e1900 */
[----:B------:R-:W-:-:S03]  /*0350*/  LOP3.LUT R20, R12, 0xffffffe0, RZ, 0xc0, !PT ;  /* 0xffffffe00c147812 */ /* 0x000fc600078ec0ff */
[----:B------:R-:W-:Y:S02]  /*0360*/  SHF.R.S32.HI R6, RZ, 0x1f, R3 ;  /* 0x0000001fff067819 */ /* 0x000fe40000011403 */
[----:B------:R-:W-:-:S05]  /*0370*/  IMAD.IADD R20, R239, 0x1, -R20 ;  /* 0x00000001ef147824 */ /* 0x000fca00078e0a14 */
[--C-:B------:R-:W-:Y:S02]  /*0380*/  IADD3 R228, P1, P0, R3, R124, R20.reuse ;  /* 0x0000007c03e47210 */ /* 0x100fe4000783e014 */
[----:B------:R-:W-:-:S04]  /*0390*/  SHF.R.S32.HI R3, RZ, 0x1f, R20 ;  /* 0x0000001fff037819 */ /* 0x000fc80000011414 */
[----:B------:R-:W-:Y:S01]  /*03a0*/  IADD3.X R125, R6, R125, R3, P1, P0 ;  /* 0x0000007d067d7210 */ /* 0x000fe20000fe0403 */
[----:B--2---:R-:W-:Y:S02]  /*03b0*/  @P3 IMAD.IADD R18, R11, 0x1, -R202 ;  /* 0x000000010b123824 */ /* 0x004fe400078e0aca */
[----:B------:R-:W-:Y:S01]  /*03c0*/  @!P3 IMAD.MOV.U32 R18, RZ, RZ, c[0x0][0x214] ;  /* 0x00008500ff12b624 */ /* 0x000fe200078e00ff */
[----:B------:R-:W-:Y:S05]  /*03d0*/  @!P2 BRA `(.L_x_502) ;  /* 0x000000400000a947 */ /* 0x000fea0003800000 */
[----:B---3--:R-:W2:Y:S02]  /*03e0*/  @P4 LDG.E R6, [R4.64+0x4] ;  /* 0x0000041404064981 */ /* 0x008ea4000c1e1900 */
[----:B--2--5:R-:W-:-:S06]  /*03f0*/  @P4 IADD3 R3, R6, -R9, RZ ;  /* 0x8000000906034210 */ /* 0x024fcc0007ffe0ff */
[----:B------:R1:W5:Y:S01]  /*0400*/  @!P4 LDG.E R3, [R4.64] ;  /* 0x000000140403c981 */ /* 0x000362000c1e1900 */
[----:B------:R-:W-:Y:S05]  /*0410*/  BRA `(.L_x_503) ;  /* 0x0000001000007947 */ /* 0x000fea0003800000 */
.L_x_502:
[----:B---3--:R-:W-:Y:S02]  /*0420*/  MOV R3, c[0x0][0x218] ;  /* 0x0000860000037a02 */ /* 0x008fe40000000f00 */
.L_x_503:
[----:B------:R-:W-:-:S04]  /*0430*/  ISETP.NE.U32.AND P2, PT, RZ, c[0x0][0x258], PT ;  /* 0x00009600ff007a0c */ /* 0x000fc80003f45070 */
[----:B------:R-:W-:-:S13]  /*0440*/  ISETP.NE.AND.EX P2, PT, RZ, c[0x0][0x25c], PT, P2 ;  /* 0x00009700ff007a0c */ /* 0x000fda0003f45320 */
[----:B------:R-:W-:-:S05]  /*0450*/  @P2 IMAD.WIDE R10, R0, R7, c[0x0][0x258] ;  /* 0x00009600000a2625 */ /* 0x000fca00078e0207 */
[----:B-1----:R-:W2:Y:S01]  /*0460*/  @P2 LDG.E R5, [R10.64] ;  /* 0x000000140a052981 */ /* 0x002ea2000c1e1900 */
[----:B------:R-:W-:Y:S01]  /*0470*/  IMAD.SHL.U32 R13, R19, 0x80, RZ ;  /* 0x00000080130d7824 */ /* 0x000fe200078e00ff */
[----:B------:R-:W-:-:S04]  /*0480*/  @!P2 ISETP.NE.U32.AND P1, PT, RZ, c[0x0][0x268], PT ;  /* 0x00009a00ff00aa0c */ /* 0x000fc80003f25070 */
[----:B------:R-:W-:Y:S02]  /*0490*/  ISETP.GT.AND P0, PT, R18, R13, PT ;  /* 0x0000000d1200720c */ /* 0x000fe40003f04270 */
[----:B------:R-:W-:-:S04]  /*04a0*/  @!P2 ISETP.NE.AND.EX P1, PT, RZ, c[0x0][0x26c], PT, P1 ;  /* 0x00009b00ff00aa0c */ /* 0x000fc80003f25310 */
[----:B------:R-:W-:Y:S01]  /*04b0*/  @!P2 SEL R4, RZ, c[0x0][0x21c], !P1 ;  /* 0x00008700ff04aa07 */ /* 0x000fe20004800000 */
[----:B--2--5:R-:W-:-:S03]  /*04c0*/  @P2 IMAD.IADD R130, R5, 0x1, -R2 ;  /* 0x0000000105822824 */ /* 0x024fc600078e0a02 */
[----:B------:R-:W-:-:S03]  /*04d0*/  @!P2 IADD3 R130, R4, R3, -R2 ;  /* 0x000000030482a210 */ /* 0x000fc60007ffe802 */
[----:B------:R-:W-:Y:S05]  /*04e0*/  @!P0 EXIT ;  /* 0x000000000000894d */ /* 0x000fea0003800000 */
[----:B------:R-:W-:Y:S02]  /*04f0*/  IADD3 R3, -R18, 0xbf, R13 ;  /* 0x000000bf12037810 */ /* 0x000fe40007ffe10d */
[----:B------:R-:W-:Y:S02]  /*0500*/  IADD3 R6, R130, 0x3f, RZ ;  /* 0x0000003f82067810 */ /* 0x000fe40007ffe0ff */
[----:B------:R-:W-:Y:S02]  /*0510*/  IADD3 R4, R3, c[0x0][0x2e8], R130 ;  /* 0x0000ba0003047a10 */ /* 0x000fe40007ffe082 */
[----:B------:R-:W-:Y:S02]  /*0520*/  SHF.R.S32.HI R5, RZ, 0x1f, R6 ;  /* 0x0000001fff057819 */ /* 0x000fe40000011406 */
[----:B------:R-:W-:Y:S02]  /*0530*/  SHF.R.S32.HI R3, RZ, 0x1f, R4 ;  /* 0x0000001fff037819 */ /* 0x000fe40000011404 */
[----:B------:R-:W-:-:S02]  /*0540*/  LEA.HI R5, R5, R6, RZ, 0x6 ;  /* 0x0000000605057211 */ /* 0x000fc400078f30ff */
[----:B------:R-:W-:Y:S02]  /*0550*/  LEA.HI R3, R3, R4, RZ, 0x6 ;  /* 0x0000000403037211 */ /* 0x000fe400078f30ff */
[----:B------:R-:W-:Y:S02]  /*0560*/  SHF.R.S32.HI R5, RZ, 0x6, R5 ;  /* 0x00000006ff057819 */ /* 0x000fe40000011405 */
[----:B------:R-:W-:-:S04]  /*0570*/  SHF.R.S32.HI R4, RZ, 0x6, R3 ;  /* 0x00000006ff047819 */ /* 0x000fc80000011403 */
[----:B------:R-:W-:-:S04]  /*0580*/  IMNMX R207, R5, R4, PT ;  /* 0x0000000405cf7217 */ /* 0x000fc80003800200 */
[----:B------:R-:W-:-:S13]  /*0590*/  ISETP.GE.AND P0, PT, R207, 0x1, PT ;  /* 0x00000001cf00780c */ /* 0x000fda0003f06270 */
[----:B------:R-:W-:Y:S05]  /*05a0*/  @!P0 BRA `(.L_x_504) ;  /* 0x0001416000008947 */ /* 0x000fea0003800000 */
[----:B------:R-:W-:Y:S01]  /*05b0*/  ISETP.NE.AND P1, PT, R202, -0x1, PT ;  /* 0xffffffffca00780c */ /* 0x000fe20003f25270 */
[----:B------:R-:W1:Y:S01]  /*05c0*/  LDC.U8 R124, c[0x0][0x2d8] ;  /* 0x0000b600ff7c7b82 */ /* 0x000e620000000000 */
[----:B------:R-:W-:-:S11]  /*05d0*/  ISETP.NE.AND P0, PT, R9, -0x1, PT ;  /* 0xffffffff0900780c */ /* 0x000fd60003f05270 */
[----:B------:R-:W-:Y:S01]  /*05e0*/  @!P1 SHF.R.S32.HI R5, RZ, 0x1f, R0 ;  /* 0x0000001fff059819 */ /* 0x000fe20000011400 */
[----:B------:R-:W-:Y:S01]  /*05f0*/  @P1 IMAD.WIDE.U32 R10, R202, c[0x0][0x190], RZ ;  /* 0x00006400ca0a1a25 */ /* 0x000fe200078e00ff */
[----:B------:R-:W-:-:S03]  /*0600*/  @P0 IADD3 R8, R2, R9, RZ ;  /* 0x0000000902080210 */ /* 0x000fc60007ffe0ff */
[----:B------:R-:W-:Y:S02]  /*0610*/  @!P1 IMAD R5, R5, c[0x0][0x178], RZ ;  /* 0x00005e0005059a24 */ /* 0x000fe400078e02ff */
[----:B------:R-:W-:-:S04]  /*0620*/  @!P1 IMAD.WIDE.U32 R16, R0, c[0x0][0x178], RZ ;  /* 0x00005e0000109a25 */ /* 0x000fc800078e00ff */
[----:B------:R-:W-:Y:S01]  /*0630*/  @!P1 IMAD R4, R0, c[0x0][0x17c], R5 ;  /* 0x00005f0000049a24 */ /* 0x000fe200078e0205 */
[----:B------:R-:W-:Y:S01]  /*0640*/  @!P1 MOV R10, R16 ;  /* 0x00000010000a9202 */ /* 0x000fe20000000f00 */
[----:B------:R-:W-:-:S04]  /*0650*/  @P0 IMAD.WIDE.U32 R214, R8, c[0x0][0x198], RZ ;  /* 0x0000660008d60a25 */ /* 0x000fc800078e00ff */
[----:B------:R-:W-:Y:S01]  /*0660*/  @P1 IMAD R3, R202, c[0x0][0x194], R11 ;  /* 0x00006500ca031a24 */ /* 0x000fe200078e020b */
[----:B------:R-:W-:Y:S01]  /*0670*/  @!P1 IADD3 R3, R17, R4, RZ ;  /* 0x0000000411039210 */ /* 0x000fe20007ffe0ff */
[----:B------:R-:W-:Y:S01]  /*0680*/  @P0 IMAD R8, R8, c[0x0][0x19c], R215 ;  /* 0x0000670008080a24 */ /* 0x000fe200078e02d7 */
[----:B------:R-:W-:Y:S05]  /*0690*/  @P0 BRA `(.L_x_505) ;  /* 0x000000a000000947 */ /* 0x000fea0003800000 */
[----:B-1----:R-:W-:Y:S01]  /*06a0*/  SHF.R.S32.HI R5, RZ, 0x1f, R2 ;  /* 0x0000001fff057819 */ /* 0x002fe20000011402 */
[----:B------:R-:W-:Y:S01]  /*06b0*/  IMAD.WIDE.U32 R16, R2, c[0x0][0x198], RZ ;  /* 0x0000660002107a25 */ /* 0x000fe200078e00ff */
[----:B------:R-:W-:-:S03]  /*06c0*/  SHF.R.S32.HI R4, RZ, 0x1f, R0 ;  /* 0x0000001fff047819 */ /* 0x000fc60000011400 */
[----:B------:R-:W-:Y:S02]  /*06d0*/  IMAD R5, R5, c[0x0][0x198], RZ ;  /* 0x0000660005057a24 */ /* 0x000fe400078e02ff */
[----:B------:R-:W-:Y:S02]  /*06e0*/  IMAD R11, R4, c[0x0][0x180], RZ ;  /* 0x00006000040b7a24 */ /* 0x000fe400078e02ff */
[----:B------:R-:W-:Y:S02]  /*06f0*/  IMAD R5, R2, c[0x0][0x19c], R5 ;  /* 0x0000670002057a24 */ /* 0x000fe400078e0205 */
[----:B------:R-:W-:-:S03]  /*0700*/  IMAD R11, R0, c[0x0][0x184], R11 ;  /* 0x00006100000b7a24 */ /* 0x000fc600078e020b */
[----:B------:R-:W-:-:S05]  /*0710*/  IADD3 R17, R17, R5, RZ ;  /* 0x0000000511117210 */ /* 0x000fca0007ffe0ff */
[----:B------:R-:W-:-:S05]  /*0720*/  IMAD.WIDE.U32 R214, R0, c[0x0][0x180], R16 ;  /* 0x0000600000d67a25 */ /* 0x000fca00078e0010 */
[----:B------:R-:W-:Y:S02]  /*0730*/  IADD3 R8, R215, R11, RZ ;  /* 0x0000000bd7087210 */ /* 0x000fe40007ffe0ff */
.L_x_505:
[----:B-1----:R-:W-:Y:S01]  /*0740*/  IABS R6, c[0x0][0x1c8] ;  /* 0x0000720000067a13 */ /* 0x002fe20000000000 */
[----:B------:R-:W-:Y:S01]  /*0750*/  @P0 IMAD.IADD R9, R2, 0x1, R9 ;  /* 0x0000000102090824 */ /* 0x000fe200078e0209 */
[----:B------:R-:W-:Y:S02]  /*0760*/  SHF.R.S32.HI R25, RZ, 0x1f, R22 ;  /* 0x0000001fff197819 */ /* 0x000fe40000011416 */
[----:B------:R-:W1:Y:S08]  /*0770*/  I2F.RP R11, R6 ;  /* 0x00000006000b7306 */ /* 0x000e700000209400 */
[----:B-1----:R-:W1:Y:S02]  /*0780*/  MUFU.RCP R16, R11 ;  /* 0x0000000b00107308 */ /* 0x002e640000001000 */
[----:B-1----:R-:W-:-:S06]  /*0790*/  IADD3 R16, R16, 0xffffffe, RZ ;  /* 0x0ffffffe10107810 */ /* 0x002fcc0007ffe0ff */
[----:B------:R-:W1:Y:S02]  /*07a0*/  F2I.FTZ.U32.TRUNC.NTZ R17, R16 ;  /* 0x0000001000117305 */ /* 0x000e64000021f000 */
[----:B-1----:R-:W-:Y:S02]  /*07b0*/  IMAD.MOV R4, RZ, RZ, -R17 ;  /* 0x000000ffff047224 */ /* 0x002fe400078e0a11 */
[----:B------:R-:W-:Y:S02]  /*07c0*/  IMAD.MOV.U32 R16, RZ, RZ, RZ ;  /* 0x000000ffff107224 */ /* 0x000fe400078e00ff */
[----:B------:R-:W-:Y:S01]  /*07d0*/  IMAD R5, R4, R6, RZ ;  /* 0x0000000604057224 */ /* 0x000fe200078e02ff */
[----:B------:R-:W-:-:S03]  /*07e0*/  IABS R4, R22 ;  /* 0x0000001600047213 */ /* 0x000fc60000000000 */
[----:B------:R-:W-:-:S06]  /*07f0*/  IMAD.HI.U32 R5, R17, R5, R16 ;  /* 0x0000000511057227 */ /* 0x000fcc00078e0010 */
[----:B------:R-:W-:-:S04]  /*0800*/  IMAD.HI.U32 R234, R5, R4, RZ ;  /* 0x0000000405ea7227 */ /* 0x000fc800078e00ff */
[----:B------:R-:W-:-:S04]  /*0810*/  IMAD.MOV R5, RZ, RZ, -R234 ;  /* 0x000000ffff057224 */ /* 0x000fc800078e0aea */
[----:B------:R-:W-:Y:S01]  /*0820*/  IMAD R5, R6, R5, R4 ;  /* 0x0000000506057224 */ /* 0x000fe200078e0204 */
[----:B------:R-:W-:-:S04]  /*0830*/  LOP3.LUT R4, R22, c[0x0][0x1c8], RZ, 0x3c, !PT ;  /* 0x0000720016047a12 */ /* 0x000fc800078e3cff */
[----:B------:R-:W-:Y:S02]  /*0840*/  ISETP.GT.U32.AND P2, PT, R6, R5, PT ;  /* 0x000000050600720c */ /* 0x000fe40003f44070 */
[----:B------:R-:W-:-:S11]  /*0850*/  ISETP.GE.AND P1, PT, R4, RZ, PT ;  /* 0x000000ff0400720c */ /* 0x000fd60003f26270 */
[----:B------:R-:W-:Y:S01]  /*0860*/  @!P2 IMAD.IADD R5, R5, 0x1, -R6 ;  /* 0x000000010505a824 */ /* 0x000fe200078e0a06 */
[----:B------:R-:W-:Y:S02]  /*0870*/  @!P2 IADD3 R234, R234, 0x1, RZ ;  /* 0x00000001eaeaa810 */ /* 0x000fe40007ffe0ff */
[----:B------:R-:W-:Y:S02]  /*0880*/  ISETP.NE.AND P2, PT, RZ, c[0x0][0x1c8], PT ;  /* 0x00007200ff007a0c */ /* 0x000fe40003f45270 */
[----:B------:R-:W-:Y:S01]  /*0890*/  ISETP.GE.U32.AND P3, PT, R5, R6, PT ;  /* 0x000000060500720c */ /* 0x000fe20003f66070 */
[----:B------:R-:W-:-:S04]  /*08a0*/  @P0 IMAD.WIDE.U32 R4, R9, c[0x0][0x1a0], RZ ;  /* 0x0000680009040a25 */ /* 0x000fc800078e00ff */
[----:B------:R-:W-:-:S08]  /*08b0*/  @P0 IMAD R15, R9, c[0x0][0x1a4], R5 ;  /* 0x00006900090f0a24 */ /* 0x000fd000078e0205 */
[----:B------:R-:W-:-:S05]  /*08c0*/  @P3 IADD3 R234, R234, 0x1, RZ ;  /* 0x00000001eaea3810 */ /* 0x000fca0007ffe0ff */
[----:B------:R-:W-:Y:S01]  /*08d0*/  @!P1 IMAD.MOV R234, RZ, RZ, -R234 ;  /* 0x000000ffffea9224 */ /* 0x000fe200078e0aea */
[----:B------:R-:W-:Y:S01]  /*08e0*/  @!P2 LOP3.LUT R234, RZ, c[0x0][0x1c8], RZ, 0x33, !PT ;  /* 0x00007200ffeaaa12 */ /* 0x000fe200078e33ff */
[----:B------:R-:W-:Y:S05]  /*08f0*/  @P0 BRA `(.L_x_506) ;  /* 0x000000a000000947 */ /* 0x000fea0003800000 */
[----:B------:R-:W-:Y:S01]  /*0900*/  SHF.R.S32.HI R5, RZ, 0x1f, R2 ;  /* 0x0000001fff057819 */ /* 0x000fe20000011402 */
        /* <DEDUP_REMOVED lines=9> */
.L_x_506:
[-C--:B------:R-:W-:Y:S01]  /*09a0*/  LEA.HI R2, R14, R239.reuse, RZ, 0x3 ;  /* 0x000000ef0e027211 */ /* 0x080fe200078f18ff */
[----:B------:R-:W-:Y:S01]  /*09b0*/  IMAD.IADD R195, R18, 0x1, -R13 ;  /* 0x0000000112c37824 */ /* 0x000fe200078e0a0d */
[----:B------:R-:W-:Y:S01]  /*09c0*/  LEA.HI R0, R14, R239, RZ, 0x6 ;  /* 0x000000ef0e007211 */ /* 0x000fe200078f30ff */
[----:B------:R-:W-:Y:S01]  /*09d0*/  IMAD R25, R25, c[0x0][0x1a8], RZ ;  /* 0x00006a0019197a24 */ /* 0x000fe200078e02ff */
[----:B------:R-:W-:Y:S01]  /*09e0*/  SHF.R.S32.HI R16, RZ, 0x3, R2 ;  /* 0x00000003ff107819 */ /* 0x000fe20000011402 */
[----:B------:R-:W-:Y:S01]  /*09f0*/  BSSY B0, `(.L_x_507) ;  /* 0x0000026000007945 */ /* 0x000fe20003800000 */
[----:B------:R-:W-:Y:S01]  /*0a00*/  LOP3.LUT R2, R2, 0xfffffff8, RZ, 0xc0, !PT ;  /* 0xfffffff802027812 */ /* 0x000fe200078ec0ff */
[----:B------:R-:W-:Y:S01]  /*0a10*/  IMAD.SHL.U32 R0, R0, 0x8, RZ ;  /* 0x0000000800007824 */ /* 0x000fe200078e00ff */
[----:B------:R-:W-:Y:S01]  /*0a20*/  SHF.R.S32.HI R17, RZ, 0x1f, R16 ;  /* 0x0000001fff117819 */ /* 0x000fe20000011410 */
[----:B------:R-:W-:Y:S01]  /*0a30*/  IMAD.SHL.U32 R205, R16, 0x40, RZ ;  /* 0x0000004010cd7824 */ /* 0x000fe200078e00ff */
[----:B------:R-:W-:Y:S01]  /*0a40*/  SHF.R.S32.HI R12, RZ, 0x5, R12 ;  /* 0x00000005ff0c7819 */ /* 0x000fe2000001140c */
[----:B------:R-:W-:Y:S01]  /*0a50*/  IMAD.IADD R2, R239, 0x1, -R2 ;  /* 0x00000001ef027824 */ /* 0x000fe200078e0a02 */
[----:B------:R-:W-:Y:S01]  /*0a60*/  SHF.R.S32.HI R237, RZ, 0x1f, R234 ;  /* 0x0000001fffed7819 */ /* 0x000fe200000114ea */
[----:B------:R-:W-:Y:S01]  /*0a70*/  IMAD R25, R22, c[0x0][0x1ac], R25 ;  /* 0x00006b0016197a24 */ /* 0x000fe200078e0219 */
[----:B------:R-:W-:Y:S01]  /*0a80*/  LOP3.LUT R205, R205, 0x1c0, RZ, 0xc0, !PT ;  /* 0x000001c0cdcd7812 */ /* 0x000fe200078ec0ff */
[----:B------:R-:W-:-:S02]  /*0a90*/  IMAD.SHL.U32 R218, R2, 0x8, RZ ;  /* 0x0000000802da7824 */ /* 0x000fc400078e00ff */
[----:B------:R-:W-:-:S03]  /*0aa0*/  IMAD.WIDE R220, R19, 0x80, R16 ;  /* 0x0000008013dc7825 */ /* 0x000fc600078e0210 */
[----:B------:R-:W-:Y:S02]  /*0ab0*/  IADD3 R10, P0, R218, R10, RZ ;  /* 0x0000000ada0a7210 */ /* 0x000fe40007f1e0ff */
[--C-:B------:R-:W-:Y:S02]  /*0ac0*/  SHF.R.S32.HI R219, RZ, 0x1f, R218.reuse ;  /* 0x0000001fffdb7819 */ /* 0x100fe400000114da */
[----:B------:R-:W-:Y:S02]  /*0ad0*/  LOP3.LUT R6, R205, 0x38, R218, 0xf8, !PT ;  /* 0x00000038cd067812 */ /* 0x000fe400078ef8da */
[----:B------:R-:W-:Y:S01]  /*0ae0*/  SHF.R.U32.HI R205, RZ, 0x3, R205 ;  /* 0x00000003ffcd7819 */ /* 0x000fe200000116cd */
[----:B------:R-:W-:Y:S01]  /*0af0*/  IMAD.X R11, R219, 0x1, R3, P0 ;  /* 0x00000001db0b7824 */ /* 0x000fe200000e0603 */
[----:B------:R-:W-:Y:S02]  /*0b00*/  ISETP.GE.AND P0, PT, R16, R195, PT ;  /* 0x000000c31000720c */ /* 0x000fe40003f06270 */
[----:B------:R-:W-:Y:S01]  /*0b10*/  LOP3.LUT R205, R6, R205, RZ, 0x3c, !PT ;  /* 0x000000cd06cd7212 */ /* 0x000fe200078e3cff */
[----:B------:R-:W-:-:S03]  /*0b20*/  IMAD.WIDE.U32 R22, R22, c[0x0][0x1a8], R10 ;  /* 0x00006a0016167a25 */ /* 0x000fc600078e000a */
[----:B------:R-:W-:Y:S01]  /*0b30*/  LOP3.LUT R205, R205, 0xfffffe00, R0, 0xf8, !PT ;  /* 0xfffffe00cdcd7812 */ /* 0x000fe200078ef800 */
[----:B------:R-:W-:-:S04]  /*0b40*/  IMAD.IADD R25, R23, 0x1, R25 ;  /* 0x0000000117197824 */ /* 0x000fc800078e0219 */
[----:B------:R-:W-:Y:S02]  /*0b50*/  IMAD.SHL.U32 R205, R205, 0x2, RZ ;  /* 0x00000002cdcd7824 */ /* 0x000fe400078e00ff */
        /* <DEDUP_REMOVED lines=15> */
.L_x_508:
[----:B------:R-:W-:Y:S05]  /*0c50*/  BSYNC B0 ;  /* 0x0000000000007941 */ /* 0x000fea0003800000 */
.L_x_507:
[----:B------:R-:W-:Y:S01]  /*0c60*/  IADD3 R6, R16, 0x10, RZ ;  /* 0x0000001010067810 */ /* 0x000fe20007ffe0ff */
[----:B------:R-:W-:Y:S03]  /*0c70*/  BSSY B0, `(.L_x_509) ;  /* 0x0000014000007945 */ /* 0x000fe60003800000 */
[----:B------:R-:W-:-:S13]  /*0c80*/  ISETP.GE.AND P0, PT, R6, R195, PT ;  /* 0x000000c30600720c */ /* 0x000fda0003f06270 */
[----:B------:R-:W-:Y:S05]  /*0c90*/  @P0 BRA `(.L_x_510) ;  /* 0x0000011000000947 */ /* 0x000fea0003800000 */
[----:B------:R-:W-:-:S13]  /*0ca0*/  ISETP.GE.AND P0, PT, R218, c[0x0][0x220], PT ;  /* 0x00008800da007a0c */ /* 0x000fda0003f06270 */
[----:B------:R3:W-:Y:S01]  /*0cb0*/  @P0 STS.128 [R205+0x800], RZ ;  /* 0x000800ffcd000388 */ /* 0x0007e20000000c00 */
[----:B------:R-:W-:Y:S05]  /*0cc0*/  @P0 BRA `(.L_x_510) ;  /* 0x000000e000000947 */ /* 0x000fea0003800000 */
[----:B------:R-:W-:Y:S01]  /*0cd0*/  IADD3 R3, P0, R220, 0x10, RZ ;  /* 0x00000010dc037810 */ /* 0x000fe20007f1e0ff */
[----:B------:R-:W-:Y:S01]  /*0ce0*/  IMAD.MOV.U32 R10, RZ, RZ, R22 ;  /* 0x000000ffff0a7224 */ /* 0x000fe200078e0016 */
[----:B------:R-:W-:-:S03]  /*0cf0*/  MOV R11, R25 ;  /* 0x00000019000b7202 */ /* 0x000fc60000000f00 */
[----:B------:R-:W-:Y:S02]  /*0d00*/  IMAD.X R0, RZ, RZ, R221, P0 ;  /* 0x000000ffff007224 */ /* 0x000fe400000e06dd */
[----:B------:R-:W-:-:S04]  /*0d10*/  IMAD.WIDE.U32 R10, R3, c[0x0][0x190], R10 ;  /* 0x00006400030a7a25 */ /* 0x000fc800078e000a */
[----:B------:R-:W-:Y:S01]  /*0d20*/  IMAD R0, R0, c[0x0][0x190], RZ ;  /* 0x0000640000007a24 */ /* 0x000fe200078e02ff */
[----:B--2---:R-:W-:-:S03]  /*0d30*/  LEA R26, P0, R10, c[0x0][0x160], 0x1 ;  /* 0x000058000a1a7a11 */ /* 0x004fc600078008ff */
[----:B------:R-:W-:-:S05]  /*0d40*/  IMAD R0, R3, c[0x0][0x194], R0 ;  /* 0x0000650003007a24 */ /* 0x000fca00078e0200 */
[----:B------:R-:W-:-:S04]  /*0d50*/  IADD3 R0, R11, R0, RZ ;  /* 0x000000000b007210 */ /* 0x000fc80007ffe0ff */
[----:B------:R-:W-:-:S05]  /*0d60*/  LEA.HI.X R27, R10, c[0x0][0x164], R0, 0x1, P0 ;  /* 0x000059000a1b7a11 */ /* 0x000fca00000f0c00 */
[----:B------:R-:W-:Y:S01]  /*0d70*/  @!PT LDS RZ, [RZ] ;  /* 0x00000000fffff984 */ /* 0x000fe20000000800 */
[----:B------:R-:W-:Y:S01]  /*0d80*/  @!PT LDS RZ, [RZ] ;  /* 0x00000000fffff984 */ /* 0x000fe20000000800 */
[----:B------:R-:W-:Y:S01]  /*0d90*/  @!PT LDS RZ, [RZ] ;  /* 0x00000000fffff984 */ /* 0x000fe20000000800 */
[----:B------:R2:W-:Y:S02]  /*0da0*/  LDGSTS.E.BYPASS.LTC128B.128 [R205+0x800], [R26.64] ;  /* 0x008000001acd7fae */ /* 0x0005e4000b901d54 */
.L_x_510:
[----:B------:R-:W-:Y:S05]  /*0db0*/  BSYNC B0 ;  /* 0x0000000000007941 */ /* 0x000fea0003800000 */
.L_x_509:
        /* <DEDUP_REMOVED lines=8> */
[----:B--2---:R-:W-:Y:S01]  /*0e40*/  IMAD.MOV.U32 R26, RZ, RZ, R22 ;  /* 0x000000ffff1a7224 */ /* 0x004fe200078e0016 */
[----:B------:R-:W-:-:S03]  /*0e50*/  MOV R27, R25 ;  /* 0x00000019001b7202 */ /* 0x000fc60000000f00 */
[----:B------:R-:W-:Y:S02]  /*0e60*/  IMAD.X R0, RZ, RZ, R221, P0 ;  /* 0x000000ffff007224 */ /* 0x000fe400000e06dd */
[----:B------:R-:W-:-:S04]  /*0e70*/  IMAD.WIDE.U32 R26, R3, c[0x0][0x190], R26 ;  /* 0x00006400031a7a25 */ /* 0x000fc800078e001a */
[----:B------:R-:W-:Y:S01]  /*0e80*/  IMAD R0, R0, c[0x0][0x190], RZ ;  /* 0x0000640000007a24 */ /* 0x000fe200078e02ff */
[----:B------:R-:W-:-:S03]  /*0e90*/  LEA R28, P0, R26, c[0x0][0x160], 0x1 ;  /* 0x000058001a1c7a11 */ /* 0x000fc600078008ff */
[----:B------:R-:W-:-:S05]  /*0ea0*/  IMAD R0, R3, c[0x0][0x194], R0 ;  /* 0x0000650003007a24 */ /* 0x000fca00078e0200 */
[----:B------:R-:W-:-:S04]  /*0eb0*/  IADD3 R0, R27, R0, RZ ;  /* 0x000000001b007210 */ /* 0x000fc80007ffe0ff */
[----:B------:R-:W-:-:S05]  /*0ec0*/  LEA.HI.X R29, R26, c[0x0][0x164], R0, 0x1, P0 ;  /* 0x000059001a1d7a11 */ /* 0x000fca00000f0c00 */
[----:B------:R-:W-:Y:S01]  /*0ed0*/  @!PT LDS RZ, [RZ] ;  /* 0x00000000fffff984 */ /* 0x000fe20000000800 */
[----:B------:R-:W-:Y:S01]  /*0ee0*/  @!PT LDS RZ, [RZ] ;  /* 0x00000000fffff984 */ /* 0x000fe20000000800 */
[----:B------:R-:W-:Y:S01]  /*0ef0*/  @!PT LDS RZ, [RZ] ;  /* 0x00000000fffff984 */ /* 0x000fe20000000800 */
[----:B------:R2:W-:Y:S02]  /*0f00*/  LDGSTS.E.BYPASS.LTC128B.128 [R205+0x1000], [R28.64] ;  /* 0x010000001ccd7fae */ /* 0x0005e4000b901d54 */
.L_x_512:
[----:B------:R-:W-:Y:S05]  /*0f10*/  BSYNC B0 ;  /* 0x0000000000007941 */ /* 0x000fea0003800000 */
.L_x_511:
        /* <DEDUP_REMOVED lines=21> */
.L_x_514:
[----:B------:R-:W-:Y:S05]  /*1070*/  BSYNC B0 ;  /* 0x0000000000007941 */ /* 0x000fea0003800000 */
.L_x_513:
        /* <DEDUP_REMOVED lines=21> */
.L_x_516:
[----:B------:R-:W-:Y:S05]  /*11d0*/  BSYNC B0 ;  /* 0x0000000000007941 */ /* 0x000fea0003800000 */
.L_x_515:
        /* <DEDUP_REMOVED lines=21> */
.L_x_518:
[----:B------:R-:W-:Y:S05]  /*1330*/  BSYNC B0 ;  /* 0x0000000000007941 */ /* 0x000fea0003800000 */
.L_x_517:
        /* <DEDUP_REMOVED lines=21> */
.L_x_520:
[----:B------:R-:W-:Y:S05]  /*1490*/  BSYNC B0 ;  /* 0x0000000000007941 */ /* 0x000fea0003800000 */
.L_x_519:
[----:B------:R-:W-:Y:S01]  /*14a0*/  IADD3 R204, R16, 0x70, RZ ;  /* 0x0000007010cc7810 */ /* 0x000fe20007ffe0ff */
[----:B------:R-:W-:Y:S01]  /*14b0*/  IMAD.MOV.U32 R126, RZ, RZ, c[0x0][0x198] ;  /* 0x00006600ff7e7624 */ /* 0x000fe200078e00ff */
[----:B------:R-:W-:Y:S01]  /*14c0*/  BSSY B0, `(.L_x_521) ;  /* 0x0000016000007945 */ /* 0x000fe20003800000 */
[----:B------:R-:W-:Y:S01]  /*14d0*/  IMAD.MOV.U32 R11, RZ, RZ, 0x6 ;  /* 0x00000006ff0b7424 */ /* 0x000fe200078e00ff */
[----:B------:R-:W-:Y:S01]  /*14e0*/  ISETP.GE.AND P0, PT, R204, R195, PT ;  /* 0x000000c3cc00720c */ /* 0x000fe20003f06270 */
[----:B------:R-:W-:-:S03]  /*14f0*/  IMAD.SHL.U32 R129, R126, 0x40, RZ ;  /* 0x000000407e817824 */ /* 0x000fc600078e00ff */
[----:B------:R-:W-:-:S09]  /*1500*/  SHF.L.U64.HI R127, R126, R11, c[0x0][0x19c] ;  /* 0x000067007e7f7619 */ /* 0x000fd2000001020b */
        /* <DEDUP_REMOVED lines=17> */
.L_x_522:
[----:B------:R-:W-:Y:S05]  /*1620*/  BSYNC B0 ;  /* 0x0000000000007941 */ /* 0x000fea0003800000 */
.L_x_521:
[----:B------:R-:W-:Y:S01]  /*1630*/  IMAD R5, R17, c[0x0][0x198], RZ ;  /* 0x0000660011057a24 */ /* 0x000fe200078e02ff */
[----:B------:R-:W-:Y:S01]  /*1640*/  LEA.HI R9, R14, R239, RZ, 0x4 ;  /* 0x000000ef0e097211 */ /* 0x000fe200078f20ff */
[--C-:B-1----:R-:W-:Y:S01]  /*1650*/  IMAD.WIDE.U32 R24, R16, c[0x0][0x198], R218.reuse ;  /* 0x0000660010187a25 */ /* 0x102fe200078e00da */
[----:B------:R-:W-:Y:S01]  /*1660*/  IADD3 R132, R207, -0x1, RZ ;  /* 0xffffffffcf847810 */ /* 0x000fe20007ffe0ff */
[----:B------:R-:W-:Y:S01]  /*1670*/  BSSY B0, `(.L_x_523) ;  /* 0x0000030000007945 */ /* 0x000fe20003800000 */
[----:B------:R-:W-:Y:S01]  /*1680*/  LOP3.LUT R14, R9, 0xfffffff0, RZ, 0xc0, !PT ;  /* 0xfffffff0090e7812 */ /* 0x000fe200078ec0ff */
[----:B------:R-:W-:Y:S01]  /*1690*/  IMAD R3, R17, c[0x0][0x1a0], RZ ;  /* 0x0000680011037a24 */ /* 0x000fe200078e02ff */
[----:B------:R-:W-:Y:S01]  /*16a0*/  IADD3 R214, P1, R214, R24, RZ ;  /* 0x00000018d6d67210 */ /* 0x000fe20007f3e0ff */
[----:B------:R-:W-:Y:S01]  /*16b0*/  IMAD.WIDE.U32 R22, R16, c[0x0][0x1a0], R218 ;  /* 0x0000680010167a25 */ /* 0x000fe200078e00da */
[----:B------:R-:W-:-:S03]  /*16c0*/  MOV R136, 0x20 ;  /* 0x0000002000887802 */ /* 0x000fc60000000f00 */
[----:B------:R-:W-:Y:S01]  /*16d0*/  IMAD R5, R16, c[0x0][0x19c], R5 ;  /* 0x0000670010057a24 */ /* 0x000fe200078e0205 */
[----:B------:R-:W-:Y:S01]  /*16e0*/  IADD3 R4, P0, R4, R22, RZ ;  /* 0x0000001604047210 */ /* 0x000fe20007f1e0ff */
[----:B------:R-:W-:Y:S01]  /*16f0*/  IMAD R0, R16, c[0x0][0x1a4], R3 ;  /* 0x0000690010007a24 */ /* 0x000fe200078e0203 */
[----:B------:R-:W-:Y:S01]  /*1700*/  IADD3 R3, -R14, R239, RZ ;  /* 0x000000ef0e037210 */ /* 0x000fe20007ffe1ff */
[C---:B------:R-:W-:Y:S01]  /*1710*/  IMAD R217, R237.reuse, c[0x0][0x1b0], RZ ;  /* 0x00006c00edd97a24 */ /* 0x040fe200078e02ff */
[----:B------:R-:W-:Y:S01]  /*1720*/  IADD3.X R215, R8, R25, R5, P1, !PT ;  /* 0x0000001908d77210 */ /* 0x000fe20000ffe405 */
[----:B------:R-:W-:Y:S01]  /*1730*/  IMAD R237, R237, c[0x0][0x1b8], RZ ;  /* 0x00006e00eded7a24 */ /* 0x000fe200078e02ff */
[----:B------:R-:W-:Y:S01]  /*1740*/  IADD3.X R5, R15, R23, R0, P0, !PT ;  /* 0x000000170f057210 */ /* 0x000fe200007fe400 */
[C---:B------:R-:W-:Y:S01]  /*1750*/  IMAD R217, R234.reuse, c[0x0][0x1b4], R217 ;  /* 0x00006d00ead97a24 */ /* 0x040fe200078e02d9 */
[----:B------:R-:W-:Y:S01]  /*1760*/  SHF.R.S32.HI R0, RZ, 0x1f, R3 ;  /* 0x0000001fff007819 */ /* 0x000fe20000011403 */
[C---:B------:R-:W-:Y:S01]  /*1770*/  IMAD R237, R234.reuse, c[0x0][0x1bc], R237 ;  /* 0x00006f00eaed7a24 */ /* 0x040fe200078e02ed */
[----:B------:R-:W-:Y:S01]  /*1780*/  SHF.R.S32.HI R14, RZ, 0x1f, R132 ;  /* 0x0000001fff0e7819 */ /* 0x000fe20000011484 */
[----:B------:R-:W-:Y:S01]  /*1790*/  IMAD.WIDE.U32 R214, R234, c[0x0][0x1b0], R214 ;  /* 0x00006c00ead67a25 */ /* 0x000fe200078e00d6 */
[----:B------:R-:W-:-:S03]  /*17a0*/  LEA.HI R131, R0, R3, RZ, 0x3 ;  /* 0x0000000300837211 */ /* 0x000fc600078f18ff */
[----:B------:R-:W-:Y:S01]  /*17b0*/  IMAD.WIDE.U32 R234, R234, c[0x0][0x1b8], R4 ;  /* 0x00006e00eaea7a25 */ /* 0x000fe200078e0004 */
[C---:B------:R-:W-:Y:S02]  /*17c0*/  LOP3.LUT R8, R131.reuse, 0xfffffff8, RZ, 0xc0, !PT ;  /* 0xfffffff883087812 */ /* 0x040fe400078ec0ff */
[----:B------:R-:W-:Y:S01]  /*17d0*/  SHF.L.U32 R131, R131, 0x6, RZ ;  /* 0x0000000683837819 */ /* 0x000fe200000006ff */
[----:B------:R-:W-:Y:S01]  /*17e0*/  IMAD R5, R132, -0x40, R130 ;  /* 0xffffffc084057824 */ /* 0x000fe200078e0282 */
[----:B------:R-:W-:Y:S01]  /*17f0*/  IADD3 R8, R3, -R8, RZ ;  /* 0x8000000803087210 */ /* 0x000fe20007ffe0ff */
[----:B------:R-:W-:Y:S01]  /*1800*/  IMAD R25, R127, R132, RZ ;  /* 0x000000847f197224 */ /* 0x000fe200078e02ff */
[----:B------:R-:W-:Y:S01]  /*1810*/  LOP3.LUT R131, R131, 0xfffffe00, RZ, 0xc0, !PT ;  /* 0xfffffe0083837812 */ /* 0x000fe200078ec0ff */
[----:B------:R-:W-:Y:S01]  /*1820*/  IMAD.IADD R217, R215, 0x1, R217 ;  /* 0x00000001d7d97824 */ /* 0x000fe200078e02d9 */
[----:B------:R-:W-:Y:S01]  /*1830*/  ISETP.GE.AND P0, PT, R16, R5, PT ;  /* 0x000000051000720c */ /* 0x000fe20003f06270 */
[----:B------:R-:W-:Y:S01]  /*1840*/  IMAD.MOV.U32 R216, RZ, RZ, R214 ;  /* 0x000000ffffd87224 */ /* 0x000fe200078e00d6 */
[----:B------:R-:W-:Y:S01]  /*1850*/  IADD3 R237, R235, R237, RZ ;  /* 0x000000edebed7210 */ /* 0x000fe20007ffe0ff */
[----:B------:R-:W-:Y:S01]  /*1860*/  IMAD.MOV.U32 R0, RZ, RZ, 0x10 ;  /* 0x00000010ff007424 */ /* 0x000fe200078e00ff */
[----:B------:R-:W-:Y:S01]  /*1870*/  R2P PR, R8, 0x6 ;  /* 0x0000000608007804 */ /* 0x000fe20000000000 */
[----:B------:R-:W-:-:S02]  /*1880*/  IMAD R25, R14, R129, R25 ;  /* 0x000000810e197224 */ /* 0x000fc400078e0219 */
[----:B------:R-:W-:Y:S02]  /*1890*/  IMAD.WIDE.U32 R22, R132, R129, R216 ;  /* 0x0000008184167225 */ /* 0x000fe400078e00d8 */
[----:B------:R-:W-:Y:S02]  /*18a0*/  SEL R0, R0, 0xfffffff0, !P1 ;  /* 0xfffffff000007807 */ /* 0x000fe40004800000 */
[----:B------:R-:W-:Y:S01]  /*18b0*/  SEL R3, R136, 0xffffffe0, !P2 ;  /* 0xffffffe088037807 */ /* 0x000fe20005000000 */
[----:B------:R-:W-:Y:S01]  /*18c0*/  IMAD.IADD R25, R23, 0x1, R25 ;  /* 0x0000000117197824 */ /* 0x000fe200078e0219 */
[----:B------:R-:W-:Y:S05]  /*18d0*/  @P0 BRA `(.L_x_524) ;  /* 0x0000009000000947 */ /* 0x000fea0003800000 */
[----:B------:R-:W-:-:S13]  /*18e0*/  ISETP.GE.AND P0, PT, R218, c[0x0][0x220], PT ;  /* 0x00008800da007a0c */ /* 0x000fda0003f06270 */
[----:B------:R1:W-:Y:S01]  /*18f0*/  @P0 STS.128 [R205+0x4000], RZ ;  /* 0x004000ffcd000388 */ /* 0x0003e20000000c00 */
[----:B------:R-:W-:Y:S05]  /*1900*/  @P0 BRA `(.L_x_524) ;  /* 0x0000006000000947 */ /* 0x000fea0003800000 */
[----:B--2---:R-:W-:-:S04]  /*1910*/  LEA R26, P0, R22, c[0x0][0x168], 0x1 ;  /* 0x00005a00161a7a11 */ /* 0x004fc800078008ff */
[----:B------:R-:W-:-:S05]  /*1920*/  LEA.HI.X R27, R22, c[0x0][0x16c], R25, 0x1, P0 ;  /* 0x00005b00161b7a11 */ /* 0x000fca00000f0c19 */
[----:B------:R-:W-:Y:S01]  /*1930*/  @!PT LDS RZ, [RZ] ;  /* 0x00000000fffff984 */ /* 0x000fe20000000800 */
[----:B------:R-:W-:Y:S01]  /*1940*/  @!PT LDS RZ, [RZ] ;  /* 0x00000000fffff984 */ /* 0x000fe20000000800 */
[----:B------:R-:W-:Y:S01]  /*1950*/  @!PT LDS RZ, [RZ] ;  /* 0x00000000fffff984 */ /* 0x000fe20000000800 */
[----:B------:R2:W-:Y:S04]  /*1960*/  LDGSTS.E.BYPASS.LTC128B.128 [R205+0x4000], [R26.64] ;  /* 0x040000001acd7fae */ /* 0x0005e8000b901d54 */
.L_x_524:
[----:B------:R-:W-:Y:S05]  /*1970*/  BSYNC B0 ;  /* 0x0000000000007941 */ /* 0x000fea0003800000 */
.L_x_523:
[----:B------:R-:W-:Y:S01]  /*1980*/  ISETP.GE.AND P0, PT, R6, R5, PT ;  /* 0x000000050600720c */ /* 0x000fe20003f06270 */
[----:B------:R-:W-:Y:S01]  /*1990*/  BSSY B0, `(.L_x_525) ;  /* 0x000000f000007945 */ /* 0x000fe20003800000 */
[C---:B------:R-:W-:Y:S01]  /*19a0*/  SHF.L.U64.HI R196, R126.reuse, R7, c[0x0][0x19c] ;  /* 0x000067007ec47619 */ /* 0x040fe20000010207 */
[----:B------:R-:W-:-:S10]  /*19b0*/  IMAD.SHL.U32 R197, R126, 0x10, RZ ;  /* 0x000000107ec57824 */ /* 0x000fd400078e00ff */
[----:B------:R-:W-:Y:S05]  /*19c0*/  @P0 BRA `(.L_x_526) ;  /* 0x000000b000000947 */ /* 0x000fea0003800000 */
[----:B------:R-:W-:-:S13]  /*19d0*/  ISETP.GE.AND P0, PT, R218, c[0x0][0x220], PT ;  /* 0x00008800da007a0c */ /* 0x000fda0003f06270 */
[----:B------:R1:W-:Y:S01]  /*19e0*/  @P0 STS.128 [R205+0x4800], RZ ;  /* 0x004800ffcd000388 */ /* 0x0003e20000000c00 */
[----:B------:R-:W-:Y:S05]  /*19f0*/  @P0 BRA `(.L_x_526) ;  /* 0x0000008000000947 */ /* 0x000fea0003800000 */
[----:B------:R-:W-:-:S05]  /*1a00*/  IADD3 R15, P0, R197, R22, RZ ;  /* 0x00000016c50f7210 */ /* 0x000fca0007f1e0ff */
[----:B------:R-:W-:Y:S01]  /*1a10*/  IMAD.X R4, R196, 0x1, R25, P0 ;  /* 0x00000001c4047824 */ /* 0x000fe200000e0619 */
[----:B--2---:R-:W-:-:S04]  /*1a20*/  LEA R26, P0, R15, c[0x0][0x168], 0x1 ;  /* 0x00005a000f1a7a11 */ /* 0x004fc800078008ff */
[----:B------:R-:W-:-:S05]  /*1a30*/  LEA.HI.X R27, R15, c[0x0][0x16c], R4, 0x1, P0 ;  /* 0x00005b000f1b7a11 */ /* 0x000fca00000f0c04 */
[----:B------:R-:W-:Y:S01]  /*1a40*/  @!PT LDS RZ, [RZ] ;  /* 0x00000000fffff984 */ /* 0x000fe20000000800 */
[----:B------:R-:W-:Y:S01]  /*1a50*/  @!PT LDS RZ, [RZ] ;  /* 0x00000000fffff984 */ /* 0x000fe20000000800 */
[----:B------:R-:W-:Y:S01]  /*1a60*/  @!PT LDS RZ, [RZ] ;  /* 0x00000000fffff984 */ /* 0x000fe20000000800 */
[----:B------:R2:W-:Y:S04]  /*1a70*/  LDGSTS.E.BYPASS.LTC128B.128 [R205+0x4800], [R26.64] ;  /* 0x048000001acd7fae */ /* 0x0005e8000b901d54 */
.L_x_526:
[----:B------:R-:W-:Y:S05]  /*1a80*/  BSYNC B0 ;  /* 0x0000000000007941 */ /* 0x000fea0003800000 */
.L_x_525:
[----:B------:R-:W-:Y:S01]  /*1a90*/  ISETP.GE.AND P0, PT, R10, R5, PT ;  /* 0x000000050a00720c */ /* 0x000fe20003f06270 */
[----:B------:R-:W-:-:S12]  /*1aa0*/  BSSY B0, `(.L_x_527) ;  /* 0x000000e000007945 */ /* 0x000fd80003800000 */
[----:B------:R-:W-:Y:S05]  /*1ab0*/  @P0 BRA `(.L_x_528) ;  /* 0x000000c000000947 */ /* 0x000fea0003800000 */
[----:B------:R-:W-:-:S13]  /*1ac0*/  ISETP.GE.AND P0, PT, R218, c[0x0][0x220], PT ;  /* 0x00008800da007a0c */ /* 0x000fda0003f06270 */
[----:B------:R1:W-:Y:S01]  /*1ad0*/  @P0 STS.128 [R205+0x5000], RZ ;  /* 0x005000ffcd000388 */ /* 0x0003e20000000c00 */
[----:B------:R-:W-:Y:S05]  /*1ae0*/  @P0 BRA `(.L_x_528) ;  /* 0x0000009000000947 */ /* 0x000fea0003800000 */
[----:B------:R-:W-:Y:S01]  /*1af0*/  IMAD.MOV.U32 R15, RZ, RZ, c[0x0][0x19c] ;  /* 0x00006700ff0f7624 */ /* 0x000fe200078e00ff */
[----:B------:R-:W-:-:S04]  /*1b00*/  LEA R4, P0, R126, R22, 0x5 ;  /* 0x000000167e047211 */ /* 0x000fc800078028ff */
[----:B------:R-:W-:Y:S02]  /*1b10*/  LEA.HI.X R15, R126, R25, R15, 0x5, P0 ;  /* 0x000000197e0f7211 */ /* 0x000fe400000f2c0f */
[----:B--2---:R-:W-:-:S04]  /*1b20*/  LEA R26, P0, R4, c[0x0][0x168], 0x1 ;  /* 0x00005a00041a7a11 */ /* 0x004fc800078008ff */
[----:B------:R-:W-:-:S05]  /*1b30*/  LEA.HI.X R27, R4, c[0x0][0x16c], R15, 0x1, P0 ;  /* 0x00005b00041b7a11 */ /* 0x000fca00000f0c0f */
[----:B------:R-:W-:Y:S01]  /*1b40*/  @!PT LDS RZ, [RZ] ;  /* 0x00000000fffff984 */ /* 0x000fe20000000800 */
[----:B------:R-:W-:Y:S01]  /*1b50*/  @!PT LDS RZ, [RZ] ;  /* 0x00000000fffff984 */ /* 0x000fe20000000800 */
[----:B------:R-:W-:Y:S01]  /*1b60*/  @!PT LDS RZ, [RZ] ;  /* 0x00000000fffff984 */ /* 0x000fe20000000800 */
[----:B------:R2:W-:Y:S04]  /*1b70*/  LDGSTS.E.BYPASS.LTC128B.128 [R205+0x5000], [R26.64] ;  /* 0x050000001acd7fae */ /* 0x0005e8000b901d54 */
.L_x_528:
[----:B------:R-:W-:Y:S05]  /*1b80*/  BSYNC B0 ;  /* 0x0000000000007941 */ /* 0x000fea0003800000 */
.L_x_527:
[----:B------:R-:W-:Y:S01]  /*1b90*/  ISETP.GE.AND P0, PT, R212, R5, PT ;  /* 0x00000005d400720c */ /* 0x000fe20003f06270 */
[----:B------:R-:W-:Y:S01]  /*1ba0*/  IMAD.MOV.U32 R4, RZ, RZ, c[0x0][0x1a0] ;  /* 0x00006800ff047624 */ /* 0x000fe200078e00ff */
[----:B------:R-:W-:Y:S03]  /*1bb0*/  BSSY B0, `(.L_x_529) ;  /* 0x0000012000007945 */ /* 0x000fe60003800000 */
[C---:B------:R-:W-:Y:S01]  /*1bc0*/  IMAD.SHL.U32 R199, R4.reuse, 0x40, RZ ;  /* 0x0000004004c77824 */ /* 0x040fe200078e00ff */
[----:B------:R-:W-:-:S07]  /*1bd0*/  SHF.L.U64.HI R198, R4, R11, c[0x0][0x1a4] ;  /* 0x0000690004c67619 */ /* 0x000fce000001020b */
[----:B------:R-:W-:Y:S05]  /*1be0*/  @P0 BRA `(.L_x_530) ;  /* 0x000000e000000947 */ /* 0x000fea0003800000 */
[----:B------:R-:W-:-:S13]  /*1bf0*/  ISETP.GE.AND P0, PT, R218, c[0x0][0x220], PT ;  /* 0x00008800da007a0c */ /* 0x000fda0003f06270 */
[----:B------:R1:W-:Y:S01]  /*1c00*/  @P0 STS.128 [R205+0x5800], RZ ;  /* 0x005800ffcd000388 */ /* 0x0003e20000000c00 */
[----:B------:R-:W-:Y:S05]  /*1c10*/  @P0 BRA `(.L_x_530) ;  /* 0x000000b000000947 */ /* 0x000fea0003800000 */
[----:B------:R-:W-:Y:S01]  /*1c20*/  IMAD.MOV.U32 R24, RZ, RZ, R22 ;  /* 0x000000ffff187224 */ /* 0x000fe200078e0016 */
[----:B------:R-:W-:Y:S02]  /*1c30*/  ULDC UR4, c[0x0][0x19c] ;  /* 0x0000670000047ab9 */ /* 0x000fe40000000800 */
        /* <DEDUP_REMOVED lines=9> */
.L_x_530:
[----:B------:R-:W-:Y:S05]  /*1cd0*/  BSYNC B0 ;  /* 0x0000000000007941 */ /* 0x000fea0003800000 */
.L_x_529:
[----:B------:R-:W0:Y:S01]  /*1ce0*/  LDGDEPBAR ;  /* 0x00000000000079af */ /* 0x000e220000000000 */
[----:B------:R-:W-:Y:S01]  /*1cf0*/  ISETP.GE.AND P0, PT, R16, R5, PT ;  /* 0x000000051000720c */ /* 0x000fe20003f06270 */
[----:B------:R-:W-:Y:S01]  /*1d00*/  IMAD R11, R198, R132, RZ ;  /* 0x00000084c60b7224 */ /* 0x000fe200078e02ff */
[----:B------:R-:W-:Y:S01]  /*1d10*/  SHF.R.S32.HI R203, RZ, 0x1f, R20 ;  /* 0x0000001fffcb7819 */ /* 0x000fe20000011414 */
[----:B------:R-:W-:Y:S01]  /*1d20*/  IMAD.MOV.U32 R236, RZ, RZ, R234 ;  /* 0x000000ffffec7224 */ /* 0x000fe200078e00ea */
[----:B------:R-:W-:Y:S01]  /*1d30*/  BSSY B0, `(.L_x_531) ;  /* 0x0000016000007945 */ /* 0x000fe20003800000 */
[-C--:B------:R-:W-:Y:S01]  /*1d40*/  IMAD R11, R14, R199.reuse, R11 ;  /* 0x000000c70e0b7224 */ /* 0x080fe200078e020b */
[----:B------:R-:W-:Y:S01]  /*1d50*/  LEA.HI R203, R203, R20, RZ, 0x2 ;  /* 0x00000014cbcb7211 */ /* 0x000fe200078f10ff */
[----:B------:R-:W-:Y:S01]  /*1d60*/  IMAD.SHL.U32 R239, R239, 0x2, RZ ;  /* 0x00000002efef7824 */ /* 0x000fe200078e00ff */
[----:B------:R-:W-:Y:S01]  /*1d70*/  LEA R230, R19, R12, 0x3 ;  /* 0x0000000c13e67211 */ /* 0x000fe200078e18ff */
[----:B------:R-:W-:Y:S01]  /*1d80*/  IMAD.WIDE.U32 R14, R132, R199, R236 ;  /* 0x000000c7840e7225 */ /* 0x000fe200078e00ec */
[----:B------:R-:W-:-:S02]  /*1d90*/  SHF.R.S32.HI R203, RZ, 0x2, R203 ;  /* 0x00000002ffcb7819 */ /* 0x000fc400000114cb */
[----:B------:R-:W-:Y:S01]  /*1da0*/  LOP3.LUT R239, R239, 0x6, RZ, 0xc0, !PT ;  /* 0x00000006efef7812 */ /* 0x000fe200078ec0ff */
[----:B------:R-:W-:Y:S01]  /*1db0*/  IMAD.IADD R11, R15, 0x1, R11 ;  /* 0x000000010f0b7824 */ /* 0x000fe200078e020b */
[----:B------:R-:W-:-:S04]  /*1dc0*/  DEPBAR.LE SB0, 0x0 ;  /* 0x000080000000791a */ /* 0x000fc80000000000 */
[----:B------:R-:W-:Y:S06]  /*1dd0*/  BAR.SYNC.DEFER_BLOCKING 0x0 ;  /* 0x0000000000007b1d */ /* 0x000fec0000010000 */
[----:B------:R1:W-:Y:S01]  /*1de0*/  @P0 STS.128 [R205+0x6000], RZ ;  /* 0x006000ffcd000388 */ /* 0x0003e20000000c00 */
        /* <DEDUP_REMOVED lines=10> */
.L_x_532:
[----:B------:R-:W-:Y:S05]  /*1e90*/  BSYNC B0 ;  /* 0x0000000000007941 */ /* 0x000fea0003800000 */
.L_x_531:
[----:B------:R-:W-:Y:S01]  /*1ea0*/  ISETP.GE.AND P0, PT, R6, R5, PT ;  /* 0x000000050600720c */ /* 0x000fe20003f06270 */
[----:B------:R-:W-:Y:S01]  /*1eb0*/  IMAD R6, R12, 0x10, R13 ;  /* 0x000000100c067824 */ /* 0x000fe200078e020d */
[----:B------:R-:W-:Y:S01]  /*1ec0*/  BSSY B0, `(.L_x_533) ;  /* 0x0000013000007945 */ /* 0x000fe20003800000 */
[C---:B------:R-:W-:Y:S01]  /*1ed0*/  SHF.L.U64.HI R200, R4.reuse, R7, c[0x0][0x1a4] ;  /* 0x0000690004c87619 */ /* 0x040fe20000010207 */
[----:B------:R-:W-:Y:S02]  /*1ee0*/  IMAD.SHL.U32 R201, R4, 0x10, RZ ;  /* 0x0000001004c97824 */ /* 0x000fe400078e00ff */
[----:B------:R-:W-:-:S04]  /*1ef0*/  IADD3 R133, R6, 0x1, R203 ;  /* 0x0000000106857810 */ /* 0x000fc80007ffe0cb */
[----:B------:R-:W-:-:S03]  /*1f00*/  IADD3 R133, R130, R133, -R18 ;  /* 0x0000008582857210 */ /* 0x000fc60007ffe812 */
[----:B------:R1:W-:Y:S01]  /*1f10*/  @P0 STS.128 [R205+0x6800], RZ ;  /* 0x006800ffcd000388 */ /* 0x0003e20000000c00 */
[----:B------:R-:W-:Y:S01]  /*1f20*/  IADD3 R133, R133, c[0x0][0x2e8], RZ ;  /* 0x0000ba0085857a10 */ /* 0x000fe20007ffe0ff */
[----:B------:R-:W-:Y:S05]  /*1f30*/  @P0 BRA `(.L_x_534) ;  /* 0x000000b000000947 */ /* 0x000fea0003800000 */
[----:B------:R-:W-:-:S13]  /*1f40*/  ISETP.GE.AND P0, PT, R218, c[0x0][0x220], PT ;  /* 0x00008800da007a0c */ /* 0x000fda0003f06270 */
[----:B------:R1:W-:Y:S01]  /*1f50*/  @P0 STS.128 [R205+0x6800], RZ ;  /* 0x006800ffcd000388 */ /* 0x0003e20000000c00 */
[----:B------:R-:W-:Y:S05]  /*1f60*/  @P0 BRA `(.L_x_534) ;  /* 0x0000008000000947 */ /* 0x000fea0003800000 */
[----:B------:R-:W-:-:S05]  /*1f70*/  IADD3 R7, P0, R201, R14, RZ ;  /* 0x0000000ec9077210 */ /* 0x000fca0007f1e0ff */
[----:B------:R-:W-:Y:S01]  /*1f80*/  IMAD.X R6, R200, 0x1, R11, P0 ;  /* 0x00000001c8067824 */ /* 0x000fe200000e060b */
[----:B------:R-:W-:-:S04]  /*1f90*/  LEA R18, P0, R7, c[0x0][0x170], 0x1 ;  /* 0x00005c0007127a11 */ /* 0x000fc800078008ff */
[----:B------:R-:W-:-:S05]  /*1fa0*/  LEA.HI.X R19, R7, c[0x0][0x174], R6, 0x1, P0 ;  /* 0x00005d0007137a11 */ /* 0x000fca00000f0c06 */
[----:B------:R-:W-:Y:S01]  /*1fb0*/  @!PT LDS RZ, [RZ] ;  /* 0x00000000fffff984 */ /* 0x000fe20000000800 */
[----:B------:R-:W-:Y:S01]  /*1fc0*/  @!PT LDS RZ, [RZ] ;  /* 0x00000000fffff984 */ /* 0x000fe20000000800 */
[----:B------:R-:W-:Y:S01]  /*1fd0*/  @!PT LDS RZ, [RZ] ;  /* 0x00000000fffff984 */ /* 0x000fe20000000800 */
[----:B------:R1:W-:Y:S04]  /*1fe0*/  LDGSTS.E.BYPASS.LTC128B.128 [R205+0x6800], [R18.64] ;  /* 0x0680000012cd7fae */ /* 0x0003e8000b901d54 */
.L_x_534:
[----:B------:R-:W-:Y:S05]  /*1ff0*/  BSYNC B0 ;  /* 0x0000000000007941 */ /* 0x000fea0003800000 */
.L_x_533:
[----:B------:R-:W-:Y:S01]  /*2000*/  ISETP.GE.AND P0, PT, R10, R5, PT ;  /* 0x000000050a00720c */ /* 0x000fe20003f06270 */
[----:B------:R-:W-:-:S12]  /*2010*/  BSSY B0, `(.L_x_535) ;  /* 0x000000f000007945 */ /* 0x000fd80003800000 */
[----:B------:R1:W-:Y:S01]  /*2020*/  @P0 STS.128 [R205+0x7000], RZ ;  /* 0x007000ffcd000388 */ /* 0x0003e20000000c00 */
[----:B------:R-:W-:Y:S05]  /*2030*/  @P0 BRA `(.L_x_536) ;  /* 0x000000c000000947 */ /* 0x000fea0003800000 */
[----:B------:R-:W-:-:S13]  /*2040*/  ISETP.GE.AND P0, PT, R218, c[0x0][0x220], PT ;  /* 0x00008800da007a0c */ /* 0x000fda0003f06270 */
[----:B------:R1:W-:Y:S01]  /*2050*/  @P0 STS.128 [R205+0x7000], RZ ;  /* 0x007000ffcd000388 */ /* 0x0003e20000000c00 */
[----:B------:R-:W-:Y:S05]  /*2060*/  @P0 BRA `(.L_x_536) ;  /* 0x0000009000000947 */ /* 0x000fea0003800000 */
[----:B------:R-:W-:Y:S01]  /*2070*/  IMAD.MOV.U32 R7, RZ, RZ, c[0x0][0x1a4] ;  /* 0x00006900ff077624 */ /* 0x000fe200078e00ff */
        /* <DEDUP_REMOVED lines=8> */
.L_x_536:
[----:B------:R-:W-:Y:S05]  /*2100*/  BSYNC B0 ;  /* 0x0000000000007941 */ /* 0x000fea0003800000 */
.L_x_535:
[----:B------:R-:W-:Y:S01]  /*2110*/  ISETP.GE.AND P0, PT, R212, R5, PT ;  /* 0x00000005d400720c */ /* 0x000fe20003f06270 */
[----:B------:R-:W-:-:S12]  /*2120*/  BSSY B0, `(.L_x_537) ;  /* 0x0000011000007945 */ /* 0x000fd80003800000 */
[----:B------:R1:W-:Y:S01]  /*2130*/  @P0 STS.128 [R205+0x7800], RZ ;  /* 0x007800ffcd000388 */ /* 0x0003e20000000c00 */
        /* <DEDUP_REMOVED lines=15> */
.L_x_538:
[----:B------:R-:W-:Y:S05]  /*2230*/  BSYNC B0 ;  /* 0x0000000000007941 */ /* 0x000fea0003800000 */
.L_x_537:
[----:B------:R-:W-:Y:S01]  /*2240*/  SHF.R.S32.HI R4, RZ, 0x4, R9 ;  /* 0x00000004ff047819 */ /* 0x000fe20000011409 */
[C---:B------:R-:W-:Y:S01]  /*2250*/  IMAD.SHL.U32 R5, R2.reuse, 0x40, RZ ;  /* 0x0000004002057824 */ /* 0x040fe200078e00ff */
[----:B------:R-:W-:Y:S01]  /*2260*/  R2P PR, R2, 0x6 ;  /* 0x0000000602007804 */ /* 0x000fe20000000000 */
[----:B------:R-:W-:Y:S01]  /*2270*/  IMAD.SHL.U32 R8, R8, 0x40, RZ ;  /* 0x0000004008087824 */ /* 0x000fe200078e00ff */
[----:B-1----:R-:W-:Y:S01]  /*2280*/  LEA.HI R7, R9, R4, RZ, 0x1 ;  /* 0x0000000409077211 */ /* 0x002fe200078f08ff */
[----:B------:R-:W-:Y:S01]  /*2290*/  IMAD.SHL.U32 R16, R16, 0x8, RZ ;  /* 0x0000000810107824 */ /* 0x000fe200078e00ff */
[----:B------:R-:W-:Y:S01]  /*22a0*/  LOP3.LUT R5, R5, 0x1c0, RZ, 0xc0, !PT ;  /* 0x000001c005057812 */ /* 0x000fe200078ec0ff */
[----:B------:R-:W0:Y:S01]  /*22b0*/  LDGDEPBAR ;  /* 0x00000000000079af */ /* 0x000e220000000000 */
[----:B------:R-:W-:Y:S01]  /*22c0*/  LOP3.LUT R7, R7, 0xfffffffe, RZ, 0xc0, !PT ;  /* 0xfffffffe07077812 */ /* 0x000fe200078ec0ff */
[----:B------:R-:W-:Y:S01]  /*22d0*/  UIADD3 UR17, UR25, 0x646e171e, URZ ;  /* 0x646e171e19117890 */ /* 0x000fe2000fffe03f */
[----:B------:R-:W-:-:S02]  /*22e0*/  LOP3.LUT R9, R8, 0x1c0, RZ, 0xc0, !PT ;  /* 0x000001c008097812 */ /* 0x000fc400078ec0ff */
[----:B------:R-:W-:Y:S01]  /*22f0*/  LOP3.LUT R16, R5, 0x8, R16, 0xf8, !PT ;  /* 0x0000000805107812 */ /* 0x000fe200078ef810 */
[----:B------:R-:W-:Y:S01]  /*2300*/  IMAD.IADD R7, R4, 0x1, -R7 ;  /* 0x0000000104077824 */ /* 0x000fe200078e0a07 */
[----:B------:R-:W-:Y:S02]  /*2310*/  SHF.R.U32.HI R5, RZ, 0x3, R5 ;  /* 0x00000003ff057819 */ /* 0x000fe40000011605 */
[----:B------:R-:W-:Y:S01]  /*2320*/  SEL R2, R136, 0xffffffe0, !P1 ;  /* 0xffffffe088027807 */ /* 0x000fe20004800000 */
[----:B------:R-:W-:Y:S01]  /*2330*/  IMAD.SHL.U32 R4, R7, 0x8, RZ ;  /* 0x0000000807047824 */ /* 0x000fe200078e00ff */
[----:B------:R-:W-:Y:S01]  /*2340*/  LOP3.LUT R16, R16, R5, RZ, 0x3c, !PT ;  /* 0x0000000510107212 */ /* 0x000fe200078e3cff */
[----:B------:R-:W-:Y:S01]  /*2350*/  IMAD R5, R12, 0x400, R131 ;  /* 0x000004000c057824 */ /* 0x000fe200078e0283 */
[----:B------:R-:W-:Y:S02]  /*2360*/  IADD3 R233, R133, 0x8, RZ ;  /* 0x0000000885e97810 */ /* 0x000fe40007ffe0ff */
[----:B------:R-:W-:Y:S01]  /*2370*/  LOP3.LUT R4, R9, 0x8, R4, 0xf8, !PT ;  /* 0x0000000809047812 */ /* 0x000fe200078ef804 */
[----:B------:R-:W-:Y:S01]  /*2380*/  IMAD R193, R7, 0x200, R16 ;  /* 0x0000020007c17824 */ /* 0x000fe200078e0210 */
[----:B------:R-:W-:-:S02]  /*2390*/  SHF.R.U32.HI R9, RZ, 0x3, R9 ;  /* 0x00000003ff097819 */ /* 0x000fc40000011609 */
[----:B------:R-:W-:Y:S01]  /*23a0*/  IADD3 R231, R133, 0x40, RZ ;  /* 0x0000004085e77810 */ /* 0x000fe20007ffe0ff */
[----:B------:R-:W-:Y:S01]  /*23b0*/  IMAD.SHL.U32 R193, R193, 0x2, RZ ;  /* 0x00000002c1c17824 */ /* 0x000fe200078e00ff */
[----:B------:R-:W-:Y:S02]  /*23c0*/  LOP3.LUT R128, R4, R9, RZ, 0x3c, !PT ;  /* 0x0000000904807212 */ /* 0x000fe400078e3cff */
[----:B------:R-:W-:Y:S01]  /*23d0*/  IADD3 R209, R133, 0x48, RZ ;  /* 0x0000004885d17810 */ /* 0x000fe20007ffe0ff */
[C---:B------:R-:W-:Y:S01]  /*23e0*/  IMAD.IADD R187, R193.reuse, 0x1, R2 ;  /* 0x00000001c1bb7824 */ /* 0x040fe200078e0202 */
[----:B------:R-:W-:Y:S01]  /*23f0*/  LDSM.16.M88.4 R36, [R193+0x4000] ;  /* 0x00400000c124783b */ /* 0x000fe20000000200 */
[----:B------:R-:W-:Y:S01]  /*2400*/  IMAD.IADD R194, R128, 0x1, R5 ;  /* 0x0000000180c27824 */ /* 0x000fe200078e0205 */
[----:B------:R-:W-:Y:S02]  /*2410*/  IADD3 R190, R193, 0x4040, RZ ;  /* 0x00004040c1be7810 */ /* 0x000fe40007ffe0ff */
[----:B------:R-:W-:Y:S01]  /*2420*/  LDSM.16.M88.4 R4, [R193+0x5800] ;  /* 0x00580000c104783b */ /* 0x000fe20000000200 */
[----:B------:R-:W-:Y:S01]  /*2430*/  IMAD.SHL.U32 R194, R194, 0x2, RZ ;  /* 0x00000002c2c27824 */ /* 0x000fe200078e00ff */
[----:B------:R-:W-:-:S02]  /*2440*/  IMNMX R238, R133, R130, PT ;  /* 0x0000008285ee7217 */ /* 0x000fc40003800200 */
[----:B------:R-:W-:Y:S01]  /*2450*/  LDSM.16.M88.4 R88, [R193+0x4800] ;  /* 0x00480000c158783b */ /* 0x000fe20000000200 */
[C-C-:B------:R-:W-:Y:S01]  /*2460*/  IMAD R192, R0.reuse, 0x2, R194.reuse ;  /* 0x0000000200c07824 */ /* 0x140fe200078e02c2 */
[-C--:B------:R-:W-:Y:S01]  /*2470*/  IMNMX R233, R233, R130.reuse, PT ;  /* 0x00000082e9e97217 */ /* 0x080fe20003800200 */
[----:B------:R-:W-:Y:S01]  /*2480*/  IMAD R191, R3, 0x2, R194 ;  /* 0x0000000203bf7824 */ /* 0x000fe200078e02c2 */
[----:B------:R-:W1:Y:S01]  /*2490*/  LDSM.16.M88.4 R68, [R194] ;  /* 0x00000000c244783b */ /* 0x000e620000000200 */
[-C--:B------:R-:W-:Y:S02]  /*24a0*/  IMNMX R231, R231, R130.reuse, PT ;  /* 0x00000082e7e77217 */ /* 0x080fe40003800200 */
[----:B------:R-:W-:Y:S01]  /*24b0*/  IMAD R189, R0, 0x2, R191 ;  /* 0x0000000200bd7824 */ /* 0x000fe200078e02bf */
[----:B------:R-:W5:Y:S01]  /*24c0*/  LDSM.16.M88.4 R72, [R194+0x2000] ;  /* 0x00200000c248783b */ /* 0x000f620000000200 */
[----:B------:R-:W-:-:S03]  /*24d0*/  IMNMX R209, R209, R130, PT ;  /* 0x00000082d1d17217 */ /* 0x000fc60003800200 */
[----:B------:R-:W2:Y:S04]  /*24e0*/  LDSM.16.M88.4 R80, [R193+0x5000] ;  /* 0x00500000c150783b */ /* 0x000ea80000000200 */
[----:B------:R-:W-:Y:S04]  /*24f0*/  LDSM.16.M88.4 R8, [R187+0x4000] ;  /* 0x00400000bb08783b */ /* 0x000fe80000000200 */
[----:B------:R-:W3:Y:S04]  /*2500*/  LDSM.16.M88.4 R108, [R192+0x2000] ;  /* 0x00200000c06c783b */ /* 0x000ee80000000200 */
[----:B------:R-:W4:Y:S04]  /*2510*/  LDSM.16.M88.4 R112, [R192] ;  /* 0x00000000c070783b */ /* 0x000f280000000200 */
[----:B------:R-:W2:Y:S04]  /*2520*/  LDSM.16.M88.4 R104, [R187+0x4800] ;  /* 0x00480000bb68783b */ /* 0x000ea80000000200 */
[----:B------:R-:W2:Y:S04]  /*2530*/  LDSM.16.M88.4 R96, [R187+0x5800] ;  /* 0x00580000bb60783b */ /* 0x000ea80000000200 */
[----:B------:R-:W-:Y:S04]  /*2540*/  LDSM.16.M88.4 R64, [R191+0x2000] ;  /* 0x00200000bf40783b */ /* 0x000fe80000000200 */
[----:B------:R-:W-:Y:S01]  /*2550*/  LDSM.16.M88.4 R100, [R187+0x5000] ;  /* 0x00500000bb64783b */ /* 0x000fe20000000200 */
[-C--:B-1----:R-:W-:Y:S03]  /*2560*/  HMMA.16816.F32.BF16 R76, R68, R4.reuse, RZ ;  /* 0x00000004444c723c */ /* 0x082fe600000418ff */
[----:B------:R-:W-:Y:S05]  /*2570*/  LDSM.16.M88.4 R12, [R189] ;  /* 0x00000000bd0c783b */ /* 0x000fea0000000200 */
[C---:B-----5:R-:W-:Y:S07]  /*2580*/  HMMA.16816.F32.BF16 R20, R72.reuse, R4, RZ ;  /* 0x000000044814723c */ /* 0x060fee00000418ff */
[----:B------:R-:W-:Y:S01]  /*2590*/  IADD3 R4, R193, 0x4000, RZ ;  /* 0x00004000c1047810 */ /* 0x000fe20007ffe0ff */
[----:B------:R-:W-:Y:S03]  /*25a0*/  HMMA.16816.F32.BF16 R40, R72, R38, RZ ;  /* 0x000000264828723c */ /* 0x000fe600000418ff */
[----:B------:R-:W-:-:S04]  /*25b0*/  @P2 IADD3 R190, R4, -0x40, RZ ;  /* 0xffffffc004be2810 */ /* 0x000fc80007ffe0ff */
[----:B------:R-:W-:Y:S01]  /*25c0*/  IADD3 R183, R190, 0x800, RZ ;  /* 0x00000800beb77810 */ /* 0x000fe20007ffe0ff */
[-C--:B------:R-:W-:Y:S01]  /*25d0*/  HMMA.16816.F32.BF16 R48, R68, R36.reuse, RZ ;  /* 0x000000244430723c */ /* 0x080fe200000418ff */
[----:B------:R-:W1:Y:S01]  /*25e0*/  LDSM.16.M88.4 R60, [R190] ;  /* 0x00000000be3c783b */ /* 0x000e620000000200 */
[----:B------:R-:W-:Y:S01]  /*25f0*/  IMAD.IADD R180, R2, 0x1, R190 ;  /* 0x0000000102b47824 */ /* 0x000fe200078e02be */
[----:B------:R-:W-:Y:S01]  /*2600*/  IADD3 R182, R190, 0x1000, RZ ;  /* 0x00001000beb67810 */ /* 0x000fe20007ffe0ff */
[----:B------:R-:W-:Y:S01]  /*2610*/  IMAD R2, R132, 0x40, R239 ;  /* 0x0000004084027824 */ /* 0x000fe200078e02ef */
[----:B------:R-:W-:Y:S01]  /*2620*/  LDSM.16.M88.4 R56, [R190+0x800] ;  /* 0x00080000be38783b */ /* 0x000fe20000000200 */
[----:B------:R-:W-:Y:S02]  /*2630*/  IADD3 R181, R190, 0x1800, RZ ;  /* 0x00001800beb57810 */ /* 0x000fe40007ffe0ff */
[----:B------:R-:W-:Y:S01]  /*2640*/  HMMA.16816.F32.BF16 R44, R72, R36, RZ ;  /* 0x00000024482c723c */ /* 0x000fe200000418ff */
[----:B------:R-:W-:Y:S01]  /*2650*/  LDSM.16.M88.4 R116, [R180] ;  /* 0x00000000b474783b */ /* 0x000fe20000000200 */
[----:B------:R-:W-:-:S02]  /*2660*/  ISETP.GE.AND P1, PT, R2, R238, PT ;  /* 0x000000ee0200720c */ /* 0x000fc40003f26270 */
[C---:B------:R-:W-:Y:S01]  /*2670*/  ISETP.GE.AND P6, PT, R2.reuse, R233, PT ;  /* 0x000000e90200720c */ /* 0x040fe20003fc6270 */
[----:B------:R-:W-:Y:S03]  /*2680*/  LDSM.16.M88.4 R16, [R190+0x1800] ;  /* 0x00180000be10783b */ /* 0x000fe60000000200 */
[----:B------:R-:W-:Y:S01]  /*2690*/  HMMA.16816.F32.BF16 R36, R68, R38, RZ ;  /* 0x000000264424723c */ /* 0x000fe200000418ff */
[----:B------:R-:W-:Y:S07]  /*26a0*/  LDSM.16.M88.4 R52, [R190+0x1000] ;  /* 0x00100000be34783b */ /* 0x000fee0000000200 */
[C---:B------:R-:W-:Y:S08]  /*26b0*/  HMMA.16816.F32.BF16 R32, R72.reuse, R88, RZ ;  /* 0x000000584820723c */ /* 0x040ff000000418ff */
[C---:B--2---:R-:W-:Y:S08]  /*26c0*/  HMMA.16816.F32.BF16 R28, R72.reuse, R90, RZ ;  /* 0x0000005a481c723c */ /* 0x044ff000000418ff */
[C---:B------:R-:W-:Y:S08]  /*26d0*/  HMMA.16816.F32.BF16 R24, R72.reuse, R80, RZ ;  /* 0x000000504818723c */ /* 0x040ff000000418ff */
[----:B------:R-:W-:Y:S08]  /*26e0*/  HMMA.16816.F32.BF16 R120, R72, R82, RZ ;  /* 0x000000524878723c */ /* 0x000ff000000418ff */
[C---:B------:R-:W-:Y:S08]  /*26f0*/  HMMA.16816.F32.BF16 R92, R68.reuse, R88, RZ ;  /* 0x00000058445c723c */ /* 0x040ff000000418ff */
[C---:B------:R-:W-:Y:S08]  /*2700*/  HMMA.16816.F32.BF16 R84, R68.reuse, R80, RZ ;  /* 0x000000504454723c */ /* 0x040ff000000418ff */
[C---:B------:R-:W-:Y:S08]  /*2710*/  HMMA.16816.F32.BF16 R88, R68.reuse, R90, RZ ;  /* 0x0000005a4458723c */ /* 0x040ff000000418ff */
[----:B------:R-:W-:Y:S08]  /*2720*/  HMMA.16816.F32.BF16 R80, R68, R82, RZ ;  /* 0x000000524450723c */ /* 0x000ff000000418ff */
[-C--:B------:R-:W-:Y:S08]  /*2730*/  HMMA.16816.F32.BF16 R72, R72, R6.reuse, RZ ;  /* 0x000000064848723c */ /* 0x080ff000000418ff */
[----:B------:R-:W-:Y:S01]  /*2740*/  HMMA.16816.F32.BF16 R68, R68, R6, RZ ;  /* 0x000000064444723c */ /* 0x000fe200000418ff */
[----:B------:R-:W2:Y:S07]  /*2750*/  LDSM.16.M88.4 R4, [R191] ;  /* 0x00000000bf04783b */ /* 0x000eae0000000200 */
[----:B---3--:R-:W-:Y:S08]  /*2760*/  HMMA.16816.F32.BF16 R40, R108, R10, R40 ;  /* 0x0000000a6c28723c */ /* 0x008ff00000041828 */
[C---:B----4-:R-:W-:Y:S08]  /*2770*/  HMMA.16816.F32.BF16 R48, R112.reuse, R8, R48 ;  /* 0x000000087030723c */ /* 0x050ff00000041830 */
[----:B------:R-:W-:Y:S08]  /*2780*/  HMMA.16816.F32.BF16 R36, R112, R10, R36 ;  /* 0x0000000a7024723c */ /* 0x000ff00000041824 */
[----:B------:R-:W-:Y:S01]  /*2790*/  HMMA.16816.F32.BF16 R44, R108, R8, R44 ;  /* 0x000000086c2c723c */ /* 0x000fe2000004182c */
[----:B------:R-:W3:Y:S07]  /*27a0*/  LDSM.16.M88.4 R8, [R189+0x2000] ;  /* 0x00200000bd08783b */ /* 0x000eee0000000200 */
[----:B------:R-:W-:Y:S08]  /*27b0*/  HMMA.16816.F32.BF16 R92, R112, R104, R92 ;  /* 0x00000068705c723c */ /* 0x000ff0000004185c */
[C---:B------:R-:W-:Y:S08]  /*27c0*/  HMMA.16816.F32.BF16 R20, R108.reuse, R96, R20 ;  /* 0x000000606c14723c */ /* 0x040ff00000041814 */
[----:B------:R-:W-:Y:S08]  /*27d0*/  HMMA.16816.F32.BF16 R72, R108, R98, R72 ;  /* 0x000000626c48723c */ /* 0x000ff00000041848 */
[C---:B------:R-:W-:Y:S08]  /*27e0*/  HMMA.16816.F32.BF16 R76, R112.reuse, R96, R76 ;  /* 0x00000060704c723c */ /* 0x040ff0000004184c */
[----:B------:R-:W-:Y:S08]  /*27f0*/  HMMA.16816.F32.BF16 R68, R112, R98, R68 ;  /* 0x000000627044723c */ /* 0x000ff00000041844 */
[----:B-1----:R-:W-:Y:S01]  /*2800*/  HMMA.16816.F32.BF16 R96, R64, R62, R40 ;  /* 0x0000003e4060723c */ /* 0x002fe20000041828 */
[----:B------:R-:W1:Y:S07]  /*2810*/  LDSM.16.M88.4 R40, [R180+0x800] ;  /* 0x00080000b428783b */ /* 0x000e6e0000000200 */
[C---:B--2---:R-:W-:Y:S08]  /*2820*/  HMMA.16816.F32.BF16 R48, R4.reuse, R60, R48 ;  /* 0x0000003c0430723c */ /* 0x044ff00000041830 */
[----:B------:R-:W-:Y:S08]  /*2830*/  HMMA.16816.F32.BF16 R36, R4, R62, R36 ;  /* 0x0000003e0424723c */ /* 0x000ff00000041824 */
[C---:B------:R-:W-:Y:S08]  /*2840*/  HMMA.16816.F32.BF16 R32, R108.reuse, R104, R32 ;  /* 0x000000686c20723c */ /* 0x040ff00000041820 */
[----:B------:R-:W-:Y:S08]  /*2850*/  HMMA.16816.F32.BF16 R28, R108, R106, R28 ;  /* 0x0000006a6c1c723c */ /* 0x000ff0000004181c */
[----:B------:R-:W-:Y:S07]  /*2860*/  HMMA.16816.F32.BF16 R44, R64, R60, R44 ;  /* 0x0000003c402c723c */ /* 0x000fee000004182c */
[----:B------:R-:W-:Y:S01]  /*2870*/  IADD3 R60, R2, 0x9, RZ ;  /* 0x00000009023c7810 */ /* 0x000fe20007ffe0ff */
[----:B------:R-:W-:Y:S08]  /*2880*/  HMMA.16816.F32.BF16 R92, R4, R56, R92 ;  /* 0x00000038045c723c */ /* 0x000ff0000004185c */
[C---:B------:R-:W-:Y:S08]  /*2890*/  HMMA.16816.F32.BF16 R24, R108.reuse, R100, R24 ;  /* 0x000000646c18723c */ /* 0x040ff00000041818 */
[----:B------:R-:W-:Y:S08]  /*28a0*/  HMMA.16816.F32.BF16 R120, R108, R102, R120 ;  /* 0x000000666c78723c */ /* 0x000ff00000041878 */
[C---:B------:R-:W-:Y:S08]  /*28b0*/  HMMA.16816.F32.BF16 R48, R12.reuse, R116, R48 ;  /* 0x000000740c30723c */ /* 0x040ff00000041830 */
[----:B------:R-:W-:Y:S08]  /*28c0*/  HMMA.16816.F32.BF16 R36, R12, R118, R36 ;  /* 0x000000760c24723c */ /* 0x000ff00000041824 */
[----:B------:R-:W-:Y:S08]  /*28d0*/  HMMA.16816.F32.BF16 R88, R112, R106, R88 ;  /* 0x0000006a7058723c */ /* 0x000ff00000041858 */
[----:B------:R-:W-:Y:S01]  /*28e0*/  HMMA.16816.F32.BF16 R32, R64, R56, R32 ;  /* 0x000000384020723c */ /* 0x000fe20000041820 */
[----:B------:R-:W-:-:S02]  /*28f0*/  FSEL R50, R50, -INF , !P6 ;  /* 0xff80000032327808 */ /* 0x000fc40007000000 */
[----:B------:R-:W-:-:S05]  /*2900*/  ISETP.GE.AND P6, PT, R60, R238, PT ;  /* 0x000000ee3c00720c */ /* 0x000fca0003fc6270 */
[C---:B------:R-:W-:Y:S08]  /*2910*/  HMMA.16816.F32.BF16 R28, R64.reuse, R58, R28 ;  /* 0x0000003a401c723c */ /* 0x040ff0000004181c */
[-C--:B------:R-:W-:Y:S08]  /*2920*/  HMMA.16816.F32.BF16 R20, R64, R16.reuse, R20 ;  /* 0x000000104014723c */ /* 0x080ff00000041814 */
[----:B------:R-:W-:Y:S07]  /*2930*/  HMMA.16816.F32.BF16 R76, R4, R16, R76 ;  /* 0x00000010044c723c */ /* 0x000fee000004184c */
[----:B------:R-:W-:Y:S01]  /*2940*/  IADD3 R16, R2, 0x1, RZ ;  /* 0x0000000102107810 */ /* 0x000fe20007ffe0ff */
[----:B---3--:R-:W-:Y:S03]  /*2950*/  HMMA.16816.F32.BF16 R44, R8, R116, R44 ;  /* 0x00000074082c723c */ /* 0x008fe6000004182c */
[----:B------:R-:W-:-:S02]  /*2960*/  ISETP.GE.AND P4, PT, R16, R238, PT ;  /* 0x000000ee1000720c */ /* 0x000fc40003f86270 */
[C---:B------:R-:W-:Y:S02]  /*2970*/  ISETP.GE.AND P5, PT, R16.reuse, R233, PT ;  /* 0x000000e91000720c */ /* 0x040fe40003fa6270 */
[C---:B------:R-:W-:Y:S01]  /*2980*/  ISETP.GE.AND P2, PT, R16.reuse, R231, PT ;  /* 0x000000e71000720c */ /* 0x040fe20003f46270 */
[----:B------:R-:W-:Y:S01]  /*2990*/  HMMA.16816.F32.BF16 R96, R8, R118, R96 ;  /* 0x000000760860723c */ /* 0x000fe20000041860 */
[----:B------:R-:W-:Y:S02]  /*29a0*/  ISETP.GE.AND P0, PT, R16, R209, PT ;  /* 0x000000d11000720c */ /* 0x000fe40003f06270 */
[----:B------:R-:W-:-:S04]  /*29b0*/  IADD3 R16, R2, 0x8, RZ ;  /* 0x0000000802107810 */ /* 0x000fc80007ffe0ff */
[----:B------:R-:W-:Y:S01]  /*29c0*/  ISETP.GE.AND P3, PT, R16, R238, PT ;  /* 0x000000ee1000720c */ /* 0x000fe20003f66270 */
[----:B-1----:R-:W-:Y:S08]  /*29d0*/  HMMA.16816.F32.BF16 R92, R12, R40, R92 ;  /* 0x000000280c5c723c */ /* 0x002ff0000004185c */
[C---:B------:R-:W-:Y:S08]  /*29e0*/  HMMA.16816.F32.BF16 R84, R112.reuse, R100, R84 ;  /* 0x000000647054723c */ /* 0x040ff00000041854 */
[----:B------:R-:W-:Y:S07]  /*29f0*/  HMMA.16816.F32.BF16 R80, R112, R102, R80 ;  /* 0x000000667050723c */ /* 0x000fee0000041850 */
[----:B------:R-:W-:Y:S01]  /*2a00*/  FSEL R102, R48, -INF , !P1 ;  /* 0xff80000030667808 */ /* 0x000fe20004800000 */
[----:B------:R-:W-:Y:S01]  /*2a10*/  HMMA.16816.F32.BF16 R24, R64, R52, R24 ;  /* 0x000000344018723c */ /* 0x000fe20000041818 */
[----:B------:R-:W-:-:S02]  /*2a20*/  ISETP.GE.AND P1, PT, R16, R233, PT ;  /* 0x000000e91000720c */ /* 0x000fc40003f26270 */
[----:B------:R-:W-:Y:S02]  /*2a30*/  IADD3 R48, R2, 0x10, RZ ;  /* 0x0000001002307810 */ /* 0x000fe40007ffe0ff */
[----:B------:R-:W-:Y:S02]  /*2a40*/  FSEL R103, R37, -INF , !P6 ;  /* 0xff80000025677808 */ /* 0x000fe40007000000 */
[----:B------:R-:W-:Y:S01]  /*2a50*/  ISETP.GE.AND P6, PT, R48, R238, PT ;  /* 0x000000ee3000720c */ /* 0x000fe20003fc6270 */
[----:B------:R-:W-:Y:S01]  /*2a60*/  HMMA.16816.F32.BF16 R120, R64, R54, R120 ;  /* 0x000000364078723c */ /* 0x000fe20000041878 */
[----:B------:R-:W-:-:S07]  /*2a70*/  FSEL R100, R38, -INF , !P1 ;  /* 0xff80000026647808 */ /* 0x000fce0004800000 */
[----:B------:R-:W-:Y:S07]  /*2a80*/  HMMA.16816.F32.BF16 R72, R64, R18, R72 ;  /* 0x000000124048723c */ /* 0x000fee0000041848 */
[----:B------:R-:W-:Y:S01]  /*2a90*/  FSEL R67, R49, -INF , !P4 ;  /* 0xff80000031437808 */ /* 0x000fe20006000000 */
[----:B------:R-:W-:Y:S01]  /*2aa0*/  HMMA.16816.F32.BF16 R88, R4, R58, R88 ;  /* 0x0000003a0458723c */ /* 0x000fe20000041858 */
[----:B------:R-:W-:Y:S02]  /*2ab0*/  FSEL R49, R36, -INF , !P3 ;  /* 0xff80000024317808 */ /* 0x000fe40005800000 */
[----:B------:R-:W-:-:S02]  /*2ac0*/  ISETP.GE.AND P4, PT, R16, R231, PT ;  /* 0x000000e71000720c */ /* 0x000fc40003f86270 */
[----:B------:R-:W-:Y:S02]  /*2ad0*/  ISETP.GE.AND P3, PT, R16, R209, PT ;  /* 0x000000d11000720c */ /* 0x000fe40003f66270 */
[----:B------:R-:W-:Y:S01]  /*2ae0*/  FSEL R16, R51, -INF , !P5 ;  /* 0xff80000033107808 */ /* 0x000fe20006800000 */
[C---:B------:R-:W-:Y:S01]  /*2af0*/  HMMA.16816.F32.BF16 R32, R8.reuse, R40, R32 ;  /* 0x000000280820723c */ /* 0x040fe20000041820 */
[-C--:B------:R-:W-:Y:S02]  /*2b00*/  ISETP.GE.AND P5, PT, R60, R233.reuse, PT ;  /* 0x000000e93c00720c */ /* 0x080fe40003fa6270 */
[----:B------:R-:W-:Y:S02]  /*2b10*/  IADD3 R36, R2, 0x11, RZ ;  /* 0x0000001102247810 */ /* 0x000fe40007ffe0ff */
[----:B------:R-:W-:Y:S02]  /*2b20*/  FSEL R58, R39, -INF , !P5 ;  /* 0xff800000273a7808 */ /* 0x000fe40006800000 */
[----:B------:R-:W-:Y:S01]  /*2b30*/  ISETP.GE.AND P5, PT, R48, R233, PT ;  /* 0x000000e93000720c */ /* 0x000fe20003fa6270 */
[----:B------:R-:W-:Y:S01]  /*2b40*/  HMMA.16816.F32.BF16 R28, R8, R42, R28 ;  /* 0x0000002a081c723c */ /* 0x000fe2000004181c */
[----:B------:R-:W-:-:S02]  /*2b50*/  FSEL R41, R45, -INF , !P2 ;  /* 0xff8000002d297808 */ /* 0x000fc40005000000 */
[----:B------:R-:W-:Y:S02]  /*2b60*/  FSEL R56, R94, -INF , !P5 ;  /* 0xff8000005e387808 */ /* 0x000fe40006800000 */
[----:B------:R-:W-:Y:S02]  /*2b70*/  FSEL R45, R96, -INF , !P4 ;  /* 0xff800000602d7808 */ /* 0x000fe40006000000 */
[----:B------:R-:W-:Y:S01]  /*2b80*/  ISETP.GE.AND P1, PT, R36, R238, PT ;  /* 0x000000ee2400720c */ /* 0x000fe20003f26270 */
[----:B------:R-:W-:Y:S01]  /*2b90*/  HMMA.16816.F32.BF16 R84, R4, R52, R84 ;  /* 0x000000340454723c */ /* 0x000fe20000041854 */
[----:B------:R-:W-:Y:S02]  /*2ba0*/  ISETP.GE.AND P5, PT, R60, R231, PT ;  /* 0x000000e73c00720c */ /* 0x000fe40003fa6270 */
[----:B------:R-:W-:Y:S02]  /*2bb0*/  ISETP.GE.AND P4, PT, R2, R209, PT ;  /* 0x000000d10200720c */ /* 0x000fe40003f86270 */
[----:B------:R-:W-:-:S02]  /*2bc0*/  FSEL R59, R92, -INF , !P6 ;  /* 0xff8000005c3b7808 */ /* 0x000fc40007000000 */
[----:B------:R-:W-:Y:S01]  /*2bd0*/  FSEL R57, R93, -INF , !P1 ;  /* 0xff8000005d397808 */ /* 0x000fe20004800000 */
[----:B------:R-:W-:Y:S01]  /*2be0*/  HMMA.16816.F32.BF16 R80, R4, R54, R80 ;  /* 0x000000360450723c */ /* 0x000fe20000041850 */
[----:B------:R-:W1:Y:S01]  /*2bf0*/  LDSM.16.M88.4 R52, [R180+0x1000] ;  /* 0x00100000b434783b */ /* 0x000e620000000200 */
[----:B------:R-:W-:Y:S02]  /*2c00*/  ISETP.GE.AND P6, PT, R2, R231, PT ;  /* 0x000000e70200720c */ /* 0x000fe40003fc6270 */
[----:B------:R-:W-:Y:S02]  /*2c10*/  FSEL R97, R97, -INF , !P5 ;  /* 0xff80000061617808 */ /* 0x000fe40006800000 */
[----:B------:R-:W-:Y:S02]  /*2c20*/  FSEL R46, R46, -INF , !P4 ;  /* 0xff8000002e2e7808 */ /* 0x000fe40006000000 */
[C---:B------:R-:W-:Y:S01]  /*2c30*/  ISETP.GE.AND P1, PT, R36.reuse, R233, PT ;  /* 0x000000e92400720c */ /* 0x040fe20003f26270 */
[----:B------:R-:W-:Y:S01]  /*2c40*/  HMMA.16816.F32.BF16 R88, R12, R42, R88 ;  /* 0x0000002a0c58723c */ /* 0x000fe20000041858 */
[----:B------:R-:W-:-:S02]  /*2c50*/  ISETP.GE.AND P5, PT, R36, R231, PT ;  /* 0x000000e72400720c */ /* 0x000fc40003fa6270 */
[----:B------:R-:W-:Y:S02]  /*2c60*/  ISETP.GE.AND P4, PT, R36, R209, PT ;  /* 0x000000d12400720c */ /* 0x000fe40003f86270 */
[----:B------:R-:W-:Y:S02]  /*2c70*/  IADD3 R36, R2, 0x18, RZ ;  /* 0x0000001802247810 */ /* 0x000fe40007ffe0ff */
[----:B------:R-:W-:Y:S01]  /*2c80*/  FSEL R40, R44, -INF , !P6 ;  /* 0xff8000002c287808 */ /* 0x000fe20007000000 */
[----:B------:R-:W-:Y:S01]  /*2c90*/  HMMA.16816.F32.BF16 R68, R4, R18, R68 ;  /* 0x000000120444723c */ /* 0x000fe20000041844 */
[----:B------:R-:W-:Y:S02]  /*2ca0*/  FSEL R44, R47, -INF , !P0 ;  /* 0xff8000002f2c7808 */ /* 0x000fe40004000000 */
[-C--:B------:R-:W-:Y:S02]  /*2cb0*/  ISETP.GE.AND P6, PT, R48, R231.reuse, PT ;  /* 0x000000e73000720c */ /* 0x080fe40003fc6270 */
[----:B------:R-:W-:-:S02]  /*2cc0*/  ISETP.GE.AND P0, PT, R36, R231, PT ;  /* 0x000000e72400720c */ /* 0x000fc40003f06270 */
[----:B------:R-:W-:Y:S02]  /*2cd0*/  FSEL R101, R32, -INF , !P6 ;  /* 0xff80000020657808 */ /* 0x000fe40007000000 */
[----:B------:R-:W-:Y:S02]  /*2ce0*/  FSEL R43, R33, -INF , !P5 ;  /* 0xff800000212b7808 */ /* 0x000fe40006800000 */
[----:B------:R-:W-:Y:S02]  /*2cf0*/  FSEL R17, R28, -INF , !P0 ;  /* 0xff8000001c117808 */ /* 0x000fe40004000000 */
[C---:B------:R-:W-:Y:S02]  /*2d00*/  ISETP.GE.AND P5, PT, R36.reuse, R238, PT ;  /* 0x000000ee2400720c */ /* 0x040fe40003fa6270 */
[C---:B------:R-:W-:Y:S02]  /*2d10*/  ISETP.GE.AND P6, PT, R36.reuse, R233, PT ;  /* 0x000000e92400720c */ /* 0x040fe40003fc6270 */
[----:B------:R-:W-:-:S02]  /*2d20*/  ISETP.GE.AND P0, PT, R36, R209, PT ;  /* 0x000000d12400720c */ /* 0x000fc40003f06270 */
[----:B------:R-:W2:Y:S01]  /*2d30*/  LDSM.16.M88.4 R36, [R180+0x1800] ;  /* 0x00180000b424783b */ /* 0x000ea20000000200 */
[----:B------:R-:W-:Y:S01]  /*2d40*/  FSEL R140, R95, -INF , !P1 ;  /* 0xff8000005f8c7808 */ /* 0x000fe20004800000 */
[----:B------:R-:W-:-:S04]  /*2d50*/  DEPBAR.LE SB0, 0x0 ;  /* 0x000080000000791a */ /* 0x000fc80000000000 */
[-C--:B-1----:R-:W-:Y:S01]  /*2d60*/  HMMA.16816.F32.BF16 R84, R12, R52.reuse, R84 ;  /* 0x000000340c54723c */ /* 0x082fe20000041854 */
[-C--:B------:R-:W-:Y:S02]  /*2d70*/  ISETP.GE.AND P1, PT, R60, R209.reuse, PT ;  /* 0x000000d13c00720c */ /* 0x080fe40003f26270 */
[----:B------:R-:W-:Y:S02]  /*2d80*/  IADD3 R42, R2, 0x19, RZ ;  /* 0x00000019022a7810 */ /* 0x000fe40007ffe0ff */
[----:B------:R-:W-:Y:S02]  /*2d90*/  FSEL R98, R98, -INF , !P3 ;  /* 0xff80000062627808 */ /* 0x000fe40005800000 */
[----:B------:R-:W-:Y:S01]  /*2da0*/  FSEL R60, R99, -INF , !P1 ;  /* 0xff800000633c7808 */ /* 0x000fe20004800000 */
[----:B------:R-:W-:Y:S01]  /*2db0*/  HMMA.16816.F32.BF16 R24, R8, R52, R24 ;  /* 0x000000340818723c */ /* 0x000fe20000041818 */
[----:B------:R-:W-:Y:S02]  /*2dc0*/  ISETP.GE.AND P2, PT, R48, R209, PT ;  /* 0x000000d13000720c */ /* 0x000fe40003f46270 */
[----:B------:R-:W-:-:S02]  /*2dd0*/  ISETP.GE.AND P3, PT, R42, R231, PT ;  /* 0x000000e72a00720c */ /* 0x000fc40003f66270 */
[----:B------:R-:W-:Y:S02]  /*2de0*/  ISETP.GE.AND P1, PT, R42, R238, PT ;  /* 0x000000ee2a00720c */ /* 0x000fe40003f26270 */
[----:B------:R-:W-:Y:S01]  /*2df0*/  IADD3 R28, R2, 0x20, RZ ;  /* 0x00000020021c7810 */ /* 0x000fe20007ffe0ff */
[-C--:B------:R-:W-:Y:S01]  /*2e00*/  HMMA.16816.F32.BF16 R120, R8, R54.reuse, R120 ;  /* 0x000000360878723c */ /* 0x080fe20000041878 */
[----:B------:R-:W-:Y:S02]  /*2e10*/  FSEL R33, R29, -INF , !P3 ;  /* 0xff8000001d217808 */ /* 0x000fe40005800000 */
[----:B------:R-:W-:Y:S02]  /*2e20*/  FSEL R34, R34, -INF , !P2 ;  /* 0xff80000022227808 */ /* 0x000fe40005000000 */
[----:B------:R-:W-:Y:S02]  /*2e30*/  FSEL R32, R35, -INF , !P4 ;  /* 0xff80000023207808 */ /* 0x000fe40006000000 */
[----:B------:R-:W-:Y:S01]  /*2e40*/  FSEL R65, R88, -INF , !P5 ;  /* 0xff80000058417808 */ /* 0x000fe20006800000 */
[----:B------:R-:W-:Y:S01]  /*2e50*/  HMMA.16816.F32.BF16 R80, R12, R54, R80 ;  /* 0x000000360c50723c */ /* 0x000fe20000041850 */
[----:B------:R-:W-:-:S02]  /*2e60*/  FSEL R61, R89, -INF , !P1 ;  /* 0xff800000593d7808 */ /* 0x000fc40004800000 */
[----:B------:R-:W-:Y:S02]  /*2e70*/  FSEL R52, R30, -INF , !P0 ;  /* 0xff8000001e347808 */ /* 0x000fe40004000000 */
[C---:B------:R-:W-:Y:S02]  /*2e80*/  ISETP.GE.AND P3, PT, R42.reuse, R233, PT ;  /* 0x000000e92a00720c */ /* 0x040fe40003f66270 */
[----:B------:R-:W-:Y:S02]  /*2e90*/  ISETP.GE.AND P2, PT, R42, R209, PT ;  /* 0x000000d12a00720c */ /* 0x000fe40003f46270 */
[C---:B------:R-:W-:Y:S01]  /*2ea0*/  ISETP.GE.AND P5, PT, R28.reuse, R238, PT ;  /* 0x000000ee1c00720c */ /* 0x040fe20003fa6270 */
[----:B--2---:R-:W-:Y:S01]  /*2eb0*/  HMMA.16816.F32.BF16 R76, R12, R36, R76 ;  /* 0x000000240c4c723c */ /* 0x004fe2000004184c */
[C---:B------:R-:W-:Y:S02]  /*2ec0*/  ISETP.GE.AND P4, PT, R28.reuse, R233, PT ;  /* 0x000000e91c00720c */ /* 0x040fe40003f86270 */
[----:B------:R-:W-:-:S02]  /*2ed0*/  ISETP.GE.AND P1, PT, R28, R231, PT ;  /* 0x000000e71c00720c */ /* 0x000fc40003f26270 */
[----:B------:R-:W-:Y:S02]  /*2ee0*/  ISETP.GE.AND P0, PT, R28, R209, PT ;  /* 0x000000d11c00720c */ /* 0x000fe40003f06270 */
[----:B------:R-:W-:Y:S01]  /*2ef0*/  IADD3 R28, R2, 0x21, RZ ;  /* 0x00000021021c7810 */ /* 0x000fe20007ffe0ff */
[C---:B------:R-:W-:Y:S01]  /*2f00*/  HMMA.16816.F32.BF16 R20, R8.reuse, R36, R20 ;  /* 0x000000240814723c */ /* 0x040fe20000041814 */
[----:B------:R-:W-:Y:S02]  /*2f10*/  FSEL R48, R31, -INF , !P2 ;  /* 0xff8000001f307808 */ /* 0x000fe40005000000 */
[----:B------:R-:W-:Y:S02]  /*2f20*/  FSEL R144, R91, -INF , !P3 ;  /* 0xff8000005b907808 */ /* 0x000fe40005800000 */
[C---:B------:R-:W-:Y:S02]  /*2f30*/  ISETP.GE.AND P2, PT, R28.reuse, R233, PT ;  /* 0x000000e91c00720c */ /* 0x040fe40003f46270 */
[----:B------:R-:W-:Y:S01]  /*2f40*/  ISETP.GE.AND P3, PT, R28, R231, PT ;  /* 0x000000e71c00720c */ /* 0x000fe20003f66270 */
[----:B------:R-:W-:Y:S01]  /*2f50*/  HMMA.16816.F32.BF16 R72, R8, R38, R72 ;  /* 0x000000260848723c */ /* 0x000fe20000041848 */
[----:B------:R-:W-:-:S02]  /*2f60*/  IADD3 R6, R2, 0x28, RZ ;  /* 0x0000002802067810 */ /* 0x000fc40007ffe0ff */
[----:B------:R-:W-:Y:S02]  /*2f70*/  IADD3 R4, R2, 0x29, RZ ;  /* 0x0000002902047810 */ /* 0x000fe40007ffe0ff */
[----:B------:R-:W-:Y:S02]  /*2f80*/  FSEL R168, R90, -INF , !P6 ;  /* 0xff8000005aa87808 */ /* 0x000fe40007000000 */
[----:B------:R-:W-:Y:S01]  /*2f90*/  FSEL R148, R87, -INF , !P2 ;  /* 0xff80000057947808 */ /* 0x000fe20005000000 */
[----:B------:R-:W-:Y:S01]  /*2fa0*/  HMMA.16816.F32.BF16 R68, R12, R38, R68 ;  /* 0x000000260c44723c */ /* 0x000fe20000041844 */
[----:B------:R-:W-:Y:S01]  /*2fb0*/  FSEL R145, R25, -INF , !P3 ;  /* 0xff80000019917808 */ /* 0x000fe20005800000 */
[----:B------:R-:W-:Y:S01]  /*2fc0*/  BAR.SYNC.DEFER_BLOCKING 0x0 ;  /* 0x0000000000007b1d */ /* 0x000fe20000010000 */
[----:B------:R-:W-:Y:S02]  /*2fd0*/  ISETP.GE.AND P6, PT, R28, R238, PT ;  /* 0x000000ee1c00720c */ /* 0x000fe40003fc6270 */
[----:B------:R-:W-:-:S02]  /*2fe0*/  ISETP.GE.AND P2, PT, R6, R231, PT ;  /* 0x000000e70600720c */ /* 0x000fc40003f46270 */
[----:B------:R-:W-:Y:S02]  /*2ff0*/  ISETP.GE.AND P3, PT, R4, R231, PT ;  /* 0x000000e70400720c */ /* 0x000fe40003f66270 */
[----:B------:R-:W-:Y:S02]  /*3000*/  FSEL R31, R84, -INF , !P5 ;  /* 0xff800000541f7808 */ /* 0x000fe40006800000 */
[----:B------:R-:W-:Y:S02]  /*3010*/  ISETP.GE.AND P5, PT, R28, R209, PT ;  /* 0x000000d11c00720c */ /* 0x000fe40003fa6270 */
[----:B------:R-:W-:Y:S02]  /*3020*/  FSEL R29, R85, -INF , !P6 ;  /* 0xff800000551d7808 */ /* 0x000fe40007000000 */
[----:B------:R-:W-:Y:S02]  /*3030*/  FSEL R153, R24, -INF , !P1 ;  /* 0xff80000018997808 */ /* 0x000fe40004800000 */
[----:B------:R-:W-:-:S02]  /*3040*/  FSEL R143, R120, -INF , !P2 ;  /* 0xff800000788f7808 */ /* 0x000fc40005000000 */
[----:B------:R-:W-:Y:S02]  /*3050*/  FSEL R151, R121, -INF , !P3 ;  /* 0xff80000079977808 */ /* 0x000fe40005800000 */
[----:B------:R-:W-:Y:S02]  /*3060*/  FSEL R28, R26, -INF , !P0 ;  /* 0xff8000001a1c7808 */ /* 0x000fe40004000000 */
[CC--:B------:R-:W-:Y:S02]  /*3070*/  ISETP.GE.AND P6, PT, R6.reuse, R238.reuse, PT ;  /* 0x000000ee0600720c */ /* 0x0c0fe40003fc6270 */
[----:B------:R-:W-:Y:S02]  /*3080*/  ISETP.GE.AND P1, PT, R6, R209, PT ;  /* 0x000000d10600720c */ /* 0x000fe40003f26270 */
        /* <DEDUP_REMOVED lines=8> */
[----:B------:R-:W-:Y:S02]  /*3110*/  FSEL R162, R122, -INF , !P1 ;  /* 0xff8000007aa27808 */ /* 0x000fe40004800000 */
[-C--:B------:R-:W-:Y:S02]  /*3120*/  ISETP.GE.AND P4, PT, R6, R233.reuse, PT ;  /* 0x000000e90600720c */ /* 0x080fe40003f86270 */
[C---:B------:R-:W-:Y:S02]  /*3130*/  ISETP.GE.AND P6, PT, R4.reuse, R238, PT ;  /* 0x000000ee0400720c */ /* 0x040fe40003fc6270 */
[C---:B------:R-:W-:Y:S02]  /*3140*/  ISETP.GE.AND P2, PT, R4.reuse, R233, PT ;  /* 0x000000e90400720c */ /* 0x040fe40003f46270 */
[C---:B------:R-:W-:Y:S02]  /*3150*/  ISETP.GE.AND P5, PT, R4.reuse, R231, PT ;  /* 0x000000e70400720c */ /* 0x040fe40003fa6270 */
        /* <DEDUP_REMOVED lines=8> */
[C---:B------:R-:W-:Y:S02]  /*31e0*/  ISETP.GE.AND P3, PT, R4.reuse, R231, PT ;  /* 0x000000e70400720c */ /* 0x040fe40003f66270 */
[----:B------:R-:W-:Y:S02]  /*31f0*/  ISETP.GE.AND P6, PT, R4, R209, PT ;  /* 0x000000d10400720c */ /* 0x000fe40003fc6270 */
[C---:B------:R-:W-:Y:S02]  /*3200*/  IADD3 R4, R2.reuse, 0x38, RZ ;  /* 0x0000003802047810 */ /* 0x040fe40007ffe0ff */
[----:B------:R-:W-:Y:S02]  /*3210*/  IADD3 R2, R2, 0x39, RZ ;  /* 0x0000003902027810 */ /* 0x000fe40007ffe0ff */
[----:B------:R-:W-:-:S02]  /*3220*/  FSEL R156, R22, -INF , !P1 ;  /* 0xff800000169c7808 */ /* 0x000fc40004800000 */
[----:B------:R-:W-:Y:S02]  /*3230*/  ISETP.GE.AND P1, PT, R2, R209, PT ;  /* 0x000000d10200720c */ /* 0x000fe40003f26270 */
[----:B------:R-:W-:Y:S02]  /*3240*/  FSEL R63, R79, -INF , !P0 ;  /* 0xff8000004f3f7808 */ /* 0x000fe40004000000 */
[----:B------:R-:W-:Y:S02]  /*3250*/  FSEL R146, R75, -INF , !P1 ;  /* 0xff8000004b927808 */ /* 0x000fe40004800000 */
[----:B------:R-:W-:Y:S02]  /*3260*/  ISETP.GE.AND P1, PT, R207, 0x2, PT ;  /* 0x00000002cf00780c */ /* 0x000fe40003f26270 */
[----:B------:R-:W-:Y:S02]  /*3270*/  ISETP.GE.AND P0, PT, R4, R231, PT ;  /* 0x000000e70400720c */ /* 0x000fe40003f06270 */
[----:B------:R-:W-:-:S02]  /*3280*/  FSEL R141, R77, -INF , !P4 ;  /* 0xff8000004d8d7808 */ /* 0x000fc40006000000 */
[----:B------:R-:W-:Y:S02]  /*3290*/  FSEL R157, R72, -INF , !P0 ;  /* 0xff800000489d7808 */ /* 0x000fe40004000000 */
[----:B------:R-:W-:Y:S02]  /*32a0*/  ISETP.GE.AND P0, PT, R2, R231, PT ;  /* 0x000000e70200720c */ /* 0x000fe40003f06270 */
[----:B------:R-:W-:Y:S02]  /*32b0*/  FSEL R66, R78, -INF , !P2 ;  /* 0xff8000004e427808 */ /* 0x000fe40005000000 */
[----:B------:R-:W-:Y:S02]  /*32c0*/  FSEL R159, R20, -INF , !P5 ;  /* 0xff800000149f7808 */ /* 0x000fe40006800000 */
[----:B------:R-:W-:Y:S02]  /*32d0*/  FSEL R158, R21, -INF , !P3 ;  /* 0xff800000159e7808 */ /* 0x000fe40005800000 */
[----:B------:R-:W-:-:S02]  /*32e0*/  FSEL R155, R73, -INF , !P0 ;  /* 0xff800000499b7808 */ /* 0x000fc40004000000 */
[CC--:B------:R-:W-:Y:S02]  /*32f0*/  ISETP.GE.AND P4, PT, R4.reuse, R238.reuse, PT ;  /* 0x000000ee0400720c */ /* 0x0c0fe40003f86270 */
[C---:B------:R-:W-:Y:S02]  /*3300*/  ISETP.GE.AND P2, PT, R4.reuse, R233, PT ;  /* 0x000000e90400720c */ /* 0x040fe40003f46270 */
[----:B------:R-:W-:Y:S02]  /*3310*/  ISETP.GE.AND P5, PT, R4, R209, PT ;  /* 0x000000d10400720c */ /* 0x000fe40003fa6270 */
[C---:B------:R-:W-:Y:S02]  /*3320*/  ISETP.GE.AND P3, PT, R2.reuse, R238, PT ;  /* 0x000000ee0200720c */ /* 0x040fe40003f66270 */
[----:B------:R-:W-:Y:S01]  /*3330*/  ISETP.GE.AND P0, PT, R2, R233, PT ;  /* 0x000000e90200720c */ /* 0x000fe20003f06270 */
[----:B------:R-:W-:Y:S01]  /*3340*/  IMAD.IADD R2, R131, 0x1, R128 ;  /* 0x0000000183027824 */ /* 0x000fe200078e0280 */
[----:B------:R-:W-:-:S02]  /*3350*/  FSEL R152, R23, -INF , !P6 ;  /* 0xff80000017987808 */ /* 0x000fc40007000000 */
[----:B------:R-:W-:Y:S02]  /*3360*/  FSEL R147, R74, -INF , !P5 ;  /* 0xff8000004a937808 */ /* 0x000fe40006800000 */
[----:B------:R-:W-:Y:S02]  /*3370*/  FSEL R138, R68, -INF , !P4 ;  /* 0xff800000448a7808 */ /* 0x000fe40006000000 */
[----:B------:R-:W-:Y:S02]  /*3380*/  FSEL R137, R69, -INF , !P3 ;  /* 0xff80000045897808 */ /* 0x000fe40005800000 */
[----:B------:R-:W-:Y:S02]  /*3390*/  FSEL R64, R70, -INF , !P2 ;  /* 0xff80000046407808 */ /* 0x000fe40005000000 */
[----:B------:R-:W-:Y:S01]  /*33a0*/  FSEL R62, R71, -INF , !P0 ;  /* 0xff800000473e7808 */ /* 0x000fe20004000000 */
[----:B------:R-:W-:Y:S05]  /*33b0*/  @!P1 BRA `(.L_x_539) ;  /* 0x0000031000009947 */ /* 0x000fea0003800000 */
[----:B------:R-:W-:Y:S01]  /*33c0*/  ISETP.GE.AND P0, PT, R218, c[0x0][0x220], PT ;  /* 0x00008800da007a0c */ /* 0x000fe20003f06270 */
[----:B------:R-:W-:Y:S01]  /*33d0*/  BSSY B0, `(.L_x_540) ;  /* 0x000002e000007945 */ /* 0x000fe20003800000 */
[----:B------:R-:W-:-:S04]  /*33e0*/  IADD3 R6, R207, -0x2, RZ ;  /* 0xfffffffecf067810 */ /* 0x000fc80007ffe0ff */
[----:B------:R-:W-:Y:S01]  /*33f0*/  SHF.R.S32.HI R4, RZ, 0x1f, R6 ;  /* 0x0000001fff047819 */ /* 0x000fe20000011406 */
[----:B------:R-:W-:Y:S02]  /*3400*/  IMAD R127, R127, R6, RZ ;  /* 0x000000067f7f7224 */ /* 0x000fe400078e02ff */
[----:B------:R-:W-:-:S04]  /*3410*/  IMAD.WIDE.U32 R10, R6, R129, R216 ;  /* 0x00000081060a7225 */ /* 0x000fc800078e00d8 */
[----:B------:R-:W-:Y:S01]  /*3420*/  IMAD R4, R4, R129, R127 ;  /* 0x0000008104047224 */ /* 0x000fe200078e027f */
[-C--:B------:R-:W-:Y:S01]  /*3430*/  @!P0 IADD3 R6, P5, R197, R10.reuse, RZ ;  /* 0x0000000ac5068210 */ /* 0x080fe20007fbe0ff */
[----:B------:R-:W-:Y:S01]  /*3440*/  @!P0 IMAD.MOV.U32 R5, RZ, RZ, c[0x0][0x19c] ;  /* 0x00006700ff058624 */ /* 0x000fe200078e00ff */
[----:B------:R-:W-:Y:S01]  /*3450*/  @!P0 LEA R7, P3, R126, R10, 0x5 ;  /* 0x0000000a7e078211 */ /* 0x000fe200078628ff */
[----:B------:R-:W-:Y:S01]  /*3460*/  IMAD.IADD R13, R11, 0x1, R4 ;  /* 0x000000010b0d7824 */ /* 0x000fe200078e0204 */
[----:B------:R-:W-:Y:S01]  /*3470*/  @!P0 LEA R18, P6, R10, c[0x0][0x168], 0x1 ;  /* 0x00005a000a128a11 */ /* 0x000fe200078c08ff */
[----:B------:R1:W-:Y:S01]  /*3480*/  @P0 STS.128 [R205+0x4000], RZ ;  /* 0x004000ffcd000388 */ /* 0x0003e20000000c00 */
[----:B------:R-:W-:Y:S01]  /*3490*/  @!P0 LEA R14, P4, R6, c[0x0][0x168], 0x1 ;  /* 0x00005a00060e8a11 */ /* 0x000fe200078808ff */
[----:B------:R-:W-:Y:S01]  /*34a0*/  @!P0 IMAD.X R9, R196, 0x1, R13, P5 ;  /* 0x00000001c4098824 */ /* 0x000fe200028e060d */
[----:B------:R-:W-:Y:S02]  /*34b0*/  @!P0 LEA R8, P2, R7, c[0x0][0x168], 0x1 ;  /* 0x00005a0007088a11 */ /* 0x000fe400078408ff */
[----:B------:R-:W-:-:S02]  /*34c0*/  @!P0 LEA.HI.X R4, R126, R13, R5, 0x5, P3 ;  /* 0x0000000d7e048211 */ /* 0x000fc400018f2c05 */
[----:B------:R-:W-:Y:S02]  /*34d0*/  @!P0 LEA.HI.X R19, R10, c[0x0][0x16c], R13, 0x1, P6 ;  /* 0x00005b000a138a11 */ /* 0x000fe400030f0c0d */
        /* <DEDUP_REMOVED lines=18> */
[----:B------:R-:W-:Y:S01]  /*3600*/  IMAD.MOV.U32 R12, RZ, RZ, R10 ;  /* 0x000000ffff0c7224 */ /* 0x000fe200078e000a */
        /* <DEDUP_REMOVED lines=10> */
.L_x_541:
[----:B------:R-:W-:Y:S05]  /*36b0*/  BSYNC B0 ;  /* 0x0000000000007941 */ /* 0x000fea0003800000 */
.L_x_540:
[----:B------:R-:W0:Y:S02]  /*36c0*/  LDGDEPBAR ;  /* 0x00000000000079af */ /* 0x000e240000000000 */
.L_x_539:
[----:B------:R-:W-:Y:S01]  /*36d0*/  FMNMX.FTZ R4, R40, R41, !PT ;  /* 0x0000002928047209 */ /* 0x000fe20007810000 */
[----:B------:R-:W-:Y:S01]  /*36e0*/  IMAD.WIDE.U32 R174, R230, -0x326172a9, RZ ;  /* 0xcd9e8d57e6ae7825 */ /* 0x000fe200078e00ff */
[----:B--2---:R-:W-:Y:S01]  /*36f0*/  FMNMX.FTZ R7, R46, R44, !PT ;  /* 0x0000002c2e077209 */ /* 0x004fe20007810000 */
[----:B------:R-:W-:Y:S01]  /*3700*/  UIADD3 UR14, UR25, -0x4498517b, URZ ;  /* 0xbb67ae85190e7890 */ /* 0x000fe2000fffe03f */
[----:B------:R-:W-:Y:S01]  /*3710*/  FMNMX.FTZ R4, R45, R4, !PT ;  /* 0x000000042d047209 */ /* 0x000fe20007810000 */
[----:B------:R-:W-:Y:S01]  /*3720*/  IMAD.WIDE.U32 R242, R228, -0x2daee0ad, RZ ;  /* 0xd2511f53e4f27825 */ /* 0x000fe200078e00ff */
[----:B------:R-:W-:Y:S01]  /*3730*/  FMNMX.FTZ R7, R98, R7, !PT ;  /* 0x0000000762077209 */ /* 0x000fe20007810000 */
[----:B------:R-:W-:Y:S01]  /*3740*/  UIADD3 UR15, UR24, -0x61c88647, URZ ;  /* 0x9e3779b9180f7890 */ /* 0x000fe2000fffe03f */
[----:B------:R-:W-:Y:S01]  /*3750*/  FMNMX.FTZ R4, R97, R4, !PT ;  /* 0x0000000461047209 */ /* 0x000fe20007810000 */
[----:B------:R-:W-:Y:S01]  /*3760*/  IMAD.SHL.U32 R165, R132, 0x2, RZ ;  /* 0x0000000284a57824 */ /* 0x000fe200078e00ff */
[----:B------:R-:W-:Y:S01]  /*3770*/  FMNMX.FTZ R7, R60, R7, !PT ;  /* 0x000000073c077209 */ /* 0x000fe20007810000 */
[----:B------:R-:W-:Y:S01]  /*3780*/  UIADD3 UR13, UR24, 0x3c6ef372, URZ ;  /* 0x3c6ef372180d7890 */ /* 0x000fe2000fffe03f */
[----:B------:R-:W-:Y:S01]  /*3790*/  FMNMX.FTZ R4, R101, R4, !PT ;  /* 0x0000000465047209 */ /* 0x000fe20007810000 */
[----:B------:R-:W-:Y:S01]  /*37a0*/  UIADD3 UR12, UR25, 0x76cf5d0a, URZ ;  /* 0x76cf5d0a190c7890 */ /* 0x000fe2000fffe03f */
[----:B------:R-:W-:Y:S01]  /*37b0*/  FMNMX.FTZ R7, R34, R7, !PT ;  /* 0x0000000722077209 */ /* 0x000fe20007810000 */
[----:B------:R-:W-:Y:S01]  /*37c0*/  UIADD3 UR10, UR25, 0x32370b8f, URZ ;  /* 0x32370b8f190a7890 */ /* 0x000fe2000fffe03f */
[----:B------:R-:W-:Y:S01]  /*37d0*/  FMNMX.FTZ R4, R43, R4, !PT ;  /* 0x000000042b047209 */ /* 0x000fe20007810000 */
[----:B------:R-:W-:Y:S01]  /*37e0*/  UIADD3 UR11, UR24, -0x255992d5, URZ ;  /* 0xdaa66d2b180b7890 */ /* 0x000fe2000fffe03f */
[----:B------:R-:W-:Y:S01]  /*37f0*/  FMNMX.FTZ R7, R32, R7, !PT ;  /* 0x0000000720077209 */ /* 0x000fe20007810000 */
[----:B------:R-:W-:Y:S01]  /*3800*/  UIADD3 UR9, UR24, 0x78dde6e4, URZ ;  /* 0x78dde6e418097890 */ /* 0x000fe2000fffe03f */
[----:B------:R-:W-:Y:S01]  /*3810*/  FMNMX.FTZ R4, R17, R4, !PT ;  /* 0x0000000411047209 */ /* 0x000fe20007810000 */
[----:B------:R-:W-:Y:S01]  /*3820*/  UIADD3 UR8, UR25, -0x126145ec, URZ ;  /* 0xed9eba1419087890 */ /* 0x000fe2000fffe03f */
[----:B------:R-:W-:Y:S01]  /*3830*/  FMNMX.FTZ R7, R52, R7, !PT ;  /* 0x0000000734077209 */ /* 0x000fe20007810000 */
[----:B------:R-:W-:Y:S01]  /*3840*/  UIADD3 UR6, UR25, -0x56f99767, URZ ;  /* 0xa906689919067890 */ /* 0x000fe2000fffe03f */
[----:B------:R-:W-:Y:S01]  /*3850*/  FMNMX.FTZ R4, R33, R4, !PT ;  /* 0x0000000421047209 */ /* 0x000fe20007810000 */
[----:B------:R-:W-:Y:S01]  /*3860*/  UIADD3 UR16, UR24, -0x4ab325aa, URZ ;  /* 0xb54cda5618107890 */ /* 0x000fe2000fffe03f */
[----:B-1----:R-:W-:Y:S01]  /*3870*/  FMNMX.FTZ R8, R102, R67, !PT ;  /* 0x0000004366087209 */ /* 0x002fe20007810000 */
[----:B------:R-:W-:Y:S01]  /*3880*/  IMAD.SHL.U32 R188, R2, 0x2, RZ ;  /* 0x0000000202bc7824 */ /* 0x000fe200078e00ff */
[----:B------:R-:W-:Y:S01]  /*3890*/  FMNMX.FTZ R4, R153, R4, !PT ;  /* 0x0000000499047209 */ /* 0x000fe20007810000 */
[----:B------:R-:W-:Y:S01]  /*38a0*/  UIADD3 UR7, UR24, 0x1715609d, URZ ;  /* 0x1715609d18077890 */ /* 0x000fe2000fffe03f */
[----:B------:R-:W-:Y:S01]  /*38b0*/  FMNMX.FTZ R7, R48, R7, !PT ;  /* 0x0000000730077209 */ /* 0x000fe20007810000 */
[--C-:B------:R-:W-:Y:S01]  /*38c0*/  IMAD R185, R3, 0x2, R188.reuse ;  /* 0x0000000203b97824 */ /* 0x100fe200078e02bc */
[----:B------:R-:W-:Y:S01]  /*38d0*/  FMNMX.FTZ R4, R145, R4, !PT ;  /* 0x0000000491047209 */ /* 0x000fe20007810000 */
[C---:B------:R-:W-:Y:S01]  /*38e0*/  IMAD R186, R0.reuse, 0x2, R188 ;  /* 0x0000000200ba7824 */ /* 0x040fe200078e02bc */
[----:B------:R-:W-:Y:S01]  /*38f0*/  FMNMX.FTZ R8, R49, R8, !PT ;  /* 0x0000000831087209 */ /* 0x000fe20007810000 */
[----:B------:R-:W-:Y:S01]  /*3900*/  IMAD R184, R0, 0x2, R185 ;  /* 0x0000000200b87824 */ /* 0x000fe200078e02b9 */
[----:B------:R-:W-:Y:S01]  /*3910*/  FMNMX.FTZ R4, R143, R4, !PT ;  /* 0x000000048f047209 */ /* 0x000fe20007810000 */
[----:B------:R-:W-:Y:S01]  /*3920*/  LDSM.16.MT88.4 R116, [R188+0x6000] ;  /* 0x00600000bc74783b */ /* 0x000fe20000004200 */
[----:B------:R-:W-:-:S02]  /*3930*/  FMNMX.FTZ R7, R28, R7, !PT ;  /* 0x000000071c077209 */ /* 0x000fc40007810000 */
[----:B------:R-:W-:Y:S01]  /*3940*/  FMNMX.FTZ R4, R151, R4, !PT ;  /* 0x0000000497047209 */ /* 0x000fe20007810000 */
[----:B------:R-:W-:Y:S01]  /*3950*/  LDSM.16.MT88.4 R112, [R186+0x6000] ;  /* 0x00600000ba70783b */ /* 0x000fe20000004200 */
[----:B------:R-:W-:Y:S02]  /*3960*/  IADD3 R232, R230, 0x4, RZ ;  /* 0x00000004e6e87810 */ /* 0x000fe40007ffe0ff */
[----:B------:R-:W-:Y:S01]  /*3970*/  FMNMX.FTZ R5, R159, R4, !PT ;  /* 0x000000049f057209 */ /* 0x000fe20007810000 */
[----:B------:R-:W-:Y:S01]  /*3980*/  LDSM.16.MT88.4 R88, [R185+0x6000] ;  /* 0x00600000b958783b */ /* 0x000fe20000004200 */
[----:B------:R-:W-:Y:S01]  /*3990*/  FMNMX.FTZ R8, R103, R8, !PT ;  /* 0x0000000867087209 */ /* 0x000fe20007810000 */
[----:B------:R-:W-:Y:S01]  /*39a0*/  IMAD.WIDE.U32 R178, R232, -0x326172a9, RZ ;  /* 0xcd9e8d57e8b27825 */ /* 0x000fe200078e00ff */
[----:B------:R-:W-:Y:S02]  /*39b0*/  FMNMX.FTZ R4, R158, R5, !PT ;  /* 0x000000059e047209 */ /* 0x000fe40007810000 */
[----:B------:R-:W-:-:S02]  /*39c0*/  FMNMX.FTZ R7, R30, R7, !PT ;  /* 0x000000071e077209 */ /* 0x000fc40007810000 */
[----:B------:R-:W-:Y:S02]  /*39d0*/  FMNMX.FTZ R4, R157, R4, !PT ;  /* 0x000000049d047209 */ /* 0x000fe40007810000 */
[----:B------:R-:W-:Y:S02]  /*39e0*/  FMNMX.FTZ R11, R50, R16, !PT ;  /* 0x00000010320b7209 */ /* 0x000fe40007810000 */
[----:B------:R-:W-:Y:S02]  /*39f0*/  FMNMX.FTZ R9, R155, R4, !PT ;  /* 0x000000049b097209 */ /* 0x000fe40007810000 */
[----:B------:R-:W-:Y:S02]  /*3a00*/  LOP3.LUT R229, R125, UR24, RZ, 0x3c, !PT ;  /* 0x000000187de57c12 */ /* 0x000fe4000f8e3cff */
[----:B------:R-:W-:Y:S01]  /*3a10*/  FMNMX.FTZ R8, R59, R8, !PT ;  /* 0x000000083b087209 */ /* 0x000fe20007810000 */
[----:B------:R-:W1:Y:S01]  /*3a20*/  SHFL.BFLY PT, R10, R9, 0x2, 0x1f ;  /* 0x0c401f00090a7f89 */ /* 0x000e6200000e0000 */
[----:B------:R-:W-:-:S02]  /*3a30*/  FMNMX.FTZ R7, R162, R7, !PT ;  /* 0x00000007a2077209 */ /* 0x000fc40007810000 */
[----:B------:R-:W-:Y:S02]  /*3a40*/  FMNMX.FTZ R11, R100, R11, !PT ;  /* 0x0000000b640b7209 */ /* 0x000fe40007810000 */
[-C--:B------:R-:W-:Y:S02]  /*3a50*/  LOP3.LUT R172, R175, R229.reuse, RZ, 0x3c, !PT ;  /* 0x000000e5afac7212 */ /* 0x080fe400078e3cff */
[----:B------:R-:W-:Y:S02]  /*3a60*/  FMNMX.FTZ R8, R57, R8, !PT ;  /* 0x0000000839087209 */ /* 0x000fe40007810000 */
[----:B------:R-:W-:Y:S01]  /*3a70*/  LOP3.LUT R170, R179, R229, RZ, 0x3c, !PT ;  /* 0x000000e5b3aa7212 */ /* 0x000fe200078e3cff */
[----:B------:R-:W-:Y:S01]  /*3a80*/  IMAD.WIDE.U32 R172, R172, -0x2daee0ad, RZ ;  /* 0xd2511f53acac7825 */ /* 0x000fe200078e00ff */
[----:B------:R-:W-:Y:S02]  /*3a90*/  FMNMX.FTZ R7, R150, R7, !PT ;  /* 0x0000000796077209 */ /* 0x000fe40007810000 */
[----:B------:R-:W-:Y:S01]  /*3aa0*/  LOP3.LUT R4, R243, UR25, R165, 0x96, !PT ;  /* 0x00000019f3047c12 */ /* 0x000fe2000f8e96a5 */
[----:B------:R-:W-:Y:S01]  /*3ab0*/  IMAD.WIDE.U32 R170, R170, -0x2daee0ad, RZ ;  /* 0xd2511f53aaaa7825 */ /* 0x000fe200078e00ff */
[----:B------:R-:W-:-:S02]  /*3ac0*/  FMNMX.FTZ R11, R58, R11, !PT ;  /* 0x0000000b3a0b7209 */ /* 0x000fc40007810000 */
[----:B------:R-:W-:Y:S01]  /*3ad0*/  FMNMX.FTZ R8, R65, R8, !PT ;  /* 0x0000000841087209 */ /* 0x000fe20007810000 */
[----:B------:R-:W-:Y:S01]  /*3ae0*/  IMAD.WIDE.U32 R14, R4, -0x326172a9, RZ ;  /* 0xcd9e8d57040e7825 */ /* 0x000fe200078e00ff */
[----:B------:R-:W-:Y:S02]  /*3af0*/  FMNMX.FTZ R7, R156, R7, !PT ;  /* 0x000000079c077209 */ /* 0x000fe40007810000 */
[----:B------:R-:W-:Y:S02]  /*3b00*/  FMNMX.FTZ R11, R56, R11, !PT ;  /* 0x0000000b380b7209 */ /* 0x000fe40007810000 */
[----:B------:R-:W-:Y:S02]  /*3b10*/  FMNMX.FTZ R8, R61, R8, !PT ;  /* 0x000000083d087209 */ /* 0x000fe40007810000 */
[----:B-1----:R-:W-:Y:S02]  /*3b20*/  FMNMX.FTZ R10, R9, R10, !PT ;  /* 0x0000000a090a7209 */ /* 0x002fe40007810000 */
[----:B------:R-:W-:-:S02]  /*3b30*/  FMNMX.FTZ R4, R152, R7, !PT ;  /* 0x0000000798047209 */ /* 0x000fc40007810000 */
[--C-:B------:R-:W-:Y:S01]  /*3b40*/  LOP3.LUT R240, R173, UR14, R242.reuse, 0x96, !PT ;  /* 0x0000000eadf07c12 */ /* 0x100fe2000f8e96f2 */
[----:B------:R-:W1:Y:S01]  /*3b50*/  SHFL.BFLY PT, R133, R10, 0x1, 0x1f ;  /* 0x0c201f000a857f89 */ /* 0x000e6200000e0000 */
[----:B------:R-:W-:Y:S02]  /*3b60*/  LOP3.LUT R176, R171, UR14, R242, 0x96, !PT ;  /* 0x0000000eabb07c12 */ /* 0x000fe4000f8e96f2 */
[----:B------:R-:W-:Y:S01]  /*3b70*/  FMNMX.FTZ R11, R140, R11, !PT ;  /* 0x0000000b8c0b7209 */ /* 0x000fe20007810000 */
[----:B------:R-:W-:Y:S01]  /*3b80*/  IMAD.WIDE.U32 R240, R240, -0x326172a9, RZ ;  /* 0xcd9e8d57f0f07825 */ /* 0x000fe200078e00ff */
[----:B------:R-:W-:Y:S02]  /*3b90*/  FMNMX.FTZ R8, R31, R8, !PT ;  /* 0x000000081f087209 */ /* 0x000fe40007810000 */
[----:B------:R-:W-:Y:S01]  /*3ba0*/  FMNMX.FTZ R13, R147, R4, !PT ;  /* 0x00000004930d7209 */ /* 0x000fe20007810000 */
[----:B------:R-:W-:Y:S01]  /*3bb0*/  IMAD.WIDE.U32 R176, R176, -0x326172a9, RZ ;  /* 0xcd9e8d57b0b07825 */ /* 0x000fe200078e00ff */
[----:B------:R-:W-:-:S02]  /*3bc0*/  FMNMX.FTZ R11, R168, R11, !PT ;  /* 0x0000000ba80b7209 */ /* 0x000fc40007810000 */
[----:B------:R-:W-:Y:S02]  /*3bd0*/  FMNMX.FTZ R8, R29, R8, !PT ;  /* 0x000000081d087209 */ /* 0x000fe40007810000 */
[----:B------:R-:W-:Y:S02]  /*3be0*/  LOP3.LUT R6, R15, UR15, R178, 0x96, !PT ;  /* 0x0000000f0f067c12 */ /* 0x000fe4000f8e96b2 */
[----:B------:R-:W-:Y:S02]  /*3bf0*/  FMNMX.FTZ R13, R146, R13, !PT ;  /* 0x0000000d920d7209 */ /* 0x000fe40007810000 */
[----:B------:R-:W-:Y:S01]  /*3c00*/  FMNMX.FTZ R11, R144, R11, !PT ;  /* 0x0000000b900b7209 */ /* 0x000fe20007810000 */
[----:B------:R-:W-:Y:S01]  /*3c10*/  IMAD.WIDE.U32 R6, R6, -0x2daee0ad, RZ ;  /* 0xd2511f5306067825 */ /* 0x000fe200078e00ff */
[----:B------:R-:W-:Y:S01]  /*3c20*/  LOP3.LUT R226, R241, UR13, R14, 0x96, !PT ;  /* 0x0000000df1e27c12 */ /* 0x000fe2000f8e960e */
[----:B------:R-:W2:Y:S01]  /*3c30*/  SHFL.BFLY PT, R4, R13, 0x2, 0x1f ;  /* 0x0c401f000d047f89 */ /* 0x000ea200000e0000 */
[----:B------:R-:W-:-:S02]  /*3c40*/  FMNMX.FTZ R8, R163, R8, !PT ;  /* 0x00000008a3087209 */ /* 0x000fc40007810000 */
[----:B------:R-:W-:Y:S01]  /*3c50*/  LOP3.LUT R14, R177, UR13, R14, 0x96, !PT ;  /* 0x0000000db10e7c12 */ /* 0x000fe2000f8e960e */
[----:B------:R-:W-:Y:S01]  /*3c60*/  IMAD.WIDE.U32 R226, R226, -0x2daee0ad, RZ ;  /* 0xd2511f53e2e27825 */ /* 0x000fe200078e00ff */
[----:B------:R-:W-:Y:S02]  /*3c70*/  FMNMX.FTZ R11, R154, R11, !PT ;  /* 0x0000000b9a0b7209 */ /* 0x000fe40007810000 */
[----:B------:R-:W-:Y:S02]  /*3c80*/  FMNMX.FTZ R8, R161, R8, !PT ;  /* 0x00000008a1087209 */ /* 0x000fe40007810000 */
[----:B------:R-:W-:Y:S01]  /*3c90*/  LOP3.LUT R5, R15, UR15, R174, 0x96, !PT ;  /* 0x0000000f0f057c12 */ /* 0x000fe2000f8e96ae */
[----:B------:R-:W-:Y:S01]  /*3ca0*/  IMAD.WIDE.U32 R14, R14, -0x2daee0ad, RZ ;  /* 0xd2511f530e0e7825 */ /* 0x000fe200078e00ff */
[----:B------:R-:W-:Y:S02]  /*3cb0*/  LOP3.LUT R7, R7, UR12, R170, 0x96, !PT ;  /* 0x0000000c07077c12 */ /* 0x000fe4000f8e96aa */
[----:B------:R-:W-:Y:S01]  /*3cc0*/  FMNMX.FTZ R11, R148, R11, !PT ;  /* 0x0000000b940b7209 */ /* 0x000fe20007810000 */
[----:B------:R-:W-:Y:S01]  /*3cd0*/  IMAD.WIDE.U32 R224, R5, -0x2daee0ad, RZ ;  /* 0xd2511f5305e07825 */ /* 0x000fe200078e00ff */
[----:B------:R-:W-:-:S02]  /*3ce0*/  FMNMX.FTZ R8, R139, R8, !PT ;  /* 0x000000088b087209 */ /* 0x000fc40007810000 */
[----:B------:R-:W-:Y:S01]  /*3cf0*/  LOP3.LUT R6, R15, UR10, R6, 0x96, !PT ;  /* 0x0000000a0f067c12 */ /* 0x000fe2000f8e9606 */
[----:B------:R-:W-:Y:S01]  /*3d00*/  IMAD.WIDE.U32 R18, R7, -0x326172a9, RZ ;  /* 0xcd9e8d5707127825 */ /* 0x000fe200078e00ff */
[----:B------:R-:W-:Y:S02]  /*3d10*/  FMNMX.FTZ R11, R166, R11, !PT ;  /* 0x0000000ba60b7209 */ /* 0x000fe40007810000 */
[----:B------:R-:W-:Y:S01]  /*3d20*/  FMNMX.FTZ R9, R141, R8, !PT ;  /* 0x000000088d097209 */ /* 0x000fe20007810000 */
[----:B------:R-:W-:Y:S01]  /*3d30*/  IMAD.WIDE.U32 R6, R6, -0x326172a9, RZ ;  /* 0xcd9e8d5706067825 */ /* 0x000fe200078e00ff */
[----:B------:R-:W-:Y:S02]  /*3d40*/  FMNMX.FTZ R11, R164, R11, !PT ;  /* 0x0000000ba40b7209 */ /* 0x000fe40007810000 */
[----:B------:R-:W-:Y:S02]  /*3d50*/  FMNMX.FTZ R8, R138, R9, !PT ;  /* 0x000000098a087209 */ /* 0x000fe40007810000 */
[----:B------:R-:W-:-:S02]  /*3d60*/  LOP3.LUT R9, R19, UR11, R176, 0x96, !PT ;  /* 0x0000000b13097c12 */ /* 0x000fc4000f8e96b0 */
[----:B-1----:R-:W-:Y:S02]  /*3d70*/  FMNMX.FTZ R133, R10, R133, !PT ;  /* 0x000000850a857209 */ /* 0x002fe40007810000 */
[----:B------:R-:W-:Y:S02]  /*3d80*/  FMNMX.FTZ R10, R66, R11, !PT ;  /* 0x0000000b420a7209 */ /* 0x000fe40007810000 */
[----:B------:R-:W-:Y:S01]  /*3d90*/  FMNMX.FTZ R8, R137, R8, !PT ;  /* 0x0000000889087209 */ /* 0x000fe20007810000 */
[----:B------:R-:W-:Y:S01]  /*3da0*/  FMUL.FTZ R160, R133, c[0x0][0x23c] ;  /* 0x00008f0085a07a20 */ /* 0x000fe20000410000 */
[----:B------:R-:W-:Y:S01]  /*3db0*/  LOP3.LUT R12, R7, UR9, R18, 0x96, !PT ;  /* 0x00000009070c7c12 */ /* 0x000fe2000f8e9612 */
[----:B------:R-:W-:Y:S01]  /*3dc0*/  IMAD.WIDE.U32 R18, R9, -0x2daee0ad, RZ ;  /* 0xd2511f5309127825 */ /* 0x000fe200078e00ff */
[----:B------:R-:W-:Y:S01]  /*3dd0*/  FMNMX.FTZ R9, R63, R10, !PT ;  /* 0x0000000a3f097209 */ /* 0x000fe20007810000 */
[----:B------:R-:W1:Y:S01]  /*3de0*/  SHFL.BFLY PT, R135, R8, 0x2, 0x1f ;  /* 0x0c401f0008877f89 */ /* 0x000e6200000e0000 */
[----:B--2---:R-:W-:Y:S01]  /*3df0*/  FMNMX.FTZ R4, R13, R4, !PT ;  /* 0x000000040d047209 */ /* 0x004fe20007810000 */
[----:B------:R-:W-:Y:S01]  /*3e00*/  IMAD.WIDE.U32 R12, R12, -0x2daee0ad, RZ ;  /* 0xd2511f530c0c7825 */ /* 0x000fe200078e00ff */
[----:B------:R-:W-:-:S02]  /*3e10*/  FMNMX.FTZ R9, R64, R9, !PT ;  /* 0x0000000940097209 */ /* 0x000fc40007810000 */
[----:B------:R-:W-:Y:S01]  /*3e20*/  FSETP.NEU.FTZ.AND P0, PT, R133, -INF , PT ;  /* 0xff8000008500780b */ /* 0x000fe20003f1d000 */
[----:B------:R-:W2:Y:S01]  /*3e30*/  SHFL.BFLY PT, R7, R4, 0x1, 0x1f ;  /* 0x0c201f0004077f89 */ /* 0x000ea200000e0000 */
[----:B------:R-:W-:Y:S02]  /*3e40*/  FMNMX.FTZ R134, R62, R9, !PT ;  /* 0x000000093e867209 */ /* 0x000fe40007810000 */
[----:B------:R-:W-:Y:S02]  /*3e50*/  FSEL R160, R160, RZ, P0 ;  /* 0x000000ffa0a07208 */ /* 0x000fe40000000000 */
[----:B------:R-:W-:Y:S01]  /*3e60*/  LOP3.LUT R5, R225, UR12, R172, 0x96, !PT ;  /* 0x0000000ce1057c12 */ /* 0x000fe2000f8e96ac */
[----:B------:R-:W3:Y:S01]  /*3e70*/  SHFL.BFLY PT, R11, R134, 0x2, 0x1f ;  /* 0x0c401f00860b7f89 */ /* 0x000ee200000e0000 */
[----:B------:R-:W-:Y:S01]  /*3e80*/  LOP3.LUT R14, R19, UR8, R14, 0x96, !PT ;  /* 0x00000008130e7c12 */ /* 0x000fe2000f8e960e */
[----:B------:R-:W-:Y:S01]  /*3e90*/  FFMA.FTZ R42, R40, c[0x0][0x23c], -R160 ;  /* 0x00008f00282a7a23 */ /* 0x000fe200000108a0 */
[----:B------:R-:W-:Y:S01]  /*3ea0*/  LOP3.LUT R224, R227, UR10, R224, 0x96, !PT ;  /* 0x0000000ae3e07c12 */ /* 0x000fe2000f8e96e0 */
[----:B------:R-:W-:Y:S01]  /*3eb0*/  IMAD.WIDE.U32 R222, R5, -0x326172a9, RZ ;  /* 0xcd9e8d5705de7825 */ /* 0x000fe200078e00ff */
[----:B------:R-:W-:-:S03]  /*3ec0*/  LOP3.LUT R5, R13, UR6, R18, 0x96, !PT ;  /* 0x000000060d057c12 */ /* 0x000fc6000f8e9612 */
[----:B------:R-:W-:Y:S01]  /*3ed0*/  IMAD.WIDE.U32 R14, R14, -0x326172a9, RZ ;  /* 0xcd9e8d570e0e7825 */ /* 0x000fe200078e00ff */
[----:B------:R-:W-:Y:S01]  /*3ee0*/  MUFU.EX2 R42, R42 ;  /* 0x0000002a002a7308 */ /* 0x000fe20000000800 */
[----:B------:R-:W-:Y:S02]  /*3ef0*/  LOP3.LUT R13, R223, UR11, R240, 0x96, !PT ;  /* 0x0000000bdf0d7c12 */ /* 0x000fe4000f8e96f0 */
[----:B-1----:R-:W-:Y:S01]  /*3f00*/  FMNMX.FTZ R135, R8, R135, !PT ;  /* 0x0000008708877209 */ /* 0x002fe20007810000 */
[----:B------:R-:W-:Y:S01]  /*3f10*/  IMAD.WIDE.U32 R18, R5, -0x326172a9, RZ ;  /* 0xcd9e8d5705127825 */ /* 0x000fe200078e00ff */
[----:B------:R-:W-:-:S03]  /*3f20*/  LOP3.LUT R6, R15, UR7, R6, 0x96, !PT ;  /* 0x000000070f067c12 */ /* 0x000fc6000f8e9606 */
[----:B------:R-:W1:Y:S01]  /*3f30*/  SHFL.BFLY PT, R10, R135, 0x1, 0x1f ;  /* 0x0c201f00870a7f89 */ /* 0x000e6200000e0000 */
[----:B--2---:R-:W-:Y:S01]  /*3f40*/  FMNMX.FTZ R7, R4, R7, !PT ;  /* 0x0000000704077209 */ /* 0x004fe20007810000 */
[----:B------:R-:W-:Y:S01]  /*3f50*/  FFMA.FTZ R41, R41, c[0x0][0x23c], -R160 ;  /* 0x00008f0029297a23 */ /* 0x000fe200000108a0 */
[----:B------:R-:W-:Y:S01]  /*3f60*/  LOP3.LUT R8, R19, UR16, R14, 0x96, !PT ;  /* 0x0000001013087c12 */ /* 0x000fe2000f8e960e */
[----:B------:R-:W-:Y:S01]  /*3f70*/  IMAD.WIDE.U32 R224, R224, -0x326172a9, RZ ;  /* 0xcd9e8d57e0e07825 */ /* 0x000fe200078e00ff */
[C---:B------:R-:W-:Y:S02]  /*3f80*/  FSETP.NEU.FTZ.AND P0, PT, R7.reuse, -INF , PT ;  /* 0xff8000000700780b */ /* 0x040fe40003f1d000 */
[----:B---3--:R-:W-:Y:S01]  /*3f90*/  FMNMX.FTZ R134, R134, R11, !PT ;  /* 0x0000000b86867209 */ /* 0x008fe20007810000 */
[----:B------:R-:W-:Y:S01]  /*3fa0*/  FMUL.FTZ R149, R7, c[0x0][0x23c] ;  /* 0x00008f0007957a20 */ /* 0x000fe20000410000 */
[----:B------:R-:W-:Y:S01]  /*3fb0*/  LOP3.LUT R20, R18, 0xffff, RZ, 0xc0, !PT ;  /* 0x0000ffff12147812 */ /* 0x000fe200078ec0ff */
[----:B------:R-:W-:Y:S01]  /*3fc0*/  MUFU.EX2 R41, R41 ;  /* 0x0000002900297308 */ /* 0x000fe20000000800 */
[----:B------:R-:W-:Y:S01]  /*3fd0*/  SHF.R.U32.HI R19, RZ, 0x10, R18 ;  /* 0x00000010ff137819 */ /* 0x000fe20000011612 */
[----:B------:R-:W2:Y:S01]  /*3fe0*/  SHFL.BFLY PT, R11, R134, 0x1, 0x1f ;  /* 0x0c201f00860b7f89 */ /* 0x000ea200000e0000 */
[----:B------:R-:W-:Y:S01]  /*3ff0*/  FSEL R149, R149, RZ, P0 ;  /* 0x000000ff95957208 */ /* 0x000fe20000000000 */
[----:B------:R-:W-:Y:S01]  /*4000*/  FFMA.FTZ R5, R45, c[0x0][0x23c], -R160 ;  /* 0x00008f002d057a23 */ /* 0x000fe200000108a0 */
[----:B------:R-:W-:Y:S01]  /*4010*/  SHF.R.U32.HI R14, RZ, 0x18, R18 ;  /* 0x00000018ff0e7819 */ /* 0x000fe20000011612 */
[----:B------:R-:W-:Y:S01]  /*4020*/  FFMA.FTZ R4, R97, c[0x0][0x23c], -R160 ;  /* 0x00008f0061047a23 */ /* 0x000fe200000108a0 */
[----:B------:R-:W-:Y:S01]  /*4030*/  LOP3.LUT R19, R19, 0xff, RZ, 0xc0, !PT ;  /* 0x000000ff13137812 */ /* 0x000fe200078ec0ff */
[--C-:B------:R-:W-:Y:S01]  /*4040*/  FFMA.FTZ R37, R60, c[0x0][0x23c], -R149.reuse ;  /* 0x00008f003c257a23 */ /* 0x100fe20000010895 */
[----:B------:R-:W-:Y:S01]  /*4050*/  LOP3.LUT R9, R18, 0xff, RZ, 0xc0, !PT ;  /* 0x000000ff12097812 */ /* 0x000fe200078ec0ff */
[--C-:B------:R-:W-:Y:S01]  /*4060*/  FFMA.FTZ R98, R98, c[0x0][0x23c], -R149.reuse ;  /* 0x00008f0062627a23 */ /* 0x100fe20000010895 */
[----:B------:R-:W-:Y:S01]  /*4070*/  PRMT R19, R19, 0x5410, R14 ;  /* 0x0000541013137816 */ /* 0x000fe2000000000e */
[----:B------:R-:W-:Y:S01]  /*4080*/  IMAD R60, R124, 0x10000, R124 ;  /* 0x000100007c3c7824 */ /* 0x000fe200078e027c */
[----:B------:R-:W-:Y:S01]  /*4090*/  LOP3.LUT R18, R8, 0xffff, RZ, 0xc0, !PT ;  /* 0x0000ffff08127812 */ /* 0x000fe200078ec0ff */
[----:B------:R-:W-:Y:S01]  /*40a0*/  MUFU.EX2 R2, R98 ;  /* 0x0000006200027308 */ /* 0x000fe20000000800 */
[----:B-1----:R-:W-:Y:S01]  /*40b0*/  FMNMX.FTZ R135, R135, R10, !PT ;  /* 0x0000000a87877209 */ /* 0x002fe20007810000 */
[--C-:B------:R-:W-:Y:S01]  /*40c0*/  FFMA.FTZ R40, R46, c[0x0][0x23c], -R149.reuse ;  /* 0x00008f002e287a23 */ /* 0x100fe20000010895 */
[----:B------:R-:W-:Y:S01]  /*40d0*/  HSET2.LE.AND R19, R19, R60, PT ;  /* 0x0000003c13137233 */ /* 0x000fe20003803000 */
[----:B------:R-:W-:Y:S01]  /*40e0*/  FFMA.FTZ R45, R44, c[0x0][0x23c], -R149 ;  /* 0x00008f002c2d7a23 */ /* 0x000fe20000010895 */
[C---:B------:R-:W-:Y:S01]  /*40f0*/  FSETP.NEU.FTZ.AND P0, PT, R135.reuse, -INF , PT ;  /* 0xff8000008700780b */ /* 0x040fe20003f1d000 */
[----:B------:R-:W-:Y:S01]  /*4100*/  FMUL.FTZ R142, R135, c[0x0][0x23c] ;  /* 0x00008f00878e7a20 */ /* 0x000fe20000410000 */
[----:B------:R-:W-:Y:S01]  /*4110*/  LOP3.LUT R222, R225, UR9, R222, 0x96, !PT ;  /* 0x00000009e1de7c12 */ /* 0x000fe2000f8e96de */
[----:B------:R-:W1:Y:S01]  /*4120*/  MUFU.EX2 R37, R37 ;  /* 0x0000002500257308 */ /* 0x000e620000000800 */
[----:B------:R-:W-:Y:S01]  /*4130*/  LOP3.LUT R21, R8, 0xff, RZ, 0xc0, !PT ;  /* 0x000000ff08157812 */ /* 0x000fe200078ec0ff */
[----:B------:R-:W-:Y:S01]  /*4140*/  FFMA.FTZ R39, R43, c[0x0][0x23c], -R160 ;  /* 0x00008f002b277a23 */ /* 0x000fe200000108a0 */
[----:B------:R-:W-:Y:S01]  /*4150*/  FSEL R142, R142, RZ, P0 ;  /* 0x000000ff8e8e7208 */ /* 0x000fe20000000000 */
[----:B------:R-:W-:Y:S01]  /*4160*/  IMAD.WIDE.U32 R222, R222, -0x2daee0ad, RZ ;  /* 0xd2511f53dede7825 */ /* 0x000fe200078e00ff */
[----:B--2---:R-:W-:-:S02]  /*4170*/  FMNMX.FTZ R134, R134, R11, !PT ;  /* 0x0000000b86867209 */ /* 0x004fc40007810000 */
[----:B------:R-:W-:Y:S01]  /*4180*/  SHF.R.U32.HI R18, RZ, 0x8, R18 ;  /* 0x00000008ff127819 */ /* 0x000fe20000011612 */
[--C-:B------:R-:W-:Y:S01]  /*4190*/  FFMA.FTZ R46, R67, c[0x0][0x23c], -R142.reuse ;  /* 0x00008f00432e7a23 */ /* 0x100fe2000001088e */
[----:B------:R-:W-:Y:S01]  /*41a0*/  MUFU.EX2 R40, R40 ;  /* 0x0000002800287308 */ /* 0x000fe20000000800 */
[C---:B------:R-:W-:Y:S01]  /*41b0*/  FMUL.FTZ R67, R134.reuse, c[0x0][0x23c] ;  /* 0x00008f0086437a20 */ /* 0x040fe20000410000 */
[----:B------:R-:W-:Y:S01]  /*41c0*/  FSETP.NEU.FTZ.AND P0, PT, R134, -INF , PT ;  /* 0xff8000008600780b */ /* 0x000fe20003f1d000 */
[----:B------:R-:W-:Y:S01]  /*41d0*/  FFMA.FTZ R51, R49, c[0x0][0x23c], -R142 ;  /* 0x00008f0031337a23 */ /* 0x000fe2000001088e */
[----:B------:R-:W-:Y:S01]  /*41e0*/  PRMT R21, R21, 0x5410, R18 ;  /* 0x0000541015157816 */ /* 0x000fe20000000012 */
[----:B------:R-:W-:Y:S01]  /*41f0*/  FFMA.FTZ R38, R103, c[0x0][0x23c], -R142 ;  /* 0x00008f0067267a23 */ /* 0x000fe2000001088e */
[----:B------:R-:W-:Y:S01]  /*4200*/  SHF.R.U32.HI R20, RZ, 0x8, R20 ;  /* 0x00000008ff147819 */ /* 0x000fe20000011614 */
[----:B------:R-:W-:Y:S01]  /*4210*/  FFMA.FTZ R53, R102, c[0x0][0x23c], -R142 ;  /* 0x00008f0066357a23 */ /* 0x000fe2000001088e */
[----:B-1----:R-:W-:Y:S01]  /*4220*/  F2FP.BF16.PACK_AB R14, R37, R2 ;  /* 0x00000002250e723e */ /* 0x002fe200000010ff */
[----:B------:R-:W1:Y:S01]  /*4230*/  MUFU.EX2 R45, R45 ;  /* 0x0000002d002d7308 */ /* 0x000e620000000800 */
[----:B------:R-:W-:Y:S01]  /*4240*/  SHF.R.U32.HI R3, RZ, 0x10, R8 ;  /* 0x00000010ff037819 */ /* 0x000fe20000011608 */
[----:B------:R-:W-:Y:S01]  /*4250*/  HSET2.LE.AND R21, R21, R60, PT ;  /* 0x0000003c15157233 */ /* 0x000fe20003803000 */
[----:B------:R-:W-:Y:S01]  /*4260*/  LOP3.LUT R99, R19, R14, RZ, 0xc0, !PT ;  /* 0x0000000e13637212 */ /* 0x000fe200078ec0ff */
[----:B------:R-:W-:Y:S01]  /*4270*/  IMAD.WIDE.U32 R18, R13, -0x2daee0ad, RZ ;  /* 0xd2511f530d127825 */ /* 0x000fe200078e00ff */
[----:B------:R-:W-:-:S02]  /*4280*/  FSEL R67, R67, RZ, P0 ;  /* 0x000000ff43437208 */ /* 0x000fc40000000000 */
[----:B------:R-:W-:Y:S01]  /*4290*/  PRMT R9, R9, 0x5410, R20 ;  /* 0x0000541009097816 */ /* 0x000fe20000000014 */
[----:B------:R-:W-:Y:S01]  /*42a0*/  MUFU.EX2 R5, R5 ;  /* 0x0000000500057308 */ /* 0x000fe20000000800 */
[----:B------:R-:W-:Y:S01]  /*42b0*/  SHF.R.U32.HI R0, RZ, 0x18, R8 ;  /* 0x00000018ff007819 */ /* 0x000fe20000011608 */
[--C-:B------:R-:W-:Y:S01]  /*42c0*/  FFMA.FTZ R47, R100, c[0x0][0x23c], -R67.reuse ;  /* 0x00008f00642f7a23 */ /* 0x100fe20000010843 */
[----:B------:R-:W-:Y:S01]  /*42d0*/  LOP3.LUT R3, R3, 0xff, RZ, 0xc0, !PT ;  /* 0x000000ff03037812 */ /* 0x000fe200078ec0ff */
[--C-:B------:R-:W-:Y:S01]  /*42e0*/  FFMA.FTZ R36, R58, c[0x0][0x23c], -R67.reuse ;  /* 0x00008f003a247a23 */ /* 0x100fe20000010843 */
[----:B------:R-:W-:Y:S01]  /*42f0*/  F2FP.BF16.PACK_AB R96, R41, R42 ;  /* 0x0000002a2960723e */ /* 0x000fe200000010ff */
[--C-:B------:R-:W-:Y:S01]  /*4300*/  FFMA.FTZ R49, R50, c[0x0][0x23c], -R67.reuse ;  /* 0x00008f0032317a23 */ /* 0x100fe20000010843 */
[----:B------:R-:W-:Y:S01]  /*4310*/  LOP3.LUT R20, R223, UR6, R18, 0x96, !PT ;  /* 0x00000006df147c12 */ /* 0x000fe2000f8e9612 */
[----:B------:R-:W2:Y:S01]  /*4320*/  MUFU.EX2 R4, R4 ;  /* 0x0000000400047308 */ /* 0x000ea20000000800 */
[----:B------:R-:W-:Y:S01]  /*4330*/  PRMT R3, R3, 0x5410, R0 ;  /* 0x0000541003037816 */ /* 0x000fe20000000000 */
[----:B------:R-:W-:Y:S01]  /*4340*/  FFMA.FTZ R44, R16, c[0x0][0x23c], -R67 ;  /* 0x00008f00102c7a23 */ /* 0x000fe20000010843 */
[----:B------:R-:W-:Y:S01]  /*4350*/  LOP3.LUT R226, R19, UR8, R226, 0x96, !PT ;  /* 0x0000000813e27c12 */ /* 0x000fe2000f8e96e2 */
[--C-:B------:R-:W-:Y:S01]  /*4360*/  HSET2.LE.AND R9, R9, R60.reuse, PT ;  /* 0x0000003c09097233 */ /* 0x100fe20003803000 */
[----:B------:R-:W-:Y:S01]  /*4370*/  LOP3.LUT R96, R21, R96, RZ, 0xc0, !PT ;  /* 0x0000006015607212 */ /* 0x000fe200078ec0ff */
[----:B------:R-:W-:Y:S01]  /*4380*/  IMAD.WIDE.U32 R20, R20, -0x326172a9, RZ ;  /* 0xcd9e8d5714147825 */ /* 0x000fe200078e00ff */
[----:B------:R-:W-:Y:S01]  /*4390*/  HSET2.LE.AND R3, R3, R60, PT ;  /* 0x0000003c03037233 */ /* 0x000fe20003803000 */
[----:B------:R-:W-:Y:S01]  /*43a0*/  MUFU.EX2 R47, R47 ;  /* 0x0000002f002f7308 */ /* 0x000fe20000000800 */
[----:B-1----:R-:W-:Y:S01]  /*43b0*/  F2FP.BF16.PACK_AB R0, R45, R40 ;  /* 0x000000282d00723e */ /* 0x002fe200000010ff */
[----:B------:R-:W-:Y:S01]  /*43c0*/  IMAD.WIDE.U32 R226, R226, -0x326172a9, RZ ;  /* 0xcd9e8d57e2e27825 */ /* 0x000fe200078e00ff */
[----:B------:R-:W-:-:S02]  /*43d0*/  SHF.R.U32.HI R103, RZ, 0x10, R20 ;  /* 0x00000010ff677819 */ /* 0x000fc40000011614 */
[----:B------:R-:W-:Y:S01]  /*43e0*/  LOP3.LUT R18, R20, 0xffff, RZ, 0xc0, !PT ;  /* 0x0000ffff14127812 */ /* 0x000fe200078ec0ff */
[--C-:B------:R-:W-:Y:S01]  /*43f0*/  FFMA.FTZ R43, R52, c[0x0][0x23c], -R149.reuse ;  /* 0x00008f00342b7a23 */ /* 0x100fe20000010895 */
[----:B------:R-:W-:Y:S01]  /*4400*/  LOP3.LUT R97, R3, R0, RZ, 0xc0, !PT ;  /* 0x0000000003617212 */ /* 0x000fe200078ec0ff */
[----:B------:R-:W1:Y:S01]  /*4410*/  MUFU.EX2 R36, R36 ;  /* 0x0000002400247308 */ /* 0x000e620000000800 */
[----:B--2---:R-:W-:Y:S01]  /*4420*/  F2FP.BF16.PACK_AB R98, R4, R5 ;  /* 0x000000050462723e */ /* 0x004fe200000010ff */
[--C-:B------:R-:W-:Y:S01]  /*4430*/  FFMA.FTZ R48, R48, c[0x0][0x23c], -R149.reuse ;  /* 0x00008f0030307a23 */ /* 0x100fe20000010895 */
[----:B------:R-:W-:Y:S01]  /*4440*/  LOP3.LUT R14, R21, UR16, R226, 0x96, !PT ;  /* 0x00000010150e7c12 */ /* 0x000fe2000f8e96e2 */
[--C-:B------:R-:W-:Y:S01]  /*4450*/  FFMA.FTZ R50, R34, c[0x0][0x23c], -R149.reuse ;  /* 0x00008f0022327a23 */ /* 0x100fe20000010895 */
[----:B------:R-:W-:Y:S01]  /*4460*/  SHF.R.U32.HI R0, RZ, 0x18, R20 ;  /* 0x00000018ff007819 */ /* 0x000fe20000011614 */
[----:B------:R-:W-:Y:S01]  /*4470*/  FFMA.FTZ R55, R32, c[0x0][0x23c], -R149 ;  /* 0x00008f0020377a23 */ /* 0x000fe20000010895 */
[----:B------:R-:W-:Y:S01]  /*4480*/  LOP3.LUT R103, R103, 0xff, RZ, 0xc0, !PT ;  /* 0x000000ff67677812 */ /* 0x000fe200078ec0ff */
[----:B------:R-:W-:Y:S01]  /*4490*/  MUFU.EX2 R51, R51 ;  /* 0x0000003300337308 */ /* 0x000fe20000000800 */
[----:B------:R-:W-:Y:S01]  /*44a0*/  LOP3.LUT R98, R9, R98, RZ, 0xc0, !PT ;  /* 0x0000006209627212 */ /* 0x000fe200078ec0ff */
[--C-:B------:R-:W-:Y:S01]  /*44b0*/  FFMA.FTZ R54, R57, c[0x0][0x23c], -R142.reuse ;  /* 0x00008f0039367a23 */ /* 0x100fe2000001088e */
[----:B------:R-:W2:Y:S01]  /*44c0*/  LDSM.16.MT88.4 R8, [R184+0x6000] ;  /* 0x00600000b808783b */ /* 0x000ea20000004200 */
[----:B------:R-:W-:Y:S01]  /*44d0*/  LOP3.LUT R19, R20, 0xff, RZ, 0xc0, !PT ;  /* 0x000000ff14137812 */ /* 0x000fe200078ec0ff */
[----:B------:R-:W-:Y:S01]  /*44e0*/  FFMA.FTZ R52, R65, c[0x0][0x23c], -R142 ;  /* 0x00008f0041347a23 */ /* 0x000fe2000001088e */
[----:B------:R-:W-:Y:S01]  /*44f0*/  SHF.R.U32.HI R18, RZ, 0x8, R18 ;  /* 0x00000008ff127819 */ /* 0x000fe20000011612 */
[----:B------:R-:W-:Y:S01]  /*4500*/  FFMA.FTZ R57, R61, c[0x0][0x23c], -R142 ;  /* 0x00008f003d397a23 */ /* 0x000fe2000001088e */
[----:B------:R-:W3:Y:S01]  /*4510*/  MUFU.EX2 R38, R38 ;  /* 0x0000002600267308 */ /* 0x000ee20000000800 */
[----:B------:R-:W-:Y:S01]  /*4520*/  SHF.R.U32.HI R13, RZ, 0x10, R14 ;  /* 0x00000010ff0d7819 */ /* 0x000fe2000001160e */
[C---:B------:R-:W-:Y:S01]  /*4530*/  HMMA.16816.F32.BF16 R124, R96.reuse, R116, RZ ;  /* 0x00000074607c723c */ /* 0x040fe200000418ff */
[----:B------:R-:W-:Y:S01]  /*4540*/  PRMT R103, R103, 0x5410, R0 ;  /* 0x0000541067677816 */ /* 0x000fe20000000000 */
[----:B------:R-:W-:Y:S01]  /*4550*/  FFMA.FTZ R33, R33, c[0x0][0x23c], -R160 ;  /* 0x00008f0021217a23 */ /* 0x000fe200000108a0 */
[----:B------:R-:W-:Y:S01]  /*4560*/  LOP3.LUT R0, R14, 0xffff, RZ, 0xc0, !PT ;  /* 0x0000ffff0e007812 */ /* 0x000fe200078ec0ff */
[--C-:B------:R-:W-:Y:S01]  /*4570*/  FFMA.FTZ R58, R56, c[0x0][0x23c], -R67.reuse ;  /* 0x00008f00383a7a23 */ /* 0x100fe20000010843 */
[----:B------:R-:W-:Y:S01]  /*4580*/  PRMT R19, R19, 0x5410, R18 ;  /* 0x0000541013137816 */ /* 0x000fe20000000012 */
[----:B------:R-:W-:Y:S01]  /*4590*/  MUFU.EX2 R49, R49 ;  /* 0x0000003100317308 */ /* 0x000fe20000000800 */
[----:B------:R-:W-:Y:S01]  /*45a0*/  LOP3.LUT R3, R14, 0xff, RZ, 0xc0, !PT ;  /* 0x000000ff0e037812 */ /* 0x000fe200078ec0ff */
[--C-:B------:R-:W-:Y:S01]  /*45b0*/  HSET2.LE.AND R103, R103, R60.reuse, PT ;  /* 0x0000003c67677233 */ /* 0x100fe20003803000 */
[----:B------:R-:W-:Y:S01]  /*45c0*/  SHF.R.U32.HI R14, RZ, 0x18, R14 ;  /* 0x00000018ff0e7819 */ /* 0x000fe2000001160e */
[--C-:B------:R-:W-:Y:S01]  /*45d0*/  HSET2.LE.AND R102, R19, R60.reuse, PT ;  /* 0x0000003c13667233 */ /* 0x100fe20003803000 */
[----:B------:R-:W-:Y:S01]  /*45e0*/  LOP3.LUT R13, R13, 0xff, RZ, 0xc0, !PT ;  /* 0x000000ff0d0d7812 */ /* 0x000fe200078ec0ff */
[C---:B------:R-:W-:Y:S01]  /*45f0*/  HMMA.16816.F32.BF16 R72, R96.reuse, R112, RZ ;  /* 0x000000706048723c */ /* 0x040fe200000418ff */
[----:B------:R-:W-:Y:S01]  /*4600*/  SHF.R.U32.HI R16, RZ, 0x8, R0 ;  /* 0x00000008ff107819 */ /* 0x000fe20000011600 */
[----:B------:R-:W4:Y:S01]  /*4610*/  MUFU.EX2 R44, R44 ;  /* 0x0000002c002c7308 */ /* 0x000f220000000800 */
[----:B-1----:R-:W-:Y:S01]  /*4620*/  F2FP.BF16.PACK_AB R0, R36, R47 ;  /* 0x0000002f2400723e */ /* 0x002fe200000010ff */
[--C-:B------:R-:W-:Y:S01]  /*4630*/  FFMA.FTZ R56, R168, c[0x0][0x23c], -R67.reuse ;  /* 0x00008f00a8387a23 */ /* 0x100fe20000010843 */
[----:B------:R-:W-:Y:S01]  /*4640*/  PRMT R13, R13, 0x5410, R14 ;  /* 0x000054100d0d7816 */ /* 0x000fe2000000000e */
[--C-:B------:R-:W-:Y:S01]  /*4650*/  FFMA.FTZ R61, R144, c[0x0][0x23c], -R67.reuse ;  /* 0x00008f00903d7a23 */ /* 0x100fe20000010843 */
[----:B---3--:R-:W-:Y:S01]  /*4660*/  F2FP.BF16.PACK_AB R19, R38, R51 ;  /* 0x000000332613723e */ /* 0x008fe200000010ff */
[C---:B------:R-:W-:Y:S01]  /*4670*/  HMMA.16816.F32.BF16 R84, R96.reuse, R88, RZ ;  /* 0x000000586054723c */ /* 0x040fe200000418ff */
[----:B------:R-:W-:Y:S01]  /*4680*/  LOP3.LUT R103, R103, R0, RZ, 0xc0, !PT ;  /* 0x0000000067677212 */ /* 0x000fe200078ec0ff */
[----:B------:R-:W-:Y:S01]  /*4690*/  MUFU.EX2 R53, R53 ;  /* 0x0000003500357308 */ /* 0x000fe20000000800 */
[----:B------:R-:W-:Y:S01]  /*46a0*/  FFMA.FTZ R0, R101, c[0x0][0x23c], -R160 ;  /* 0x00008f0065007a23 */ /* 0x000fe200000108a0 */
[----:B------:R-:W-:Y:S01]  /*46b0*/  LOP3.LUT R102, R102, R19, RZ, 0xc0, !PT ;  /* 0x0000001366667212 */ /* 0x000fe200078ec0ff */
[--C-:B------:R-:W-:Y:S01]  /*46c0*/  HSET2.LE.AND R101, R13, R60.reuse, PT ;  /* 0x0000003c0d657233 */ /* 0x100fe20003803000 */
[----:B------:R-:W-:Y:S01]  /*46d0*/  IMAD.WIDE.U32 R18, R6, -0x2daee0ad, RZ ;  /* 0xd2511f5306127825 */ /* 0x000fe200078e00ff */
[----:B------:R-:W-:Y:S01]  /*46e0*/  PRMT R3, R3, 0x5410, R16 ;  /* 0x0000541003037816 */ /* 0x000fe20000000010 */
[C---:B------:R-:W-:Y:S01]  /*46f0*/  HMMA.16816.F32.BF16 R120, R96.reuse, R118, RZ ;  /* 0x000000766078723c */ /* 0x040fe200000418ff */
[----:B------:R-:W-:Y:S01]  /*4700*/  LOP3.LUT R224, R227, UR7, R224, 0x96, !PT ;  /* 0x00000007e3e07c12 */ /* 0x000fe2000f8e96e0 */
[----:B------:R-:W1:Y:S01]  /*4710*/  MUFU.EX2 R46, R46 ;  /* 0x0000002e002e7308 */ /* 0x000e620000000800 */
[----:B----4-:R-:W-:Y:S01]  /*4720*/  F2FP.BF16.PACK_AB R14, R44, R49 ;  /* 0x000000312c0e723e */ /* 0x010fe200000010ff */
[--C-:B------:R-:W-:Y:S01]  /*4730*/  HSET2.LE.AND R100, R3, R60.reuse, PT ;  /* 0x0000003c03647233 */ /* 0x100fe20003803000 */
[----:B------:R-:W-:Y:S01]  /*4740*/  SHF.R.U32.HI R27, RZ, 0x18, R18 ;  /* 0x00000018ff1b7819 */ /* 0x000fe20000011612 */
[----:B------:R-:W-:Y:S01]  /*4750*/  FFMA.FTZ R59, R59, c[0x0][0x23c], -R142 ;  /* 0x00008f003b3b7a23 */ /* 0x000fe2000001088e */
[----:B------:R-:W-:Y:S01]  /*4760*/  LOP3.LUT R101, R101, R14, RZ, 0xc0, !PT ;  /* 0x0000000e65657212 */ /* 0x000fe200078ec0ff */
[C---:B--2---:R-:W-:Y:S01]  /*4770*/  HMMA.16816.F32.BF16 R92, R96.reuse, R8, RZ ;  /* 0x00000008605c723c */ /* 0x044fe200000418ff */
[----:B------:R-:W-:Y:S01]  /*4780*/  SHF.R.U32.HI R14, RZ, 0x10, R18 ;  /* 0x00000010ff0e7819 */ /* 0x000fe20000011612 */
[----:B------:R-:W-:Y:S01]  /*4790*/  MUFU.EX2 R0, R0 ;  /* 0x0000000000007308 */ /* 0x000fe20000000800 */
[----:B------:R-:W-:Y:S01]  /*47a0*/  LOP3.LUT R12, R19, UR17, R12, 0x96, !PT ;  /* 0x00000011130c7c12 */ /* 0x000fe2000f8e960c */
[----:B------:R-:W-:Y:S01]  /*47b0*/  FFMA.FTZ R144, R140, c[0x0][0x23c], -R67 ;  /* 0x00008f008c907a23 */ /* 0x000fe20000010843 */
[----:B------:R-:W-:Y:S01]  /*47c0*/  LOP3.LUT R14, R14, 0xff, RZ, 0xc0, !PT ;  /* 0x000000ff0e0e7812 */ /* 0x000fe200078ec0ff */
[----:B------:R-:W-:Y:S01]  /*47d0*/  LDSM.16.MT88.4 R20, [R188+0x6800] ;  /* 0x00680000bc14783b */ /* 0x000fe20000004200 */
[----:B------:R-:W-:Y:S01]  /*47e0*/  LOP3.LUT R25, R12, 0xff, RZ, 0xc0, !PT ;  /* 0x000000ff0c197812 */ /* 0x000fe200078ec0ff */
[C---:B------:R-:W-:Y:S01]  /*47f0*/  HMMA.16816.F32.BF16 R76, R96.reuse, R114, RZ ;  /* 0x00000072604c723c */ /* 0x040fe200000418ff */
[----:B------:R-:W-:Y:S01]  /*4800*/  PRMT R27, R14, 0x5410, R27 ;  /* 0x000054100e1b7816 */ /* 0x000fe2000000001b */
[----:B------:R-:W-:Y:S01]  /*4810*/  MUFU.EX2 R39, R39 ;  /* 0x0000002700277308 */ /* 0x000fe20000000800 */
[----:B-1----:R-:W-:Y:S01]  /*4820*/  F2FP.BF16.PACK_AB R3, R46, R53 ;  /* 0x000000352e03723e */ /* 0x002fe200000010ff */
[----:B------:R-:W-:Y:S01]  /*4830*/  FFMA.FTZ R145, R145, c[0x0][0x23c], -R160 ;  /* 0x00008f0091917a23 */ /* 0x000fe200000108a0 */
[----:B------:R-:W-:Y:S01]  /*4840*/  LOP3.LUT R14, R12, 0xffff, RZ, 0xc0, !PT ;  /* 0x0000ffff0c0e7812 */ /* 0x000fe200078ec0ff */
[--C-:B------:R-:W-:Y:S01]  /*4850*/  HSET2.LE.AND R27, R27, R60.reuse, PT ;  /* 0x0000003c1b1b7233 */ /* 0x100fe20003803000 */
[--C-:B------:R-:W-:Y:S01]  /*4860*/  SHF.R.U32.HI R35, RZ, 0x10, R12.reuse ;  /* 0x00000010ff237819 */ /* 0x100fe2000001160c */
[C---:B------:R-:W-:Y:S01]  /*4870*/  HMMA.16816.F32.BF16 R108, R96.reuse, R90, RZ ;  /* 0x0000005a606c723c */ /* 0x040fe200000418ff */
[----:B------:R-:W-:Y:S01]  /*4880*/  SHF.R.U32.HI R24, RZ, 0x18, R12 ;  /* 0x00000018ff187819 */ /* 0x000fe2000001160c */
[----:B------:R-:W-:Y:S01]  /*4890*/  MUFU.EX2 R43, R43 ;  /* 0x0000002b002b7308 */ /* 0x000fe20000000800 */
[----:B------:R-:W-:Y:S01]  /*48a0*/  LOP3.LUT R100, R100, R3, RZ, 0xc0, !PT ;  /* 0x0000000364647212 */ /* 0x000fe200078ec0ff */
[----:B------:R-:W-:Y:S01]  /*48b0*/  FFMA.FTZ R3, R17, c[0x0][0x23c], -R160 ;  /* 0x00008f0011037a23 */ /* 0x000fe200000108a0 */
[----:B------:R-:W-:Y:S01]  /*48c0*/  SHF.R.U32.HI R12, RZ, 0x8, R14 ;  /* 0x00000008ff0c7819 */ /* 0x000fe2000001160e */
[--C-:B------:R-:W-:Y:S01]  /*48d0*/  FFMA.FTZ R154, R154, c[0x0][0x23c], -R67.reuse ;  /* 0x00008f009a9a7a23 */ /* 0x100fe20000010843 */
[----:B------:R-:W-:Y:S01]  /*48e0*/  LOP3.LUT R35, R35, 0xff, RZ, 0xc0, !PT ;  /* 0x000000ff23237812 */ /* 0x000fe200078ec0ff */
[----:B------:R-:W-:Y:S01]  /*48f0*/  HMMA.16816.F32.BF16 R96, R96, R10, RZ ;  /* 0x0000000a6060723c */ /* 0x000fe200000418ff */
[----:B------:R-:W-:Y:S01]  /*4900*/  PRMT R25, R25, 0x5410, R12 ;  /* 0x0000541019197816 */ /* 0x000fe2000000000c */
[----:B------:R-:W1:Y:S01]  /*4910*/  MUFU.EX2 R48, R48 ;  /* 0x0000003000307308 */ /* 0x000e620000000800 */
[C---:B------:R-:W-:Y:S01]  /*4920*/  LOP3.LUT R16, R18.reuse, 0xffff, RZ, 0xc0, !PT ;  /* 0x0000ffff12107812 */ /* 0x040fe200078ec0ff */
[----:B------:R-:W-:Y:S01]  /*4930*/  FFMA.FTZ R143, R143, c[0x0][0x23c], -R160 ;  /* 0x00008f008f8f7a23 */ /* 0x000fe200000108a0 */
[----:B------:R-:W-:Y:S01]  /*4940*/  LOP3.LUT R13, R18, 0xff, RZ, 0xc0, !PT ;  /* 0x000000ff120d7812 */ /* 0x000fe200078ec0ff */
[----:B------:R-:W-:Y:S01]  /*4950*/  FFMA.FTZ R164, R164, c[0x0][0x23c], -R67 ;  /* 0x00008f00a4a47a23 */ /* 0x000fe20000010843 */
[----:B------:R-:W-:Y:S01]  /*4960*/  SHF.R.U32.HI R16, RZ, 0x8, R16 ;  /* 0x00000008ff107819 */ /* 0x000fe20000011610 */
[C---:B------:R-:W-:Y:S01]  /*4970*/  HMMA.16816.F32.BF16 R128, R100.reuse, R116, RZ ;  /* 0x000000746480723c */ /* 0x040fe200000418ff */
[----:B------:R-:W-:Y:S01]  /*4980*/  IADD3 R223, R165, 0x1, RZ ;  /* 0x00000001a5df7810 */ /* 0x000fe20007ffe0ff */
[----:B------:R-:W-:Y:S01]  /*4990*/  MUFU.EX2 R50, R50 ;  /* 0x0000003200327308 */ /* 0x000fe20000000800 */
[----:B------:R-:W-:Y:S01]  /*49a0*/  PRMT R13, R13, 0x5410, R16 ;  /* 0x000054100d0d7816 */ /* 0x000fe20000000010 */
[----:B------:R-:W-:Y:S01]  /*49b0*/  FFMA.FTZ R152, R152, c[0x0][0x23c], -R149 ;  /* 0x00008f0098987a23 */ /* 0x000fe20000010895 */
[----:B------:R-:W2:Y:S01]  /*49c0*/  LDSM.16.MT88.4 R16, [R186+0x6800] ;  /* 0x00680000ba10783b */ /* 0x000ea20000004200 */
[----:B------:R-:W-:Y:S01]  /*49d0*/  LOP3.LUT R223, R243, UR25, R223, 0x96, !PT ;  /* 0x00000019f3df7c12 */ /* 0x000fe2000f8e96df */
[----:B------:R-:W-:Y:S01]  /*49e0*/  FFMA.FTZ R211, R146, c[0x0][0x23c], -R149 ;  /* 0x00008f0092d37a23 */ /* 0x000fe20000010895 */
[----:B------:R-:W-:Y:S01]  /*49f0*/  HMMA.16816.F32.BF16 R68, R100, R112, RZ ;  /* 0x000000706444723c */ /* 0x000fe200000418ff */
[----:B------:R-:W-:Y:S01]  /*4a00*/  HSET2.LE.AND R26, R13, R60, PT ;  /* 0x0000003c0d1a7233 */ /* 0x000fe20003803000 */
[----:B------:R-:W3:Y:S01]  /*4a10*/  MUFU.EX2 R55, R55 ;  /* 0x0000003700377308 */ /* 0x000ee20000000800 */
[----:B------:R-:W4:Y:S01]  /*4a20*/  LDSM.16.MT88.4 R12, [R185+0x6800] ;  /* 0x00680000b90c783b */ /* 0x000f220000004200 */
[----:B------:R-:W-:-:S02]  /*4a30*/  FFMA.FTZ R157, R157, c[0x0][0x23c], -R160 ;  /* 0x00008f009d9d7a23 */ /* 0x000fc400000108a0 */
[----:B------:R-:W-:Y:S02]  /*4a40*/  FADD.FTZ R46, R53, R46 ;  /* 0x0000002e352e7221 */ /* 0x000fe40000010000 */
[C---:B------:R-:W-:Y:S01]  /*4a50*/  HMMA.16816.F32.BF16 R80, R100.reuse, R88, RZ ;  /* 0x000000586450723c */ /* 0x040fe200000418ff */
[----:B------:R-:W-:Y:S01]  /*4a60*/  FADD.FTZ R44, R49, R44 ;  /* 0x0000002c312c7221 */ /* 0x000fe20000010000 */
[----:B------:R-:W-:Y:S01]  /*4a70*/  MUFU.EX2 R3, R3 ;  /* 0x0000000300037308 */ /* 0x000fe20000000800 */
[----:B------:R-:W-:Y:S02]  /*4a80*/  FADD.FTZ R42, R42, R41 ;  /* 0x000000292a2a7221 */ /* 0x000fe40000010000 */
[----:B------:R-:W-:Y:S02]  /*4a90*/  FADD.FTZ R45, R40, R45 ;  /* 0x0000002d282d7221 */ /* 0x000fe40000010000 */
[----:B------:R-:W-:Y:S01]  /*4aa0*/  FADD.FTZ R51, R51, R46 ;  /* 0x0000002e33337221 */ /* 0x000fe20000010000 */
[----:B------:R-:W-:Y:S01]  /*4ab0*/  HMMA.16816.F32.BF16 R104, R100, R8, RZ ;  /* 0x000000086468723c */ /* 0x000fe200000418ff */
[----:B------:R-:W-:Y:S01]  /*4ac0*/  FADD.FTZ R47, R47, R44 ;  /* 0x0000002c2f2f7221 */ /* 0x000fe20000010000 */
[----:B------:R-:W5:Y:S01]  /*4ad0*/  MUFU.EX2 R6, R33 ;  /* 0x0000002100067308 */ /* 0x000f620000000800 */
[----:B------:R-:W-:-:S02]  /*4ae0*/  FADD.FTZ R5, R5, R42 ;  /* 0x0000002a05057221 */ /* 0x000fc40000010000 */
[----:B------:R-:W-:Y:S02]  /*4af0*/  FADD.FTZ R2, R2, R45 ;  /* 0x0000002d02027221 */ /* 0x000fe40000010000 */
[----:B------:R-:W-:Y:S01]  /*4b00*/  PRMT R9, R35, 0x5410, R24 ;  /* 0x0000541023097816 */ /* 0x000fe20000000018 */
[C---:B------:R-:W-:Y:S01]  /*4b10*/  HMMA.16816.F32.BF16 R116, R100.reuse, R118, RZ ;  /* 0x000000766474723c */ /* 0x040fe200000418ff */
[--C-:B------:R-:W-:Y:S01]  /*4b20*/  HSET2.LE.AND R24, R25, R60.reuse, PT ;  /* 0x0000003c19187233 */ /* 0x100fe20003803000 */
[----:B-1----:R-:W-:Y:S01]  /*4b30*/  F2FP.BF16.PACK_AB R8, R48, R43 ;  /* 0x0000002b3008723e */ /* 0x002fe200000010ff */
[----:B------:R-:W-:Y:S01]  /*4b40*/  MUFU.EX2 R52, R52 ;  /* 0x0000003400347308 */ /* 0x000fe20000000800 */
[----:B------:R-:W-:Y:S01]  /*4b50*/  HSET2.LE.AND R9, R9, R60, PT ;  /* 0x0000003c09097233 */ /* 0x000fe20003803000 */
[----:B------:R-:W-:Y:S01]  /*4b60*/  FADD.FTZ R38, R38, R51 ;  /* 0x0000003326267221 */ /* 0x000fe20000010000 */
[----:B------:R-:W-:Y:S01]  /*4b70*/  LOP3.LUT R27, R27, R8, RZ, 0xc0, !PT ;  /* 0x000000081b1b7212 */ /* 0x000fe200078ec0ff */
[----:B------:R-:W-:Y:S01]  /*4b80*/  FADD.FTZ R47, R36, R47 ;  /* 0x0000002f242f7221 */ /* 0x000fe20000010000 */
[C---:B------:R-:W-:Y:S01]  /*4b90*/  HMMA.16816.F32.BF16 R112, R100.reuse, R114, RZ ;  /* 0x000000726470723c */ /* 0x040fe200000418ff */
[----:B---3--:R-:W-:Y:S01]  /*4ba0*/  F2FP.BF16.PACK_AB R8, R55, R50 ;  /* 0x000000323708723e */ /* 0x008fe200000010ff */
[----:B------:R-:W-:Y:S01]  /*4bb0*/  FADD.FTZ R5, R4, R5 ;  /* 0x0000000504057221 */ /* 0x000fe20000010000 */
[----:B------:R-:W1:Y:S01]  /*4bc0*/  MUFU.EX2 R57, R57 ;  /* 0x0000003900397308 */ /* 0x000e620000000800 */
[----:B-----5:R-:W-:Y:S01]  /*4bd0*/  F2FP.BF16.PACK_AB R33, R6, R3 ;  /* 0x000000030621723e */ /* 0x020fe200000010ff */
[----:B------:R-:W-:Y:S01]  /*4be0*/  FADD.FTZ R37, R37, R2 ;  /* 0x0000000225257221 */ /* 0x000fe20000010000 */
[----:B------:R-:W-:Y:S01]  /*4bf0*/  LOP3.LUT R25, R9, R8, RZ, 0xc0, !PT ;  /* 0x0000000809197212 */ /* 0x000fe200078ec0ff */
[--C-:B------:R-:W-:Y:S01]  /*4c00*/  FFMA.FTZ R139, R139, c[0x0][0x23c], -R142.reuse ;  /* 0x00008f008b8b7a23 */ /* 0x100fe2000001088e */
[----:B------:R-:W-:Y:S01]  /*4c10*/  HMMA.16816.F32.BF16 R88, R100, R90, RZ ;  /* 0x0000005a6458723c */ /* 0x000fe200000418ff */
[----:B------:R-:W-:Y:S01]  /*4c20*/  LOP3.LUT R26, R26, R33, RZ, 0xc0, !PT ;  /* 0x000000211a1a7212 */ /* 0x000fe200078ec0ff */
[----:B------:R-:W-:Y:S01]  /*4c30*/  FADD.FTZ R50, R50, R37 ;  /* 0x0000002532327221 */ /* 0x000fe20000010000 */
[----:B------:R-:W-:Y:S01]  /*4c40*/  MUFU.EX2 R56, R56 ;  /* 0x0000003800387308 */ /* 0x000fe20000000800 */
[----:B------:R-:W3:Y:S01]  /*4c50*/  LDSM.16.MT88.4 R32, [R184+0x6800] ;  /* 0x00680000b820783b */ /* 0x000ee20000004200 */
[----:B------:R-:W-:-:S02]  /*4c60*/  FFMA.FTZ R146, R141, c[0x0][0x23c], -R142 ;  /* 0x00008f008d927a23 */ /* 0x000fc4000001088e */
[----:B------:R-:W-:Y:S01]  /*4c70*/  FADD.FTZ R50, R55, R50 ;  /* 0x0000003237327221 */ /* 0x000fe20000010000 */
[----:B------:R-:W-:Y:S01]  /*4c80*/  HMMA.16816.F32.BF16 R100, R100, R10, RZ ;  /* 0x0000000a6464723c */ /* 0x000fe200000418ff */
[----:B------:R-:W-:Y:S02]  /*4c90*/  FFMA.FTZ R138, R138, c[0x0][0x23c], -R142 ;  /* 0x00008f008a8a7a23 */ /* 0x000fe4000001088e */
[----:B------:R-:W5:Y:S01]  /*4ca0*/  MUFU.EX2 R61, R61 ;  /* 0x0000003d003d7308 */ /* 0x000f620000000800 */
[----:B-1----:R-:W-:Y:S01]  /*4cb0*/  F2FP.BF16.PACK_AB R140, R57, R52 ;  /* 0x00000034398c723e */ /* 0x002fe200000010ff */
[----:B------:R-:W-:Y:S02]  /*4cc0*/  FFMA.FTZ R66, R66, c[0x0][0x23c], -R67 ;  /* 0x00008f0042427a23 */ /* 0x000fe40000010843 */
[C---:B------:R-:W-:Y:S01]  /*4cd0*/  F2FP.BF16.PACK_AB R11, R39.reuse, R0 ;  /* 0x00000000270b723e */ /* 0x040fe200000010ff */
[----:B------:R-:W-:Y:S02]  /*4ce0*/  FADD.FTZ R0, R0, R5 ;  /* 0x0000000500007221 */ /* 0x000fe40000010000 */
[----:B------:R-:W-:Y:S01]  /*4cf0*/  FFMA.FTZ R64, R64, c[0x0][0x23c], -R67 ;  /* 0x00008f0040407a23 */ /* 0x000fe20000010843 */
[----:B------:R-:W-:Y:S01]  /*4d00*/  LOP3.LUT R24, R24, R11, RZ, 0xc0, !PT ;  /* 0x0000000b18187212 */ /* 0x000fe200078ec0ff */
[----:B------:R-:W-:Y:S01]  /*4d10*/  IMAD.WIDE.U32 R10, R224, -0x2daee0ad, RZ ;  /* 0xd2511f53e00a7825 */ /* 0x000fe200078e00ff */
[----:B------:R-:W-:Y:S03]  /*4d20*/  MUFU.EX2 R59, R59 ;  /* 0x0000003b003b7308 */ /* 0x000fe60000000800 */
[----:B------:R-:W-:Y:S01]  /*4d30*/  FADD.FTZ R0, R39, R0 ;  /* 0x0000000027007221 */ /* 0x000fe20000010000 */
[C---:B------:R-:W-:Y:S01]  /*4d40*/  LOP3.LUT R224, R10.reuse, 0xffff, RZ, 0xc0, !PT ;  /* 0x0000ffff0ae07812 */ /* 0x040fe200078ec0ff */
[C---:B--2---:R-:W-:Y:S01]  /*4d50*/  HMMA.16816.F32.BF16 R72, R24.reuse, R16, R72 ;  /* 0x000000101848723c */ /* 0x044fe20000041848 */
[----:B------:R-:W-:Y:S01]  /*4d60*/  SHF.R.U32.HI R9, RZ, 0x10, R10 ;  /* 0x00000010ff097819 */ /* 0x000fe2000001160a */
[----:B------:R-:W-:Y:S01]  /*4d70*/  FADD.FTZ R3, R3, R0 ;  /* 0x0000000003037221 */ /* 0x000fe20000010000 */
[----:B------:R-:W-:Y:S01]  /*4d80*/  LOP3.LUT R8, R11, UR17, R222, 0x96, !PT ;  /* 0x000000110b087c12 */ /* 0x000fe2000f8e96de */
[----:B------:R-:W1:Y:S01]  /*4d90*/  MUFU.EX2 R54, R54 ;  /* 0x0000003600367308 */ /* 0x000e620000000800 */
[----:B------:R-:W-:Y:S01]  /*4da0*/  LOP3.LUT R11, R10, 0xff, RZ, 0xc0, !PT ;  /* 0x000000ff0a0b7812 */ /* 0x000fe200078ec0ff */
[----:B------:R-:W-:Y:S01]  /*4db0*/  IMAD.WIDE.U32 R222, R223, -0x326172a9, RZ ;  /* 0xcd9e8d57dfde7825 */ /* 0x000fe200078e00ff */
[----:B------:R-:W-:Y:S01]  /*4dc0*/  SHF.R.U32.HI R10, RZ, 0x18, R10 ;  /* 0x00000018ff0a7819 */ /* 0x000fe2000001160a */
[C---:B------:R-:W-:Y:S01]  /*4dd0*/  HMMA.16816.F32.BF16 R124, R24.reuse, R20, R124 ;  /* 0x00000014187c723c */ /* 0x040fe2000004187c */
[----:B------:R-:W-:Y:S01]  /*4de0*/  SHF.R.U32.HI R224, RZ, 0x8, R224 ;  /* 0x00000008ffe07819 */ /* 0x000fe200000116e0 */
[----:B------:R-:W-:Y:S01]  /*4df0*/  FADD.FTZ R43, R43, R50 ;  /* 0x000000322b2b7221 */ /* 0x000fe20000010000 */
[----:B------:R-:W-:Y:S01]  /*4e00*/  LOP3.LUT R9, R9, 0xff, RZ, 0xc0, !PT ;  /* 0x000000ff09097812 */ /* 0x000fe200078ec0ff */
[----:B------:R-:W-:Y:S01]  /*4e10*/  MUFU.EX2 R58, R58 ;  /* 0x0000003a003a7308 */ /* 0x000fe20000000800 */
[----:B------:R-:W-:Y:S01]  /*4e20*/  LOP3.LUT R167, R8, 0xffff, RZ, 0xc0, !PT ;  /* 0x0000ffff08a77812 */ /* 0x000fe200078ec0ff */
[----:B------:R-:W-:Y:S01]  /*4e30*/  FADD.FTZ R3, R6, R3 ;  /* 0x0000000306037221 */ /* 0x000fe20000010000 */
[----:B------:R-:W-:Y:S01]  /*4e40*/  SHF.R.U32.HI R65, RZ, 0x10, R8 ;  /* 0x00000010ff417819 */ /* 0x000fe20000011608 */
[C---:B----4-:R-:W-:Y:S01]  /*4e50*/  HMMA.16816.F32.BF16 R84, R24.reuse, R12, R84 ;  /* 0x0000000c1854723c */ /* 0x050fe20000041854 */
[----:B------:R-:W-:Y:S01]  /*4e60*/  PRMT R11, R11, 0x5410, R224 ;  /* 0x000054100b0b7816 */ /* 0x000fe200000000e0 */
[----:B------:R-:W-:Y:S01]  /*4e70*/  FADD.FTZ R43, R48, R43 ;  /* 0x0000002b302b7221 */ /* 0x000fe20000010000 */
[----:B------:R-:W-:Y:S01]  /*4e80*/  PRMT R9, R9, 0x5410, R10 ;  /* 0x0000541009097816 */ /* 0x000fe2000000000a */
[----:B------:R-:W-:Y:S01]  /*4e90*/  MUFU.EX2 R145, R145 ;  /* 0x0000009100917308 */ /* 0x000fe20000000800 */
[----:B------:R-:W-:Y:S01]  /*4ea0*/  LOP3.LUT R10, R8, 0xff, RZ, 0xc0, !PT ;  /* 0x000000ff080a7812 */ /* 0x000fe200078ec0ff */
[--C-:B------:R-:W-:Y:S01]  /*4eb0*/  HSET2.LE.AND R11, R11, R60.reuse, PT ;  /* 0x0000003c0b0b7233 */ /* 0x100fe20003803000 */
[----:B------:R-:W-:Y:S01]  /*4ec0*/  SHF.R.U32.HI R167, RZ, 0x8, R167 ;  /* 0x00000008ffa77819 */ /* 0x000fe200000116a7 */
[----:B------:R-:W-:Y:S01]  /*4ed0*/  HSET2.LE.AND R9, R9, R60, PT ;  /* 0x0000003c09097233 */ /* 0x000fe20003803000 */
[----:B------:R-:W-:Y:S01]  /*4ee0*/  SHF.R.U32.HI R165, RZ, 0x18, R8 ;  /* 0x00000018ffa57819 */ /* 0x000fe20000011608 */
[----:B---3--:R-:W-:Y:S01]  /*4ef0*/  HMMA.16816.F32.BF16 R92, R24, R32, R92 ;  /* 0x00000020185c723c */ /* 0x008fe2000004185c */
[----:B------:R-:W-:Y:S01]  /*4f00*/  LOP3.LUT R8, R65, 0xff, RZ, 0xc0, !PT ;  /* 0x000000ff41087812 */ /* 0x000fe200078ec0ff */
[----:B------:R-:W-:Y:S01]  /*4f10*/  MUFU.EX2 R154, R154 ;  /* 0x0000009a009a7308 */ /* 0x000fe20000000800 */
[----:B------:R-:W-:-:S02]  /*4f20*/  PRMT R167, R10, 0x5410, R167 ;  /* 0x000054100aa77816 */ /* 0x000fc400000000a7 */
[----:B------:R-:W-:Y:S02]  /*4f30*/  LOP3.LUT R168, R223, UR15, R178, 0x96, !PT ;  /* 0x0000000fdfa87c12 */ /* 0x000fe4000f8e96b2 */
[----:B------:R-:W-:Y:S01]  /*4f40*/  PRMT R165, R8, 0x5410, R165 ;  /* 0x0000541008a57816 */ /* 0x000fe200000000a5 */
[--C-:B------:R-:W-:Y:S01]  /*4f50*/  HSET2.LE.AND R167, R167, R60.reuse, PT ;  /* 0x0000003ca7a77233 */ /* 0x100fe20003803000 */
[----:B------:R-:W-:Y:S01]  /*4f60*/  LOP3.LUT R10, R11, R140, RZ, 0xc0, !PT ;  /* 0x0000008c0b0a7212 */ /* 0x000fe200078ec0ff */
[----:B------:R-:W2:Y:S01]  /*4f70*/  MUFU.EX2 R65, R144 ;  /* 0x0000009000417308 */ /* 0x000ea20000000800 */
[----:B-----5:R-:W-:Y:S01]  /*4f80*/  F2FP.BF16.PACK_AB R8, R61, R56 ;  /* 0x000000383d08723e */ /* 0x020fe200000010ff */
[----:B------:R-:W-:Y:S01]  /*4f90*/  IMAD.WIDE.U32 R168, R168, -0x2daee0ad, RZ ;  /* 0xd2511f53a8a87825 */ /* 0x000fe200078e00ff */
[----:B------:R-:W-:Y:S01]  /*4fa0*/  LOP3.LUT R140, R177, UR13, R222, 0x96, !PT ;  /* 0x0000000db18c7c12 */ /* 0x000fe2000f8e96de */
[C---:B------:R-:W-:Y:S01]  /*4fb0*/  HMMA.16816.F32.BF16 R120, R24.reuse, R22, R120 ;  /* 0x000000161878723c */ /* 0x040fe20000041878 */
[----:B-1----:R-:W-:Y:S01]  /*4fc0*/  F2FP.BF16.PACK_AB R178, R54, R59 ;  /* 0x0000003b36b2723e */ /* 0x002fe200000010ff */
[----:B------:R-:W-:Y:S01]  /*4fd0*/  FADD.FTZ R59, R59, R38 ;  /* 0x000000263b3b7221 */ /* 0x000fe20000010000 */
[----:B------:R-:W-:Y:S01]  /*4fe0*/  LOP3.LUT R11, R9, R8, RZ, 0xc0, !PT ;  /* 0x00000008090b7212 */ /* 0x000fe200078ec0ff */
[----:B------:R-:W-:Y:S01]  /*4ff0*/  HSET2.LE.AND R9, R165, R60, PT ;  /* 0x0000003ca5097233 */ /* 0x000fe20003803000 */
[----:B------:R-:W-:Y:S01]  /*5000*/  LOP3.LUT R8, R167, R178, RZ, 0xc0, !PT ;  /* 0x000000b2a7087212 */ /* 0x000fe200078ec0ff */
[----:B------:R-:W-:Y:S01]  /*5010*/  IMAD.WIDE.U32 R178, R140, -0x2daee0ad, RZ ;  /* 0xd2511f538cb27825 */ /* 0x000fe200078e00ff */
[----:B------:R-:W-:Y:S01]  /*5020*/  LOP3.LUT R170, R169, UR12, R170, 0x96, !PT ;  /* 0x0000000ca9aa7c12 */ /* 0x000fe2000f8e96aa */
[C---:B------:R-:W-:Y:S01]  /*5030*/  HMMA.16816.F32.BF16 R96, R24.reuse, R34, R96 ;  /* 0x000000221860723c */ /* 0x040fe20000041860 */
[----:B------:R-:W-:Y:S01]  /*5040*/  LOP3.LUT R174, R223, UR15, R174, 0x96, !PT ;  /* 0x0000000fdfae7c12 */ /* 0x000fe2000f8e96ae */
[----:B------:R-:W-:Y:S01]  /*5050*/  FFMA.FTZ R140, R153, c[0x0][0x23c], -R160 ;  /* 0x00008f00998c7a23 */ /* 0x000fe200000108a0 */
[----:B------:R-:W-:Y:S01]  /*5060*/  LOP3.LUT R171, R179, UR10, R168, 0x96, !PT ;  /* 0x0000000ab3ab7c12 */ /* 0x000fe2000f8e96a8 */
[----:B------:R-:W-:Y:S01]  /*5070*/  IMAD.WIDE.U32 R168, R170, -0x326172a9, RZ ;  /* 0xcd9e8d57aaa87825 */ /* 0x000fe200078e00ff */
[----:B--2---:R-:W-:Y:S01]  /*5080*/  F2FP.BF16.PACK_AB R144, R65, R58 ;  /* 0x0000003a4190723e */ /* 0x004fe200000010ff */
[----:B------:R-:W-:Y:S01]  /*5090*/  MUFU.EX2 R143, R143 ;  /* 0x0000008f008f7308 */ /* 0x000fe20000000800 */
[----:B------:R-:W-:Y:S01]  /*50a0*/  LOP3.LUT R179, R241, UR13, R222, 0x96, !PT ;  /* 0x0000000df1b37c12 */ /* 0x000fe2000f8e96de */
[----:B------:R-:W-:Y:S01]  /*50b0*/  IMAD.WIDE.U32 R170, R171, -0x326172a9, RZ ;  /* 0xcd9e8d57abaa7825 */ /* 0x000fe200078e00ff */
[----:B------:R-:W-:Y:S01]  /*50c0*/  LOP3.LUT R9, R9, R144, RZ, 0xc0, !PT ;  /* 0x0000009009097212 */ /* 0x000fe200078ec0ff */
[----:B------:R-:W-:Y:S01]  /*50d0*/  HMMA.16816.F32.BF16 R76, R24, R18, R76 ;  /* 0x00000012184c723c */ /* 0x000fe2000004184c */
[----:B------:R-:W-:Y:S01]  /*50e0*/  LOP3.LUT R176, R169, UR11, R176, 0x96, !PT ;  /* 0x0000000ba9b07c12 */ /* 0x000fe2000f8e96b0 */
[----:B------:R-:W-:Y:S01]  /*50f0*/  IMAD.WIDE.U32 R174, R174, -0x2daee0ad, RZ ;  /* 0xd2511f53aeae7825 */ /* 0x000fe200078e00ff */
[----:B------:R-:W-:Y:S01]  /*5100*/  LOP3.LUT R168, R171, UR9, R168, 0x96, !PT ;  /* 0x00000009aba87c12 */ /* 0x000fe2000f8e96a8 */
[----:B------:R-:W-:Y:S02]  /*5110*/  MUFU.EX2 R140, R140 ;  /* 0x0000008c008c7308 */ /* 0x000fe40000000800 */
[----:B------:R-:W-:Y:S01]  /*5120*/  FFMA.FTZ R144, R151, c[0x0][0x23c], -R160 ;  /* 0x00008f0097907a23 */ /* 0x000fe200000108a0 */
[----:B------:R-:W-:Y:S01]  /*5130*/  LOP3.LUT R172, R175, UR12, R172, 0x96, !PT ;  /* 0x0000000cafac7c12 */ /* 0x000fe2000f8e96ac */
[----:B------:R-:W-:Y:S01]  /*5140*/  HMMA.16816.F32.BF16 R68, R8, R16, R68 ;  /* 0x000000100844723c */ /* 0x000fe20000041844 */
[----:B------:R-:W-:-:S03]  /*5150*/  IMAD.WIDE.U32 R168, R168, -0x2daee0ad, RZ ;  /* 0xd2511f53a8a87825 */ /* 0x000fc600078e00ff */
[----:B------:R-:W1:Y:S01]  /*5160*/  MUFU.EX2 R144, R144 ;  /* 0x0000009000907308 */ /* 0x000e620000000800 */
[----:B------:R-:W-:-:S03]  /*5170*/  IMAD.WIDE.U32 R172, R172, -0x326172a9, RZ ;  /* 0xcd9e8d57acac7825 */ /* 0x000fc600078e00ff */
[----:B------:R-:W-:Y:S01]  /*5180*/  HMMA.16816.F32.BF16 R104, R8, R32, R104 ;  /* 0x000000200868723c */ /* 0x000fe20000041868 */
[----:B------:R-:W-:-:S03]  /*5190*/  IMAD.WIDE.U32 R16, R176, -0x2daee0ad, RZ ;  /* 0xd2511f53b0107825 */ /* 0x000fc600078e00ff */
[----:B------:R-:W-:Y:S01]  /*51a0*/  MUFU.EX2 R164, R164 ;  /* 0x000000a400a47308 */ /* 0x000fe20000000800 */
[--C-:B------:R-:W-:Y:S01]  /*51b0*/  FFMA.FTZ R151, R30, c[0x0][0x23c], -R149.reuse ;  /* 0x00008f001e977a23 */ /* 0x100fe20000010895 */
[----:B------:R-:W-:Y:S01]  /*51c0*/  LOP3.LUT R176, R17, UR8, R178, 0x96, !PT ;  /* 0x0000000811b07c12 */ /* 0x000fe2000f8e96b2 */
[----:B------:R-:W-:Y:S01]  /*51d0*/  IMAD.WIDE.U32 R178, R179, -0x2daee0ad, RZ ;  /* 0xd2511f53b3b27825 */ /* 0x000fe200078e00ff */
[----:B------:R-:W-:Y:S01]  /*51e0*/  LOP3.LUT R16, R169, UR6, R16, 0x96, !PT ;  /* 0x00000006a9107c12 */ /* 0x000fe2000f8e9610 */
[C---:B------:R-:W-:Y:S02]  /*51f0*/  HMMA.16816.F32.BF16 R128, R8.reuse, R20, R128 ;  /* 0x000000140880723c */ /* 0x040fe40000041880 */
[--C-:B------:R-:W-:Y:S01]  /*5200*/  FFMA.FTZ R32, R162, c[0x0][0x23c], -R149.reuse ;  /* 0x00008f00a2207a23 */ /* 0x100fe20000010895 */
[----:B------:R-:W-:Y:S01]  /*5210*/  LOP3.LUT R174, R179, UR10, R174, 0x96, !PT ;  /* 0x0000000ab3ae7c12 */ /* 0x000fe2000f8e96ae */
[----:B------:R-:W-:Y:S01]  /*5220*/  FFMA.FTZ R33, R150, c[0x0][0x23c], -R149 ;  /* 0x00008f0096217a23 */ /* 0x000fe20000010895 */
[----:B------:R-:W-:Y:S01]  /*5230*/  MUFU.EX2 R151, R151 ;  /* 0x0000009700977308 */ /* 0x000fe20000000800 */
[----:B------:R-:W-:Y:S01]  /*5240*/  IMAD.WIDE.U32 R176, R176, -0x326172a9, RZ ;  /* 0xcd9e8d57b0b07825 */ /* 0x000fe200078e00ff */
[----:B-1----:R-:W-:Y:S01]  /*5250*/  F2FP.BF16.PACK_AB R169, R144, R143 ;  /* 0x0000008f90a9723e */ /* 0x002fe200000010ff */
[----:B------:R-:W-:Y:S02]  /*5260*/  HMMA.16816.F32.BF16 R80, R8, R12, R80 ;  /* 0x0000000c0850723c */ /* 0x000fe40000041850 */
[----:B------:R-:W-:Y:S01]  /*5270*/  IMAD.WIDE.U32 R174, R174, -0x326172a9, RZ ;  /* 0xcd9e8d57aeae7825 */ /* 0x000fe200078e00ff */
[----:B------:R-:W-:-:S02]  /*5280*/  LOP3.LUT R170, R177, UR7, R170, 0x96, !PT ;  /* 0x00000007b1aa7c12 */ /* 0x000fc4000f8e96aa */
[----:B------:R-:W-:Y:S01]  /*5290*/  MUFU.EX2 R32, R32 ;  /* 0x0000002000207308 */ /* 0x000fe20000000800 */
[----:B------:R-:W-:Y:S01]  /*52a0*/  IMAD.WIDE.U32 R20, R16, -0x326172a9, RZ ;  /* 0xcd9e8d5710147825 */ /* 0x000fe200078e00ff */
[----:B------:R-:W-:Y:S01]  /*52b0*/  LOP3.LUT R172, R175, UR9, R172, 0x96, !PT ;  /* 0x00000009afac7c12 */ /* 0x000fe2000f8e96ac */
[C---:B------:R-:W-:Y:S02]  /*52c0*/  HMMA.16816.F32.BF16 R116, R8.reuse, R22, R116 ;  /* 0x000000160874723c */ /* 0x040fe40000041874 */
[----:B------:R-:W-:Y:S01]  /*52d0*/  FFMA.FTZ R150, R28, c[0x0][0x23c], -R149 ;  /* 0x00008f001c967a23 */ /* 0x000fe20000010895 */
[----:B------:R-:W-:Y:S01]  /*52e0*/  LOP3.LUT R12, R21, UR16, R176, 0x96, !PT ;  /* 0x00000010150c7c12 */ /* 0x000fe2000f8e96b0 */
[----:B------:R-:W-:Y:S01]  /*52f0*/  FFMA.FTZ R162, R29, c[0x0][0x23c], -R142 ;  /* 0x00008f001da27a23 */ /* 0x000fe2000001088e */
[----:B------:R-:W1:Y:S01]  /*5300*/  MUFU.EX2 R33, R33 ;  /* 0x0000002100217308 */ /* 0x000e620000000800 */
[----:B------:R-:W-:Y:S01]  /*5310*/  LOP3.LUT R16, R20, 0xffff, RZ, 0xc0, !PT ;  /* 0x0000ffff14107812 */ /* 0x000fe200078ec0ff */
[----:B------:R-:W-:Y:S01]  /*5320*/  IMAD.WIDE.U32 R170, R170, -0x2daee0ad, RZ ;  /* 0xd2511f53aaaa7825 */ /* 0x000fe200078e00ff */
[----:B------:R-:W-:Y:S01]  /*5330*/  HMMA.16816.F32.BF16 R112, R8, R18, R112 ;  /* 0x000000120870723c */ /* 0x000fe20000041870 */
[----:B------:R-:W-:-:S02]  /*5340*/  SHF.R.U32.HI R17, RZ, 0x10, R20 ;  /* 0x00000010ff117819 */ /* 0x000fc40000011614 */
[----:B------:R-:W-:Y:S01]  /*5350*/  LOP3.LUT R153, R20, 0xff, RZ, 0xc0, !PT ;  /* 0x000000ff14997812 */ /* 0x000fe200078ec0ff */
[----:B------:R-:W-:Y:S01]  /*5360*/  FADD.FTZ R58, R58, R47 ;  /* 0x0000002f3a3a7221 */ /* 0x000fe20000010000 */
[----:B------:R-:W-:Y:S01]  /*5370*/  SHF.R.U32.HI R13, RZ, 0x18, R20 ;  /* 0x00000018ff0d7819 */ /* 0x000fe20000011614 */
[----:B------:R-:W-:Y:S01]  /*5380*/  MUFU.EX2 R150, R150 ;  /* 0x0000009600967308 */ /* 0x000fe20000000800 */
[----:B------:R-:W-:Y:S01]  /*5390*/  LOP3.LUT R22, R12, 0xffff, RZ, 0xc0, !PT ;  /* 0x0000ffff0c167812 */ /* 0x000fe200078ec0ff */
[C---:B------:R-:W-:Y:S01]  /*53a0*/  HMMA.16816.F32.BF16 R88, R8.reuse, R14, R88 ;  /* 0x0000000e0858723c */ /* 0x040fe20000041858 */
[----:B------:R-:W-:Y:S01]  /*53b0*/  SHF.R.U32.HI R20, RZ, 0x8, R16 ;  /* 0x00000008ff147819 */ /* 0x000fe20000011610 */
[----:B------:R-:W-:Y:S01]  /*53c0*/  FADD.FTZ R59, R54, R59 ;  /* 0x0000003b363b7221 */ /* 0x000fe20000010000 */
[----:B------:R-:W-:Y:S01]  /*53d0*/  LOP3.LUT R16, R17, 0xff, RZ, 0xc0, !PT ;  /* 0x000000ff11107812 */ /* 0x000fe200078ec0ff */
[----:B------:R-:W-:Y:S01]  /*53e0*/  FADD.FTZ R65, R65, R58 ;  /* 0x0000003a41417221 */ /* 0x000fe20000010000 */
[----:B------:R-:W-:Y:S01]  /*53f0*/  SHF.R.U32.HI R17, RZ, 0x10, R12 ;  /* 0x00000010ff117819 */ /* 0x000fe2000001160c */
[----:B------:R-:W-:Y:S01]  /*5400*/  MUFU.EX2 R162, R162 ;  /* 0x000000a200a27308 */ /* 0x000fe20000000800 */
[----:B------:R-:W-:Y:S01]  /*5410*/  SHF.R.U32.HI R22, RZ, 0x8, R22 ;  /* 0x00000008ff167819 */ /* 0x000fe20000011616 */
[----:B------:R-:W-:Y:S01]  /*5420*/  HMMA.16816.F32.BF16 R100, R8, R34, R100 ;  /* 0x000000220864723c */ /* 0x000fe20000041864 */
[----:B------:R-:W-:Y:S01]  /*5430*/  LOP3.LUT R167, R12, 0xff, RZ, 0xc0, !PT ;  /* 0x000000ff0ca77812 */ /* 0x000fe200078ec0ff */
[----:B------:R-:W-:Y:S01]  /*5440*/  FADD.FTZ R52, R52, R59 ;  /* 0x0000003b34347221 */ /* 0x000fe20000010000 */
[----:B------:R-:W-:Y:S01]  /*5450*/  SHF.R.U32.HI R165, RZ, 0x18, R12 ;  /* 0x00000018ffa57819 */ /* 0x000fe2000001160c */
[----:B------:R-:W-:Y:S01]  /*5460*/  FADD.FTZ R56, R56, R65 ;  /* 0x0000004138387221 */ /* 0x000fe20000010000 */
[----:B------:R-:W-:Y:S01]  /*5470*/  LOP3.LUT R12, R17, 0xff, RZ, 0xc0, !PT ;  /* 0x000000ff110c7812 */ /* 0x000fe200078ec0ff */
[----:B------:R-:W-:Y:S01]  /*5480*/  MUFU.EX2 R152, R152 ;  /* 0x0000009800987308 */ /* 0x000fe20000000800 */
[----:B------:R-:W-:Y:S01]  /*5490*/  LOP3.LUT R8, R173, UR11, R240, 0x96, !PT ;  /* 0x0000000bad087c12 */ /* 0x000fe2000f8e96f0 */
[----:B------:R-:W-:Y:S01]  /*54a0*/  IMAD.WIDE.U32 R172, R172, -0x2daee0ad, RZ ;  /* 0xd2511f53acac7825 */ /* 0x000fe200078e00ff */
[----:B------:R-:W-:Y:S01]  /*54b0*/  PRMT R13, R16, 0x5410, R13 ;  /* 0x00005410100d7816 */ /* 0x000fe2000000000d */
[----:B------:R-:W-:Y:S01]  /*54c0*/  HMMA.16816.F32.BF16 R108, R24, R14, R108 ;  /* 0x0000000e186c723c */ /* 0x000fe2000004186c */
[----:B------:R-:W-:Y:S01]  /*54d0*/  PRMT R153, R153, 0x5410, R20 ;  /* 0x0000541099997816 */ /* 0x000fe20000000014 */
[----:B------:R-:W-:Y:S01]  /*54e0*/  IMAD.WIDE.U32 R8, R8, -0x2daee0ad, RZ ;  /* 0xd2511f5308087825 */ /* 0x000fe200078e00ff */
[----:B------:R-:W-:Y:S01]  /*54f0*/  PRMT R167, R167, 0x5410, R22 ;  /* 0x00005410a7a77816 */ /* 0x000fe20000000016 */
[----:B------:R-:W2:Y:S01]  /*5500*/  LDSM.16.MT88.4 R16, [R185+0x7000] ;  /* 0x00700000b910783b */ /* 0x000ea20000004200 */
[----:B------:R-:W-:Y:S01]  /*5510*/  PRMT R165, R12, 0x5410, R165 ;  /* 0x000054100ca57816 */ /* 0x000fe200000000a5 */
[----:B------:R-:W-:Y:S01]  /*5520*/  FFMA.FTZ R34, R163, c[0x0][0x23c], -R142 ;  /* 0x00008f00a3227a23 */ /* 0x000fe2000001088e */
[----:B------:R-:W-:Y:S01]  /*5530*/  LOP3.LUT R8, R173, UR6, R8, 0x96, !PT ;  /* 0x00000006ad087c12 */ /* 0x000fe2000f8e9608 */
[----:B------:R-:W-:Y:S01]  /*5540*/  FFMA.FTZ R35, R161, c[0x0][0x23c], -R142 ;  /* 0x00008f00a1237a23 */ /* 0x000fe2000001088e */
[----:B------:R-:W-:Y:S01]  /*5550*/  LOP3.LUT R178, R9, UR8, R178, 0x96, !PT ;  /* 0x0000000809b27c12 */ /* 0x000fe2000f8e96b2 */
[----:B------:R-:W3:Y:S01]  /*5560*/  LDSM.16.MT88.4 R20, [R186+0x7000] ;  /* 0x00700000ba14783b */ /* 0x000ee20000004200 */
[--C-:B------:R-:W-:Y:S01]  /*5570*/  HSET2.LE.AND R13, R13, R60.reuse, PT ;  /* 0x0000003c0d0d7233 */ /* 0x100fe20003803000 */
[----:B------:R-:W-:Y:S01]  /*5580*/  IMAD.WIDE.U32 R222, R8, -0x326172a9, RZ ;  /* 0xcd9e8d5708de7825 */ /* 0x000fe200078e00ff */
[----:B-1----:R-:W-:Y:S01]  /*5590*/  F2FP.BF16.PACK_AB R12, R33, R32 ;  /* 0x00000020210c723e */ /* 0x002fe200000010ff */
[----:B------:R-:W-:Y:S01]  /*55a0*/  MUFU.EX2 R34, R34 ;  /* 0x0000002200227308 */ /* 0x000fe20000000800 */
[--C-:B------:R-:W-:Y:S01]  /*55b0*/  HSET2.LE.AND R30, R153, R60.reuse, PT ;  /* 0x0000003c991e7233 */ /* 0x100fe20003803000 */
[----:B------:R-:W-:Y:S01]  /*55c0*/  IMAD.WIDE.U32 R178, R178, -0x326172a9, RZ ;  /* 0xcd9e8d57b2b27825 */ /* 0x000fe200078e00ff */
[----:B------:R-:W-:Y:S01]  /*55d0*/  LOP3.LUT R9, R222, 0xffff, RZ, 0xc0, !PT ;  /* 0x0000ffffde097812 */ /* 0x000fe200078ec0ff */
[----:B------:R-:W1:Y:S01]  /*55e0*/  LDSM.16.MT88.4 R24, [R188+0x7000] ;  /* 0x00700000bc18783b */ /* 0x000e620000004200 */
[----:B------:R-:W-:Y:S01]  /*55f0*/  SHF.R.U32.HI R10, RZ, 0x10, R222 ;  /* 0x00000010ff0a7819 */ /* 0x000fe200000116de */
[--C-:B------:R-:W-:Y:S01]  /*5600*/  FFMA.FTZ R163, R148, c[0x0][0x23c], -R67.reuse ;  /* 0x00008f0094a37a23 */ /* 0x100fe20000010843 */
[----:B------:R-:W-:Y:S01]  /*5610*/  LOP3.LUT R11, R222, 0xff, RZ, 0xc0, !PT ;  /* 0x000000ffde0b7812 */ /* 0x000fe200078ec0ff */
[----:B------:R-:W4:Y:S01]  /*5620*/  MUFU.EX2 R35, R35 ;  /* 0x0000002300237308 */ /* 0x000f220000000800 */
[----:B------:R-:W-:Y:S01]  /*5630*/  FFMA.FTZ R161, R166, c[0x0][0x23c], -R67 ;  /* 0x00008f00a6a17a23 */ /* 0x000fe20000010843 */
[----:B------:R-:W-:Y:S01]  /*5640*/  SHF.R.U32.HI R166, RZ, 0x8, R9 ;  /* 0x00000008ffa67819 */ /* 0x000fe20000011609 */
[----:B------:R-:W-:Y:S01]  /*5650*/  FFMA.FTZ R153, R31, c[0x0][0x23c], -R142 ;  /* 0x00008f001f997a23 */ /* 0x000fe2000001088e */
[----:B------:R-:W-:Y:S01]  /*5660*/  LOP3.LUT R9, R10, 0xff, RZ, 0xc0, !PT ;  /* 0x000000ff0a097812 */ /* 0x000fe200078ec0ff */
[--C-:B------:R-:W-:Y:S01]  /*5670*/  HSET2.LE.AND R29, R165, R60.reuse, PT ;  /* 0x0000003ca51d7233 */ /* 0x100fe20003803000 */
[----:B------:R-:W-:Y:S01]  /*5680*/  LOP3.LUT R31, R13, R12, RZ, 0xc0, !PT ;  /* 0x0000000c0d1f7212 */ /* 0x000fe200078ec0ff */
[--C-:B------:R-:W-:Y:S01]  /*5690*/  HSET2.LE.AND R28, R167, R60.reuse, PT ;  /* 0x0000003ca71c7233 */ /* 0x100fe20003803000 */
[----:B------:R-:W-:Y:S01]  /*56a0*/  LOP3.LUT R10, R223, UR16, R178, 0x96, !PT ;  /* 0x00000010df0a7c12 */ /* 0x000fe2000f8e96b2 */
[----:B------:R-:W5:Y:S01]  /*56b0*/  LDSM.16.MT88.4 R12, [R184+0x7000] ;  /* 0x00700000b80c783b */ /* 0x000f620000004200 */
[----:B------:R-:W-:Y:S01]  /*56c0*/  SHF.R.U32.HI R8, RZ, 0x18, R222 ;  /* 0x00000018ff087819 */ /* 0x000fe200000116de */
[----:B------:R-:W1:Y:S01]  /*56d0*/  MUFU.EX2 R163, R163 ;  /* 0x000000a300a37308 */ /* 0x000e620000000800 */
[----:B------:R-:W-:Y:S01]  /*56e0*/  SHF.R.U32.HI R165, RZ, 0x10, R10 ;  /* 0x00000010ffa57819 */ /* 0x000fe2000001160a */
[----:B------:R-:W-:Y:S01]  /*56f0*/  FFMA.FTZ R223, R137, c[0x0][0x23c], -R142 ;  /* 0x00008f0089df7a23 */ /* 0x000fe2000001088e */
[----:B------:R-:W-:Y:S01]  /*5700*/  F2FP.BF16.PACK_AB R167, R145, R140 ;  /* 0x0000008c91a7723e */ /* 0x000fe200000010ff */
[--C-:B------:R-:W-:Y:S01]  /*5710*/  FFMA.FTZ R142, R62, c[0x0][0x23c], -R67.reuse ;  /* 0x00008f003e8e7a23 */ /* 0x100fe20000010843 */
[----:B------:R-:W-:Y:S01]  /*5720*/  PRMT R11, R11, 0x5410, R166 ;  /* 0x000054100b0b7816 */ /* 0x000fe200000000a6 */
[----:B------:R-:W-:Y:S01]  /*5730*/  FFMA.FTZ R67, R63, c[0x0][0x23c], -R67 ;  /* 0x00008f003f437a23 */ /* 0x000fe20000010843 */
[----:B------:R-:W-:Y:S01]  /*5740*/  PRMT R9, R9, 0x5410, R8 ;  /* 0x0000541009097816 */ /* 0x000fe20000000008 */
[----:B------:R-:W-:Y:S01]  /*5750*/  MUFU.EX2 R153, R153 ;  /* 0x0000009900997308 */ /* 0x000fe20000000800 */
[C---:B------:R-:W-:Y:S01]  /*5760*/  LOP3.LUT R8, R10.reuse, 0xffff, RZ, 0xc0, !PT ;  /* 0x0000ffff0a087812 */ /* 0x040fe200078ec0ff */
[----:B------:R-:W-:Y:S01]  /*5770*/  HSET2.LE.AND R11, R11, R60, PT ;  /* 0x0000003c0b0b7233 */ /* 0x000fe20003803000 */
[----:B------:R-:W-:Y:S01]  /*5780*/  LOP3.LUT R148, R10, 0xff, RZ, 0xc0, !PT ;  /* 0x000000ff0a947812 */ /* 0x000fe200078ec0ff */
[----:B------:R-:W-:Y:S01]  /*5790*/  FADD.FTZ R52, R57, R52 ;  /* 0x0000003439347221 */ /* 0x000fe20000010000 */
[----:B------:R-:W-:Y:S01]  /*57a0*/  SHF.R.U32.HI R10, RZ, 0x18, R10 ;  /* 0x00000018ff0a7819 */ /* 0x000fe2000001160a */
[----:B------:R-:W-:Y:S01]  /*57b0*/  FADD.FTZ R61, R61, R56 ;  /* 0x000000383d3d7221 */ /* 0x000fe20000010000 */
[----:B------:R-:W-:Y:S01]  /*57c0*/  LOP3.LUT R165, R165, 0xff, RZ, 0xc0, !PT ;  /* 0x000000ffa5a57812 */ /* 0x000fe200078ec0ff */
[----:B------:R-:W2:Y:S01]  /*57d0*/  MUFU.EX2 R161, R161 ;  /* 0x000000a100a17308 */ /* 0x000ea20000000800 */
[----:B------:R-:W-:Y:S01]  /*57e0*/  LOP3.LUT R28, R28, R167, RZ, 0xc0, !PT ;  /* 0x000000a71c1c7212 */ /* 0x000fe200078ec0ff */
[----:B------:R-:W-:Y:S01]  /*57f0*/  FADD.FTZ R140, R140, R3 ;  /* 0x000000038c8c7221 */ /* 0x000fe20000010000 */
[----:B------:R-:W-:-:S02]  /*5800*/  SHF.R.U32.HI R167, RZ, 0x8, R8 ;  /* 0x00000008ffa77819 */ /* 0x000fc40000011608 */
[----:B----4-:R-:W-:Y:S01]  /*5810*/  F2FP.BF16.PACK_AB R8, R35, R34 ;  /* 0x000000222308723e */ /* 0x010fe200000010ff */
[----:B------:R-:W-:Y:S01]  /*5820*/  FADD.FTZ R140, R145, R140 ;  /* 0x0000008c918c7221 */ /* 0x000fe20000010000 */
[----:B------:R-:W-:Y:S01]  /*5830*/  PRMT R165, R165, 0x5410, R10 ;  /* 0x00005410a5a57816 */ /* 0x000fe2000000000a */
[----:B------:R-:W-:Y:S01]  /*5840*/  MUFU.EX2 R211, R211 ;  /* 0x000000d300d37308 */ /* 0x000fe20000000800 */
[----:B------:R-:W-:Y:S01]  /*5850*/  PRMT R167, R148, 0x5410, R167 ;  /* 0x0000541094a77816 */ /* 0x000fe200000000a7 */
[----:B------:R-:W-:Y:S01]  /*5860*/  FADD.FTZ R143, R143, R140 ;  /* 0x0000008c8f8f7221 */ /* 0x000fe20000010000 */
[----:B------:R-:W-:Y:S01]  /*5870*/  LOP3.LUT R10, R11, R8, RZ, 0xc0, !PT ;  /* 0x000000080b0a7212 */ /* 0x000fe200078ec0ff */
[--C-:B------:R-:W-:Y:S01]  /*5880*/  HSET2.LE.AND R11, R9, R60.reuse, PT ;  /* 0x0000003c090b7233 */ /* 0x100fe20003803000 */
[----:B-1----:R-:W-:Y:S01]  /*5890*/  F2FP.BF16.PACK_AB R148, R163, R154 ;  /* 0x0000009aa394723e */ /* 0x002fe200000010ff */
[--C-:B------:R-:W-:Y:S01]  /*58a0*/  HSET2.LE.AND R9, R165, R60.reuse, PT ;  /* 0x0000003ca5097233 */ /* 0x100fe20003803000 */
[----:B------:R-:W-:Y:S01]  /*58b0*/  F2FP.BF16.PACK_AB R176, R151, R150 ;  /* 0x0000009697b0723e */ /* 0x000fe200000010ff */
[----:B------:R-:W-:Y:S01]  /*58c0*/  HSET2.LE.AND R8, R167, R60, PT ;  /* 0x0000003ca7087233 */ /* 0x000fe20003803000 */
[----:B--2---:R-:W-:Y:S01]  /*58d0*/  F2FP.BF16.PACK_AB R166, R164, R161 ;  /* 0x000000a1a4a6723e */ /* 0x004fe200000010ff */
[----:B------:R-:W-:Y:S01]  /*58e0*/  MUFU.EX2 R157, R157 ;  /* 0x0000009d009d7308 */ /* 0x000fe20000000800 */
[----:B------:R-:W-:Y:S01]  /*58f0*/  F2FP.BF16.PACK_AB R167, R162, R153 ;  /* 0x00000099a2a7723e */ /* 0x000fe200000010ff */
[----:B------:R-:W-:Y:S01]  /*5900*/  FADD.FTZ R153, R153, R52 ;  /* 0x0000003499997221 */ /* 0x000fe20000010000 */
[----:B------:R-:W-:Y:S01]  /*5910*/  LOP3.LUT R9, R9, R148, RZ, 0xc0, !PT ;  /* 0x0000009409097212 */ /* 0x000fe200078ec0ff */
[--C-:B------:R-:W-:Y:S01]  /*5920*/  FFMA.FTZ R148, R159, c[0x0][0x23c], -R160.reuse ;  /* 0x00008f009f947a23 */ /* 0x100fe200000108a0 */
[----:B------:R-:W-:Y:S01]  /*5930*/  LOP3.LUT R30, R30, R169, RZ, 0xc0, !PT ;  /* 0x000000a91e1e7212 */ /* 0x000fe200078ec0ff */
[--C-:B------:R-:W-:Y:S01]  /*5940*/  FFMA.FTZ R159, R158, c[0x0][0x23c], -R160.reuse ;  /* 0x00008f009e9f7a23 */ /* 0x100fe200000108a0 */
[----:B------:R-:W-:Y:S01]  /*5950*/  LOP3.LUT R29, R29, R176, RZ, 0xc0, !PT ;  /* 0x000000b01d1d7212 */ /* 0x000fe200078ec0ff */
[----:B------:R-:W-:Y:S01]  /*5960*/  FFMA.FTZ R158, R155, c[0x0][0x23c], -R160 ;  /* 0x00008f009b9e7a23 */ /* 0x000fe200000108a0 */
[----:B------:R-:W-:Y:S01]  /*5970*/  LOP3.LUT R11, R11, R166, RZ, 0xc0, !PT ;  /* 0x000000a60b0b7212 */ /* 0x000fe200078ec0ff */
[--C-:B------:R-:W-:Y:S01]  /*5980*/  FFMA.FTZ R155, R156, c[0x0][0x23c], -R149.reuse ;  /* 0x00008f009c9b7a23 */ /* 0x100fe20000010895 */
[----:B------:R-:W-:Y:S01]  /*5990*/  LOP3.LUT R8, R8, R167, RZ, 0xc0, !PT ;  /* 0x000000a708087212 */ /* 0x000fe200078ec0ff */
[----:B------:R-:W-:Y:S01]  /*59a0*/  FFMA.FTZ R156, R147, c[0x0][0x23c], -R149 ;  /* 0x00008f00939c7a23 */ /* 0x000fe20000010895 */
[----:B------:R-:W-:Y:S01]  /*59b0*/  LOP3.LUT R168, R171, UR17, R168, 0x96, !PT ;  /* 0x00000011aba87c12 */ /* 0x000fe2000f8e96a8 */
[----:B------:R-:W-:Y:S01]  /*59c0*/  HMMA.16816.F32.BF16 R108, R28, R18, R108 ;  /* 0x000000121c6c723c */ /* 0x000fe2000004186c */
[----:B------:R-:W-:Y:S01]  /*59d0*/  MUFU.EX2 R148, R148 ;  /* 0x0000009400947308 */ /* 0x000fe20000000800 */
[----:B------:R-:W-:Y:S01]  /*59e0*/  LOP3.LUT R166, R179, UR7, R174, 0x96, !PT ;  /* 0x00000007b3a67c12 */ /* 0x000fe2000f8e96ae */
[----:B------:R-:W-:-:S02]  /*59f0*/  FADD.FTZ R154, R154, R61 ;  /* 0x0000003d9a9a7221 */ /* 0x000fc40000010000 */
[----:B------:R-:W-:Y:S02]  /*5a00*/  FADD.FTZ R150, R150, R43 ;  /* 0x0000002b96967221 */ /* 0x000fe40000010000 */
[----:B------:R-:W-:Y:S01]  /*5a10*/  IMAD.WIDE.U32 R166, R166, -0x2daee0ad, RZ ;  /* 0xd2511f53a6a67825 */ /* 0x000fe200078e00ff */
[----:B------:R-:W-:Y:S01]  /*5a20*/  HMMA.16816.F32.BF16 R88, R8, R18, R88 ;  /* 0x000000120858723c */ /* 0x000fe20000041858 */
[----:B------:R-:W1:Y:S02]  /*5a30*/  MUFU.EX2 R155, R155 ;  /* 0x0000009b009b7308 */ /* 0x000e640000000800 */
[----:B------:R-:W-:Y:S01]  /*5a40*/  FADD.FTZ R153, R162, R153 ;  /* 0x00000099a2997221 */ /* 0x000fe20000010000 */
[----:B------:R-:W-:Y:S01]  /*5a50*/  LOP3.LUT R172, R167, UR17, R172, 0x96, !PT ;  /* 0x00000011a7ac7c12 */ /* 0x000fe2000f8e96ac */
[----:B------:R-:W-:Y:S02]  /*5a60*/  FADD.FTZ R154, R163, R154 ;  /* 0x0000009aa39a7221 */ /* 0x000fe40000010000 */
[----:B------:R-:W-:Y:S01]  /*5a70*/  LOP3.LUT R18, R168, 0xffff, RZ, 0xc0, !PT ;  /* 0x0000ffffa8127812 */ /* 0x000fe200078ec0ff */
[-C--:B---3--:R-:W-:Y:S01]  /*5a80*/  HMMA.16816.F32.BF16 R72, R28, R20.reuse, R72 ;  /* 0x000000141c48723c */ /* 0x088fe20000041848 */
[----:B------:R-:W2:Y:S01]  /*5a90*/  MUFU.EX2 R159, R159 ;  /* 0x0000009f009f7308 */ /* 0x000ea20000000800 */
[----:B------:R-:W-:Y:S01]  /*5aa0*/  SHF.R.U32.HI R19, RZ, 0x18, R168 ;  /* 0x00000018ff137819 */ /* 0x000fe200000116a8 */
[----:B------:R-:W-:Y:S01]  /*5ab0*/  FADD.FTZ R151, R151, R150 ;  /* 0x0000009697977221 */ /* 0x000fe20000010000 */
[----:B------:R-:W-:Y:S01]  /*5ac0*/  LOP3.LUT R137, R172, 0xffff, RZ, 0xc0, !PT ;  /* 0x0000ffffac897812 */ /* 0x000fe200078ec0ff */
[----:B------:R-:W-:Y:S01]  /*5ad0*/  FADD.FTZ R34, R34, R153 ;  /* 0x0000009922227221 */ /* 0x000fe20000010000 */
[----:B------:R-:W-:Y:S01]  /*5ae0*/  SHF.R.U32.HI R141, RZ, 0x10, R172 ;  /* 0x00000010ff8d7819 */ /* 0x000fe200000116ac */
[----:B------:R-:W-:Y:S01]  /*5af0*/  FADD.FTZ R161, R161, R154 ;  /* 0x0000009aa1a17221 */ /* 0x000fe20000010000 */
[----:B------:R-:W-:Y:S01]  /*5b00*/  HMMA.16816.F32.BF16 R68, R8, R20, R68 ;  /* 0x000000140844723c */ /* 0x000fe20000041844 */
[----:B------:R-:W3:Y:S01]  /*5b10*/  MUFU.EX2 R156, R156 ;  /* 0x0000009c009c7308 */ /* 0x000ee20000000800 */
[----:B------:R-:W-:Y:S01]  /*5b20*/  LOP3.LUT R62, R172, 0xff, RZ, 0xc0, !PT ;  /* 0x000000ffac3e7812 */ /* 0x000fe200078ec0ff */
[----:B------:R-:W-:Y:S01]  /*5b30*/  FADD.FTZ R32, R32, R151 ;  /* 0x0000009720207221 */ /* 0x000fe20000010000 */
[----:B------:R-:W-:Y:S01]  /*5b40*/  SHF.R.U32.HI R172, RZ, 0x18, R172 ;  /* 0x00000018ffac7819 */ /* 0x000fe200000116ac */
[----:B------:R-:W-:Y:S01]  /*5b50*/  FADD.FTZ R34, R35, R34 ;  /* 0x0000002223227221 */ /* 0x000fe20000010000 */
[----:B------:R-:W-:Y:S01]  /*5b60*/  SHF.R.U32.HI R137, RZ, 0x8, R137 ;  /* 0x00000008ff897819 */ /* 0x000fe20000011689 */
[----:B------:R-:W-:Y:S01]  /*5b70*/  FADD.FTZ R161, R164, R161 ;  /* 0x000000a1a4a17221 */ /* 0x000fe20000010000 */
[----:B------:R-:W-:Y:S01]  /*5b80*/  SHF.R.U32.HI R21, RZ, 0x10, R168 ;  /* 0x00000010ff157819 */ /* 0x000fe200000116a8 */
[----:B------:R-:W-:Y:S01]  /*5b90*/  HMMA.16816.F32.BF16 R76, R28, R22, R76 ;  /* 0x000000161c4c723c */ /* 0x000fe2000004184c */
[----:B------:R-:W4:Y:S01]  /*5ba0*/  MUFU.EX2 R158, R158 ;  /* 0x0000009e009e7308 */ /* 0x000f220000000800 */
[----:B------:R-:W-:Y:S01]  /*5bb0*/  SHF.R.U32.HI R20, RZ, 0x10, R170 ;  /* 0x00000010ff147819 */ /* 0x000fe200000116aa */
[----:B------:R-:W-:Y:S01]  /*5bc0*/  FADD.FTZ R143, R144, R143 ;  /* 0x0000008f908f7221 */ /* 0x000fe20000010000 */
[----:B------:R-:W-:Y:S01]  /*5bd0*/  LOP3.LUT R141, R141, 0xff, RZ, 0xc0, !PT ;  /* 0x000000ff8d8d7812 */ /* 0x000fe200078ec0ff */
[----:B------:R-:W-:Y:S01]  /*5be0*/  FADD.FTZ R32, R33, R32 ;  /* 0x0000002021207221 */ /* 0x000fe20000010000 */
[----:B------:R-:W-:-:S02]  /*5bf0*/  LOP3.LUT R20, R20, 0xff, RZ, 0xc0, !PT ;  /* 0x000000ff14147812 */ /* 0x000fc400078ec0ff */
[----:B------:R-:W-:Y:S01]  /*5c00*/  HMMA.16816.F32.BF16 R112, R8, R22, R112 ;  /* 0x000000160870723c */ /* 0x000fe20000041870 */
[----:B------:R-:W-:Y:S01]  /*5c10*/  MUFU.EX2 R139, R139 ;  /* 0x0000008b008b7308 */ /* 0x000fe20000000800 */
[----:B------:R-:W-:-:S05]  /*5c20*/  PRMT R137, R62, 0x5410, R137 ;  /* 0x000054103e897816 */ /* 0x000fca0000000089 */
[----:B------:R-:W-:Y:S01]  /*5c30*/  SHF.R.U32.HI R22, RZ, 0x8, R18 ;  /* 0x00000008ff167819 */ /* 0x000fe20000011612 */
[----:B------:R-:W-:Y:S01]  /*5c40*/  HMMA.16816.F32.BF16 R84, R28, R16, R84 ;  /* 0x000000101c54723c */ /* 0x000fe20000041854 */
[----:B------:R-:W-:Y:S01]  /*5c50*/  LOP3.LUT R18, R21, 0xff, RZ, 0xc0, !PT ;  /* 0x000000ff15127812 */ /* 0x000fe200078ec0ff */
[----:B------:R-:W-:Y:S03]  /*5c60*/  MUFU.EX2 R146, R146 ;  /* 0x0000009200927308 */ /* 0x000fe60000000800 */
[----:B------:R-:W-:-:S03]  /*5c70*/  PRMT R19, R18, 0x5410, R19 ;  /* 0x0000541012137816 */ /* 0x000fc60000000013 */
[----:B------:R-:W-:Y:S02]  /*5c80*/  HMMA.16816.F32.BF16 R80, R8, R16, R80 ;  /* 0x000000100850723c */ /* 0x000fe40000041850 */
[--C-:B------:R-:W-:Y:S01]  /*5c90*/  HSET2.LE.AND R19, R19, R60.reuse, PT ;  /* 0x0000003c13137233 */ /* 0x100fe20003803000 */
[----:B------:R-:W-:Y:S04]  /*5ca0*/  MUFU.EX2 R138, R138 ;  /* 0x0000008a008a7308 */ /* 0x000fe80000000800 */
[C---:B------:R-:W-:Y:S01]  /*5cb0*/  LOP3.LUT R16, R170.reuse, 0xffff, RZ, 0xc0, !PT ;  /* 0x0000ffffaa107812 */ /* 0x040fe200078ec0ff */
[C---:B------:R-:W-:Y:S01]  /*5cc0*/  HMMA.16816.F32.BF16 R124, R28.reuse, R24, R124 ;  /* 0x000000181c7c723c */ /* 0x040fe2000004187c */
[----:B------:R-:W-:Y:S02]  /*5cd0*/  LOP3.LUT R17, R170, 0xff, RZ, 0xc0, !PT ;  /* 0x000000ffaa117812 */ /* 0x000fe400078ec0ff */
[----:B------:R-:W-:Y:S01]  /*5ce0*/  SHF.R.U32.HI R16, RZ, 0x8, R16 ;  /* 0x00000008ff107819 */ /* 0x000fe20000011610 */
[----:B------:R-:W-:Y:S03]  /*5cf0*/  MUFU.EX2 R223, R223 ;  /* 0x000000df00df7308 */ /* 0x000fe60000000800 */
[----:B------:R-:W-:Y:S01]  /*5d00*/  PRMT R17, R17, 0x5410, R16 ;  /* 0x0000541011117816 */ /* 0x000fe20000000010 */
[C---:B-----5:R-:W-:Y:S04]  /*5d10*/  HMMA.16816.F32.BF16 R92, R28.reuse, R12, R92 ;  /* 0x0000000c1c5c723c */ /* 0x060fe8000004185c */
[----:B------:R-:W-:Y:S01]  /*5d20*/  HSET2.LE.AND R17, R17, R60, PT ;  /* 0x0000003c11117233 */ /* 0x000fe20003803000 */
[----:B------:R-:W-:Y:S03]  /*5d30*/  MUFU.EX2 R66, R66 ;  /* 0x0000004200427308 */ /* 0x000fe60000000800 */
[C---:B------:R-:W-:Y:S05]  /*5d40*/  HMMA.16816.F32.BF16 R120, R28.reuse, R26, R120 ;  /* 0x0000001a1c78723c */ /* 0x040fea0000041878 */
[----:B------:R-:W-:Y:S03]  /*5d50*/  MUFU.EX2 R64, R64 ;  /* 0x0000004000407308 */ /* 0x000fe60000000800 */
[----:B------:R-:W-:Y:S05]  /*5d60*/  HMMA.16816.F32.BF16 R96, R28, R14, R96 ;  /* 0x0000000e1c60723c */ /* 0x000fea0000041860 */
[----:B------:R-:W5:Y:S02]  /*5d70*/  MUFU.EX2 R63, R142 ;  /* 0x0000008e003f7308 */ /* 0x000f640000000800 */
[----:B------:R-:W-:Y:S01]  /*5d80*/  LOP3.LUT R29, R168, 0xff, RZ, 0xc0, !PT ;  /* 0x000000ffa81d7812 */ /* 0x000fe200078ec0ff */
[----:B------:R-:W-:Y:S01]  /*5d90*/  HMMA.16816.F32.BF16 R104, R8, R12, R104 ;  /* 0x0000000c0868723c */ /* 0x000fe20000041868 */
[----:B------:R-:W-:-:S02]  /*5da0*/  SHF.R.U32.HI R31, RZ, 0x18, R170 ;  /* 0x00000018ff1f7819 */ /* 0x000fc400000116aa */
[----:B------:R-:W-:Y:S02]  /*5db0*/  PRMT R29, R29, 0x5410, R22 ;  /* 0x000054101d1d7816 */ /* 0x000fe40000000016 */
[----:B------:R-:W-:Y:S01]  /*5dc0*/  PRMT R31, R20, 0x5410, R31 ;  /* 0x00005410141f7816 */ /* 0x000fe2000000001f */
[----:B------:R-:W5:Y:S01]  /*5dd0*/  MUFU.EX2 R67, R67 ;  /* 0x0000004300437308 */ /* 0x000f620000000800 */
[----:B-1----:R-:W-:Y:S01]  /*5de0*/  F2FP.BF16.PACK_AB R12, R152, R155 ;  /* 0x0000009b980c723e */ /* 0x002fe200000010ff */
[--C-:B------:R-:W-:Y:S01]  /*5df0*/  HSET2.LE.AND R28, R29, R60.reuse, PT ;  /* 0x0000003c1d1c7233 */ /* 0x100fe20003803000 */
[----:B--2---:R-:W-:Y:S01]  /*5e00*/  F2FP.BF16.PACK_AB R13, R159, R148 ;  /* 0x000000949f0d723e */ /* 0x004fe200000010ff */
[----:B------:R-:W-:Y:S01]  /*5e10*/  HSET2.LE.AND R31, R31, R60, PT ;  /* 0x0000003c1f1f7233 */ /* 0x000fe20003803000 */
[----:B------:R-:W-:Y:S01]  /*5e20*/  LOP3.LUT R29, R19, R12, RZ, 0xc0, !PT ;  /* 0x0000000c131d7212 */ /* 0x000fe200078ec0ff */
[C---:B------:R-:W-:Y:S01]  /*5e30*/  HMMA.16816.F32.BF16 R128, R8.reuse, R24, R128 ;  /* 0x000000180880723c */ /* 0x040fe20000041880 */
[----:B---3--:R-:W-:Y:S01]  /*5e40*/  F2FP.BF16.PACK_AB R12, R211, R156 ;  /* 0x0000009cd30c723e */ /* 0x008fe200000010ff */
[----:B------:R-:W-:Y:S01]  /*5e50*/  LDSM.16.MT88.4 R20, [R186+0x7800] ;  /* 0x00780000ba14783b */ /* 0x000fe20000004200 */
[----:B----4-:R-:W-:Y:S01]  /*5e60*/  F2FP.BF16.PACK_AB R30, R158, R157 ;  /* 0x0000009d9e1e723e */ /* 0x010fe200000010ff */
[----:B------:R-:W-:Y:S01]  /*5e70*/  FADD.FTZ R148, R148, R143 ;  /* 0x0000008f94947221 */ /* 0x000fe20000010000 */
[----:B------:R-:W-:Y:S01]  /*5e80*/  LOP3.LUT R28, R28, R13, RZ, 0xc0, !PT ;  /* 0x0000000d1c1c7212 */ /* 0x000fe200078ec0ff */
[----:B------:R-:W-:Y:S01]  /*5e90*/  FADD.FTZ R155, R155, R32 ;  /* 0x000000209b9b7221 */ /* 0x000fe20000010000 */
[----:B------:R-:W-:Y:S01]  /*5ea0*/  LOP3.LUT R30, R17, R30, RZ, 0xc0, !PT ;  /* 0x0000001e111e7212 */ /* 0x000fe200078ec0ff */
[----:B------:R-:W-:Y:S01]  /*5eb0*/  HMMA.16816.F32.BF16 R116, R8, R26, R116 ;  /* 0x0000001a0874723c */ /* 0x000fe20000041874 */
[----:B------:R-:W-:Y:S01]  /*5ec0*/  LOP3.LUT R31, R31, R12, RZ, 0xc0, !PT ;  /* 0x0000000c1f1f7212 */ /* 0x000fe200078ec0ff */
[----:B------:R-:W1:Y:S01]  /*5ed0*/  LDSM.16.MT88.4 R24, [R188+0x7800] ;  /* 0x00780000bc18783b */ /* 0x000e620000004200 */
[----:B-----5:R-:W-:Y:S01]  /*5ee0*/  F2FP.BF16.PACK_AB R62, R63, R64 ;  /* 0x000000403f3e723e */ /* 0x020fe200000010ff */
[----:B------:R-:W-:-:S02]  /*5ef0*/  FADD.FTZ R148, R159, R148 ;  /* 0x000000949f947221 */ /* 0x000fc40000010000 */
[----:B------:R-:W2:Y:S01]  /*5f00*/  LDSM.16.MT88.4 R16, [R185+0x7800] ;  /* 0x00780000b910783b */ /* 0x000ea20000004200 */
[----:B------:R-:W-:Y:S01]  /*5f10*/  FADD.FTZ R155, R152, R155 ;  /* 0x0000009b989b7221 */ /* 0x000fe20000010000 */
[----:B------:R-:W-:Y:S01]  /*5f20*/  HMMA.16816.F32.BF16 R100, R8, R14, R100 ;  /* 0x0000000e0864723c */ /* 0x000fe20000041864 */
[----:B------:R-:W-:Y:S01]  /*5f30*/  FADD.FTZ R157, R157, R148 ;  /* 0x000000949d9d7221 */ /* 0x000fe20000010000 */
[----:B------:R-:W3:Y:S01]  /*5f40*/  LDSM.16.MT88.4 R12, [R184+0x7800] ;  /* 0x00780000b80c783b */ /* 0x000ee20000004200 */
[----:B------:R-:W-:Y:S02]  /*5f50*/  FADD.FTZ R156, R156, R155 ;  /* 0x0000009b9c9c7221 */ /* 0x000fe40000010000 */
[----:B------:R-:W-:Y:S02]  /*5f60*/  FADD.FTZ R213, R158, R157 ;  /* 0x0000009d9ed57221 */ /* 0x000fe40000010000 */
[----:B------:R-:W-:Y:S01]  /*5f70*/  LOP3.LUT R11, R166, 0xffff, RZ, 0xc0, !PT ;  /* 0x0000ffffa60b7812 */ /* 0x000fe200078ec0ff */
[----:B------:R-:W-:Y:S01]  /*5f80*/  FADD.FTZ R211, R211, R156 ;  /* 0x0000009cd3d37221 */ /* 0x000fe20000010000 */
[----:B------:R-:W-:-:S02]  /*5f90*/  SHF.R.U32.HI R10, RZ, 0x10, R166 ;  /* 0x00000010ff0a7819 */ /* 0x000fc400000116a6 */
[----:B------:R-:W-:Y:S02]  /*5fa0*/  LOP3.LUT R8, R166, 0xff, RZ, 0xc0, !PT ;  /* 0x000000ffa6087812 */ /* 0x000fe400078ec0ff */
[----:B------:R-:W-:Y:S02]  /*5fb0*/  SHF.R.U32.HI R9, RZ, 0x18, R166 ;  /* 0x00000018ff097819 */ /* 0x000fe400000116a6 */
[----:B------:R-:W-:Y:S02]  /*5fc0*/  SHF.R.U32.HI R11, RZ, 0x8, R11 ;  /* 0x00000008ff0b7819 */ /* 0x000fe4000001160b */
[----:B------:R-:W-:Y:S02]  /*5fd0*/  LOP3.LUT R10, R10, 0xff, RZ, 0xc0, !PT ;  /* 0x000000ff0a0a7812 */ /* 0x000fe400078ec0ff */
[----:B------:R-:W-:Y:S01]  /*5fe0*/  PRMT R11, R8, 0x5410, R11 ;  /* 0x00005410080b7816 */ /* 0x000fe2000000000b */
[----:B------:R-:W-:Y:S01]  /*5ff0*/  HSET2.LE.AND R8, R137, R60, PT ;  /* 0x0000003c89087233 */ /* 0x000fe20003803000 */
[----:B------:R-:W-:-:S02]  /*6000*/  PRMT R147, R10, 0x5410, R9 ;  /* 0x000054100a937816 */ /* 0x000fc40000000009 */
[----:B------:R-:W-:Y:S01]  /*6010*/  PRMT R9, R141, 0x5410, R172 ;  /* 0x000054108d097816 */ /* 0x000fe200000000ac */
[--C-:B------:R-:W-:Y:S01]  /*6020*/  HSET2.LE.AND R10, R11, R60.reuse, PT ;  /* 0x0000003c0b0a7233 */ /* 0x100fe20003803000 */
[----:B------:R-:W-:Y:S01]  /*6030*/  F2FP.BF16.PACK_AB R137, R223, R138 ;  /* 0x0000008adf89723e */ /* 0x000fe200000010ff */
[--C-:B------:R-:W-:Y:S01]  /*6040*/  HSET2.LE.AND R11, R147, R60.reuse, PT ;  /* 0x0000003c930b7233 */ /* 0x100fe20003803000 */
[----:B------:R-:W-:Y:S01]  /*6050*/  F2FP.BF16.PACK_AB R141, R146, R139 ;  /* 0x0000008b928d723e */ /* 0x000fe200000010ff */
[----:B------:R-:W-:Y:S01]  /*6060*/  HSET2.LE.AND R9, R9, R60, PT ;  /* 0x0000003c09097233 */ /* 0x000fe20003803000 */
[----:B------:R-:W-:Y:S01]  /*6070*/  F2FP.BF16.PACK_AB R60, R67, R66 ;  /* 0x00000042433c723e */ /* 0x000fe200000010ff */
[----:B------:R-:W-:Y:S01]  /*6080*/  FADD.FTZ R139, R139, R34 ;  /* 0x000000228b8b7221 */ /* 0x000fe20000010000 */
[----:B------:R-:W-:Y:S01]  /*6090*/  LOP3.LUT R10, R10, R137, RZ, 0xc0, !PT ;  /* 0x000000890a0a7212 */ /* 0x000fe200078ec0ff */
[----:B------:R-:W-:Y:S01]  /*60a0*/  FADD.FTZ R66, R66, R161 ;  /* 0x000000a142427221 */ /* 0x000fe20000010000 */
[----:B------:R-:W-:Y:S01]  /*60b0*/  LOP3.LUT R11, R11, R62, RZ, 0xc0, !PT ;  /* 0x0000003e0b0b7212 */ /* 0x000fe200078ec0ff */
[----:B------:R-:W-:Y:S01]  /*60c0*/  FADD.FTZ R139, R146, R139 ;  /* 0x0000008b928b7221 */ /* 0x000fe20000010000 */
[----:B------:R-:W-:Y:S01]  /*60d0*/  LOP3.LUT R8, R8, R141, RZ, 0xc0, !PT ;  /* 0x0000008d08087212 */ /* 0x000fe200078ec0ff */
[----:B------:R-:W-:Y:S01]  /*60e0*/  FADD.FTZ R67, R67, R66 ;  /* 0x0000004243437221 */ /* 0x000fe20000010000 */
[----:B------:R-:W-:Y:S01]  /*60f0*/  LOP3.LUT R9, R9, R60, RZ, 0xc0, !PT ;  /* 0x0000003c09097212 */ /* 0x000fe200078ec0ff */
[----:B------:R-:W-:Y:S01]  /*6100*/  FADD.FTZ R138, R138, R139 ;  /* 0x0000008b8a8a7221 */ /* 0x000fe20000010000 */
[----:B-1----:R-:W-:Y:S01]  /*6110*/  HMMA.16816.F32.BF16 R124, R28, R24, R124 ;  /* 0x000000181c7c723c */ /* 0x002fe2000004187c */
[----:B------:R-:W-:-:S02]  /*6120*/  FADD.FTZ R64, R64, R67 ;  /* 0x0000004340407221 */ /* 0x000fc40000010000 */
[----:B------:R-:W-:Y:S02]  /*6130*/  FADD.FTZ R223, R223, R138 ;  /* 0x0000008adfdf7221 */ /* 0x000fe40000010000 */
[----:B------:R-:W-:-:S03]  /*6140*/  FADD.FTZ R222, R63, R64 ;  /* 0x000000403fde7221 */ /* 0x000fc60000010000 */
[C---:B------:R-:W-:Y:S08]  /*6150*/  HMMA.16816.F32.BF16 R120, R28.reuse, R26, R120 ;  /* 0x0000001a1c78723c */ /* 0x040ff00000041878 */
[C---:B------:R-:W-:Y:S08]  /*6160*/  HMMA.16816.F32.BF16 R72, R28.reuse, R20, R72 ;  /* 0x000000141c48723c */ /* 0x040ff00000041848 */
[C---:B------:R-:W-:Y:S08]  /*6170*/  HMMA.16816.F32.BF16 R76, R28.reuse, R22, R76 ;  /* 0x000000161c4c723c */ /* 0x040ff0000004184c */
[C---:B--2---:R-:W-:Y:S08]  /*6180*/  HMMA.16816.F32.BF16 R84, R28.reuse, R16, R84 ;  /* 0x000000101c54723c */ /* 0x044ff00000041854 */
[C---:B------:R-:W-:Y:S08]  /*6190*/  HMMA.16816.F32.BF16 R108, R28.reuse, R18, R108 ;  /* 0x000000121c6c723c */ /* 0x040ff0000004186c */
[C---:B---3--:R-:W-:Y:S08]  /*61a0*/  HMMA.16816.F32.BF16 R92, R28.reuse, R12, R92 ;  /* 0x0000000c1c5c723c */ /* 0x048ff0000004185c */
        /* <DEDUP_REMOVED lines=9> */
[----:B------:R-:W-:Y:S05]  /*6240*/  @!UPT UIADD3 URZ, URZ, URZ, URZ ;  /* 0x0000003f3f3ff290 */ /* 0x000fea000fffe03f */
[----:B------:R-:W-:Y:S11]  /*6250*/  @!P1 BRA `(.L_x_542) ;  /* 0x00008d3000009947 */ /* 0x000ff60003800000 */
[----:B------:R-:W-:Y:S01]  /*6260*/  ISETP.GE.AND P0, PT, R218, c[0x0][0x220], PT ;  /* 0x00008800da007a0c */ /* 0x000fe20003f06270 */
[----:B------:R-:W-:-:S04]  /*6270*/  DEPBAR.LE SB0, 0x0 ;  /* 0x000080000000791a */ /* 0x000fc80000000000 */
[C---:B------:R-:W-:Y:S01]  /*6280*/  IADD3 R5, R207.reuse, -0x2, RZ ;  /* 0xfffffffecf057810 */ /* 0x040fe20007ffe0ff */
[----:B------:R-:W-:Y:S01]  /*6290*/  BAR.SYNC.DEFER_BLOCKING 0x0 ;  /* 0x0000000000007b1d */ /* 0x000fe20000010000 */
[----:B------:R-:W-:Y:S01]  /*62a0*/  IMAD.WIDE.U32 R136, R136, c[0x0][0x1a0], RZ ;  /* 0x0000680088887a25 */ /* 0x000fe200078e00ff */
[----:B------:R-:W-:Y:S02]  /*62b0*/  IADD3 R132, R207, -0x2, RZ ;  /* 0xfffffffecf847810 */ /* 0x000fe40007ffe0ff */
[----:B------:R-:W-:Y:S01]  /*62c0*/  SHF.R.S32.HI R3, RZ, 0x1f, R5 ;  /* 0x0000001fff037819 */ /* 0x000fe20000011405 */
[----:B------:R-:W-:Y:S02]  /*62d0*/  IMAD R2, R198, R5, RZ ;  /* 0x00000005c6027224 */ /* 0x000fe400078e02ff */
[----:B------:R-:W-:-:S04]  /*62e0*/  IMAD.WIDE.U32 R8, R5, R199, R236 ;  /* 0x000000c705087225 */ /* 0x000fc800078e00ec */
[----:B------:R-:W-:Y:S01]  /*62f0*/  IMAD.MOV.U32 R0, RZ, RZ, c[0x0][0x1a4] ;  /* 0x00006900ff007624 */ /* 0x000fe200078e00ff */
[----:B------:R-:W-:Y:S01]  /*6300*/  @!P0 IADD3 R4, P1, R201, R8, RZ ;  /* 0x00000008c9048210 */ /* 0x000fe20007f3e0ff */
[----:B------:R-:W-:Y:S01]  /*6310*/  IMAD R2, R3, R199, R2 ;  /* 0x000000c703027224 */ /* 0x000fe200078e0202 */
[----:B------:R-:W-:Y:S01]  /*6320*/  @!P0 IADD3 R6, P2, R8, R136, RZ ;  /* 0x0000008808068210 */ /* 0x000fe20007f5e0ff */
[----:B------:R-:W-:Y:S01]  /*6330*/  IMAD.SHL.U32 R5, R0, 0x20, RZ ;  /* 0x0000002000057824 */ /* 0x000fe200078e00ff */
[----:B------:R-:W-:Y:S01]  /*6340*/  @!P0 LEA R14, P3, R8, c[0x0][0x170], 0x1 ;  /* 0x00005c00080e8a11 */ /* 0x000fe200078608ff */
[----:B------:R-:W-:Y:S02]  /*6350*/  IMAD.IADD R9, R9, 0x1, R2 ;  /* 0x0000000109097824 */ /* 0x000fe400078e0202 */
[----:B------:R-:W-:Y:S02]  /*6360*/  @!P0 IMAD.MOV.U32 R2, RZ, RZ, 0x30 ;  /* 0x00000030ff028424 */ /* 0x000fe400078e00ff */
[----:B------:R-:W-:Y:S01]  /*6370*/  @!P0 IMAD.X R3, R200, 0x1, R9, P1 ;  /* 0x00000001c8038824 */ /* 0x000fe200008e0609 */
[----:B------:R-:W-:Y:S01]  /*6380*/  @!P0 IADD3.X R5, R9, R137, R5, P2, !PT ;  /* 0x0000008909058210 */ /* 0x000fe200017fe405 */
[----:B------:R-:W-:Y:S01]  /*6390*/  @!P0 IMAD R0, R0, 0x30, RZ ;  /* 0x0000003000008824 */ /* 0x000fe200078e02ff */
[----:B------:R-:W-:Y:S01]  /*63a0*/  @!P0 LEA R12, P2, R4, c[0x0][0x170], 0x1 ;  /* 0x00005c00040c8a11 */ /* 0x000fe200078408ff */
[----:B------:R-:W-:Y:S01]  /*63b0*/  @P0 STS.128 [R205+0x6000], RZ ;  /* 0x006000ffcd000388 */ /* 0x000fe20000000c00 */
[----:B------:R-:W-:-:S02]  /*63c0*/  @!P0 LEA R10, P1, R6, c[0x0][0x170], 0x1 ;  /* 0x00005c00060a8a11 */ /* 0x000fc400078208ff */
[----:B------:R-:W-:Y:S01]  /*63d0*/  @!P0 LEA.HI.X R13, R4, c[0x0][0x174], R3, 0x1, P2 ;  /* 0x00005d00040d8a11 */ /* 0x000fe200010f0c03 */
[----:B------:R-:W-:Y:S01]  /*63e0*/  @!P0 IMAD.WIDE.U32 R2, R2, c[0x0][0x1a0], R8 ;  /* 0x0000680002028a25 */ /* 0x000fe200078e0008 */
[----:B------:R-:W-:Y:S02]  /*63f0*/  @!P0 LEA.HI.X R15, R8, c[0x0][0x174], R9, 0x1, P3 ;  /* 0x00005d00080f8a11 */ /* 0x000fe400018f0c09 */
[----:B------:R-:W-:Y:S01]  /*6400*/  @!P0 LEA.HI.X R11, R6, c[0x0][0x174], R5, 0x1, P1 ;  /* 0x00005d00060b8a11 */ /* 0x000fe200008f0c05 */
[----:B------:R-:W-:Y:S01]  /*6410*/  @!P0 IMAD.IADD R0, R0, 0x1, R3 ;  /* 0x0000000100008824 */ /* 0x000fe200078e0203 */
[C---:B------:R-:W-:Y:S01]  /*6420*/  @!P0 LEA R4, P1, R2.reuse, c[0x0][0x170], 0x1 ;  /* 0x00005c0002048a11 */ /* 0x040fe200078208ff */
[----:B------:R-:W-:Y:S01]  /*6430*/  @!PT LDS RZ, [RZ] ;  /* 0x00000000fffff984 */ /* 0x000fe20000000800 */
[----:B------:R-:W-:Y:S01]  /*6440*/  @!PT LDS RZ, [RZ] ;  /* 0x00000000fffff984 */ /* 0x000fe20000000800 */
[----:B------:R-:W-:Y:S01]  /*6450*/  @!PT LDS RZ, [RZ] ;  /* 0x00000000fffff984 */ /* 0x000fe20000000800 */
[----:B------:R1:W-:Y:S03]  /*6460*/  @!P0 LDGSTS.E.BYPASS.LTC128B.128 [R205+0x6000], [R14.64] ;  /* 0x060000000ecd8fae */ /* 0x0003e6000b901d54 */
[----:B------:R-:W-:Y:S01]  /*6470*/  @!P0 LEA.HI.X R5, R2, c[0x0][0x174], R0, 0x1, P1 ;  /* 0x00005d0002058a11 */ /* 0x000fe200008f0c00 */
[----:B------:R-:W-:Y:S01]  /*6480*/  @P0 STS.128 [R205+0x6800], RZ ;  /* 0x006800ffcd000388 */ /* 0x000fe20000000c00 */
[----:B------:R-:W-:-:S03]  /*6490*/  IMAD R2, R132, 0x40, R239 ;  /* 0x0000004084027824 */ /* 0x000fc600078e02ef */
[----:B------:R-:W-:Y:S01]  /*64a0*/  @!PT LDS RZ, [RZ] ;  /* 0x00000000fffff984 */ /* 0x000fe20000000800 */
[----:B------:R-:W-:Y:S01]  /*64b0*/  @!PT LDS RZ, [RZ] ;  /* 0x00000000fffff984 */ /* 0x000fe20000000800 */
[----:B------:R-:W-:Y:S01]  /*64c0*/  @!PT LDS RZ, [RZ] ;  /* 0x00000000fffff984 */ /* 0x000fe20000000800 */
[----:B------:R1:W-:Y:S02]  /*64d0*/  @!P0 LDGSTS.E.BYPASS.LTC128B.128 [R205+0x6800], [R12.64] ;  /* 0x068000000ccd8fae */ /* 0x0003e4000b901d54 */
[C---:B------:R-:W-:Y:S02]  /*64e0*/  IADD3 R0, R2.reuse, 0x9, RZ ;  /* 0x0000000902007810 */ /* 0x040fe40007ffe0ff */
[----:B------:R-:W-:Y:S01]  /*64f0*/  @P0 STS.128 [R205+0x7000], RZ ;  /* 0x007000ffcd000388 */ /* 0x000fe20000000c00 */
[----:B------:R-:W-:Y:S02]  /*6500*/  IADD3 R6, R2, 0x10, RZ ;  /* 0x0000001002067810 */ /* 0x000fe40007ffe0ff */
[C---:B------:R-:W-:Y:S01]  /*6510*/  ISETP.GE.AND P3, PT, R0.reuse, R238, PT ;  /* 0x000000ee0000720c */ /* 0x040fe20003f66270 */
[----:B------:R-:W-:Y:S01]  /*6520*/  @!PT LDS RZ, [RZ] ;  /* 0x00000000fffff984 */ /* 0x000fe20000000800 */
[----:B------:R-:W-:Y:S01]  /*6530*/  @!PT LDS RZ, [RZ] ;  /* 0x00000000fffff984 */ /* 0x000fe20000000800 */
[----:B------:R-:W-:Y:S01]  /*6540*/  @!PT LDS RZ, [RZ] ;  /* 0x00000000fffff984 */ /* 0x000fe20000000800 */
[----:B------:R2:W-:Y:S01]  /*6550*/  @!P0 LDGSTS.E.BYPASS.LTC128B.128 [R205+0x7000], [R10.64] ;  /* 0x070000000acd8fae */ /* 0x0005e2000b901d54 */
[----:B------:R-:W-:-:S03]  /*6560*/  ISETP.GE.AND P6, PT, R0, R233, PT ;  /* 0x000000e90000720c */ /* 0x000fc60003fc6270 */
[----:B------:R-:W-:Y:S04]  /*6570*/  @P0 STS.128 [R205+0x7800], RZ ;  /* 0x007800ffcd000388 */ /* 0x000fe80000000c00 */
[----:B------:R-:W-:Y:S01]  /*6580*/  @!PT LDS RZ, [RZ] ;  /* 0x00000000fffff984 */ /* 0x000fe20000000800 */
[----:B------:R-:W-:Y:S01]  /*6590*/  @!PT LDS RZ, [RZ] ;  /* 0x00000000fffff984 */ /* 0x000fe20000000800 */
[----:B------:R-:W-:Y:S01]  /*65a0*/  @!PT LDS RZ, [RZ] ;  /* 0x00000000fffff984 */ /* 0x000fe20000000800 */
[----:B------:R3:W-:Y:S04]  /*65b0*/  @!P0 LDGSTS.E.BYPASS.LTC128B.128 [R205+0x7800], [R4.64] ;  /* 0x0780000004cd8fae */ /* 0x0007e8000b901d54 */
[----:B------:R-:W-:Y:S04]  /*65c0*/  LDSM.16.M88.4 R28, [R194] ;  /* 0x00000000c21c783b */ /* 0x000fe80000000200 */
[----:B------:R-:W4:Y:S04]  /*65d0*/  LDSM.16.M88.4 R144, [R193+0x4000] ;  /* 0x00400000c190783b */ /* 0x000f280000000200 */
[----:B------:R-:W5:Y:S04]  /*65e0*/  LDSM.16.M88.4 R32, [R194+0x2000] ;  /* 0x00200000c220783b */ /* 0x000f680000000200 */
[----:B------:R-:W2:Y:S04]  /*65f0*/  LDSM.16.M88.4 R44, [R193+0x5000] ;  /* 0x00500000c12c783b */ /* 0x000ea80000000200 */
[----:B------:R-:W2:Y:S04]  /*6600*/  LDSM.16.M88.4 R60, [R193+0x4800] ;  /* 0x00480000c13c783b */ /* 0x000ea80000000200 */
[----:B------:R-:W2:Y:S01]  /*6610*/  LDSM.16.M88.4 R160, [R193+0x5800] ;  /* 0x00580000c1a0783b */ /* 0x000ea20000000200 */
[----:B---3--:R-:W-:-:S03]  /*6620*/  IADD3 R4, R2, 0x8, RZ ;  /* 0x0000000802047810 */ /* 0x008fc60007ffe0ff */
[----:B------:R-:W-:Y:S01]  /*6630*/  LDSM.16.M88.4 R24, [R187+0x4000] ;  /* 0x00400000bb18783b */ /* 0x000fe20000000200 */
[----:B------:R-:W-:-:S03]  /*6640*/  ISETP.GE.AND P1, PT, R4, R238, PT ;  /* 0x000000ee0400720c */ /* 0x000fc60003f26270 */
[----:B-1----:R-:W1:Y:S01]  /*6650*/  LDSM.16.M88.4 R12, [R192] ;  /* 0x00000000c00c783b */ /* 0x002e620000000200 */
[C---:B------:R-:W-:Y:S02]  /*6660*/  ISETP.GE.AND P2, PT, R4.reuse, R233, PT ;  /* 0x000000e90400720c */ /* 0x040fe40003f46270 */
[C---:B------:R-:W-:Y:S01]  /*6670*/  ISETP.GE.AND P5, PT, R4.reuse, R231, PT ;  /* 0x000000e70400720c */ /* 0x040fe20003fa6270 */
[----:B------:R-:W3:Y:S01]  /*6680*/  LDSM.16.M88.4 R156, [R192+0x2000] ;  /* 0x00200000c09c783b */ /* 0x000ee20000000200 */
[----:B------:R-:W-:-:S03]  /*6690*/  ISETP.GE.AND P4, PT, R4, R209, PT ;  /* 0x000000d10400720c */ /* 0x000fc60003f86270 */
[----:B------:R-:W-:Y:S04]  /*66a0*/  LDSM.16.M88.4 R20, [R187+0x4800] ;  /* 0x00480000bb14783b */ /* 0x000fe80000000200 */
[----:B------:R-:W1:Y:S04]  /*66b0*/  LDSM.16.M88.4 R16, [R187+0x5000] ;  /* 0x00500000bb10783b */ /* 0x000e680000000200 */
[----:B------:R-:W1:Y:S01]  /*66c0*/  LDSM.16.M88.4 R224, [R187+0x5800] ;  /* 0x00580000bbe0783b */ /* 0x000e620000000200 */
[-C--:B----4-:R-:W-:Y:S03]  /*66d0*/  HMMA.16816.F32.BF16 R152, R28, R144.reuse, RZ ;  /* 0x000000901c98723c */ /* 0x090fe600000418ff */
[----:B------:R-:W-:Y:S04]  /*66e0*/  LDSM.16.M88.4 R168, [R190] ;  /* 0x00000000bea8783b */ /* 0x000fe80000000200 */
[----:B------:R-:W4:Y:S01]  /*66f0*/  LDSM.16.M88.4 R176, [R191] ;  /* 0x00000000bfb0783b */ /* 0x000f220000000200 */
[C---:B-----5:R-:W-:Y:S03]  /*6700*/  HMMA.16816.F32.BF16 R148, R32.reuse, R144, RZ ;  /* 0x000000902094723c */ /* 0x060fe600000418ff */
[----:B------:R-:W5:Y:S04]  /*6710*/  LDSM.16.M88.4 R172, [R191+0x2000] ;  /* 0x00200000bfac783b */ /* 0x000f680000000200 */
[----:B------:R-:W1:Y:S01]  /*6720*/  LDSM.16.M88.4 R164, [R183] ;  /* 0x00000000b7a4783b */ /* 0x000e620000000200 */
[-C--:B--2---:R-:W-:Y:S03]  /*6730*/  HMMA.16816.F32.BF16 R8, R32, R146.reuse, RZ ;  /* 0x000000922008723c */ /* 0x084fe600000418ff */
[----:B------:R-:W0:Y:S05]  /*6740*/  LDGDEPBAR ;  /* 0x00000000000079af */ /* 0x000e2a0000000000 */
[----:B------:R-:W-:Y:S08]  /*6750*/  HMMA.16816.F32.BF16 R144, R28, R146, RZ ;  /* 0x000000921c90723c */ /* 0x000ff000000418ff */
[C---:B------:R-:W-:Y:S08]  /*6760*/  HMMA.16816.F32.BF16 R52, R32.reuse, R44, RZ ;  /* 0x0000002c2034723c */ /* 0x040ff000000418ff */
[----:B------:R-:W-:Y:S08]  /*6770*/  HMMA.16816.F32.BF16 R48, R32, R46, RZ ;  /* 0x0000002e2030723c */ /* 0x000ff000000418ff */
[C---:B------:R-:W-:Y:S08]  /*6780*/  HMMA.16816.F32.BF16 R56, R28.reuse, R44, RZ ;  /* 0x0000002c1c38723c */ /* 0x040ff000000418ff */
[C---:B------:R-:W-:Y:S08]  /*6790*/  HMMA.16816.F32.BF16 R140, R28.reuse, R60, RZ ;  /* 0x0000003c1c8c723c */ /* 0x040ff000000418ff */
[----:B------:R-:W-:Y:S08]  /*67a0*/  HMMA.16816.F32.BF16 R44, R28, R46, RZ ;  /* 0x0000002e1c2c723c */ /* 0x000ff000000418ff */
[C---:B------:R-:W-:Y:S08]  /*67b0*/  HMMA.16816.F32.BF16 R136, R32.reuse, R60, RZ ;  /* 0x0000003c2088723c */ /* 0x040ff000000418ff */
[-C--:B------:R-:W-:Y:S08]  /*67c0*/  HMMA.16816.F32.BF16 R64, R32, R62.reuse, RZ ;  /* 0x0000003e2040723c */ /* 0x080ff000000418ff */
[C---:B------:R-:W-:Y:S08]  /*67d0*/  HMMA.16816.F32.BF16 R60, R28.reuse, R62, RZ ;  /* 0x0000003e1c3c723c */ /* 0x040ff000000418ff */
[C---:B------:R-:W-:Y:S08]  /*67e0*/  HMMA.16816.F32.BF16 R40, R28.reuse, R160, RZ ;  /* 0x000000a01c28723c */ /* 0x040ff000000418ff */
[----:B------:R-:W-:Y:S08]  /*67f0*/  HMMA.16816.F32.BF16 R28, R28, R162, RZ ;  /* 0x000000a21c1c723c */ /* 0x000ff000000418ff */
[----:B------:R-:W-:Y:S08]  /*6800*/  HMMA.16816.F32.BF16 R36, R32, R160, RZ ;  /* 0x000000a02024723c */ /* 0x000ff000000418ff */
[----:B-1----:R-:W-:Y:S08]  /*6810*/  HMMA.16816.F32.BF16 R144, R12, R26, R144 ;  /* 0x0000001a0c90723c */ /* 0x002ff00000041890 */
[----:B------:R-:W-:Y:S01]  /*6820*/  HMMA.16816.F32.BF16 R32, R32, R162, RZ ;  /* 0x000000a22020723c */ /* 0x000fe200000418ff */
[----:B------:R-:W-:Y:S07]  /*6830*/  LDSM.16.M88.4 R160, [R182] ;  /* 0x00000000b6a0783b */ /* 0x000fee0000000200 */
[C---:B---3--:R-:W-:Y:S08]  /*6840*/  HMMA.16816.F32.BF16 R8, R156.reuse, R26, R8 ;  /* 0x0000001a9c08723c */ /* 0x048ff00000041808 */
[C---:B------:R-:W-:Y:S08]  /*6850*/  HMMA.16816.F32.BF16 R148, R156.reuse, R24, R148 ;  /* 0x000000189c94723c */ /* 0x040ff00000041894 */
[C---:B------:R-:W-:Y:S08]  /*6860*/  HMMA.16816.F32.BF16 R52, R156.reuse, R16, R52 ;  /* 0x000000109c34723c */ /* 0x040ff00000041834 */
[----:B------:R-:W-:Y:S08]  /*6870*/  HMMA.16816.F32.BF16 R48, R156, R18, R48 ;  /* 0x000000129c30723c */ /* 0x000ff00000041830 */
[C---:B------:R-:W-:Y:S01]  /*6880*/  HMMA.16816.F32.BF16 R152, R12.reuse, R24, R152 ;  /* 0x000000180c98723c */ /* 0x040fe20000041898 */
[----:B------:R-:W-:Y:S07]  /*6890*/  LDSM.16.M88.4 R24, [R189] ;  /* 0x00000000bd18783b */ /* 0x000fee0000000200 */
[C---:B------:R-:W-:Y:S08]  /*68a0*/  HMMA.16816.F32.BF16 R140, R12.reuse, R20, R140 ;  /* 0x000000140c8c723c */ /* 0x040ff0000004188c */
[C---:B------:R-:W-:Y:S08]  /*68b0*/  HMMA.16816.F32.BF16 R56, R12.reuse, R16, R56 ;  /* 0x000000100c38723c */ /* 0x040ff00000041838 */
[----:B------:R-:W-:Y:S01]  /*68c0*/  HMMA.16816.F32.BF16 R44, R12, R18, R44 ;  /* 0x000000120c2c723c */ /* 0x000fe2000004182c */
[----:B------:R-:W1:Y:S07]  /*68d0*/  LDSM.16.M88.4 R16, [R180] ;  /* 0x00000000b410783b */ /* 0x000e6e0000000200 */
[C---:B------:R-:W-:Y:S08]  /*68e0*/  HMMA.16816.F32.BF16 R136, R156.reuse, R20, R136 ;  /* 0x000000149c88723c */ /* 0x040ff00000041888 */
[-C--:B------:R-:W-:Y:S08]  /*68f0*/  HMMA.16816.F32.BF16 R64, R156, R22.reuse, R64 ;  /* 0x000000169c40723c */ /* 0x080ff00000041840 */
[C---:B------:R-:W-:Y:S01]  /*6900*/  HMMA.16816.F32.BF16 R60, R12.reuse, R22, R60 ;  /* 0x000000160c3c723c */ /* 0x040fe2000004183c */
[----:B------:R-:W2:Y:S07]  /*6910*/  LDSM.16.M88.4 R20, [R189+0x2000] ;  /* 0x00200000bd14783b */ /* 0x000eae0000000200 */
[C---:B------:R-:W-:Y:S08]  /*6920*/  HMMA.16816.F32.BF16 R40, R12.reuse, R224, R40 ;  /* 0x000000e00c28723c */ /* 0x040ff00000041828 */
[----:B------:R-:W-:Y:S01]  /*6930*/  HMMA.16816.F32.BF16 R28, R12, R226, R28 ;  /* 0x000000e20c1c723c */ /* 0x000fe2000004181c */
[----:B------:R-:W3:Y:S07]  /*6940*/  LDSM.16.M88.4 R12, [R180+0x800] ;  /* 0x00080000b40c783b */ /* 0x000eee0000000200 */
[----:B----4-:R-:W-:Y:S08]  /*6950*/  HMMA.16816.F32.BF16 R144, R176, R170, R144 ;  /* 0x000000aab090723c */ /* 0x010ff00000041890 */
[C---:B------:R-:W-:Y:S08]  /*6960*/  HMMA.16816.F32.BF16 R36, R156.reuse, R224, R36 ;  /* 0x000000e09c24723c */ /* 0x040ff00000041824 */
[----:B------:R-:W-:Y:S01]  /*6970*/  HMMA.16816.F32.BF16 R32, R156, R226, R32 ;  /* 0x000000e29c20723c */ /* 0x000fe20000041820 */
[----:B------:R-:W4:Y:S07]  /*6980*/  LDSM.16.M88.4 R156, [R181] ;  /* 0x00000000b59c783b */ /* 0x000f2e0000000200 */
[----:B-----5:R-:W-:Y:S08]  /*6990*/  HMMA.16816.F32.BF16 R8, R172, R170, R8 ;  /* 0x000000aaac08723c */ /* 0x020ff00000041808 */
[-C--:B------:R-:W-:Y:S08]  /*69a0*/  HMMA.16816.F32.BF16 R140, R176, R164.reuse, R140 ;  /* 0x000000a4b08c723c */ /* 0x080ff0000004188c */
[----:B------:R-:W-:Y:S08]  /*69b0*/  HMMA.16816.F32.BF16 R136, R172, R164, R136 ;  /* 0x000000a4ac88723c */ /* 0x000ff00000041888 */
[-C--:B-1----:R-:W-:Y:S08]  /*69c0*/  HMMA.16816.F32.BF16 R144, R24, R18.reuse, R144 ;  /* 0x000000121890723c */ /* 0x082ff00000041890 */
[----:B--2---:R-:W-:Y:S07]  /*69d0*/  HMMA.16816.F32.BF16 R8, R20, R18, R8 ;  /* 0x000000121408723c */ /* 0x004fee0000041808 */
[----:B------:R-:W-:Y:S01]  /*69e0*/  IADD3 R18, R2, 0x19, RZ ;  /* 0x0000001902127810 */ /* 0x000fe20007ffe0ff */
[-C--:B---3--:R-:W-:Y:S08]  /*69f0*/  HMMA.16816.F32.BF16 R140, R24, R12.reuse, R140 ;  /* 0x0000000c188c723c */ /* 0x088ff0000004188c */
[----:B------:R-:W-:Y:S01]  /*6a00*/  HMMA.16816.F32.BF16 R136, R20, R12, R136 ;  /* 0x0000000c1488723c */ /* 0x000fe20000041888 */
[----:B------:R-:W-:-:S02]  /*6a10*/  FSEL R252, R146, -INF , !P2 ;  /* 0xff80000092fc7808 */ /* 0x000fc40005000000 */
[----:B------:R-:W-:Y:S02]  /*6a20*/  ISETP.GE.AND P2, PT, R0, R209, PT ;  /* 0x000000d10000720c */ /* 0x000fe40003f46270 */
[----:B------:R-:W-:Y:S02]  /*6a30*/  FSEL R165, R145, -INF , !P3 ;  /* 0xff80000091a57808 */ /* 0x000fe40005800000 */
[----:B------:R-:W-:Y:S01]  /*6a40*/  ISETP.GE.AND P3, PT, R6, R231, PT ;  /* 0x000000e70600720c */ /* 0x000fe20003f66270 */
[----:B----4-:R-:W-:Y:S01]  /*6a50*/  HMMA.16816.F32.BF16 R36, R172, R156, R36 ;  /* 0x0000009cac24723c */ /* 0x010fe20000041824 */
[----:B------:R-:W-:Y:S02]  /*6a60*/  FSEL R4, R10, -INF , !P4 ;  /* 0xff8000000a047808 */ /* 0x000fe40006000000 */
[----:B------:R-:W-:-:S05]  /*6a70*/  ISETP.GE.AND P4, PT, R6, R233, PT ;  /* 0x000000e90600720c */ /* 0x000fca0003f86270 */
[----:B------:R-:W-:Y:S01]  /*6a80*/  HMMA.16816.F32.BF16 R32, R172, R158, R32 ;  /* 0x0000009eac20723c */ /* 0x000fe20000041820 */
[----:B------:R-:W-:-:S07]  /*6a90*/  FSEL R142, R142, -INF , !P4 ;  /* 0xff8000008e8e7808 */ /* 0x000fce0006000000 */
[----:B------:R-:W-:Y:S01]  /*6aa0*/  HMMA.16816.F32.BF16 R40, R176, R156, R40 ;  /* 0x0000009cb028723c */ /* 0x000fe20000041828 */
[----:B------:R-:W-:-:S07]  /*6ab0*/  FSEL R246, R136, -INF , !P3 ;  /* 0xff80000088f67808 */ /* 0x000fce0005800000 */
[----:B------:R-:W-:Y:S01]  /*6ac0*/  HMMA.16816.F32.BF16 R28, R176, R158, R28 ;  /* 0x0000009eb01c723c */ /* 0x000fe2000004181c */
[----:B------:R-:W1:Y:S07]  /*6ad0*/  LDSM.16.M88.4 R156, [R180+0x1000] ;  /* 0x00100000b49c783b */ /* 0x000e6e0000000200 */
[-C--:B------:R-:W-:Y:S08]  /*6ae0*/  HMMA.16816.F32.BF16 R52, R172, R160.reuse, R52 ;  /* 0x000000a0ac34723c */ /* 0x080ff00000041834 */
[C---:B------:R-:W-:Y:S07]  /*6af0*/  HMMA.16816.F32.BF16 R56, R176.reuse, R160, R56 ;  /* 0x000000a0b038723c */ /* 0x040fee0000041838 */
[----:B------:R-:W-:Y:S01]  /*6b00*/  FSEL R161, R144, -INF , !P1 ;  /* 0xff80000090a17808 */ /* 0x000fe20004800000 */
[----:B------:R-:W-:Y:S01]  /*6b10*/  HMMA.16816.F32.BF16 R60, R176, R166, R60 ;  /* 0x000000a6b03c723c */ /* 0x000fe2000004183c */
[----:B------:R-:W-:-:S02]  /*6b20*/  ISETP.GE.AND P1, PT, R0, R231, PT ;  /* 0x000000e70000720c */ /* 0x000fc40003f26270 */
[----:B------:R-:W-:Y:S02]  /*6b30*/  FSEL R0, R8, -INF , !P5 ;  /* 0xff80000008007808 */ /* 0x000fe40006800000 */
[----:B------:R-:W-:Y:S02]  /*6b40*/  ISETP.GE.AND P5, PT, R6, R238, PT ;  /* 0x000000ee0600720c */ /* 0x000fe40003fa6270 */
[----:B------:R-:W-:Y:S01]  /*6b50*/  IADD3 R8, R2, 0x11, RZ ;  /* 0x0000001102087810 */ /* 0x000fe20007ffe0ff */
[----:B------:R-:W-:Y:S01]  /*6b60*/  HMMA.16816.F32.BF16 R64, R172, R166, R64 ;  /* 0x000000a6ac40723c */ /* 0x000fe20000041840 */
[----:B------:R-:W-:Y:S02]  /*6b70*/  FSEL R12, R9, -INF , !P1 ;  /* 0xff800000090c7808 */ /* 0x000fe40004800000 */
[----:B------:R-:W-:Y:S02]  /*6b80*/  ISETP.GE.AND P1, PT, R6, R209, PT ;  /* 0x000000d10600720c */ /* 0x000fe40003f26270 */
[----:B------:R-:W-:-:S02]  /*6b90*/  FSEL R6, R11, -INF , !P2 ;  /* 0xff8000000b067808 */ /* 0x000fc40005000000 */
[----:B------:R-:W-:Y:S01]  /*6ba0*/  FSEL R145, R140, -INF , !P5 ;  /* 0xff8000008c917808 */ /* 0x000fe20006800000 */
[-C--:B------:R-:W-:Y:S01]  /*6bb0*/  HMMA.16816.F32.BF16 R48, R172, R162.reuse, R48 ;  /* 0x000000a2ac30723c */ /* 0x080fe20000041830 */
[C---:B------:R-:W-:Y:S02]  /*6bc0*/  ISETP.GE.AND P2, PT, R8.reuse, R233, PT ;  /* 0x000000e90800720c */ /* 0x040fe40003f46270 */
[C---:B------:R-:W-:Y:S02]  /*6bd0*/  ISETP.GE.AND P5, PT, R8.reuse, R231, PT ;  /* 0x000000e70800720c */ /* 0x040fe40003fa6270 */
[----:B------:R-:W-:Y:S02]  /*6be0*/  ISETP.GE.AND P4, PT, R8, R209, PT ;  /* 0x000000d10800720c */ /* 0x000fe40003f86270 */
[----:B------:R-:W-:Y:S01]  /*6bf0*/  FSEL R143, R143, -INF , !P2 ;  /* 0xff8000008f8f7808 */ /* 0x000fe20005000000 */
[----:B------:R-:W-:Y:S01]  /*6c00*/  HMMA.16816.F32.BF16 R44, R176, R162, R44 ;  /* 0x000000a2b02c723c */ /* 0x000fe2000004182c */
[----:B------:R-:W-:-:S02]  /*6c10*/  FSEL R170, R138, -INF , !P1 ;  /* 0xff8000008aaa7808 */ /* 0x000fc40004800000 */
[----:B------:R-:W-:Y:S02]  /*6c20*/  FSEL R224, R137, -INF , !P5 ;  /* 0xff80000089e07808 */ /* 0x000fe40006800000 */
[----:B------:R-:W-:Y:S02]  /*6c30*/  ISETP.GE.AND P5, PT, R18, R233, PT ;  /* 0x000000e91200720c */ /* 0x000fe40003fa6270 */
[----:B------:R-:W-:Y:S01]  /*6c40*/  FSEL R163, R147, -INF , !P6 ;  /* 0xff80000093a37808 */ /* 0x000fe20007000000 */
[----:B------:R-:W-:Y:S01]  /*6c50*/  HMMA.16816.F32.BF16 R60, R24, R14, R60 ;  /* 0x0000000e183c723c */ /* 0x000fe2000004183c */
[----:B------:R-:W-:Y:S02]  /*6c60*/  ISETP.GE.AND P6, PT, R8, R238, PT ;  /* 0x000000ee0800720c */ /* 0x000fe40003fc6270 */
[----:B------:R-:W-:Y:S02]  /*6c70*/  IADD3 R8, R2, 0x18, RZ ;  /* 0x0000001802087810 */ /* 0x000fe40007ffe0ff */
[----:B------:R-:W-:-:S02]  /*6c80*/  FSEL R141, R141, -INF , !P6 ;  /* 0xff8000008d8d7808 */ /* 0x000fc40007000000 */
[C---:B------:R-:W-:Y:S01]  /*6c90*/  ISETP.GE.AND P2, PT, R8.reuse, R238, PT ;  /* 0x000000ee0800720c */ /* 0x040fe20003f46270 */
[----:B------:R-:W-:Y:S01]  /*6ca0*/  HMMA.16816.F32.BF16 R148, R172, R168, R148 ;  /* 0x000000a8ac94723c */ /* 0x000fe20000041894 */
[C---:B------:R-:W-:Y:S02]  /*6cb0*/  ISETP.GE.AND P3, PT, R8.reuse, R233, PT ;  /* 0x000000e90800720c */ /* 0x040fe40003f66270 */
[C---:B------:R-:W-:Y:S02]  /*6cc0*/  ISETP.GE.AND P6, PT, R8.reuse, R231, PT ;  /* 0x000000e70800720c */ /* 0x040fe40003fc6270 */
[----:B------:R-:W-:Y:S02]  /*6cd0*/  ISETP.GE.AND P1, PT, R8, R209, PT ;  /* 0x000000d10800720c */ /* 0x000fe40003f26270 */
[----:B------:R-:W2:Y:S01]  /*6ce0*/  LDSM.16.M88.4 R8, [R180+0x1800] ;  /* 0x00180000b408783b */ /* 0x000ea20000000200 */
[----:B------:R-:W-:Y:S01]  /*6cf0*/  HMMA.16816.F32.BF16 R64, R20, R14, R64 ;  /* 0x0000000e1440723c */ /* 0x000fe20000041840 */
[----:B------:R-:W-:-:S06]  /*6d00*/  DEPBAR.LE SB0, 0x0 ;  /* 0x000080000000791a */ /* 0x000fcc0000000000 */
[----:B------:R-:W-:Y:S01]  /*6d10*/  IADD3 R14, R2, 0x20, RZ ;  /* 0x00000020020e7810 */ /* 0x000fe20007ffe0ff */
[----:B-1----:R-:W-:Y:S01]  /*6d20*/  HMMA.16816.F32.BF16 R56, R24, R156, R56 ;  /* 0x0000009c1838723c */ /* 0x002fe20000041838 */
[----:B------:R-:W-:-:S07]  /*6d30*/  FSEL R160, R63, -INF , !P5 ;  /* 0xff8000003fa07808 */ /* 0x000fce0006800000 */
[----:B------:R-:W-:Y:S07]  /*6d40*/  HMMA.16816.F32.BF16 R52, R20, R156, R52 ;  /* 0x0000009c1434723c */ /* 0x000fee0000041834 */
[----:B------:R-:W-:Y:S01]  /*6d50*/  FSEL R156, R62, -INF , !P3 ;  /* 0xff8000003e9c7808 */ /* 0x000fe20005800000 */
[----:B------:R-:W-:Y:S01]  /*6d60*/  HMMA.16816.F32.BF16 R152, R176, R168, R152 ;  /* 0x000000a8b098723c */ /* 0x000fe20000041898 */
[----:B------:R-:W-:Y:S02]  /*6d70*/  FSEL R248, R64, -INF , !P6 ;  /* 0xff80000040f87808 */ /* 0x000fe40007000000 */
[----:B------:R-:W-:-:S02]  /*6d80*/  FSEL R174, R66, -INF , !P1 ;  /* 0xff80000042ae7808 */ /* 0x000fc40004800000 */
[----:B------:R-:W-:Y:S02]  /*6d90*/  ISETP.GE.AND P3, PT, R18, R209, PT ;  /* 0x000000d11200720c */ /* 0x000fe40003f66270 */
[----:B------:R-:W-:Y:S01]  /*6da0*/  FSEL R168, R139, -INF , !P4 ;  /* 0xff8000008ba87808 */ /* 0x000fe20006000000 */
[-C--:B------:R-:W-:Y:S01]  /*6db0*/  HMMA.16816.F32.BF16 R48, R20, R158.reuse, R48 ;  /* 0x0000009e1430723c */ /* 0x080fe20000041830 */
[----:B------:R-:W-:Y:S02]  /*6dc0*/  FSEL R139, R60, -INF , !P2 ;  /* 0xff8000003c8b7808 */ /* 0x000fe40005000000 */
[C---:B------:R-:W-:Y:S02]  /*6dd0*/  ISETP.GE.AND P4, PT, R18.reuse, R238, PT ;  /* 0x000000ee1200720c */ /* 0x040fe40003f86270 */
[----:B------:R-:W-:Y:S02]  /*6de0*/  ISETP.GE.AND P2, PT, R18, R231, PT ;  /* 0x000000e71200720c */ /* 0x000fe40003f46270 */
[----:B------:R-:W-:Y:S01]  /*6df0*/  FSEL R147, R61, -INF , !P4 ;  /* 0xff8000003d937808 */ /* 0x000fe20006000000 */
[----:B------:R-:W-:Y:S01]  /*6e00*/  HMMA.16816.F32.BF16 R44, R24, R158, R44 ;  /* 0x0000009e182c723c */ /* 0x000fe2000004182c */
[----:B------:R-:W-:-:S02]  /*6e10*/  FSEL R244, R65, -INF , !P2 ;  /* 0xff80000041f47808 */ /* 0x000fc40005000000 */
[C---:B------:R-:W-:Y:S02]  /*6e20*/  ISETP.GE.AND P6, PT, R14.reuse, R238, PT ;  /* 0x000000ee0e00720c */ /* 0x040fe40003fc6270 */
[C---:B------:R-:W-:Y:S02]  /*6e30*/  ISETP.GE.AND P1, PT, R14.reuse, R233, PT ;  /* 0x000000e90e00720c */ /* 0x040fe40003f26270 */
[C---:B------:R-:W-:Y:S01]  /*6e40*/  ISETP.GE.AND P4, PT, R14.reuse, R231, PT ;  /* 0x000000e70e00720c */ /* 0x040fe20003f86270 */
[----:B------:R-:W-:Y:S01]  /*6e50*/  HMMA.16816.F32.BF16 R148, R20, R16, R148 ;  /* 0x000000101494723c */ /* 0x000fe20000041894 */
[----:B------:R-:W-:Y:S02]  /*6e60*/  ISETP.GE.AND P2, PT, R14, R209, PT ;  /* 0x000000d10e00720c */ /* 0x000fe40003f46270 */
[----:B------:R-:W-:Y:S02]  /*6e70*/  IADD3 R14, R2, 0x21, RZ ;  /* 0x00000021020e7810 */ /* 0x000fe40007ffe0ff */
[----:B------:R-:W-:-:S02]  /*6e80*/  FSEL R172, R67, -INF , !P3 ;  /* 0xff80000043ac7808 */ /* 0x000fc40005800000 */
[----:B------:R-:W-:Y:S01]  /*6e90*/  FSEL R56, R56, -INF , !P6 ;  /* 0xff80000038387808 */ /* 0x000fe20007000000 */
[C---:B--2---:R-:W-:Y:S01]  /*6ea0*/  HMMA.16816.F32.BF16 R40, R24.reuse, R8, R40 ;  /* 0x000000081828723c */ /* 0x044fe20000041828 */
[----:B------:R-:W-:Y:S02]  /*6eb0*/  FSEL R58, R58, -INF , !P1 ;  /* 0xff8000003a3a7808 */ /* 0x000fe40004800000 */
[C---:B------:R-:W-:Y:S02]  /*6ec0*/  ISETP.GE.AND P5, PT, R14.reuse, R238, PT ;  /* 0x000000ee0e00720c */ /* 0x040fe40003fa6270 */
[C---:B------:R-:W-:Y:S02]  /*6ed0*/  ISETP.GE.AND P3, PT, R14.reuse, R233, PT ;  /* 0x000000e90e00720c */ /* 0x040fe40003f66270 */
[C---:B------:R-:W-:Y:S01]  /*6ee0*/  ISETP.GE.AND P6, PT, R14.reuse, R231, PT ;  /* 0x000000e70e00720c */ /* 0x040fe20003fc6270 */
[----:B------:R-:W-:Y:S01]  /*6ef0*/  HMMA.16816.F32.BF16 R152, R24, R16, R152 ;  /* 0x000000101898723c */ /* 0x000fe20000041898 */
[----:B------:R-:W-:-:S02]  /*6f00*/  ISETP.GE.AND P1, PT, R14, R209, PT ;  /* 0x000000d10e00720c */ /* 0x000fc40003f26270 */
[----:B------:R-:W-:Y:S02]  /*6f10*/  IADD3 R14, R2, 0x28, RZ ;  /* 0x00000028020e7810 */ /* 0x000fe40007ffe0ff */
[----:B------:R-:W-:Y:S02]  /*6f20*/  FSEL R57, R57, -INF , !P5 ;  /* 0xff80000039397808 */ /* 0x000fe40006800000 */
[----:B------:R-:W-:Y:S01]  /*6f30*/  FSEL R59, R59, -INF , !P3 ;  /* 0xff8000003b3b7808 */ /* 0x000fe20005800000 */
[----:B------:R-:W-:Y:S01]  /*6f40*/  HMMA.16816.F32.BF16 R36, R20, R8, R36 ;  /* 0x000000081424723c */ /* 0x000fe20000041824 */
[----:B------:R-:W-:Y:S02]  /*6f50*/  FSEL R158, R52, -INF , !P4 ;  /* 0xff800000349e7808 */ /* 0x000fe40006000000 */
[----:B------:R-:W-:Y:S02]  /*6f60*/  FSEL R140, R54, -INF , !P2 ;  /* 0xff800000368c7808 */ /* 0x000fe40005000000 */
[----:B------:R-:W-:-:S02]  /*6f70*/  ISETP.GE.AND P3, PT, R14, R238, PT ;  /* 0x000000ee0e00720c */ /* 0x000fc40003f66270 */
[C---:B------:R-:W-:Y:S01]  /*6f80*/  ISETP.GE.AND P4, PT, R14.reuse, R233, PT ;  /* 0x000000e90e00720c */ /* 0x040fe20003f86270 */
[-C--:B------:R-:W-:Y:S01]  /*6f90*/  HMMA.16816.F32.BF16 R32, R20, R10.reuse, R32 ;  /* 0x0000000a1420723c */ /* 0x080fe20000041820 */
[C---:B------:R-:W-:Y:S02]  /*6fa0*/  ISETP.GE.AND P5, PT, R14.reuse, R231, PT ;  /* 0x000000e70e00720c */ /* 0x040fe40003fa6270 */
[----:B------:R-:W-:Y:S02]  /*6fb0*/  ISETP.GE.AND P2, PT, R14, R209, PT ;  /* 0x000000d10e00720c */ /* 0x000fe40003f46270 */
[C---:B------:R-:W-:Y:S02]  /*6fc0*/  IADD3 R16, R2.reuse, 0x1, RZ ;  /* 0x0000000102107810 */ /* 0x040fe40007ffe0ff */
[----:B------:R-:W-:Y:S01]  /*6fd0*/  IADD3 R14, R2, 0x29, RZ ;  /* 0x00000029020e7810 */ /* 0x000fe20007ffe0ff */
[----:B------:R-:W-:Y:S01]  /*6fe0*/  HMMA.16816.F32.BF16 R28, R24, R10, R28 ;  /* 0x0000000a181c723c */ /* 0x000fe2000004181c */
[----:B------:R-:W-:-:S02]  /*6ff0*/  FSEL R162, R53, -INF , !P6 ;  /* 0xff80000035a27808 */ /* 0x000fc40007000000 */
[----:B------:R-:W-:Y:S02]  /*7000*/  FSEL R138, R55, -INF , !P1 ;  /* 0xff800000378a7808 */ /* 0x000fe40004800000 */
[----:B------:R-:W-:Y:S02]  /*7010*/  FSEL R52, R44, -INF , !P3 ;  /* 0xff8000002c347808 */ /* 0x000fe40005800000 */
[----:B------:R-:W-:Y:S02]  /*7020*/  FSEL R46, R46, -INF , !P4 ;  /* 0xff8000002e2e7808 */ /* 0x000fe40006000000 */
[----:B------:R-:W-:Y:S02]  /*7030*/  FSEL R166, R48, -INF , !P5 ;  /* 0xff80000030a67808 */ /* 0x000fe40006800000 */
[----:B------:R-:W-:Y:S01]  /*7040*/  FSEL R144, R50, -INF , !P2 ;  /* 0xff80000032907808 */ /* 0x000fe20005000000 */
[----:B------:R-:W-:Y:S01]  /*7050*/  BAR.SYNC.DEFER_BLOCKING 0x0 ;  /* 0x0000000000007b1d */ /* 0x000fe20000010000 */
[----:B------:R-:W-:-:S02]  /*7060*/  ISETP.GE.AND P6, PT, R16, R238, PT ;  /* 0x000000ee1000720c */ /* 0x000fc40003fc6270 */
[C---:B------:R-:W-:Y:S02]  /*7070*/  ISETP.GE.AND P1, PT, R16.reuse, R233, PT ;  /* 0x000000e91000720c */ /* 0x040fe40003f26270 */
[-C--:B------:R-:W-:Y:S02]  /*7080*/  ISETP.GE.AND P3, PT, R16, R231.reuse, PT ;  /* 0x000000e71000720c */ /* 0x080fe40003f66270 */
[C---:B------:R-:W-:Y:S02]  /*7090*/  ISETP.GE.AND P4, PT, R14.reuse, R238, PT ;  /* 0x000000ee0e00720c */ /* 0x040fe40003f86270 */
[----:B------:R-:W-:Y:S02]  /*70a0*/  ISETP.GE.AND P5, PT, R14, R231, PT ;  /* 0x000000e70e00720c */ /* 0x000fe40003fa6270 */
[----:B------:R-:W-:Y:S02]  /*70b0*/  ISETP.GE.AND P2, PT, R16, R209, PT ;  /* 0x000000d11000720c */ /* 0x000fe40003f46270 */
[----:B------:R-:W-:-:S02]  /*70c0*/  IADD3 R16, R2, 0x30, RZ ;  /* 0x0000003002107810 */ /* 0x000fc40007ffe0ff */
[----:B------:R-:W-:Y:S02]  /*70d0*/  FSEL R50, R45, -INF , !P4 ;  /* 0xff8000002d327808 */ /* 0x000fe40006000000 */
[----:B------:R-:W-:Y:S02]  /*70e0*/  FSEL R164, R49, -INF , !P5 ;  /* 0xff80000031a47808 */ /* 0x000fe40006800000 */
[----:B------:R-:W-:Y:S02]  /*70f0*/  FSEL R8, R149, -INF , !P3 ;  /* 0xff80000095087808 */ /* 0x000fe40005800000 */
[C---:B------:R-:W-:Y:S02]  /*7100*/  ISETP.GE.AND P4, PT, R14.reuse, R209, PT ;  /* 0x000000d10e00720c */ /* 0x040fe40003f86270 */
[-C--:B------:R-:W-:Y:S02]  /*7110*/  ISETP.GE.AND P5, PT, R14, R233.reuse, PT ;  /* 0x000000e90e00720c */ /* 0x080fe40003fa6270 */
[----:B------:R-:W-:-:S02]  /*7120*/  ISETP.GE.AND P3, PT, R16, R233, PT ;  /* 0x000000e91000720c */ /* 0x000fc40003f66270 */
[----:B------:R-:W-:Y:S02]  /*7130*/  IADD3 R14, R2, 0x31, RZ ;  /* 0x00000031020e7810 */ /* 0x000fe40007ffe0ff */
[----:B------:R-:W-:Y:S02]  /*7140*/  FSEL R42, R42, -INF , !P3 ;  /* 0xff8000002a2a7808 */ /* 0x000fe40005800000 */
[----:B------:R-:W-:Y:S02]  /*7150*/  ISETP.GE.AND P3, PT, R14, R233, PT ;  /* 0x000000e90e00720c */ /* 0x000fe40003f66270 */
[----:B------:R-:W-:Y:S02]  /*7160*/  FSEL R48, R47, -INF , !P5 ;  /* 0xff8000002f307808 */ /* 0x000fe40006800000 */
[----:B------:R-:W-:Y:S02]  /*7170*/  FSEL R43, R43, -INF , !P3 ;  /* 0xff8000002b2b7808 */ /* 0x000fe40005800000 */
[----:B------:R-:W-:-:S02]  /*7180*/  ISETP.GE.AND P5, PT, R16, R238, PT ;  /* 0x000000ee1000720c */ /* 0x000fc40003fa6270 */
[-C--:B------:R-:W-:Y:S02]  /*7190*/  ISETP.GE.AND P3, PT, R2, R238.reuse, PT ;  /* 0x000000ee0200720c */ /* 0x080fe40003f66270 */
[----:B------:R-:W-:Y:S02]  /*71a0*/  FSEL R146, R51, -INF , !P4 ;  /* 0xff80000033927808 */ /* 0x000fe40006000000 */
[----:B------:R-:W-:Y:S02]  /*71b0*/  FSEL R40, R40, -INF , !P5 ;  /* 0xff80000028287808 */ /* 0x000fe40006800000 */
[----:B------:R-:W-:Y:S02]  /*71c0*/  FSEL R66, R155, -INF , !P1 ;  /* 0xff8000009b427808 */ /* 0x000fe40004800000 */
[----:B------:R-:W-:Y:S02]  /*71d0*/  FSEL R54, R152, -INF , !P3 ;  /* 0xff80000098367808 */ /* 0x000fe40005800000 */
[----:B------:R-:W-:-:S02]  /*71e0*/  ISETP.GE.AND P4, PT, R14, R238, PT ;  /* 0x000000ee0e00720c */ /* 0x000fc40003f86270 */
[-C--:B------:R-:W-:Y:S02]  /*71f0*/  ISETP.GE.AND P5, PT, R16, R231.reuse, PT ;  /* 0x000000e71000720c */ /* 0x080fe40003fa6270 */
[C---:B------:R-:W-:Y:S02]  /*7200*/  ISETP.GE.AND P1, PT, R14.reuse, R231, PT ;  /* 0x000000e70e00720c */ /* 0x040fe40003f26270 */
[----:B------:R-:W-:Y:S02]  /*7210*/  ISETP.GE.AND P3, PT, R14, R209, PT ;  /* 0x000000d10e00720c */ /* 0x000fe40003f66270 */
[----:B------:R-:W-:Y:S02]  /*7220*/  IADD3 R14, R2, 0x38, RZ ;  /* 0x00000038020e7810 */ /* 0x000fe40007ffe0ff */
[----:B------:R-:W-:Y:S02]  /*7230*/  FSEL R53, R153, -INF , !P6 ;  /* 0xff80000099357808 */ /* 0x000fe40007000000 */
[----:B------:R-:W-:-:S02]  /*7240*/  FSEL R10, R151, -INF , !P2 ;  /* 0xff800000970a7808 */ /* 0x000fc40005000000 */
        /* <DEDUP_REMOVED lines=8> */
[----:B------:R-:W-:Y:S02]  /*72d0*/  ISETP.GE.AND P1, PT, R2, R231, PT ;  /* 0x000000e70200720c */ /* 0x000fe40003f26270 */
[----:B------:R-:W-:Y:S02]  /*72e0*/  FSEL R41, R41, -INF , !P4 ;  /* 0xff80000029297808 */ /* 0x000fe40006000000 */
[----:B------:R-:W-:Y:S02]  /*72f0*/  FSEL R64, R33, -INF , !P1 ;  /* 0xff80000021407808 */ /* 0x000fe40004800000 */
[----:B------:R-:W-:-:S02]  /*7300*/  ISETP.GE.AND P1, PT, R207, 0x3, PT ;  /* 0x00000003cf00780c */ /* 0x000fc40003f26270 */
[----:B------:R-:W-:Y:S02]  /*7310*/  FSEL R148, R148, -INF , !P2 ;  /* 0xff80000094947808 */ /* 0x000fe40005000000 */
[-C--:B------:R-:W-:Y:S02]  /*7320*/  ISETP.GE.AND P4, PT, R16, R209.reuse, PT ;  /* 0x000000d11000720c */ /* 0x080fe40003f86270 */
[----:B------:R-:W-:Y:S02]  /*7330*/  ISETP.GE.AND P2, PT, R14, R209, PT ;  /* 0x000000d10e00720c */ /* 0x000fe40003f46270 */
[----:B------:R-:W-:Y:S02]  /*7340*/  FSEL R154, R154, -INF , !P6 ;  /* 0xff8000009a9a7808 */ /* 0x000fe40007000000 */
[----:B------:R-:W-:Y:S02]  /*7350*/  FSEL R27, R38, -INF , !P4 ;  /* 0xff800000261b7808 */ /* 0x000fe40006000000 */
[----:B------:R-:W-:-:S02]  /*7360*/  FSEL R150, R150, -INF , !P5 ;  /* 0xff80000096967808 */ /* 0x000fc40006800000 */
[----:B------:R-:W-:Y:S02]  /*7370*/  FSEL R26, R39, -INF , !P3 ;  /* 0xff800000271a7808 */ /* 0x000fe40005800000 */
[----:B------:R-:W-:Y:S02]  /*7380*/  FSEL R24, R34, -INF , !P2 ;  /* 0xff80000022187808 */ /* 0x000fe40005000000 */
[CC--:B------:R-:W-:Y:S02]  /*7390*/  ISETP.GE.AND P6, PT, R14.reuse, R238.reuse, PT ;  /* 0x000000ee0e00720c */ /* 0x0c0fe40003fc6270 */
[-C--:B------:R-:W-:Y:S02]  /*73a0*/  ISETP.GE.AND P4, PT, R14, R233.reuse, PT ;  /* 0x000000e90e00720c */ /* 0x080fe40003f86270 */
[C---:B------:R-:W-:Y:S02]  /*73b0*/  ISETP.GE.AND P5, PT, R2.reuse, R238, PT ;  /* 0x000000ee0200720c */ /* 0x040fe40003fa6270 */
[----:B------:R-:W-:-:S02]  /*73c0*/  ISETP.GE.AND P3, PT, R2, R233, PT ;  /* 0x000000e90200720c */ /* 0x000fc40003f66270 */
[----:B------:R-:W-:Y:S02]  /*73d0*/  ISETP.GE.AND P2, PT, R2, R209, PT ;  /* 0x000000d10200720c */ /* 0x000fe40003f46270 */
[----:B------:R-:W-:Y:S02]  /*73e0*/  FSEL R39, R28, -INF , !P6 ;  /* 0xff8000001c277808 */ /* 0x000fe40007000000 */
[----:B------:R-:W-:Y:S02]  /*73f0*/  FSEL R25, R35, -INF , !P2 ;  /* 0xff80000023197808 */ /* 0x000fe40005000000 */
[----:B------:R-:W-:Y:S02]  /*7400*/  FSEL R36, R30, -INF , !P4 ;  /* 0xff8000001e247808 */ /* 0x000fe40006000000 */
[----:B------:R-:W-:Y:S02]  /*7410*/  FSEL R47, R29, -INF , !P5 ;  /* 0xff8000001d2f7808 */ /* 0x000fe40006800000 */
[----:B------:R-:W-:Y:S01]  /*7420*/  FSEL R37, R31, -INF , !P3 ;  /* 0xff8000001f257808 */ /* 0x000fe20005800000 */
[----:B------:R-:W-:Y:S05]  /*7430*/  @!P1 BRA `(.L_x_543) ;  /* 0x0000032000009947 */ /* 0x000fea0003800000 */
[----:B------:R-:W-:Y:S01]  /*7440*/  IADD3 R2, R207, -0x3, RZ ;  /* 0xfffffffdcf027810 */ /* 0x000fe20007ffe0ff */
[----:B------:R1:W-:Y:S01]  /*7450*/  @P0 STS.128 [R205+0x4000], RZ ;  /* 0x004000ffcd000388 */ /* 0x0003e20000000c00 */
[----:B------:R-:W-:Y:S02]  /*7460*/  BSSY B0, `(.L_x_544) ;  /* 0x000002e000007945 */ /* 0x000fe40003800000 */
[----:B------:R-:W-:Y:S01]  /*7470*/  SHF.R.S32.HI R3, RZ, 0x1f, R2 ;  /* 0x0000001fff037819 */ /* 0x000fe20000011402 */
[----:B------:R-:W-:-:S04]  /*7480*/  IMAD.WIDE.U32 R16, R2, c[0x0][0x198], RZ ;  /* 0x0000660002107a25 */ /* 0x000fc800078e00ff */
[----:B------:R-:W-:Y:S01]  /*7490*/  IMAD R3, R3, c[0x0][0x198], RZ ;  /* 0x0000660003037a24 */ /* 0x000fe200078e02ff */
[----:B------:R-:W-:-:S03]  /*74a0*/  LEA R18, P2, R16, R214, 0x6 ;  /* 0x000000d610127211 */ /* 0x000fc600078430ff */
[----:B------:R-:W-:Y:S01]  /*74b0*/  IMAD R3, R2, c[0x0][0x19c], R3 ;  /* 0x0000670002037a24 */ /* 0x000fe200078e0203 */
[-C--:B------:R-:W-:Y:S01]  /*74c0*/  @!P0 IADD3 R14, P5, R197, R18.reuse, RZ ;  /* 0x00000012c50e8210 */ /* 0x080fe20007fbe0ff */
[----:B------:R-:W-:Y:S01]  /*74d0*/  IMAD.MOV.U32 R2, RZ, RZ, c[0x0][0x198] ;  /* 0x00006600ff027624 */ /* 0x000fe200078e00ff */
[----:B------:R-:W-:Y:S01]  /*74e0*/  @!P0 LEA R28, P6, R18, c[0x0][0x168], 0x1 ;  /* 0x00005a00121c8a11 */ /* 0x000fe200078c08ff */
[----:B------:R-:W-:Y:S01]  /*74f0*/  IMAD.IADD R3, R17, 0x1, R3 ;  /* 0x0000000111037824 */ /* 0x000fe200078e0203 */
[----:B------:R-:W-:Y:S02]  /*7500*/  @!P0 LEA R22, P4, R14, c[0x0][0x168], 0x1 ;  /* 0x00005a000e168a11 */ /* 0x000fe400078808ff */
[----:B------:R-:W-:Y:S02]  /*7510*/  @!P0 LEA R9, P3, R2, R18, 0x5 ;  /* 0x0000001202098211 */ /* 0x000fe400078628ff */
[----:B------:R-:W-:Y:S01]  /*7520*/  LEA.HI.X R19, R16, R217, R3, 0x6, P2 ;  /* 0x000000d910137211 */ /* 0x000fe200010f3403 */
[----:B------:R-:W-:Y:S01]  /*7530*/  @!P0 IMAD.MOV.U32 R3, RZ, RZ, c[0x0][0x19c] ;  /* 0x00006700ff038624 */ /* 0x000fe200078e00ff */
[----:B------:R-:W-:-:S02]  /*7540*/  @!P0 LEA R20, P2, R9, c[0x0][0x168], 0x1 ;  /* 0x00005a0009148a11 */ /* 0x000fc400078408ff */
[--C-:B------:R-:W-:Y:S01]  /*7550*/  @!P0 LEA.HI.X R29, R18, c[0x0][0x16c], R19.reuse, 0x1, P6 ;  /* 0x00005b00121d8a11 */ /* 0x100fe200030f0c13 */
[----:B------:R-:W-:Y:S01]  /*7560*/  @!P0 IMAD.X R5, R196, 0x1, R19, P5 ;  /* 0x00000001c4058824 */ /* 0x000fe200028e0613 */
[----:B------:R-:W-:-:S03]  /*7570*/  @!P0 LEA.HI.X R16, R2, R19, R3, 0x5, P3 ;  /* 0x0000001302108211 */ /* 0x000fc600018f2c03 */
        /* <DEDUP_REMOVED lines=18> */
[----:B------:R-:W-:Y:S01]  /*76a0*/  ULDC UR4, c[0x0][0x19c] ;  /* 0x0000670000047ab9 */ /* 0x000fe20000000800 */
[----:B------:R-:W-:Y:S01]  /*76b0*/  IMAD.WIDE.U32 R18, R2, 0x30, R18 ;  /* 0x0000003002127825 */ /* 0x000fe200078e0012 */
[----:B------:R-:W-:-:S04]  /*76c0*/  UIMAD UR4, UR4, 0x30, URZ ;  /* 0x00000030040478a4 */ /* 0x000fc8000f8e023f */
[----:B------:R-:W-:Y:S02]  /*76d0*/  LEA R14, P2, R18, c[0x0][0x168], 0x1 ;  /* 0x00005a00120e7a11 */ /* 0x000fe400078408ff */
[----:B------:R-:W-:-:S04]  /*76e0*/  IADD3 R2, R19, UR4, RZ ;  /* 0x0000000413027c10 */ /* 0x000fc8000fffe0ff */
[----:B------:R-:W-:-:S05]  /*76f0*/  LEA.HI.X R15, R18, c[0x0][0x16c], R2, 0x1, P2 ;  /* 0x00005b00120f7a11 */ /* 0x000fca00010f0c02 */
[----:B------:R-:W-:Y:S01]  /*7700*/  @!PT LDS RZ, [RZ] ;  /* 0x00000000fffff984 */ /* 0x000fe20000000800 */
[----:B------:R-:W-:Y:S01]  /*7710*/  @!PT LDS RZ, [RZ] ;  /* 0x00000000fffff984 */ /* 0x000fe20000000800 */
[----:B------:R-:W-:Y:S01]  /*7720*/  @!PT LDS RZ, [RZ] ;  /* 0x00000000fffff984 */ /* 0x000fe20000000800 */
[----:B------:R2:W-:Y:S02]  /*7730*/  LDGSTS.E.BYPASS.LTC128B.128 [R205+0x5800], [R14.64] ;  /* 0x058000000ecd7fae */ /* 0x0005e4000b901d54 */
.L_x_545:
[----:B------:R-:W-:Y:S05]  /*7740*/  BSYNC B0 ;  /* 0x0000000000007941 */ /* 0x000fea0003800000 */
.L_x_544:
[----:B------:R-:W0:Y:S02]  /*7750*/  LDGDEPBAR ;  /* 0x00000000000079af */ /* 0x000e240000000000 */
.L_x_543:
[----:B------:R-:W-:Y:S01]  /*7760*/  FMNMX.FTZ R5, R133, R148, !PT ;  /* 0x0000009485057209 */ /* 0x000fe20007810000 */
[----:B------:R-:W-:Y:S01]  /*7770*/  IMAD.WIDE.U32 R250, R232, -0x326172a9, RZ ;  /* 0xcd9e8d57e8fa7825 */ /* 0x000fe200078e00ff */
[----:B------:R-:W-:Y:S01]  /*7780*/  FMNMX.FTZ R3, R7, R150, !PT ;  /* 0x0000009607037209 */ /* 0x000fe20007810000 */
[----:B------:R-:W-:Y:S01]  /*7790*/  STL.64 [R1+0x18], R192 ;  /* 0x000018c001007387 */ /* 0x000fe20000100a00 */
[----:B------:R-:W-:Y:S01]  /*77a0*/  FMNMX.FTZ R5, R8, R5, !PT ;  /* 0x0000000508057209 */ /* 0x000fe20007810000 */
[----:B------:R-:W-:Y:S01]  /*77b0*/  IMAD.SHL.U32 R155, R132, 0x2, RZ ;  /* 0x00000002849b7824 */ /* 0x000fe200078e00ff */
[----:B------:R-:W-:Y:S01]  /*77c0*/  FMNMX.FTZ R3, R10, R3, !PT ;  /* 0x000000030a037209 */ /* 0x000fe20007810000 */
[----:B------:R-:W-:Y:S01]  /*77d0*/  STL.64 [R1+0x10], R190 ;  /* 0x000010be01007387 */ /* 0x000fe20000100a00 */
[----:B------:R-:W-:Y:S01]  /*77e0*/  FMNMX.FTZ R5, R0, R5, !PT ;  /* 0x0000000500057209 */ /* 0x000fe20007810000 */
[----:B------:R-:W3:Y:S01]  /*77f0*/  LDC.U8 R45, c[0x0][0x2d8] ;  /* 0x0000b600ff2d7b82 */ /* 0x000ee20000000000 */
[----:B------:R-:W-:Y:S01]  /*7800*/  FMNMX.FTZ R3, R4, R3, !PT ;  /* 0x0000000304037209 */ /* 0x000fe20007810000 */
[----:B------:R-:W-:Y:S01]  /*7810*/  IMAD.WIDE.U32 R176, R230, -0x326172a9, RZ ;  /* 0xcd9e8d57e6b07825 */ /* 0x000fe200078e00ff */
[----:B------:R-:W-:Y:S01]  /*7820*/  FMNMX.FTZ R5, R12, R5, !PT ;  /* 0x000000050c057209 */ /* 0x000fe20007810000 */
[----:B------:R-:W-:Y:S01]  /*7830*/  STL.64 [R1+0x8], R182 ;  /* 0x000008b601007387 */ /* 0x000fe20000100a00 */
[----:B------:R-:W-:-:S02]  /*7840*/  FMNMX.FTZ R3, R6, R3, !PT ;  /* 0x0000000306037209 */ /* 0x000fc40007810000 */
[----:B------:R-:W-:Y:S01]  /*7850*/  FMNMX.FTZ R5, R246, R5, !PT ;  /* 0x00000005f6057209 */ /* 0x000fe20007810000 */
[----:B------:R-:W-:Y:S01]  /*7860*/  STL.64 [R1], R180 ;  /* 0x000000b401007387 */ /* 0x000fe20000100a00 */
        /* <DEDUP_REMOVED lines=14> */
[----:B--2---:R-:W-:Y:S02]  /*7950*/  FMNMX.FTZ R14, R146, R3, !PT ;  /* 0x00000003920e7209 */ /* 0x004fe40007810000 */
        /* <DEDUP_REMOVED lines=8> */
[-C--:B------:R-:W-:Y:S01]  /*79e0*/  LOP3.LUT R226, R251, R229.reuse, RZ, 0x3c, !PT ;  /* 0x000000e5fbe27212 */ /* 0x080fe200078e3cff */
[----:B------:R-:W2:Y:S01]  /*79f0*/  SHFL.BFLY PT, R5, R2, 0x2, 0x1f ;  /* 0x0c401f0002057f89 */ /* 0x000ea200000e0000 */
[----:B------:R-:W-:Y:S02]  /*7a00*/  LOP3.LUT R60, R243, UR25, R155, 0x96, !PT ;  /* 0x00000019f33c7c12 */ /* 0x000fe4000f8e969b */
[----:B---3--:R-:W-:Y:S01]  /*7a10*/  PRMT R45, R45, 0x7054, R45 ;  /* 0x000070542d2d7816 */ /* 0x008fe2000000002d */
[----:B------:R-:W3:Y:S01]  /*7a20*/  SHFL.BFLY PT, R14, R9, 0x2, 0x1f ;  /* 0x0c401f00090e7f89 */ /* 0x000ee200000e0000 */
[----:B------:R-:W-:Y:S01]  /*7a30*/  IMAD.WIDE.U32 R226, R226, -0x2daee0ad, RZ ;  /* 0xd2511f53e2e27825 */ /* 0x000fe200078e00ff */
[----:B------:R-:W-:-:S03]  /*7a40*/  LOP3.LUT R157, R177, R229, RZ, 0x3c, !PT ;  /* 0x000000e5b19d7212 */ /* 0x000fc600078e3cff */
[----:B------:R-:W-:Y:S01]  /*7a50*/  IMAD.WIDE.U32 R60, R60, -0x326172a9, RZ ;  /* 0xcd9e8d573c3c7825 */ /* 0x000fe200078e00ff */
[----:B------:R-:W-:-:S03]  /*7a60*/  LOP3.LUT R178, R227, UR14, R242, 0x96, !PT ;  /* 0x0000000ee3b27c12 */ /* 0x000fc6000f8e96f2 */
[----:B------:R-:W-:Y:S01]  /*7a70*/  IMAD R157, R157, -0x2daee0ad, RZ ;  /* 0xd2511f539d9d7824 */ /* 0x000fe200078e02ff */
[----:B------:R-:W-:Y:S01]  /*7a80*/  LOP3.LUT R3, R61, UR15, R250, 0x96, !PT ;  /* 0x0000000f3d037c12 */ /* 0x000fe2000f8e96fa */
[----:B------:R-:W-:-:S04]  /*7a90*/  IMAD.WIDE.U32 R178, R178, -0x326172a9, RZ ;  /* 0xcd9e8d57b2b27825 */ /* 0x000fc800078e00ff */
[----:B------:R-:W-:Y:S01]  /*7aa0*/  IMAD.WIDE.U32 R152, R3, -0x2daee0ad, RZ ;  /* 0xd2511f5303987825 */ /* 0x000fe200078e00ff */
[--C-:B------:R-:W-:Y:S02]  /*7ab0*/  LOP3.LUT R18, R179, UR13, R60.reuse, 0x96, !PT ;  /* 0x0000000db3127c12 */ /* 0x100fe4000f8e963c */
[----:B------:R-:W-:Y:S02]  /*7ac0*/  LOP3.LUT R60, R241, UR13, R60, 0x96, !PT ;  /* 0x0000000df13c7c12 */ /* 0x000fe4000f8e963c */
[----:B--2---:R-:W-:Y:S01]  /*7ad0*/  FMNMX.FTZ R5, R2, R5, !PT ;  /* 0x0000000502057209 */ /* 0x004fe20007810000 */
[----:B------:R-:W-:Y:S01]  /*7ae0*/  IMAD.WIDE.U32 R18, R18, -0x2daee0ad, RZ ;  /* 0xd2511f5312127825 */ /* 0x000fe200078e00ff */
[----:B------:R-:W-:Y:S02]  /*7af0*/  LOP3.LUT R3, R153, UR12, R226, 0x96, !PT ;  /* 0x0000000c99037c12 */ /* 0x000fe4000f8e96e2 */
[----:B---3--:R-:W-:Y:S01]  /*7b00*/  FMNMX.FTZ R14, R9, R14, !PT ;  /* 0x0000000e090e7209 */ /* 0x008fe20007810000 */
[----:B------:R-:W2:Y:S01]  /*7b10*/  SHFL.BFLY PT, R2, R5, 0x1, 0x1f ;  /* 0x0c201f0005027f89 */ /* 0x000ea200000e0000 */
[----:B------:R-:W-:Y:S01]  /*7b20*/  LOP3.LUT R152, R19, UR10, R152, 0x96, !PT ;  /* 0x0000000a13987c12 */ /* 0x000fe2000f8e9698 */
[----:B------:R-:W-:-:S02]  /*7b30*/  IMAD.WIDE.U32 R16, R3, -0x326172a9, RZ ;  /* 0xcd9e8d5703107825 */ /* 0x000fc400078e00ff */
[----:B------:R-:W3:Y:S02]  /*7b40*/  SHFL.BFLY PT, R3, R14, 0x1, 0x1f ;  /* 0x0c201f000e037f89 */ /* 0x000ee400000e0000 */
[----:B------:R-:W-:Y:S01]  /*7b50*/  IMAD.WIDE.U32 R152, R152, -0x326172a9, RZ ;  /* 0xcd9e8d5798987825 */ /* 0x000fe200078e00ff */
[----:B------:R-:W-:Y:S02]  /*7b60*/  LOP3.LUT R9, R17, UR11, R178, 0x96, !PT ;  /* 0x0000000b11097c12 */ /* 0x000fe4000f8e96b2 */
[----:B--2---:R-:W-:Y:S02]  /*7b70*/  FMNMX.FTZ R2, R5, R2, !PT ;  /* 0x0000000205027209 */ /* 0x004fe40007810000 */
[----:B------:R-:W-:Y:S01]  /*7b80*/  LOP3.LUT R5, R153, UR9, R16, 0x96, !PT ;  /* 0x0000000999057c12 */ /* 0x000fe2000f8e9610 */
[----:B------:R-:W-:Y:S01]  /*7b90*/  IMAD.WIDE.U32 R16, R9, -0x2daee0ad, RZ ;  /* 0xd2511f5309107825 */ /* 0x000fe200078e00ff */
[----:B------:R-:W-:-:S03]  /*7ba0*/  FSETP.NEU.FTZ.AND P3, PT, R2, -INF , PT ;  /* 0xff8000000200780b */ /* 0x000fc60003f7d000 */
[----:B------:R-:W-:Y:S02]  /*7bb0*/  FMUL.FTZ R137, R2, c[0x0][0x23c] ;  /* 0x00008f0002897a20 */ /* 0x000fe40000410000 */
[----:B------:R-:W-:-:S03]  /*7bc0*/  IMAD.WIDE.U32 R190, R5, -0x2daee0ad, RZ ;  /* 0xd2511f5305be7825 */ /* 0x000fc600078e00ff */
[----:B------:R-:W-:Y:S02]  /*7bd0*/  FSEL R137, R137, RZ, P3 ;  /* 0x000000ff89897208 */ /* 0x000fe40001800000 */
[----:B------:R-:W-:-:S03]  /*7be0*/  LOP3.LUT R16, R191, UR6, R16, 0x96, !PT ;  /* 0x00000006bf107c12 */ /* 0x000fc6000f8e9610 */
[--C-:B------:R-:W-:Y:S01]  /*7bf0*/  FFMA.FTZ R31, R0, c[0x0][0x23c], -R137.reuse ;  /* 0x00008f00001f7a23 */ /* 0x100fe20000010889 */
[----:B---3--:R-:W-:Y:S01]  /*7c00*/  FMNMX.FTZ R0, R14, R3, !PT ;  /* 0x000000030e007209 */ /* 0x008fe20007810000 */
[--C-:B------:R-:W-:Y:S01]  /*7c10*/  FFMA.FTZ R33, R148, c[0x0][0x23c], -R137.reuse ;  /* 0x00008f0094217a23 */ /* 0x100fe20000010889 */
[----:B------:R-:W-:Y:S01]  /*7c20*/  LOP3.LUT R148, R17, UR8, R18, 0x96, !PT ;  /* 0x0000000811947c12 */ /* 0x000fe2000f8e9612 */
[----:B------:R-:W-:Y:S01]  /*7c30*/  IMAD.WIDE.U32 R16, R16, -0x326172a9, RZ ;  /* 0xcd9e8d5710107825 */ /* 0x000fe200078e00ff */
[C---:B------:R-:W-:Y:S01]  /*7c40*/  FSETP.NEU.FTZ.AND P2, PT, R0.reuse, -INF , PT ;  /* 0xff8000000000780b */ /* 0x040fe20003f5d000 */
[----:B------:R-:W-:Y:S02]  /*7c50*/  MUFU.EX2 R31, R31 ;  /* 0x0000001f001f7308 */ /* 0x000fe40000000800 */
[----:B------:R-:W-:Y:S01]  /*7c60*/  FMUL.FTZ R49, R0, c[0x0][0x23c] ;  /* 0x00008f0000317a20 */ /* 0x000fe20000410000 */
[--C-:B------:R-:W-:Y:S01]  /*7c70*/  SHF.R.U32.HI R14, RZ, 0x10, R16.reuse ;  /* 0x00000010ff0e7819 */ /* 0x100fe20000011610 */
[--C-:B------:R-:W-:Y:S01]  /*7c80*/  FFMA.FTZ R30, R12, c[0x0][0x23c], -R137.reuse ;  /* 0x00008f000c1e7a23 */ /* 0x100fe20000010889 */
[----:B------:R-:W-:Y:S01]  /*7c90*/  LOP3.LUT R5, R16, 0xffff, RZ, 0xc0, !PT ;  /* 0x0000ffff10057812 */ /* 0x000fe200078ec0ff */
[----:B------:R-:W-:Y:S01]  /*7ca0*/  FFMA.FTZ R32, R8, c[0x0][0x23c], -R137 ;  /* 0x00008f0008207a23 */ /* 0x000fe20000010889 */
[----:B------:R-:W-:Y:S01]  /*7cb0*/  FSEL R49, R49, RZ, P2 ;  /* 0x000000ff31317208 */ /* 0x000fe20001000000 */
[----:B------:R-:W-:Y:S01]  /*7cc0*/  IMAD.WIDE.U32 R148, R148, -0x326172a9, RZ ;  /* 0xcd9e8d5794947825 */ /* 0x000fe200078e00ff */
[----:B------:R-:W-:Y:S01]  /*7cd0*/  SHF.R.U32.HI R3, RZ, 0x18, R16 ;  /* 0x00000018ff037819 */ /* 0x000fe20000011610 */
[----:B------:R-:W-:Y:S01]  /*7ce0*/  MUFU.EX2 R33, R33 ;  /* 0x0000002100217308 */ /* 0x000fe20000000800 */
[----:B------:R-:W-:Y:S01]  /*7cf0*/  LOP3.LUT R14, R14, 0xff, RZ, 0xc0, !PT ;  /* 0x000000ff0e0e7812 */ /* 0x000fe200078ec0ff */
[--C-:B-1----:R-:W-:Y:S01]  /*7d00*/  FFMA.FTZ R29, R4, c[0x0][0x23c], -R49.reuse ;  /* 0x00008f00041d7a23 */ /* 0x102fe20000010831 */
[----:B------:R-:W-:Y:S01]  /*7d10*/  FSEL R12, R2, RZ, P3 ;  /* 0x000000ff020c7208 */ /* 0x000fe20001800000 */
[--C-:B------:R-:W-:Y:S01]  /*7d20*/  FFMA.FTZ R28, R6, c[0x0][0x23c], -R49.reuse ;  /* 0x00008f00061c7a23 */ /* 0x100fe20000010831 */
[----:B------:R-:W-:Y:S01]  /*7d30*/  LOP3.LUT R8, R16, 0xff, RZ, 0xc0, !PT ;  /* 0x000000ff10087812 */ /* 0x000fe200078ec0ff */
[----:B------:R-:W-:Y:S01]  /*7d40*/  FFMA.FTZ R35, R150, c[0x0][0x23c], -R49 ;  /* 0x00008f0096237a23 */ /* 0x000fe20000010831 */
[----:B------:R-:W-:Y:S01]  /*7d50*/  SHF.R.U32.HI R5, RZ, 0x8, R5 ;  /* 0x00000008ff057819 */ /* 0x000fe20000011605 */
[----:B------:R-:W-:Y:S01]  /*7d60*/  MUFU.EX2 R29, R29 ;  /* 0x0000001d001d7308 */ /* 0x000fe20000000800 */
[----:B------:R-:W-:Y:S01]  /*7d70*/  PRMT R6, R14, 0x5410, R3 ;  /* 0x000054100e067816 */ /* 0x000fe20000000003 */
[----:B------:R-:W-:Y:S01]  /*7d80*/  FADD.FTZ R3, R133, -R12 ;  /* 0x8000000c85037221 */ /* 0x000fe20000010000 */
[----:B------:R-:W-:Y:S01]  /*7d90*/  FMNMX.FTZ R12, R135, R54, !PT ;  /* 0x00000036870c7209 */ /* 0x000fe20007810000 */
[----:B------:R-:W-:Y:S01]  /*7da0*/  FFMA.FTZ R34, R10, c[0x0][0x23c], -R49 ;  /* 0x00008f000a227a23 */ /* 0x000fe20000010831 */
[----:B------:R-:W-:Y:S01]  /*7db0*/  PRMT R8, R8, 0x5410, R5 ;  /* 0x0000541008087816 */ /* 0x000fe20000000005 */
[----:B------:R-:W-:Y:S01]  /*7dc0*/  FMUL.FTZ R44, R3, c[0x0][0x23c] ;  /* 0x00008f00032c7a20 */ /* 0x000fe20000410000 */
[----:B------:R-:W-:Y:S01]  /*7dd0*/  FMNMX.FTZ R12, R53, R12, !PT ;  /* 0x0000000c350c7209 */ /* 0x000fe20007810000 */
[----:B------:R-:W1:Y:S01]  /*7de0*/  MUFU.EX2 R28, R28 ;  /* 0x0000001c001c7308 */ /* 0x000e620000000800 */
[----:B------:R-:W-:Y:S01]  /*7df0*/  LOP3.LUT R11, R17, UR16, R148, 0x96, !PT ;  /* 0x00000010110b7c12 */ /* 0x000fe2000f8e9694 */
[--C-:B------:R-:W-:Y:S01]  /*7e00*/  HSET2.LE.AND R22, R8, R45.reuse, PT ;  /* 0x0000002d08167233 */ /* 0x100fe20003803000 */
[----:B------:R-:W-:Y:S01]  /*7e10*/  FMNMX.FTZ R8, R161, R12, !PT ;  /* 0x0000000ca1087209 */ /* 0x000fe20007810000 */
[----:B------:R-:W-:Y:S01]  /*7e20*/  HSET2.LE.AND R6, R6, R45, PT ;  /* 0x0000002d06067233 */ /* 0x000fe20003803000 */
[----:B------:R-:W-:Y:S01]  /*7e30*/  LOP3.LUT R9, R11, 0xffff, RZ, 0xc0, !PT ;  /* 0x0000ffff0b097812 */ /* 0x000fe200078ec0ff */
[----:B------:R-:W2:Y:S01]  /*7e40*/  LDSM.16.MT88.4 R16, [R188+0x6000] ;  /* 0x00600000bc10783b */ /* 0x000ea20000004200 */
[----:B------:R-:W-:Y:S01]  /*7e50*/  FMNMX.FTZ R8, R165, R8, !PT ;  /* 0x00000008a5087209 */ /* 0x000fe20007810000 */
[----:B------:R-:W-:Y:S01]  /*7e60*/  MUFU.EX2 R32, R32 ;  /* 0x0000002000207308 */ /* 0x000fe20000000800 */
[----:B------:R-:W-:Y:S01]  /*7e70*/  LOP3.LUT R20, R11, 0xff, RZ, 0xc0, !PT ;  /* 0x000000ff0b147812 */ /* 0x000fe200078ec0ff */
[----:B------:R-:W3:Y:S01]  /*7e80*/  LDSM.16.MT88.4 R12, [R186+0x6000] ;  /* 0x00600000ba0c783b */ /* 0x000ee20000004200 */
[----:B------:R-:W-:-:S02]  /*7e90*/  SHF.R.U32.HI R5, RZ, 0x10, R11 ;  /* 0x00000010ff057819 */ /* 0x000fc4000001160b */
[----:B------:R-:W-:Y:S02]  /*7ea0*/  SHF.R.U32.HI R9, RZ, 0x8, R9 ;  /* 0x00000008ff097819 */ /* 0x000fe40000011609 */
[----:B------:R-:W-:Y:S01]  /*7eb0*/  FMNMX.FTZ R3, R134, R154, !PT ;  /* 0x0000009a86037209 */ /* 0x000fe20007810000 */
[----:B------:R-:W4:Y:S01]  /*7ec0*/  MUFU.EX2 R30, R30 ;  /* 0x0000001e001e7308 */ /* 0x000f220000000800 */
[----:B------:R-:W-:Y:S02]  /*7ed0*/  FMNMX.FTZ R8, R145, R8, !PT ;  /* 0x0000000891087209 */ /* 0x000fe40007810000 */
[----:B------:R-:W-:Y:S02]  /*7ee0*/  SHF.R.U32.HI R4, RZ, 0x18, R11 ;  /* 0x00000018ff047819 */ /* 0x000fe4000001160b */
[----:B------:R-:W-:Y:S02]  /*7ef0*/  LOP3.LUT R5, R5, 0xff, RZ, 0xc0, !PT ;  /* 0x000000ff05057812 */ /* 0x000fe400078ec0ff */
[----:B------:R-:W-:Y:S01]  /*7f00*/  PRMT R20, R20, 0x5410, R9 ;  /* 0x0000541014147816 */ /* 0x000fe20000000009 */
[----:B------:R-:W-:Y:S01]  /*7f10*/  MUFU.EX2 R35, R35 ;  /* 0x0000002300237308 */ /* 0x000fe20000000800 */
[----:B-1----:R-:W-:-:S02]  /*7f20*/  F2FP.BF16.PACK_AB R23, R28, R29 ;  /* 0x0000001d1c17723e */ /* 0x002fc400000010ff */
[----:B------:R-:W-:Y:S01]  /*7f30*/  FMNMX.FTZ R3, R66, R3, !PT ;  /* 0x0000000342037209 */ /* 0x000fe20007810000 */
[--C-:B------:R-:W-:Y:S01]  /*7f40*/  HSET2.LE.AND R20, R20, R45.reuse, PT ;  /* 0x0000002d14147233 */ /* 0x100fe20003803000 */
[----:B------:R-:W-:Y:S02]  /*7f50*/  FMNMX.FTZ R8, R141, R8, !PT ;  /* 0x000000088d087209 */ /* 0x000fe40007810000 */
[----:B------:R-:W-:Y:S01]  /*7f60*/  PRMT R4, R5, 0x5410, R4 ;  /* 0x0000541005047816 */ /* 0x000fe20000000004 */
[----:B------:R-:W1:Y:S01]  /*7f70*/  MUFU.EX2 R34, R34 ;  /* 0x0000002200227308 */ /* 0x000e620000000800 */
[----:B------:R-:W-:Y:S02]  /*7f80*/  LOP3.LUT R23, R6, R23, RZ, 0xc0, !PT ;  /* 0x0000001706177212 */ /* 0x000fe400078ec0ff */
[----:B------:R-:W-:Y:S01]  /*7f90*/  FMNMX.FTZ R6, R252, R3, !PT ;  /* 0x00000003fc067209 */ /* 0x000fe20007810000 */
[----:B------:R-:W-:Y:S01]  /*7fa0*/  HSET2.LE.AND R21, R4, R45, PT ;  /* 0x0000002d04157233 */ /* 0x000fe20003803000 */
[----:B----4-:R-:W-:-:S02]  /*7fb0*/  F2FP.BF16.PACK_AB R5, R30, R31 ;  /* 0x0000001f1e05723e */ /* 0x010fc400000010ff */
[----:B------:R-:W-:Y:S01]  /*7fc0*/  F2FP.BF16.PACK_AB R3, R32, R33 ;  /* 0x000000212003723e */ /* 0x000fe200000010ff */
[----:B------:R-:W4:Y:S01]  /*7fd0*/  MUFU.EX2 R44, R44 ;  /* 0x0000002c002c7308 */ /* 0x000f220000000800 */
[----:B------:R-:W-:Y:S02]  /*7fe0*/  FMNMX.FTZ R8, R139, R8, !PT ;  /* 0x000000088b087209 */ /* 0x000fe40007810000 */
[----:B------:R-:W-:Y:S02]  /*7ff0*/  LOP3.LUT R22, R22, R5, RZ, 0xc0, !PT ;  /* 0x0000000516167212 */ /* 0x000fe400078ec0ff */
[----:B------:R-:W-:Y:S02]  /*8000*/  LOP3.LUT R20, R20, R3, RZ, 0xc0, !PT ;  /* 0x0000000314147212 */ /* 0x000fe400078ec0ff */
[----:B------:R-:W-:Y:S02]  /*8010*/  FMNMX.FTZ R5, R147, R8, !PT ;  /* 0x0000000893057209 */ /* 0x000fe40007810000 */
[----:B-1----:R-:W-:Y:S01]  /*8020*/  F2FP.BF16.PACK_AB R4, R34, R35 ;  /* 0x000000232204723e */ /* 0x002fe200000010ff */
[----:B------:R-:W1:Y:S01]  /*8030*/  LDSM.16.MT88.4 R8, [R185+0x6000] ;  /* 0x00600000b908783b */ /* 0x000e620000004200 */
[----:B------:R-:W-:-:S02]  /*8040*/  FMNMX.FTZ R3, R163, R6, !PT ;  /* 0x00000006a3037209 */ /* 0x000fc40007810000 */
[----:B------:R-:W-:Y:S02]  /*8050*/  LOP3.LUT R21, R21, R4, RZ, 0xc0, !PT ;  /* 0x0000000415157212 */ /* 0x000fe400078ec0ff */
[----:B------:R-:W-:Y:S01]  /*8060*/  FSEL R38, R0, RZ, P2 ;  /* 0x000000ff00267208 */ /* 0x000fe20001000000 */
[-C--:B----4-:R-:W-:Y:S01]  /*8070*/  FMUL.FTZ R124, R124, R44.reuse ;  /* 0x0000002c7c7c7220 */ /* 0x090fe20000410000 */
[----:B------:R-:W-:Y:S01]  /*8080*/  FMNMX.FTZ R6, R56, R5, !PT ;  /* 0x0000000538067209 */ /* 0x000fe20007810000 */
[----:B------:R-:W-:Y:S01]  /*8090*/  FMUL.FTZ R125, R125, R44 ;  /* 0x0000002c7d7d7220 */ /* 0x000fe20000410000 */
[----:B------:R-:W-:Y:S01]  /*80a0*/  FMNMX.FTZ R4, R142, R3, !PT ;  /* 0x000000038e047209 */ /* 0x000fe20007810000 */
[----:B------:R-:W-:Y:S01]  /*80b0*/  FADD.FTZ R38, R7, -R38 ;  /* 0x8000002607267221 */ /* 0x000fe20000010000 */
[----:B------:R-:W-:Y:S01]  /*80c0*/  FMNMX.FTZ R55, R57, R6, !PT ;  /* 0x0000000639377209 */ /* 0x000fe20007810000 */
[----:B------:R-:W-:Y:S01]  /*80d0*/  FMUL.FTZ R120, R120, R44 ;  /* 0x0000002c78787220 */ /* 0x000fe20000410000 */
[----:B------:R-:W-:Y:S01]  /*80e0*/  FMNMX.FTZ R3, R143, R4, !PT ;  /* 0x000000048f037209 */ /* 0x000fe20007810000 */
[----:B------:R-:W-:Y:S01]  /*80f0*/  FMUL.FTZ R38, R38, c[0x0][0x23c] ;  /* 0x00008f0026267a20 */ /* 0x000fe20000410000 */
[----:B------:R-:W4:Y:S01]  /*8100*/  LDSM.16.MT88.4 R4, [R184+0x6000] ;  /* 0x00600000b804783b */ /* 0x000f220000004200 */
[----:B------:R-:W-:Y:S01]  /*8110*/  FMNMX.FTZ R55, R52, R55, !PT ;  /* 0x0000003734377209 */ /* 0x000fe20007810000 */
[-C--:B------:R-:W-:Y:S01]  /*8120*/  FMUL.FTZ R121, R121, R44.reuse ;  /* 0x0000002c79797220 */ /* 0x080fe20000410000 */
[----:B------:R-:W-:Y:S01]  /*8130*/  FMNMX.FTZ R3, R156, R3, !PT ;  /* 0x000000039c037209 */ /* 0x000fe20007810000 */
[-C--:B------:R-:W-:Y:S01]  /*8140*/  FMUL.FTZ R72, R72, R44.reuse ;  /* 0x0000002c48487220 */ /* 0x080fe20000410000 */
[----:B------:R-:W-:Y:S01]  /*8150*/  FMNMX.FTZ R55, R50, R55, !PT ;  /* 0x0000003732377209 */ /* 0x000fe20007810000 */
[----:B------:R-:W2:Y:S01]  /*8160*/  MUFU.EX2 R38, R38 ;  /* 0x0000002600267308 */ /* 0x000ea20000000800 */
[----:B------:R-:W-:Y:S01]  /*8170*/  FMNMX.FTZ R3, R160, R3, !PT ;  /* 0x00000003a0037209 */ /* 0x000fe20007810000 */
[-C--:B------:R-:W-:Y:S01]  /*8180*/  FMUL.FTZ R73, R73, R44.reuse ;  /* 0x0000002c49497220 */ /* 0x080fe20000410000 */
[----:B------:R-:W-:Y:S01]  /*8190*/  FMNMX.FTZ R62, R40, R55, !PT ;  /* 0x00000037283e7209 */ /* 0x000fe20007810000 */
[-C--:B------:R-:W-:Y:S01]  /*81a0*/  FMUL.FTZ R76, R76, R44.reuse ;  /* 0x0000002c4c4c7220 */ /* 0x080fe20000410000 */
[----:B------:R-:W-:Y:S01]  /*81b0*/  FMNMX.FTZ R148, R58, R3, !PT ;  /* 0x000000033a947209 */ /* 0x000fe20007810000 */
[----:B------:R-:W-:Y:S01]  /*81c0*/  FMUL.FTZ R77, R77, R44 ;  /* 0x0000002c4d4d7220 */ /* 0x000fe20000410000 */
[----:B------:R-:W-:Y:S01]  /*81d0*/  FMNMX.FTZ R62, R41, R62, !PT ;  /* 0x0000003e293e7209 */ /* 0x000fe20007810000 */
[----:B------:R-:W-:Y:S01]  /*81e0*/  FMUL.FTZ R84, R84, R44 ;  /* 0x0000002c54547220 */ /* 0x000fe20000410000 */
[----:B------:R-:W-:Y:S01]  /*81f0*/  FMNMX.FTZ R55, R59, R148, !PT ;  /* 0x000000943b377209 */ /* 0x000fe20007810000 */
[----:B------:R-:W-:Y:S01]  /*8200*/  FMUL.FTZ R85, R85, R44 ;  /* 0x0000002c55557220 */ /* 0x000fe20000410000 */
[----:B------:R-:W-:Y:S01]  /*8210*/  FMNMX.FTZ R62, R39, R62, !PT ;  /* 0x0000003e273e7209 */ /* 0x000fe20007810000 */
[-C--:B------:R-:W-:Y:S01]  /*8220*/  FMUL.FTZ R108, R108, R44.reuse ;  /* 0x0000002c6c6c7220 */ /* 0x080fe20000410000 */
[----:B------:R-:W-:Y:S01]  /*8230*/  FMNMX.FTZ R55, R46, R55, !PT ;  /* 0x000000372e377209 */ /* 0x000fe20007810000 */
[----:B------:R-:W-:Y:S01]  /*8240*/  FMUL.FTZ R109, R109, R44 ;  /* 0x0000002c6d6d7220 */ /* 0x000fe20000410000 */
[----:B------:R-:W-:Y:S01]  /*8250*/  FMNMX.FTZ R3, R47, R62, !PT ;  /* 0x0000003e2f037209 */ /* 0x000fe20007810000 */
[-C--:B--2---:R-:W-:Y:S01]  /*8260*/  FMUL.FTZ R126, R126, R38.reuse ;  /* 0x000000267e7e7220 */ /* 0x084fe20000410000 */
[----:B------:R-:W-:Y:S01]  /*8270*/  FMNMX.FTZ R55, R48, R55, !PT ;  /* 0x0000003730377209 */ /* 0x000fe20007810000 */
[----:B------:R-:W-:-:S02]  /*8280*/  FMUL.FTZ R127, R127, R38 ;  /* 0x000000267f7f7220 */ /* 0x000fc40000410000 */
[-C--:B------:R-:W-:Y:S01]  /*8290*/  FMUL.FTZ R122, R122, R38.reuse ;  /* 0x000000267a7a7220 */ /* 0x080fe20000410000 */
[----:B------:R-:W2:Y:S01]  /*82a0*/  SHFL.BFLY PT, R62, R3, 0x2, 0x1f ;  /* 0x0c401f00033e7f89 */ /* 0x000ea200000e0000 */
[-C--:B------:R-:W-:Y:S01]  /*82b0*/  FMUL.FTZ R123, R123, R38.reuse ;  /* 0x000000267b7b7220 */ /* 0x080fe20000410000 */
[----:B------:R-:W-:Y:S01]  /*82c0*/  FMNMX.FTZ R148, R42, R55, !PT ;  /* 0x000000372a947209 */ /* 0x000fe20007810000 */
[-C--:B------:R-:W-:Y:S01]  /*82d0*/  FMUL.FTZ R74, R74, R38.reuse ;  /* 0x000000264a4a7220 */ /* 0x080fe20000410000 */
[----:B------:R-:W-:Y:S01]  /*82e0*/  HMMA.16816.F32.BF16 R124, R20, R16, R124 ;  /* 0x00000010147c723c */ /* 0x000fe2000004187c */
[----:B------:R-:W-:Y:S01]  /*82f0*/  FMUL.FTZ R75, R75, R38 ;  /* 0x000000264b4b7220 */ /* 0x000fe20000410000 */
[----:B------:R-:W-:Y:S01]  /*8300*/  FMNMX.FTZ R55, R43, R148, !PT ;  /* 0x000000942b377209 */ /* 0x000fe20007810000 */
[-C--:B------:R-:W-:Y:S02]  /*8310*/  FMUL.FTZ R78, R78, R38.reuse ;  /* 0x000000264e4e7220 */ /* 0x080fe40000410000 */
[----:B------:R-:W-:-:S02]  /*8320*/  FMUL.FTZ R79, R79, R38 ;  /* 0x000000264f4f7220 */ /* 0x000fc40000410000 */
[-C--:B------:R-:W-:Y:S01]  /*8330*/  FMUL.FTZ R86, R86, R38.reuse ;  /* 0x0000002656567220 */ /* 0x080fe20000410000 */
[C---:B------:R-:W-:Y:S01]  /*8340*/  HMMA.16816.F32.BF16 R120, R20.reuse, R18, R120 ;  /* 0x000000121478723c */ /* 0x040fe20000041878 */
[-C--:B------:R-:W-:Y:S02]  /*8350*/  FMUL.FTZ R87, R87, R38.reuse ;  /* 0x0000002657577220 */ /* 0x080fe40000410000 */
[-C--:B------:R-:W-:Y:S02]  /*8360*/  FMUL.FTZ R110, R110, R38.reuse ;  /* 0x000000266e6e7220 */ /* 0x080fe40000410000 */
[----:B------:R-:W-:Y:S02]  /*8370*/  FMUL.FTZ R111, R111, R38 ;  /* 0x000000266f6f7220 */ /* 0x000fe40000410000 */
[-C--:B------:R-:W-:Y:S01]  /*8380*/  FMUL.FTZ R92, R92, R44.reuse ;  /* 0x0000002c5c5c7220 */ /* 0x080fe20000410000 */
[----:B---3--:R-:W-:Y:S01]  /*8390*/  HMMA.16816.F32.BF16 R72, R20, R12, R72 ;  /* 0x0000000c1448723c */ /* 0x008fe20000041848 */
[----:B------:R-:W-:-:S02]  /*83a0*/  FMUL.FTZ R93, R93, R44 ;  /* 0x0000002c5d5d7220 */ /* 0x000fc40000410000 */
[-C--:B------:R-:W-:Y:S02]  /*83b0*/  FMUL.FTZ R94, R94, R38.reuse ;  /* 0x000000265e5e7220 */ /* 0x080fe40000410000 */
[----:B------:R-:W-:Y:S02]  /*83c0*/  FMUL.FTZ R95, R95, R38 ;  /* 0x000000265f5f7220 */ /* 0x000fe40000410000 */
[-C--:B------:R-:W-:Y:S01]  /*83d0*/  FMUL.FTZ R96, R96, R44.reuse ;  /* 0x0000002c60607220 */ /* 0x080fe20000410000 */
[----:B------:R-:W-:Y:S01]  /*83e0*/  HMMA.16816.F32.BF16 R76, R20, R14, R76 ;  /* 0x0000000e144c723c */ /* 0x000fe2000004184c */
[----:B------:R-:W-:Y:S02]  /*83f0*/  FMUL.FTZ R97, R97, R44 ;  /* 0x0000002c61617220 */ /* 0x000fe40000410000 */
[-C--:B------:R-:W-:Y:S02]  /*8400*/  FMUL.FTZ R98, R98, R38.reuse ;  /* 0x0000002662627220 */ /* 0x080fe40000410000 */
[----:B------:R-:W-:-:S03]  /*8410*/  FMUL.FTZ R99, R99, R38 ;  /* 0x0000002663637220 */ /* 0x000fc60000410000 */
[C---:B-1----:R-:W-:Y:S08]  /*8420*/  HMMA.16816.F32.BF16 R84, R20.reuse, R8, R84 ;  /* 0x000000081454723c */ /* 0x042ff00000041854 */
[C---:B------:R-:W-:Y:S08]  /*8430*/  HMMA.16816.F32.BF16 R108, R20.reuse, R10, R108 ;  /* 0x0000000a146c723c */ /* 0x040ff0000004186c */
[C---:B----4-:R-:W-:Y:S08]  /*8440*/  HMMA.16816.F32.BF16 R92, R20.reuse, R4, R92 ;  /* 0x00000004145c723c */ /* 0x050ff0000004185c */
[----:B------:R-:W-:Y:S07]  /*8450*/  HMMA.16816.F32.BF16 R96, R20, R6, R96 ;  /* 0x000000061460723c */ /* 0x000fee0000041860 */
[----:B------:R-:W-:-:S02]  /*8460*/  FMNMX.FTZ R20, R36, R55, !PT ;  /* 0x0000003724147209 */ /* 0x000fc40007810000 */
[----:B------:R-:W-:Y:S01]  /*8470*/  LOP3.LUT R22, R61, UR15, R176, 0x96, !PT ;  /* 0x0000000f3d167c12 */ /* 0x000fe2000f8e96b0 */
[----:B------:R-:W-:Y:S01]  /*8480*/  IMAD.WIDE.U32 R60, R60, -0x2daee0ad, RZ ;  /* 0xd2511f533c3c7825 */ /* 0x000fe200078e00ff */
[----:B------:R-:W-:Y:S02]  /*8490*/  FMNMX.FTZ R20, R37, R20, !PT ;  /* 0x0000001425147209 */ /* 0x000fe40007810000 */
[----:B--2---:R-:W-:Y:S01]  /*84a0*/  FMNMX.FTZ R55, R3, R62, !PT ;  /* 0x0000003e03377209 */ /* 0x004fe20007810000 */
[----:B------:R-:W-:Y:S02]  /*84b0*/  IMAD.WIDE.U32 R62, R22, -0x2daee0ad, RZ ;  /* 0xd2511f53163e7825 */ /* 0x000fe400078e00ff */
[----:B------:R-:W1:Y:S03]  /*84c0*/  SHFL.BFLY PT, R21, R20, 0x2, 0x1f ;  /* 0x0c401f0014157f89 */ /* 0x000e6600000e0000 */
[----:B------:R-:W-:Y:S01]  /*84d0*/  LOP3.LUT R22, R63, UR12, R157, 0x96, !PT ;  /* 0x0000000c3f167c12 */ /* 0x000fe2000f8e969d */
[----:B------:R-:W2:Y:S01]  /*84e0*/  SHFL.BFLY PT, R176, R55, 0x1, 0x1f ;  /* 0x0c201f0037b07f89 */ /* 0x000ea200000e0000 */
[----:B------:R-:W-:-:S03]  /*84f0*/  LOP3.LUT R3, R61, UR10, R62, 0x96, !PT ;  /* 0x0000000a3d037c12 */ /* 0x000fc6000f8e963e */
[----:B------:R-:W-:-:S04]  /*8500*/  IMAD.WIDE.U32 R62, R22, -0x326172a9, RZ ;  /* 0xcd9e8d57163e7825 */ /* 0x000fc800078e00ff */
[----:B------:R-:W-:Y:S01]  /*8510*/  IMAD.WIDE.U32 R192, R3, -0x326172a9, RZ ;  /* 0xcd9e8d5703c07825 */ /* 0x000fe200078e00ff */
[----:B------:R-:W-:Y:S02]  /*8520*/  LOP3.LUT R22, R63, UR11, R240, 0x96, !PT ;  /* 0x0000000b3f167c12 */ /* 0x000fe4000f8e96f0 */
[----:B------:R-:W-:Y:S01]  /*8530*/  LOP3.LUT R153, R149, UR7, R152, 0x96, !PT ;  /* 0x0000000795997c12 */ /* 0x000fe2000f8e9698 */
[----:B------:R-:W-:Y:S01]  /*8540*/  IMAD.MOV.U32 R151, RZ, RZ, R193 ;  /* 0x000000ffff977224 */ /* 0x000fe200078e00c1 */
[----:B------:R-:W-:Y:S01]  /*8550*/  LOP3.LUT R3, R193, UR9, R62, 0x96, !PT ;  /* 0x00000009c1037c12 */ /* 0x000fe2000f8e963e */
[----:B------:R-:W-:-:S04]  /*8560*/  IMAD.WIDE.U32 R22, R22, -0x2daee0ad, RZ ;  /* 0xd2511f5316167825 */ /* 0x000fc800078e00ff */
[----:B------:R-:W-:Y:S01]  /*8570*/  IMAD.WIDE.U32 R180, R3, -0x2daee0ad, RZ ;  /* 0xd2511f5303b47825 */ /* 0x000fe200078e00ff */
[----:B------:R-:W-:Y:S02]  /*8580*/  LOP3.LUT R23, R23, UR8, R60, 0x96, !PT ;  /* 0x0000000817177c12 */ /* 0x000fe4000f8e963c */
[----:B-1----:R-:W-:Y:S02]  /*8590*/  FMNMX.FTZ R20, R20, R21, !PT ;  /* 0x0000001514147209 */ /* 0x002fe40007810000 */
[----:B------:R-:W-:Y:S01]  /*85a0*/  LOP3.LUT R21, R181, UR6, R22, 0x96, !PT ;  /* 0x00000006b5157c12 */ /* 0x000fe2000f8e9616 */
[----:B------:R-:W-:Y:S01]  /*85b0*/  IMAD.WIDE.U32 R182, R23, -0x326172a9, RZ ;  /* 0xcd9e8d5717b67825 */ /* 0x000fe200078e00ff */
[----:B--2---:R-:W-:Y:S01]  /*85c0*/  FMNMX.FTZ R176, R55, R176, !PT ;  /* 0x000000b037b07209 */ /* 0x004fe20007810000 */
[----:B------:R-:W1:Y:S02]  /*85d0*/  SHFL.BFLY PT, R3, R20, 0x1, 0x1f ;  /* 0x0c201f0014037f89 */ /* 0x000e6400000e0000 */
[----:B------:R-:W-:Y:S01]  /*85e0*/  IMAD.WIDE.U32 R60, R21, -0x326172a9, RZ ;  /* 0xcd9e8d57153c7825 */ /* 0x000fe200078e00ff */
[----:B------:R-:W-:-:S03]  /*85f0*/  FSETP.NEU.FTZ.AND P3, PT, R176, -INF , PT ;  /* 0xff800000b000780b */ /* 0x000fc60003f7d000 */
[----:B------:R-:W-:Y:S01]  /*8600*/  FMUL.FTZ R148, R176, c[0x0][0x23c] ;  /* 0x00008f00b0947a20 */ /* 0x000fe20000410000 */
[C---:B------:R-:W-:Y:S02]  /*8610*/  LOP3.LUT R21, R60.reuse, 0xffff, RZ, 0xc0, !PT ;  /* 0x0000ffff3c157812 */ /* 0x040fe400078ec0ff */
[----:B------:R-:W-:Y:S02]  /*8620*/  LOP3.LUT R22, R60, 0xff, RZ, 0xc0, !PT ;  /* 0x000000ff3c167812 */ /* 0x000fe400078ec0ff */
[----:B------:R-:W-:Y:S02]  /*8630*/  SHF.R.U32.HI R21, RZ, 0x8, R21 ;  /* 0x00000008ff157819 */ /* 0x000fe40000011615 */
[----:B------:R-:W-:Y:S02]  /*8640*/  FSEL R148, R148, RZ, P3 ;  /* 0x000000ff94947208 */ /* 0x000fe40001800000 */
[----:B------:R-:W-:Y:S02]  /*8650*/  PRMT R22, R22, 0x5410, R21 ;  /* 0x0000541016167816 */ /* 0x000fe40000000015 */
[----:B------:R-:W-:Y:S01]  /*8660*/  SHF.R.U32.HI R21, RZ, 0x18, R60 ;  /* 0x00000018ff157819 */ /* 0x000fe2000001163c */
[----:B------:R-:W-:-:S02]  /*8670*/  FFMA.FTZ R63, R54, c[0x0][0x23c], -R148 ;  /* 0x00008f00363f7a23 */ /* 0x000fc40000010894 */
[----:B------:R-:W-:Y:S01]  /*8680*/  FFMA.FTZ R62, R53, c[0x0][0x23c], -R148 ;  /* 0x00008f00353e7a23 */ /* 0x000fe20000010894 */
[----:B------:R-:W-:Y:S01]  /*8690*/  HSET2.LE.AND R22, R22, R45, PT ;  /* 0x0000002d16167233 */ /* 0x000fe20003803000 */
[----:B-1----:R-:W-:Y:S02]  /*86a0*/  FMNMX.FTZ R3, R20, R3, !PT ;  /* 0x0000000314037209 */ /* 0x002fe40007810000 */
[----:B------:R-:W-:Y:S01]  /*86b0*/  MUFU.EX2 R63, R63 ;  /* 0x0000003f003f7308 */ /* 0x000fe20000000800 */
[----:B------:R-:W-:Y:S01]  /*86c0*/  SHF.R.U32.HI R20, RZ, 0x10, R60 ;  /* 0x00000010ff147819 */ /* 0x000fe2000001163c */
[----:B------:R-:W-:Y:S01]  /*86d0*/  FFMA.FTZ R60, R165, c[0x0][0x23c], -R148 ;  /* 0x00008f00a53c7a23 */ /* 0x000fe20000010894 */
[C---:B------:R-:W-:Y:S01]  /*86e0*/  FSETP.NEU.FTZ.AND P2, PT, R3.reuse, -INF , PT ;  /* 0xff8000000300780b */ /* 0x040fe20003f5d000 */
[----:B------:R-:W-:Y:S01]  /*86f0*/  FMUL.FTZ R133, R3, c[0x0][0x23c] ;  /* 0x00008f0003857a20 */ /* 0x000fe20000410000 */
[----:B------:R-:W-:-:S03]  /*8700*/  LOP3.LUT R20, R20, 0xff, RZ, 0xc0, !PT ;  /* 0x000000ff14147812 */ /* 0x000fc600078ec0ff */
[----:B------:R-:W-:Y:S01]  /*8710*/  MUFU.EX2 R60, R60 ;  /* 0x0000003c003c7308 */ /* 0x000fe20000000800 */
[----:B------:R-:W-:Y:S02]  /*8720*/  PRMT R20, R20, 0x5410, R21 ;  /* 0x0000541014147816 */ /* 0x000fe40000000015 */
[----:B------:R-:W-:Y:S01]  /*8730*/  LOP3.LUT R21, R61, UR16, R182, 0x96, !PT ;  /* 0x000000103d157c12 */ /* 0x000fe2000f8e96b6 */
[----:B------:R-:W-:Y:S01]  /*8740*/  FFMA.FTZ R61, R161, c[0x0][0x23c], -R148 ;  /* 0x00008f00a13d7a23 */ /* 0x000fe20000010894 */
[----:B------:R-:W-:Y:S01]  /*8750*/  FSEL R133, R133, RZ, P2 ;  /* 0x000000ff85857208 */ /* 0x000fe20001000000 */
[----:B------:R-:W-:Y:S01]  /*8760*/  HSET2.LE.AND R20, R20, R45, PT ;  /* 0x0000002d14147233 */ /* 0x000fe20003803000 */
[C---:B------:R-:W-:Y:S01]  /*8770*/  LOP3.LUT R150, R21.reuse, 0xffff, RZ, 0xc0, !PT ;  /* 0x0000ffff15967812 */ /* 0x040fe200078ec0ff */
[----:B------:R-:W-:Y:S01]  /*8780*/  MUFU.EX2 R62, R62 ;  /* 0x0000003e003e7308 */ /* 0x000fe20000000800 */
[----:B------:R-:W-:Y:S01]  /*8790*/  LOP3.LUT R23, R21, 0xff, RZ, 0xc0, !PT ;  /* 0x000000ff15177812 */ /* 0x000fe200078ec0ff */
[--C-:B------:R-:W-:Y:S01]  /*87a0*/  FFMA.FTZ R54, R252, c[0x0][0x23c], -R133.reuse ;  /* 0x00008f00fc367a23 */ /* 0x100fe20000010885 */
[----:B------:R-:W-:Y:S01]  /*87b0*/  SHF.R.U32.HI R150, RZ, 0x8, R150 ;  /* 0x00000008ff967819 */ /* 0x000fe20000011696 */
[--C-:B------:R-:W-:Y:S01]  /*87c0*/  FFMA.FTZ R53, R163, c[0x0][0x23c], -R133.reuse ;  /* 0x00008f00a3357a23 */ /* 0x100fe20000010885 */
[----:B------:R-:W-:Y:S01]  /*87d0*/  FSEL R252, R176, RZ, P3 ;  /* 0x000000ffb0fc7208 */ /* 0x000fe20001800000 */
[----:B------:R-:W-:Y:S01]  /*87e0*/  FFMA.FTZ R55, R154, c[0x0][0x23c], -R133 ;  /* 0x00008f009a377a23 */ /* 0x000fe20000010885 */
[----:B------:R-:W-:Y:S01]  /*87f0*/  PRMT R150, R23, 0x5410, R150 ;  /* 0x0000541017967816 */ /* 0x000fe20000000096 */
[----:B------:R-:W1:Y:S01]  /*8800*/  MUFU.EX2 R61, R61 ;  /* 0x0000003d003d7308 */ /* 0x000e620000000800 */
[----:B------:R-:W-:Y:S01]  /*8810*/  SHF.R.U32.HI R23, RZ, 0x10, R21 ;  /* 0x00000010ff177819 */ /* 0x000fe20000011615 */
[----:B------:R-:W-:Y:S01]  /*8820*/  FFMA.FTZ R66, R66, c[0x0][0x23c], -R133 ;  /* 0x00008f0042427a23 */ /* 0x000fe20000010885 */
[----:B------:R-:W-:-:S02]  /*8830*/  SHF.R.U32.HI R154, RZ, 0x18, R21 ;  /* 0x00000018ff9a7819 */ /* 0x000fc40000011615 */
[----:B------:R-:W-:Y:S02]  /*8840*/  LOP3.LUT R23, R23, 0xff, RZ, 0xc0, !PT ;  /* 0x000000ff17177812 */ /* 0x000fe400078ec0ff */
[----:B------:R-:W-:Y:S01]  /*8850*/  FSEL R21, R3, RZ, P2 ;  /* 0x000000ff03157208 */ /* 0x000fe20001000000 */
[----:B------:R-:W-:Y:S01]  /*8860*/  MUFU.EX2 R54, R54 ;  /* 0x0000003600367308 */ /* 0x000fe20000000800 */
[----:B------:R-:W-:Y:S01]  /*8870*/  PRMT R154, R23, 0x5410, R154 ;  /* 0x00005410179a7816 */ /* 0x000fe2000000009a */
[----:B------:R-:W-:Y:S02]  /*8880*/  FADD.FTZ R23, R135, -R252 ;  /* 0x800000fc87177221 */ /* 0x000fe40000010000 */
[----:B------:R-:W-:Y:S02]  /*8890*/  FADD.FTZ R21, R134, -R21 ;  /* 0x8000001586157221 */ /* 0x000fe40000010000 */
[----:B------:R-:W-:Y:S02]  /*88a0*/  FMUL.FTZ R134, R23, c[0x0][0x23c] ;  /* 0x00008f0017867a20 */ /* 0x000fe40000410000 */
[----:B------:R-:W2:Y:S01]  /*88b0*/  MUFU.EX2 R53, R53 ;  /* 0x0000003500357308 */ /* 0x000ea20000000800 */
[----:B------:R-:W-:Y:S01]  /*88c0*/  FMUL.FTZ R67, R21, c[0x0][0x23c] ;  /* 0x00008f0015437a20 */ /* 0x000fe20000410000 */
[----:B-1----:R-:W-:-:S02]  /*88d0*/  F2FP.BF16.PACK_AB R23, R60, R61 ;  /* 0x0000003d3c17723e */ /* 0x002fc400000010ff */
[----:B------:R-:W-:Y:S02]  /*88e0*/  F2FP.BF16.PACK_AB R21, R62, R63 ;  /* 0x0000003f3e15723e */ /* 0x000fe400000010ff */
[----:B------:R-:W-:Y:S02]  /*88f0*/  LOP3.LUT R22, R22, R23, RZ, 0xc0, !PT ;  /* 0x0000001716167212 */ /* 0x000fe400078ec0ff */
[----:B------:R-:W-:Y:S08]  /*8900*/  MUFU.EX2 R55, R55 ;  /* 0x0000003700377308 */ /* 0x000ff00000000800 */
[----:B------:R-:W1:Y:S01]  /*8910*/  MUFU.EX2 R66, R66 ;  /* 0x0000004200427308 */ /* 0x000e620000000800 */
[----:B--2---:R-:W-:-:S04]  /*8920*/  F2FP.BF16.PACK_AB R23, R53, R54 ;  /* 0x000000363517723e */ /* 0x004fc800000010ff */
[----:B------:R-:W-:Y:S01]  /*8930*/  LOP3.LUT R23, R20, R23, RZ, 0xc0, !PT ;  /* 0x0000001714177212 */ /* 0x000fe200078ec0ff */
[--C-:B------:R-:W-:Y:S02]  /*8940*/  HSET2.LE.AND R20, R150, R45.reuse, PT ;  /* 0x0000002d96147233 */ /* 0x100fe40003803000 */
[----:B------:R-:W2:Y:S03]  /*8950*/  MUFU.EX2 R134, R134 ;  /* 0x0000008600867308 */ /* 0x000ea60000000800 */
[----:B------:R-:W-:Y:S01]  /*8960*/  LOP3.LUT R20, R20, R21, RZ, 0xc0, !PT ;  /* 0x0000001514147212 */ /* 0x000fe200078ec0ff */
[----:B------:R-:W-:-:S04]  /*8970*/  HSET2.LE.AND R21, R154, R45, PT ;  /* 0x0000002d9a157233 */ /* 0x000fc80003803000 */
[----:B------:R-:W3:Y:S01]  /*8980*/  MUFU.EX2 R67, R67 ;  /* 0x0000004300437308 */ /* 0x000ee20000000800 */
[----:B-1----:R-:W-:-:S04]  /*8990*/  F2FP.BF16.PACK_AB R150, R66, R55 ;  /* 0x000000374296723e */ /* 0x002fc800000010ff */
[----:B------:R-:W-:Y:S01]  /*89a0*/  LOP3.LUT R21, R21, R150, RZ, 0xc0, !PT ;  /* 0x0000009615157212 */ /* 0x000fe200078ec0ff */
[----:B------:R-:W-:Y:S02]  /*89b0*/  IMAD.MOV.U32 R150, RZ, RZ, R192 ;  /* 0x000000ffff967224 */ /* 0x000fe400078e00c0 */
[-C--:B--2---:R-:W-:Y:S01]  /*89c0*/  FMUL.FTZ R68, R68, R134.reuse ;  /* 0x0000008644447220 */ /* 0x084fe20000410000 */
[----:B------:R1:W5:Y:S01]  /*89d0*/  LDL.LU.64 R192, [R1+0x18] ;  /* 0x0000180001c07983 */ /* 0x0003620000300a00 */
[-C--:B------:R-:W-:Y:S02]  /*89e0*/  FMUL.FTZ R69, R69, R134.reuse ;  /* 0x0000008645457220 */ /* 0x080fe40000410000 */
[-C--:B------:R-:W-:Y:S02]  /*89f0*/  FMUL.FTZ R112, R112, R134.reuse ;  /* 0x0000008670707220 */ /* 0x080fe40000410000 */
[----:B------:R-:W-:Y:S02]  /*8a00*/  FMUL.FTZ R113, R113, R134 ;  /* 0x0000008671717220 */ /* 0x000fe40000410000 */
[----:B---3--:R-:W-:-:S02]  /*8a10*/  FMUL.FTZ R70, R70, R67 ;  /* 0x0000004346467220 */ /* 0x008fc40000410000 */
[-C--:B------:R-:W-:Y:S02]  /*8a20*/  FMUL.FTZ R71, R71, R67.reuse ;  /* 0x0000004347477220 */ /* 0x080fe40000410000 */
[-C--:B------:R-:W-:Y:S02]  /*8a30*/  FMUL.FTZ R114, R114, R67.reuse ;  /* 0x0000004372727220 */ /* 0x080fe40000410000 */
[-C--:B------:R-:W-:Y:S02]  /*8a40*/  FMUL.FTZ R115, R115, R67.reuse ;  /* 0x0000004373737220 */ /* 0x080fe40000410000 */
[-C--:B------:R-:W-:Y:S01]  /*8a50*/  FMUL.FTZ R128, R128, R134.reuse ;  /* 0x0000008680807220 */ /* 0x080fe20000410000 */
[----:B------:R-:W-:Y:S01]  /*8a60*/  HMMA.16816.F32.BF16 R68, R20, R12, R68 ;  /* 0x0000000c1444723c */ /* 0x000fe20000041844 */
[----:B------:R-:W-:Y:S02]  /*8a70*/  FMUL.FTZ R129, R129, R134 ;  /* 0x0000008681817220 */ /* 0x000fe40000410000 */
[----:B------:R-:W-:-:S02]  /*8a80*/  FMUL.FTZ R130, R130, R67 ;  /* 0x0000004382827220 */ /* 0x000fc40000410000 */
[-C--:B------:R-:W-:Y:S02]  /*8a90*/  FMUL.FTZ R131, R131, R67.reuse ;  /* 0x0000004383837220 */ /* 0x080fe40000410000 */
[----:B------:R-:W-:Y:S02]  /*8aa0*/  IMAD.MOV.U32 R12, RZ, RZ, R180 ;  /* 0x000000ffff0c7224 */ /* 0x000fe400078e00b4 */
[----:B------:R-:W-:Y:S01]  /*8ab0*/  IMAD.MOV.U32 R13, RZ, RZ, R181 ;  /* 0x000000ffff0d7224 */ /* 0x000fe200078e00b5 */
[----:B------:R-:W-:Y:S01]  /*8ac0*/  HMMA.16816.F32.BF16 R112, R20, R14, R112 ;  /* 0x0000000e1470723c */ /* 0x000fe20000041870 */
[-C--:B------:R-:W-:Y:S02]  /*8ad0*/  FMUL.FTZ R80, R80, R134.reuse ;  /* 0x0000008650507220 */ /* 0x080fe40000410000 */
[----:B------:R-:W-:Y:S02]  /*8ae0*/  FMUL.FTZ R81, R81, R134 ;  /* 0x0000008651517220 */ /* 0x000fe40000410000 */
[----:B------:R-:W-:-:S02]  /*8af0*/  FMUL.FTZ R82, R82, R67 ;  /* 0x0000004352527220 */ /* 0x000fc40000410000 */
[----:B------:R-:W-:Y:S01]  /*8b00*/  FMUL.FTZ R83, R83, R67 ;  /* 0x0000004353537220 */ /* 0x000fe20000410000 */
[----:B------:R-:W-:Y:S01]  /*8b10*/  HMMA.16816.F32.BF16 R128, R20, R16, R128 ;  /* 0x000000101480723c */ /* 0x000fe20000041880 */
[----:B------:R-:W-:Y:S02]  /*8b20*/  IMAD.MOV.U32 R14, RZ, RZ, R12 ;  /* 0x000000ffff0e7224 */ /* 0x000fe400078e000c */
[----:B------:R-:W-:Y:S02]  /*8b30*/  IMAD.MOV.U32 R15, RZ, RZ, R13 ;  /* 0x000000ffff0f7224 */ /* 0x000fe400078e000d */
[----:B------:R-:W-:Y:S02]  /*8b40*/  FFMA.FTZ R248, R248, c[0x0][0x23c], -R137 ;  /* 0x00008f00f8f87a23 */ /* 0x000fe40000010889 */
[-C--:B------:R-:W-:Y:S02]  /*8b50*/  FMUL.FTZ R104, R104, R134.reuse ;  /* 0x0000008668687220 */ /* 0x080fe40000410000 */
[----:B------:R-:W-:-:S02]  /*8b60*/  FMUL.FTZ R105, R105, R134 ;  /* 0x0000008669697220 */ /* 0x000fc40000410000 */
[-C--:B------:R-:W-:Y:S02]  /*8b70*/  FMUL.FTZ R106, R106, R67.reuse ;  /* 0x000000436a6a7220 */ /* 0x080fe40000410000 */
[----:B------:R-:W-:Y:S02]  /*8b80*/  FMUL.FTZ R107, R107, R67 ;  /* 0x000000436b6b7220 */ /* 0x000fe40000410000 */
[----:B------:R-:W-:Y:S01]  /*8b90*/  IMAD.WIDE.U32 R12, R153, -0x2daee0ad, RZ ;  /* 0xd2511f53990c7825 */ /* 0x000fe200078e00ff */
[----:B------:R-:W-:Y:S03]  /*8ba0*/  HMMA.16816.F32.BF16 R80, R20, R8, R80 ;  /* 0x000000081450723c */ /* 0x000fe60000041850 */
[----:B------:R-:W-:Y:S01]  /*8bb0*/  IMAD.MOV.U32 R16, RZ, RZ, R190 ;  /* 0x000000ffff107224 */ /* 0x000fe200078e00be */
[----:B------:R2:W-:Y:S01]  /*8bc0*/  MUFU.EX2 R149, R248 ;  /* 0x000000f800957308 */ /* 0x0005e20000000800 */
[----:B------:R-:W-:-:S02]  /*8bd0*/  FFMA.FTZ R135, R246, c[0x0][0x23c], -R137 ;  /* 0x00008f00f6877a23 */ /* 0x000fc40000010889 */
[----:B------:R-:W-:Y:S01]  /*8be0*/  IMAD.MOV.U32 R246, RZ, RZ, R150 ;  /* 0x000000fffff67224 */ /* 0x000fe200078e0096 */
[----:B------:R-:W-:Y:S01]  /*8bf0*/  LOP3.LUT R9, R12, 0xffff, RZ, 0xc0, !PT ;  /* 0x0000ffff0c097812 */ /* 0x000fe200078ec0ff */
[----:B------:R-:W-:Y:S02]  /*8c00*/  IMAD.MOV.U32 R247, RZ, RZ, R151 ;  /* 0x000000fffff77224 */ /* 0x000fe400078e0097 */
[-C--:B------:R-:W-:Y:S02]  /*8c10*/  FMUL.FTZ R88, R88, R134.reuse ;  /* 0x0000008658587220 */ /* 0x080fe40000410000 */
[----:B------:R-:W-:Y:S02]  /*8c20*/  FMUL.FTZ R89, R89, R134 ;  /* 0x0000008659597220 */ /* 0x000fe40000410000 */
[-C--:B------:R-:W-:Y:S02]  /*8c30*/  FMUL.FTZ R90, R90, R67.reuse ;  /* 0x000000435a5a7220 */ /* 0x080fe40000410000 */
[----:B------:R-:W-:-:S02]  /*8c40*/  FMUL.FTZ R91, R91, R67 ;  /* 0x000000435b5b7220 */ /* 0x000fc40000410000 */
[--C-:B------:R-:W-:Y:S02]  /*8c50*/  FFMA.FTZ R150, R224, c[0x0][0x23c], -R137.reuse ;  /* 0x00008f00e0967a23 */ /* 0x100fe40000010889 */
[----:B--2---:R-:W-:Y:S02]  /*8c60*/  IMAD.MOV.U32 R248, RZ, RZ, R16 ;  /* 0x000000fffff87224 */ /* 0x004fe400078e0010 */
[----:B------:R-:W-:Y:S02]  /*8c70*/  FFMA.FTZ R152, R244, c[0x0][0x23c], -R137 ;  /* 0x00008f00f4987a23 */ /* 0x000fe40000010889 */
[--C-:B------:R-:W-:Y:S02]  /*8c80*/  FFMA.FTZ R154, R174, c[0x0][0x23c], -R49.reuse ;  /* 0x00008f00ae9a7a23 */ /* 0x100fe40000010831 */
[--C-:B------:R-:W-:Y:S01]  /*8c90*/  FFMA.FTZ R151, R172, c[0x0][0x23c], -R49.reuse ;  /* 0x00008f00ac977a23 */ /* 0x100fe20000010831 */
[----:B------:R-:W-:Y:S01]  /*8ca0*/  HMMA.16816.F32.BF16 R104, R20, R4, R104 ;  /* 0x000000041468723c */ /* 0x000fe20000041868 */
[----:B------:R-:W-:-:S02]  /*8cb0*/  FFMA.FTZ R153, R170, c[0x0][0x23c], -R49 ;  /* 0x00008f00aa997a23 */ /* 0x000fc40000010831 */
[-C--:B------:R-:W-:Y:S02]  /*8cc0*/  FMUL.FTZ R100, R100, R134.reuse ;  /* 0x0000008664647220 */ /* 0x080fe40000410000 */
[-C--:B------:R-:W-:Y:S02]  /*8cd0*/  FMUL.FTZ R101, R101, R134.reuse ;  /* 0x0000008665657220 */ /* 0x080fe40000410000 */
[-C--:B------:R-:W-:Y:S02]  /*8ce0*/  FMUL.FTZ R102, R102, R67.reuse ;  /* 0x0000004366667220 */ /* 0x080fe40000410000 */
[-C--:B------:R-:W-:Y:S02]  /*8cf0*/  FMUL.FTZ R103, R103, R67.reuse ;  /* 0x0000004367677220 */ /* 0x080fe40000410000 */
[----:B------:R-:W-:Y:S01]  /*8d00*/  FFMA.FTZ R168, R168, c[0x0][0x23c], -R49 ;  /* 0x00008f00a8a87a23 */ /* 0x000fe20000010831 */
[----:B------:R-:W-:Y:S01]  /*8d10*/  SHF.R.U32.HI R4, RZ, 0x10, R12 ;  /* 0x00000010ff047819 */ /* 0x000fe2000001160c */
[-C--:B------:R-:W-:Y:S01]  /*8d20*/  FMUL.FTZ R116, R116, R134.reuse ;  /* 0x0000008674747220 */ /* 0x080fe20000410000 */
[----:B------:R-:W-:Y:S01]  /*8d30*/  LOP3.LUT R8, R12, 0xff, RZ, 0xc0, !PT ;  /* 0x000000ff0c087812 */ /* 0x000fe200078ec0ff */
[----:B------:R-:W-:Y:S01]  /*8d40*/  FMUL.FTZ R117, R117, R134 ;  /* 0x0000008675757220 */ /* 0x000fe20000410000 */
[----:B------:R-:W-:Y:S01]  /*8d50*/  SHF.R.U32.HI R9, RZ, 0x8, R9 ;  /* 0x00000008ff097819 */ /* 0x000fe20000011609 */
[----:B------:R-:W-:Y:S01]  /*8d60*/  MUFU.EX2 R135, R135 ;  /* 0x0000008700877308 */ /* 0x000fe20000000800 */
[----:B------:R-:W-:Y:S01]  /*8d70*/  LOP3.LUT R5, R13, UR17, R248, 0x96, !PT ;  /* 0x000000110d057c12 */ /* 0x000fe2000f8e96f8 */
[----:B------:R-:W-:Y:S01]  /*8d80*/  HMMA.16816.F32.BF16 R88, R20, R10, R88 ;  /* 0x0000000a1458723c */ /* 0x000fe20000041858 */
[----:B------:R-:W-:Y:S01]  /*8d90*/  LOP3.LUT R4, R4, 0xff, RZ, 0xc0, !PT ;  /* 0x000000ff04047812 */ /* 0x000fe200078ec0ff */
[-C--:B------:R-:W-:Y:S01]  /*8da0*/  FMUL.FTZ R118, R118, R67.reuse ;  /* 0x0000004376767220 */ /* 0x080fe20000410000 */
[----:B------:R-:W-:Y:S01]  /*8db0*/  PRMT R8, R8, 0x5410, R9 ;  /* 0x0000541008087816 */ /* 0x000fe20000000009 */
[----:B------:R-:W-:-:S02]  /*8dc0*/  FMUL.FTZ R119, R119, R67 ;  /* 0x0000004377777220 */ /* 0x000fc40000410000 */
[----:B------:R-:W-:Y:S01]  /*8dd0*/  MUFU.EX2 R150, R150 ;  /* 0x0000009600967308 */ /* 0x000fe20000000800 */
[----:B------:R-:W-:Y:S01]  /*8de0*/  SHF.R.U32.HI R11, RZ, 0x18, R12 ;  /* 0x00000018ff0b7819 */ /* 0x000fe2000001160c */
[----:B------:R-:W-:Y:S01]  /*8df0*/  HMMA.16816.F32.BF16 R100, R20, R6, R100 ;  /* 0x000000061464723c */ /* 0x000fe20000041864 */
[----:B------:R-:W-:Y:S01]  /*8e00*/  SHF.R.U32.HI R9, RZ, 0x10, R5 ;  /* 0x00000010ff097819 */ /* 0x000fe20000011605 */
[----:B------:R-:W-:-:S04]  /*8e10*/  IMAD.MOV.U32 R17, RZ, RZ, R191 ;  /* 0x000000ffff117224 */ /* 0x000fc800078e00bf */
[----:B------:R-:W2:Y:S01]  /*8e20*/  MUFU.EX2 R152, R152 ;  /* 0x0000009800987308 */ /* 0x000ea20000000800 */
[----:B------:R-:W-:-:S07]  /*8e30*/  LOP3.LUT R7, R5, 0xffff, RZ, 0xc0, !PT ;  /* 0x0000ffff05077812 */ /* 0x000fce00078ec0ff */
[----:B------:R-:W-:Y:S01]  /*8e40*/  MUFU.EX2 R154, R154 ;  /* 0x0000009a009a7308 */ /* 0x000fe20000000800 */
[----:B------:R-:W-:-:S07]  /*8e50*/  PRMT R4, R4, 0x5410, R11 ;  /* 0x0000541004047816 */ /* 0x000fce000000000b */
[----:B------:R-:W3:Y:S01]  /*8e60*/  MUFU.EX2 R151, R151 ;  /* 0x0000009700977308 */ /* 0x000ee20000000800 */
[----:B------:R-:W-:Y:S02]  /*8e70*/  LOP3.LUT R6, R5, 0xff, RZ, 0xc0, !PT ;  /* 0x000000ff05067812 */ /* 0x000fe400078ec0ff */
[----:B------:R-:W-:-:S05]  /*8e80*/  SHF.R.U32.HI R10, RZ, 0x18, R5 ;  /* 0x00000018ff0a7819 */ /* 0x000fca0000011605 */
[----:B------:R-:W-:Y:S01]  /*8e90*/  MUFU.EX2 R153, R153 ;  /* 0x0000009900997308 */ /* 0x000fe20000000800 */
[----:B------:R-:W-:-:S07]  /*8ea0*/  SHF.R.U32.HI R7, RZ, 0x8, R7 ;  /* 0x00000008ff077819 */ /* 0x000fce0000011607 */
[----:B------:R-:W4:Y:S01]  /*8eb0*/  MUFU.EX2 R168, R168 ;  /* 0x000000a800a87308 */ /* 0x000f220000000800 */
[----:B------:R-:W-:Y:S01]  /*8ec0*/  LOP3.LUT R5, R9, 0xff, RZ, 0xc0, !PT ;  /* 0x000000ff09057812 */ /* 0x000fe200078ec0ff */
[----:B------:R-:W-:Y:S01]  /*8ed0*/  HMMA.16816.F32.BF16 R116, R20, R18, R116 ;  /* 0x000000121474723c */ /* 0x000fe20000041874 */
[----:B------:R1:W5:Y:S01]  /*8ee0*/  LDL.LU.64 R190, [R1+0x10] ;  /* 0x0000100001be7983 */ /* 0x0003620000300a00 */
[----:B------:R-:W-:-:S05]  /*8ef0*/  PRMT R6, R6, 0x5410, R7 ;  /* 0x0000541006067816 */ /* 0x000fca0000000007 */
[--C-:B------:R-:W-:Y:S01]  /*8f00*/  HSET2.LE.AND R23, R4, R45.reuse, PT ;  /* 0x0000002d04177233 */ /* 0x100fe20003803000 */
[----:B------:R-:W-:Y:S01]  /*8f10*/  IMAD.MOV.U32 R18, RZ, RZ, R182 ;  /* 0x000000ffff127224 */ /* 0x000fe200078e00b6 */
[----:B------:R-:W-:Y:S01]  /*8f20*/  PRMT R4, R5, 0x5410, R10 ;  /* 0x0000541005047816 */ /* 0x000fe2000000000a */
[----:B------:R-:W-:Y:S02]  /*8f30*/  IMAD.MOV.U32 R19, RZ, RZ, R183 ;  /* 0x000000ffff137224 */ /* 0x000fe400078e00b7 */
[----:B------:R1:W5:Y:S01]  /*8f40*/  LDL.LU.64 R182, [R1+0x8] ;  /* 0x0000080001b67983 */ /* 0x0003620000300a00 */
[----:B------:R-:W-:-:S03]  /*8f50*/  HSET2.LE.AND R8, R8, R45, PT ;  /* 0x0000002d08087233 */ /* 0x000fc60003803000 */
[----:B------:R1:W5:Y:S01]  /*8f60*/  LDL.LU.64 R180, [R1] ;  /* 0x0000000001b47983 */ /* 0x0003620000300a00 */
[----:B--2---:R-:W-:Y:S01]  /*8f70*/  F2FP.BF16.PACK_AB R9, R152, R149 ;  /* 0x000000959809723e */ /* 0x004fe200000010ff */
[--C-:B------:R-:W-:Y:S01]  /*8f80*/  HSET2.LE.AND R6, R6, R45.reuse, PT ;  /* 0x0000002d06067233 */ /* 0x100fe20003803000 */
[----:B---3--:R-:W-:Y:S01]  /*8f90*/  F2FP.BF16.PACK_AB R20, R151, R154 ;  /* 0x0000009a9714723e */ /* 0x008fe200000010ff */
[----:B------:R-:W-:Y:S01]  /*8fa0*/  HSET2.LE.AND R4, R4, R45, PT ;  /* 0x0000002d04047233 */ /* 0x000fe20003803000 */
[----:B------:R-:W-:Y:S01]  /*8fb0*/  F2FP.BF16.PACK_AB R5, R150, R135 ;  /* 0x000000879605723e */ /* 0x000fe200000010ff */
[----:B------:R-:W-:Y:S01]  /*8fc0*/  IMAD.MOV.U32 R249, RZ, RZ, R17 ;  /* 0x000000fffff97224 */ /* 0x000fe200078e0011 */
[----:B----4-:R-:W-:Y:S01]  /*8fd0*/  F2FP.BF16.PACK_AB R21, R168, R153 ;  /* 0x00000099a815723e */ /* 0x010fe200000010ff */
[----:B------:R-:W-:Y:S01]  /*8fe0*/  IMAD.MOV.U32 R248, RZ, RZ, R246 ;  /* 0x000000fffff87224 */ /* 0x000fe200078e00f6 */
[----:B------:R-:W-:Y:S01]  /*8ff0*/  LOP3.LUT R23, R23, R20, RZ, 0xc0, !PT ;  /* 0x0000001417177212 */ /* 0x000fe200078ec0ff */
[----:B------:R-:W-:Y:S01]  /*9000*/  IMAD.MOV.U32 R249, RZ, RZ, R247 ;  /* 0x000000fffff97224 */ /* 0x000fe200078e00f7 */
[----:B------:R-:W-:Y:S01]  /*9010*/  LOP3.LUT R22, R8, R9, RZ, 0xc0, !PT ;  /* 0x0000000908167212 */ /* 0x000fe200078ec0ff */
[----:B------:R-:W-:Y:S01]  /*9020*/  IMAD.MOV.U32 R224, RZ, RZ, R18 ;  /* 0x000000ffffe07224 */ /* 0x000fe200078e0012 */
[----:B------:R-:W-:Y:S01]  /*9030*/  LOP3.LUT R20, R6, R5, RZ, 0xc0, !PT ;  /* 0x0000000506147212 */ /* 0x000fe200078ec0ff */
[----:B------:R-:W-:Y:S01]  /*9040*/  IMAD.MOV.U32 R225, RZ, RZ, R19 ;  /* 0x000000ffffe17224 */ /* 0x000fe200078e0013 */
[----:B------:R-:W-:Y:S01]  /*9050*/  LOP3.LUT R21, R4, R21, RZ, 0xc0, !PT ;  /* 0x0000001504157212 */ /* 0x000fe200078ec0ff */
[----:B------:R-:W-:Y:S01]  /*9060*/  IMAD.MOV.U32 R246, RZ, RZ, R14 ;  /* 0x000000fffff67224 */ /* 0x000fe200078e000e */
[----:B------:R-:W2:Y:S01]  /*9070*/  LDSM.16.MT88.4 R16, [R188+0x6800] ;  /* 0x00680000bc10783b */ /* 0x000ea20000004200 */
[----:B------:R-:W-:Y:S01]  /*9080*/  IMAD.MOV.U32 R247, RZ, RZ, R15 ;  /* 0x000000fffff77224 */ /* 0x000fe200078e000f */
[----:B------:R-:W-:Y:S01]  /*9090*/  LOP3.LUT R159, R225, UR7, R248, 0x96, !PT ;  /* 0x00000007e19f7c12 */ /* 0x000fe2000f8e96f8 */
[--C-:B------:R-:W-:Y:S01]  /*90a0*/  FFMA.FTZ R172, R147, c[0x0][0x23c], -R148.reuse ;  /* 0x00008f0093ac7a23 */ /* 0x100fe20000010894 */
[----:B------:R-:W3:Y:S01]  /*90b0*/  LDSM.16.MT88.4 R12, [R186+0x6800] ;  /* 0x00680000ba0c783b */ /* 0x000ee20000004200 */
[----:B------:R-:W-:Y:S01]  /*90c0*/  FFMA.FTZ R170, R141, c[0x0][0x23c], -R148 ;  /* 0x00008f008daa7a23 */ /* 0x000fe20000010894 */
[----:B------:R-:W-:Y:S01]  /*90d0*/  IADD3 R155, R155, 0x1, RZ ;  /* 0x000000019b9b7810 */ /* 0x000fe20007ffe0ff */
[----:B------:R-:W-:Y:S01]  /*90e0*/  IMAD.WIDE.U32 R224, R159, -0x2daee0ad, RZ ;  /* 0xd2511f539fe07825 */ /* 0x000fe200078e00ff */
[----:B------:R-:W4:Y:S01]  /*90f0*/  LDSM.16.MT88.4 R8, [R185+0x6800] ;  /* 0x00680000b908783b */ /* 0x000f220000004200 */
[----:B------:R-:W-:Y:S01]  /*9100*/  MUFU.EX2 R172, R172 ;  /* 0x000000ac00ac7308 */ /* 0x000fe20000000800 */
[----:B------:R-:W-:Y:S01]  /*9110*/  LOP3.LUT R155, R243, UR25, R155, 0x96, !PT ;  /* 0x00000019f39b7c12 */ /* 0x000fe2000f8e969b */
[--C-:B------:R-:W-:Y:S01]  /*9120*/  FFMA.FTZ R141, R142, c[0x0][0x23c], -R133.reuse ;  /* 0x00008f008e8d7a23 */ /* 0x100fe20000010885 */
[----:B------:R-:W1:Y:S01]  /*9130*/  LDSM.16.MT88.4 R4, [R184+0x6800] ;  /* 0x00680000b804783b */ /* 0x000e620000004200 */
[--C-:B------:R-:W-:Y:S01]  /*9140*/  SHF.R.U32.HI R147, RZ, 0x10, R224.reuse ;  /* 0x00000010ff937819 */ /* 0x100fe200000116e0 */
[--C-:B------:R-:W-:Y:S01]  /*9150*/  FFMA.FTZ R142, R156, c[0x0][0x23c], -R133.reuse ;  /* 0x00008f009c8e7a23 */ /* 0x100fe20000010885 */
[----:B------:R-:W-:Y:S01]  /*9160*/  SHF.R.U32.HI R156, RZ, 0x18, R224 ;  /* 0x00000018ff9c7819 */ /* 0x000fe200000116e0 */
[--C-:B------:R-:W-:Y:S01]  /*9170*/  FFMA.FTZ R139, R139, c[0x0][0x23c], -R148.reuse ;  /* 0x00008f008b8b7a23 */ /* 0x100fe20000010894 */
[----:B------:R-:W-:Y:S01]  /*9180*/  LOP3.LUT R163, R147, 0xff, RZ, 0xc0, !PT ;  /* 0x000000ff93a37812 */ /* 0x000fe200078ec0ff */
[--C-:B------:R-:W-:Y:S01]  /*9190*/  FFMA.FTZ R147, R160, c[0x0][0x23c], -R133.reuse ;  /* 0x00008f00a0937a23 */ /* 0x100fe20000010885 */
[----:B------:R-:W-:Y:S01]  /*91a0*/  LOP3.LUT R161, R224, 0xffff, RZ, 0xc0, !PT ;  /* 0x0000ffffe0a17812 */ /* 0x000fe200078ec0ff */
[----:B------:R-:W-:Y:S01]  /*91b0*/  FFMA.FTZ R145, R145, c[0x0][0x23c], -R148 ;  /* 0x00008f0091917a23 */ /* 0x000fe20000010894 */
[----:B------:R-:W-:Y:S01]  /*91c0*/  PRMT R160, R163, 0x5410, R156 ;  /* 0x00005410a3a07816 */ /* 0x000fe2000000009c */
[----:B------:R-:W-:Y:S01]  /*91d0*/  FFMA.FTZ R156, R143, c[0x0][0x23c], -R133 ;  /* 0x00008f008f9c7a23 */ /* 0x000fe20000010885 */
[----:B------:R-:W2:Y:S01]  /*91e0*/  MUFU.EX2 R139, R139 ;  /* 0x0000008b008b7308 */ /* 0x000ea20000000800 */
[----:B------:R-:W-:Y:S01]  /*91f0*/  LOP3.LUT R159, R225, UR17, R246, 0x96, !PT ;  /* 0x00000011e19f7c12 */ /* 0x000fe2000f8e96f6 */
[----:B------:R-:W-:Y:S01]  /*9200*/  FFMA.FTZ R140, R140, c[0x0][0x23c], -R49 ;  /* 0x00008f008c8c7a23 */ /* 0x000fe20000010831 */
[----:B------:R-:W-:Y:S01]  /*9210*/  LOP3.LUT R174, R224, 0xff, RZ, 0xc0, !PT ;  /* 0x000000ffe0ae7812 */ /* 0x000fe200078ec0ff */
[----:B------:R-:W-:Y:S01]  /*9220*/  IMAD.WIDE.U32 R246, R230, -0x326172a9, RZ ;  /* 0xcd9e8d57e6f67825 */ /* 0x000fe200078e00ff */
[----:B------:R-:W-:-:S03]  /*9230*/  SHF.R.U32.HI R161, RZ, 0x8, R161 ;  /* 0x00000008ffa17819 */ /* 0x000fc600000116a1 */
[----:B------:R-:W-:Y:S01]  /*9240*/  MUFU.EX2 R145, R145 ;  /* 0x0000009100917308 */ /* 0x000fe20000000800 */
[----:B------:R-:W-:Y:S01]  /*9250*/  PRMT R174, R174, 0x5410, R161 ;  /* 0x00005410aeae7816 */ /* 0x000fe200000000a1 */
[----:B------:R-:W-:Y:S02]  /*9260*/  FFMA.FTZ R161, R144, c[0x0][0x23c], -R49 ;  /* 0x00008f0090a17a23 */ /* 0x000fe40000010831 */
[----:B------:R-:W-:Y:S02]  /*9270*/  FFMA.FTZ R52, R52, c[0x0][0x23c], -R148 ;  /* 0x00008f0034347a23 */ /* 0x000fe40000010894 */
[----:B------:R-:W-:Y:S01]  /*9280*/  HSET2.LE.AND R174, R174, R45, PT ;  /* 0x0000002daeae7233 */ /* 0x000fe20003803000 */
[--C-:B------:R-:W-:Y:S01]  /*9290*/  FFMA.FTZ R58, R58, c[0x0][0x23c], -R133.reuse ;  /* 0x00008f003a3a7a23 */ /* 0x100fe20000010885 */
[----:B------:R-:W-:Y:S01]  /*92a0*/  MUFU.EX2 R170, R170 ;  /* 0x000000aa00aa7308 */ /* 0x000fe20000000800 */
[----:B--2---:R-:W-:Y:S01]  /*92b0*/  HMMA.16816.F32.BF16 R124, R20, R16, R124 ;  /* 0x00000010147c723c */ /* 0x004fe2000004187c */
[----:B------:R-:W-:Y:S01]  /*92c0*/  F2FP.BF16.PACK_AB R143, R172, R139 ;  /* 0x0000008bac8f723e */ /* 0x000fe200000010ff */
[----:B------:R-:W-:-:S02]  /*92d0*/  FFMA.FTZ R59, R59, c[0x0][0x23c], -R133 ;  /* 0x00008f003b3b7a23 */ /* 0x000fc40000010885 */
[--C-:B------:R-:W-:Y:S02]  /*92e0*/  FFMA.FTZ R56, R56, c[0x0][0x23c], -R148.reuse ;  /* 0x00008f0038387a23 */ /* 0x100fe40000010894 */
[----:B------:R-:W-:Y:S01]  /*92f0*/  FFMA.FTZ R57, R57, c[0x0][0x23c], -R148 ;  /* 0x00008f0039397a23 */ /* 0x000fe20000010894 */
[----:B------:R-:W-:Y:S01]  /*9300*/  MUFU.EX2 R141, R141 ;  /* 0x0000008d008d7308 */ /* 0x000fe20000000800 */
[C---:B------:R-:W-:Y:S01]  /*9310*/  HMMA.16816.F32.BF16 R120, R20.reuse, R18, R120 ;  /* 0x000000121478723c */ /* 0x040fe20000041878 */
[----:B------:R-:W-:Y:S02]  /*9320*/  FFMA.FTZ R51, R51, c[0x0][0x23c], -R137 ;  /* 0x00008f0033337a23 */ /* 0x000fe40000010889 */
[----:B------:R-:W-:Y:S02]  /*9330*/  FFMA.FTZ R63, R223, R134, R63 ;  /* 0x00000086df3f7223 */ /* 0x000fe4000001003f */
[----:B------:R-:W-:Y:S02]  /*9340*/  FFMA.FTZ R55, R222, R67, R55 ;  /* 0x00000043de377223 */ /* 0x000fe40000010037 */
[----:B------:R-:W-:Y:S01]  /*9350*/  MUFU.EX2 R142, R142 ;  /* 0x0000008e008e7308 */ /* 0x000fe20000000800 */
[----:B---3--:R-:W-:Y:S01]  /*9360*/  HMMA.16816.F32.BF16 R72, R20, R12, R72 ;  /* 0x0000000c1448723c */ /* 0x008fe20000041848 */
[----:B------:R-:W-:-:S02]  /*9370*/  FFMA.FTZ R33, R213, R44, R33 ;  /* 0x0000002cd5217223 */ /* 0x000fc40000010021 */
[----:B------:R-:W-:Y:S02]  /*9380*/  FFMA.FTZ R35, R211, R38, R35 ;  /* 0x00000026d3237223 */ /* 0x000fe40000010023 */
[----:B------:R-:W-:Y:S02]  /*9390*/  FADD.FTZ R62, R62, R63 ;  /* 0x0000003f3e3e7221 */ /* 0x000fe40000010000 */
[----:B------:R-:W2:Y:S01]  /*93a0*/  MUFU.EX2 R147, R147 ;  /* 0x0000009300937308 */ /* 0x000ea20000000800 */
[----:B------:R-:W-:Y:S01]  /*93b0*/  HMMA.16816.F32.BF16 R76, R20, R14, R76 ;  /* 0x0000000e144c723c */ /* 0x000fe2000004184c */
[----:B------:R-:W-:Y:S02]  /*93c0*/  FADD.FTZ R55, R66, R55 ;  /* 0x0000003742377221 */ /* 0x000fe40000010000 */
[----:B------:R-:W-:Y:S02]  /*93d0*/  FADD.FTZ R32, R32, R33 ;  /* 0x0000002120207221 */ /* 0x000fe40000010000 */
[----:B------:R-:W-:-:S02]  /*93e0*/  FADD.FTZ R34, R34, R35 ;  /* 0x0000002322227221 */ /* 0x000fc40000010000 */
[----:B------:R-:W3:Y:S01]  /*93f0*/  MUFU.EX2 R156, R156 ;  /* 0x0000009c009c7308 */ /* 0x000ee20000000800 */
[C---:B----4-:R-:W-:Y:S01]  /*9400*/  HMMA.16816.F32.BF16 R84, R20.reuse, R8, R84 ;  /* 0x000000081454723c */ /* 0x050fe20000041854 */
[----:B------:R-:W-:Y:S02]  /*9410*/  FADD.FTZ R61, R61, R62 ;  /* 0x0000003e3d3d7221 */ /* 0x000fe40000010000 */
[----:B------:R-:W-:Y:S02]  /*9420*/  FADD.FTZ R54, R54, R55 ;  /* 0x0000003736367221 */ /* 0x000fe40000010000 */
[----:B------:R-:W-:Y:S02]  /*9430*/  FADD.FTZ R31, R31, R32 ;  /* 0x000000201f1f7221 */ /* 0x000fe40000010000 */
[----:B------:R-:W-:Y:S01]  /*9440*/  MUFU.EX2 R140, R140 ;  /* 0x0000008c008c7308 */ /* 0x000fe20000000800 */
[----:B------:R-:W-:Y:S01]  /*9450*/  HMMA.16816.F32.BF16 R108, R20, R10, R108 ;  /* 0x0000000a146c723c */ /* 0x000fe2000004186c */
[----:B------:R-:W-:-:S02]  /*9460*/  FADD.FTZ R29, R29, R34 ;  /* 0x000000221d1d7221 */ /* 0x000fc40000010000 */
[----:B------:R-:W-:Y:S02]  /*9470*/  FADD.FTZ R60, R60, R61 ;  /* 0x0000003d3c3c7221 */ /* 0x000fe40000010000 */
[----:B------:R-:W-:Y:S02]  /*9480*/  FADD.FTZ R54, R53, R54 ;  /* 0x0000003635367221 */ /* 0x000fe40000010000 */
[----:B------:R-:W-:Y:S01]  /*9490*/  MUFU.EX2 R161, R161 ;  /* 0x000000a100a17308 */ /* 0x000fe20000000800 */
[----:B-1----:R-:W-:Y:S01]  /*94a0*/  HMMA.16816.F32.BF16 R92, R20, R4, R92 ;  /* 0x00000004145c723c */ /* 0x002fe2000004185c */
[----:B------:R-:W-:Y:S02]  /*94b0*/  FADD.FTZ R30, R30, R31 ;  /* 0x0000001f1e1e7221 */ /* 0x000fe40000010000 */
[----:B------:R-:W-:Y:S02]  /*94c0*/  FADD.FTZ R28, R28, R29 ;  /* 0x0000001d1c1c7221 */ /* 0x000fe40000010000 */
[----:B------:R-:W-:-:S02]  /*94d0*/  FADD.FTZ R135, R135, R30 ;  /* 0x0000001e87877221 */ /* 0x000fc40000010000 */
[----:B------:R-:W-:Y:S01]  /*94e0*/  MUFU.EX2 R52, R52 ;  /* 0x0000003400347308 */ /* 0x000fe20000000800 */
[----:B------:R-:W-:Y:S01]  /*94f0*/  HMMA.16816.F32.BF16 R96, R20, R6, R96 ;  /* 0x000000061460723c */ /* 0x000fe20000041860 */
[----:B------:R-:W-:Y:S02]  /*9500*/  FADD.FTZ R153, R153, R28 ;  /* 0x0000001c99997221 */ /* 0x000fe40000010000 */
[----:B------:R-:W-:Y:S02]  /*9510*/  FADD.FTZ R150, R150, R135 ;  /* 0x0000008796967221 */ /* 0x000fe40000010000 */
[----:B------:R-:W-:Y:S02]  /*9520*/  FADD.FTZ R153, R168, R153 ;  /* 0x00000099a8997221 */ /* 0x000fe40000010000 */
[C---:B------:R-:W-:Y:S01]  /*9530*/  LOP3.LUT R23, R159.reuse, 0xffff, RZ, 0xc0, !PT ;  /* 0x0000ffff9f177812 */ /* 0x040fe200078ec0ff */
[----:B------:R-:W-:Y:S01]  /*9540*/  MUFU.EX2 R59, R59 ;  /* 0x0000003b003b7308 */ /* 0x000fe20000000800 */
[--C-:B------:R-:W-:Y:S01]  /*9550*/  SHF.R.U32.HI R21, RZ, 0x10, R159.reuse ;  /* 0x00000010ff157819 */ /* 0x100fe2000001169f */
[--C-:B------:R-:W-:Y:S01]  /*9560*/  FFMA.FTZ R40, R40, c[0x0][0x23c], -R148.reuse ;  /* 0x00008f0028287a23 */ /* 0x100fe20000010894 */
[----:B------:R-:W-:Y:S01]  /*9570*/  LOP3.LUT R20, R159, 0xff, RZ, 0xc0, !PT ;  /* 0x000000ff9f147812 */ /* 0x000fe200078ec0ff */
[--C-:B------:R-:W-:Y:S01]  /*9580*/  FFMA.FTZ R41, R41, c[0x0][0x23c], -R148.reuse ;  /* 0x00008f0029297a23 */ /* 0x100fe20000010894 */
[----:B------:R-:W-:Y:S01]  /*9590*/  SHF.R.U32.HI R22, RZ, 0x18, R159 ;  /* 0x00000018ff167819 */ /* 0x000fe2000001169f */
[----:B------:R-:W-:Y:S01]  /*95a0*/  FFMA.FTZ R159, R138, c[0x0][0x23c], -R49 ;  /* 0x00008f008a9f7a23 */ /* 0x000fe20000010831 */
[----:B------:R-:W-:Y:S01]  /*95b0*/  SHF.R.U32.HI R23, RZ, 0x8, R23 ;  /* 0x00000008ff177819 */ /* 0x000fe20000011617 */
[----:B------:R-:W-:Y:S01]  /*95c0*/  MUFU.EX2 R56, R56 ;  /* 0x0000003800387308 */ /* 0x000fe20000000800 */
[----:B------:R-:W-:Y:S01]  /*95d0*/  LOP3.LUT R21, R21, 0xff, RZ, 0xc0, !PT ;  /* 0x000000ff15157812 */ /* 0x000fe200078ec0ff */
[----:B------:R-:W-:Y:S01]  /*95e0*/  FFMA.FTZ R39, R39, c[0x0][0x23c], -R148 ;  /* 0x00008f0027277a23 */ /* 0x000fe20000010894 */
[----:B------:R-:W-:Y:S01]  /*95f0*/  PRMT R20, R20, 0x5410, R23 ;  /* 0x0000541014147816 */ /* 0x000fe20000000017 */
[--C-:B------:R-:W-:Y:S01]  /*9600*/  HSET2.LE.AND R23, R160, R45.reuse, PT ;  /* 0x0000002da0177233 */ /* 0x100fe20003803000 */
[----:B------:R-:W-:Y:S01]  /*9610*/  PRMT R224, R21, 0x5410, R22 ;  /* 0x0000541015e07816 */ /* 0x000fe20000000016 */
[----:B------:R-:W-:Y:S01]  /*9620*/  FFMA.FTZ R42, R42, c[0x0][0x23c], -R133 ;  /* 0x00008f002a2a7a23 */ /* 0x000fe20000010885 */
[----:B------:R-:W-:Y:S01]  /*9630*/  LOP3.LUT R22, R174, R143, RZ, 0xc0, !PT ;  /* 0x0000008fae167212 */ /* 0x000fe200078ec0ff */
[--C-:B------:R-:W-:Y:S01]  /*9640*/  HSET2.LE.AND R20, R20, R45.reuse, PT ;  /* 0x0000002d14147233 */ /* 0x100fe20003803000 */
[----:B--2---:R-:W-:Y:S01]  /*9650*/  F2FP.BF16.PACK_AB R174, R147, R142 ;  /* 0x0000008e93ae723e */ /* 0x004fe200000010ff */
[----:B------:R-:W-:Y:S01]  /*9660*/  HSET2.LE.AND R21, R224, R45, PT ;  /* 0x0000002de0157233 */ /* 0x000fe20003803000 */
[----:B------:R-:W-:Y:S01]  /*9670*/  F2FP.BF16.PACK_AB R143, R170, R145 ;  /* 0x00000091aa8f723e */ /* 0x000fe200000010ff */
[----:B------:R-:W-:Y:S01]  /*9680*/  IMAD.WIDE.U32 R224, R155, -0x326172a9, RZ ;  /* 0xcd9e8d579be07825 */ /* 0x000fe200078e00ff */
[----:B---3--:R-:W-:Y:S01]  /*9690*/  F2FP.BF16.PACK_AB R160, R156, R141 ;  /* 0x0000008d9ca0723e */ /* 0x008fe200000010ff */
[----:B------:R-:W-:Y:S01]  /*96a0*/  MUFU.EX2 R159, R159 ;  /* 0x0000009f009f7308 */ /* 0x000fe20000000800 */
[----:B------:R-:W-:Y:S01]  /*96b0*/  LOP3.LUT R23, R23, R174, RZ, 0xc0, !PT ;  /* 0x000000ae17177212 */ /* 0x000fe200078ec0ff */
[--C-:B------:R-:W-:Y:S01]  /*96c0*/  FFMA.FTZ R155, R166, c[0x0][0x23c], -R137.reuse ;  /* 0x00008f00a69b7a23 */ /* 0x100fe20000010889 */
[----:B------:R-:W-:Y:S01]  /*96d0*/  LOP3.LUT R20, R20, R143, RZ, 0xc0, !PT ;  /* 0x0000008f14147212 */ /* 0x000fe200078ec0ff */
[--C-:B------:R-:W-:Y:S01]  /*96e0*/  FFMA.FTZ R143, R158, c[0x0][0x23c], -R137.reuse ;  /* 0x00008f009e8f7a23 */ /* 0x100fe20000010889 */
[----:B------:R-:W-:Y:S01]  /*96f0*/  LOP3.LUT R21, R21, R160, RZ, 0xc0, !PT ;  /* 0x000000a015157212 */ /* 0x000fe200078ec0ff */
[--C-:B------:R-:W-:Y:S01]  /*9700*/  FFMA.FTZ R158, R162, c[0x0][0x23c], -R137.reuse ;  /* 0x00008f00a29e7a23 */ /* 0x100fe20000010889 */
[----:B------:R-:W-:Y:S01]  /*9710*/  LOP3.LUT R250, R225, UR15, R250, 0x96, !PT ;  /* 0x0000000fe1fa7c12 */ /* 0x000fe2000f8e96fa */
[----:B------:R-:W-:Y:S01]  /*9720*/  FFMA.FTZ R160, R164, c[0x0][0x23c], -R137 ;  /* 0x00008f00a4a07a23 */ /* 0x000fe20000010889 */
[----:B------:R-:W-:Y:S01]  /*9730*/  MUFU.EX2 R155, R155 ;  /* 0x0000009b009b7308 */ /* 0x000fe20000000800 */
[----:B------:R-:W-:-:S02]  /*9740*/  FADD.FTZ R145, R145, R60 ;  /* 0x0000003c91917221 */ /* 0x000fc40000010000 */
[----:B------:R-:W-:Y:S01]  /*9750*/  HMMA.16816.F32.BF16 R128, R20, R16, R128 ;  /* 0x000000101480723c */ /* 0x000fe20000041880 */
[----:B------:R-:W-:-:S04]  /*9760*/  IMAD.WIDE.U32 R250, R250, -0x2daee0ad, RZ ;  /* 0xd2511f53fafa7825 */ /* 0x000fc800078e00ff */
[----:B------:R-:W-:Y:S01]  /*9770*/  MUFU.EX2 R143, R143 ;  /* 0x0000008f008f7308 */ /* 0x000fe20000000800 */
[----:B------:R-:W-:Y:S01]  /*9780*/  LOP3.LUT R226, R251, UR12, R226, 0x96, !PT ;  /* 0x0000000cfbe27c12 */ /* 0x000fe2000f8e96e2 */
[----:B------:R-:W-:Y:S01]  /*9790*/  FADD.FTZ R141, R141, R54 ;  /* 0x000000368d8d7221 */ /* 0x000fe20000010000 */
[--C-:B------:R-:W-:Y:S01]  /*97a0*/  LOP3.LUT R16, R179, UR13, R224.reuse, 0x96, !PT ;  /* 0x0000000db3107c12 */ /* 0x100fe2000f8e96e0 */
[C---:B------:R-:W-:Y:S01]  /*97b0*/  HMMA.16816.F32.BF16 R68, R20.reuse, R12, R68 ;  /* 0x0000000c1444723c */ /* 0x040fe20000041844 */
[----:B------:R-:W-:Y:S01]  /*97c0*/  LOP3.LUT R224, R241, UR13, R224, 0x96, !PT ;  /* 0x0000000df1e07c12 */ /* 0x000fe2000f8e96e0 */
[----:B------:R-:W-:Y:S02]  /*97d0*/  IMAD.WIDE.U32 R226, R226, -0x326172a9, RZ ;  /* 0xcd9e8d57e2e27825 */ /* 0x000fe400078e00ff */
[----:B------:R-:W1:Y:S02]  /*97e0*/  MUFU.EX2 R158, R158 ;  /* 0x0000009e009e7308 */ /* 0x000e640000000800 */
[----:B------:R-:W-:Y:S01]  /*97f0*/  IMAD.WIDE.U32 R16, R16, -0x2daee0ad, RZ ;  /* 0xd2511f5310107825 */ /* 0x000fe200078e00ff */
[----:B------:R-:W-:Y:S01]  /*9800*/  LOP3.LUT R178, R227, UR11, R178, 0x96, !PT ;  /* 0x0000000be3b27c12 */ /* 0x000fe2000f8e96b2 */
[C---:B------:R-:W-:Y:S02]  /*9810*/  HMMA.16816.F32.BF16 R104, R20.reuse, R4, R104 ;  /* 0x000000041468723c */ /* 0x040fe40000041868 */
[----:B------:R-:W-:Y:S01]  /*9820*/  FADD.FTZ R170, R170, R145 ;  /* 0x00000091aaaa7221 */ /* 0x000fe20000010000 */
[----:B------:R-:W-:Y:S01]  /*9830*/  LOP3.LUT R174, R17, UR10, R250, 0x96, !PT ;  /* 0x0000000a11ae7c12 */ /* 0x000fe2000f8e96fa */
[----:B------:R-:W-:Y:S01]  /*9840*/  IMAD.WIDE.U32 R178, R178, -0x2daee0ad, RZ ;  /* 0xd2511f53b2b27825 */ /* 0x000fe200078e00ff */
[----:B------:R-:W2:Y:S03]  /*9850*/  MUFU.EX2 R160, R160 ;  /* 0x000000a000a07308 */ /* 0x000ea60000000800 */
[----:B------:R-:W-:Y:S01]  /*9860*/  IMAD.WIDE.U32 R174, R174, -0x326172a9, RZ ;  /* 0xcd9e8d57aeae7825 */ /* 0x000fe200078e00ff */
[----:B------:R-:W-:Y:S01]  /*9870*/  LOP3.LUT R166, R179, UR8, R16, 0x96, !PT ;  /* 0x00000008b3a67c12 */ /* 0x000fe2000f8e9610 */
[C---:B------:R-:W-:Y:S02]  /*9880*/  HMMA.16816.F32.BF16 R88, R20.reuse, R10, R88 ;  /* 0x0000000a1458723c */ /* 0x040fe40000041858 */
[----:B------:R-:W-:Y:S01]  /*9890*/  FADD.FTZ R141, R156, R141 ;  /* 0x0000008d9c8d7221 */ /* 0x000fe20000010000 */
[----:B------:R-:W-:Y:S01]  /*98a0*/  LOP3.LUT R162, R175, UR9, R226, 0x96, !PT ;  /* 0x00000009afa27c12 */ /* 0x000fe2000f8e96e2 */
[----:B------:R-:W-:Y:S01]  /*98b0*/  IMAD.WIDE.U32 R166, R166, -0x326172a9, RZ ;  /* 0xcd9e8d57a6a67825 */ /* 0x000fe200078e00ff */
[----:B------:R-:W-:Y:S03]  /*98c0*/  MUFU.EX2 R57, R57 ;  /* 0x0000003900397308 */ /* 0x000fe60000000800 */
[----:B------:R-:W-:Y:S01]  /*98d0*/  IMAD.WIDE.U32 R162, R162, -0x2daee0ad, RZ ;  /* 0xd2511f53a2a27825 */ /* 0x000fe200078e00ff */
[----:B------:R-:W-:Y:S03]  /*98e0*/  HMMA.16816.F32.BF16 R80, R20, R8, R80 ;  /* 0x000000081450723c */ /* 0x000fe60000041850 */
[--C-:B------:R-:W-:Y:S01]  /*98f0*/  FFMA.FTZ R36, R36, c[0x0][0x23c], -R133.reuse ;  /* 0x00008f0024247a23 */ /* 0x100fe20000010885 */
[----:B------:R-:W-:Y:S01]  /*9900*/  LOP3.LUT R12, R163, UR6, R178, 0x96, !PT ;  /* 0x00000006a30c7c12 */ /* 0x000fe2000f8e96b2 */
[----:B------:R-:W-:Y:S01]  /*9910*/  MUFU.EX2 R51, R51 ;  /* 0x0000003300337308 */ /* 0x000fe20000000800 */
[----:B------:R-:W-:-:S02]  /*9920*/  FFMA.FTZ R37, R37, c[0x0][0x23c], -R133 ;  /* 0x00008f0025257a23 */ /* 0x000fc40000010885 */
[C---:B------:R-:W-:Y:S01]  /*9930*/  HMMA.16816.F32.BF16 R116, R20.reuse, R18, R116 ;  /* 0x000000121474723c */ /* 0x040fe20000041874 */
[----:B------:R-:W-:Y:S01]  /*9940*/  IMAD.WIDE.U32 R12, R12, -0x326172a9, RZ ;  /* 0xcd9e8d570c0c7825 */ /* 0x000fe200078e00ff */
[----:B------:R-:W3:Y:S03]  /*9950*/  LDSM.16.MT88.4 R16, [R188+0x7000] ;  /* 0x00700000bc10783b */ /* 0x000ee60000004200 */
[----:B------:R-:W-:Y:S01]  /*9960*/  FFMA.FTZ R43, R43, c[0x0][0x23c], -R133 ;  /* 0x00008f002b2b7a23 */ /* 0x000fe20000010885 */
[----:B------:R-:W-:Y:S01]  /*9970*/  LOP3.LUT R138, R13, UR16, R166, 0x96, !PT ;  /* 0x000000100d8a7c12 */ /* 0x000fe2000f8e96a6 */
[----:B------:R-:W-:Y:S01]  /*9980*/  FADD.FTZ R139, R139, R170 ;  /* 0x000000aa8b8b7221 */ /* 0x000fe20000010000 */
[----:B------:R-:W-:Y:S01]  /*9990*/  LOP3.LUT R10, R12, 0xffff, RZ, 0xc0, !PT ;  /* 0x0000ffff0c0a7812 */ /* 0x000fe200078ec0ff */
[C---:B------:R-:W-:Y:S01]  /*99a0*/  HMMA.16816.F32.BF16 R112, R20.reuse, R14, R112 ;  /* 0x0000000e1470723c */ /* 0x040fe20000041870 */
[----:B------:R-:W-:Y:S01]  /*99b0*/  LOP3.LUT R4, R138, 0xffff, RZ, 0xc0, !PT ;  /* 0x0000ffff8a047812 */ /* 0x000fe200078ec0ff */
[----:B------:R-:W-:Y:S01]  /*99c0*/  FADD.FTZ R142, R142, R141 ;  /* 0x0000008d8e8e7221 */ /* 0x000fe20000010000 */
[----:B------:R-:W-:Y:S01]  /*99d0*/  LOP3.LUT R164, R138, 0xff, RZ, 0xc0, !PT ;  /* 0x000000ff8aa47812 */ /* 0x000fe200078ec0ff */
[----:B------:R-:W-:Y:S01]  /*99e0*/  FADD.FTZ R149, R149, R150 ;  /* 0x0000009695957221 */ /* 0x000fe20000010000 */
[--C-:B------:R-:W-:Y:S01]  /*99f0*/  SHF.R.U32.HI R144, RZ, 0x10, R138.reuse ;  /* 0x00000010ff907819 */ /* 0x100fe2000001168a */
[----:B------:R-:W-:Y:S01]  /*9a00*/  FADD.FTZ R154, R154, R153 ;  /* 0x000000999a9a7221 */ /* 0x000fe20000010000 */
[----:B------:R-:W-:Y:S01]  /*9a10*/  SHF.R.U32.HI R5, RZ, 0x18, R138 ;  /* 0x00000018ff057819 */ /* 0x000fe2000001168a */
[----:B------:R-:W-:Y:S01]  /*9a20*/  FFMA.FTZ R138, R146, c[0x0][0x23c], -R49 ;  /* 0x00008f00928a7a23 */ /* 0x000fe20000010831 */
[--C-:B------:R-:W-:Y:S01]  /*9a30*/  SHF.R.U32.HI R11, RZ, 0x10, R12.reuse ;  /* 0x00000010ff0b7819 */ /* 0x100fe2000001160c */
[----:B------:R-:W-:Y:S01]  /*9a40*/  HMMA.16816.F32.BF16 R100, R20, R6, R100 ;  /* 0x000000061464723c */ /* 0x000fe20000041864 */
[----:B------:R-:W-:Y:S01]  /*9a50*/  LOP3.LUT R9, R12, 0xff, RZ, 0xc0, !PT ;  /* 0x000000ff0c097812 */ /* 0x000fe200078ec0ff */
[----:B------:R-:W-:Y:S01]  /*9a60*/  FADD.FTZ R139, R172, R139 ;  /* 0x0000008bac8b7221 */ /* 0x000fe20000010000 */
[----:B------:R-:W-:Y:S01]  /*9a70*/  SHF.R.U32.HI R8, RZ, 0x18, R12 ;  /* 0x00000018ff087819 */ /* 0x000fe2000001160c */
[----:B------:R-:W4:Y:S01]  /*9a80*/  MUFU.EX2 R138, R138 ;  /* 0x0000008a008a7308 */ /* 0x000f220000000800 */
[----:B------:R-:W-:Y:S01]  /*9a90*/  SHF.R.U32.HI R10, RZ, 0x8, R10 ;  /* 0x00000008ff0a7819 */ /* 0x000fe2000001160a */
[----:B------:R-:W3:Y:S01]  /*9aa0*/  LDSM.16.MT88.4 R12, [R186+0x7000] ;  /* 0x00700000ba0c783b */ /* 0x000ee20000004200 */
[----:B------:R-:W-:Y:S01]  /*9ab0*/  LOP3.LUT R11, R11, 0xff, RZ, 0xc0, !PT ;  /* 0x000000ff0b0b7812 */ /* 0x000fe200078ec0ff */
[----:B------:R-:W-:Y:S01]  /*9ac0*/  FADD.FTZ R147, R147, R142 ;  /* 0x0000008e93937221 */ /* 0x000fe20000010000 */
[----:B------:R-:W-:Y:S01]  /*9ad0*/  SHF.R.U32.HI R163, RZ, 0x8, R4 ;  /* 0x00000008ffa37819 */ /* 0x000fe20000011604 */
[----:B------:R-:W-:Y:S01]  /*9ae0*/  FADD.FTZ R152, R152, R149 ;  /* 0x0000009598987221 */ /* 0x000fe20000010000 */
[----:B------:R-:W-:Y:S01]  /*9af0*/  LOP3.LUT R146, R144, 0xff, RZ, 0xc0, !PT ;  /* 0x000000ff90927812 */ /* 0x000fe200078ec0ff */
[----:B------:R-:W-:Y:S01]  /*9b00*/  FADD.FTZ R151, R151, R154 ;  /* 0x0000009a97977221 */ /* 0x000fe20000010000 */
[----:B------:R-:W-:Y:S01]  /*9b10*/  PRMT R144, R9, 0x5410, R10 ;  /* 0x0000541009907816 */ /* 0x000fe2000000000a */
[----:B------:R-:W-:Y:S01]  /*9b20*/  MUFU.EX2 R40, R40 ;  /* 0x0000002800287308 */ /* 0x000fe20000000800 */
[----:B------:R-:W-:Y:S01]  /*9b30*/  PRMT R4, R11, 0x5410, R8 ;  /* 0x000054100b047816 */ /* 0x000fe20000000008 */
[----:B------:R-:W-:Y:S01]  /*9b40*/  IMAD.MOV.U32 R134, RZ, RZ, R3 ;  /* 0x000000ffff867224 */ /* 0x000fe200078e0003 */
[----:B------:R-:W-:Y:S01]  /*9b50*/  PRMT R164, R164, 0x5410, R163 ;  /* 0x00005410a4a47816 */ /* 0x000fe200000000a3 */
[--C-:B------:R-:W-:Y:S01]  /*9b60*/  HSET2.LE.AND R22, R144, R45.reuse, PT ;  /* 0x0000002d90167233 */ /* 0x100fe20003803000 */
[----:B------:R-:W-:Y:S01]  /*9b70*/  PRMT R146, R146, 0x5410, R5 ;  /* 0x0000541092927816 */ /* 0x000fe20000000005 */
[--C-:B------:R-:W-:Y:S01]  /*9b80*/  HSET2.LE.AND R4, R4, R45.reuse, PT ;  /* 0x0000002d04047233 */ /* 0x100fe20003803000 */
[----:B-1----:R-:W-:Y:S01]  /*9b90*/  F2FP.BF16.PACK_AB R7, R158, R143 ;  /* 0x0000008f9e07723e */ /* 0x002fe200000010ff */
[--C-:B------:R-:W-:Y:S01]  /*9ba0*/  HSET2.LE.AND R20, R164, R45.reuse, PT ;  /* 0x0000002da4147233 */ /* 0x100fe20003803000 */
[----:B------:R-:W-:Y:S01]  /*9bb0*/  F2FP.BF16.PACK_AB R6, R159, R140 ;  /* 0x0000008c9f06723e */ /* 0x000fe200000010ff */
[----:B------:R-:W-:Y:S01]  /*9bc0*/  HSET2.LE.AND R21, R146, R45, PT ;  /* 0x0000002d92157233 */ /* 0x000fe20003803000 */
[----:B--2---:R-:W-:Y:S01]  /*9bd0*/  F2FP.BF16.PACK_AB R5, R160, R155 ;  /* 0x0000009ba005723e */ /* 0x004fe200000010ff */
[----:B------:R-:W1:Y:S01]  /*9be0*/  LDSM.16.MT88.4 R8, [R185+0x7000] ;  /* 0x00700000b908783b */ /* 0x000e620000004200 */
[----:B----4-:R-:W-:Y:S01]  /*9bf0*/  F2FP.BF16.PACK_AB R23, R138, R161 ;  /* 0x000000a18a17723e */ /* 0x010fe200000010ff */
[--C-:B------:R-:W-:Y:S01]  /*9c00*/  FFMA.FTZ R163, R46, c[0x0][0x23c], -R133.reuse ;  /* 0x00008f002ea37a23 */ /* 0x100fe20000010885 */
[----:B------:R-:W-:Y:S01]  /*9c10*/  LOP3.LUT R20, R20, R7, RZ, 0xc0, !PT ;  /* 0x0000000714147212 */ /* 0x000fe200078ec0ff */
[----:B------:R-:W-:Y:S01]  /*9c20*/  FFMA.FTZ R46, R48, c[0x0][0x23c], -R133 ;  /* 0x00008f00302e7a23 */ /* 0x000fe20000010885 */
[----:B------:R-:W-:Y:S01]  /*9c30*/  LOP3.LUT R21, R21, R6, RZ, 0xc0, !PT ;  /* 0x0000000615157212 */ /* 0x000fe200078ec0ff */
[----:B------:R-:W-:Y:S01]  /*9c40*/  MUFU.EX2 R41, R41 ;  /* 0x0000002900297308 */ /* 0x000fe20000000800 */
[----:B------:R-:W-:Y:S01]  /*9c50*/  LOP3.LUT R22, R22, R5, RZ, 0xc0, !PT ;  /* 0x0000000516167212 */ /* 0x000fe200078ec0ff */
[----:B------:R-:W-:Y:S01]  /*9c60*/  FADD.FTZ R143, R143, R152 ;  /* 0x000000988f8f7221 */ /* 0x000fe20000010000 */
[----:B------:R-:W-:Y:S01]  /*9c70*/  LOP3.LUT R23, R4, R23, RZ, 0xc0, !PT ;  /* 0x0000001704177212 */ /* 0x000fe200078ec0ff */
[----:B------:R-:W-:Y:S01]  /*9c80*/  FADD.FTZ R140, R140, R151 ;  /* 0x000000978c8c7221 */ /* 0x000fe20000010000 */
[----:B------:R-:W2:Y:S01]  /*9c90*/  LDSM.16.MT88.4 R4, [R184+0x7000] ;  /* 0x00700000b804783b */ /* 0x000ea20000004200 */
[----:B------:R-:W-:Y:S01]  /*9ca0*/  LOP3.LUT R144, R225, UR15, R246, 0x96, !PT ;  /* 0x0000000fe1907c12 */ /* 0x000fe2000f8e96f6 */
[----:B------:R-:W-:Y:S01]  /*9cb0*/  IMAD.WIDE.U32 R224, R224, -0x2daee0ad, RZ ;  /* 0xd2511f53e0e07825 */ /* 0x000fe200078e00ff */
[----:B------:R-:W-:Y:S01]  /*9cc0*/  MUFU.EX2 R163, R163 ;  /* 0x000000a300a37308 */ /* 0x000fe20000000800 */
[----:B------:R-:W-:Y:S01]  /*9cd0*/  LOP3.LUT R166, R167, UR7, R174, 0x96, !PT ;  /* 0x00000007a7a67c12 */ /* 0x000fe2000f8e96ae */
[----:B---3--:R-:W-:Y:S01]  /*9ce0*/  HMMA.16816.F32.BF16 R124, R20, R16, R124 ;  /* 0x00000010147c723c */ /* 0x008fe2000004187c */
[----:B------:R-:W-:-:S04]  /*9cf0*/  IMAD.WIDE.U32 R178, R144, -0x2daee0ad, RZ ;  /* 0xd2511f5390b27825 */ /* 0x000fc800078e00ff */
[----:B------:R-:W-:Y:S01]  /*9d00*/  IMAD.WIDE.U32 R166, R166, -0x2daee0ad, RZ ;  /* 0xd2511f53a6a67825 */ /* 0x000fe200078e00ff */
[----:B------:R-:W-:Y:S01]  /*9d10*/  LOP3.LUT R157, R179, UR12, R157, 0x96, !PT ;  /* 0x0000000cb39d7c12 */ /* 0x000fe2000f8e969d */
[----:B------:R-:W3:Y:S01]  /*9d20*/  MUFU.EX2 R46, R46 ;  /* 0x0000002e002e7308 */ /* 0x000ee20000000800 */
[----:B------:R-:W-:Y:S01]  /*9d30*/  LOP3.LUT R178, R225, UR10, R178, 0x96, !PT ;  /* 0x0000000ae1b27c12 */ /* 0x000fe2000f8e96b2 */
[----:B------:R-:W-:Y:S01]  /*9d40*/  HMMA.16816.F32.BF16 R120, R20, R18, R120 ;  /* 0x000000121478723c */ /* 0x000fe20000041878 */
[----:B------:R-:W-:Y:S01]  /*9d50*/  LOP3.LUT R162, R167, UR17, R162, 0x96, !PT ;  /* 0x00000011a7a27c12 */ /* 0x000fe2000f8e96a2 */
[----:B------:R-:W-:-:S04]  /*9d60*/  IMAD.WIDE.U32 R164, R157, -0x326172a9, RZ ;  /* 0xcd9e8d579da47825 */ /* 0x000fc800078e00ff */
[----:B------:R-:W-:Y:S01]  /*9d70*/  IMAD.WIDE.U32 R178, R178, -0x326172a9, RZ ;  /* 0xcd9e8d57b2b27825 */ /* 0x000fe200078e00ff */
[----:B------:R-:W-:Y:S01]  /*9d80*/  LOP3.LUT R144, R165, UR11, R240, 0x96, !PT ;  /* 0x0000000ba5907c12 */ /* 0x000fe2000f8e96f0 */
[----:B------:R-:W-:Y:S01]  /*9d90*/  HMMA.16816.F32.BF16 R72, R20, R12, R72 ;  /* 0x0000000c1448723c */ /* 0x000fe20000041848 */
[----:B------:R-:W-:Y:S01]  /*9da0*/  MUFU.EX2 R39, R39 ;  /* 0x0000002700277308 */ /* 0x000fe20000000800 */
[----:B------:R-:W-:Y:S01]  /*9db0*/  FFMA.FTZ R157, R50, c[0x0][0x23c], -R148 ;  /* 0x00008f00329d7a23 */ /* 0x000fe20000010894 */
[----:B------:R-:W-:Y:S01]  /*9dc0*/  LOP3.LUT R164, R179, UR9, R164, 0x96, !PT ;  /* 0x00000009b3a47c12 */ /* 0x000fe2000f8e96a4 */
[----:B------:R-:W-:Y:S01]  /*9dd0*/  IMAD.WIDE.U32 R226, R144, -0x2daee0ad, RZ ;  /* 0xd2511f5390e27825 */ /* 0x000fe200078e00ff */
[----:B---3--:R-:W-:-:S03]  /*9de0*/  F2FP.BF16.PACK_AB R144, R46, R163 ;  /* 0x000000a32e90723e */ /* 0x008fc600000010ff */
[----:B------:R-:W-:Y:S01]  /*9df0*/  IMAD.WIDE.U32 R164, R164, -0x2daee0ad, RZ ;  /* 0xd2511f53a4a47825 */ /* 0x000fe200078e00ff */
[----:B------:R-:W-:Y:S01]  /*9e00*/  LOP3.LUT R224, R227, UR8, R224, 0x96, !PT ;  /* 0x00000008e3e07c12 */ /* 0x000fe2000f8e96e0 */
[----:B------:R-:W-:Y:S01]  /*9e10*/  HMMA.16816.F32.BF16 R76, R20, R14, R76 ;  /* 0x0000000e144c723c */ /* 0x000fe2000004184c */
[----:B------:R-:W3:Y:S01]  /*9e20*/  MUFU.EX2 R157, R157 ;  /* 0x0000009d009d7308 */ /* 0x000ee20000000800 */
[----:B------:R-:W-:Y:S01]  /*9e30*/  FADD.FTZ R158, R158, R143 ;  /* 0x0000008f9e9e7221 */ /* 0x000fe20000010000 */
[----:B------:R-:W-:Y:S01]  /*9e40*/  LOP3.LUT R50, R165, UR6, R226, 0x96, !PT ;  /* 0x00000006a5327c12 */ /* 0x000fe2000f8e96e2 */
[----:B------:R-:W-:Y:S01]  /*9e50*/  IMAD.WIDE.U32 R224, R224, -0x326172a9, RZ ;  /* 0xcd9e8d57e0e07825 */ /* 0x000fe200078e00ff */
[----:B------:R-:W-:-:S03]  /*9e60*/  F2FP.BF16.PACK_AB R165, R57, R56 ;  /* 0x0000003839a5723e */ /* 0x000fc600000010ff */
[----:B------:R-:W-:Y:S01]  /*9e70*/  IMAD.WIDE.U32 R226, R50, -0x326172a9, RZ ;  /* 0xcd9e8d5732e27825 */ /* 0x000fe200078e00ff */
[C---:B-1----:R-:W-:Y:S01]  /*9e80*/  HMMA.16816.F32.BF16 R84, R20.reuse, R8, R84 ;  /* 0x000000081454723c */ /* 0x042fe20000041854 */
[----:B------:R1:W4:Y:S02]  /*9e90*/  MUFU.EX2 R50, R58 ;  /* 0x0000003a00327308 */ /* 0x0003240000000800 */
[----:B------:R-:W-:Y:S02]  /*9ea0*/  FADD.FTZ R56, R56, R139 ;  /* 0x0000008b38387221 */ /* 0x000fe40000010000 */
[----:B------:R-:W-:Y:S02]  /*9eb0*/  FADD.FTZ R140, R159, R140 ;  /* 0x0000008c9f8c7221 */ /* 0x000fe40000010000 */
[----:B------:R-:W-:Y:S01]  /*9ec0*/  FADD.FTZ R57, R57, R56 ;  /* 0x0000003839397221 */ /* 0x000fe20000010000 */
[----:B------:R-:W-:Y:S01]  /*9ed0*/  HMMA.16816.F32.BF16 R108, R20, R10, R108 ;  /* 0x0000000a146c723c */ /* 0x000fe2000004186c */
[----:B------:R-:W-:Y:S01]  /*9ee0*/  MUFU.EX2 R42, R42 ;  /* 0x0000002a002a7308 */ /* 0x000fe20000000800 */
[----:B------:R-:W-:-:S02]  /*9ef0*/  FADD.FTZ R155, R155, R158 ;  /* 0x0000009e9b9b7221 */ /* 0x000fc40000010000 */
[----:B------:R-:W-:Y:S02]  /*9f00*/  FADD.FTZ R161, R161, R140 ;  /* 0x0000008ca1a17221 */ /* 0x000fe40000010000 */
[----:B------:R-:W-:Y:S02]  /*9f10*/  FADD.FTZ R155, R160, R155 ;  /* 0x0000009ba09b7221 */ /* 0x000fe40000010000 */
[----:B--2---:R-:W-:Y:S01]  /*9f20*/  HMMA.16816.F32.BF16 R92, R20, R4, R92 ;  /* 0x00000004145c723c */ /* 0x004fe2000004185c */
[----:B-1----:R-:W-:Y:S01]  /*9f30*/  LOP3.LUT R58, R227, UR16, R224, 0x96, !PT ;  /* 0x00000010e33a7c12 */ /* 0x002fe2000f8e96e0 */
[----:B------:R-:W-:Y:S01]  /*9f40*/  MUFU.EX2 R36, R36 ;  /* 0x0000002400247308 */ /* 0x000fe20000000800 */
[----:B------:R-:W-:Y:S02]  /*9f50*/  FADD.FTZ R161, R138, R161 ;  /* 0x000000a18aa17221 */ /* 0x000fe40000010000 */
[----:B------:R-:W-:-:S03]  /*9f60*/  IMAD.MOV.U32 R135, RZ, RZ, R176 ;  /* 0x000000ffff877224 */ /* 0x000fc600078e00b0 */
[----:B------:R-:W-:Y:S02]  /*9f70*/  HMMA.16816.F32.BF16 R96, R20, R6, R96 ;  /* 0x000000061460723c */ /* 0x000fe40000041860 */
[----:B------:R-:W-:Y:S05]  /*9f80*/  MUFU.EX2 R37, R37 ;  /* 0x0000002500257308 */ /* 0x000fea0000000800 */
[----:B------:R-:W-:Y:S02]  /*9f90*/  SHF.R.U32.HI R22, RZ, 0x10, R226 ;  /* 0x00000010ff167819 */ /* 0x000fe400000116e2 */
[----:B------:R-:W-:Y:S01]  /*9fa0*/  LOP3.LUT R23, R226, 0xffff, RZ, 0xc0, !PT ;  /* 0x0000ffffe2177812 */ /* 0x000fe200078ec0ff */
[----:B------:R-:W-:Y:S01]  /*9fb0*/  MUFU.EX2 R43, R43 ;  /* 0x0000002b002b7308 */ /* 0x000fe20000000800 */
[----:B------:R-:W-:-:S02]  /*9fc0*/  LOP3.LUT R22, R22, 0xff, RZ, 0xc0, !PT ;  /* 0x000000ff16167812 */ /* 0x000fc400078ec0ff */
[----:B------:R-:W-:Y:S02]  /*9fd0*/  SHF.R.U32.HI R21, RZ, 0x18, R226 ;  /* 0x00000018ff157819 */ /* 0x000fe400000116e2 */
[----:B------:R-:W-:Y:S02]  /*9fe0*/  LOP3.LUT R20, R226, 0xff, RZ, 0xc0, !PT ;  /* 0x000000ffe2147812 */ /* 0x000fe400078ec0ff */
[----:B------:R-:W-:Y:S02]  /*9ff0*/  SHF.R.U32.HI R23, RZ, 0x8, R23 ;  /* 0x00000008ff177819 */ /* 0x000fe40000011617 */
[----:B------:R-:W-:Y:S02]  /*a000*/  PRMT R22, R22, 0x5410, R21 ;  /* 0x0000541016167816 */ /* 0x000fe40000000015 */
[----:B------:R-:W-:Y:S02]  /*a010*/  SHF.R.U32.HI R21, RZ, 0x10, R58 ;  /* 0x00000010ff157819 */ /* 0x000fe4000001163a */
[----:B------:R-:W-:-:S02]  /*a020*/  PRMT R48, R20, 0x5410, R23 ;  /* 0x0000541014307816 */ /* 0x000fc40000000017 */
[C---:B------:R-:W-:Y:S02]  /*a030*/  LOP3.LUT R23, R58.reuse, 0xffff, RZ, 0xc0, !PT ;  /* 0x0000ffff3a177812 */ /* 0x040fe400078ec0ff */
[----:B------:R-:W-:Y:S01]  /*a040*/  LOP3.LUT R20, R58, 0xff, RZ, 0xc0, !PT ;  /* 0x000000ff3a147812 */ /* 0x000fe200078ec0ff */
[----:B------:R-:W-:Y:S01]  /*a050*/  HSET2.LE.AND R48, R48, R45, PT ;  /* 0x0000002d30307233 */ /* 0x000fe20003803000 */
[----:B------:R-:W-:Y:S02]  /*a060*/  SHF.R.U32.HI R58, RZ, 0x18, R58 ;  /* 0x00000018ff3a7819 */ /* 0x000fe4000001163a */
[----:B------:R-:W-:Y:S02]  /*a070*/  LOP3.LUT R21, R21, 0xff, RZ, 0xc0, !PT ;  /* 0x000000ff15157812 */ /* 0x000fe400078ec0ff */
[----:B------:R-:W-:Y:S02]  /*a080*/  SHF.R.U32.HI R23, RZ, 0x8, R23 ;  /* 0x00000008ff177819 */ /* 0x000fe40000011617 */
[----:B------:R-:W-:-:S02]  /*a090*/  PRMT R58, R21, 0x5410, R58 ;  /* 0x00005410153a7816 */ /* 0x000fc4000000003a */
[----:B---3--:R-:W-:Y:S01]  /*a0a0*/  F2FP.BF16.PACK_AB R21, R157, R52 ;  /* 0x000000349d15723e */ /* 0x008fe200000010ff */
[----:B------:R-:W-:Y:S01]  /*a0b0*/  FADD.FTZ R52, R52, R57 ;  /* 0x0000003934347221 */ /* 0x000fe20000010000 */
[----:B------:R-:W-:Y:S01]  /*a0c0*/  PRMT R20, R20, 0x5410, R23 ;  /* 0x0000541014147816 */ /* 0x000fe20000000017 */
[--C-:B------:R-:W-:Y:S01]  /*a0d0*/  HSET2.LE.AND R23, R22, R45.reuse, PT ;  /* 0x0000002d16177233 */ /* 0x100fe20003803000 */
[----:B------:R-:W-:Y:S01]  /*a0e0*/  LOP3.LUT R22, R48, R21, RZ, 0xc0, !PT ;  /* 0x0000001530167212 */ /* 0x000fe200078ec0ff */
[--C-:B------:R-:W-:Y:S01]  /*a0f0*/  HSET2.LE.AND R21, R58, R45.reuse, PT ;  /* 0x0000002d3a157233 */ /* 0x100fe20003803000 */
[----:B----4-:R-:W-:Y:S01]  /*a100*/  F2FP.BF16.PACK_AB R48, R59, R50 ;  /* 0x000000323b30723e */ /* 0x010fe200000010ff */
[----:B------:R-:W-:Y:S01]  /*a110*/  HSET2.LE.AND R20, R20, R45, PT ;  /* 0x0000002d14147233 */ /* 0x000fe20003803000 */
[----:B------:R-:W-:Y:S01]  /*a120*/  FFMA.FTZ R58, R136, c[0x0][0x23c], -R137 ;  /* 0x00008f00883a7a23 */ /* 0x000fe20000010889 */
[----:B------:R-:W-:Y:S01]  /*a130*/  LOP3.LUT R23, R23, R144, RZ, 0xc0, !PT ;  /* 0x0000009017177212 */ /* 0x000fe200078ec0ff */
[----:B------:R-:W-:Y:S01]  /*a140*/  FFMA.FTZ R136, R24, c[0x0][0x23c], -R49 ;  /* 0x00008f0018887a23 */ /* 0x000fe20000010831 */
[----:B------:R-:W-:Y:S01]  /*a150*/  LOP3.LUT R21, R21, R48, RZ, 0xc0, !PT ;  /* 0x0000003015157212 */ /* 0x000fe200078ec0ff */
[--C-:B------:R-:W-:Y:S01]  /*a160*/  FFMA.FTZ R48, R65, c[0x0][0x23c], -R137.reuse ;  /* 0x00008f0041307a23 */ /* 0x100fe20000010889 */
[----:B------:R-:W-:Y:S01]  /*a170*/  LOP3.LUT R20, R20, R165, RZ, 0xc0, !PT ;  /* 0x000000a514147212 */ /* 0x000fe200078ec0ff */
[----:B------:R-:W-:Y:S01]  /*a180*/  FFMA.FTZ R65, R64, c[0x0][0x23c], -R137 ;  /* 0x00008f0040417a23 */ /* 0x000fe20000010889 */
[----:B------:R-:W-:Y:S01]  /*a190*/  MUFU.EX2 R58, R58 ;  /* 0x0000003a003a7308 */ /* 0x000fe20000000800 */
[--C-:B------:R-:W-:Y:S01]  /*a1a0*/  FFMA.FTZ R64, R27, c[0x0][0x23c], -R49.reuse ;  /* 0x00008f001b407a23 */ /* 0x100fe20000010831 */
[----:B------:R-:W-:Y:S01]  /*a1b0*/  SHF.R.U32.HI R24, RZ, 0x18, R162 ;  /* 0x00000018ff187819 */ /* 0x000fe200000116a2 */
[--C-:B------:R-:W-:Y:S01]  /*a1c0*/  FFMA.FTZ R137, R26, c[0x0][0x23c], -R49.reuse ;  /* 0x00008f001a897a23 */ /* 0x100fe20000010831 */
[----:B------:R-:W-:Y:S01]  /*a1d0*/  LOP3.LUT R26, R162, 0xff, RZ, 0xc0, !PT ;  /* 0x000000ffa21a7812 */ /* 0x000fe200078ec0ff */
[----:B------:R-:W-:Y:S01]  /*a1e0*/  FFMA.FTZ R49, R25, c[0x0][0x23c], -R49 ;  /* 0x00008f0019317a23 */ /* 0x000fe20000010831 */
[----:B------:R-:W-:Y:S01]  /*a1f0*/  HMMA.16816.F32.BF16 R88, R20, R10, R88 ;  /* 0x0000000a1458723c */ /* 0x000fe20000041858 */
[----:B------:R-:W-:Y:S01]  /*a200*/  FFMA.FTZ R144, R47, c[0x0][0x23c], -R148 ;  /* 0x00008f002f907a23 */ /* 0x000fe20000010894 */
[----:B------:R-:W-:Y:S01]  /*a210*/  MUFU.EX2 R64, R64 ;  /* 0x0000004000407308 */ /* 0x000fe20000000800 */
[----:B------:R-:W-:-:S02]  /*a220*/  FADD.FTZ R50, R50, R147 ;  /* 0x0000009332327221 */ /* 0x000fc40000010000 */
[----:B------:R-:W-:Y:S02]  /*a230*/  FADD.FTZ R157, R157, R52 ;  /* 0x000000349d9d7221 */ /* 0x000fe40000010000 */
[----:B------:R-:W-:Y:S01]  /*a240*/  SHF.R.U32.HI R11, RZ, 0x10, R162 ;  /* 0x00000010ff0b7819 */ /* 0x000fe200000116a2 */
[----:B------:R-:W-:Y:S01]  /*a250*/  HMMA.16816.F32.BF16 R68, R20, R12, R68 ;  /* 0x0000000c1444723c */ /* 0x000fe20000041844 */
[----:B------:R-:W-:Y:S01]  /*a260*/  LOP3.LUT R10, R162, 0xffff, RZ, 0xc0, !PT ;  /* 0x0000ffffa20a7812 */ /* 0x000fe200078ec0ff */
[----:B------:R-:W1:Y:S01]  /*a270*/  MUFU.EX2 R137, R137 ;  /* 0x0000008900897308 */ /* 0x000e620000000800 */
[----:B------:R-:W-:Y:S01]  /*a280*/  LOP3.LUT R11, R11, 0xff, RZ, 0xc0, !PT ;  /* 0x000000ff0b0b7812 */ /* 0x000fe200078ec0ff */
[----:B------:R-:W-:-:S03]  /*a290*/  FADD.FTZ R50, R59, R50 ;  /* 0x000000323b327221 */ /* 0x000fc60000010000 */
[----:B------:R-:W-:Y:S01]  /*a2a0*/  LOP3.LUT R12, R166, 0xffff, RZ, 0xc0, !PT ;  /* 0x0000ffffa60c7812 */ /* 0x000fe200078ec0ff */
[C---:B------:R-:W-:Y:S01]  /*a2b0*/  HMMA.16816.F32.BF16 R112, R20.reuse, R14, R112 ;  /* 0x0000000e1470723c */ /* 0x040fe20000041870 */
[----:B------:R-:W-:Y:S01]  /*a2c0*/  SHF.R.U32.HI R13, RZ, 0x10, R166 ;  /* 0x00000010ff0d7819 */ /* 0x000fe200000116a6 */
[----:B------:R-:W2:Y:S01]  /*a2d0*/  MUFU.EX2 R48, R48 ;  /* 0x0000003000307308 */ /* 0x000ea20000000800 */
[----:B------:R-:W-:Y:S01]  /*a2e0*/  PRMT R24, R11, 0x5410, R24 ;  /* 0x000054100b187816 */ /* 0x000fe20000000018 */
[----:B------:R-:W-:Y:S01]  /*a2f0*/  FADD.FTZ R163, R163, R50 ;  /* 0x00000032a3a37221 */ /* 0x000fe20000010000 */
[----:B------:R-:W-:Y:S02]  /*a300*/  SHF.R.U32.HI R12, RZ, 0x8, R12 ;  /* 0x00000008ff0c7819 */ /* 0x000fe4000001160c */
[----:B------:R-:W-:Y:S01]  /*a310*/  SHF.R.U32.HI R15, RZ, 0x8, R10 ;  /* 0x00000008ff0f7819 */ /* 0x000fe2000001160a */
[----:B------:R-:W-:Y:S01]  /*a320*/  HMMA.16816.F32.BF16 R80, R20, R8, R80 ;  /* 0x000000081450723c */ /* 0x000fe20000041850 */
[----:B------:R-:W-:Y:S01]  /*a330*/  LOP3.LUT R13, R13, 0xff, RZ, 0xc0, !PT ;  /* 0x000000ff0d0d7812 */ /* 0x000fe200078ec0ff */
[----:B------:R-:W3:Y:S01]  /*a340*/  MUFU.EX2 R65, R65 ;  /* 0x0000004100417308 */ /* 0x000ee20000000800 */
[----:B------:R-:W-:Y:S01]  /*a350*/  PRMT R26, R26, 0x5410, R15 ;  /* 0x000054101a1a7816 */ /* 0x000fe2000000000f */
[----:B------:R-:W-:Y:S01]  /*a360*/  HSET2.LE.AND R25, R24, R45, PT ;  /* 0x0000002d18197233 */ /* 0x000fe20003803000 */
[----:B------:R-:W-:-:S02]  /*a370*/  FADD.FTZ R163, R46, R163 ;  /* 0x000000a32ea37221 */ /* 0x000fc40000010000 */
[----:B------:R-:W-:Y:S01]  /*a380*/  LOP3.LUT R9, R166, 0xff, RZ, 0xc0, !PT ;  /* 0x000000ffa6097812 */ /* 0x000fe200078ec0ff */
[C---:B------:R-:W-:Y:S01]  /*a390*/  HMMA.16816.F32.BF16 R104, R20.reuse, R4, R104 ;  /* 0x000000041468723c */ /* 0x040fe20000041868 */
[----:B------:R-:W-:Y:S01]  /*a3a0*/  SHF.R.U32.HI R8, RZ, 0x18, R166 ;  /* 0x00000018ff087819 */ /* 0x000fe200000116a6 */
[----:B------:R-:W-:Y:S01]  /*a3b0*/  MUFU.EX2 R136, R136 ;  /* 0x0000008800887308 */ /* 0x000fe20000000800 */
[----:B------:R-:W-:Y:S01]  /*a3c0*/  PRMT R10, R9, 0x5410, R12 ;  /* 0x00005410090a7816 */ /* 0x000fe2000000000c */
[--C-:B------:R-:W-:Y:S01]  /*a3d0*/  HSET2.LE.AND R26, R26, R45.reuse, PT ;  /* 0x0000002d1a1a7233 */ /* 0x100fe20003803000 */
[----:B------:R-:W-:Y:S02]  /*a3e0*/  PRMT R8, R13, 0x5410, R8 ;  /* 0x000054100d087816 */ /* 0x000fe40000000008 */
[----:B-1----:R-:W-:Y:S01]  /*a3f0*/  F2FP.BF16.PACK_AB R4, R137, R64 ;  /* 0x000000408904723e */ /* 0x002fe200000010ff */
[--C-:B------:R-:W-:Y:S01]  /*a400*/  HSET2.LE.AND R10, R10, R45.reuse, PT ;  /* 0x0000002d0a0a7233 */ /* 0x100fe20003803000 */
[----:B--2---:R-:W-:Y:S01]  /*a410*/  F2FP.BF16.PACK_AB R9, R51, R48 ;  /* 0x000000303309723e */ /* 0x004fe200000010ff */
[----:B------:R-:W1:Y:S01]  /*a420*/  MUFU.EX2 R49, R49 ;  /* 0x0000003100317308 */ /* 0x000e620000000800 */
[----:B------:R-:W-:Y:S01]  /*a430*/  LOP3.LUT R25, R25, R4, RZ, 0xc0, !PT ;  /* 0x0000000419197212 */ /* 0x000fe200078ec0ff */
[----:B------:R-:W-:Y:S01]  /*a440*/  HSET2.LE.AND R27, R8, R45, PT ;  /* 0x0000002d081b7233 */ /* 0x000fe20003803000 */
[----:B---3--:R-:W-:Y:S01]  /*a450*/  F2FP.BF16.PACK_AB R5, R65, R58 ;  /* 0x0000003a4105723e */ /* 0x008fe200000010ff */
[C---:B------:R-:W-:Y:S01]  /*a460*/  HMMA.16816.F32.BF16 R128, R20.reuse, R16, R128 ;  /* 0x000000101480723c */ /* 0x040fe20000041880 */
[----:B------:R-:W-:Y:S01]  /*a470*/  LOP3.LUT R24, R26, R9, RZ, 0xc0, !PT ;  /* 0x000000091a187212 */ /* 0x000fe200078ec0ff */
[----:B------:R-:W2:Y:S01]  /*a480*/  LDSM.16.MT88.4 R12, [R186+0x7800] ;  /* 0x00780000ba0c783b */ /* 0x000ea20000004200 */
[----:B------:R-:W-:Y:S01]  /*a490*/  LOP3.LUT R26, R10, R5, RZ, 0xc0, !PT ;  /* 0x000000050a1a7212 */ /* 0x000fe200078ec0ff */
[----:B------:R-:W3:Y:S01]  /*a4a0*/  MUFU.EX2 R144, R144 ;  /* 0x0000009000907308 */ /* 0x000ee20000000800 */
[----:B------:R-:W-:Y:S01]  /*a4b0*/  LOP3.LUT R166, R225, UR7, R178, 0x96, !PT ;  /* 0x00000007e1a67c12 */ /* 0x000fe2000f8e96b2 */
[----:B------:R-:W-:Y:S01]  /*a4c0*/  LDSM.16.MT88.4 R8, [R185+0x7800] ;  /* 0x00780000b908783b */ /* 0x000fe20000004200 */
[----:B------:R-:W-:Y:S01]  /*a4d0*/  FADD.FTZ R48, R48, R155 ;  /* 0x0000009b30307221 */ /* 0x000fe20000010000 */
[----:B------:R-:W-:Y:S01]  /*a4e0*/  HMMA.16816.F32.BF16 R116, R20, R18, R116 ;  /* 0x000000121474723c */ /* 0x000fe20000041874 */
[----:B------:R-:W-:Y:S01]  /*a4f0*/  FADD.FTZ R64, R64, R161 ;  /* 0x000000a140407221 */ /* 0x000fe20000010000 */
[----:B------:R-:W4:Y:S01]  /*a500*/  LDSM.16.MT88.4 R16, [R188+0x7800] ;  /* 0x00780000bc10783b */ /* 0x000f220000004200 */
[----:B------:R-:W-:Y:S01]  /*a510*/  IMAD.WIDE.U32 R166, R166, -0x2daee0ad, RZ ;  /* 0xd2511f53a6a67825 */ /* 0x000fe200078e00ff */
[----:B-1----:R-:W-:-:S03]  /*a520*/  F2FP.BF16.PACK_AB R4, R49, R136 ;  /* 0x000000883104723e */ /* 0x002fc600000010ff */
[----:B------:R-:W-:Y:S01]  /*a530*/  FADD.FTZ R51, R51, R48 ;  /* 0x0000003033337221 */ /* 0x000fe20000010000 */
[----:B------:R-:W-:Y:S01]  /*a540*/  HMMA.16816.F32.BF16 R100, R20, R6, R100 ;  /* 0x000000061464723c */ /* 0x000fe20000041864 */
[----:B------:R-:W-:Y:S01]  /*a550*/  LOP3.LUT R27, R27, R4, RZ, 0xc0, !PT ;  /* 0x000000041b1b7212 */ /* 0x000fe200078ec0ff */
[----:B------:R-:W-:Y:S01]  /*a560*/  FADD.FTZ R137, R137, R64 ;  /* 0x0000004089897221 */ /* 0x000fe20000010000 */
[----:B------:R-:W1:Y:S01]  /*a570*/  LDSM.16.MT88.4 R4, [R184+0x7800] ;  /* 0x00780000b804783b */ /* 0x000e620000004200 */
[----:B------:R-:W-:Y:S01]  /*a580*/  LOP3.LUT R164, R167, UR17, R164, 0x96, !PT ;  /* 0x00000011a7a47c12 */ /* 0x000fe2000f8e96a4 */
[----:B------:R-:W-:Y:S02]  /*a590*/  FADD.FTZ R58, R58, R51 ;  /* 0x000000333a3a7221 */ /* 0x000fe40000010000 */
[----:B------:R-:W-:Y:S01]  /*a5a0*/  LOP3.LUT R23, R166, 0xffff, RZ, 0xc0, !PT ;  /* 0x0000ffffa6177812 */ /* 0x000fe200078ec0ff */
[----:B------:R-:W-:Y:S01]  /*a5b0*/  FADD.FTZ R136, R136, R137 ;  /* 0x0000008988887221 */ /* 0x000fe20000010000 */
[----:B------:R-:W-:Y:S01]  /*a5c0*/  LOP3.LUT R133, R164, 0xffff, RZ, 0xc0, !PT ;  /* 0x0000ffffa4857812 */ /* 0x000fe200078ec0ff */
[----:B------:R-:W-:Y:S01]  /*a5d0*/  FADD.FTZ R213, R65, R58 ;  /* 0x0000003a41d57221 */ /* 0x000fe20000010000 */
[----:B------:R-:W-:Y:S01]  /*a5e0*/  SHF.R.U32.HI R22, RZ, 0x10, R166 ;  /* 0x00000010ff167819 */ /* 0x000fe200000116a6 */
[----:B------:R-:W-:Y:S01]  /*a5f0*/  FADD.FTZ R211, R49, R136 ;  /* 0x0000008831d37221 */ /* 0x000fe20000010000 */
[----:B------:R-:W-:-:S02]  /*a600*/  SHF.R.U32.HI R148, RZ, 0x10, R164 ;  /* 0x00000010ff947819 */ /* 0x000fc400000116a4 */
[----:B------:R-:W-:Y:S02]  /*a610*/  LOP3.LUT R20, R166, 0xff, RZ, 0xc0, !PT ;  /* 0x000000ffa6147812 */ /* 0x000fe400078ec0ff */
[----:B------:R-:W-:Y:S02]  /*a620*/  SHF.R.U32.HI R23, RZ, 0x8, R23 ;  /* 0x00000008ff177819 */ /* 0x000fe40000011617 */
[----:B------:R-:W-:Y:S02]  /*a630*/  LOP3.LUT R47, R164, 0xff, RZ, 0xc0, !PT ;  /* 0x000000ffa42f7812 */ /* 0x000fe400078ec0ff */
[----:B------:R-:W-:Y:S02]  /*a640*/  SHF.R.U32.HI R146, RZ, 0x8, R133 ;  /* 0x00000008ff927819 */ /* 0x000fe40000011685 */
[----:B------:R-:W-:Y:S02]  /*a650*/  SHF.R.U32.HI R21, RZ, 0x18, R166 ;  /* 0x00000018ff157819 */ /* 0x000fe400000116a6 */
[----:B------:R-:W-:Y:S01]  /*a660*/  LOP3.LUT R22, R22, 0xff, RZ, 0xc0, !PT ;  /* 0x000000ff16167812 */ /* 0x000fe200078ec0ff */
[----:B--2---:R-:W-:Y:S01]  /*a670*/  HMMA.16816.F32.BF16 R72, R24, R12, R72 ;  /* 0x0000000c1848723c */ /* 0x004fe20000041848 */
[----:B------:R-:W-:-:S02]  /*a680*/  SHF.R.U32.HI R164, RZ, 0x18, R164 ;  /* 0x00000018ffa47819 */ /* 0x000fc400000116a4 */
[----:B------:R-:W-:Y:S02]  /*a690*/  LOP3.LUT R133, R148, 0xff, RZ, 0xc0, !PT ;  /* 0x000000ff94857812 */ /* 0x000fe400078ec0ff */
[----:B------:R-:W-:Y:S02]  /*a6a0*/  PRMT R20, R20, 0x5410, R23 ;  /* 0x0000541014147816 */ /* 0x000fe40000000017 */
[----:B------:R-:W-:Y:S01]  /*a6b0*/  PRMT R148, R22, 0x5410, R21 ;  /* 0x0000541016947816 */ /* 0x000fe20000000015 */
[C---:B----4-:R-:W-:Y:S01]  /*a6c0*/  HMMA.16816.F32.BF16 R124, R24.reuse, R16, R124 ;  /* 0x00000010187c723c */ /* 0x050fe2000004187c */
[----:B------:R-:W-:Y:S01]  /*a6d0*/  PRMT R146, R47, 0x5410, R146 ;  /* 0x000054102f927816 */ /* 0x000fe20000000092 */
[--C-:B------:R-:W-:Y:S01]  /*a6e0*/  HSET2.LE.AND R22, R20, R45.reuse, PT ;  /* 0x0000002d14167233 */ /* 0x100fe20003803000 */
[----:B------:R-:W-:Y:S01]  /*a6f0*/  PRMT R164, R133, 0x5410, R164 ;  /* 0x0000541085a47816 */ /* 0x000fe200000000a4 */
[--C-:B------:R-:W-:Y:S01]  /*a700*/  HSET2.LE.AND R23, R148, R45.reuse, PT ;  /* 0x0000002d94177233 */ /* 0x100fe20003803000 */
[----:B---3--:R-:W-:Y:S01]  /*a710*/  F2FP.BF16.PACK_AB R47, R144, R39 ;  /* 0x00000027902f723e */ /* 0x008fe200000010ff */
[--C-:B------:R-:W-:Y:S01]  /*a720*/  HSET2.LE.AND R20, R146, R45.reuse, PT ;  /* 0x0000002d92147233 */ /* 0x100fe20003803000 */
[----:B------:R-:W-:Y:S01]  /*a730*/  F2FP.BF16.PACK_AB R148, R37, R36 ;  /* 0x000000242594723e */ /* 0x000fe200000010ff */
[----:B------:R-:W-:Y:S01]  /*a740*/  HSET2.LE.AND R21, R164, R45, PT ;  /* 0x0000002da4157233 */ /* 0x000fe20003803000 */
[----:B------:R-:W-:Y:S01]  /*a750*/  F2FP.BF16.PACK_AB R45, R41, R40 ;  /* 0x00000028292d723e */ /* 0x000fe200000010ff */
[----:B------:R-:W-:Y:S01]  /*a760*/  FADD.FTZ R40, R40, R157 ;  /* 0x0000009d28287221 */ /* 0x000fe20000010000 */
        /* <DEDUP_REMOVED lines=10> */
[----:B------:R-:W-:Y:S01]  /*a810*/  HMMA.16816.F32.BF16 R120, R24, R18, R120 ;  /* 0x000000121878723c */ /* 0x000fe20000041878 */
[----:B------:R-:W-:-:S02]  /*a820*/  FADD.FTZ R223, R144, R39 ;  /* 0x0000002790df7221 */ /* 0x000fc40000010000 */
[----:B------:R-:W-:Y:S02]  /*a830*/  FADD.FTZ R222, R37, R36 ;  /* 0x0000002425de7221 */ /* 0x000fe40000010000 */
[----:B------:R-:W-:-:S03]  /*a840*/  IMAD.MOV.U32 R133, RZ, RZ, R2 ;  /* 0x000000ffff857224 */ /* 0x000fc600078e0002 */
[C---:B------:R-:W-:Y:S08]  /*a850*/  HMMA.16816.F32.BF16 R76, R24.reuse, R14, R76 ;  /* 0x0000000e184c723c */ /* 0x040ff0000004184c */
[C---:B------:R-:W-:Y:S08]  /*a860*/  HMMA.16816.F32.BF16 R84, R24.reuse, R8, R84 ;  /* 0x000000081854723c */ /* 0x040ff00000041854 */
[C---:B------:R-:W-:Y:S08]  /*a870*/  HMMA.16816.F32.BF16 R108, R24.reuse, R10, R108 ;  /* 0x0000000a186c723c */ /* 0x040ff0000004186c */
[C---:B-1----:R-:W-:Y:S08]  /*a880*/  HMMA.16816.F32.BF16 R92, R24.reuse, R4, R92 ;  /* 0x00000004185c723c */ /* 0x042ff0000004185c */
        /* <DEDUP_REMOVED lines=9> */
[----:B------:R-:W-:Y:S01]  /*a920*/  IMAD.MOV.U32 R7, RZ, RZ, R0 ;  /* 0x000000ffff077224 */ /* 0x000fe200078e0000 */
[----:B------:R-:W-:Y:S09]  /*a930*/  @!P1 BRA `(.L_x_542) ;  /* 0x0000465000009947 */ /* 0x000ff20003800000 */
[----:B------:R-:W-:Y:S01]  /*a940*/  IADD3 R5, R207, -0x3, RZ ;  /* 0xfffffffdcf057810 */ /* 0x000fe20007ffe0ff */
[----:B------:R-:W-:-:S04]  /*a950*/  DEPBAR.LE SB0, 0x0 ;  /* 0x000080000000791a */ /* 0x000fc80000000000 */
[----:B------:R-:W-:Y:S01]  /*a960*/  SHF.R.S32.HI R4, RZ, 0x1f, R5 ;  /* 0x0000001fff047819 */ /* 0x000fe20000011405 */
[----:B------:R-:W-:Y:S01]  /*a970*/  IMAD.WIDE.U32 R6, R5, c[0x0][0x1a0], RZ ;  /* 0x0000680005067a25 */ /* 0x000fe200078e00ff */
[----:B------:R-:W-:Y:S03]  /*a980*/  BAR.SYNC.DEFER_BLOCKING 0x0 ;  /* 0x0000000000007b1d */ /* 0x000fe60000010000 */
[----:B------:R-:W-:Y:S01]  /*a990*/  IMAD R4, R4, c[0x0][0x1a0], RZ ;  /* 0x0000680004047a24 */ /* 0x000fe200078e02ff */
[----:B------:R-:W-:-:S03]  /*a9a0*/  LEA R14, P1, R6, R234, 0x6 ;  /* 0x000000ea060e7211 */ /* 0x000fc600078230ff */
[----:B------:R-:W-:Y:S01]  /*a9b0*/  IMAD R5, R5, c[0x0][0x1a4], R4 ;  /* 0x0000690005057a24 */ /* 0x000fe200078e0204 */
[----:B------:R-:W-:Y:S01]  /*a9c0*/  @!P0 LEA R12, P3, R14, c[0x0][0x170], 0x1 ;  /* 0x00005c000e0c8a11 */ /* 0x000fe200078608ff */
[----:B------:R-:W-:Y:S02]  /*a9d0*/  IMAD.MOV.U32 R4, RZ, RZ, c[0x0][0x1a0] ;  /* 0x00006800ff047624 */ /* 0x000fe400078e00ff */
[----:B------:R-:W-:Y:S01]  /*a9e0*/  IMAD.IADD R5, R7, 0x1, R5 ;  /* 0x0000000107057824 */ /* 0x000fe200078e0205 */
[----:B------:R-:W-:-:S04]  /*a9f0*/  @!P0 IADD3 R7, P2, R201, R14, RZ ;  /* 0x0000000ec9078210 */ /* 0x000fc80007f5e0ff */
[----:B------:R-:W-:Y:S01]  /*aa00*/  LEA.HI.X R15, R6, R237, R5, 0x6, P1 ;  /* 0x000000ed060f7211 */ /* 0x000fe200008f3405 */
[----:B------:R-:W-:Y:S01]  /*aa10*/  IMAD.MOV.U32 R5, RZ, RZ, c[0x0][0x1a4] ;  /* 0x00006900ff057624 */ /* 0x000fe200078e00ff */
[C---:B------:R-:W-:Y:S02]  /*aa20*/  @!P0 LEA R10, P1, R7.reuse, c[0x0][0x170], 0x1 ;  /* 0x00005c00070a8a11 */ /* 0x040fe400078208ff */
[--C-:B------:R-:W-:Y:S01]  /*aa30*/  @!P0 LEA.HI.X R13, R14, c[0x0][0x174], R15.reuse, 0x1, P3 ;  /* 0x00005d000e0d8a11 */ /* 0x100fe200018f0c0f */
[----:B------:R-:W-:Y:S01]  /*aa40*/  @!P0 IMAD.X R6, R200, 0x1, R15, P2 ;  /* 0x00000001c8068824 */ /* 0x000fe200010e060f */
[----:B------:R-:W-:Y:S01]  /*aa50*/  @!P0 LEA R8, P2, R4, R14, 0x5 ;  /* 0x0000000e04088211 */ /* 0x000fe200078428ff */
[----:B------:R-:W-:Y:S03]  /*aa60*/  @P0 STS.128 [R205+0x6000], RZ ;  /* 0x006000ffcd000388 */ /* 0x000fe60000000c00 */
[----:B------:R-:W-:-:S02]  /*aa70*/  @!P0 LEA.HI.X R11, R7, c[0x0][0x174], R6, 0x1, P1 ;  /* 0x00005d00070b8a11 */ /* 0x000fc400008f0c06 */
[C---:B------:R-:W-:Y:S01]  /*aa80*/  @!P0 LEA.HI.X R7, R4.reuse, R15, R5, 0x5, P2 ;  /* 0x0000000f04078211 */ /* 0x040fe200010f2c05 */
[----:B------:R-:W-:Y:S01]  /*aa90*/  @!P0 IMAD.WIDE.U32 R14, R4, 0x30, R14 ;  /* 0x00000030040e8825 */ /* 0x000fe200078e000e */
[C---:B------:R-:W-:Y:S01]  /*aaa0*/  @!P0 LEA R16, P1, R8.reuse, c[0x0][0x170], 0x1 ;  /* 0x00005c0008108a11 */ /* 0x040fe200078208ff */
[----:B------:R-:W-:Y:S01]  /*aab0*/  @!PT LDS RZ, [RZ] ;  /* 0x00000000fffff984 */ /* 0x000fe20000000800 */
[----:B------:R-:W-:Y:S01]  /*aac0*/  @!PT LDS RZ, [RZ] ;  /* 0x00000000fffff984 */ /* 0x000fe20000000800 */
[----:B------:R-:W-:Y:S01]  /*aad0*/  @!PT LDS RZ, [RZ] ;  /* 0x00000000fffff984 */ /* 0x000fe20000000800 */
[----:B------:R1:W-:Y:S02]  /*aae0*/  @!P0 LDGSTS.E.BYPASS.LTC128B.128 [R205+0x6000], [R12.64] ;  /* 0x060000000ccd8fae */ /* 0x0003e4000b901d54 */
[----:B------:R-:W-:Y:S01]  /*aaf0*/  @!P0 IMAD R5, R5, 0x30, RZ ;  /* 0x0000003005058824 */ /* 0x000fe200078e02ff */
[----:B------:R-:W-:Y:S01]  /*ab00*/  @!P0 LEA.HI.X R17, R8, c[0x0][0x174], R7, 0x1, P1 ;  /* 0x00005d0008118a11 */ /* 0x000fe200008f0c07 */
[----:B------:R-:W-:Y:S01]  /*ab10*/  @P0 STS.128 [R205+0x6800], RZ ;  /* 0x006800ffcd000388 */ /* 0x000fe20000000c00 */
[C---:B------:R-:W-:Y:S01]  /*ab20*/  @!P0 LEA R8, P1, R14.reuse, c[0x0][0x170], 0x1 ;  /* 0x00005c000e088a11 */ /* 0x040fe200078208ff */
[----:B------:R-:W-:Y:S02]  /*ab30*/  @!P0 IMAD.IADD R5, R5, 0x1, R15 ;  /* 0x0000000105058824 */ /* 0x000fe400078e020f */
[----:B------:R-:W-:Y:S01]  /*ab40*/  @!PT LDS RZ, [RZ] ;  /* 0x00000000fffff984 */ /* 0x000fe20000000800 */
[----:B------:R-:W-:Y:S01]  /*ab50*/  @!PT LDS RZ, [RZ] ;  /* 0x00000000fffff984 */ /* 0x000fe20000000800 */
[----:B------:R-:W-:Y:S01]  /*ab60*/  @!PT LDS RZ, [RZ] ;  /* 0x00000000fffff984 */ /* 0x000fe20000000800 */
[----:B------:R2:W-:Y:S03]  /*ab70*/  @!P0 LDGSTS.E.BYPASS.LTC128B.128 [R205+0x6800], [R10.64] ;  /* 0x068000000acd8fae */ /* 0x0005e6000b901d54 */
        /* <DEDUP_REMOVED lines=12> */
[----:B------:R-:W-:Y:S04]  /*ac40*/  LDSM.16.M88.4 R4, [R194+0x2000] ;  /* 0x00200000c204783b */ /* 0x000fe80000000200 */
[----:B-----5:R-:W3:Y:S04]  /*ac50*/  LDSM.16.M88.4 R132, [R193+0x5000] ;  /* 0x00500000c184783b */ /* 0x020ee80000000200 */
[----:B------:R-:W4:Y:S04]  /*ac60*/  LDSM.16.M88.4 R148, [R193+0x4000] ;  /* 0x00400000c194783b */ /* 0x000f280000000200 */
[----:B------:R-:W1:Y:S04]  /*ac70*/  LDSM.16.M88.4 R140, [R193+0x4800] ;  /* 0x00480000c18c783b */ /* 0x000e680000000200 */
[----:B------:R-:W2:Y:S04]  /*ac80*/  LDSM.16.M88.4 R40, [R193+0x5800] ;  /* 0x00580000c128783b */ /* 0x000ea80000000200 */
[----:B------:R-:W-:Y:S04]  /*ac90*/  LDSM.16.M88.4 R36, [R192+0x2000] ;  /* 0x00200000c024783b */ /* 0x000fe80000000200 */
[----:B------:R-:W2:Y:S04]  /*aca0*/  LDSM.16.M88.4 R160, [R187+0x5000] ;  /* 0x00500000bba0783b */ /* 0x000ea80000000200 */
[----:B------:R-:W2:Y:S04]  /*acb0*/  LDSM.16.M88.4 R172, [R192] ;  /* 0x00000000c0ac783b */ /* 0x000ea80000000200 */
[----:B------:R-:W2:Y:S04]  /*acc0*/  LDSM.16.M88.4 R168, [R187+0x4000] ;  /* 0x00400000bba8783b */ /* 0x000ea80000000200 */
[----:B------:R-:W2:Y:S04]  /*acd0*/  LDSM.16.M88.4 R164, [R187+0x4800] ;  /* 0x00480000bba4783b */ /* 0x000ea80000000200 */
[----:B------:R-:W-:Y:S01]  /*ace0*/  LDSM.16.M88.4 R52, [R191+0x2000] ;  /* 0x00200000bf34783b */ /* 0x000fe20000000200 */
[C---:B---3--:R-:W-:Y:S03]  /*acf0*/  HMMA.16816.F32.BF16 R16, R4.reuse, R132, RZ ;  /* 0x000000840410723c */ /* 0x048fe600000418ff */
[----:B------:R-:W-:Y:S04]  /*ad00*/  LDSM.16.M88.4 R48, [R190] ;  /* 0x00000000be30783b */ /* 0x000fe80000000200 */
[----:B------:R-:W3:Y:S01]  /*ad10*/  LDSM.16.M88.4 R56, [R191] ;  /* 0x00000000bf38783b */ /* 0x000ee20000000200 */
[----:B-1----:R-:W-:Y:S03]  /*ad20*/  HMMA.16816.F32.BF16 R12, R4, R134, RZ ;  /* 0x00000086040c723c */ /* 0x002fe600000418ff */
[----:B------:R-:W-:Y:S04]  /*ad30*/  LDSM.16.M88.4 R156, [R187+0x5800] ;  /* 0x00580000bb9c783b */ /* 0x000fe80000000200 */
[----:B------:R-:W-:Y:S01]  /*ad40*/  LDSM.16.M88.4 R44, [R183] ;  /* 0x00000000b72c783b */ /* 0x000fe20000000200 */
[C---:B------:R-:W-:Y:S03]  /*ad50*/  HMMA.16816.F32.BF16 R136, R60.reuse, R132, RZ ;  /* 0x000000843c88723c */ /* 0x040fe600000418ff */
[----:B------:R-:W0:Y:S05]  /*ad60*/  LDGDEPBAR ;  /* 0x00000000000079af */ /* 0x000e2a0000000000 */
[C---:B----4-:R-:W-:Y:S08]  /*ad70*/  HMMA.16816.F32.BF16 R152, R60.reuse, R148, RZ ;  /* 0x000000943c98723c */ /* 0x050ff000000418ff */
[----:B------:R-:W-:Y:S08]  /*ad80*/  HMMA.16816.F32.BF16 R132, R60, R134, RZ ;  /* 0x000000863c84723c */ /* 0x000ff000000418ff */
[C---:B------:R-:W-:Y:S08]  /*ad90*/  HMMA.16816.F32.BF16 R32, R4.reuse, R148, RZ ;  /* 0x000000940420723c */ /* 0x040ff000000418ff */
[C---:B------:R-:W-:Y:S08]  /*ada0*/  HMMA.16816.F32.BF16 R28, R4.reuse, R150, RZ ;  /* 0x00000096041c723c */ /* 0x040ff000000418ff */
[C---:B------:R-:W-:Y:S08]  /*adb0*/  HMMA.16816.F32.BF16 R24, R4.reuse, R140, RZ ;  /* 0x0000008c0418723c */ /* 0x040ff000000418ff */
[----:B------:R-:W-:Y:S08]  /*adc0*/  HMMA.16816.F32.BF16 R20, R4, R142, RZ ;  /* 0x0000008e0414723c */ /* 0x000ff000000418ff */
[C---:B------:R-:W-:Y:S08]  /*add0*/  HMMA.16816.F32.BF16 R144, R60.reuse, R140, RZ ;  /* 0x0000008c3c90723c */ /* 0x040ff000000418ff */
[----:B------:R-:W-:Y:S08]  /*ade0*/  HMMA.16816.F32.BF16 R148, R60, R150, RZ ;  /* 0x000000963c94723c */ /* 0x000ff000000418ff */
[----:B--2---:R-:W-:Y:S08]  /*adf0*/  HMMA.16816.F32.BF16 R8, R4, R40, RZ ;  /* 0x000000280408723c */ /* 0x004ff000000418ff */
[C---:B------:R-:W-:Y:S08]  /*ae00*/  HMMA.16816.F32.BF16 R140, R60.reuse, R142, RZ ;  /* 0x0000008e3c8c723c */ /* 0x040ff000000418ff */
[----:B------:R-:W-:Y:S08]  /*ae10*/  HMMA.16816.F32.BF16 R64, R60, R40, RZ ;  /* 0x000000283c40723c */ /* 0x000ff000000418ff */
[-C--:B------:R-:W-:Y:S08]  /*ae20*/  HMMA.16816.F32.BF16 R4, R4, R42.reuse, RZ ;  /* 0x0000002a0404723c */ /* 0x080ff000000418ff */
[----:B------:R-:W-:Y:S01]  /*ae30*/  HMMA.16816.F32.BF16 R60, R60, R42, RZ ;  /* 0x0000002a3c3c723c */ /* 0x000fe200000418ff */
[----:B------:R-:W1:Y:S07]  /*ae40*/  LDSM.16.M88.4 R40, [R182] ;  /* 0x00000000b628783b */ /* 0x000e6e0000000200 */
[C---:B------:R-:W-:Y:S08]  /*ae50*/  HMMA.16816.F32.BF16 R16, R36.reuse, R160, R16 ;  /* 0x000000a02410723c */ /* 0x040ff00000041810 */
[----:B------:R-:W-:Y:S08]  /*ae60*/  HMMA.16816.F32.BF16 R12, R36, R162, R12 ;  /* 0x000000a2240c723c */ /* 0x000ff0000004180c */
[C---:B------:R-:W-:Y:S08]  /*ae70*/  HMMA.16816.F32.BF16 R136, R172.reuse, R160, R136 ;  /* 0x000000a0ac88723c */ /* 0x040ff00000041888 */
[C---:B------:R-:W-:Y:S08]  /*ae80*/  HMMA.16816.F32.BF16 R152, R172.reuse, R168, R152 ;  /* 0x000000a8ac98723c */ /* 0x040ff00000041898 */
[----:B------:R-:W-:Y:S01]  /*ae90*/  HMMA.16816.F32.BF16 R160, R172, R162, R132 ;  /* 0x000000a2aca0723c */ /* 0x000fe20000041884 */
[----:B------:R-:W-:Y:S07]  /*aea0*/  LDSM.16.M88.4 R132, [R189+0x2000] ;  /* 0x00200000bd84783b */ /* 0x000fee0000000200 */
[C---:B------:R-:W-:Y:S08]  /*aeb0*/  HMMA.16816.F32.BF16 R32, R36.reuse, R168, R32 ;  /* 0x000000a82420723c */ /* 0x040ff00000041820 */
[-C--:B------:R-:W-:Y:S08]  /*aec0*/  HMMA.16816.F32.BF16 R28, R36, R170.reuse, R28 ;  /* 0x000000aa241c723c */ /* 0x080ff0000004181c */
[----:B------:R-:W-:Y:S08]  /*aed0*/  HMMA.16816.F32.BF16 R148, R172, R170, R148 ;  /* 0x000000aaac94723c */ /* 0x000ff00000041894 */
[C---:B------:R-:W-:Y:S08]  /*aee0*/  HMMA.16816.F32.BF16 R24, R36.reuse, R164, R24 ;  /* 0x000000a42418723c */ /* 0x040ff00000041818 */
[----:B------:R-:W-:Y:S08]  /*aef0*/  HMMA.16816.F32.BF16 R20, R36, R166, R20 ;  /* 0x000000a62414723c */ /* 0x000ff00000041814 */
[C---:B------:R-:W-:Y:S08]  /*af00*/  HMMA.16816.F32.BF16 R144, R172.reuse, R164, R144 ;  /* 0x000000a4ac90723c */ /* 0x040ff00000041890 */
[----:B------:R-:W-:Y:S01]  /*af10*/  HMMA.16816.F32.BF16 R168, R172, R166, R140 ;  /* 0x000000a6aca8723c */ /* 0x000fe2000004188c */
[----:B------:R-:W-:Y:S04]  /*af20*/  LDSM.16.M88.4 R140, [R180] ;  /* 0x00000000b48c783b */ /* 0x000fe80000000200 */
[----:B------:R-:W2:Y:S03]  /*af30*/  LDSM.16.M88.4 R164, [R189] ;  /* 0x00000000bda4783b */ /* 0x000ea60000000200 */
[----:B---3--:R-:W-:Y:S08]  /*af40*/  HMMA.16816.F32.BF16 R152, R56, R48, R152 ;  /* 0x000000303898723c */ /* 0x008ff00000041898 */
[C---:B-1----:R-:W-:Y:S08]  /*af50*/  HMMA.16816.F32.BF16 R16, R52.reuse, R40, R16 ;  /* 0x000000283410723c */ /* 0x042ff00000041810 */
[----:B------:R-:W-:Y:S08]  /*af60*/  HMMA.16816.F32.BF16 R12, R52, R42, R12 ;  /* 0x0000002a340c723c */ /* 0x000ff0000004180c */
[C---:B------:R-:W-:Y:S08]  /*af70*/  HMMA.16816.F32.BF16 R136, R56.reuse, R40, R136 ;  /* 0x000000283888723c */ /* 0x040ff00000041888 */
[----:B------:R-:W-:Y:S01]  /*af80*/  HMMA.16816.F32.BF16 R160, R56, R42, R160 ;  /* 0x0000002a38a0723c */ /* 0x000fe200000418a0 */
[----:B------:R-:W1:Y:S07]  /*af90*/  LDSM.16.M88.4 R40, [R180+0x800] ;  /* 0x00080000b428783b */ /* 0x000e6e0000000200 */
[C---:B------:R-:W-:Y:S08]  /*afa0*/  HMMA.16816.F32.BF16 R8, R36.reuse, R156, R8 ;  /* 0x0000009c2408723c */ /* 0x040ff00000041808 */
[----:B------:R-:W-:Y:S01]  /*afb0*/  HMMA.16816.F32.BF16 R4, R36, R158, R4 ;  /* 0x0000009e2404723c */ /* 0x000fe20000041804 */
[----:B------:R-:W3:Y:S07]  /*afc0*/  LDSM.16.M88.4 R36, [R181] ;  /* 0x00000000b524783b */ /* 0x000eee0000000200 */
[----:B------:R-:W-:Y:S08]  /*afd0*/  HMMA.16816.F32.BF16 R32, R52, R48, R32 ;  /* 0x000000303420723c */ /* 0x000ff00000041820 */
[-C--:B------:R-:W-:Y:S08]  /*afe0*/  HMMA.16816.F32.BF16 R148, R56, R50.reuse, R148 ;  /* 0x000000323894723c */ /* 0x080ff00000041894 */
[----:B------:R-:W-:Y:S08]  /*aff0*/  HMMA.16816.F32.BF16 R28, R52, R50, R28 ;  /* 0x00000032341c723c */ /* 0x000ff0000004181c */
[----:B------:R-:W-:Y:S08]  /*b000*/  HMMA.16816.F32.BF16 R144, R56, R44, R144 ;  /* 0x0000002c3890723c */ /* 0x000ff00000041890 */
[----:B------:R-:W-:Y:S08]  /*b010*/  HMMA.16816.F32.BF16 R64, R172, R156, R64 ;  /* 0x0000009cac40723c */ /* 0x000ff00000041840 */
[----:B--2---:R-:W-:Y:S08]  /*b020*/  HMMA.16816.F32.BF16 R152, R164, R140, R152 ;  /* 0x0000008ca498723c */ /* 0x004ff00000041898 */
[----:B------:R-:W-:Y:S08]  /*b030*/  HMMA.16816.F32.BF16 R60, R172, R158, R60 ;  /* 0x0000009eac3c723c */ /* 0x000ff0000004183c */
[----:B------:R-:W-:Y:S07]  /*b040*/  HMMA.16816.F32.BF16 R32, R132, R140, R32 ;  /* 0x0000008c8420723c */ /* 0x000fee0000041820 */
[----:B------:R-:W-:Y:S01]  /*b050*/  IADD3 R140, R207, -0x3, RZ ;  /* 0xfffffffdcf8c7810 */ /* 0x000fe20007ffe0ff */
[----:B------:R-:W-:Y:S08]  /*b060*/  HMMA.16816.F32.BF16 R24, R52, R44, R24 ;  /* 0x0000002c3418723c */ /* 0x000ff00000041818 */
[-C--:B------:R-:W-:Y:S08]  /*b070*/  HMMA.16816.F32.BF16 R148, R164, R142.reuse, R148 ;  /* 0x0000008ea494723c */ /* 0x080ff00000041894 */
[----:B------:R-:W-:Y:S08]  /*b080*/  HMMA.16816.F32.BF16 R28, R132, R142, R28 ;  /* 0x0000008e841c723c */ /* 0x000ff0000004181c */
[-C--:B------:R-:W-:Y:S08]  /*b090*/  HMMA.16816.F32.BF16 R20, R52, R46.reuse, R20 ;  /* 0x0000002e3414723c */ /* 0x080ff00000041814 */
[----:B------:R-:W-:Y:S07]  /*b0a0*/  HMMA.16816.F32.BF16 R168, R56, R46, R168 ;  /* 0x0000002e38a8723c */ /* 0x000fee00000418a8 */
[----:B------:R-:W-:Y:S01]  /*b0b0*/  IMAD R46, R140, 0x40, R239 ;  /* 0x000000408c2e7824 */ /* 0x000fe200078e02ef */
[----:B-1----:R-:W-:Y:S04]  /*b0c0*/  HMMA.16816.F32.BF16 R144, R164, R40, R144 ;  /* 0x00000028a490723c */ /* 0x002fe80000041890 */
[----:B------:R-:W-:-:S02]  /*b0d0*/  ISETP.GE.AND P4, PT, R46, R238, PT ;  /* 0x000000ee2e00720c */ /* 0x000fc40003f86270 */
[----:B------:R-:W-:Y:S02]  /*b0e0*/  ISETP.GE.AND P1, PT, R46, R233, PT ;  /* 0x000000e92e00720c */ /* 0x000fe40003f26270 */
[-C--:B---3--:R-:W-:Y:S01]  /*b0f0*/  HMMA.16816.F32.BF16 R8, R52, R36.reuse, R8 ;  /* 0x000000243408723c */ /* 0x088fe20000041808 */
[----:B------:R-:W-:Y:S02]  /*b100*/  FSEL R49, R152, -INF , !P4 ;  /* 0xff80000098317808 */ /* 0x000fe40006000000 */
[----:B------:R-:W-:Y:S02]  /*b110*/  FSEL R48, R154, -INF , !P1 ;  /* 0xff8000009a307808 */ /* 0x000fe40004800000 */
[C---:B------:R-:W-:Y:S02]  /*b120*/  ISETP.GE.AND P4, PT, R46.reuse, R231, PT ;  /* 0x000000e72e00720c */ /* 0x040fe40003f86270 */
[C---:B------:R-:W-:Y:S01]  /*b130*/  ISETP.GE.AND P1, PT, R46.reuse, R209, PT ;  /* 0x000000d12e00720c */ /* 0x040fe20003f26270 */
[----:B------:R-:W-:Y:S01]  /*b140*/  HMMA.16816.F32.BF16 R64, R56, R36, R64 ;  /* 0x000000243840723c */ /* 0x000fe20000041840 */
[----:B------:R-:W-:-:S02]  /*b150*/  IADD3 R44, R46, 0x8, RZ ;  /* 0x000000082e2c7810 */ /* 0x000fc40007ffe0ff */
[----:B------:R-:W-:Y:S02]  /*b160*/  FSEL R32, R32, -INF , !P4 ;  /* 0xff80000020207808 */ /* 0x000fe40006000000 */
[----:B------:R-:W-:Y:S02]  /*b170*/  FSEL R45, R34, -INF , !P1 ;  /* 0xff800000222d7808 */ /* 0x000fe40004800000 */
[----:B------:R-:W-:Y:S01]  /*b180*/  IADD3 R36, R46, 0x1, RZ ;  /* 0x000000012e247810 */ /* 0x000fe20007ffe0ff */
[----:B------:R-:W-:Y:S01]  /*b190*/  HMMA.16816.F32.BF16 R4, R52, R38, R4 ;  /* 0x000000263404723c */ /* 0x000fe20000041804 */
[-C--:B------:R-:W-:Y:S02]  /*b1a0*/  ISETP.GE.AND P4, PT, R44, R238.reuse, PT ;  /* 0x000000ee2c00720c */ /* 0x080fe40003f86270 */
[C---:B------:R-:W-:Y:S02]  /*b1b0*/  ISETP.GE.AND P5, PT, R36.reuse, R238, PT ;  /* 0x000000ee2400720c */ /* 0x040fe40003fa6270 */
[----:B------:R-:W-:-:S02]  /*b1c0*/  ISETP.GE.AND P6, PT, R36, R233, PT ;  /* 0x000000e92400720c */ /* 0x000fc40003fc6270 */
[C---:B------:R-:W-:Y:S01]  /*b1d0*/  ISETP.GE.AND P2, PT, R36.reuse, R231, PT ;  /* 0x000000e72400720c */ /* 0x040fe20003f46270 */
[----:B------:R-:W-:Y:S01]  /*b1e0*/  HMMA.16816.F32.BF16 R60, R56, R38, R60 ;  /* 0x00000026383c723c */ /* 0x000fe2000004183c */
[----:B------:R-:W-:Y:S02]  /*b1f0*/  ISETP.GE.AND P3, PT, R36, R209, PT ;  /* 0x000000d12400720c */ /* 0x000fe40003f66270 */
[----:B------:R-:W1:Y:S01]  /*b200*/  LDSM.16.M88.4 R36, [R180+0x1000] ;  /* 0x00100000b424783b */ /* 0x000e620000000200 */
[----:B------:R-:W-:Y:S02]  /*b210*/  ISETP.GE.AND P1, PT, R44, R233, PT ;  /* 0x000000e92c00720c */ /* 0x000fe40003f26270 */
[----:B------:R-:W-:Y:S02]  /*b220*/  FSEL R51, R153, -INF , !P5 ;  /* 0xff80000099337808 */ /* 0x000fe40006800000 */
[----:B------:R-:W-:Y:S01]  /*b230*/  HMMA.16816.F32.BF16 R24, R132, R40, R24 ;  /* 0x000000288418723c */ /* 0x000fe20000041818 */
[----:B------:R-:W-:-:S02]  /*b240*/  FSEL R34, R33, -INF , !P2 ;  /* 0xff80000021227808 */ /* 0x000fc40005000000 */
[C---:B------:R-:W-:Y:S02]  /*b250*/  ISETP.GE.AND P5, PT, R44.reuse, R231, PT ;  /* 0x000000e72c00720c */ /* 0x040fe40003fa6270 */
[----:B------:R-:W-:Y:S02]  /*b260*/  ISETP.GE.AND P2, PT, R44, R209, PT ;  /* 0x000000d12c00720c */ /* 0x000fe40003f46270 */
[C---:B------:R-:W-:Y:S01]  /*b270*/  IADD3 R40, R46.reuse, 0x9, RZ ;  /* 0x000000092e287810 */ /* 0x040fe20007ffe0ff */
[----:B------:R-:W-:Y:S01]  /*b280*/  HMMA.16816.F32.BF16 R20, R132, R42, R20 ;  /* 0x0000002a8414723c */ /* 0x000fe20000041814 */
[----:B------:R-:W-:Y:S02]  /*b290*/  IADD3 R52, R46, 0x10, RZ ;  /* 0x000000102e347810 */ /* 0x000fe40007ffe0ff */
[----:B------:R-:W-:Y:S02]  /*b2a0*/  FSEL R35, R35, -INF , !P3 ;  /* 0xff80000023237808 */ /* 0x000fe40005800000 */
[----:B------:R-:W-:-:S02]  /*b2b0*/  FSEL R50, R155, -INF , !P6 ;  /* 0xff8000009b327808 */ /* 0x000fc40007000000 */
[----:B------:R-:W-:Y:S01]  /*b2c0*/  FSEL R57, R148, -INF , !P4 ;  /* 0xff80000094397808 */ /* 0x000fe20006000000 */
[----:B------:R-:W-:Y:S01]  /*b2d0*/  HMMA.16816.F32.BF16 R168, R164, R42, R168 ;  /* 0x0000002aa4a8723c */ /* 0x000fe200000418a8 */
[----:B------:R-:W-:Y:S02]  /*b2e0*/  FSEL R56, R150, -INF , !P1 ;  /* 0xff80000096387808 */ /* 0x000fe40004800000 */
[C---:B------:R-:W-:Y:S02]  /*b2f0*/  ISETP.GE.AND P3, PT, R40.reuse, R238, PT ;  /* 0x000000ee2800720c */ /* 0x040fe40003f66270 */
[C---:B------:R-:W-:Y:S02]  /*b300*/  ISETP.GE.AND P6, PT, R40.reuse, R233, PT ;  /* 0x000000e92800720c */ /* 0x040fe40003fc6270 */
[C---:B------:R-:W-:Y:S02]  /*b310*/  ISETP.GE.AND P4, PT, R40.reuse, R231, PT ;  /* 0x000000e72800720c */ /* 0x040fe40003f86270 */
[----:B------:R-:W-:-:S02]  /*b320*/  ISETP.GE.AND P1, PT, R40, R209, PT ;  /* 0x000000d12800720c */ /* 0x000fc40003f26270 */
[----:B------:R-:W-:Y:S02]  /*b330*/  FSEL R40, R28, -INF , !P5 ;  /* 0xff8000001c287808 */ /* 0x000fe40006800000 */
[----:B------:R-:W-:Y:S02]  /*b340*/  FSEL R33, R30, -INF , !P2 ;  /* 0xff8000001e217808 */ /* 0x000fe40005000000 */
[C---:B------:R-:W-:Y:S02]  /*b350*/  ISETP.GE.AND P5, PT, R52.reuse, R238, PT ;  /* 0x000000ee3400720c */ /* 0x040fe40003fa6270 */
[----:B------:R-:W-:Y:S02]  /*b360*/  ISETP.GE.AND P2, PT, R52, R233, PT ;  /* 0x000000e93400720c */ /* 0x000fe40003f46270 */
[----:B------:R-:W-:Y:S01]  /*b370*/  IADD3 R28, R46, 0x11, RZ ;  /* 0x000000112e1c7810 */ /* 0x000fe20007ffe0ff */
[----:B-1----:R-:W-:Y:S01]  /*b380*/  HMMA.16816.F32.BF16 R136, R164, R36, R136 ;  /* 0x00000024a488723c */ /* 0x002fe20000041888 */
[----:B------:R-:W-:-:S02]  /*b390*/  FSEL R41, R31, -INF , !P1 ;  /* 0xff8000001f297808 */ /* 0x000fc40004800000 */
[----:B------:R-:W-:Y:S02]  /*b3a0*/  FSEL R58, R151, -INF , !P6 ;  /* 0xff800000973a7808 */ /* 0x000fe40007000000 */
[----:B------:R-:W-:Y:S02]  /*b3b0*/  FSEL R249, R144, -INF , !P5 ;  /* 0xff80000090f97808 */ /* 0x000fe40006800000 */
[----:B------:R-:W-:Y:S01]  /*b3c0*/  FSEL R226, R146, -INF , !P2 ;  /* 0xff80000092e27808 */ /* 0x000fe20005000000 */
[----:B------:R-:W-:Y:S01]  /*b3d0*/  HMMA.16816.F32.BF16 R16, R132, R36, R16 ;  /* 0x000000248410723c */ /* 0x000fe20000041810 */
[----:B------:R-:W-:Y:S02]  /*b3e0*/  FSEL R44, R29, -INF , !P4 ;  /* 0xff8000001d2c7808 */ /* 0x000fe40006000000 */
[C---:B------:R-:W-:Y:S02]  /*b3f0*/  ISETP.GE.AND P6, PT, R28.reuse, R238, PT ;  /* 0x000000ee1c00720c */ /* 0x040fe40003fc6270 */
[----:B------:R-:W-:-:S02]  /*b400*/  ISETP.GE.AND P1, PT, R28, R233, PT ;  /* 0x000000e91c00720c */ /* 0x000fc40003f26270 */
[C---:B------:R-:W-:Y:S01]  /*b410*/  ISETP.GE.AND P5, PT, R28.reuse, R231, PT ;  /* 0x000000e71c00720c */ /* 0x040fe20003fa6270 */
[----:B------:R-:W-:Y:S01]  /*b420*/  HMMA.16816.F32.BF16 R12, R132, R38, R12 ;  /* 0x00000026840c723c */ /* 0x000fe2000004180c */
[----:B------:R-:W-:Y:S02]  /*b430*/  ISETP.GE.AND P2, PT, R28, R209, PT ;  /* 0x000000d11c00720c */ /* 0x000fe40003f46270 */
[----:B------:R-:W1:Y:S01]  /*b440*/  LDSM.16.M88.4 R28, [R180+0x1800] ;  /* 0x00180000b41c783b */ /* 0x000e620000000200 */
[----:B------:R-:W-:Y:S01]  /*b450*/  FSEL R59, R149, -INF , !P3 ;  /* 0xff800000953b7808 */ /* 0x000fe20005800000 */
[----:B------:R-:W-:-:S04]  /*b460*/  DEPBAR.LE SB0, 0x0 ;  /* 0x000080000000791a */ /* 0x000fc80000000000 */
[C---:B------:R-:W-:Y:S01]  /*b470*/  ISETP.GE.AND P3, PT, R52.reuse, R231, PT ;  /* 0x000000e73400720c */ /* 0x040fe20003f66270 */
[----:B------:R-:W-:Y:S01]  /*b480*/  HMMA.16816.F32.BF16 R160, R164, R38, R160 ;  /* 0x00000026a4a0723c */ /* 0x000fe200000418a0 */
[----:B------:R-:W-:Y:S02]  /*b490*/  ISETP.GE.AND P4, PT, R52, R209, PT ;  /* 0x000000d13400720c */ /* 0x000fe40003f86270 */
[----:B------:R-:W-:Y:S02]  /*b4a0*/  IADD3 R42, R46, 0x18, RZ ;  /* 0x000000182e2a7810 */ /* 0x000fe40007ffe0ff */
[----:B------:R-:W-:Y:S02]  /*b4b0*/  FSEL R247, R145, -INF , !P6 ;  /* 0xff80000091f77808 */ /* 0x000fe40007000000 */
[----:B------:R-:W-:Y:S02]  /*b4c0*/  FSEL R178, R147, -INF , !P1 ;  /* 0xff80000093b27808 */ /* 0x000fe40004800000 */
[----:B------:R-:W-:-:S02]  /*b4d0*/  FSEL R43, R24, -INF , !P3 ;  /* 0xff800000182b7808 */ /* 0x000fc40005800000 */
[----:B------:R-:W-:Y:S02]  /*b4e0*/  FSEL R53, R26, -INF , !P4 ;  /* 0xff8000001a357808 */ /* 0x000fe40006000000 */
[C---:B------:R-:W-:Y:S02]  /*b4f0*/  ISETP.GE.AND P1, PT, R42.reuse, R238, PT ;  /* 0x000000ee2a00720c */ /* 0x040fe40003f26270 */
[C---:B------:R-:W-:Y:S02]  /*b500*/  ISETP.GE.AND P3, PT, R42.reuse, R233, PT ;  /* 0x000000e92a00720c */ /* 0x040fe40003f66270 */
[C---:B------:R-:W-:Y:S02]  /*b510*/  ISETP.GE.AND P6, PT, R42.reuse, R231, PT ;  /* 0x000000e72a00720c */ /* 0x040fe40003fc6270 */
[----:B------:R-:W-:Y:S02]  /*b520*/  ISETP.GE.AND P4, PT, R42, R209, PT ;  /* 0x000000d12a00720c */ /* 0x000fe40003f86270 */
[----:B------:R-:W-:-:S02]  /*b530*/  IADD3 R26, R46, 0x19, RZ ;  /* 0x000000192e1a7810 */ /* 0x000fc40007ffe0ff */
[----:B------:R-:W-:Y:S02]  /*b540*/  IADD3 R24, R46, 0x20, RZ ;  /* 0x000000202e187810 */ /* 0x000fe40007ffe0ff */
[----:B------:R-:W-:Y:S02]  /*b550*/  FSEL R179, R25, -INF , !P5 ;  /* 0xff80000019b37808 */ /* 0x000fe40006800000 */
[----:B------:R-:W-:Y:S02]  /*b560*/  FSEL R47, R27, -INF , !P2 ;  /* 0xff8000001b2f7808 */ /* 0x000fe40005000000 */
[----:B------:R-:W-:Y:S02]  /*b570*/  FSEL R168, R168, -INF , !P1 ;  /* 0xff800000a8a87808 */ /* 0x000fe40004800000 */
[----:B------:R-:W-:Y:S01]  /*b580*/  FSEL R246, R170, -INF , !P3 ;  /* 0xff800000aaf67808 */ /* 0x000fe20005800000 */
[----:B-1----:R-:W-:Y:S01]  /*b590*/  HMMA.16816.F32.BF16 R64, R164, R28, R64 ;  /* 0x0000001ca440723c */ /* 0x002fe20000041840 */
[----:B------:R-:W-:-:S02]  /*b5a0*/  FSEL R224, R20, -INF , !P6 ;  /* 0xff80000014e07808 */ /* 0x000fc40007000000 */
[----:B------:R-:W-:Y:S02]  /*b5b0*/  FSEL R54, R22, -INF , !P4 ;  /* 0xff80000016367808 */ /* 0x000fe40006000000 */
[CC--:B------:R-:W-:Y:S02]  /*b5c0*/  ISETP.GE.AND P2, PT, R26.reuse, R238.reuse, PT ;  /* 0x000000ee1a00720c */ /* 0x0c0fe40003f46270 */
[C---:B------:R-:W-:Y:S01]  /*b5d0*/  ISETP.GE.AND P5, PT, R26.reuse, R233, PT ;  /* 0x000000e91a00720c */ /* 0x040fe20003fa6270 */
[----:B------:R-:W-:Y:S01]  /*b5e0*/  HMMA.16816.F32.BF16 R8, R132, R28, R8 ;  /* 0x0000001c8408723c */ /* 0x000fe20000041808 */
[C---:B------:R-:W-:Y:S02]  /*b5f0*/  ISETP.GE.AND P1, PT, R26.reuse, R231, PT ;  /* 0x000000e71a00720c */ /* 0x040fe40003f26270 */
[----:B------:R-:W-:Y:S02]  /*b600*/  ISETP.GE.AND P3, PT, R26, R209, PT ;  /* 0x000000d11a00720c */ /* 0x000fe40003f66270 */
[----:B------:R-:W-:-:S02]  /*b610*/  ISETP.GE.AND P6, PT, R24, R238, PT ;  /* 0x000000ee1800720c */ /* 0x000fc40003fc6270 */
[----:B------:R-:W-:Y:S01]  /*b620*/  ISETP.GE.AND P4, PT, R24, R233, PT ;  /* 0x000000e91800720c */ /* 0x000fe20003f86270 */
[-C--:B------:R-:W-:Y:S01]  /*b630*/  HMMA.16816.F32.BF16 R4, R132, R30.reuse, R4 ;  /* 0x0000001e8404723c */ /* 0x080fe20000041804 */
[----:B------:R-:W-:Y:S02]  /*b640*/  IADD3 R20, R46, 0x21, RZ ;  /* 0x000000212e147810 */ /* 0x000fe40007ffe0ff */
[----:B------:R-:W-:Y:S02]  /*b650*/  FSEL R173, R169, -INF , !P2 ;  /* 0xff800000a9ad7808 */ /* 0x000fe40005000000 */
[----:B------:R-:W-:Y:S02]  /*b660*/  FSEL R42, R21, -INF , !P1 ;  /* 0xff800000152a7808 */ /* 0x000fe40004800000 */
[----:B------:R-:W-:Y:S01]  /*b670*/  FSEL R55, R23, -INF , !P3 ;  /* 0xff80000017377808 */ /* 0x000fe20005800000 */
[----:B------:R-:W-:Y:S01]  /*b680*/  HMMA.16816.F32.BF16 R60, R164, R30, R60 ;  /* 0x0000001ea43c723c */ /* 0x000fe2000004183c */
[----:B------:R-:W-:-:S02]  /*b690*/  FSEL R251, R171, -INF , !P5 ;  /* 0xff800000abfb7808 */ /* 0x000fc40006800000 */
[----:B------:R-:W-:Y:S02]  /*b6a0*/  FSEL R172, R136, -INF , !P6 ;  /* 0xff80000088ac7808 */ /* 0x000fe40007000000 */
[----:B------:R-:W-:Y:S01]  /*b6b0*/  FSEL R151, R138, -INF , !P4 ;  /* 0xff8000008a977808 */ /* 0x000fe20006000000 */
[----:B------:R-:W-:Y:S01]  /*b6c0*/  BAR.SYNC.DEFER_BLOCKING 0x0 ;  /* 0x0000000000007b1d */ /* 0x000fe20000010000 */
[C---:B------:R-:W-:Y:S02]  /*b6d0*/  ISETP.GE.AND P2, PT, R24.reuse, R231, PT ;  /* 0x000000e71800720c */ /* 0x040fe40003f46270 */
[----:B------:R-:W-:Y:S02]  /*b6e0*/  ISETP.GE.AND P1, PT, R24, R209, PT ;  /* 0x000000d11800720c */ /* 0x000fe40003f26270 */
[C---:B------:R-:W-:Y:S02]  /*b6f0*/  ISETP.GE.AND P5, PT, R20.reuse, R238, PT ;  /* 0x000000ee1400720c */ /* 0x040fe40003fa6270 */
[----:B------:R-:W-:-:S02]  /*b700*/  ISETP.GE.AND P3, PT, R20, R233, PT ;  /* 0x000000e91400720c */ /* 0x000fc40003f66270 */
[C---:B------:R-:W-:Y:S02]  /*b710*/  ISETP.GE.AND P6, PT, R20.reuse, R231, PT ;  /* 0x000000e71400720c */ /* 0x040fe40003fc6270 */
        /* <DEDUP_REMOVED lines=11> */
[----:B------:R-:W-:Y:S02]  /*b7d0*/  FSEL R252, R12, -INF , !P1 ;  /* 0xff8000000cfc7808 */ /* 0x000fe40004800000 */
[----:B------:R-:W-:Y:S02]  /*b7e0*/  IADD3 R16, R46, 0x29, RZ ;  /* 0x000000292e107810 */ /* 0x000fe40007ffe0ff */
[----:B------:R-:W-:Y:S02]  /*b7f0*/  ISETP.GE.AND P1, PT, R20, R238, PT ;  /* 0x000000ee1400720c */ /* 0x000fe40003f26270 */
        /* <DEDUP_REMOVED lines=8> */
[----:B------:R-:W-:-:S02]  /*b880*/  FSEL R138, R64, -INF , !P1 ;  /* 0xff800000408a7808 */ /* 0x000fc40004800000 */
[C---:B------:R-:W-:Y:S02]  /*b890*/  IADD3 R18, R46.reuse, 0x31, RZ ;  /* 0x000000312e127810 */ /* 0x040fe40007ffe0ff */
[----:B------:R-:W-:Y:S02]  /*b8a0*/  IADD3 R16, R46, 0x38, RZ ;  /* 0x000000382e107810 */ /* 0x000fe40007ffe0ff */
[-C--:B------:R-:W-:Y:S02]  /*b8b0*/  ISETP.GE.AND P1, PT, R20, R231.reuse, PT ;  /* 0x000000e71400720c */ /* 0x080fe40003f26270 */
[----:B------:R-:W-:Y:S02]  /*b8c0*/  IADD3 R46, R46, 0x39, RZ ;  /* 0x000000392e2e7810 */ /* 0x000fe40007ffe0ff */
[----:B------:R-:W-:Y:S02]  /*b8d0*/  FSEL R160, R8, -INF , !P1 ;  /* 0xff80000008a07808 */ /* 0x000fe40004800000 */
[----:B------:R-:W-:-:S02]  /*b8e0*/  ISETP.GE.AND P1, PT, R46, R231, PT ;  /* 0x000000e72e00720c */ /* 0x000fc40003f26270 */
[----:B------:R-:W-:Y:S02]  /*b8f0*/  FSEL R245, R15, -INF , !P2 ;  /* 0xff8000000ff57808 */ /* 0x000fe40005000000 */
[----:B------:R-:W-:Y:S02]  /*b900*/  FSEL R156, R5, -INF , !P1 ;  /* 0xff800000059c7808 */ /* 0x000fe40004800000 */
[----:B------:R-:W-:Y:S02]  /*b910*/  ISETP.GE.AND P1, PT, R16, R209, PT ;  /* 0x000000d11000720c */ /* 0x000fe40003f26270 */
[----:B------:R-:W-:Y:S02]  /*b920*/  ISETP.GE.AND P2, PT, R18, R233, PT ;  /* 0x000000e91200720c */ /* 0x000fe40003f46270 */
[----:B------:R-:W-:Y:S02]  /*b930*/  FSEL R152, R6, -INF , !P1 ;  /* 0xff80000006987808 */ /* 0x000fe40004800000 */
[----:B------:R-:W-:-:S02]  /*b940*/  FSEL R239, R14, -INF , !P3 ;  /* 0xff8000000eef7808 */ /* 0x000fc40005800000 */
[----:B------:R-:W-:Y:S02]  /*b950*/  FSEL R174, R163, -INF , !P4 ;  /* 0xff800000a3ae7808 */ /* 0x000fe40006000000 */
[----:B------:R-:W-:Y:S02]  /*b960*/  FSEL R136, R67, -INF , !P2 ;  /* 0xff80000043887808 */ /* 0x000fe40005000000 */
[----:B------:R-:W-:Y:S02]  /*b970*/  ISETP.GE.AND P1, PT, R207, 0x4, PT ;  /* 0x00000004cf00780c */ /* 0x000fe40003f26270 */
[----:B------:R-:W-:Y:S02]  /*b980*/  ISETP.GE.AND P3, PT, R18, R238, PT ;  /* 0x000000ee1200720c */ /* 0x000fe40003f66270 */
[----:B------:R-:W-:Y:S02]  /*b990*/  ISETP.GE.AND P4, PT, R20, R233, PT ;  /* 0x000000e91400720c */ /* 0x000fe40003f86270 */
[----:B------:R-:W-:-:S02]  /*b9a0*/  ISETP.GE.AND P2, PT, R18, R231, PT ;  /* 0x000000e71200720c */ /* 0x000fc40003f46270 */
[----:B------:R-:W-:Y:S02]  /*b9b0*/  FSEL R137, R65, -INF , !P3 ;  /* 0xff80000041897808 */ /* 0x000fe40005800000 */
[----:B------:R-:W-:Y:S02]  /*b9c0*/  FSEL R132, R66, -INF , !P4 ;  /* 0xff80000042847808 */ /* 0x000fe40006000000 */
[----:B------:R-:W-:Y:S02]  /*b9d0*/  FSEL R158, R9, -INF , !P2 ;  /* 0xff800000099e7808 */ /* 0x000fe40005000000 */
[----:B------:R-:W-:Y:S02]  /*b9e0*/  ISETP.GE.AND P3, PT, R20, R209, PT ;  /* 0x000000d11400720c */ /* 0x000fe40003f66270 */
[----:B------:R-:W-:Y:S02]  /*b9f0*/  ISETP.GE.AND P4, PT, R16, R231, PT ;  /* 0x000000e71000720c */ /* 0x000fe40003f86270 */
[----:B------:R-:W-:-:S02]  /*ba00*/  ISETP.GE.AND P2, PT, R18, R209, PT ;  /* 0x000000d11200720c */ /* 0x000fc40003f46270 */
[----:B------:R-:W-:Y:S02]  /*ba10*/  FSEL R177, R161, -INF , !P6 ;  /* 0xff800000a1b17808 */ /* 0x000fe40007000000 */
[----:B------:R-:W-:Y:S02]  /*ba20*/  FSEL R250, R13, -INF , !P5 ;  /* 0xff8000000dfa7808 */ /* 0x000fe40006800000 */
[----:B------:R-:W-:Y:S02]  /*ba30*/  FSEL R159, R4, -INF , !P4 ;  /* 0xff800000049f7808 */ /* 0x000fe40006000000 */
[----:B------:R-:W-:Y:S02]  /*ba40*/  FSEL R157, R10, -INF , !P3 ;  /* 0xff8000000a9d7808 */ /* 0x000fe40005800000 */
[----:B------:R-:W-:Y:S02]  /*ba50*/  FSEL R155, R11, -INF , !P2 ;  /* 0xff8000000b9b7808 */ /* 0x000fe40005000000 */
[----:B------:R-:W-:-:S02]  /*ba60*/  ISETP.GE.AND P6, PT, R16, R238, PT ;  /* 0x000000ee1000720c */ /* 0x000fc40003fc6270 */
[----:B------:R-:W-:Y:S02]  /*ba70*/  ISETP.GE.AND P5, PT, R46, R238, PT ;  /* 0x000000ee2e00720c */ /* 0x000fe40003fa6270 */
[-C--:B------:R-:W-:Y:S02]  /*ba80*/  ISETP.GE.AND P4, PT, R16, R233.reuse, PT ;  /* 0x000000e91000720c */ /* 0x080fe40003f86270 */
[C---:B------:R-:W-:Y:S02]  /*ba90*/  ISETP.GE.AND P3, PT, R46.reuse, R233, PT ;  /* 0x000000e92e00720c */ /* 0x040fe40003f66270 */
[----:B------:R-:W-:Y:S02]  /*baa0*/  ISETP.GE.AND P2, PT, R46, R209, PT ;  /* 0x000000d12e00720c */ /* 0x000fe40003f46270 */
[----:B------:R-:W-:Y:S02]  /*bab0*/  FSEL R147, R60, -INF , !P6 ;  /* 0xff8000003c937808 */ /* 0x000fe40007000000 */
[----:B------:R-:W-:-:S02]  /*bac0*/  FSEL R153, R7, -INF , !P2 ;  /* 0xff80000007997808 */ /* 0x000fc40005000000 */
        /* <DEDUP_REMOVED lines=12> */
[----:B------:R-:W-:Y:S01]  /*bb90*/  @!P0 LEA R16, P6, R10, c[0x0][0x168], 0x1 ;  /* 0x00005a000a108a11 */ /* 0x000fe200078c08ff */
[----:B------:R-:W-:Y:S02]  /*bba0*/  IMAD.MOV.U32 R4, RZ, RZ, c[0x0][0x198] ;  /* 0x00006600ff047624 */ /* 0x000fe400078e00ff */
[----:B------:R-:W-:Y:S01]  /*bbb0*/  IMAD.IADD R5, R7, 0x1, R5 ;  /* 0x0000000107057824 */ /* 0x000fe200078e0205 */
[-C--:B------:R-:W-:Y:S02]  /*bbc0*/  @!P0 IADD3 R7, P5, R197, R10.reuse, RZ ;  /* 0x0000000ac5078210 */ /* 0x080fe40007fbe0ff */
[----:B------:R-:W-:Y:S02]  /*bbd0*/  @!P0 LEA R8, P3, R4, R10, 0x5 ;  /* 0x0000000a04088211 */ /* 0x000fe400078628ff */
[----:B------:R-:W-:Y:S01]  /*bbe0*/  LEA.HI.X R11, R6, R217, R5, 0x6, P2 ;  /* 0x000000d9060b7211 */ /* 0x000fe200010f3405 */
[----:B------:R-:W-:Y:S01]  /*bbf0*/  @!P0 IMAD.MOV.U32 R5, RZ, RZ, c[0x0][0x19c] ;  /* 0x00006700ff058624 */ /* 0x000fe200078e00ff */
[----:B------:R-:W-:-:S02]  /*bc00*/  @!P0 LEA R14, P4, R7, c[0x0][0x168], 0x1 ;  /* 0x00005a00070e8a11 */ /* 0x000fc400078808ff */
[----:B------:R-:W-:Y:S01]  /*bc10*/  @!P0 LEA R12, P2, R8, c[0x0][0x168], 0x1 ;  /* 0x00005a00080c8a11 */ /* 0x000fe200078408ff */
[----:B------:R-:W-:Y:S01]  /*bc20*/  @!P0 IMAD.X R6, R196, 0x1, R11, P5 ;  /* 0x00000001c4068824 */ /* 0x000fe200028e060b */
[----:B------:R-:W-:Y:S02]  /*bc30*/  @!P0 LEA.HI.X R5, R4, R11, R5, 0x5, P3 ;  /* 0x0000000b04058211 */ /* 0x000fe400018f2c05 */
        /* <DEDUP_REMOVED lines=29> */
.L_x_548:
[----:B------:R-:W-:Y:S05]  /*be10*/  BSYNC B0 ;  /* 0x0000000000007941 */ /* 0x000fea0003800000 */
.L_x_547:
[----:B------:R-:W0:Y:S02]  /*be20*/  LDGDEPBAR ;  /* 0x00000000000079af */ /* 0x000e240000000000 */
.L_x_546:
[----:B------:R-:W-:Y:S01]  /*be30*/  FMNMX.FTZ R5, R2, R32, !PT ;  /* 0x0000002002057209 */ /* 0x000fe20007810000 */
[----:B------:R-:W-:Y:S01]  /*be40*/  IMAD.MOV.U32 R233, RZ, RZ, R53 ;  /* 0x000000ffffe97224 */ /* 0x000fe200078e0035 */
[----:B------:R-:W3:Y:S01]  /*be50*/  LDC.U8 R148, c[0x0][0x2d8] ;  /* 0x0000b600ff947b82 */ /* 0x000ee20000000000 */
[----:B------:R-:W-:Y:S01]  /*be60*/  IMAD.MOV.U32 R209, RZ, RZ, R47 ;  /* 0x000000ffffd17224 */ /* 0x000fe200078e002f */
[----:B------:R-:W-:Y:S01]  /*be70*/  FMNMX.FTZ R5, R34, R5, !PT ;  /* 0x0000000522057209 */ /* 0x000fe20007810000 */
[----:B------:R-:W-:Y:S01]  /*be80*/  IMAD.MOV.U32 R238, RZ, RZ, R54 ;  /* 0x000000ffffee7224 */ /* 0x000fe200078e0036 */
[----:B------:R-:W-:Y:S01]  /*be90*/  LDSM.16.MT88.4 R60, [R186+0x6000] ;  /* 0x00600000ba3c783b */ /* 0x000fe20000004200 */
[----:B------:R-:W-:Y:S01]  /*bea0*/  IMAD.MOV.U32 R231, RZ, RZ, R55 ;  /* 0x000000ffffe77224 */ /* 0x000fe200078e0037 */
[----:B------:R-:W-:Y:S01]  /*beb0*/  FMNMX.FTZ R5, R40, R5, !PT ;  /* 0x0000000528057209 */ /* 0x000fe20007810000 */
[----:B-1----:R-:W-:Y:S01]  /*bec0*/  IMAD.WIDE.U32 R12, R232, -0x326172a9, RZ ;  /* 0xcd9e8d57e80c7825 */ /* 0x002fe200078e00ff */
[----:B------:R-:W-:Y:S02]  /*bed0*/  LDSM.16.MT88.4 R52, [R188+0x6000] ;  /* 0x00600000bc34783b */ /* 0x000fe40000004200 */
[----:B------:R-:W-:Y:S01]  /*bee0*/  FMNMX.FTZ R4, R44, R5, !PT ;  /* 0x000000052c047209 */ /* 0x000fe20007810000 */
[----:B------:R-:W-:-:S03]  /*bef0*/  IMAD.SHL.U32 R9, R140, 0x2, RZ ;  /* 0x000000028c097824 */ /* 0x000fc600078e00ff */
[----:B------:R-:W-:Y:S02]  /*bf00*/  FMNMX.FTZ R4, R43, R4, !PT ;  /* 0x000000042b047209 */ /* 0x000fe40007810000 */
[----:B------:R-:W-:Y:S02]  /*bf10*/  LOP3.LUT R134, R243, UR25, R9, 0x96, !PT ;  /* 0x00000019f3867c12 */ /* 0x000fe4000f8e9609 */
[----:B------:R-:W-:Y:S02]  /*bf20*/  FMNMX.FTZ R5, R179, R4, !PT ;  /* 0x00000004b3057209 */ /* 0x000fe40007810000 */
[----:B------:R-:W-:Y:S01]  /*bf30*/  FMNMX.FTZ R4, R0, R45, !PT ;  /* 0x0000002d00047209 */ /* 0x000fe20007810000 */
[----:B------:R-:W-:Y:S01]  /*bf40*/  IMAD.WIDE.U32 R134, R134, -0x326172a9, RZ ;  /* 0xcd9e8d5786867825 */ /* 0x000fe200078e00ff */
        /* <DEDUP_REMOVED lines=14> */
[----:B--2---:R-:W-:Y:S02]  /*c030*/  FMNMX.FTZ R6, R158, R5, !PT ;  /* 0x000000059e067209 */ /* 0x004fe40007810000 */
[----:B------:R-:W-:Y:S02]  /*c040*/  FMNMX.FTZ R4, R225, R4, !PT ;  /* 0x00000004e1047209 */ /* 0x000fe40007810000 */
[----:B------:R-:W-:Y:S02]  /*c050*/  FMNMX.FTZ R5, R159, R6, !PT ;  /* 0x000000069f057209 */ /* 0x000fe40007810000 */
[----:B------:R-:W-:Y:S02]  /*c060*/  FMNMX.FTZ R4, R227, R4, !PT ;  /* 0x00000004e3047209 */ /* 0x000fe40007810000 */
[----:B------:R-:W-:Y:S02]  /*c070*/  FMNMX.FTZ R5, R156, R5, !PT ;  /* 0x000000059c057209 */ /* 0x000fe40007810000 */
[----:B------:R-:W-:-:S02]  /*c080*/  FMNMX.FTZ R4, R239, R4, !PT ;  /* 0x00000004ef047209 */ /* 0x000fc40007810000 */
[----:B---3--:R-:W-:Y:S01]  /*c090*/  PRMT R148, R148, 0x7054, R148 ;  /* 0x0000705494947816 */ /* 0x008fe20000000094 */
[----:B------:R-:W1:Y:S01]  /*c0a0*/  SHFL.BFLY PT, R6, R5, 0x2, 0x1f ;  /* 0x0c401f0005067f89 */ /* 0x000e6200000e0000 */
[----:B------:R-:W-:-:S04]  /*c0b0*/  FMNMX.FTZ R4, R245, R4, !PT ;  /* 0x00000004f5047209 */ /* 0x000fc80007810000 */
[----:B------:R-:W-:-:S04]  /*c0c0*/  FMNMX.FTZ R4, R157, R4, !PT ;  /* 0x000000049d047209 */ /* 0x000fc80007810000 */
[----:B------:R-:W-:Y:S02]  /*c0d0*/  FMNMX.FTZ R7, R155, R4, !PT ;  /* 0x000000049b077209 */ /* 0x000fe40007810000 */
[----:B------:R-:W-:Y:S02]  /*c0e0*/  LOP3.LUT R4, R13, R229, RZ, 0x3c, !PT ;  /* 0x000000e50d047212 */ /* 0x000fe400078e3cff */
[----:B------:R-:W-:-:S03]  /*c0f0*/  FMNMX.FTZ R8, R152, R7, !PT ;  /* 0x0000000798087209 */ /* 0x000fc60007810000 */
[----:B------:R-:W-:Y:S01]  /*c100*/  IMAD.WIDE.U32 R10, R4, -0x2daee0ad, RZ ;  /* 0xd2511f53040a7825 */ /* 0x000fe200078e00ff */
[----:B------:R-:W-:Y:S02]  /*c110*/  FMNMX.FTZ R7, R153, R8, !PT ;  /* 0x0000000899077209 */ /* 0x000fe40007810000 */
[----:B------:R-:W-:-:S03]  /*c120*/  LOP3.LUT R8, R135, UR15, R12, 0x96, !PT ;  /* 0x0000000f87087c12 */ /* 0x000fc6000f8e960c */
[----:B------:R-:W2:Y:S01]  /*c130*/  SHFL.BFLY PT, R4, R7, 0x2, 0x1f ;  /* 0x0c401f0007047f89 */ /* 0x000ea200000e0000 */
[----:B-1----:R-:W-:Y:S01]  /*c140*/  FMNMX.FTZ R6, R5, R6, !PT ;  /* 0x0000000605067209 */ /* 0x002fe20007810000 */
[----:B------:R-:W-:Y:S01]  /*c150*/  IMAD.WIDE.U32 R8, R8, -0x2daee0ad, RZ ;  /* 0xd2511f5308087825 */ /* 0x000fe200078e00ff */
[----:B------:R-:W-:-:S03]  /*c160*/  LOP3.LUT R5, R11, UR14, R242, 0x96, !PT ;  /* 0x0000000e0b057c12 */ /* 0x000fc6000f8e96f2 */
[----:B------:R-:W1:Y:S01]  /*c170*/  SHFL.BFLY PT, R133, R6, 0x1, 0x1f ;  /* 0x0c201f0006857f89 */ /* 0x000e6200000e0000 */
[----:B------:R-:W-:Y:S02]  /*c180*/  IMAD.MOV.U32 R242, RZ, RZ, R173 ;  /* 0x000000fffff27224 */ /* 0x000fe400078e00ad */
[----:B------:R-:W-:-:S05]  /*c190*/  IMAD.WIDE.U32 R164, R5, -0x326172a9, RZ ;  /* 0xcd9e8d5705a47825 */ /* 0x000fca00078e00ff */
[--C-:B------:R-:W-:Y:S02]  /*c1a0*/  LOP3.LUT R5, R165, UR13, R134.reuse, 0x96, !PT ;  /* 0x0000000da5057c12 */ /* 0x100fe4000f8e9686 */
[----:B------:R-:W-:-:S03]  /*c1b0*/  LOP3.LUT R134, R241, UR13, R134, 0x96, !PT ;  /* 0x0000000df1867c12 */ /* 0x000fc6000f8e9686 */
[----:B------:R-:W-:Y:S01]  /*c1c0*/  IMAD.WIDE.U32 R64, R5, -0x2daee0ad, RZ ;  /* 0xd2511f5305407825 */ /* 0x000fe200078e00ff */
[----:B------:R-:W-:Y:S02]  /*c1d0*/  LOP3.LUT R5, R9, UR12, R10, 0x96, !PT ;  /* 0x0000000c09057c12 */ /* 0x000fe4000f8e960a */
[----:B--2---:R-:W-:Y:S02]  /*c1e0*/  FMNMX.FTZ R4, R7, R4, !PT ;  /* 0x0000000407047209 */ /* 0x004fe40007810000 */
[----:B------:R-:W-:Y:S01]  /*c1f0*/  LOP3.LUT R66, R65, UR10, R8, 0x96, !PT ;  /* 0x0000000a41427c12 */ /* 0x000fe2000f8e9608 */
[----:B------:R-:W-:Y:S02]  /*c200*/  IMAD.WIDE.U32 R8, R5, -0x326172a9, RZ ;  /* 0xcd9e8d5705087825 */ /* 0x000fe400078e00ff */
[----:B------:R-:W2:Y:S02]  /*c210*/  SHFL.BFLY PT, R7, R4, 0x1, 0x1f ;  /* 0x0c201f0004077f89 */ /* 0x000ea400000e0000 */
[----:B------:R-:W-:Y:S01]  /*c220*/  IMAD.WIDE.U32 R66, R66, -0x326172a9, RZ ;  /* 0xcd9e8d5742427825 */ /* 0x000fe200078e00ff */
[----:B-1----:R-:W-:-:S02]  /*c230*/  FMNMX.FTZ R133, R6, R133, !PT ;  /* 0x0000008506857209 */ /* 0x002fc40007810000 */
[----:B------:R-:W-:Y:S02]  /*c240*/  LOP3.LUT R6, R9, UR11, R164, 0x96, !PT ;  /* 0x0000000b09067c12 */ /* 0x000fe4000f8e96a4 */
[----:B------:R-:W-:Y:S01]  /*c250*/  LOP3.LUT R5, R67, UR9, R8, 0x96, !PT ;  /* 0x0000000943057c12 */ /* 0x000fe2000f8e9608 */
[C---:B------:R-:W-:Y:S01]  /*c260*/  FMUL.FTZ R173, R133.reuse, c[0x0][0x23c] ;  /* 0x00008f0085ad7a20 */ /* 0x040fe20000410000 */
[----:B------:R-:W-:Y:S01]  /*c270*/  FSETP.NEU.FTZ.AND P2, PT, R133, -INF , PT ;  /* 0xff8000008500780b */ /* 0x000fe20003f5d000 */
[----:B------:R-:W-:-:S03]  /*c280*/  IMAD.WIDE.U32 R8, R6, -0x2daee0ad, RZ ;  /* 0xd2511f5306087825 */ /* 0x000fc600078e00ff */
[----:B------:R-:W-:Y:S01]  /*c290*/  FSEL R173, R173, RZ, P2 ;  /* 0x000000ffadad7208 */ /* 0x000fe20001000000 */
[----:B------:R-:W-:Y:S01]  /*c2a0*/  IMAD.WIDE.U32 R166, R5, -0x2daee0ad, RZ ;  /* 0xd2511f5305a67825 */ /* 0x000fe200078e00ff */
[----:B------:R-:W-:Y:S02]  /*c2b0*/  LOP3.LUT R64, R9, UR8, R64, 0x96, !PT ;  /* 0x0000000809407c12 */ /* 0x000fe4000f8e9640 */
[----:B------:R-:W-:Y:S01]  /*c2c0*/  FSEL R17, R133, RZ, P2 ;  /* 0x000000ff85117208 */ /* 0x000fe20001000000 */
[----:B------:R-:W-:Y:S01]  /*c2d0*/  FFMA.FTZ R6, R40, c[0x0][0x23c], -R173 ;  /* 0x00008f0028067a23 */ /* 0x000fe200000108ad */
[----:B------:R-:W-:Y:S01]  /*c2e0*/  LOP3.LUT R5, R167, UR6, R8, 0x96, !PT ;  /* 0x00000006a7057c12 */ /* 0x000fe2000f8e9608 */
[----:B------:R-:W-:-:S04]  /*c2f0*/  IMAD.WIDE.U32 R64, R64, -0x326172a9, RZ ;  /* 0xcd9e8d5740407825 */ /* 0x000fc800078e00ff */
[----:B------:R-:W-:Y:S01]  /*c300*/  IMAD.WIDE.U32 R12, R5, -0x326172a9, RZ ;  /* 0xcd9e8d57050c7825 */ /* 0x000fe200078e00ff */
[----:B--2---:R-:W-:Y:S01]  /*c310*/  FMNMX.FTZ R7, R4, R7, !PT ;  /* 0x0000000704077209 */ /* 0x004fe20007810000 */
[----:B------:R-:W-:Y:S02]  /*c320*/  MUFU.EX2 R6, R6 ;  /* 0x0000000600067308 */ /* 0x000fe40000000800 */
[--C-:B------:R-:W-:Y:S01]  /*c330*/  FFMA.FTZ R5, R44, c[0x0][0x23c], -R173.reuse ;  /* 0x00008f002c057a23 */ /* 0x100fe200000108ad */
[C---:B------:R-:W-:Y:S01]  /*c340*/  LOP3.LUT R10, R12.reuse, 0xffff, RZ, 0xc0, !PT ;  /* 0x0000ffff0c0a7812 */ /* 0x040fe200078ec0ff */
[----:B------:R-:W-:Y:S01]  /*c350*/  FMUL.FTZ R154, R7, c[0x0][0x23c] ;  /* 0x00008f00079a7a20 */ /* 0x000fe20000410000 */
[----:B------:R-:W-:Y:S01]  /*c360*/  LOP3.LUT R15, R12, 0xff, RZ, 0xc0, !PT ;  /* 0x000000ff0c0f7812 */ /* 0x000fe200078ec0ff */
[--C-:B------:R-:W-:Y:S01]  /*c370*/  FFMA.FTZ R142, R32, c[0x0][0x23c], -R173.reuse ;  /* 0x00008f00208e7a23 */ /* 0x100fe200000108ad */
[----:B------:R-:W-:Y:S01]  /*c380*/  SHF.R.U32.HI R10, RZ, 0x8, R10 ;  /* 0x00000008ff0a7819 */ /* 0x000fe2000001160a */
[----:B------:R-:W1:Y:S01]  /*c390*/  MUFU.EX2 R5, R5 ;  /* 0x0000000500057308 */ /* 0x000e620000000800 */
[----:B------:R-:W-:Y:S01]  /*c3a0*/  LOP3.LUT R8, R13, UR16, R64, 0x96, !PT ;  /* 0x000000100d087c12 */ /* 0x000fe2000f8e9640 */
[--C-:B------:R-:W-:Y:S01]  /*c3b0*/  FFMA.FTZ R139, R34, c[0x0][0x23c], -R173.reuse ;  /* 0x00008f00228b7a23 */ /* 0x100fe200000108ad */
[----:B------:R-:W-:Y:S01]  /*c3c0*/  PRMT R15, R15, 0x5410, R10 ;  /* 0x000054100f0f7816 */ /* 0x000fe2000000000a */
[--C-:B------:R-:W-:Y:S01]  /*c3d0*/  FFMA.FTZ R179, R179, c[0x0][0x23c], -R173.reuse ;  /* 0x00008f00b3b37a23 */ /* 0x100fe200000108ad */
[----:B------:R-:W-:Y:S01]  /*c3e0*/  LOP3.LUT R10, R8, 0xffff, RZ, 0xc0, !PT ;  /* 0x0000ffff080a7812 */ /* 0x000fe200078ec0ff */
[--C-:B------:R-:W-:Y:S01]  /*c3f0*/  FFMA.FTZ R252, R252, c[0x0][0x23c], -R173.reuse ;  /* 0x00008f00fcfc7a23 */ /* 0x100fe200000108ad */
[C---:B------:R-:W-:Y:S01]  /*c400*/  FSETP.NEU.FTZ.AND P0, PT, R7.reuse, -INF , PT ;  /* 0xff8000000700780b */ /* 0x040fe20003f1d000 */
[--C-:B------:R-:W-:Y:S01]  /*c410*/  HSET2.LE.AND R15, R15, R148.reuse, PT ;  /* 0x000000940f0f7233 */ /* 0x100fe20003803000 */
[----:B------:R-:W-:Y:S01]  /*c420*/  LOP3.LUT R9, R8, 0xff, RZ, 0xc0, !PT ;  /* 0x000000ff08097812 */ /* 0x000fe200078ec0ff */
[----:B------:R-:W-:Y:S01]  /*c430*/  MUFU.EX2 R142, R142 ;  /* 0x0000008e008e7308 */ /* 0x000fe20000000800 */
[----:B------:R-:W-:Y:S01]  /*c440*/  SHF.R.U32.HI R10, RZ, 0x8, R10 ;  /* 0x00000008ff0a7819 */ /* 0x000fe2000001160a */
[--C-:B------:R-:W-:Y:S01]  /*c450*/  FFMA.FTZ R250, R250, c[0x0][0x23c], -R173.reuse ;  /* 0x00008f00fafa7a23 */ /* 0x100fe200000108ad */
[----:B------:R-:W-:Y:S01]  /*c460*/  FSEL R143, R7, RZ, P0 ;  /* 0x000000ff078f7208 */ /* 0x000fe20000000000 */
[--C-:B------:R-:W-:Y:S01]  /*c470*/  FFMA.FTZ R244, R244, c[0x0][0x23c], -R173.reuse ;  /* 0x00008f00f4f47a23 */ /* 0x100fe200000108ad */
[----:B------:R-:W-:Y:S01]  /*c480*/  PRMT R9, R9, 0x5410, R10 ;  /* 0x0000541009097816 */ /* 0x000fe2000000000a */
[----:B------:R-:W-:Y:S01]  /*c490*/  FFMA.FTZ R248, R248, c[0x0][0x23c], -R173 ;  /* 0x00008f00f8f87a23 */ /* 0x000fe200000108ad */
[----:B------:R-:W-:Y:S01]  /*c4a0*/  FMNMX.FTZ R10, R176, R49, !PT ;  /* 0x00000031b00a7209 */ /* 0x000fe20007810000 */
[----:B------:R-:W-:Y:S01]  /*c4b0*/  FADD.FTZ R143, R0, -R143 ;  /* 0x8000008f008f7221 */ /* 0x000fe20000010000 */
[----:B------:R-:W-:Y:S01]  /*c4c0*/  SHF.R.U32.HI R13, RZ, 0x10, R12 ;  /* 0x00000010ff0d7819 */ /* 0x000fe2000001160c */
[----:B------:R-:W-:Y:S01]  /*c4d0*/  MUFU.EX2 R139, R139 ;  /* 0x0000008b008b7308 */ /* 0x000fe20000000800 */
[----:B------:R-:W-:Y:S01]  /*c4e0*/  FMNMX.FTZ R0, R51, R10, !PT ;  /* 0x0000000a33007209 */ /* 0x000fe20007810000 */
[----:B------:R-:W-:Y:S01]  /*c4f0*/  HSET2.LE.AND R9, R9, R148, PT ;  /* 0x0000009409097233 */ /* 0x000fe20003803000 */
[----:B------:R-:W-:Y:S01]  /*c500*/  SHF.R.U32.HI R11, RZ, 0x10, R8 ;  /* 0x00000010ff0b7819 */ /* 0x000fe20000011608 */
[----:B------:R-:W-:Y:S01]  /*c510*/  FMUL.FTZ R143, R143, c[0x0][0x23c] ;  /* 0x00008f008f8f7a20 */ /* 0x000fe20000410000 */
[----:B------:R-:W-:Y:S01]  /*c520*/  FMNMX.FTZ R0, R57, R0, !PT ;  /* 0x0000000039007209 */ /* 0x000fe20007810000 */
[----:B------:R-:W-:Y:S01]  /*c530*/  FFMA.FTZ R160, R160, c[0x0][0x23c], -R173 ;  /* 0x00008f00a0a07a23 */ /* 0x000fe200000108ad */
[----:B------:R-:W-:Y:S01]  /*c540*/  SHF.R.U32.HI R4, RZ, 0x18, R12 ;  /* 0x00000018ff047819 */ /* 0x000fe2000001160c */
[----:B------:R-:W-:Y:S01]  /*c550*/  MUFU.EX2 R179, R179 ;  /* 0x000000b300b37308 */ /* 0x000fe20000000800 */
[----:B------:R-:W-:-:S02]  /*c560*/  LOP3.LUT R13, R13, 0xff, RZ, 0xc0, !PT ;  /* 0x000000ff0d0d7812 */ /* 0x000fc400078ec0ff */
[----:B------:R-:W-:Y:S02]  /*c570*/  SHF.R.U32.HI R8, RZ, 0x18, R8 ;  /* 0x00000018ff087819 */ /* 0x000fe40000011608 */
[----:B------:R-:W-:Y:S02]  /*c580*/  LOP3.LUT R11, R11, 0xff, RZ, 0xc0, !PT ;  /* 0x000000ff0b0b7812 */ /* 0x000fe400078ec0ff */
[----:B------:R-:W-:Y:S01]  /*c590*/  FMNMX.FTZ R10, R59, R0, !PT ;  /* 0x000000003b0a7209 */ /* 0x000fe20007810000 */
[----:B------:R-:W2:Y:S01]  /*c5a0*/  MUFU.EX2 R143, R143 ;  /* 0x0000008f008f7308 */ /* 0x000ea20000000800 */
[----:B------:R-:W-:Y:S02]  /*c5b0*/  FSEL R154, R154, RZ, P0 ;  /* 0x000000ff9a9a7208 */ /* 0x000fe40000000000 */
[----:B------:R-:W-:Y:S02]  /*c5c0*/  PRMT R13, R13, 0x5410, R4 ;  /* 0x000054100d0d7816 */ /* 0x000fe40000000004 */
[----:B------:R-:W-:Y:S01]  /*c5d0*/  PRMT R11, R11, 0x5410, R8 ;  /* 0x000054100b0b7816 */ /* 0x000fe20000000008 */
[----:B------:R-:W-:Y:S01]  /*c5e0*/  FADD.FTZ R8, R2, -R17 ;  /* 0x8000001102087221 */ /* 0x000fe20000010000 */
[----:B------:R-:W-:Y:S01]  /*c5f0*/  FMNMX.FTZ R10, R249, R10, !PT ;  /* 0x0000000af90a7209 */ /* 0x000fe20007810000 */
[--C-:B------:R-:W-:Y:S01]  /*c600*/  FFMA.FTZ R4, R33, c[0x0][0x23c], -R154.reuse ;  /* 0x00008f0021047a23 */ /* 0x100fe2000001089a */
[----:B------:R-:W-:Y:S01]  /*c610*/  FMNMX.FTZ R17, R3, R48, !PT ;  /* 0x0000003003117209 */ /* 0x000fe20007810000 */
[--C-:B------:R-:W-:Y:S01]  /*c620*/  FFMA.FTZ R141, R41, c[0x0][0x23c], -R154.reuse ;  /* 0x00008f00298d7a23 */ /* 0x100fe2000001089a */
[--C-:B------:R-:W-:Y:S01]  /*c630*/  HSET2.LE.AND R47, R13, R148.reuse, PT ;  /* 0x000000940d2f7233 */ /* 0x100fe20003803000 */
[----:B------:R-:W-:Y:S01]  /*c640*/  FMNMX.FTZ R13, R247, R10, !PT ;  /* 0x0000000af70d7209 */ /* 0x000fe20007810000 */
[--C-:B------:R-:W-:Y:S01]  /*c650*/  FFMA.FTZ R2, R45, c[0x0][0x23c], -R154.reuse ;  /* 0x00008f002d027a23 */ /* 0x100fe2000001089a */
[----:B------:R-:W-:Y:S01]  /*c660*/  FMNMX.FTZ R17, R50, R17, !PT ;  /* 0x0000001132117209 */ /* 0x000fe20007810000 */
[----:B------:R-:W-:Y:S01]  /*c670*/  MUFU.EX2 R4, R4 ;  /* 0x0000000400047308 */ /* 0x000fe20000000800 */
[----:B-1----:R-:W-:Y:S01]  /*c680*/  F2FP.BF16.PACK_AB R46, R5, R6 ;  /* 0x00000006052e723e */ /* 0x002fe200000010ff */
[----:B------:R-:W-:Y:S01]  /*c690*/  FFMA.FTZ R35, R35, c[0x0][0x23c], -R154 ;  /* 0x00008f0023237a23 */ /* 0x000fe2000001089a */
[----:B------:R-:W-:Y:S01]  /*c6a0*/  FMNMX.FTZ R13, R168, R13, !PT ;  /* 0x0000000da80d7209 */ /* 0x000fe20007810000 */
[----:B------:R-:W-:Y:S01]  /*c6b0*/  FMUL.FTZ R144, R8, c[0x0][0x23c] ;  /* 0x00008f0008907a20 */ /* 0x000fe20000410000 */
[----:B------:R-:W-:Y:S01]  /*c6c0*/  FMNMX.FTZ R17, R56, R17, !PT ;  /* 0x0000001138117209 */ /* 0x000fe20007810000 */
[----:B------:R-:W-:Y:S01]  /*c6d0*/  HSET2.LE.AND R11, R11, R148, PT ;  /* 0x000000940b0b7233 */ /* 0x000fe20003803000 */
[----:B------:R-:W-:Y:S01]  /*c6e0*/  LOP3.LUT R46, R15, R46, RZ, 0xc0, !PT ;  /* 0x0000002e0f2e7212 */ /* 0x000fe200078ec0ff */
[----:B------:R-:W1:Y:S01]  /*c6f0*/  MUFU.EX2 R141, R141 ;  /* 0x0000008d008d7308 */ /* 0x000e620000000800 */
[----:B------:R-:W-:Y:S01]  /*c700*/  FMNMX.FTZ R13, R242, R13, !PT ;  /* 0x0000000df20d7209 */ /* 0x000fe20007810000 */
[----:B--2---:R-:W-:Y:S01]  /*c710*/  FMUL.FTZ R38, R110, R143 ;  /* 0x0000008f6e267220 */ /* 0x004fe20000410000 */
[----:B------:R-:W-:Y:S01]  /*c720*/  FMNMX.FTZ R15, R58, R17, !PT ;  /* 0x000000113a0f7209 */ /* 0x000fe20007810000 */
[----:B------:R-:W-:Y:S01]  /*c730*/  FMUL.FTZ R26, R74, R143 ;  /* 0x0000008f4a1a7220 */ /* 0x000fe20000410000 */
[----:B------:R-:W-:Y:S01]  /*c740*/  FMNMX.FTZ R16, R172, R13, !PT ;  /* 0x0000000dac107209 */ /* 0x000fe20007810000 */
[----:B------:R-:W-:Y:S01]  /*c750*/  FMUL.FTZ R39, R111, R143 ;  /* 0x0000008f6f277220 */ /* 0x000fe20000410000 */
[----:B------:R-:W-:Y:S01]  /*c760*/  FMNMX.FTZ R15, R226, R15, !PT ;  /* 0x0000000fe20f7209 */ /* 0x000fe20007810000 */
[----:B------:R-:W-:Y:S01]  /*c770*/  MUFU.EX2 R2, R2 ;  /* 0x0000000200027308 */ /* 0x000fe20000000800 */
[----:B------:R-:W-:Y:S01]  /*c780*/  FMNMX.FTZ R16, R171, R16, !PT ;  /* 0x00000010ab107209 */ /* 0x000fe20007810000 */
[----:B------:R-:W-:Y:S01]  /*c790*/  IMAD.MOV.U32 R111, RZ, RZ, R42 ;  /* 0x000000ffff6f7224 */ /* 0x000fe200078e002a */
[----:B------:R-:W-:Y:S01]  /*c7a0*/  FMNMX.FTZ R15, R178, R15, !PT ;  /* 0x0000000fb20f7209 */ /* 0x000fe20007810000 */
[-C--:B------:R-:W-:Y:S01]  /*c7b0*/  FMUL.FTZ R14, R126, R143.reuse ;  /* 0x0000008f7e0e7220 */ /* 0x080fe20000410000 */
[----:B------:R-:W-:Y:S01]  /*c7c0*/  FMNMX.FTZ R16, R175, R16, !PT ;  /* 0x00000010af107209 */ /* 0x000fe20007810000 */
[----:B------:R-:W-:Y:S01]  /*c7d0*/  FMUL.FTZ R22, R122, R143 ;  /* 0x0000008f7a167220 */ /* 0x000fe20000410000 */
[----:B------:R-:W-:Y:S01]  /*c7e0*/  FMNMX.FTZ R12, R246, R15, !PT ;  /* 0x0000000ff60c7209 */ /* 0x000fe20007810000 */
[----:B------:R-:W2:Y:S01]  /*c7f0*/  MUFU.EX2 R0, R35 ;  /* 0x0000002300007308 */ /* 0x000ea20000000800 */
[----:B-1----:R-:W-:Y:S01]  /*c800*/  F2FP.BF16.PACK_AB R8, R141, R4 ;  /* 0x000000048d08723e */ /* 0x002fe200000010ff */
[-C--:B------:R-:W-:Y:S01]  /*c810*/  FMUL.FTZ R15, R127, R143.reuse ;  /* 0x0000008f7f0f7220 */ /* 0x080fe20000410000 */
[----:B------:R-:W-:Y:S01]  /*c820*/  FMNMX.FTZ R25, R177, R16, !PT ;  /* 0x00000010b1197209 */ /* 0x000fe20007810000 */
[----:B------:R-:W-:Y:S01]  /*c830*/  IMAD.MOV.U32 R127, RZ, RZ, R43 ;  /* 0x000000ffff7f7224 */ /* 0x000fe200078e002b */
[----:B------:R-:W-:Y:S01]  /*c840*/  LOP3.LUT R47, R47, R8, RZ, 0xc0, !PT ;  /* 0x000000082f2f7212 */ /* 0x000fe200078ec0ff */
[----:B------:R-:W-:Y:S01]  /*c850*/  LDSM.16.MT88.4 R16, [R184+0x6000] ;  /* 0x00600000b810783b */ /* 0x000fe20000004200 */
[----:B------:R-:W-:Y:S01]  /*c860*/  FMNMX.FTZ R12, R251, R12, !PT ;  /* 0x0000000cfb0c7209 */ /* 0x000fe20007810000 */
[----:B------:R-:W1:Y:S01]  /*c870*/  MUFU.EX2 R144, R144 ;  /* 0x0000009000907308 */ /* 0x000e620000000800 */
[----:B------:R-:W-:Y:S01]  /*c880*/  F2FP.BF16.PACK_AB R44, R139, R142 ;  /* 0x0000008e8b2c723e */ /* 0x000fe200000010ff */
[----:B------:R-:W-:Y:S01]  /*c890*/  FMUL.FTZ R23, R123, R143 ;  /* 0x0000008f7b177220 */ /* 0x000fe20000410000 */
[----:B------:R-:W-:Y:S01]  /*c8a0*/  FMNMX.FTZ R64, R138, R25, !PT ;  /* 0x000000198a407209 */ /* 0x000fe20007810000 */
[-C--:B------:R-:W-:Y:S01]  /*c8b0*/  FMUL.FTZ R27, R75, R143.reuse ;  /* 0x0000008f4b1b7220 */ /* 0x080fe20000410000 */
[----:B------:R-:W-:Y:S01]  /*c8c0*/  FMNMX.FTZ R37, R151, R12, !PT ;  /* 0x0000000c97257209 */ /* 0x000fe20007810000 */
[-C--:B------:R-:W-:Y:S01]  /*c8d0*/  FMUL.FTZ R30, R78, R143.reuse ;  /* 0x0000008f4e1e7220 */ /* 0x080fe20000410000 */
[----:B------:R-:W-:Y:S01]  /*c8e0*/  LOP3.LUT R44, R9, R44, RZ, 0xc0, !PT ;  /* 0x0000002c092c7212 */ /* 0x000fe200078ec0ff */
[-C--:B------:R-:W-:Y:S01]  /*c8f0*/  FMUL.FTZ R31, R79, R143.reuse ;  /* 0x0000008f4f1f7220 */ /* 0x080fe20000410000 */
[----:B--2---:R-:W-:Y:S01]  /*c900*/  F2FP.BF16.PACK_AB R8, R0, R2 ;  /* 0x000000020008723e */ /* 0x004fe200000010ff */
[-C--:B------:R-:W-:Y:S01]  /*c910*/  FMUL.FTZ R34, R86, R143.reuse ;  /* 0x0000008f56227220 */ /* 0x080fe20000410000 */
[----:B------:R-:W-:Y:S01]  /*c920*/  FMNMX.FTZ R64, R137, R64, !PT ;  /* 0x0000004089407209 */ /* 0x000fe20007810000 */
[-C--:B------:R-:W-:Y:S01]  /*c930*/  FMUL.FTZ R35, R87, R143.reuse ;  /* 0x0000008f57237220 */ /* 0x080fe20000410000 */
[----:B------:R-:W-:Y:S01]  /*c940*/  LOP3.LUT R45, R11, R8, RZ, 0xc0, !PT ;  /* 0x000000080b2d7212 */ /* 0x000fe200078ec0ff */
[----:B------:R-:W-:Y:S01]  /*c950*/  FMUL.FTZ R42, R94, R143 ;  /* 0x0000008f5e2a7220 */ /* 0x000fe20000410000 */
[----:B------:R-:W-:Y:S01]  /*c960*/  LDSM.16.MT88.4 R8, [R185+0x6000] ;  /* 0x00600000b908783b */ /* 0x000fe20000004200 */
[----:B------:R-:W-:Y:S01]  /*c970*/  FMNMX.FTZ R37, R150, R37, !PT ;  /* 0x0000002596257209 */ /* 0x000fe20007810000 */
[----:B-1----:R-:W-:Y:S01]  /*c980*/  FMUL.FTZ R25, R73, R144 ;  /* 0x0000009049197220 */ /* 0x002fe20000410000 */
[----:B------:R-:W-:Y:S01]  /*c990*/  FMNMX.FTZ R64, R147, R64, !PT ;  /* 0x0000004093407209 */ /* 0x000fe20007810000 */
[-C--:B------:R-:W-:Y:S01]  /*c9a0*/  FMUL.FTZ R20, R120, R144.reuse ;  /* 0x0000009078147220 */ /* 0x080fe20000410000 */
[----:B------:R-:W-:Y:S01]  /*c9b0*/  FMNMX.FTZ R37, R162, R37, !PT ;  /* 0x00000025a2257209 */ /* 0x000fe20007810000 */
[----:B------:R-:W-:Y:S01]  /*c9c0*/  FMUL.FTZ R21, R121, R144 ;  /* 0x0000009079157220 */ /* 0x000fe20000410000 */
[----:B------:R-:W-:Y:S01]  /*c9d0*/  FMNMX.FTZ R64, R149, R64, !PT ;  /* 0x0000004095407209 */ /* 0x000fe20007810000 */
[----:B------:R-:W-:Y:S01]  /*c9e0*/  IMAD.WIDE.U32 R120, R230, -0x326172a9, RZ ;  /* 0xcd9e8d57e6787825 */ /* 0x000fe200078e00ff */
[----:B------:R-:W-:Y:S01]  /*c9f0*/  FMNMX.FTZ R37, R174, R37, !PT ;  /* 0x00000025ae257209 */ /* 0x000fe20007810000 */
[----:B------:R-:W-:Y:S02]  /*ca00*/  MUFU.EX2 R250, R250 ;  /* 0x000000fa00fa7308 */ /* 0x000fe40000000800 */
[----:B------:R-:W1:Y:S01]  /*ca10*/  SHFL.BFLY PT, R67, R64, 0x2, 0x1f ;  /* 0x0c401f0040437f89 */ /* 0x000e6200000e0000 */
[----:B------:R-:W-:Y:S01]  /*ca20*/  FMNMX.FTZ R37, R132, R37, !PT ;  /* 0x0000002584257209 */ /* 0x000fe20007810000 */
[-C--:B------:R-:W-:Y:S01]  /*ca30*/  FMUL.FTZ R24, R72, R144.reuse ;  /* 0x0000009048187220 */ /* 0x080fe20000410000 */
[----:B------:R-:W-:Y:S01]  /*ca40*/  LOP3.LUT R72, R135, UR15, R120, 0x96, !PT ;  /* 0x0000000f87487c12 */ /* 0x000fe2000f8e9678 */
[-C--:B------:R-:W-:Y:S01]  /*ca50*/  FMUL.FTZ R12, R124, R144.reuse ;  /* 0x000000907c0c7220 */ /* 0x080fe20000410000 */
[----:B------:R-:W-:Y:S01]  /*ca60*/  FMNMX.FTZ R40, R136, R37, !PT ;  /* 0x0000002588287209 */ /* 0x000fe20007810000 */
[-C--:B------:R-:W-:Y:S01]  /*ca70*/  FMUL.FTZ R13, R125, R144.reuse ;  /* 0x000000907d0d7220 */ /* 0x080fe20000410000 */
[----:B------:R-:W-:Y:S01]  /*ca80*/  LOP3.LUT R110, R121, R229, RZ, 0x3c, !PT ;  /* 0x000000e5796e7212 */ /* 0x000fe200078e3cff */
[----:B------:R-:W-:Y:S01]  /*ca90*/  FMUL.FTZ R28, R76, R144 ;  /* 0x000000904c1c7220 */ /* 0x000fe20000410000 */
[----:B------:R-:W-:Y:S01]  /*caa0*/  FMNMX.FTZ R73, R145, R40, !PT ;  /* 0x0000002891497209 */ /* 0x000fe20007810000 */
[-C--:B------:R-:W-:Y:S01]  /*cab0*/  FMUL.FTZ R29, R77, R144.reuse ;  /* 0x000000904d1d7220 */ /* 0x080fe20000410000 */
[----:B------:R-:W-:Y:S01]  /*cac0*/  HMMA.16816.F32.BF16 R20, R44, R54, R20 ;  /* 0x000000362c14723c */ /* 0x000fe20000041814 */
[-C--:B------:R-:W-:Y:S01]  /*cad0*/  FMUL.FTZ R32, R84, R144.reuse ;  /* 0x0000009054207220 */ /* 0x080fe20000410000 */
[----:B------:R-:W-:Y:S01]  /*cae0*/  FMNMX.FTZ R73, R146, R73, !PT ;  /* 0x0000004992497209 */ /* 0x000fe20007810000 */
[-C--:B------:R-:W-:Y:S01]  /*caf0*/  FMUL.FTZ R33, R85, R144.reuse ;  /* 0x0000009055217220 */ /* 0x080fe20000410000 */
[----:B------:R-:W-:Y:S01]  /*cb00*/  MUFU.EX2 R244, R244 ;  /* 0x000000f400f47308 */ /* 0x000fe20000000800 */
[----:B------:R-:W-:-:S02]  /*cb10*/  FMUL.FTZ R36, R108, R144 ;  /* 0x000000906c247220 */ /* 0x000fc40000410000 */
[----:B------:R-:W2:Y:S01]  /*cb20*/  SHFL.BFLY PT, R74, R73, 0x2, 0x1f ;  /* 0x0c401f00494a7f89 */ /* 0x000ea200000e0000 */
[-C--:B------:R-:W-:Y:S01]  /*cb30*/  FMUL.FTZ R37, R109, R144.reuse ;  /* 0x000000906d257220 */ /* 0x080fe20000410000 */
[C---:B------:R-:W-:Y:S01]  /*cb40*/  HMMA.16816.F32.BF16 R12, R44.reuse, R52, R12 ;  /* 0x000000342c0c723c */ /* 0x040fe2000004180c */
[-C--:B------:R-:W-:Y:S02]  /*cb50*/  FMUL.FTZ R40, R92, R144.reuse ;  /* 0x000000905c287220 */ /* 0x080fe40000410000 */
[-C--:B------:R-:W-:Y:S01]  /*cb60*/  FMUL.FTZ R41, R93, R144.reuse ;  /* 0x000000905d297220 */ /* 0x080fe20000410000 */
[----:B-1----:R-:W-:Y:S01]  /*cb70*/  FMNMX.FTZ R64, R64, R67, !PT ;  /* 0x0000004340407209 */ /* 0x002fe20007810000 */
[----:B------:R-:W-:Y:S01]  /*cb80*/  FMUL.FTZ R43, R95, R143 ;  /* 0x0000008f5f2b7220 */ /* 0x000fe20000410000 */
[----:B------:R-:W-:Y:S01]  /*cb90*/  MUFU.EX2 R248, R248 ;  /* 0x000000f800f87308 */ /* 0x000fe20000000800 */
[-C--:B------:R-:W-:Y:S01]  /*cba0*/  FMUL.FTZ R96, R96, R144.reuse ;  /* 0x0000009060607220 */ /* 0x080fe20000410000 */
[----:B------:R-:W-:Y:S01]  /*cbb0*/  HMMA.16816.F32.BF16 R24, R44, R60, R24 ;  /* 0x0000003c2c18723c */ /* 0x000fe20000041818 */
[----:B------:R-:W-:-:S02]  /*cbc0*/  FMUL.FTZ R97, R97, R144 ;  /* 0x0000009061617220 */ /* 0x000fc40000410000 */
[-C--:B------:R-:W-:Y:S02]  /*cbd0*/  FMUL.FTZ R98, R98, R143.reuse ;  /* 0x0000008f62627220 */ /* 0x080fe40000410000 */
[----:B------:R-:W-:Y:S01]  /*cbe0*/  FMUL.FTZ R99, R99, R143 ;  /* 0x0000008f63637220 */ /* 0x000fe20000410000 */
[----:B------:R-:W-:Y:S01]  /*cbf0*/  MUFU.EX2 R160, R160 ;  /* 0x000000a000a07308 */ /* 0x000fe20000000800 */
[----:B------:R-:W-:Y:S01]  /*cc00*/  IMAD R110, R110, -0x2daee0ad, RZ ;  /* 0xd2511f536e6e7824 */ /* 0x000fe200078e02ff */
[----:B------:R-:W-:Y:S01]  /*cc10*/  HMMA.16816.F32.BF16 R28, R44, R62, R28 ;  /* 0x0000003e2c1c723c */ /* 0x000fe2000004181c */
[----:B------:R-:W-:-:S04]  /*cc20*/  IMAD.WIDE.U32 R76, R72, -0x2daee0ad, RZ ;  /* 0xd2511f53484c7825 */ /* 0x000fc800078e00ff */
[----:B------:R-:W-:Y:S01]  /*cc30*/  IMAD.WIDE.U32 R134, R134, -0x2daee0ad, RZ ;  /* 0xd2511f5386867825 */ /* 0x000fe200078e00ff */
[----:B------:R-:W-:Y:S02]  /*cc40*/  LOP3.LUT R72, R77, UR12, R110, 0x96, !PT ;  /* 0x0000000c4d487c12 */ /* 0x000fe4000f8e966e */
[C---:B------:R-:W-:Y:S01]  /*cc50*/  HMMA.16816.F32.BF16 R32, R44.reuse, R8, R32 ;  /* 0x000000082c20723c */ /* 0x040fe20000041820 */
[----:B--2---:R-:W-:Y:S01]  /*cc60*/  FMNMX.FTZ R73, R73, R74, !PT ;  /* 0x0000004a49497209 */ /* 0x004fe20007810000 */
[----:B------:R-:W-:Y:S02]  /*cc70*/  IMAD.MOV.U32 R126, RZ, RZ, R168 ;  /* 0x000000ffff7e7224 */ /* 0x000fe400078e00a8 */
[----:B------:R-:W-:Y:S02]  /*cc80*/  IMAD.MOV.U32 R79, RZ, RZ, R167 ;  /* 0x000000ffff4f7224 */ /* 0x000fe400078e00a7 */
[----:B------:R-:W-:Y:S02]  /*cc90*/  IMAD.MOV.U32 R78, RZ, RZ, R166 ;  /* 0x000000ffff4e7224 */ /* 0x000fe400078e00a6 */
[----:B------:R-:W-:Y:S01]  /*cca0*/  HMMA.16816.F32.BF16 R36, R44, R10, R36 ;  /* 0x0000000a2c24723c */ /* 0x000fe20000041824 */
[----:B------:R-:W-:-:S02]  /*ccb0*/  IMAD.MOV.U32 R125, RZ, RZ, R165 ;  /* 0x000000ffff7d7224 */ /* 0x000fc400078e00a5 */
[----:B------:R-:W-:Y:S02]  /*ccc0*/  IMAD.MOV.U32 R124, RZ, RZ, R164 ;  /* 0x000000ffff7c7224 */ /* 0x000fe400078e00a4 */
[--C-:B------:R-:W-:Y:S02]  /*ccd0*/  FFMA.FTZ R238, R238, c[0x0][0x23c], -R154.reuse ;  /* 0x00008f00eeee7a23 */ /* 0x100fe4000001089a */
[--C-:B------:R-:W-:Y:S01]  /*cce0*/  FFMA.FTZ R231, R231, c[0x0][0x23c], -R154.reuse ;  /* 0x00008f00e7e77a23 */ /* 0x100fe2000001089a */
[----:B------:R-:W-:Y:S01]  /*ccf0*/  HMMA.16816.F32.BF16 R40, R44, R16, R40 ;  /* 0x000000102c28723c */ /* 0x000fe20000041828 */
[--C-:B------:R-:W-:Y:S02]  /*cd00*/  FFMA.FTZ R233, R233, c[0x0][0x23c], -R154.reuse ;  /* 0x00008f00e9e97a23 */ /* 0x100fe4000001089a */
[----:B------:R-:W-:Y:S01]  /*cd10*/  MUFU.EX2 R238, R238 ;  /* 0x000000ee00ee7308 */ /* 0x000fe20000000800 */
[--C-:B------:R-:W-:Y:S02]  /*cd20*/  FFMA.FTZ R225, R225, c[0x0][0x23c], -R154.reuse ;  /* 0x00008f00e1e17a23 */ /* 0x100fe4000001089a */
[----:B------:R-:W-:-:S02]  /*cd30*/  FFMA.FTZ R155, R155, c[0x0][0x23c], -R154 ;  /* 0x00008f009b9b7a23 */ /* 0x000fc4000001089a */
[----:B------:R-:W-:Y:S01]  /*cd40*/  HMMA.16816.F32.BF16 R44, R44, R18, R96 ;  /* 0x000000122c2c723c */ /* 0x000fe20000041860 */
[--C-:B------:R-:W-:Y:S02]  /*cd50*/  FFMA.FTZ R152, R152, c[0x0][0x23c], -R154.reuse ;  /* 0x00008f0098987a23 */ /* 0x100fe4000001089a */
[----:B------:R-:W-:Y:S01]  /*cd60*/  MUFU.EX2 R231, R231 ;  /* 0x000000e700e77308 */ /* 0x000fe20000000800 */
[----:B------:R-:W-:Y:S02]  /*cd70*/  FFMA.FTZ R153, R153, c[0x0][0x23c], -R154 ;  /* 0x00008f0099997a23 */ /* 0x000fe4000001089a */
[----:B------:R-:W-:Y:S01]  /*cd80*/  FFMA.FTZ R142, R213, R144, R142 ;  /* 0x00000090d58e7223 */ /* 0x000fe2000001008e */
[----:B------:R-:W-:Y:S01]  /*cd90*/  LOP3.LUT R98, R135, UR10, R76, 0x96, !PT ;  /* 0x0000000a87627c12 */ /* 0x000fe2000f8e964c */
[----:B------:R-:W-:Y:S01]  /*cda0*/  IMAD.WIDE.U32 R96, R72, -0x326172a9, RZ ;  /* 0xcd9e8d5748607825 */ /* 0x000fe200078e00ff */
[----:B------:R-:W1:Y:S02]  /*cdb0*/  SHFL.BFLY PT, R135, R64, 0x1, 0x1f ;  /* 0x0c201f0040877f89 */ /* 0x000e6400000e0000 */
[----:B------:R-:W-:Y:S01]  /*cdc0*/  MUFU.EX2 R233, R233 ;  /* 0x000000e900e97308 */ /* 0x000fe20000000800 */
[----:B------:R-:W-:Y:S01]  /*cdd0*/  IMAD.WIDE.U32 R98, R98, -0x326172a9, RZ ;  /* 0xcd9e8d5762627825 */ /* 0x000fe200078e00ff */
[----:B------:R-:W-:-:S03]  /*cde0*/  LOP3.LUT R67, R97, UR11, R240, 0x96, !PT ;  /* 0x0000000b61437c12 */ /* 0x000fc6000f8e96f0 */
[----:B------:R-:W-:Y:S01]  /*cdf0*/  FFMA.FTZ R143, R211, R143, R2 ;  /* 0x0000008fd38f7223 */ /* 0x000fe20000010002 */
[----:B------:R-:W-:Y:S01]  /*ce00*/  LOP3.LUT R96, R99, UR9, R96, 0x96, !PT ;  /* 0x0000000963607c12 */ /* 0x000fe2000f8e9660 */
[----:B------:R-:W-:Y:S01]  /*ce10*/  IMAD.WIDE.U32 R76, R67, -0x2daee0ad, RZ ;  /* 0xd2511f53434c7825 */ /* 0x000fe200078e00ff */
[----:B------:R-:W-:Y:S03]  /*ce20*/  MUFU.EX2 R225, R225 ;  /* 0x000000e100e17308 */ /* 0x000fe60000000800 */
[----:B------:R-:W-:Y:S01]  /*ce30*/  IMAD.WIDE.U32 R96, R96, -0x2daee0ad, RZ ;  /* 0xd2511f5360607825 */ /* 0x000fe200078e00ff */
[----:B------:R-:W-:Y:S02]  /*ce40*/  LOP3.LUT R122, R77, UR8, R134, 0x96, !PT ;  /* 0x000000084d7a7c12 */ /* 0x000fe4000f8e9686 */
[----:B------:R-:W2:Y:S01]  /*ce50*/  SHFL.BFLY PT, R134, R73, 0x1, 0x1f ;  /* 0x0c201f0049867f89 */ /* 0x000ea200000e0000 */
[----:B------:R-:W-:Y:S01]  /*ce60*/  FADD.FTZ R139, R139, R142 ;  /* 0x0000008e8b8b7221 */ /* 0x000fe20000010000 */
[----:B------:R-:W-:Y:S01]  /*ce70*/  LOP3.LUT R67, R97, UR6, R76, 0x96, !PT ;  /* 0x0000000661437c12 */ /* 0x000fe2000f8e964c */
[----:B------:R-:W-:Y:S01]  /*ce80*/  IMAD.WIDE.U32 R122, R122, -0x326172a9, RZ ;  /* 0xcd9e8d577a7a7825 */ /* 0x000fe200078e00ff */
[----:B------:R-:W-:Y:S03]  /*ce90*/  MUFU.EX2 R155, R155 ;  /* 0x0000009b009b7308 */ /* 0x000fe60000000800 */
[----:B------:R-:W-:Y:S01]  /*cea0*/  IMAD.WIDE.U32 R74, R67, -0x326172a9, RZ ;  /* 0xcd9e8d57434a7825 */ /* 0x000fe200078e00ff */
[----:B-1----:R-:W-:-:S02]  /*ceb0*/  FMNMX.FTZ R135, R64, R135, !PT ;  /* 0x0000008740877209 */ /* 0x002fc40007810000 */
[----:B------:R-:W-:Y:S01]  /*cec0*/  LOP3.LUT R98, R123, UR7, R98, 0x96, !PT ;  /* 0x000000077b627c12 */ /* 0x000fe2000f8e9662 */
[----:B------:R-:W-:Y:S01]  /*ced0*/  FADD.FTZ R143, R0, R143 ;  /* 0x0000008f008f7221 */ /* 0x000fe20000010000 */
[C---:B------:R-:W-:Y:S01]  /*cee0*/  FSETP.NEU.FTZ.AND P2, PT, R135.reuse, -INF , PT ;  /* 0xff8000008700780b */ /* 0x040fe20003f5d000 */
[----:B------:R-:W-:Y:S01]  /*cef0*/  FMUL.FTZ R108, R135, c[0x0][0x23c] ;  /* 0x00008f00876c7a20 */ /* 0x000fe20000410000 */
[----:B------:R-:W-:Y:S01]  /*cf00*/  LOP3.LUT R64, R74, 0xffff, RZ, 0xc0, !PT ;  /* 0x0000ffff4a407812 */ /* 0x000fe200078ec0ff */
[----:B------:R-:W-:Y:S01]  /*cf10*/  IMAD.WIDE.U32 R98, R98, -0x2daee0ad, RZ ;  /* 0xd2511f5362627825 */ /* 0x000fe200078e00ff */
[----:B------:R-:W-:Y:S01]  /*cf20*/  LOP3.LUT R67, R74, 0xff, RZ, 0xc0, !PT ;  /* 0x000000ff4a437812 */ /* 0x000fe200078ec0ff */
[----:B------:R-:W-:Y:S01]  /*cf30*/  MUFU.EX2 R152, R152 ;  /* 0x0000009800987308 */ /* 0x000fe20000000800 */
[----:B------:R-:W-:Y:S01]  /*cf40*/  FSEL R108, R108, RZ, P2 ;  /* 0x000000ff6c6c7208 */ /* 0x000fe20001000000 */
[----:B------:R-:W-:Y:S01]  /*cf50*/  FADD.FTZ R6, R6, R139 ;  /* 0x0000008b06067221 */ /* 0x000fe20000010000 */
[----:B------:R-:W-:Y:S01]  /*cf60*/  SHF.R.U32.HI R64, RZ, 0x8, R64 ;  /* 0x00000008ff407819 */ /* 0x000fe20000011640 */
[----:B------:R-:W-:Y:S01]  /*cf70*/  FADD.FTZ R4, R4, R143 ;  /* 0x0000008f04047221 */ /* 0x000fe20000010000 */
[----:B------:R-:W-:Y:S01]  /*cf80*/  LOP3.LUT R96, R99, UR17, R96, 0x96, !PT ;  /* 0x0000001163607c12 */ /* 0x000fe2000f8e9660 */
[----:B------:R-:W-:Y:S01]  /*cf90*/  FFMA.FTZ R168, R49, c[0x0][0x23c], -R108 ;  /* 0x00008f0031a87a23 */ /* 0x000fe2000001086c */
[----:B------:R-:W-:Y:S01]  /*cfa0*/  SHF.R.U32.HI R49, RZ, 0x10, R74 ;  /* 0x00000010ff317819 */ /* 0x000fe2000001164a */
[--C-:B------:R-:W-:Y:S01]  /*cfb0*/  FFMA.FTZ R167, R51, c[0x0][0x23c], -R108.reuse ;  /* 0x00008f0033a77a23 */ /* 0x100fe2000001086c */
[----:B--2---:R-:W-:Y:S01]  /*cfc0*/  FMNMX.FTZ R134, R73, R134, !PT ;  /* 0x0000008649867209 */ /* 0x004fe20007810000 */
[----:B------:R-:W-:Y:S01]  /*cfd0*/  FFMA.FTZ R166, R57, c[0x0][0x23c], -R108 ;  /* 0x00008f0039a67a23 */ /* 0x000fe2000001086c */
[----:B------:R-:W-:Y:S01]  /*cfe0*/  PRMT R67, R67, 0x5410, R64 ;  /* 0x0000541043437816 */ /* 0x000fe20000000040 */
[----:B------:R-:W-:Y:S01]  /*cff0*/  FFMA.FTZ R165, R59, c[0x0][0x23c], -R108 ;  /* 0x00008f003ba57a23 */ /* 0x000fe2000001086c */
[----:B------:R-:W-:Y:S01]  /*d000*/  LOP3.LUT R49, R49, 0xff, RZ, 0xc0, !PT ;  /* 0x000000ff31317812 */ /* 0x000fe200078ec0ff */
[C---:B------:R-:W-:Y:S01]  /*d010*/  FMUL.FTZ R109, R134.reuse, c[0x0][0x23c] ;  /* 0x00008f00866d7a20 */ /* 0x040fe20000410000 */
[----:B------:R-:W-:Y:S01]  /*d020*/  SHF.R.U32.HI R64, RZ, 0x18, R74 ;  /* 0x00000018ff407819 */ /* 0x000fe2000001164a */
[----:B------:R-:W-:Y:S01]  /*d030*/  MUFU.EX2 R166, R166 ;  /* 0x000000a600a67308 */ /* 0x000fe20000000800 */
[----:B------:R-:W-:Y:S01]  /*d040*/  FSETP.NEU.FTZ.AND P0, PT, R134, -INF , PT ;  /* 0xff8000008600780b */ /* 0x000fe20003f1d000 */
[--C-:B------:R-:W-:Y:S01]  /*d050*/  HSET2.LE.AND R67, R67, R148.reuse, PT ;  /* 0x0000009443437233 */ /* 0x100fe20003803000 */
[----:B------:R-:W-:Y:S01]  /*d060*/  PRMT R49, R49, 0x5410, R64 ;  /* 0x0000541031317816 */ /* 0x000fe20000000040 */
[----:B------:R-:W-:Y:S01]  /*d070*/  FFMA.FTZ R249, R249, c[0x0][0x23c], -R108 ;  /* 0x00008f00f9f97a23 */ /* 0x000fe2000001086c */
[----:B------:R-:W-:Y:S01]  /*d080*/  LOP3.LUT R64, R75, UR16, R122, 0x96, !PT ;  /* 0x000000104b407c12 */ /* 0x000fe2000f8e967a */
[----:B------:R-:W-:Y:S01]  /*d090*/  FFMA.FTZ R247, R247, c[0x0][0x23c], -R108 ;  /* 0x00008f00f7f77a23 */ /* 0x000fe2000001086c */
[----:B------:R-:W-:Y:S01]  /*d0a0*/  FSEL R109, R109, RZ, P0 ;  /* 0x000000ff6d6d7208 */ /* 0x000fe20000000000 */
[----:B------:R-:W1:Y:S01]  /*d0b0*/  MUFU.EX2 R165, R165 ;  /* 0x000000a500a57308 */ /* 0x000e620000000800 */
[----:B------:R-:W-:Y:S01]  /*d0c0*/  LOP3.LUT R51, R64, 0xffff, RZ, 0xc0, !PT ;  /* 0x0000ffff40337812 */ /* 0x000fe200078ec0ff */
[--C-:B------:R-:W-:Y:S01]  /*d0d0*/  HSET2.LE.AND R49, R49, R148.reuse, PT ;  /* 0x0000009431317233 */ /* 0x100fe20003803000 */
[--C-:B------:R-:W-:Y:S01]  /*d0e0*/  SHF.R.U32.HI R57, RZ, 0x18, R64.reuse ;  /* 0x00000018ff397819 */ /* 0x100fe20000011640 */
[----:B------:R-:W-:Y:S01]  /*d0f0*/  FFMA.FTZ R163, R48, c[0x0][0x23c], -R109 ;  /* 0x00008f0030a37a23 */ /* 0x000fe2000001086d */
[----:B------:R-:W-:Y:S01]  /*d100*/  SHF.R.U32.HI R51, RZ, 0x8, R51 ;  /* 0x00000008ff337819 */ /* 0x000fe20000011633 */
[--C-:B------:R-:W-:Y:S01]  /*d110*/  FFMA.FTZ R170, R50, c[0x0][0x23c], -R109.reuse ;  /* 0x00008f0032aa7a23 */ /* 0x100fe2000001086d */
[----:B------:R-:W-:Y:S01]  /*d120*/  LOP3.LUT R48, R64, 0xff, RZ, 0xc0, !PT ;  /* 0x000000ff40307812 */ /* 0x000fe200078ec0ff */
[--C-:B------:R-:W-:Y:S01]  /*d130*/  FFMA.FTZ R164, R56, c[0x0][0x23c], -R109.reuse ;  /* 0x00008f0038a47a23 */ /* 0x100fe2000001086d */
[----:B------:R-:W-:Y:S01]  /*d140*/  FSEL R59, R135, RZ, P2 ;  /* 0x000000ff873b7208 */ /* 0x000fe20001000000 */
[----:B------:R-:W-:Y:S01]  /*d150*/  FFMA.FTZ R161, R58, c[0x0][0x23c], -R109 ;  /* 0x00008f003aa17a23 */ /* 0x000fe2000001086d */
[----:B------:R-:W-:Y:S01]  /*d160*/  PRMT R51, R48, 0x5410, R51 ;  /* 0x0000541030337816 */ /* 0x000fe20000000033 */
[----:B------:R-:W-:Y:S01]  /*d170*/  MUFU.EX2 R168, R168 ;  /* 0x000000a800a87308 */ /* 0x000fe20000000800 */
[----:B------:R-:W-:Y:S01]  /*d180*/  SHF.R.U32.HI R48, RZ, 0x10, R64 ;  /* 0x00000010ff307819 */ /* 0x000fe20000011640 */
[----:B------:R-:W-:Y:S01]  /*d190*/  FADD.FTZ R50, R176, -R59 ;  /* 0x8000003bb0327221 */ /* 0x000fe20000010000 */
[----:B-1----:R-:W-:Y:S01]  /*d1a0*/  F2FP.BF16.PACK_AB R86, R165, R166 ;  /* 0x000000a6a556723e */ /* 0x002fe200000010ff */
[----:B------:R-:W-:Y:S01]  /*d1b0*/  HSET2.LE.AND R51, R51, R148, PT ;  /* 0x0000009433337233 */ /* 0x000fe20003803000 */
[----:B------:R-:W-:Y:S01]  /*d1c0*/  LOP3.LUT R48, R48, 0xff, RZ, 0xc0, !PT ;  /* 0x000000ff30307812 */ /* 0x000fe200078ec0ff */
[----:B------:R-:W-:-:S02]  /*d1d0*/  FMUL.FTZ R50, R50, c[0x0][0x23c] ;  /* 0x00008f0032327a20 */ /* 0x000fc40000410000 */
[----:B------:R-:W-:Y:S01]  /*d1e0*/  MUFU.EX2 R164, R164 ;  /* 0x000000a400a47308 */ /* 0x000fe20000000800 */
[----:B------:R-:W-:Y:S01]  /*d1f0*/  FFMA.FTZ R176, R127, c[0x0][0x23c], -R173 ;  /* 0x00008f007fb07a23 */ /* 0x000fe200000108ad */
[----:B------:R-:W-:Y:S01]  /*d200*/  PRMT R57, R48, 0x5410, R57 ;  /* 0x0000541030397816 */ /* 0x000fe20000000039 */
[----:B------:R-:W-:Y:S01]  /*d210*/  IMAD.MOV.U32 R127, RZ, RZ, R126 ;  /* 0x000000ffff7f7224 */ /* 0x000fe200078e007e */
[----:B------:R-:W-:Y:S01]  /*d220*/  FSEL R48, R134, RZ, P0 ;  /* 0x000000ff86307208 */ /* 0x000fe20000000000 */
[----:B------:R-:W-:Y:S01]  /*d230*/  IMAD.MOV.U32 R126, RZ, RZ, R242 ;  /* 0x000000ffff7e7224 */ /* 0x000fe200078e00f2 */
[----:B------:R-:W-:Y:S01]  /*d240*/  LOP3.LUT R86, R67, R86, RZ, 0xc0, !PT ;  /* 0x0000005643567212 */ /* 0x000fe200078ec0ff */
[----:B------:R-:W-:Y:S01]  /*d250*/  HSET2.LE.AND R57, R57, R148, PT ;  /* 0x0000009439397233 */ /* 0x000fe20003803000 */
[----:B------:R-:W1:Y:S01]  /*d260*/  MUFU.EX2 R161, R161 ;  /* 0x000000a100a17308 */ /* 0x000e620000000800 */
[----:B------:R-:W-:Y:S02]  /*d270*/  FADD.FTZ R3, R3, -R48 ;  /* 0x8000003003037221 */ /* 0x000fe40000010000 */
[----:B------:R-:W-:-:S02]  /*d280*/  IMAD.MOV.U32 R242, RZ, RZ, R209 ;  /* 0x000000fffff27224 */ /* 0x000fc400078e00d1 */
[----:B------:R-:W-:Y:S02]  /*d290*/  FMUL.FTZ R3, R3, c[0x0][0x23c] ;  /* 0x00008f0003037a20 */ /* 0x000fe40000410000 */
[--C-:B------:R-:W-:Y:S01]  /*d2a0*/  FFMA.FTZ R209, R224, c[0x0][0x23c], -R173.reuse ;  /* 0x00008f00e0d17a23 */ /* 0x100fe200000108ad */
[----:B------:R-:W2:Y:S01]  /*d2b0*/  MUFU.EX2 R169, R50 ;  /* 0x0000003200a97308 */ /* 0x000ea20000000800 */
[----:B------:R-:W-:Y:S02]  /*d2c0*/  FFMA.FTZ R224, R111, c[0x0][0x23c], -R173 ;  /* 0x00008f006fe07a23 */ /* 0x000fe400000108ad */
[----:B------:R-:W-:Y:S02]  /*d2d0*/  FFMA.FTZ R242, R242, c[0x0][0x23c], -R154 ;  /* 0x00008f00f2f27a23 */ /* 0x000fe4000001089a */
[----:B------:R-:W-:Y:S02]  /*d2e0*/  IMAD.MOV.U32 R111, RZ, RZ, R127 ;  /* 0x000000ffff6f7224 */ /* 0x000fe400078e007f */
[----:B------:R-:W-:Y:S01]  /*d2f0*/  IMAD.SHL.U32 R127, R140, 0x2, RZ ;  /* 0x000000028c7f7824 */ /* 0x000fe200078e00ff */
[----:B------:R-:W3:Y:S01]  /*d300*/  MUFU.EX2 R167, R167 ;  /* 0x000000a700a77308 */ /* 0x000ee20000000800 */
[----:B-1----:R-:W-:Y:S01]  /*d310*/  F2FP.BF16.PACK_AB R48, R161, R164 ;  /* 0x000000a4a130723e */ /* 0x002fe200000010ff */
[----:B------:R-:W-:-:S02]  /*d320*/  FFMA.FTZ R226, R226, c[0x0][0x23c], -R109 ;  /* 0x00008f00e2e27a23 */ /* 0x000fc4000001086d */
[--C-:B------:R-:W-:Y:S01]  /*d330*/  FFMA.FTZ R246, R246, c[0x0][0x23c], -R109.reuse ;  /* 0x00008f00f6f67a23 */ /* 0x100fe2000001086d */
[----:B------:R-:W-:Y:S01]  /*d340*/  LOP3.LUT R87, R49, R48, RZ, 0xc0, !PT ;  /* 0x0000003031577212 */ /* 0x000fe200078ec0ff */
[----:B------:R-:W-:Y:S02]  /*d350*/  FFMA.FTZ R251, R251, c[0x0][0x23c], -R109 ;  /* 0x00008f00fbfb7a23 */ /* 0x000fe4000001086d */
[----:B------:R-:W-:Y:S01]  /*d360*/  MUFU.EX2 R163, R163 ;  /* 0x000000a300a37308 */ /* 0x000fe20000000800 */
[-C--:B--2---:R-:W-:Y:S01]  /*d370*/  FMUL.FTZ R56, R68, R169.reuse ;  /* 0x000000a944387220 */ /* 0x084fe20000410000 */
[----:B------:R-:W-:Y:S01]  /*d380*/  LOP3.LUT R68, R65, UR7, R66, 0x96, !PT ;  /* 0x0000000741447c12 */ /* 0x000fe2000f8e9642 */
[-C--:B------:R-:W-:Y:S02]  /*d390*/  FMUL.FTZ R64, R80, R169.reuse ;  /* 0x000000a950407220 */ /* 0x080fe40000410000 */
[-C--:B------:R-:W-:Y:S02]  /*d3a0*/  FMUL.FTZ R65, R81, R169.reuse ;  /* 0x000000a951417220 */ /* 0x080fe40000410000 */
[-C--:B------:R-:W-:Y:S01]  /*d3b0*/  FMUL.FTZ R72, R104, R169.reuse ;  /* 0x000000a968487220 */ /* 0x080fe20000410000 */
[----:B------:R-:W1:Y:S01]  /*d3c0*/  MUFU.EX2 R170, R170 ;  /* 0x000000aa00aa7308 */ /* 0x000e620000000800 */
[----:B---3--:R-:W-:Y:S01]  /*d3d0*/  F2FP.BF16.PACK_AB R84, R167, R168 ;  /* 0x000000a8a754723e */ /* 0x008fe200000010ff */
[----:B------:R-:W-:-:S02]  /*d3e0*/  FMUL.FTZ R73, R105, R169 ;  /* 0x000000a969497220 */ /* 0x000fc40000410000 */
[-C--:B------:R-:W-:Y:S01]  /*d3f0*/  FMUL.FTZ R88, R88, R169.reuse ;  /* 0x000000a958587220 */ /* 0x080fe20000410000 */
[----:B------:R-:W-:Y:S01]  /*d400*/  LOP3.LUT R84, R51, R84, RZ, 0xc0, !PT ;  /* 0x0000005433547212 */ /* 0x000fe200078ec0ff */
[-C--:B------:R-:W-:Y:S02]  /*d410*/  FMUL.FTZ R89, R89, R169.reuse ;  /* 0x000000a959597220 */ /* 0x080fe40000410000 */
[----:B------:R-:W2:Y:S01]  /*d420*/  MUFU.EX2 R3, R3 ;  /* 0x0000000300037308 */ /* 0x000ea20000000800 */
[-C--:B------:R-:W-:Y:S02]  /*d430*/  FMUL.FTZ R49, R129, R169.reuse ;  /* 0x000000a981317220 */ /* 0x080fe40000410000 */
[-C--:B------:R-:W-:Y:S02]  /*d440*/  FMUL.FTZ R116, R116, R169.reuse ;  /* 0x000000a974747220 */ /* 0x080fe40000410000 */
[-C--:B------:R-:W-:Y:S02]  /*d450*/  FMUL.FTZ R117, R117, R169.reuse ;  /* 0x000000a975757220 */ /* 0x080fe40000410000 */
[----:B------:R-:W-:Y:S01]  /*d460*/  FMUL.FTZ R112, R112, R169 ;  /* 0x000000a970707220 */ /* 0x000fe20000410000 */
[----:B-1----:R-:W-:Y:S01]  /*d470*/  F2FP.BF16.PACK_AB R48, R170, R163 ;  /* 0x000000a3aa30723e */ /* 0x002fe200000010ff */
[----:B------:R-:W-:Y:S01]  /*d480*/  MUFU.EX2 R209, R209 ;  /* 0x000000d100d17308 */ /* 0x000fe20000000800 */
[----:B------:R-:W-:-:S02]  /*d490*/  FMUL.FTZ R113, R113, R169 ;  /* 0x000000a971717220 */ /* 0x000fc40000410000 */
[----:B------:R-:W-:Y:S01]  /*d4a0*/  LOP3.LUT R85, R57, R48, RZ, 0xc0, !PT ;  /* 0x0000003039557212 */ /* 0x000fe200078ec0ff */
[-C--:B------:R-:W-:Y:S02]  /*d4b0*/  FMUL.FTZ R48, R128, R169.reuse ;  /* 0x000000a980307220 */ /* 0x080fe40000410000 */
[----:B------:R-:W-:Y:S02]  /*d4c0*/  FMUL.FTZ R57, R69, R169 ;  /* 0x000000a945397220 */ /* 0x000fe40000410000 */
[-C--:B--2---:R-:W-:Y:S01]  /*d4d0*/  FMUL.FTZ R58, R70, R3.reuse ;  /* 0x00000003463a7220 */ /* 0x084fe20000410000 */
[----:B------:R-:W1:Y:S01]  /*d4e0*/  MUFU.EX2 R224, R224 ;  /* 0x000000e000e07308 */ /* 0x000e620000000800 */
[----:B------:R-:W-:Y:S02]  /*d4f0*/  FMUL.FTZ R59, R71, R3 ;  /* 0x00000003473b7220 */ /* 0x000fe40000410000 */
[----:B------:R-:W-:-:S04]  /*d500*/  IMAD.WIDE.U32 R70, R68, -0x2daee0ad, RZ ;  /* 0xd2511f5344467825 */ /* 0x000fc800078e00ff */
[-C--:B------:R-:W-:Y:S01]  /*d510*/  FMUL.FTZ R66, R82, R3.reuse ;  /* 0x0000000352427220 */ /* 0x080fe20000410000 */
[----:B------:R-:W-:Y:S01]  /*d520*/  SHF.R.U32.HI R81, RZ, 0x10, R70 ;  /* 0x00000010ff517819 */ /* 0x000fe20000011646 */
[-C--:B------:R-:W-:Y:S01]  /*d530*/  FMUL.FTZ R67, R83, R3.reuse ;  /* 0x0000000353437220 */ /* 0x080fe20000410000 */
[----:B------:R-:W-:Y:S01]  /*d540*/  LOP3.LUT R68, R70, 0xffff, RZ, 0xc0, !PT ;  /* 0x0000ffff46447812 */ /* 0x000fe200078ec0ff */
[-C--:B------:R-:W-:Y:S01]  /*d550*/  FMUL.FTZ R74, R106, R3.reuse ;  /* 0x000000036a4a7220 */ /* 0x080fe20000410000 */
[----:B------:R-:W-:Y:S01]  /*d560*/  LOP3.LUT R81, R81, 0xff, RZ, 0xc0, !PT ;  /* 0x000000ff51517812 */ /* 0x000fe200078ec0ff */
[-C--:B------:R-:W-:Y:S01]  /*d570*/  FMUL.FTZ R75, R107, R3.reuse ;  /* 0x000000036b4b7220 */ /* 0x080fe20000410000 */
[----:B------:R-:W-:Y:S01]  /*d580*/  LOP3.LUT R83, R71, UR17, R78, 0x96, !PT ;  /* 0x0000001147537c12 */ /* 0x000fe2000f8e964e */
[-C--:B------:R-:W-:Y:S01]  /*d590*/  FMUL.FTZ R90, R90, R3.reuse ;  /* 0x000000035a5a7220 */ /* 0x080fe20000410000 */
[C---:B------:R-:W-:Y:S01]  /*d5a0*/  HMMA.16816.F32.BF16 R64, R84.reuse, R8, R64 ;  /* 0x000000085440723c */ /* 0x040fe20000041840 */
[-C--:B------:R-:W-:Y:S01]  /*d5b0*/  FMUL.FTZ R91, R91, R3.reuse ;  /* 0x000000035b5b7220 */ /* 0x080fe20000410000 */
[----:B------:R-:W-:Y:S01]  /*d5c0*/  LOP3.LUT R77, R70, 0xff, RZ, 0xc0, !PT ;  /* 0x000000ff464d7812 */ /* 0x000fe200078ec0ff */
[-C--:B------:R-:W-:Y:S01]  /*d5d0*/  FMUL.FTZ R50, R130, R3.reuse ;  /* 0x0000000382327220 */ /* 0x080fe20000410000 */
[----:B------:R-:W-:Y:S01]  /*d5e0*/  SHF.R.U32.HI R68, RZ, 0x8, R68 ;  /* 0x00000008ff447819 */ /* 0x000fe20000011644 */
[-C--:B------:R-:W-:Y:S01]  /*d5f0*/  FMUL.FTZ R51, R131, R3.reuse ;  /* 0x0000000383337220 */ /* 0x080fe20000410000 */
[--C-:B------:R-:W-:Y:S01]  /*d600*/  SHF.R.U32.HI R76, RZ, 0x10, R83.reuse ;  /* 0x00000010ff4c7819 */ /* 0x100fe20000011653 */
[-C--:B------:R-:W-:Y:S01]  /*d610*/  FMUL.FTZ R118, R118, R3.reuse ;  /* 0x0000000376767220 */ /* 0x080fe20000410000 */
[----:B------:R-:W-:Y:S01]  /*d620*/  SHF.R.U32.HI R8, RZ, 0x18, R70 ;  /* 0x00000018ff087819 */ /* 0x000fe20000011646 */
[-C--:B------:R-:W-:Y:S01]  /*d630*/  FMUL.FTZ R119, R119, R3.reuse ;  /* 0x0000000377777220 */ /* 0x080fe20000410000 */
[C---:B------:R-:W-:Y:S01]  /*d640*/  HMMA.16816.F32.BF16 R72, R84.reuse, R16, R72 ;  /* 0x000000105448723c */ /* 0x040fe20000041848 */
[-C--:B------:R-:W-:Y:S01]  /*d650*/  FMUL.FTZ R114, R114, R3.reuse ;  /* 0x0000000372727220 */ /* 0x080fe20000410000 */
[----:B------:R-:W-:Y:S01]  /*d660*/  PRMT R81, R81, 0x5410, R8 ;  /* 0x0000541051517816 */ /* 0x000fe20000000008 */
[----:B------:R-:W-:Y:S01]  /*d670*/  FMUL.FTZ R115, R115, R3 ;  /* 0x0000000373737220 */ /* 0x000fe20000410000 */
[----:B------:R-:W-:Y:S01]  /*d680*/  PRMT R77, R77, 0x5410, R68 ;  /* 0x000054104d4d7816 */ /* 0x000fe20000000044 */
[-C--:B------:R-:W-:Y:S01]  /*d690*/  FMUL.FTZ R100, R100, R169.reuse ;  /* 0x000000a964647220 */ /* 0x080fe20000410000 */
[----:B------:R-:W-:Y:S01]  /*d6a0*/  LOP3.LUT R78, R83, 0xffff, RZ, 0xc0, !PT ;  /* 0x0000ffff534e7812 */ /* 0x000fe200078ec0ff */
[----:B------:R-:W-:Y:S01]  /*d6b0*/  FMUL.FTZ R101, R101, R169 ;  /* 0x000000a965657220 */ /* 0x000fe20000410000 */
[--C-:B------:R-:W-:Y:S01]  /*d6c0*/  HSET2.LE.AND R81, R81, R148.reuse, PT ;  /* 0x0000009451517233 */ /* 0x100fe20003803000 */
[-C--:B------:R-:W-:Y:S01]  /*d6d0*/  FMUL.FTZ R102, R102, R3.reuse ;  /* 0x0000000366667220 */ /* 0x080fe20000410000 */
[C---:B------:R-:W-:Y:S01]  /*d6e0*/  HMMA.16816.F32.BF16 R8, R84.reuse, R10, R88 ;  /* 0x0000000a5408723c */ /* 0x040fe20000041858 */
[----:B------:R-:W-:Y:S01]  /*d6f0*/  FMUL.FTZ R103, R103, R3 ;  /* 0x0000000367677220 */ /* 0x000fe20000410000 */
[----:B------:R-:W-:Y:S01]  /*d700*/  F2FP.BF16.PACK_AB R16, R231, R238 ;  /* 0x000000eee710723e */ /* 0x000fe200000010ff */
[----:B------:R-:W2:Y:S01]  /*d710*/  MUFU.EX2 R242, R242 ;  /* 0x000000f200f27308 */ /* 0x000ea20000000800 */
[----:B------:R-:W-:Y:S01]  /*d720*/  LOP3.LUT R76, R76, 0xff, RZ, 0xc0, !PT ;  /* 0x000000ff4c4c7812 */ /* 0x000fe200078ec0ff */
[--C-:B------:R-:W-:Y:S01]  /*d730*/  HSET2.LE.AND R77, R77, R148.reuse, PT ;  /* 0x000000944d4d7233 */ /* 0x100fe20003803000 */
[----:B------:R-:W-:Y:S01]  /*d740*/  LOP3.LUT R95, R81, R16, RZ, 0xc0, !PT ;  /* 0x00000010515f7212 */ /* 0x000fe200078ec0ff */
[----:B------:R-:W3:Y:S01]  /*d750*/  LDSM.16.MT88.4 R68, [R188+0x6800] ;  /* 0x00680000bc44783b */ /* 0x000ee20000004200 */
[----:B------:R-:W-:Y:S01]  /*d760*/  LOP3.LUT R89, R83, 0xff, RZ, 0xc0, !PT ;  /* 0x000000ff53597812 */ /* 0x000fe200078ec0ff */
[C---:B------:R-:W-:Y:S01]  /*d770*/  HMMA.16816.F32.BF16 R48, R84.reuse, R52, R48 ;  /* 0x000000345430723c */ /* 0x040fe20000041830 */
[----:B------:R-:W-:Y:S01]  /*d780*/  SHF.R.U32.HI R83, RZ, 0x18, R83 ;  /* 0x00000018ff537819 */ /* 0x000fe20000011653 */
[----:B------:R-:W4:Y:S01]  /*d790*/  MUFU.EX2 R176, R176 ;  /* 0x000000b000b07308 */ /* 0x000f220000000800 */
[----:B------:R-:W-:Y:S01]  /*d7a0*/  SHF.R.U32.HI R78, RZ, 0x8, R78 ;  /* 0x00000008ff4e7819 */ /* 0x000fe2000001164e */
[----:B------:R-:W-:Y:S01]  /*d7b0*/  FFMA.FTZ R178, R178, c[0x0][0x23c], -R109 ;  /* 0x00008f00b2b27a23 */ /* 0x000fe2000001086d */
[----:B------:R-:W-:Y:S01]  /*d7c0*/  PRMT R83, R76, 0x5410, R83 ;  /* 0x000054104c537816 */ /* 0x000fe20000000053 */
[----:B------:R-:W-:Y:S01]  /*d7d0*/  FFMA.FTZ R175, R175, c[0x0][0x23c], -R108 ;  /* 0x00008f00afaf7a23 */ /* 0x000fe2000001086c */
[----:B-1----:R-:W-:Y:S01]  /*d7e0*/  F2FP.BF16.PACK_AB R94, R224, R209 ;  /* 0x000000d1e05e723e */ /* 0x002fe200000010ff */
[C---:B------:R-:W-:Y:S01]  /*d7f0*/  HMMA.16816.F32.BF16 R56, R84.reuse, R60, R56 ;  /* 0x0000003c5438723c */ /* 0x040fe20000041838 */
[----:B------:R-:W-:Y:S01]  /*d800*/  PRMT R89, R89, 0x5410, R78 ;  /* 0x0000541059597816 */ /* 0x000fe2000000004e */
[--C-:B------:R-:W-:Y:S01]  /*d810*/  HSET2.LE.AND R93, R83, R148.reuse, PT ;  /* 0x00000094535d7233 */ /* 0x100fe20003803000 */
[----:B------:R-:W-:Y:S01]  /*d820*/  LOP3.LUT R94, R77, R94, RZ, 0xc0, !PT ;  /* 0x0000005e4d5e7212 */ /* 0x000fe200078ec0ff */
[----:B------:R-:W-:Y:S01]  /*d830*/  LDSM.16.MT88.4 R80, [R185+0x6800] ;  /* 0x00680000b950783b */ /* 0x000fe20000004200 */
[----:B--2---:R-:W-:Y:S01]  /*d840*/  F2FP.BF16.PACK_AB R88, R242, R233 ;  /* 0x000000e9f258723e */ /* 0x004fe200000010ff */
[----:B------:R-:W-:Y:S01]  /*d850*/  HSET2.LE.AND R89, R89, R148, PT ;  /* 0x0000009459597233 */ /* 0x000fe20003803000 */
[----:B------:R-:W-:Y:S01]  /*d860*/  SHF.R.U32.HI R90, RZ, 0x10, R98 ;  /* 0x00000010ff5a7819 */ /* 0x000fe20000011662 */
[C---:B------:R-:W-:Y:S01]  /*d870*/  HMMA.16816.F32.BF16 R52, R84.reuse, R54, R116 ;  /* 0x000000365434723c */ /* 0x040fe20000041874 */
[----:B------:R-:W1:Y:S01]  /*d880*/  LDSM.16.MT88.4 R76, [R186+0x6800] ;  /* 0x00680000ba4c783b */ /* 0x000e620000004200 */
[----:B----4-:R-:W-:Y:S01]  /*d890*/  F2FP.BF16.PACK_AB R92, R179, R176 ;  /* 0x000000b0b35c723e */ /* 0x010fe200000010ff */
[----:B------:R-:W-:Y:S01]  /*d8a0*/  MUFU.EX2 R249, R249 ;  /* 0x000000f900f97308 */ /* 0x000fe20000000800 */
[----:B------:R-:W-:Y:S01]  /*d8b0*/  LOP3.LUT R93, R93, R88, RZ, 0xc0, !PT ;  /* 0x000000585d5d7212 */ /* 0x000fe200078ec0ff */
[--C-:B------:R-:W-:Y:S01]  /*d8c0*/  FFMA.FTZ R88, R126, c[0x0][0x23c], -R108.reuse ;  /* 0x00008f007e587a23 */ /* 0x100fe2000001086c */
[----:B------:R-:W-:Y:S01]  /*d8d0*/  LOP3.LUT R92, R89, R92, RZ, 0xc0, !PT ;  /* 0x0000005c595c7212 */ /* 0x000fe200078ec0ff */
[----:B------:R-:W-:Y:S01]  /*d8e0*/  FFMA.FTZ R89, R111, c[0x0][0x23c], -R108 ;  /* 0x00008f006f597a23 */ /* 0x000fe2000001086c */
[----:B------:R-:W-:Y:S01]  /*d8f0*/  HMMA.16816.F32.BF16 R60, R84, R62, R112 ;  /* 0x0000003e543c723c */ /* 0x000fe20000041870 */
[----:B------:R-:W-:Y:S01]  /*d900*/  SHF.R.U32.HI R91, RZ, 0x18, R98 ;  /* 0x00000018ff5b7819 */ /* 0x000fe20000011662 */
[--C-:B------:R-:W-:Y:S01]  /*d910*/  FFMA.FTZ R177, R177, c[0x0][0x23c], -R108.reuse ;  /* 0x00008f00b1b17a23 */ /* 0x100fe2000001086c */
[----:B------:R2:W-:Y:S01]  /*d920*/  MUFU.EX2 R112, R89 ;  /* 0x0000005900707308 */ /* 0x0005e20000000800 */
[--C-:B------:R-:W-:Y:S01]  /*d930*/  FFMA.FTZ R172, R172, c[0x0][0x23c], -R108.reuse ;  /* 0x00008f00acac7a23 */ /* 0x100fe2000001086c */
[----:B------:R-:W-:Y:S01]  /*d940*/  LDSM.16.MT88.4 R116, [R188+0x7800] ;  /* 0x00780000bc74783b */ /* 0x000fe20000004200 */
[----:B------:R-:W-:-:S02]  /*d950*/  FFMA.FTZ R171, R171, c[0x0][0x23c], -R108 ;  /* 0x00008f00abab7a23 */ /* 0x000fc4000001086c */
[----:B------:R-:W-:Y:S01]  /*d960*/  HMMA.16816.F32.BF16 R16, R84, R18, R100 ;  /* 0x000000125410723c */ /* 0x000fe20000041864 */
[--C-:B------:R-:W-:Y:S02]  /*d970*/  FFMA.FTZ R151, R151, c[0x0][0x23c], -R109.reuse ;  /* 0x00008f0097977a23 */ /* 0x100fe4000001086d */
[----:B------:R-:W-:Y:S01]  /*d980*/  MUFU.EX2 R247, R247 ;  /* 0x000000f700f77308 */ /* 0x000fe20000000800 */
[--C-:B------:R-:W-:Y:S02]  /*d990*/  FFMA.FTZ R162, R162, c[0x0][0x23c], -R109.reuse ;  /* 0x00008f00a2a27a23 */ /* 0x100fe4000001086d */
[----:B------:R-:W-:Y:S01]  /*d9a0*/  FFMA.FTZ R150, R150, c[0x0][0x23c], -R109 ;  /* 0x00008f0096967a23 */ /* 0x000fe2000001086d */
[----:B------:R-:W-:Y:S01]  /*d9b0*/  IADD3 R85, R127, 0x1, RZ ;  /* 0x000000017f557810 */ /* 0x000fe20007ffe0ff */
[----:B------:R-:W-:Y:S01]  /*d9c0*/  IMAD.WIDE.U32 R126, R232, -0x326172a9, RZ ;  /* 0xcd9e8d57e87e7825 */ /* 0x000fe200078e00ff */
[----:B---3--:R-:W-:Y:S02]  /*d9d0*/  HMMA.16816.F32.BF16 R12, R92, R68, R12 ;  /* 0x000000445c0c723c */ /* 0x008fe4000004180c */
[----:B------:R-:W-:Y:S01]  /*d9e0*/  LOP3.LUT R100, R243, UR25, R85, 0x96, !PT ;  /* 0x00000019f3647c12 */ /* 0x000fe2000f8e9655 */
[----:B------:R-:W-:Y:S01]  /*d9f0*/  MUFU.EX2 R226, R226 ;  /* 0x000000e200e27308 */ /* 0x000fe20000000800 */
[----:B------:R-:W3:Y:S01]  /*da00*/  LDSM.16.MT88.4 R84, [R184+0x6800] ;  /* 0x00680000b854783b */ /* 0x000ee20000004200 */
[----:B--2---:R-:W-:Y:S01]  /*da10*/  LOP3.LUT R89, R98, 0xff, RZ, 0xc0, !PT ;  /* 0x000000ff62597812 */ /* 0x004fe200078ec0ff */
[----:B------:R-:W-:-:S02]  /*da20*/  FFMA.FTZ R168, R223, R169, R168 ;  /* 0x000000a9dfa87223 */ /* 0x000fc400000100a8 */
[----:B------:R-:W-:Y:S01]  /*da30*/  IMAD.WIDE.U32 R100, R100, -0x326172a9, RZ ;  /* 0xcd9e8d5764647825 */ /* 0x000fe200078e00ff */
[C---:B------:R-:W-:Y:S02]  /*da40*/  HMMA.16816.F32.BF16 R20, R92.reuse, R70, R20 ;  /* 0x000000465c14723c */ /* 0x040fe40000041814 */
[----:B------:R2:W4:Y:S01]  /*da50*/  MUFU.EX2 R243, R88 ;  /* 0x0000005800f37308 */ /* 0x0005220000000800 */
[----:B------:R-:W-:Y:S01]  /*da60*/  FFMA.FTZ R3, R222, R3, R163 ;  /* 0x00000003de037223 */ /* 0x000fe200000100a3 */
[C---:B------:R-:W-:Y:S01]  /*da70*/  LOP3.LUT R97, R101.reuse, UR15, R126, 0x96, !PT ;  /* 0x0000000f65617c12 */ /* 0x040fe2000f8e967e */
[----:B------:R-:W-:Y:S01]  /*da80*/  IMAD.WIDE.U32 R126, R232, -0x326172a9, RZ ;  /* 0xcd9e8d57e87e7825 */ /* 0x000fe200078e00ff */
[----:B------:R-:W-:Y:S02]  /*da90*/  LOP3.LUT R120, R101, UR15, R120, 0x96, !PT ;  /* 0x0000000f65787c12 */ /* 0x000fe4000f8e9678 */
[----:B-1----:R-:W-:Y:S01]  /*daa0*/  HMMA.16816.F32.BF16 R24, R92, R76, R24 ;  /* 0x0000004c5c18723c */ /* 0x002fe20000041818 */
[----:B------:R-:W-:Y:S01]  /*dab0*/  LOP3.LUT R106, R241, UR13, R100, 0x96, !PT ;  /* 0x0000000df16a7c12 */ /* 0x000fe2000f8e9664 */
[----:B------:R-:W-:Y:S01]  /*dac0*/  MUFU.EX2 R246, R246 ;  /* 0x000000f600f67308 */ /* 0x000fe20000000800 */
[----:B------:R-:W-:Y:S01]  /*dad0*/  LOP3.LUT R126, R127, R229, RZ, 0x3c, !PT ;  /* 0x000000e57f7e7212 */ /* 0x000fe200078e3cff */
[----:B------:R-:W-:-:S04]  /*dae0*/  IMAD.WIDE.U32 R120, R120, -0x2daee0ad, RZ ;  /* 0xd2511f5378787825 */ /* 0x000fc800078e00ff */
[C---:B------:R-:W-:Y:S01]  /*daf0*/  HMMA.16816.F32.BF16 R28, R92.reuse, R78, R28 ;  /* 0x0000004e5c1c723c */ /* 0x040fe2000004181c */
[----:B------:R-:W-:Y:S01]  /*db00*/  IMAD.WIDE.U32 R126, R126, -0x2daee0ad, RZ ;  /* 0xd2511f537e7e7825 */ /* 0x000fe200078e00ff */
[----:B--2---:R-:W-:Y:S01]  /*db10*/  LOP3.LUT R88, R98, 0xffff, RZ, 0xc0, !PT ;  /* 0x0000ffff62587812 */ /* 0x004fe200078ec0ff */
[----:B------:R-:W1:Y:S01]  /*db20*/  MUFU.EX2 R251, R251 ;  /* 0x000000fb00fb7308 */ /* 0x000e620000000800 */
[----:B------:R-:W-:Y:S01]  /*db30*/  SHF.R.U32.HI R99, RZ, 0x10, R96 ;  /* 0x00000010ff637819 */ /* 0x000fe20000011660 */
[----:B------:R-:W-:Y:S01]  /*db40*/  IMAD.WIDE.U32 R106, R106, -0x2daee0ad, RZ ;  /* 0xd2511f536a6a7825 */ /* 0x000fe200078e00ff */
[----:B------:R-:W-:Y:S02]  /*db50*/  SHF.R.U32.HI R88, RZ, 0x8, R88 ;  /* 0x00000008ff587819 */ /* 0x000fe40000011658 */
[----:B------:R-:W-:Y:S01]  /*db60*/  LOP3.LUT R98, R96, 0xff, RZ, 0xc0, !PT ;  /* 0x000000ff60627812 */ /* 0x000fe200078ec0ff */
[C---:B------:R-:W-:Y:S01]  /*db70*/  HMMA.16816.F32.BF16 R32, R92.reuse, R80, R32 ;  /* 0x000000505c20723c */ /* 0x040fe20000041820 */
[----:B------:R-:W-:Y:S01]  /*db80*/  PRMT R89, R89, 0x5410, R88 ;  /* 0x0000541059597816 */ /* 0x000fe20000000058 */
[----:B------:R-:W2:Y:S01]  /*db90*/  MUFU.EX2 R178, R178 ;  /* 0x000000b200b27308 */ /* 0x000ea20000000800 */
[----:B------:R-:W-:Y:S01]  /*dba0*/  LOP3.LUT R88, R90, 0xff, RZ, 0xc0, !PT ;  /* 0x000000ff5a587812 */ /* 0x000fe200078ec0ff */
[----:B------:R-:W-:Y:S01]  /*dbb0*/  FADD.FTZ R167, R167, R168 ;  /* 0x000000a8a7a77221 */ /* 0x000fe20000010000 */
[----:B------:R-:W-:Y:S01]  /*dbc0*/  LOP3.LUT R90, R96, 0xffff, RZ, 0xc0, !PT ;  /* 0x0000ffff605a7812 */ /* 0x000fe200078ec0ff */
[--C-:B------:R-:W-:Y:S01]  /*dbd0*/  HSET2.LE.AND R89, R89, R148.reuse, PT ;  /* 0x0000009459597233 */ /* 0x100fe20003803000 */
[----:B------:R-:W-:Y:S01]  /*dbe0*/  SHF.R.U32.HI R96, RZ, 0x18, R96 ;  /* 0x00000018ff607819 */ /* 0x000fe20000011660 */
[C---:B------:R-:W-:Y:S01]  /*dbf0*/  HMMA.16816.F32.BF16 R36, R92.reuse, R82, R36 ;  /* 0x000000525c24723c */ /* 0x040fe20000041824 */
[----:B------:R-:W-:Y:S01]  /*dc00*/  SHF.R.U32.HI R103, RZ, 0x8, R90 ;  /* 0x00000008ff677819 */ /* 0x000fe2000001165a */
[----:B------:R5:W2:Y:S01]  /*dc10*/  MUFU.EX2 R241, R252 ;  /* 0x000000fc00f17308 */ /* 0x000aa20000000800 */
[----:B------:R-:W-:Y:S01]  /*dc20*/  LOP3.LUT R99, R99, 0xff, RZ, 0xc0, !PT ;  /* 0x000000ff63637812 */ /* 0x000fe200078ec0ff */
[----:B------:R-:W-:Y:S01]  /*dc30*/  FADD.FTZ R3, R170, R3 ;  /* 0x00000003aa037221 */ /* 0x000fe20000010000 */
[----:B----4-:R-:W-:Y:S01]  /*dc40*/  F2FP.BF16.PACK_AB R90, R243, R112 ;  /* 0x00000070f35a723e */ /* 0x010fe200000010ff */
[----:B------:R-:W-:Y:S01]  /*dc50*/  FADD.FTZ R166, R166, R167 ;  /* 0x000000a7a6a67221 */ /* 0x000fe20000010000 */
[----:B------:R-:W-:Y:S01]  /*dc60*/  PRMT R91, R88, 0x5410, R91 ;  /* 0x00005410585b7816 */ /* 0x000fe2000000005b */
[C---:B---3--:R-:W-:Y:S01]  /*dc70*/  HMMA.16816.F32.BF16 R40, R92.reuse, R84, R40 ;  /* 0x000000545c28723c */ /* 0x048fe20000041828 */
[----:B------:R-:W-:Y:S01]  /*dc80*/  PRMT R103, R98, 0x5410, R103 ;  /* 0x0000541062677816 */ /* 0x000fe20000000067 */
[----:B------:R-:W-:Y:S01]  /*dc90*/  MUFU.EX2 R175, R175 ;  /* 0x000000af00af7308 */ /* 0x000fe20000000800 */
[----:B------:R-:W-:Y:S01]  /*dca0*/  PRMT R99, R99, 0x5410, R96 ;  /* 0x0000541063637816 */ /* 0x000fe20000000060 */
[--C-:B------:R-:W-:Y:S01]  /*dcb0*/  HSET2.LE.AND R91, R91, R148.reuse, PT ;  /* 0x000000945b5b7233 */ /* 0x100fe20003803000 */
[----:B------:R-:W-:Y:S01]  /*dcc0*/  LOP3.LUT R90, R89, R90, RZ, 0xc0, !PT ;  /* 0x0000005a595a7212 */ /* 0x000fe200078ec0ff */
[--C-:B------:R-:W-:Y:S01]  /*dcd0*/  HSET2.LE.AND R88, R103, R148.reuse, PT ;  /* 0x0000009467587233 */ /* 0x100fe20003803000 */
[----:B-1----:R-:W-:Y:S01]  /*dce0*/  F2FP.BF16.PACK_AB R98, R251, R246 ;  /* 0x000000f6fb62723e */ /* 0x002fe200000010ff */
[----:B------:R-:W-:Y:S01]  /*dcf0*/  HSET2.LE.AND R89, R99, R148, PT ;  /* 0x0000009463597233 */ /* 0x000fe20003803000 */
[----:B------:R-:W-:Y:S01]  /*dd00*/  F2FP.BF16.PACK_AB R103, R247, R249 ;  /* 0x000000f9f767723e */ /* 0x000fe200000010ff */
[----:B------:R-:W-:Y:S01]  /*dd10*/  HMMA.16816.F32.BF16 R44, R92, R86, R44 ;  /* 0x000000565c2c723c */ /* 0x000fe2000004182c */
[----:B--2---:R-:W-:Y:S01]  /*dd20*/  F2FP.BF16.PACK_AB R96, R178, R226 ;  /* 0x000000e2b260723e */ /* 0x004fe200000010ff */
[----:B-----5:R-:W-:Y:S01]  /*dd30*/  FFMA.FTZ R252, R245, c[0x0][0x23c], -R154 ;  /* 0x00008f00f5fc7a23 */ /* 0x020fe2000001089a */
[----:B------:R-:W-:Y:S01]  /*dd40*/  LOP3.LUT R91, R91, R98, RZ, 0xc0, !PT ;  /* 0x000000625b5b7212 */ /* 0x000fe200078ec0ff */
[----:B------:R-:W-:Y:S01]  /*dd50*/  MUFU.EX2 R177, R177 ;  /* 0x000000b100b17308 */ /* 0x000fe20000000800 */
[----:B------:R-:W-:Y:S01]  /*dd60*/  LOP3.LUT R88, R88, R103, RZ, 0xc0, !PT ;  /* 0x0000006758587212 */ /* 0x000fe200078ec0ff */
[--C-:B------:R-:W-:Y:S01]  /*dd70*/  FFMA.FTZ R245, R158, c[0x0][0x23c], -R173.reuse ;  /* 0x00008f009ef57a23 */ /* 0x100fe200000108ad */
[----:B------:R-:W-:Y:S01]  /*dd80*/  LOP3.LUT R92, R125, UR13, R100, 0x96, !PT ;  /* 0x0000000d7d5c7c12 */ /* 0x000fe2000f8e9664 */
[----:B------:R-:W-:Y:S01]  /*dd90*/  FFMA.FTZ R158, R159, c[0x0][0x23c], -R173 ;  /* 0x00008f009f9e7a23 */ /* 0x000fe200000108ad */
[----:B------:R-:W-:Y:S01]  /*dda0*/  LOP3.LUT R89, R89, R96, RZ, 0xc0, !PT ;  /* 0x0000006059597212 */ /* 0x000fe200078ec0ff */
[----:B------:R-:W-:Y:S01]  /*ddb0*/  IMAD.WIDE.U32 R96, R97, -0x2daee0ad, RZ ;  /* 0xd2511f5361607825 */ /* 0x000fe200078e00ff */
[----:B------:R-:W-:Y:S01]  /*ddc0*/  LOP3.LUT R100, R121, UR12, R110, 0x96, !PT ;  /* 0x0000000c79647c12 */ /* 0x000fe2000f8e966e */
[----:B------:R-:W-:Y:S01]  /*ddd0*/  MUFU.EX2 R252, R252 ;  /* 0x000000fc00fc7308 */ /* 0x000fe20000000800 */
[----:B------:R-:W-:Y:S01]  /*dde0*/  LOP3.LUT R120, R107, UR10, R120, 0x96, !PT ;  /* 0x0000000a6b787c12 */ /* 0x000fe2000f8e9678 */
[----:B------:R-:W-:Y:S01]  /*ddf0*/  IMAD.WIDE.U32 R92, R92, -0x2daee0ad, RZ ;  /* 0xd2511f535c5c7825 */ /* 0x000fe200078e00ff */
[----:B------:R-:W-:Y:S01]  /*de00*/  F2FP.BF16.PACK_AB R94, R250, R241 ;  /* 0x000000f1fa5e723e */ /* 0x000fe200000010ff */
[C---:B------:R-:W-:Y:S02]  /*de10*/  HMMA.16816.F32.BF16 R48, R88.reuse, R68, R48 ;  /* 0x000000445830723c */ /* 0x040fe40000041830 */
[----:B------:R-:W-:Y:S01]  /*de20*/  IMAD.WIDE.U32 R100, R100, -0x326172a9, RZ ;  /* 0xcd9e8d5764647825 */ /* 0x000fe200078e00ff */
[----:B------:R-:W-:Y:S01]  /*de30*/  LOP3.LUT R96, R93, UR10, R96, 0x96, !PT ;  /* 0x0000000a5d607c12 */ /* 0x000fe2000f8e9660 */
[----:B------:R-:W-:Y:S02]  /*de40*/  MUFU.EX2 R172, R172 ;  /* 0x000000ac00ac7308 */ /* 0x000fe40000000800 */
[----:B------:R-:W-:Y:S01]  /*de50*/  IMAD.WIDE.U32 R120, R120, -0x326172a9, RZ ;  /* 0xcd9e8d5778787825 */ /* 0x000fe200078e00ff */
[----:B------:R-:W-:Y:S01]  /*de60*/  LOP3.LUT R68, R97, UR12, R126, 0x96, !PT ;  /* 0x0000000c61447c12 */ /* 0x000fe2000f8e967e */
[----:B------:R-:W-:Y:S02]  /*de70*/  HMMA.16816.F32.BF16 R60, R88, R78, R60 ;  /* 0x0000004e583c723c */ /* 0x000fe4000004183c */
[----:B------:R-:W-:Y:S01]  /*de80*/  IMAD.WIDE.U32 R96, R96, -0x326172a9, RZ ;  /* 0xcd9e8d5760607825 */ /* 0x000fe200078e00ff */
[----:B------:R-:W-:Y:S01]  /*de90*/  LOP3.LUT R110, R121, UR9, R100, 0x96, !PT ;  /* 0x00000009796e7c12 */ /* 0x000fe2000f8e9664 */
[----:B------:R-:W-:Y:S02]  /*dea0*/  MUFU.EX2 R171, R171 ;  /* 0x000000ab00ab7308 */ /* 0x000fe40000000800 */
[----:B------:R-:W-:-:S02]  /*deb0*/  IMAD.WIDE.U32 R98, R68, -0x326172a9, RZ ;  /* 0xcd9e8d5744627825 */ /* 0x000fc400078e00ff */
[C---:B------:R-:W-:Y:S02]  /*dec0*/  HMMA.16816.F32.BF16 R56, R88.reuse, R76, R56 ;  /* 0x0000004c5838723c */ /* 0x040fe40000041838 */
[----:B------:R-:W-:Y:S01]  /*ded0*/  IMAD.WIDE.U32 R110, R110, -0x2daee0ad, RZ ;  /* 0xd2511f536e6e7825 */ /* 0x000fe200078e00ff */
[----:B------:R-:W-:Y:S01]  /*dee0*/  LOP3.LUT R68, R99, UR11, R124, 0x96, !PT ;  /* 0x0000000b63447c12 */ /* 0x000fe2000f8e967c */
[----:B------:R-:W-:Y:S01]  /*def0*/  MUFU.EX2 R151, R151 ;  /* 0x0000009700977308 */ /* 0x000fe20000000800 */
[----:B------:R-:W-:Y:S01]  /*df00*/  LOP3.LUT R98, R97, UR9, R98, 0x96, !PT ;  /* 0x0000000961627c12 */ /* 0x000fe2000f8e9662 */
[----:B------:R-:W-:Y:S01]  /*df10*/  FFMA.FTZ R159, R156, c[0x0][0x23c], -R173 ;  /* 0x00008f009c9f7a23 */ /* 0x000fe200000108ad */
[----:B------:R-:W-:Y:S01]  /*df20*/  LOP3.LUT R97, R101, UR11, R240, 0x96, !PT ;  /* 0x0000000b65617c12 */ /* 0x000fe2000f8e96f0 */
[----:B------:R-:W-:Y:S01]  /*df30*/  IMAD.WIDE.U32 R68, R68, -0x2daee0ad, RZ ;  /* 0xd2511f5344447825 */ /* 0x000fe200078e00ff */
[C---:B------:R-:W-:Y:S01]  /*df40*/  HMMA.16816.F32.BF16 R52, R88.reuse, R70, R52 ;  /* 0x000000465834723c */ /* 0x040fe20000041834 */
[----:B------:R-:W-:Y:S02]  /*df50*/  LDSM.16.MT88.4 R100, [R184+0x7000] ;  /* 0x00700000b864783b */ /* 0x000fe40000004200 */
[----:B------:R-:W-:Y:S01]  /*df60*/  IMAD.WIDE.U32 R98, R98, -0x2daee0ad, RZ ;  /* 0xd2511f5362627825 */ /* 0x000fe200078e00ff */
[----:B------:R-:W-:Y:S01]  /*df70*/  LOP3.LUT R104, R69, UR8, R92, 0x96, !PT ;  /* 0x0000000845687c12 */ /* 0x000fe2000f8e965c */
[----:B------:R-:W-:Y:S02]  /*df80*/  MUFU.EX2 R162, R162 ;  /* 0x000000a200a27308 */ /* 0x000fe40000000800 */
[----:B------:R-:W-:Y:S01]  /*df90*/  FFMA.FTZ R240, R227, c[0x0][0x23c], -R154 ;  /* 0x00008f00e3f07a23 */ /* 0x000fe2000001089a */
[----:B------:R-:W-:Y:S01]  /*dfa0*/  LOP3.LUT R68, R99, UR6, R68, 0x96, !PT ;  /* 0x0000000663447c12 */ /* 0x000fe2000f8e9644 */
[----:B------:R-:W-:Y:S01]  /*dfb0*/  IMAD.WIDE.U32 R104, R104, -0x326172a9, RZ ;  /* 0xcd9e8d5768687825 */ /* 0x000fe200078e00ff */
[----:B------:R-:W-:Y:S03]  /*dfc0*/  HMMA.16816.F32.BF16 R72, R88, R84, R72 ;  /* 0x000000545848723c */ /* 0x000fe60000041848 */
[----:B------:R-:W-:Y:S01]  /*dfd0*/  IMAD.WIDE.U32 R78, R68, -0x326172a9, RZ ;  /* 0xcd9e8d57444e7825 */ /* 0x000fe200078e00ff */
[----:B------:R-:W-:Y:S01]  /*dfe0*/  MUFU.EX2 R240, R240 ;  /* 0x000000f000f07308 */ /* 0x000fe20000000800 */
[----:B------:R-:W-:-:S02]  /*dff0*/  LOP3.LUT R96, R105, UR7, R96, 0x96, !PT ;  /* 0x0000000769607c12 */ /* 0x000fc4000f8e9660 */
[----:B------:R-:W-:Y:S01]  /*e000*/  FFMA.FTZ R227, R239, c[0x0][0x23c], -R154 ;  /* 0x00008f00efe37a23 */ /* 0x000fe2000001089a */
[----:B------:R-:W-:Y:S01]  /*e010*/  LOP3.LUT R76, R79, UR16, R104, 0x96, !PT ;  /* 0x000000104f4c7c12 */ /* 0x000fe2000f8e9668 */
[----:B------:R-:W-:Y:S01]  /*e020*/  IMAD.WIDE.U32 R122, R97, -0x2daee0ad, RZ ;  /* 0xd2511f53617a7825 */ /* 0x000fe200078e00ff */
[----:B------:R-:W-:Y:S01]  /*e030*/  LOP3.LUT R68, R78, 0xffff, RZ, 0xc0, !PT ;  /* 0x0000ffff4e447812 */ /* 0x000fe200078ec0ff */
[C---:B------:R-:W-:Y:S01]  /*e040*/  HMMA.16816.F32.BF16 R64, R88.reuse, R80, R64 ;  /* 0x000000505840723c */ /* 0x040fe20000041840 */
[----:B------:R-:W-:Y:S01]  /*e050*/  LOP3.LUT R77, R76, 0xffff, RZ, 0xc0, !PT ;  /* 0x0000ffff4c4d7812 */ /* 0x000fe200078ec0ff */
[----:B------:R-:W1:Y:S01]  /*e060*/  MUFU.EX2 R227, R227 ;  /* 0x000000e300e37308 */ /* 0x000e620000000800 */
[----:B------:R-:W-:Y:S01]  /*e070*/  LOP3.LUT R71, R78, 0xff, RZ, 0xc0, !PT ;  /* 0x000000ff4e477812 */ /* 0x000fe200078ec0ff */
[----:B------:R-:W-:Y:S01]  /*e080*/  FFMA.FTZ R239, R174, c[0x0][0x23c], -R109 ;  /* 0x00008f00aeef7a23 */ /* 0x000fe2000001086d */
[--C-:B------:R-:W-:Y:S01]  /*e090*/  SHF.R.U32.HI R70, RZ, 0x10, R78.reuse ;  /* 0x00000010ff467819 */ /* 0x100fe2000001164e */
[----:B------:R-:W-:Y:S01]  /*e0a0*/  IMAD.WIDE.U32 R96, R96, -0x2daee0ad, RZ ;  /* 0xd2511f5360607825 */ /* 0x000fe200078e00ff */
[----:B------:R-:W-:Y:S01]  /*e0b0*/  SHF.R.U32.HI R69, RZ, 0x18, R78 ;  /* 0x00000018ff457819 */ /* 0x000fe2000001164e */
[C---:B------:R-:W-:Y:S01]  /*e0c0*/  HMMA.16816.F32.BF16 R8, R88.reuse, R82, R8 ;  /* 0x000000525808723c */ /* 0x040fe20000041808 */
[----:B------:R-:W-:Y:S01]  /*e0d0*/  LOP3.LUT R95, R76, 0xff, RZ, 0xc0, !PT ;  /* 0x000000ff4c5f7812 */ /* 0x000fe200078ec0ff */
[----:B------:R-:W2:Y:S01]  /*e0e0*/  LDSM.16.MT88.4 R80, [R188+0x7000] ;  /* 0x00700000bc50783b */ /* 0x000ea20000004200 */
[--C-:B------:R-:W-:Y:S01]  /*e0f0*/  SHF.R.U32.HI R78, RZ, 0x10, R76.reuse ;  /* 0x00000010ff4e7819 */ /* 0x100fe2000001164c */
[----:B------:R-:W3:Y:S01]  /*e100*/  MUFU.EX2 R239, R239 ;  /* 0x000000ef00ef7308 */ /* 0x000ee20000000800 */
[----:B------:R-:W-:Y:S01]  /*e110*/  SHF.R.U32.HI R93, RZ, 0x18, R76 ;  /* 0x00000018ff5d7819 */ /* 0x000fe2000001164c */
[----:B------:R-:W-:Y:S01]  /*e120*/  FFMA.FTZ R156, R157, c[0x0][0x23c], -R154 ;  /* 0x00008f009d9c7a23 */ /* 0x000fe2000001089a */
[----:B------:R-:W-:Y:S01]  /*e130*/  SHF.R.U32.HI R76, RZ, 0x8, R68 ;  /* 0x00000008ff4c7819 */ /* 0x000fe20000011644 */
[----:B------:R-:W-:Y:S01]  /*e140*/  HMMA.16816.F32.BF16 R16, R88, R86, R16 ;  /* 0x000000565810723c */ /* 0x000fe20000041810 */
[----:B------:R-:W-:Y:S01]  /*e150*/  SHF.R.U32.HI R68, RZ, 0x8, R77 ;  /* 0x00000008ff447819 */ /* 0x000fe2000001164d */
[----:B------:R-:W-:Y:S01]  /*e160*/  IMAD.MOV.U32 R174, RZ, RZ, R112 ;  /* 0x000000ffffae7224 */ /* 0x000fe200078e0070 */
[----:B------:R-:W-:Y:S01]  /*e170*/  LOP3.LUT R70, R70, 0xff, RZ, 0xc0, !PT ;  /* 0x000000ff46467812 */ /* 0x000fe200078ec0ff */
[----:B------:R-:W4:Y:S01]  /*e180*/  MUFU.EX2 R150, R150 ;  /* 0x0000009600967308 */ /* 0x000f220000000800 */
[----:B------:R-:W-:Y:S01]  /*e190*/  PRMT R95, R95, 0x5410, R68 ;  /* 0x000054105f5f7816 */ /* 0x000fe20000000044 */
[----:B------:R-:W-:Y:S01]  /*e1a0*/  LDSM.16.MT88.4 R112, [R186+0x7800] ;  /* 0x00780000ba70783b */ /* 0x000fe20000004200 */
[----:B------:R-:W-:Y:S01]  /*e1b0*/  PRMT R69, R70, 0x5410, R69 ;  /* 0x0000541046457816 */ /* 0x000fe20000000045 */
[----:B------:R-:W-:Y:S01]  /*e1c0*/  FADD.FTZ R164, R164, R3 ;  /* 0x00000003a4a47221 */ /* 0x000fe20000010000 */
[----:B------:R-:W-:Y:S01]  /*e1d0*/  LOP3.LUT R78, R78, 0xff, RZ, 0xc0, !PT ;  /* 0x000000ff4e4e7812 */ /* 0x000fe200078ec0ff */
[--C-:B------:R-:W-:Y:S01]  /*e1e0*/  HSET2.LE.AND R92, R95, R148.reuse, PT ;  /* 0x000000945f5c7233 */ /* 0x100fe20003803000 */
[----:B-1----:R-:W-:Y:S01]  /*e1f0*/  F2FP.BF16.PACK_AB R84, R252, R227 ;  /* 0x000000e3fc54723e */ /* 0x002fe200000010ff */
[--C-:B------:R-:W-:Y:S01]  /*e200*/  HSET2.LE.AND R95, R69, R148.reuse, PT ;  /* 0x00000094455f7233 */ /* 0x100fe20003803000 */
[----:B------:R-:W-:Y:S01]  /*e210*/  PRMT R71, R71, 0x5410, R76 ;  /* 0x0000541047477816 */ /* 0x000fe2000000004c */
[----:B------:R-:W1:Y:S01]  /*e220*/  MUFU.EX2 R156, R156 ;  /* 0x0000009c009c7308 */ /* 0x000e620000000800 */
[----:B------:R-:W-:Y:S01]  /*e230*/  PRMT R93, R78, 0x5410, R93 ;  /* 0x000054104e5d7816 */ /* 0x000fe2000000005d */
[----:B------:R-:W-:Y:S01]  /*e240*/  FADD.FTZ R166, R165, R166 ;  /* 0x000000a6a5a67221 */ /* 0x000fe20000010000 */
[----:B------:R-:W-:Y:S01]  /*e250*/  LOP3.LUT R95, R95, R84, RZ, 0xc0, !PT ;  /* 0x000000545f5f7212 */ /* 0x000fe200078ec0ff */
[--C-:B------:R-:W-:Y:S01]  /*e260*/  HSET2.LE.AND R71, R71, R148.reuse, PT ;  /* 0x0000009447477233 */ /* 0x100fe20003803000 */
[----:B------:R-:W-:Y:S01]  /*e270*/  LOP3.LUT R84, R111, UR6, R122, 0x96, !PT ;  /* 0x000000066f547c12 */ /* 0x000fe2000f8e967a */
[--C-:B------:R-:W-:Y:S01]  /*e280*/  HSET2.LE.AND R93, R93, R148.reuse, PT ;  /* 0x000000945d5d7233 */ /* 0x100fe20003803000 */
[----:B------:R-:W-:Y:S01]  /*e290*/  F2FP.BF16.PACK_AB R68, R240, R225 ;  /* 0x000000e1f044723e */ /* 0x000fe200000010ff */
[----:B------:R-:W5:Y:S01]  /*e2a0*/  LDSM.16.MT88.4 R76, [R186+0x7000] ;  /* 0x00700000ba4c783b */ /* 0x000f620000004200 */
[----:B------:R-:W-:Y:S01]  /*e2b0*/  LOP3.LUT R122, R123, UR8, R106, 0x96, !PT ;  /* 0x000000087b7a7c12 */ /* 0x000fe2000f8e966a */
[----:B------:R-:W-:Y:S01]  /*e2c0*/  IMAD.WIDE.U32 R90, R84, -0x326172a9, RZ ;  /* 0xcd9e8d57545a7825 */ /* 0x000fe200078e00ff */
[----:B------:R-:W-:Y:S01]  /*e2d0*/  LOP3.LUT R93, R93, R68, RZ, 0xc0, !PT ;  /* 0x000000445d5d7212 */ /* 0x000fe200078ec0ff */
[----:B------:R-:W1:Y:S01]  /*e2e0*/  MUFU.EX2 R245, R245 ;  /* 0x000000f500f57308 */ /* 0x000e620000000800 */
[----:B------:R-:W-:Y:S01]  /*e2f0*/  LOP3.LUT R94, R71, R94, RZ, 0xc0, !PT ;  /* 0x0000005e475e7212 */ /* 0x000fe200078ec0ff */
[----:B------:R-:W-:Y:S01]  /*e300*/  IMAD.WIDE.U32 R122, R122, -0x326172a9, RZ ;  /* 0xcd9e8d577a7a7825 */ /* 0x000fe200078e00ff */
[----:B------:R-:W-:Y:S01]  /*e310*/  F2FP.BF16.PACK_AB R85, R248, R244 ;  /* 0x000000f4f855723e */ /* 0x000fe200000010ff */
[----:B------:R-:W1:Y:S01]  /*e320*/  LDSM.16.MT88.4 R68, [R185+0x7000] ;  /* 0x00700000b944783b */ /* 0x000e620000004200 */
[----:B------:R-:W-:Y:S01]  /*e330*/  LOP3.LUT R84, R90, 0xffff, RZ, 0xc0, !PT ;  /* 0x0000ffff5a547812 */ /* 0x000fe200078ec0ff */
[----:B------:R-:W-:Y:S01]  /*e340*/  FADD.FTZ R161, R161, R164 ;  /* 0x000000a4a1a17221 */ /* 0x000fe20000010000 */
[----:B------:R-:W-:Y:S01]  /*e350*/  LOP3.LUT R92, R92, R85, RZ, 0xc0, !PT ;  /* 0x000000555c5c7212 */ /* 0x000fe200078ec0ff */
[----:B------:R-:W-:Y:S01]  /*e360*/  MUFU.EX2 R158, R158 ;  /* 0x0000009e009e7308 */ /* 0x000fe20000000800 */
[----:B------:R-:W-:Y:S01]  /*e370*/  LOP3.LUT R85, R90, 0xff, RZ, 0xc0, !PT ;  /* 0x000000ff5a557812 */ /* 0x000fe200078ec0ff */
[----:B------:R-:W-:Y:S01]  /*e380*/  FADD.FTZ R5, R5, R6 ;  /* 0x0000000605057221 */ /* 0x000fe20000010000 */
[----:B------:R-:W-:Y:S01]  /*e390*/  SHF.R.U32.HI R84, RZ, 0x8, R84 ;  /* 0x00000008ff547819 */ /* 0x000fe20000011654 */
[----:B------:R-:W-:Y:S01]  /*e3a0*/  FADD.FTZ R4, R141, R4 ;  /* 0x000000048d047221 */ /* 0x000fe20000010000 */
[----:B------:R-:W-:Y:S01]  /*e3b0*/  SHF.R.U32.HI R88, RZ, 0x10, R90 ;  /* 0x00000010ff587819 */ /* 0x000fe2000001165a */
[C---:B--2---:R-:W-:Y:S01]  /*e3c0*/  HMMA.16816.F32.BF16 R12, R92.reuse, R80, R12 ;  /* 0x000000505c0c723c */ /* 0x044fe2000004180c */
[----:B------:R-:W-:Y:S01]  /*e3d0*/  LOP3.LUT R86, R91, UR16, R122, 0x96, !PT ;  /* 0x000000105b567c12 */ /* 0x000fe2000f8e967a */
[----:B------:R-:W2:Y:S01]  /*e3e0*/  MUFU.EX2 R159, R159 ;  /* 0x0000009f009f7308 */ /* 0x000ea20000000800 */
[----:B------:R-:W-:Y:S01]  /*e3f0*/  PRMT R85, R85, 0x5410, R84 ;  /* 0x0000541055557816 */ /* 0x000fe20000000054 */
[----:B------:R-:W-:Y:S01]  /*e400*/  FADD.FTZ R166, R249, R166 ;  /* 0x000000a6f9a67221 */ /* 0x000fe20000010000 */
[----:B------:R-:W-:Y:S01]  /*e410*/  LOP3.LUT R84, R88, 0xff, RZ, 0xc0, !PT ;  /* 0x000000ff58547812 */ /* 0x000fe200078ec0ff */
[----:B------:R-:W-:Y:S01]  /*e420*/  FADD.FTZ R161, R226, R161 ;  /* 0x000000a1e2a17221 */ /* 0x000fe20000010000 */
[C---:B------:R-:W-:Y:S01]  /*e430*/  LOP3.LUT R88, R86.reuse, 0xffff, RZ, 0xc0, !PT ;  /* 0x0000ffff56587812 */ /* 0x040fe200078ec0ff */
[--C-:B------:R-:W-:Y:S01]  /*e440*/  HSET2.LE.AND R85, R85, R148.reuse, PT ;  /* 0x0000009455557233 */ /* 0x100fe20003803000 */
[----:B------:R-:W-:Y:S01]  /*e450*/  SHF.R.U32.HI R91, RZ, 0x10, R86 ;  /* 0x00000010ff5b7819 */ /* 0x000fe20000011656 */
[----:B------:R-:W1:Y:S01]  /*e460*/  MUFU.EX2 R153, R153 ;  /* 0x0000009900997308 */ /* 0x000e620000000800 */
[----:B------:R-:W-:Y:S01]  /*e470*/  LOP3.LUT R89, R86, 0xff, RZ, 0xc0, !PT ;  /* 0x000000ff56597812 */ /* 0x000fe200078ec0ff */
[C---:B------:R-:W-:Y:S01]  /*e480*/  HMMA.16816.F32.BF16 R20, R92.reuse, R82, R20 ;  /* 0x000000525c14723c */ /* 0x040fe20000041814 */
[----:B------:R-:W-:Y:S01]  /*e490*/  SHF.R.U32.HI R87, RZ, 0x18, R90 ;  /* 0x00000018ff577819 */ /* 0x000fe2000001165a */
[----:B------:R-:W-:Y:S01]  /*e4a0*/  FADD.FTZ R176, R176, R5 ;  /* 0x00000005b0b07221 */ /* 0x000fe20000010000 */
[----:B------:R-:W-:Y:S01]  /*e4b0*/  SHF.R.U32.HI R86, RZ, 0x18, R86 ;  /* 0x00000018ff567819 */ /* 0x000fe20000011656 */
[----:B------:R-:W-:Y:S01]  /*e4c0*/  FADD.FTZ R233, R233, R4 ;  /* 0x00000004e9e97221 */ /* 0x000fe20000010000 */
[----:B------:R-:W-:Y:S01]  /*e4d0*/  SHF.R.U32.HI R88, RZ, 0x8, R88 ;  /* 0x00000008ff587819 */ /* 0x000fe20000011658 */
[----:B------:R-:W-:Y:S01]  /*e4e0*/  FADD.FTZ R166, R247, R166 ;  /* 0x000000a6f7a67221 */ /* 0x000fe20000010000 */
[----:B------:R-:W-:Y:S01]  /*e4f0*/  LOP3.LUT R91, R91, 0xff, RZ, 0xc0, !PT ;  /* 0x000000ff5b5b7812 */ /* 0x000fe200078ec0ff */
[C---:B------:R-:W-:Y:S01]  /*e500*/  HMMA.16816.F32.BF16 R40, R92.reuse, R100, R40 ;  /* 0x000000645c28723c */ /* 0x040fe20000041828 */
[----:B------:R-:W-:Y:S01]  /*e510*/  F2FP.BF16.PACK_AB R90, R177, R175 ;  /* 0x000000afb15a723e */ /* 0x000fe200000010ff */
[----:B------:R-:W-:Y:S01]  /*e520*/  FADD.FTZ R161, R178, R161 ;  /* 0x000000a1b2a17221 */ /* 0x000fe20000010000 */
[----:B------:R-:W-:Y:S01]  /*e530*/  PRMT R87, R84, 0x5410, R87 ;  /* 0x0000541054577816 */ /* 0x000fe20000000057 */
[----:B------:R-:W-:Y:S01]  /*e540*/  FADD.FTZ R176, R179, R176 ;  /* 0x000000b0b3b07221 */ /* 0x000fe20000010000 */
[----:B------:R-:W-:Y:S01]  /*e550*/  PRMT R89, R89, 0x5410, R88 ;  /* 0x0000541059597816 */ /* 0x000fe20000000058 */
[----:B------:R-:W-:Y:S01]  /*e560*/  FADD.FTZ R233, R242, R233 ;  /* 0x000000e9f2e97221 */ /* 0x000fe20000010000 */
[----:B------:R-:W-:Y:S01]  /*e570*/  PRMT R91, R91, 0x5410, R86 ;  /* 0x000054105b5b7816 */ /* 0x000fe20000000056 */
[--C-:B------:R-:W-:Y:S01]  /*e580*/  HSET2.LE.AND R87, R87, R148.reuse, PT ;  /* 0x0000009457577233 */ /* 0x100fe20003803000 */
[----:B------:R-:W-:Y:S01]  /*e590*/  LOP3.LUT R86, R85, R90, RZ, 0xc0, !PT ;  /* 0x0000005a55567212 */ /* 0x000fe200078ec0ff */
[--C-:B------:R-:W-:Y:S01]  /*e5a0*/  HSET2.LE.AND R84, R89, R148.reuse, PT ;  /* 0x0000009459547233 */ /* 0x100fe20003803000 */
[----:B---3--:R-:W-:Y:S01]  /*e5b0*/  F2FP.BF16.PACK_AB R90, R239, R162 ;  /* 0x000000a2ef5a723e */ /* 0x008fe200000010ff */
[----:B------:R-:W-:Y:S01]  /*e5c0*/  HSET2.LE.AND R85, R91, R148, PT ;  /* 0x000000945b557233 */ /* 0x000fe20003803000 */
[----:B------:R-:W-:Y:S01]  /*e5d0*/  F2FP.BF16.PACK_AB R89, R171, R172 ;  /* 0x000000acab59723e */ /* 0x000fe200000010ff */
[C---:B-----5:R-:W-:Y:S01]  /*e5e0*/  HMMA.16816.F32.BF16 R28, R92.reuse, R78, R28 ;  /* 0x0000004e5c1c723c */ /* 0x060fe2000004181c */
[----:B----4-:R-:W-:Y:S01]  /*e5f0*/  F2FP.BF16.PACK_AB R88, R150, R151 ;  /* 0x000000979658723e */ /* 0x010fe200000010ff */
[--C-:B------:R-:W-:Y:S01]  /*e600*/  FFMA.FTZ R138, R138, c[0x0][0x23c], -R108.reuse ;  /* 0x00008f008a8a7a23 */ /* 0x100fe2000001086c */
[----:B------:R-:W-:Y:S01]  /*e610*/  LOP3.LUT R87, R87, R90, RZ, 0xc0, !PT ;  /* 0x0000005a57577212 */ /* 0x000fe200078ec0ff */
[--C-:B------:R-:W-:Y:S01]  /*e620*/  FFMA.FTZ R137, R137, c[0x0][0x23c], -R108.reuse ;  /* 0x00008f0089897a23 */ /* 0x100fe2000001086c */
[----:B------:R-:W-:Y:S01]  /*e630*/  LOP3.LUT R84, R84, R89, RZ, 0xc0, !PT ;  /* 0x0000005954547212 */ /* 0x000fe200078ec0ff */
[----:B------:R-:W-:Y:S01]  /*e640*/  FFMA.FTZ R147, R147, c[0x0][0x23c], -R108 ;  /* 0x00008f0093937a23 */ /* 0x000fe2000001086c */
[----:B------:R-:W-:Y:S01]  /*e650*/  LOP3.LUT R85, R85, R88, RZ, 0xc0, !PT ;  /* 0x0000005855557212 */ /* 0x000fe200078ec0ff */
[----:B-1----:R-:W-:Y:S01]  /*e660*/  HMMA.16816.F32.BF16 R36, R92, R70, R36 ;  /* 0x000000465c24723c */ /* 0x002fe20000041824 */
[----:B------:R-:W-:Y:S01]  /*e670*/  LOP3.LUT R98, R97, UR17, R98, 0x96, !PT ;  /* 0x0000001161627c12 */ /* 0x000fe2000f8e9662 */
[----:B------:R-:W1:Y:S01]  /*e680*/  LDSM.16.MT88.4 R88, [R185+0x7800] ;  /* 0x00780000b958783b */ /* 0x000e620000004200 */
[----:B------:R-:W-:Y:S01]  /*e690*/  SHF.R.U32.HI R99, RZ, 0x18, R96 ;  /* 0x00000018ff637819 */ /* 0x000fe20000011660 */
[----:B------:R-:W-:Y:S01]  /*e6a0*/  FFMA.FTZ R154, R149, c[0x0][0x23c], -R108 ;  /* 0x00008f00959a7a23 */ /* 0x000fe2000001086c */
[----:B------:R-:W-:Y:S01]  /*e6b0*/  MUFU.EX2 R138, R138 ;  /* 0x0000008a008a7308 */ /* 0x000fe20000000800 */
[----:B------:R-:W-:-:S02]  /*e6c0*/  FADD.FTZ R166, R174, R166 ;  /* 0x000000a6aea67221 */ /* 0x000fc40000010000 */
[C---:B------:R-:W-:Y:S01]  /*e6d0*/  HMMA.16816.F32.BF16 R60, R84.reuse, R78, R60 ;  /* 0x0000004e543c723c */ /* 0x040fe2000004183c */
[----:B------:R-:W-:Y:S02]  /*e6e0*/  FADD.FTZ R246, R246, R161 ;  /* 0x000000a1f6f67221 */ /* 0x000fe40000010000 */
[----:B------:R-:W-:Y:S02]  /*e6f0*/  FADD.FTZ R209, R209, R176 ;  /* 0x000000b0d1d17221 */ /* 0x000fe40000010000 */
[----:B------:R-:W-:Y:S01]  /*e700*/  FADD.FTZ R238, R238, R233 ;  /* 0x000000e9eeee7221 */ /* 0x000fe20000010000 */
[----:B------:R-:W3:Y:S01]  /*e710*/  MUFU.EX2 R137, R137 ;  /* 0x0000008900897308 */ /* 0x000ee20000000800 */
[----:B------:R-:W-:Y:S01]  /*e720*/  SHF.R.U32.HI R78, RZ, 0x10, R98 ;  /* 0x00000010ff4e7819 */ /* 0x000fe20000011662 */
[----:B------:R-:W-:Y:S01]  /*e730*/  HMMA.16816.F32.BF16 R8, R84, R70, R8 ;  /* 0x000000465408723c */ /* 0x000fe20000041808 */
[----:B------:R-:W-:Y:S02]  /*e740*/  FFMA.FTZ R146, R146, c[0x0][0x23c], -R109 ;  /* 0x00008f0092927a23 */ /* 0x000fe4000001086d */
[----:B------:R-:W-:Y:S01]  /*e750*/  LOP3.LUT R78, R78, 0xff, RZ, 0xc0, !PT ;  /* 0x000000ff4e4e7812 */ /* 0x000fe200078ec0ff */
[----:B------:R-:W-:-:S02]  /*e760*/  FADD.FTZ R243, R243, R166 ;  /* 0x000000a6f3f37221 */ /* 0x000fc40000010000 */
[----:B------:R-:W-:Y:S01]  /*e770*/  FADD.FTZ R246, R251, R246 ;  /* 0x000000f6fbf67221 */ /* 0x000fe20000010000 */
[----:B------:R-:W-:Y:S01]  /*e780*/  SHF.R.U32.HI R71, RZ, 0x18, R98 ;  /* 0x00000018ff477819 */ /* 0x000fe20000011662 */
[C---:B------:R-:W-:Y:S01]  /*e790*/  HMMA.16816.F32.BF16 R24, R92.reuse, R76, R24 ;  /* 0x0000004c5c18723c */ /* 0x040fe20000041818 */
[----:B------:R-:W-:Y:S01]  /*e7a0*/  LOP3.LUT R70, R98, 0xffff, RZ, 0xc0, !PT ;  /* 0x0000ffff62467812 */ /* 0x000fe200078ec0ff */
[----:B------:R-:W-:Y:S01]  /*e7b0*/  FADD.FTZ R209, R224, R209 ;  /* 0x000000d1e0d17221 */ /* 0x000fe20000010000 */
[----:B------:R-:W-:Y:S01]  /*e7c0*/  PRMT R71, R78, 0x5410, R71 ;  /* 0x000054104e477816 */ /* 0x000fe20000000047 */
[----:B------:R-:W-:Y:S01]  /*e7d0*/  FADD.FTZ R238, R231, R238 ;  /* 0x000000eee7ee7221 */ /* 0x000fe20000010000 */
[----:B------:R-:W-:Y:S01]  /*e7e0*/  SHF.R.U32.HI R70, RZ, 0x8, R70 ;  /* 0x00000008ff467819 */ /* 0x000fe20000011646 */
[----:B------:R-:W-:Y:S01]  /*e7f0*/  MUFU.EX2 R147, R147 ;  /* 0x0000009300937308 */ /* 0x000fe20000000800 */
[----:B------:R-:W-:Y:S01]  /*e800*/  FADD.FTZ R172, R172, R243 ;  /* 0x000000f3acac7221 */ /* 0x000fe20000010000 */
[----:B------:R-:W-:Y:S01]  /*e810*/  HMMA.16816.F32.BF16 R32, R92, R68, R32 ;  /* 0x000000445c20723c */ /* 0x000fe20000041820 */
[----:B------:R-:W-:Y:S01]  /*e820*/  HSET2.LE.AND R71, R71, R148, PT ;  /* 0x0000009447477233 */ /* 0x000fe20003803000 */
[----:B------:R-:W-:-:S02]  /*e830*/  FADD.FTZ R151, R151, R246 ;  /* 0x000000f697977221 */ /* 0x000fc40000010000 */
[----:B------:R-:W-:Y:S02]  /*e840*/  FADD.FTZ R209, R244, R209 ;  /* 0x000000d1f4d17221 */ /* 0x000fe40000010000 */
[----:B------:R-:W-:Y:S01]  /*e850*/  MUFU.EX2 R154, R154 ;  /* 0x0000009a009a7308 */ /* 0x000fe20000000800 */
[----:B------:R-:W-:Y:S01]  /*e860*/  FADD.FTZ R225, R225, R238 ;  /* 0x000000eee1e17221 */ /* 0x000fe20000010000 */
[C---:B------:R-:W-:Y:S01]  /*e870*/  HMMA.16816.F32.BF16 R56, R84.reuse, R76, R56 ;  /* 0x0000004c5438723c */ /* 0x040fe20000041838 */
[----:B------:R-:W-:Y:S02]  /*e880*/  FADD.FTZ R172, R171, R172 ;  /* 0x000000acabac7221 */ /* 0x000fe40000010000 */
[----:B------:R-:W-:Y:S02]  /*e890*/  FADD.FTZ R151, R150, R151 ;  /* 0x0000009796977221 */ /* 0x000fe40000010000 */
[----:B------:R-:W-:Y:S01]  /*e8a0*/  FADD.FTZ R248, R248, R209 ;  /* 0x000000d1f8f87221 */ /* 0x000fe20000010000 */
[----:B------:R-:W-:Y:S01]  /*e8b0*/  @P1 IADD3 R209, R207, -0x4, RZ ;  /* 0xfffffffccfd11810 */ /* 0x000fe20007ffe0ff */
[----:B------:R-:W-:Y:S01]  /*e8c0*/  FADD.FTZ R240, R240, R225 ;  /* 0x000000e1f0f07221 */ /* 0x000fe20000010000 */
[----:B------:R-:W-:Y:S01]  /*e8d0*/  HMMA.16816.F32.BF16 R64, R84, R68, R64 ;  /* 0x000000445440723c */ /* 0x000fe20000041840 */
[----:B------:R-:W-:Y:S01]  /*e8e0*/  SHF.R.U32.HI R76, RZ, 0x10, R96 ;  /* 0x00000010ff4c7819 */ /* 0x000fe20000011660 */
[----:B------:R-:W-:Y:S01]  /*e8f0*/  FADD.FTZ R172, R175, R172 ;  /* 0x000000acafac7221 */ /* 0x000fe20000010000 */
[----:B------:R-:W-:Y:S01]  /*e900*/  LOP3.LUT R77, R98, 0xff, RZ, 0xc0, !PT ;  /* 0x000000ff624d7812 */ /* 0x000fe200078ec0ff */
[----:B------:R-:W-:Y:S01]  /*e910*/  FADD.FTZ R162, R162, R151 ;  /* 0x00000097a2a27221 */ /* 0x000fe20000010000 */
[----:B------:R-:W-:Y:S01]  /*e920*/  LOP3.LUT R76, R76, 0xff, RZ, 0xc0, !PT ;  /* 0x000000ff4c4c7812 */ /* 0x000fe200078ec0ff */
[----:B------:R-:W-:Y:S01]  /*e930*/  FADD.FTZ R241, R241, R248 ;  /* 0x000000f8f1f17221 */ /* 0x000fe20000010000 */
[C---:B------:R-:W-:Y:S01]  /*e940*/  LOP3.LUT R68, R96.reuse, 0xffff, RZ, 0xc0, !PT ;  /* 0x0000ffff60447812 */ /* 0x040fe200078ec0ff */
[----:B------:R-:W-:Y:S01]  /*e950*/  HMMA.16816.F32.BF16 R44, R92, R102, R44 ;  /* 0x000000665c2c723c */ /* 0x000fe2000004182c */
[----:B------:R-:W-:Y:S01]  /*e960*/  LOP3.LUT R69, R96, 0xff, RZ, 0xc0, !PT ;  /* 0x000000ff60457812 */ /* 0x000fe200078ec0ff */
[----:B------:R-:W-:Y:S01]  /*e970*/  FADD.FTZ R227, R227, R240 ;  /* 0x000000f0e3e37221 */ /* 0x000fe20000010000 */
[----:B------:R-:W-:Y:S01]  /*e980*/  SHF.R.U32.HI R68, RZ, 0x8, R68 ;  /* 0x00000008ff447819 */ /* 0x000fe20000011644 */
[----:B------:R-:W-:Y:S01]  /*e990*/  FADD.FTZ R177, R177, R172 ;  /* 0x000000acb1b17221 */ /* 0x000fe20000010000 */
[----:B------:R-:W-:Y:S01]  /*e9a0*/  PRMT R99, R76, 0x5410, R99 ;  /* 0x000054104c637816 */ /* 0x000fe20000000063 */
[----:B------:R-:W-:Y:S01]  /*e9b0*/  FADD.FTZ R239, R239, R162 ;  /* 0x000000a2efef7221 */ /* 0x000fe20000010000 */
[----:B------:R-:W-:Y:S01]  /*e9c0*/  PRMT R69, R69, 0x5410, R68 ;  /* 0x0000541045457816 */ /* 0x000fe20000000044 */
[C---:B------:R-:W-:Y:S01]  /*e9d0*/  HMMA.16816.F32.BF16 R104, R84.reuse, R100, R72 ;  /* 0x000000645468723c */ /* 0x040fe20000041848 */
[----:B------:R-:W-:Y:S01]  /*e9e0*/  PRMT R77, R77, 0x5410, R70 ;  /* 0x000054104d4d7816 */ /* 0x000fe20000000046 */
[--C-:B------:R-:W-:Y:S01]  /*e9f0*/  HSET2.LE.AND R99, R99, R148.reuse, PT ;  /* 0x0000009463637233 */ /* 0x100fe20003803000 */
[----:B------:R-:W-:Y:S01]  /*ea00*/  F2FP.BF16.PACK_AB R68, R155, R156 ;  /* 0x0000009c9b44723e */ /* 0x000fe200000010ff */
[--C-:B------:R-:W-:Y:S01]  /*ea10*/  HSET2.LE.AND R69, R69, R148.reuse, PT ;  /* 0x0000009445457233 */ /* 0x100fe20003803000 */
[----:B------:R-:W-:Y:S01]  /*ea20*/  F2FP.BF16.PACK_AB R96, R245, R160 ;  /* 0x000000a0f560723e */ /* 0x000fe200000010ff */
[----:B------:R-:W-:Y:S01]  /*ea30*/  HSET2.LE.AND R77, R77, R148, PT ;  /* 0x000000944d4d7233 */ /* 0x000fe20003803000 */
[----:B------:R-:W-:Y:S01]  /*ea40*/  LOP3.LUT R97, R71, R68, RZ, 0xc0, !PT ;  /* 0x0000004447617212 */ /* 0x000fe200078ec0ff */
[C---:B------:R-:W-:Y:S01]  /*ea50*/  HMMA.16816.F32.BF16 R100, R84.reuse, R102, R16 ;  /* 0x000000665464723c */ /* 0x040fe20000041810 */
[----:B--2---:R-:W-:Y:S01]  /*ea60*/  F2FP.BF16.PACK_AB R98, R159, R158 ;  /* 0x0000009e9f62723e */ /* 0x004fe200000010ff */
[----:B------:R-:W-:Y:S01]  /*ea70*/  FADD.FTZ R241, R250, R241 ;  /* 0x000000f1faf17221 */ /* 0x000fe20000010000 */
[----:B------:R-:W-:Y:S01]  /*ea80*/  F2FP.BF16.PACK_AB R68, R153, R152 ;  /* 0x000000989944723e */ /* 0x000fe200000010ff */
[----:B------:R-:W-:Y:S01]  /*ea90*/  FADD.FTZ R227, R252, R227 ;  /* 0x000000e3fce37221 */ /* 0x000fe20000010000 */
[----:B------:R-:W-:Y:S01]  /*eaa0*/  LOP3.LUT R96, R77, R96, RZ, 0xc0, !PT ;  /* 0x000000604d607212 */ /* 0x000fe200078ec0ff */
[----:B------:R-:W-:Y:S01]  /*eab0*/  FADD.FTZ R160, R160, R241 ;  /* 0x000000f1a0a07221 */ /* 0x000fe20000010000 */
[----:B------:R-:W-:Y:S01]  /*eac0*/  LOP3.LUT R98, R69, R98, RZ, 0xc0, !PT ;  /* 0x0000006245627212 */ /* 0x000fe200078ec0ff */
[----:B------:R-:W-:Y:S01]  /*ead0*/  HMMA.16816.F32.BF16 R48, R84, R80, R48 ;  /* 0x000000505430723c */ /* 0x000fe20000041830 */
[----:B------:R-:W-:Y:S01]  /*eae0*/  LOP3.LUT R99, R99, R68, RZ, 0xc0, !PT ;  /* 0x0000004463637212 */ /* 0x000fe200078ec0ff */
[----:B------:R-:W-:Y:S01]  /*eaf0*/  FADD.FTZ R156, R156, R227 ;  /* 0x000000e39c9c7221 */ /* 0x000fe20000010000 */
[----:B------:R-:W-:Y:S01]  /*eb00*/  LOP3.LUT R18, R123, UR7, R120, 0x96, !PT ;  /* 0x000000077b127c12 */ /* 0x000fe2000f8e9678 */
[----:B------:R-:W-:-:S02]  /*eb10*/  FADD.FTZ R245, R245, R160 ;  /* 0x000000a0f5f57221 */ /* 0x000fc40000010000 */
[----:B------:R-:W-:Y:S02]  /*eb20*/  FADD.FTZ R155, R155, R156 ;  /* 0x0000009c9b9b7221 */ /* 0x000fe40000010000 */
[----:B------:R-:W-:Y:S01]  /*eb30*/  IMAD.WIDE.U32 R18, R18, -0x2daee0ad, RZ ;  /* 0xd2511f5312127825 */ /* 0x000fe200078e00ff */
[C---:B------:R-:W-:Y:S01]  /*eb40*/  HMMA.16816.F32.BF16 R124, R96.reuse, R116, R12 ;  /* 0x00000074607c723c */ /* 0x040fe2000004180c */
[----:B------:R-:W2:Y:S02]  /*eb50*/  LDSM.16.MT88.4 R12, [R184+0x7800] ;  /* 0x00780000b80c783b */ /* 0x000ea40000004200 */
[----:B------:R-:W-:Y:S01]  /*eb60*/  FADD.FTZ R158, R158, R245 ;  /* 0x000000f59e9e7221 */ /* 0x000fe20000010000 */
[----:B------:R-:W-:Y:S01]  /*eb70*/  LOP3.LUT R110, R19, UR17, R110, 0x96, !PT ;  /* 0x00000011136e7c12 */ /* 0x000fe2000f8e966e */
[----:B------:R-:W-:Y:S01]  /*eb80*/  FADD.FTZ R152, R152, R155 ;  /* 0x0000009b98987221 */ /* 0x000fe20000010000 */
[C---:B------:R-:W-:Y:S01]  /*eb90*/  LOP3.LUT R17, R18.reuse, 0xffff, RZ, 0xc0, !PT ;  /* 0x0000ffff12117812 */ /* 0x040fe200078ec0ff */
[----:B------:R-:W-:Y:S01]  /*eba0*/  FADD.FTZ R213, R159, R158 ;  /* 0x0000009e9fd57221 */ /* 0x000fe20000010000 */
[----:B------:R-:W-:Y:S01]  /*ebb0*/  HMMA.16816.F32.BF16 R120, R96, R118, R20 ;  /* 0x000000766078723c */ /* 0x000fe20000041814 */
[----:B------:R-:W-:Y:S01]  /*ebc0*/  SHF.R.U32.HI R19, RZ, 0x10, R18 ;  /* 0x00000010ff137819 */ /* 0x000fe20000011612 */
[----:B------:R-:W-:Y:S01]  /*ebd0*/  FADD.FTZ R211, R153, R152 ;  /* 0x0000009899d37221 */ /* 0x000fe20000010000 */
[----:B------:R-:W-:-:S02]  /*ebe0*/  LOP3.LUT R16, R18, 0xff, RZ, 0xc0, !PT ;  /* 0x000000ff12107812 */ /* 0x000fc400078ec0ff */
[----:B------:R-:W-:Y:S02]  /*ebf0*/  SHF.R.U32.HI R18, RZ, 0x18, R18 ;  /* 0x00000018ff127819 */ /* 0x000fe40000011612 */
[--C-:B------:R-:W-:Y:S01]  /*ec00*/  FFMA.FTZ R20, R132, c[0x0][0x23c], -R109.reuse ;  /* 0x00008f0084147a23 */ /* 0x100fe2000001086d */
[----:B------:R-:W-:Y:S01]  /*ec10*/  LOP3.LUT R23, R110, 0xffff, RZ, 0xc0, !PT ;  /* 0x0000ffff6e177812 */ /* 0x000fe200078ec0ff */
[--C-:B------:R-:W-:Y:S01]  /*ec20*/  FFMA.FTZ R21, R136, c[0x0][0x23c], -R109.reuse ;  /* 0x00008f0088157a23 */ /* 0x100fe2000001086d */
[----:B------:R-:W-:Y:S01]  /*ec30*/  HMMA.16816.F32.BF16 R72, R96, R112, R24 ;  /* 0x000000706048723c */ /* 0x000fe20000041818 */
[----:B------:R-:W-:Y:S01]  /*ec40*/  FFMA.FTZ R22, R145, c[0x0][0x23c], -R109 ;  /* 0x00008f0091167a23 */ /* 0x000fe2000001086d */
[----:B------:R-:W-:Y:S01]  /*ec50*/  LOP3.LUT R19, R19, 0xff, RZ, 0xc0, !PT ;  /* 0x000000ff13137812 */ /* 0x000fe200078ec0ff */
[----:B------:R-:W-:Y:S01]  /*ec60*/  MUFU.EX2 R20, R20 ;  /* 0x0000001400147308 */ /* 0x000fe20000000800 */
[----:B------:R-:W-:Y:S02]  /*ec70*/  IMAD.MOV.U32 R132, RZ, RZ, R140 ;  /* 0x000000ffff847224 */ /* 0x000fe400078e008c */
[----:B------:R-:W-:-:S02]  /*ec80*/  PRMT R19, R19, 0x5410, R18 ;  /* 0x0000541013137816 */ /* 0x000fc40000000012 */
[----:B------:R-:W-:Y:S01]  /*ec90*/  SHF.R.U32.HI R27, RZ, 0x8, R17 ;  /* 0x00000008ff1b7819 */ /* 0x000fe20000011611 */
[----:B------:R-:W-:Y:S01]  /*eca0*/  HMMA.16816.F32.BF16 R52, R84, R82, R52 ;  /* 0x000000525434723c */ /* 0x000fe20000041834 */
[----:B------:R-:W-:Y:S01]  /*ecb0*/  SHF.R.U32.HI R17, RZ, 0x8, R23 ;  /* 0x00000008ff117819 */ /* 0x000fe20000011617 */
[----:B------:R-:W4:Y:S01]  /*ecc0*/  MUFU.EX2 R21, R21 ;  /* 0x0000001500157308 */ /* 0x000f220000000800 */
[--C-:B------:R-:W-:Y:S01]  /*ecd0*/  SHF.R.U32.HI R25, RZ, 0x10, R110.reuse ;  /* 0x00000010ff197819 */ /* 0x100fe2000001166e */
[----:B------:R-:W-:Y:S01]  /*ece0*/  HSET2.LE.AND R19, R19, R148, PT ;  /* 0x0000009413137233 */ /* 0x000fe20003803000 */
[----:B------:R-:W-:Y:S02]  /*ecf0*/  LOP3.LUT R24, R110, 0xff, RZ, 0xc0, !PT ;  /* 0x000000ff6e187812 */ /* 0x000fe400078ec0ff */
[----:B------:R-:W-:Y:S01]  /*ed00*/  SHF.R.U32.HI R26, RZ, 0x18, R110 ;  /* 0x00000018ff1a7819 */ /* 0x000fe2000001166e */
[----:B------:R-:W-:Y:S01]  /*ed10*/  HMMA.16816.F32.BF16 R76, R96, R114, R28 ;  /* 0x00000072604c723c */ /* 0x000fe2000004181c */
[----:B------:R-:W-:Y:S01]  /*ed20*/  LOP3.LUT R25, R25, 0xff, RZ, 0xc0, !PT ;  /* 0x000000ff19197812 */ /* 0x000fe200078ec0ff */
[----:B------:R-:W-:Y:S01]  /*ed30*/  MUFU.EX2 R22, R22 ;  /* 0x0000001600167308 */ /* 0x000fe20000000800 */
[----:B------:R-:W-:-:S02]  /*ed40*/  PRMT R27, R16, 0x5410, R27 ;  /* 0x00005410101b7816 */ /* 0x000fc4000000001b */
[----:B------:R-:W-:Y:S02]  /*ed50*/  PRMT R17, R24, 0x5410, R17 ;  /* 0x0000541018117816 */ /* 0x000fe40000000011 */
[----:B------:R-:W-:Y:S01]  /*ed60*/  PRMT R25, R25, 0x5410, R26 ;  /* 0x0000541019197816 */ /* 0x000fe2000000001a */
[--C-:B------:R-:W-:Y:S01]  /*ed70*/  HSET2.LE.AND R18, R27, R148.reuse, PT ;  /* 0x000000941b127233 */ /* 0x100fe20003803000 */
[C---:B-1----:R-:W-:Y:S01]  /*ed80*/  HMMA.16816.F32.BF16 R84, R96.reuse, R88, R32 ;  /* 0x000000586054723c */ /* 0x042fe20000041820 */
[----:B------:R-:W1:Y:S01]  /*ed90*/  MUFU.EX2 R23, R146 ;  /* 0x0000009200177308 */ /* 0x000e620000000800 */
[--C-:B------:R-:W-:Y:S01]  /*eda0*/  HSET2.LE.AND R16, R17, R148.reuse, PT ;  /* 0x0000009411107233 */ /* 0x100fe20003803000 */
[----:B---3--:R-:W-:Y:S01]  /*edb0*/  F2FP.BF16.PACK_AB R17, R137, R138 ;  /* 0x0000008a8911723e */ /* 0x008fe200000010ff */
[----:B------:R-:W-:Y:S01]  /*edc0*/  HSET2.LE.AND R148, R25, R148, PT ;  /* 0x0000009419947233 */ /* 0x000fe20003803000 */
[----:B----4-:R-:W-:Y:S01]  /*edd0*/  F2FP.BF16.PACK_AB R27, R21, R20 ;  /* 0x00000014151b723e */ /* 0x010fe200000010ff */
        /* <DEDUP_REMOVED lines=8> */
[----:B------:R-:W-:Y:S01]  /*ee60*/  HMMA.16816.F32.BF16 R108, R96, R90, R36 ;  /* 0x0000005a606c723c */ /* 0x000fe20000041824 */
[----:B------:R-:W-:Y:S01]  /*ee70*/  FADD.FTZ R147, R147, R138 ;  /* 0x0000008a93937221 */ /* 0x000fe20000010000 */
[----:B-1----:R-:W-:Y:S01]  /*ee80*/  F2FP.BF16.PACK_AB R24, R23, R22 ;  /* 0x000000161718723e */ /* 0x002fe200000010ff */
[----:B------:R-:W-:-:S02]  /*ee90*/  FADD.FTZ R22, R22, R21 ;  /* 0x0000001516167221 */ /* 0x000fc40000010000 */
[----:B------:R-:W-:Y:S01]  /*eea0*/  FADD.FTZ R223, R154, R147 ;  /* 0x000000939adf7221 */ /* 0x000fe20000010000 */
[----:B------:R-:W-:Y:S02]  /*eeb0*/  LOP3.LUT R19, R19, R24, RZ, 0xc0, !PT ;  /* 0x0000001813137212 */ /* 0x000fe400078ec0ff */
[----:B--2---:R-:W-:Y:S01]  /*eec0*/  HMMA.16816.F32.BF16 R92, R96, R12, R40 ;  /* 0x0000000c605c723c */ /* 0x004fe20000041828 */
[----:B------:R-:W-:-:S07]  /*eed0*/  FADD.FTZ R222, R23, R22 ;  /* 0x0000001617de7221 */ /* 0x000fce0000010000 */
[C---:B------:R-:W-:Y:S08]  /*eee0*/  HMMA.16816.F32.BF16 R128, R16.reuse, R116, R48 ;  /* 0x000000741080723c */ /* 0x040ff00000041830 */
[C---:B------:R-:W-:Y:S08]  /*eef0*/  HMMA.16816.F32.BF16 R68, R16.reuse, R112, R56 ;  /* 0x000000701044723c */ /* 0x040ff00000041838 */
[----:B------:R-:W-:Y:S08]  /*ef00*/  HMMA.16816.F32.BF16 R80, R16, R88, R64 ;  /* 0x000000581050723c */ /* 0x000ff00000041840 */
[----:B------:R-:W-:Y:S08]  /*ef10*/  HMMA.16816.F32.BF16 R96, R96, R14, R44 ;  /* 0x0000000e6060723c */ /* 0x000ff0000004182c */
[C---:B------:R-:W-:Y:S08]  /*ef20*/  HMMA.16816.F32.BF16 R116, R16.reuse, R118, R52 ;  /* 0x000000761074723c */ /* 0x040ff00000041834 */
[C---:B------:R-:W-:Y:S08]  /*ef30*/  HMMA.16816.F32.BF16 R112, R16.reuse, R114, R60 ;  /* 0x000000721070723c */ /* 0x040ff0000004183c */
[C---:B------:R-:W-:Y:S08]  /*ef40*/  HMMA.16816.F32.BF16 R88, R16.reuse, R90, R8 ;  /* 0x0000005a1058723c */ /* 0x040ff00000041808 */
[C---:B------:R-:W-:Y:S08]  /*ef50*/  HMMA.16816.F32.BF16 R104, R16.reuse, R12, R104 ;  /* 0x0000000c1068723c */ /* 0x040ff00000041868 */
[----:B------:R-:W-:Y:S01]  /*ef60*/  HMMA.16816.F32.BF16 R100, R16, R14, R100 ;  /* 0x0000000e1064723c */ /* 0x000fe20000041864 */
[----:B------:R-:W-:Y:S05]  /*ef70*/  @!UPT UIADD3 URZ, URZ, URZ, URZ ;  /* 0x0000003f3f3ff290 */ /* 0x000fea000fffe03f */
[----:B------:R-:W-:Y:S11]  /*ef80*/  @P1 BRA `(.L_x_549) ;  /* 0x0000001000001947 */ /* 0x000ff60003800000 */
.L_x_542:
[----:B------:R-:W-:-:S07]  /*ef90*/  IADD3 R209, R132, -0x1, RZ ;  /* 0xffffffff84d17810 */ /* 0x000fce0007ffe0ff */
.L_x_549:
[----:B------:R-:W-:-:S13]  /*efa0*/  ISETP.GE.AND P0, PT, R209, RZ, PT ;  /* 0x000000ffd100720c */ /* 0x000fda0003f06270 */
[----:B------:R-:W-:Y:S05]  /*efb0*/  @!P0 BRA `(.L_x_550) ;  /* 0x00003c6000008947 */ /* 0x000fea0003800000 */
[----:B------:R-:W1:Y:S01]  /*efc0*/  LDC.U8 R207, c[0x0][0x2d8] ;  /* 0x0000b600ffcf7b82 */ /* 0x000e620000000000 */
[----:B------:R-:W-:Y:S01]  /*efd0*/  IMAD.WIDE.U32 R230, R230, -0x326172a9, RZ ;  /* 0xcd9e8d57e6e67825 */ /* 0x000fe200078e00ff */
[----:B------:R-:W-:Y:S01]  /*efe0*/  ULDC.64 UR4, c[0x0][0x1a0] ;  /* 0x0000680000047ab9 */ /* 0x000fe20000000a00 */
[----:B------:R-:W-:Y:S01]  /*eff0*/  MOV R3, R134 ;  /* 0x0000008600037202 */ /* 0x000fe20000000f00 */
[----:B------:R-:W-:Y:S01]  /*f000*/  USHF.L.U64.HI UR18, UR4, 0x5, UR5 ;  /* 0x0000000504127899 */ /* 0x000fe20008010205 */
[----:B------:R-:W-:Y:S01]  /*f010*/  IMAD.WIDE.U32 R226, R232, -0x326172a9, RZ ;  /* 0xcd9e8d57e8e27825 */ /* 0x000fe200078e00ff */
[----:B------:R-:W-:Y:S01]  /*f020*/  USHF.L.U32 UR19, UR4, 0x5, URZ ;  /* 0x0000000504137899 */ /* 0x000fe2000800063f */
[-C--:B------:R-:W-:Y:S01]  /*f030*/  LOP3.LUT R4, R231, R229.reuse, RZ, 0x3c, !PT ;  /* 0x000000e5e7047212 */ /* 0x080fe200078e3cff */
[----:B------:R-:W-:Y:S01]  /*f040*/  UIMAD.WIDE.U32 UR26, UR4, 0x30, URZ ;  /* 0x00000030041a78a5 */ /* 0x000fe2000f8e003f */
[----:B------:R-:W-:Y:S01]  /*f050*/  IMAD.WIDE.U32 R232, R228, -0x2daee0ad, RZ ;  /* 0xd2511f53e4e87825 */ /* 0x000fe200078e00ff */
[----:B------:R-:W-:Y:S01]  /*f060*/  UIMAD UR22, UR5, 0x30, URZ ;  /* 0x00000030051678a4 */ /* 0x000fe2000f8e023f */
[----:B------:R-:W-:-:S02]  /*f070*/  LOP3.LUT R224, R227, R229, RZ, 0x3c, !PT ;  /* 0x000000e5e3e07212 */ /* 0x000fc400078e3cff */
[----:B------:R-:W-:Y:S01]  /*f080*/  ULDC.64 UR4, c[0x0][0x198] ;  /* 0x0000660000047ab9 */ /* 0x000fe20000000a00 */
[----:B------:R-:W-:Y:S01]  /*f090*/  MOV R132, R135 ;  /* 0x0000008700847202 */ /* 0x000fe20000000f00 */
[----:B------:R-:W-:Y:S01]  /*f0a0*/  USHF.L.U64.HI UR23, UR4, 0x5, UR5 ;  /* 0x0000000504177899 */ /* 0x000fe20008010205 */
[----:B------:R-:W-:Y:S01]  /*f0b0*/  IMAD.MOV.U32 R0, RZ, RZ, R7 ;  /* 0x000000ffff007224 */ /* 0x000fe200078e0007 */
[----:B------:R-:W-:Y:S01]  /*f0c0*/  UIMAD.WIDE.U32 UR28, UR4, 0x30, URZ ;  /* 0x00000030041c78a5 */ /* 0x000fe2000f8e003f */
[----:B------:R-:W-:Y:S01]  /*f0d0*/  MOV R2, R133 ;  /* 0x0000008500027202 */ /* 0x000fe20000000f00 */
[----:B------:R-:W-:Y:S01]  /*f0e0*/  UIMAD UR5, UR5, 0x30, URZ ;  /* 0x00000030050578a4 */ /* 0x000fe2000f8e023f */
[----:B------:R-:W-:Y:S01]  /*f0f0*/  ISETP.GE.AND P0, PT, R218, c[0x0][0x220], PT ;  /* 0x00008800da007a0c */ /* 0x000fe20003f06270 */
[----:B------:R-:W-:Y:S01]  /*f100*/  IMAD.WIDE.U32 R228, R4, -0x2daee0ad, RZ ;  /* 0xd2511f5304e47825 */ /* 0x000fe200078e00ff */
[----:B------:R-:W-:Y:S01]  /*f110*/  USHF.L.U32 UR4, UR4, 0x5, URZ ;  /* 0x0000000504047899 */ /* 0x000fe2000800063f */
[----:B-1----:R-:W-:-:S02]  /*f120*/  PRMT R207, R207, 0x7054, R207 ;  /* 0x00007054cfcf7816 */ /* 0x002fc400000000cf */
[----:B------:R-:W-:Y:S01]  /*f130*/  IMAD.WIDE.U32 R224, R224, -0x2daee0ad, RZ ;  /* 0xd2511f53e0e07825 */ /* 0x000fe200078e00ff */
[----:B------:R-:W-:Y:S02]  /*f140*/  UIADD3 UR22, UR22, UR27, URZ ;  /* 0x0000001b16167290 */ /* 0x000fe4000fffe03f */
[----:B------:R-:W-:Y:S01]  /*f150*/  UIADD3 UR5, UR5, UR29, URZ ;  /* 0x0000001d05057290 */ /* 0x000fe2000fffe03f */
[----:B------:R-:W-:Y:S01]  /*f160*/  IMAD.MOV.U32 R235, RZ, RZ, R237 ;  /* 0x000000ffffeb7224 */ /* 0x000fe200078e00ed */
[----:B------:R-:W-:Y:S05]  /*f170*/  BRA `(.L_x_551) ;  /* 0x000002c000007947 */ /* 0x000fea0003800000 */
.L_x_553:
[----:B------:R1:W-:Y:S01]  /*f180*/  @P0 STS.128 [R205+0x4000], RZ ;  /* 0x004000ffcd000388 */ /* 0x0003e20000000c00 */
[----:B------:R-:W-:Y:S04]  /*f190*/  IADD3 R134, R209, -0x1, RZ ;  /* 0xffffffffd1867810 */ /* 0x000fe80007ffe0ff */
[----:B------:R-:W-:Y:S01]  /*f1a0*/  SHF.R.S32.HI R133, RZ, 0x1f, R134 ;  /* 0x0000001fff857819 */ /* 0x000fe20000011486 */
[C---:B------:R-:W-:Y:S04]  /*f1b0*/  IMAD.WIDE.U32 R140, R134.reuse, c[0x0][0x198], RZ ;  /* 0x00006600868c7a25 */ /* 0x040fe800078e00ff */
[----:B------:R-:W-:Y:S04]  /*f1c0*/  IMAD R133, R133, c[0x0][0x198], RZ ;  /* 0x0000660085857a24 */ /* 0x000fe800078e02ff */
[----:B------:R-:W-:Y:S01]  /*f1d0*/  IMAD R133, R134, c[0x0][0x19c], R133 ;  /* 0x0000670086857a24 */ /* 0x000fe200078e0285 */
[----:B------:R-:W-:Y:S03]  /*f1e0*/  LEA R134, P3, R140, R214, 0x6 ;  /* 0x000000d68c867211 */ /* 0x000fe600078630ff */
[----:B------:R-:W-:Y:S01]  /*f1f0*/  IMAD.IADD R133, R141, 0x1, R133 ;  /* 0x000000018d857824 */ /* 0x000fe200078e0285 */
[----:B------:R-:W-:Y:S02]  /*f200*/  @!P0 LEA R148, P6, R134, c[0x0][0x168], 0x1 ;  /* 0x00005a0086948a11 */ /* 0x000fe400078c08ff */
[----:B------:R-:W-:Y:S02]  /*f210*/  @!P0 IADD3 R136, P4, R197, R134, RZ ;  /* 0x00000086c5888210 */ /* 0x000fe40007f9e0ff */
[----:B------:R-:W-:Y:S02]  /*f220*/  LEA.HI.X R133, R140, R217, R133, 0x6, P3 ;  /* 0x000000d98c857211 */ /* 0x000fe400018f3485 */
[----:B------:R-:W-:Y:S02]  /*f230*/  @!P0 LEA R146, P5, R136, c[0x0][0x168], 0x1 ;  /* 0x00005a0088928a11 */ /* 0x000fe400078a08ff */
[--C-:B------:R-:W-:Y:S01]  /*f240*/  @!P0 LEA.HI.X R149, R134, c[0x0][0x16c], R133.reuse, 0x1, P6 ;  /* 0x00005b0086958a11 */ /* 0x100fe200030f0c85 */
[----:B------:R-:W-:Y:S01]  /*f250*/  @!P0 IMAD.X R135, R196, 0x1, R133, P4 ;  /* 0x00000001c4878824 */ /* 0x000fe200020e0685 */
[C---:B------:R-:W-:Y:S02]  /*f260*/  @!P0 IADD3 R138, P2, R134.reuse, UR4, RZ ;  /* 0x00000004868a8c10 */ /* 0x040fe4000ff5e0ff */
        /* <DEDUP_REMOVED lines=8> */
[C---:B------:R-:W-:Y:S02]  /*f2f0*/  @!P0 IADD3.X R137, R133.reuse, UR23, RZ, P2, !PT ;  /* 0x0000001785898c10 */ /* 0x040fe400097fe4ff */
[----:B------:R-:W-:Y:S01]  /*f300*/  @!P0 LEA R142, P2, R140, c[0x0][0x168], 0x1 ;  /* 0x00005a008c8e8a11 */ /* 0x000fe200078408ff */
[----:B------:R-:W-:Y:S01]  /*f310*/  @!PT LDS RZ, [RZ] ;  /* 0x00000000fffff984 */ /* 0x000fe20000000800 */
[----:B------:R-:W-:Y:S01]  /*f320*/  @!PT LDS RZ, [RZ] ;  /* 0x00000000fffff984 */ /* 0x000fe20000000800 */
[----:B------:R-:W-:Y:S01]  /*f330*/  @!PT LDS RZ, [RZ] ;  /* 0x00000000fffff984 */ /* 0x000fe20000000800 */
[----:B------:R1:W-:Y:S01]  /*f340*/  @!P0 LDGSTS.E.BYPASS.LTC128B.128 [R205+0x4800], [R146.64] ;  /* 0x0480000092cd8fae */ /* 0x0003e2000b901d54 */
[----:B------:R-:W-:Y:S02]  /*f350*/  @!P0 LEA.HI.X R145, R138, c[0x0][0x16c], R137, 0x1, P4 ;  /* 0x00005b008a918a11 */ /* 0x000fe400020f0c89 */
[----:B------:R-:W-:Y:S01]  /*f360*/  @!P0 IADD3.X R139, R133, UR5, RZ, P3, !PT ;  /* 0x00000005858b8c10 */ /* 0x000fe20009ffe4ff */
[----:B------:R1:W-:Y:S03]  /*f370*/  @P0 STS.128 [R205+0x5000], RZ ;  /* 0x005000ffcd000388 */ /* 0x0003e60000000c00 */
        /* <DEDUP_REMOVED lines=12> */
.L_x_551:
[----:B------:R-:W-:Y:S04]  /*f440*/  DEPBAR.LE SB0, 0x0 ;  /* 0x000080000000791a */ /* 0x000fe80000000000 */
[----:B------:R-:W-:Y:S01]  /*f450*/  BAR.SYNC.DEFER_BLOCKING 0x0 ;  /* 0x0000000000007b1d */ /* 0x000fe20000010000 */
[----:B------:R-:W-:Y:S01]  /*f460*/  SHF.R.S32.HI R134, RZ, 0x1f, R209 ;  /* 0x0000001fff867819 */ /* 0x000fe200000114d1 */
[----:B------:R-:W-:Y:S02]  /*f470*/  IMAD R133, R198, R209, RZ ;  /* 0x000000d1c6857224 */ /* 0x000fe400078e02ff */
[-C--:B------:R-:W-:Y:S04]  /*f480*/  IMAD.WIDE.U32 R240, R209, R199.reuse, R234 ;  /* 0x000000c7d1f07225 */ /* 0x080fe800078e00ea */
[----:B------:R-:W-:Y:S01]  /*f490*/  IMAD R133, R134, R199, R133 ;  /* 0x000000c786857224 */ /* 0x000fe200078e0285 */
[C---:B------:R-:W-:Y:S02]  /*f4a0*/  @!P0 LEA R248, P6, R240.reuse, c[0x0][0x170], 0x1 ;  /* 0x00005c00f0f88a11 */ /* 0x040fe400078c08ff */
[----:B------:R-:W-:Y:S01]  /*f4b0*/  @!P0 IADD3 R135, P1, R201, R240, RZ ;  /* 0x000000f0c9878210 */ /* 0x000fe20007f3e0ff */
[----:B------:R-:W-:Y:S01]  /*f4c0*/  IMAD.IADD R133, R241, 0x1, R133 ;  /* 0x00000001f1857824 */ /* 0x000fe200078e0285 */
[----:B------:R-:W-:Y:S02]  /*f4d0*/  @!P0 IADD3 R237, P4, R240, UR19, RZ ;  /* 0x00000013f0ed8c10 */ /* 0x000fe4000ff9e0ff */
[----:B------:R-:W-:Y:S01]  /*f4e0*/  @!P0 LEA R246, P5, R135, c[0x0][0x170], 0x1 ;  /* 0x00005c0087f68a11 */ /* 0x000fe200078a08ff */
[--C-:B------:R-:W-:Y:S01]  /*f4f0*/  @!P0 IMAD.X R134, R200, 0x1, R133.reuse, P1 ;  /* 0x00000001c8868824 */ /* 0x100fe200008e0685 */
[C---:B------:R-:W-:Y:S02]  /*f500*/  @!P0 LEA.HI.X R249, R240.reuse, c[0x0][0x174], R133, 0x1, P6 ;  /* 0x00005d00f0f98a11 */ /* 0x040fe400030f0c85 */
[----:B------:R-:W-:Y:S02]  /*f510*/  @!P0 LEA R244, P3, R237, c[0x0][0x170], 0x1 ;  /* 0x00005c00edf48a11 */ /* 0x000fe400078608ff */
[----:B------:R-:W-:Y:S02]  /*f520*/  @!P0 LEA.HI.X R247, R135, c[0x0][0x174], R134, 0x1, P5 ;  /* 0x00005d0087f78a11 */ /* 0x000fe400028f0c86 */
[----:B------:R-:W-:Y:S01]  /*f530*/  @!P0 IADD3.X R236, R133, UR18, RZ, P4, !PT ;  /* 0x0000001285ec8c10 */ /* 0x000fe2000a7fe4ff */
[----:B------:R-:W-:Y:S01]  /*f540*/  @P0 STS.128 [R205+0x6000], RZ ;  /* 0x006000ffcd000388 */ /* 0x000fe20000000c00 */
[----:B------:R-:W-:Y:S02]  /*f550*/  @!P0 IADD3 R239, P2, R240, UR26, RZ ;  /* 0x0000001af0ef8c10 */ /* 0x000fe4000ff5e0ff */
[----:B------:R-:W-:Y:S02]  /*f560*/  @!P0 LEA.HI.X R245, R237, c[0x0][0x174], R236, 0x1, P3 ;  /* 0x00005d00edf58a11 */ /* 0x000fe400018f0cec */
[----:B------:R-:W-:Y:S01]  /*f570*/  @!P0 LEA R242, P1, R239, c[0x0][0x170], 0x1 ;  /* 0x00005c00eff28a11 */ /* 0x000fe200078208ff */
[----:B------:R-:W-:Y:S01]  /*f580*/  @!PT LDS RZ, [RZ] ;  /* 0x00000000fffff984 */ /* 0x000fe20000000800 */
[----:B------:R-:W-:Y:S01]  /*f590*/  @!PT LDS RZ, [RZ] ;  /* 0x00000000fffff984 */ /* 0x000fe20000000800 */
[----:B------:R-:W-:Y:S01]  /*f5a0*/  @!PT LDS RZ, [RZ] ;  /* 0x00000000fffff984 */ /* 0x000fe20000000800 */
[----:B------:R1:W-:Y:S01]  /*f5b0*/  @!P0 LDGSTS.E.BYPASS.LTC128B.128 [R205+0x6000], [R248.64] ;  /* 0x06000000f8cd8fae */ /* 0x0003e2000b901d54 */
[----:B------:R-:W-:Y:S04]  /*f5c0*/  @!P0 IADD3.X R238, R133, UR22, RZ, P2, !PT ;  /* 0x0000001685ee8c10 */ /* 0x000fe800097fe4ff */
[----:B------:R-:W-:Y:S01]  /*f5d0*/  @!P0 LEA.HI.X R243, R239, c[0x0][0x174], R238, 0x1, P1 ;  /* 0x00005d00eff38a11 */ /* 0x000fe200008f0cee */
[----:B------:R-:W-:Y:S01]  /*f5e0*/  @P0 STS.128 [R205+0x6800], RZ ;  /* 0x006800ffcd000388 */ /* 0x000fe20000000c00 */
[----:B------:R-:W-:Y:S05]  /*f5f0*/  ISETP.GT.AND P1, PT, R209, RZ, PT ;  /* 0x000000ffd100720c */ /* 0x000fea0003f24270 */
        /* <DEDUP_REMOVED lines=15> */
[----:B-----5:R-:W2:Y:S06]  /*f6f0*/  LDSM.16.M88.4 R140, [R193+0x4000] ;  /* 0x00400000c18c783b */ /* 0x020eac0000000200 */
[----:B------:R-:W3:Y:S06]  /*f700*/  LDSM.16.M88.4 R144, [R194+0x2000] ;  /* 0x00200000c290783b */ /* 0x000eec0000000200 */
[----:B------:R-:W4:Y:S06]  /*f710*/  LDSM.16.M88.4 R148, [R193+0x4800] ;  /* 0x00480000c194783b */ /* 0x000f2c0000000200 */
[----:B------:R-:W0:Y:S06]  /*f720*/  LDGDEPBAR ;  /* 0x00000000000079af */ /* 0x000e2c0000000000 */
[----:B------:R-:W1:Y:S06]  /*f730*/  LDSM.16.M88.4 R152, [R193+0x5000] ;  /* 0x00500000c198783b */ /* 0x000e6c0000000200 */
[----:B------:R-:W1:Y:S06]  /*f740*/  LDSM.16.M88.4 R156, [R193+0x5800] ;  /* 0x00580000c19c783b */ /* 0x000e6c0000000200 */
[----:B------:R-:W-:Y:S01]  /*f750*/  LDSM.16.M88.4 R160, [R192] ;  /* 0x00000000c0a0783b */ /* 0x000fe20000000200 */
[-C--:B--2---:R-:W-:Y:S05]  /*f760*/  HMMA.16816.F32.BF16 R4, R136, R140.reuse, RZ ;  /* 0x0000008c8804723c */ /* 0x084fea00000418ff */
[----:B------:R-:W2:Y:S03]  /*f770*/  LDSM.16.M88.4 R164, [R187+0x4000] ;  /* 0x00400000bba4783b */ /* 0x000ea60000000200 */
[C---:B---3--:R-:W-:Y:S03]  /*f780*/  HMMA.16816.F32.BF16 R8, R144.reuse, R140, RZ ;  /* 0x0000008c9008723c */ /* 0x048fe600000418ff */
[----:B------:R-:W3:Y:S06]  /*f790*/  LDSM.16.M88.4 R168, [R192+0x2000] ;  /* 0x00200000c0a8783b */ /* 0x000eec0000000200 */
[----:B------:R-:W-:Y:S01]  /*f7a0*/  LDSM.16.M88.4 R172, [R187+0x5000] ;  /* 0x00500000bbac783b */ /* 0x000fe20000000200 */
[-C--:B------:R-:W-:Y:S05]  /*f7b0*/  HMMA.16816.F32.BF16 R12, R144, R142.reuse, RZ ;  /* 0x0000008e900c723c */ /* 0x080fea00000418ff */
[----:B------:R-:W-:Y:S03]  /*f7c0*/  LDSM.16.M88.4 R176, [R187+0x5800] ;  /* 0x00580000bbb0783b */ /* 0x000fe60000000200 */
[C---:B------:R-:W-:Y:S03]  /*f7d0*/  HMMA.16816.F32.BF16 R16, R136.reuse, R142, RZ ;  /* 0x0000008e8810723c */ /* 0x040fe600000418ff */
[----:B------:R-:W2:Y:S05]  /*f7e0*/  LDSM.16.M88.4 R140, [R187+0x4800] ;  /* 0x00480000bb8c783b */ /* 0x000eaa0000000200 */
[-C--:B----4-:R-:W-:Y:S08]  /*f7f0*/  HMMA.16816.F32.BF16 R20, R136, R148.reuse, RZ ;  /* 0x000000948814723c */ /* 0x090ff000000418ff */
[C---:B------:R-:W-:Y:S08]  /*f800*/  HMMA.16816.F32.BF16 R24, R144.reuse, R148, RZ ;  /* 0x000000949018723c */ /* 0x040ff000000418ff */
[-C--:B------:R-:W-:Y:S08]  /*f810*/  HMMA.16816.F32.BF16 R28, R144, R150.reuse, RZ ;  /* 0x00000096901c723c */ /* 0x080ff000000418ff */
[C---:B------:R-:W-:Y:S01]  /*f820*/  HMMA.16816.F32.BF16 R32, R136.reuse, R150, RZ ;  /* 0x000000968820723c */ /* 0x040fe200000418ff */
[----:B------:R-:W-:Y:S07]  /*f830*/  LDSM.16.M88.4 R148, [R191+0x2000] ;  /* 0x00200000bf94783b */ /* 0x000fee0000000200 */
[-C--:B-1----:R-:W-:Y:S08]  /*f840*/  HMMA.16816.F32.BF16 R36, R136, R152.reuse, RZ ;  /* 0x000000988824723c */ /* 0x082ff000000418ff */
[C---:B------:R-:W-:Y:S08]  /*f850*/  HMMA.16816.F32.BF16 R40, R144.reuse, R152, RZ ;  /* 0x000000989028723c */ /* 0x040ff000000418ff */
[-C--:B------:R-:W-:Y:S08]  /*f860*/  HMMA.16816.F32.BF16 R44, R144, R154.reuse, RZ ;  /* 0x0000009a902c723c */ /* 0x080ff000000418ff */
[C---:B------:R-:W-:Y:S01]  /*f870*/  HMMA.16816.F32.BF16 R48, R136.reuse, R154, RZ ;  /* 0x0000009a8830723c */ /* 0x040fe200000418ff */
[----:B------:R-:W-:Y:S07]  /*f880*/  LDSM.16.M88.4 R152, [R182] ;  /* 0x00000000b698783b */ /* 0x000fee0000000200 */
[-C--:B------:R-:W-:Y:S08]  /*f890*/  HMMA.16816.F32.BF16 R52, R136, R156.reuse, RZ ;  /* 0x0000009c8834723c */ /* 0x080ff000000418ff */
[C---:B------:R-:W-:Y:S08]  /*f8a0*/  HMMA.16816.F32.BF16 R56, R144.reuse, R156, RZ ;  /* 0x0000009c9038723c */ /* 0x040ff000000418ff */
[-C--:B------:R-:W-:Y:S01]  /*f8b0*/  HMMA.16816.F32.BF16 R60, R144, R158.reuse, RZ ;  /* 0x0000009e903c723c */ /* 0x080fe200000418ff */
[----:B------:R-:W-:Y:S07]  /*f8c0*/  LDSM.16.M88.4 R144, [R190] ;  /* 0x00000000be90783b */ /* 0x000fee0000000200 */
[----:B------:R-:W-:Y:S01]  /*f8d0*/  HMMA.16816.F32.BF16 R64, R136, R158, RZ ;  /* 0x0000009e8840723c */ /* 0x000fe200000418ff */
[----:B------:R-:W1:Y:S06]  /*f8e0*/  LDSM.16.M88.4 R136, [R191] ;  /* 0x00000000bf88783b */ /* 0x000e6c0000000200 */
[----:B------:R-:W-:Y:S01]  /*f8f0*/  LDSM.16.M88.4 R156, [R181] ;  /* 0x00000000b59c783b */ /* 0x000fe20000000200 */
[-C--:B--2---:R-:W-:Y:S08]  /*f900*/  HMMA.16816.F32.BF16 R4, R160, R164.reuse, R4 ;  /* 0x000000a4a004723c */ /* 0x084ff00000041804 */
[C---:B---3--:R-:W-:Y:S08]  /*f910*/  HMMA.16816.F32.BF16 R8, R168.reuse, R164, R8 ;  /* 0x000000a4a808723c */ /* 0x048ff00000041808 */
[-C--:B------:R-:W-:Y:S08]  /*f920*/  HMMA.16816.F32.BF16 R12, R168, R166.reuse, R12 ;  /* 0x000000a6a80c723c */ /* 0x080ff0000004180c */
[C---:B------:R-:W-:Y:S01]  /*f930*/  HMMA.16816.F32.BF16 R16, R160.reuse, R166, R16 ;  /* 0x000000a6a010723c */ /* 0x040fe20000041810 */
[----:B------:R-:W-:Y:S07]  /*f940*/  LDSM.16.M88.4 R164, [R180] ;  /* 0x00000000b4a4783b */ /* 0x000fee0000000200 */
[-C--:B------:R-:W-:Y:S08]  /*f950*/  HMMA.16816.F32.BF16 R20, R160, R140.reuse, R20 ;  /* 0x0000008ca014723c */ /* 0x080ff00000041814 */
[C---:B------:R-:W-:Y:S08]  /*f960*/  HMMA.16816.F32.BF16 R24, R168.reuse, R140, R24 ;  /* 0x0000008ca818723c */ /* 0x040ff00000041818 */
[-C--:B------:R-:W-:Y:S08]  /*f970*/  HMMA.16816.F32.BF16 R28, R168, R142.reuse, R28 ;  /* 0x0000008ea81c723c */ /* 0x080ff0000004181c */
[C---:B------:R-:W-:Y:S01]  /*f980*/  HMMA.16816.F32.BF16 R32, R160.reuse, R142, R32 ;  /* 0x0000008ea020723c */ /* 0x040fe20000041820 */
[----:B------:R-:W2:Y:S07]  /*f990*/  LDSM.16.M88.4 R140, [R183] ;  /* 0x00000000b78c783b */ /* 0x000eae0000000200 */
[-C--:B------:R-:W-:Y:S08]  /*f9a0*/  HMMA.16816.F32.BF16 R36, R160, R172.reuse, R36 ;  /* 0x000000aca024723c */ /* 0x080ff00000041824 */
[C---:B------:R-:W-:Y:S08]  /*f9b0*/  HMMA.16816.F32.BF16 R40, R168.reuse, R172, R40 ;  /* 0x000000aca828723c */ /* 0x040ff00000041828 */
[-C--:B------:R-:W-:Y:S08]  /*f9c0*/  HMMA.16816.F32.BF16 R44, R168, R174.reuse, R44 ;  /* 0x000000aea82c723c */ /* 0x080ff0000004182c */
[C---:B------:R-:W-:Y:S01]  /*f9d0*/  HMMA.16816.F32.BF16 R48, R160.reuse, R174, R48 ;  /* 0x000000aea030723c */ /* 0x040fe20000041830 */
[----:B------:R-:W-:Y:S07]  /*f9e0*/  LDSM.16.M88.4 R172, [R180+0x800] ;  /* 0x00080000b4ac783b */ /* 0x000fee0000000200 */
[-C--:B------:R-:W-:Y:S08]  /*f9f0*/  HMMA.16816.F32.BF16 R52, R160, R176.reuse, R52 ;  /* 0x000000b0a034723c */ /* 0x080ff00000041834 */
[C---:B------:R-:W-:Y:S08]  /*fa00*/  HMMA.16816.F32.BF16 R56, R168.reuse, R176, R56 ;  /* 0x000000b0a838723c */ /* 0x040ff00000041838 */
[-C--:B------:R-:W-:Y:S01]  /*fa10*/  HMMA.16816.F32.BF16 R60, R168, R178.reuse, R60 ;  /* 0x000000b2a83c723c */ /* 0x080fe2000004183c */
[----:B------:R-:W-:Y:S07]  /*fa20*/  LDSM.16.M88.4 R168, [R189+0x2000] ;  /* 0x00200000bda8783b */ /* 0x000fee0000000200 */
[----:B------:R-:W-:Y:S01]  /*fa30*/  HMMA.16816.F32.BF16 R64, R160, R178, R64 ;  /* 0x000000b2a040723c */ /* 0x000fe20000041840 */
[----:B------:R-:W3:Y:S06]  /*fa40*/  LDSM.16.M88.4 R160, [R189] ;  /* 0x00000000bda0783b */ /* 0x000eec0000000200 */
[----:B------:R-:W4:Y:S01]  /*fa50*/  LDSM.16.M88.4 R176, [R180+0x1000] ;  /* 0x00100000b4b0783b */ /* 0x000f220000000200 */
[-C--:B-1----:R-:W-:Y:S08]  /*fa60*/  HMMA.16816.F32.BF16 R4, R136, R144.reuse, R4 ;  /* 0x000000908804723c */ /* 0x082ff00000041804 */
[C---:B------:R-:W-:Y:S08]  /*fa70*/  HMMA.16816.F32.BF16 R8, R148.reuse, R144, R8 ;  /* 0x000000909408723c */ /* 0x040ff00000041808 */
[-C--:B------:R-:W-:Y:S08]  /*fa80*/  HMMA.16816.F32.BF16 R12, R148, R146.reuse, R12 ;  /* 0x00000092940c723c */ /* 0x080ff0000004180c */
[C---:B------:R-:W-:Y:S01]  /*fa90*/  HMMA.16816.F32.BF16 R16, R136.reuse, R146, R16 ;  /* 0x000000928810723c */ /* 0x040fe20000041810 */
[----:B------:R-:W1:Y:S01]  /*faa0*/  LDSM.16.M88.4 R144, [R180+0x1800] ;  /* 0x00180000b490783b */ /* 0x000e620000000200 */
[----:B------:R-:W-:Y:S05]  /*fab0*/  DEPBAR.LE SB0, 0x0 ;  /* 0x000080000000791a */ /* 0x000fea0000000000 */
[----:B------:R-:W-:Y:S01]  /*fac0*/  BAR.SYNC.DEFER_BLOCKING 0x0 ;  /* 0x0000000000007b1d */ /* 0x000fe20000010000 */
[-C--:B--2---:R-:W-:Y:S08]  /*fad0*/  HMMA.16816.F32.BF16 R20, R136, R140.reuse, R20 ;  /* 0x0000008c8814723c */ /* 0x084ff00000041814 */
[C---:B------:R-:W-:Y:S08]  /*fae0*/  HMMA.16816.F32.BF16 R24, R148.reuse, R140, R24 ;  /* 0x0000008c9418723c */ /* 0x040ff00000041818 */
[-C--:B------:R-:W-:Y:S08]  /*faf0*/  HMMA.16816.F32.BF16 R28, R148, R142.reuse, R28 ;  /* 0x0000008e941c723c */ /* 0x080ff0000004181c */
        /* <DEDUP_REMOVED lines=8> */
[----:B------:R-:W-:Y:S08]  /*fb80*/  HMMA.16816.F32.BF16 R64, R136, R158, R64 ;  /* 0x0000009e8840723c */ /* 0x000ff00000041840 */
[-C--:B---3--:R-:W-:Y:S08]  /*fb90*/  HMMA.16816.F32.BF16 R4, R160, R164.reuse, R4 ;  /* 0x000000a4a004723c */ /* 0x088ff00000041804 */
[C---:B------:R-:W-:Y:S08]  /*fba0*/  HMMA.16816.F32.BF16 R8, R168.reuse, R164, R8 ;  /* 0x000000a4a808723c */ /* 0x040ff00000041808 */
[-C--:B------:R-:W-:Y:S08]  /*fbb0*/  HMMA.16816.F32.BF16 R12, R168, R166.reuse, R12 ;  /* 0x000000a6a80c723c */ /* 0x080ff0000004180c */
[C---:B------:R-:W-:Y:S08]  /*fbc0*/  HMMA.16816.F32.BF16 R16, R160.reuse, R166, R16 ;  /* 0x000000a6a010723c */ /* 0x040ff00000041810 */
[-C--:B------:R-:W-:Y:S08]  /*fbd0*/  HMMA.16816.F32.BF16 R20, R160, R172.reuse, R20 ;  /* 0x000000aca014723c */ /* 0x080ff00000041814 */
[C---:B------:R-:W-:Y:S08]  /*fbe0*/  HMMA.16816.F32.BF16 R24, R168.reuse, R172, R24 ;  /* 0x000000aca818723c */ /* 0x040ff00000041818 */
[-C--:B------:R-:W-:Y:S08]  /*fbf0*/  HMMA.16816.F32.BF16 R28, R168, R174.reuse, R28 ;  /* 0x000000aea81c723c */ /* 0x080ff0000004181c */
[C---:B------:R-:W-:Y:S08]  /*fc00*/  HMMA.16816.F32.BF16 R32, R160.reuse, R174, R32 ;  /* 0x000000aea020723c */ /* 0x040ff00000041820 */
[-C--:B----4-:R-:W-:Y:S08]  /*fc10*/  HMMA.16816.F32.BF16 R36, R160, R176.reuse, R36 ;  /* 0x000000b0a024723c */ /* 0x090ff00000041824 */
[C---:B------:R-:W-:Y:S08]  /*fc20*/  HMMA.16816.F32.BF16 R40, R168.reuse, R176, R40 ;  /* 0x000000b0a828723c */ /* 0x040ff00000041828 */
[-C--:B------:R-:W-:Y:S08]  /*fc30*/  HMMA.16816.F32.BF16 R44, R168, R178.reuse, R44 ;  /* 0x000000b2a82c723c */ /* 0x080ff0000004182c */
[C---:B------:R-:W-:Y:S08]  /*fc40*/  HMMA.16816.F32.BF16 R48, R160.reuse, R178, R48 ;  /* 0x000000b2a030723c */ /* 0x040ff00000041830 */
[-C--:B-1----:R-:W-:Y:S08]  /*fc50*/  HMMA.16816.F32.BF16 R52, R160, R144.reuse, R52 ;  /* 0x00000090a034723c */ /* 0x082ff00000041834 */
[C---:B------:R-:W-:Y:S08]  /*fc60*/  HMMA.16816.F32.BF16 R56, R168.reuse, R144, R56 ;  /* 0x00000090a838723c */ /* 0x040ff00000041838 */
[-C--:B------:R-:W-:Y:S08]  /*fc70*/  HMMA.16816.F32.BF16 R60, R168, R146.reuse, R60 ;  /* 0x00000092a83c723c */ /* 0x080ff0000004183c */
[----:B------:R-:W-:Y:S01]  /*fc80*/  HMMA.16816.F32.BF16 R64, R160, R146, R64 ;  /* 0x00000092a040723c */ /* 0x000fe20000041840 */
[----:B------:R-:W-:-:S07]  /*fc90*/  @P1 BRA `(.L_x_553) ;  /* 0xfffff4e000001947 */ /* 0x000fce000383ffff */
.L_x_552:
[----:B------:R-:W-:Y:S01]  /*fca0*/  FMNMX.FTZ R134, R4, R132, !PT ;  /* 0x0000008404867209 */ /* 0x000fe20007810000 */
[----:B------:R-:W-:Y:S01]  /*fcb0*/  IMAD.SHL.U32 R237, R209, 0x2, RZ ;  /* 0x00000002d1ed7824 */ /* 0x000fe200078e00ff */
        /* <DEDUP_REMOVED lines=47> */
[--C-:B------:R-:W-:Y:S02]  /*ffb0*/  LOP3.LUT R242, R229, UR14, R232.reuse, 0x96, !PT ;  /* 0x0000000ee5f27c12 */ /* 0x100fe4000f8e96e8 */
[----:B-1----:R-:W-:Y:S01]  /*ffc0*/  FMNMX.FTZ R142, R61, R140, !PT ;  /* 0x0000008c3d8e7209 */ /* 0x002fe20007810000 */
[----:B------:R-:W1:Y:S01]  /*ffd0*/  SHFL.BFLY PT, R134, R139, 0x2, 0x1f ;  /* 0x0c401f008b867f89 */ /* 0x000e6200000e0000 */
[----:B------:R-:W-:Y:S01]  /*ffe0*/  FMNMX.FTZ R140, R10, R0, !PT ;  /* 0x000000000a8c7209 */ /* 0x000fe20007810000 */
[----:B------:R-:W-:Y:S01]  /*fff0*/  IMAD.WIDE.U32 R242, R242, -0x326172a9, RZ ;  /* 0xcd9e8d57f2f27825 */ /* 0x000fe200078e00ff */
[----:B------:R-:W-:Y:S02]  /*10000*/  LOP3.LUT R240, R225, UR14, R232, 0x96, !PT ;  /* 0x0000000ee1f07c12 */ /* 0x000fe4000f8e96e8 */
[----:B------:R-:W-:Y:S03]  /*10010*/  IADD3 R209, R209, -0x1, RZ ;  /* 0xffffffffd1d17810 */ /* 0x000fe60007ffe0ff */
[----:B------:R-:W3:Y:S01]  /*10020*/  SHFL.BFLY PT, R133, R142, 0x2, 0x1f ;  /* 0x0c401f008e857f89 */ /* 0x000ee200000e0000 */
[----:B------:R-:W-:Y:S01]  /*10030*/  IMAD.WIDE.U32 R240, R240, -0x326172a9, RZ ;  /* 0xcd9e8d57f0f07825 */ /* 0x000fe200078e00ff */
[----:B--2---:R-:W-:Y:S06]  /*10040*/  FMNMX.FTZ R136, R138, R135, !PT ;  /* 0x000000878a887209 */ /* 0x004fec0007810000 */
[----:B------:R-:W2:Y:S01]  /*10050*/  SHFL.BFLY PT, R135, R136, 0x1, 0x1f ;  /* 0x0c201f0088877f89 */ /* 0x000ea200000e0000 */
[----:B-1----:R-:W-:Y:S07]  /*10060*/  FMNMX.FTZ R141, R139, R134, !PT ;  /* 0x000000868b8d7209 */ /* 0x002fee0007810000 */
[----:B------:R-:W1:Y:S01]  /*10070*/  SHFL.BFLY PT, R134, R141, 0x1, 0x1f ;  /* 0x0c201f008d867f89 */ /* 0x000e6200000e0000 */
[----:B---3--:R-:W-:Y:S02]  /*10080*/  FMNMX.FTZ R138, R142, R133, !PT ;  /* 0x000000858e8a7209 */ /* 0x008fe40007810000 */
[----:B------:R-:W-:Y:S05]  /*10090*/  FMNMX.FTZ R133, R11, R140, !PT ;  /* 0x0000008c0b857209 */ /* 0x000fea0007810000 */
[----:B------:R-:W3:Y:S01]  /*100a0*/  SHFL.BFLY PT, R137, R138, 0x1, 0x1f ;  /* 0x0c201f008a897f89 */ /* 0x000ee200000e0000 */
[----:B------:R-:W-:Y:S04]  /*100b0*/  FMNMX.FTZ R140, R14, R133, !PT ;  /* 0x000000850e8c7209 */ /* 0x000fe80007810000 */
[----:B------:R-:W-:Y:S02]  /*100c0*/  FMNMX.FTZ R133, R15, R140, !PT ;  /* 0x0000008c0f857209 */ /* 0x000fe40007810000 */
[----:B--2---:R-:W-:Y:S02]  /*100d0*/  FMNMX.FTZ R135, R136, R135, !PT ;  /* 0x0000008788877209 */ /* 0x004fe40007810000 */
[----:B------:R-:W-:Y:S02]  /*100e0*/  FMNMX.FTZ R140, R26, R133, !PT ;  /* 0x000000851a8c7209 */ /* 0x000fe40007810000 */
[C---:B------:R-:W-:Y:S01]  /*100f0*/  FSETP.NEU.FTZ.AND P2, PT, R135.reuse, -INF , PT ;  /* 0xff8000008700780b */ /* 0x040fe20003f5d000 */
[----:B------:R-:W-:Y:S01]  /*10100*/  FADD.FTZ R133, -R135, R132 ;  /* 0x0000008487857221 */ /* 0x000fe20000010100 */
[----:B------:R-:W-:Y:S01]  /*10110*/  FMNMX.FTZ R139, R27, R140, !PT ;  /* 0x0000008c1b8b7209 */ /* 0x000fe20007810000 */
[----:B------:R-:W-:Y:S01]  /*10120*/  FMUL.FTZ R174, R135, c[0x0][0x23c] ;  /* 0x00008f0087ae7a20 */ /* 0x000fe20000410000 */
[----:B-1----:R-:W-:Y:S01]  /*10130*/  FMNMX.FTZ R134, R141, R134, !PT ;  /* 0x000000868d867209 */ /* 0x002fe20007810000 */
[----:B------:R-:W-:Y:S01]  /*10140*/  FMUL.FTZ R132, R133, c[0x0][0x23c] ;  /* 0x00008f0085847a20 */ /* 0x000fe20000410000 */
[----:B------:R-:W-:Y:S01]  /*10150*/  FMNMX.FTZ R136, R30, R139, !PT ;  /* 0x0000008b1e887209 */ /* 0x000fe20007810000 */
[----:B------:R-:W-:Y:S01]  /*10160*/  LDSM.16.MT88.4 R140, [R188+0x6000] ;  /* 0x00600000bc8c783b */ /* 0x000fe20000004200 */
[----:B------:R-:W-:Y:S01]  /*10170*/  FSEL R174, R174, RZ, P2 ;  /* 0x000000ffaeae7208 */ /* 0x000fe20001000000 */
[----:B------:R-:W-:Y:S01]  /*10180*/  FMUL.FTZ R172, R134, c[0x0][0x23c] ;  /* 0x00008f0086ac7a20 */ /* 0x000fe20000410000 */
[----:B------:R-:W-:Y:S01]  /*10190*/  FMNMX.FTZ R139, R31, R136, !PT ;  /* 0x000000881f8b7209 */ /* 0x000fe20007810000 */
[----:B------:R-:W1:Y:S01]  /*101a0*/  MUFU.EX2 R132, R132 ;  /* 0x0000008400847308 */ /* 0x000e620000000800 */
[----:B---3--:R-:W-:Y:S01]  /*101b0*/  FMNMX.FTZ R133, R138, R137, !PT ;  /* 0x000000898a857209 */ /* 0x008fe20007810000 */
[----:B------:R-:W-:Y:S01]  /*101c0*/  FADD.FTZ R136, -R134, R3 ;  /* 0x0000000386887221 */ /* 0x000fe20000010100 */
[----:B------:R-:W-:Y:S01]  /*101d0*/  FMNMX.FTZ R138, R42, R139, !PT ;  /* 0x0000008b2a8a7209 */ /* 0x000fe20007810000 */
[----:B------:R-:W-:Y:S01]  /*101e0*/  FFMA.FTZ R148, R16, c[0x0][0x23c], -R174 ;  /* 0x00008f0010947a23 */ /* 0x000fe200000108ae */
[----:B------:R-:W-:Y:S01]  /*101f0*/  FSETP.NEU.FTZ.AND P2, PT, R134, -INF , PT ;  /* 0xff8000008600780b */ /* 0x000fe20003f5d000 */
[----:B------:R-:W-:Y:S01]  /*10200*/  FMUL.FTZ R3, R136, c[0x0][0x23c] ;  /* 0x00008f0088037a20 */ /* 0x000fe20000410000 */
[----:B------:R-:W-:Y:S01]  /*10210*/  FMNMX.FTZ R137, R43, R138, !PT ;  /* 0x0000008a2b897209 */ /* 0x000fe20007810000 */
[C---:B------:R-:W-:Y:S01]  /*10220*/  FADD.FTZ R136, -R133.reuse, R2 ;  /* 0x0000000285887221 */ /* 0x040fe20000010100 */
[----:B------:R-:W-:Y:S01]  /*10230*/  FSEL R172, R172, RZ, P2 ;  /* 0x000000ffacac7208 */ /* 0x000fe20001000000 */
[----:B------:R-:W-:Y:S01]  /*10240*/  MUFU.EX2 R148, R148 ;  /* 0x0000009400947308 */ /* 0x000fe20000000800 */
[----:B------:R-:W-:Y:S01]  /*10250*/  FMNMX.FTZ R138, R46, R137, !PT ;  /* 0x000000892e8a7209 */ /* 0x000fe20007810000 */
[----:B------:R-:W-:Y:S01]  /*10260*/  FMUL.FTZ R2, R136, c[0x0][0x23c] ;  /* 0x00008f0088027a20 */ /* 0x000fe20000410000 */
[----:B------:R-:W-:Y:S01]  /*10270*/  FSETP.NEU.FTZ.AND P2, PT, R133, -INF , PT ;  /* 0xff8000008500780b */ /* 0x000fe20003f5d000 */
[----:B------:R-:W-:Y:S01]  /*10280*/  FFMA.FTZ R149, R17, c[0x0][0x23c], -R174 ;  /* 0x00008f0011957a23 */ /* 0x000fe200000108ae */
[----:B------:R-:W-:Y:S01]  /*10290*/  FMNMX.FTZ R137, R47, R138, !PT ;  /* 0x0000008a2f897209 */ /* 0x000fe20007810000 */
[--C-:B------:R-:W-:Y:S01]  /*102a0*/  FFMA.FTZ R150, R18, c[0x0][0x23c], -R172.reuse ;  /* 0x00008f0012967a23 */ /* 0x100fe200000108ac */
[----:B------:R-:W-:Y:S01]  /*102b0*/  LOP3.LUT R18, R233, UR25, R237, 0x96, !PT ;  /* 0x00000019e9127c12 */ /* 0x000fe2000f8e96ed */
[--C-:B------:R-:W-:Y:S01]  /*102c0*/  FFMA.FTZ R151, R19, c[0x0][0x23c], -R172.reuse ;  /* 0x00008f0013977a23 */ /* 0x100fe200000108ac */
[----:B------:R-:W-:Y:S01]  /*102d0*/  FMNMX.FTZ R136, R58, R137, !PT ;  /* 0x000000893a887209 */ /* 0x000fe20007810000 */
[----:B------:R-:W-:Y:S01]  /*102e0*/  MUFU.EX2 R149, R149 ;  /* 0x0000009500957308 */ /* 0x000fe20000000800 */
[--C-:B------:R-:W-:Y:S01]  /*102f0*/  FFMA.FTZ R155, R7, c[0x0][0x23c], -R172.reuse ;  /* 0x00008f00079b7a23 */ /* 0x100fe200000108ac */
[----:B------:R-:W-:Y:S01]  /*10300*/  IADD3 R237, R237, 0x1, RZ ;  /* 0x00000001eded7810 */ /* 0x000fe20007ffe0ff */
[----:B------:R-:W-:Y:S01]  /*10310*/  IMAD.WIDE.U32 R178, R18, -0x326172a9, RZ ;  /* 0xcd9e8d5712b27825 */ /* 0x000fe200078e00ff */
[----:B------:R-:W-:Y:S02]  /*10320*/  FMNMX.FTZ R137, R59, R136, !PT ;  /* 0x000000883b897209 */ /* 0x000fe40007810000 */
[----:B------:R-:W-:Y:S01]  /*10330*/  LOP3.LUT R237, R233, UR25, R237, 0x96, !PT ;  /* 0x00000019e9ed7c12 */ /* 0x000fe2000f8e96ed */
[----:B------:R-:W-:Y:S01]  /*10340*/  FFMA.FTZ R248, R67, c[0x0][0x23c], -R172 ;  /* 0x00008f0043f87a23 */ /* 0x000fe200000108ac */
[----:B------:R-:W-:Y:S01]  /*10350*/  FMNMX.FTZ R136, R62, R137, !PT ;  /* 0x000000893e887209 */ /* 0x000fe20007810000 */
[----:B------:R-:W-:Y:S01]  /*10360*/  FFMA.FTZ R164, R32, c[0x0][0x23c], -R174 ;  /* 0x00008f0020a47a23 */ /* 0x000fe200000108ae */
[----:B------:R-:W-:Y:S01]  /*10370*/  MUFU.EX2 R150, R150 ;  /* 0x0000009600967308 */ /* 0x000fe20000000800 */
[----:B------:R-:W-:Y:S01]  /*10380*/  LOP3.LUT R244, R243, UR13, R178, 0x96, !PT ;  /* 0x0000000df3f47c12 */ /* 0x000fe2000f8e96b2 */
[----:B------:R-:W-:Y:S01]  /*10390*/  FMUL.FTZ R167, R133, c[0x0][0x23c] ;  /* 0x00008f0085a77a20 */ /* 0x000fe20000410000 */
[----:B------:R-:W-:Y:S01]  /*103a0*/  FMNMX.FTZ R16, R63, R136, !PT ;  /* 0x000000883f107209 */ /* 0x000fe20007810000 */
[----:B-1----:R-:W-:Y:S01]  /*103b0*/  FMUL.FTZ R32, R132, R116 ;  /* 0x0000007484207220 */ /* 0x002fe20000410000 */
[----:B------:R-:W-:Y:S01]  /*103c0*/  LOP3.LUT R19, R179, UR15, R230, 0x96, !PT ;  /* 0x0000000fb3137c12 */ /* 0x000fe2000f8e96e6 */
[----:B------:R-:W-:Y:S01]  /*103d0*/  IMAD.WIDE.U32 R244, R244, -0x2daee0ad, RZ ;  /* 0xd2511f53f4f47825 */ /* 0x000fe200078e00ff */
[----:B------:R-:W-:Y:S01]  /*103e0*/  LOP3.LUT R178, R241, UR13, R178, 0x96, !PT ;  /* 0x0000000df1b27c12 */ /* 0x000fe2000f8e96b2 */
[----:B------:R-:W1:Y:S01]  /*103f0*/  SHFL.BFLY PT, R17, R16, 0x2, 0x1f ;  /* 0x0c401f0010117f89 */ /* 0x000e6200000e0000 */
[----:B------:R-:W-:Y:S01]  /*10400*/  LOP3.LUT R18, R179, UR15, R226, 0x96, !PT ;  /* 0x0000000fb3127c12 */ /* 0x000fe2000f8e96e2 */
[----:B------:R-:W-:Y:S01]  /*10410*/  MUFU.EX2 R151, R151 ;  /* 0x0000009700977308 */ /* 0x000fe20000000800 */
[----:B------:R-:W-:Y:S01]  /*10420*/  IMAD.WIDE.U32 R238, R19, -0x2daee0ad, RZ ;  /* 0xd2511f5313ee7825 */ /* 0x000fe200078e00ff */
[----:B------:R-:W-:Y:S03]  /*10430*/  FSEL R167, R167, RZ, P2 ;  /* 0x000000ffa7a77208 */ /* 0x000fe60001000000 */
[----:B------:R-:W-:Y:S01]  /*10440*/  IMAD.WIDE.U32 R168, R18, -0x2daee0ad, RZ ;  /* 0xd2511f5312a87825 */ /* 0x000fe200078e00ff */
[----:B------:R-:W-:Y:S02]  /*10450*/  LOP3.LUT R238, R245, UR10, R238, 0x96, !PT ;  /* 0x0000000af5ee7c12 */ /* 0x000fe4000f8e96ee */
[----:B------:R-:W-:Y:S01]  /*10460*/  LOP3.LUT R7, R239, UR12, R228, 0x96, !PT ;  /* 0x0000000cef077c12 */ /* 0x000fe2000f8e96e4 */
[----:B------:R-:W-:Y:S01]  /*10470*/  IMAD.WIDE.U32 R178, R178, -0x2daee0ad, RZ ;  /* 0xd2511f53b2b27825 */ /* 0x000fe200078e00ff */
[----:B------:R-:W-:Y:S01]  /*10480*/  MUFU.EX2 R155, R155 ;  /* 0x0000009b009b7308 */ /* 0x000fe20000000800 */
[----:B------:R-:W-:Y:S02]  /*10490*/  LOP3.LUT R18, R169, UR12, R224, 0x96, !PT ;  /* 0x0000000ca9127c12 */ /* 0x000fe4000f8e96e0 */
[----:B------:R-:W-:Y:S01]  /*104a0*/  IMAD.WIDE.U32 R238, R238, -0x326172a9, RZ ;  /* 0xcd9e8d57eeee7825 */ /* 0x000fe200078e00ff */
[----:B------:R-:W-:Y:S03]  /*104b0*/  LOP3.LUT R168, R179, UR10, R168, 0x96, !PT ;  /* 0x0000000ab3a87c12 */ /* 0x000fe6000f8e96a8 */
[----:B------:R-:W-:Y:S03]  /*104c0*/  IMAD.WIDE.U32 R176, R7, -0x326172a9, RZ ;  /* 0xcd9e8d5707b07825 */ /* 0x000fe600078e00ff */
[----:B------:R-:W2:Y:S01]  /*104d0*/  MUFU.EX2 R3, R3 ;  /* 0x0000000300037308 */ /* 0x000ea20000000800 */
[----:B------:R-:W-:Y:S01]  /*104e0*/  IMAD.WIDE.U32 R168, R168, -0x326172a9, RZ ;  /* 0xcd9e8d57a8a87825 */ /* 0x000fe200078e00ff */
[----:B-1----:R-:W-:Y:S02]  /*104f0*/  FMNMX.FTZ R17, R16, R17, !PT ;  /* 0x0000001110117209 */ /* 0x002fe40007810000 */
[----:B------:R-:W-:Y:S01]  /*10500*/  LOP3.LUT R176, R239, UR9, R176, 0x96, !PT ;  /* 0x00000009efb07c12 */ /* 0x000fe2000f8e96b0 */
[----:B------:R-:W-:Y:S02]  /*10510*/  IMAD.WIDE.U32 R18, R18, -0x326172a9, RZ ;  /* 0xcd9e8d5712127825 */ /* 0x000fe400078e00ff */
[----:B------:R-:W1:Y:S02]  /*10520*/  SHFL.BFLY PT, R16, R17, 0x1, 0x1f ;  /* 0x0c201f0011107f89 */ /* 0x000e6400000e0000 */
[--C-:B------:R-:W-:Y:S01]  /*10530*/  FFMA.FTZ R157, R13, c[0x0][0x23c], -R167.reuse ;  /* 0x00008f000d9d7a23 */ /* 0x100fe200000108a7 */
[----:B------:R-:W3:Y:S01]  /*10540*/  MUFU.EX2 R2, R2 ;  /* 0x0000000200027308 */ /* 0x000ee20000000800 */
[--C-:B------:R-:W-:Y:S01]  /*10550*/  FFMA.FTZ R156, R12, c[0x0][0x23c], -R167.reuse ;  /* 0x00008f000c9c7a23 */ /* 0x100fe200000108a7 */
[----:B------:R-:W-:Y:S01]  /*10560*/  LOP3.LUT R170, R169, UR9, R18, 0x96, !PT ;  /* 0x00000009a9aa7c12 */ /* 0x000fe2000f8e9612 */
[----:B------:R-:W-:Y:S01]  /*10570*/  FFMA.FTZ R154, R6, c[0x0][0x23c], -R172 ;  /* 0x00008f00069a7a23 */ /* 0x000fe200000108ac */
[----:B------:R-:W-:Y:S01]  /*10580*/  LOP3.LUT R12, R19, UR11, R240, 0x96, !PT ;  /* 0x0000000b130c7c12 */ /* 0x000fe2000f8e96f0 */
[--C-:B------:R-:W-:Y:S02]  /*10590*/  FFMA.FTZ R152, R4, c[0x0][0x23c], -R174.reuse ;  /* 0x00008f0004987a23 */ /* 0x100fe400000108ae */
[----:B------:R-:W-:Y:S03]  /*105a0*/  IMAD.WIDE.U32 R170, R170, -0x2daee0ad, RZ ;  /* 0xd2511f53aaaa7825 */ /* 0x000fe600078e00ff */
[----:B------:R-:W4:Y:S01]  /*105b0*/  MUFU.EX2 R154, R154 ;  /* 0x0000009a009a7308 */ /* 0x000f220000000800 */
[----:B------:R-:W-:Y:S04]  /*105c0*/  IMAD.WIDE.U32 R18, R12, -0x2daee0ad, RZ ;  /* 0xd2511f530c127825 */ /* 0x000fe800078e00ff */
[----:B------:R-:W-:Y:S01]  /*105d0*/  FFMA.FTZ R153, R5, c[0x0][0x23c], -R174 ;  /* 0x00008f0005997a23 */ /* 0x000fe200000108ae */
[----:B------:R-:W-:Y:S01]  /*105e0*/  LOP3.LUT R12, R171, UR6, R18, 0x96, !PT ;  /* 0x00000006ab0c7c12 */ /* 0x000fe2000f8e9612 */
[--C-:B------:R-:W-:Y:S01]  /*105f0*/  FFMA.FTZ R160, R8, c[0x0][0x23c], -R167.reuse ;  /* 0x00008f0008a07a23 */ /* 0x100fe200000108a7 */
[----:B------:R-:W-:Y:S01]  /*10600*/  LOP3.LUT R178, R19, UR8, R178, 0x96, !PT ;  /* 0x0000000813b27c12 */ /* 0x000fe2000f8e96b2 */
[--C-:B------:R-:W-:Y:S01]  /*10610*/  FFMA.FTZ R161, R9, c[0x0][0x23c], -R167.reuse ;  /* 0x00008f0009a17a23 */ /* 0x100fe200000108a7 */
[----:B------:R-:W-:Y:S01]  /*10620*/  MUFU.EX2 R156, R156 ;  /* 0x0000009c009c7308 */ /* 0x000fe20000000800 */
[----:B-1----:R-:W-:Y:S01]  /*10630*/  FMNMX.FTZ R7, R17, R16, !PT ;  /* 0x0000001011077209 */ /* 0x002fe20007810000 */
[----:B------:R-:W-:Y:S01]  /*10640*/  FFMA.FTZ R165, R33, c[0x0][0x23c], -R174 ;  /* 0x00008f0021a57a23 */ /* 0x000fe200000108ae */
[----:B------:R-:W-:Y:S01]  /*10650*/  LOP3.LUT R16, R177, UR11, R242, 0x96, !PT ;  /* 0x0000000bb1107c12 */ /* 0x000fe2000f8e96f2 */
[----:B------:R-:W-:Y:S01]  /*10660*/  IMAD.WIDE.U32 R176, R176, -0x2daee0ad, RZ ;  /* 0xd2511f53b0b07825 */ /* 0x000fe200078e00ff */
[C---:B------:R-:W-:Y:S03]  /*10670*/  FSETP.NEU.FTZ.AND P2, PT, R7.reuse, -INF , PT ;  /* 0xff8000000700780b */ /* 0x040fe60003f5d000 */
[----:B------:R-:W-:Y:S02]  /*10680*/  IMAD.WIDE.U32 R16, R16, -0x2daee0ad, RZ ;  /* 0xd2511f5310107825 */ /* 0x000fe400078e00ff */
[----:B------:R-:W1:Y:S02]  /*10690*/  MUFU.EX2 R157, R157 ;  /* 0x0000009d009d7308 */ /* 0x000e640000000800 */
[----:B------:R-:W-:Y:S01]  /*106a0*/  FMUL.FTZ R166, R7, c[0x0][0x23c] ;  /* 0x00008f0007a67a20 */ /* 0x000fe20000410000 */
[----:B------:R-:W-:Y:S01]  /*106b0*/  LOP3.LUT R13, R177, UR6, R16, 0x96, !PT ;  /* 0x00000006b10d7c12 */ /* 0x000fe2000f8e9610 */
[----:B------:R-:W-:Y:S01]  /*106c0*/  IMAD.WIDE.U32 R136, R12, -0x326172a9, RZ ;  /* 0xcd9e8d570c887825 */ /* 0x000fe200078e00ff */
[----:B------:R-:W-:Y:S02]  /*106d0*/  LOP3.LUT R244, R17, UR8, R244, 0x96, !PT ;  /* 0x0000000811f47c12 */ /* 0x000fe4000f8e96f4 */
[----:B------:R-:W-:Y:S01]  /*106e0*/  FSEL R166, R166, RZ, P2 ;  /* 0x000000ffa6a67208 */ /* 0x000fe20001000000 */
[----:B------:R-:W-:Y:S01]  /*106f0*/  IMAD.WIDE.U32 R16, R13, -0x326172a9, RZ ;  /* 0xcd9e8d570d107825 */ /* 0x000fe200078e00ff */
[----:B------:R-:W-:Y:S01]  /*10700*/  LOP3.LUT R146, R136, 0xff, RZ, 0xc0, !PT ;  /* 0x000000ff88927812 */ /* 0x000fe200078ec0ff */
[----:B------:R-:W-:Y:S01]  /*10710*/  MUFU.EX2 R152, R152 ;  /* 0x0000009800987308 */ /* 0x000fe20000000800 */
[----:B------:R-:W-:Y:S01]  /*10720*/  SHF.R.U32.HI R12, RZ, 0x18, R136 ;  /* 0x00000018ff0c7819 */ /* 0x000fe20000011688 */
[----:B------:R-:W-:Y:S01]  /*10730*/  IMAD.WIDE.U32 R244, R244, -0x326172a9, RZ ;  /* 0xcd9e8d57f4f47825 */ /* 0x000fe200078e00ff */
[----:B------:R-:W-:Y:S02]  /*10740*/  SHF.R.U32.HI R13, RZ, 0x10, R16 ;  /* 0x00000010ff0d7819 */ /* 0x000fe40000011610 */
[----:B------:R-:W-:Y:S01]  /*10750*/  LOP3.LUT R19, R16, 0xffff, RZ, 0xc0, !PT ;  /* 0x0000ffff10137812 */ /* 0x000fe200078ec0ff */
[----:B------:R-:W-:Y:S01]  /*10760*/  FFMA.FTZ R158, R14, c[0x0][0x23c], -R166 ;  /* 0x00008f000e9e7a23 */ /* 0x000fe200000108a6 */
[----:B------:R-:W-:Y:S01]  /*10770*/  LOP3.LUT R14, R17, UR16, R244, 0x96, !PT ;  /* 0x00000010110e7c12 */ /* 0x000fe2000f8e96f4 */
[----:B------:R-:W-:Y:S01]  /*10780*/  FFMA.FTZ R159, R15, c[0x0][0x23c], -R166 ;  /* 0x00008f000f9f7a23 */ /* 0x000fe200000108a6 */
[----:B------:R-:W-:Y:S01]  /*10790*/  LOP3.LUT R138, R16, 0xff, RZ, 0xc0, !PT ;  /* 0x000000ff108a7812 */ /* 0x000fe200078ec0ff */
[----:B------:R-:W5:Y:S01]  /*107a0*/  MUFU.EX2 R153, R153 ;  /* 0x0000009900997308 */ /* 0x000f620000000800 */
[----:B------:R-:W-:Y:S01]  /*107b0*/  SHF.R.U32.HI R16, RZ, 0x18, R16 ;  /* 0x00000018ff107819 */ /* 0x000fe20000011610 */
[--C-:B------:R-:W-:Y:S01]  /*107c0*/  FFMA.FTZ R162, R10, c[0x0][0x23c], -R166.reuse ;  /* 0x00008f000aa27a23 */ /* 0x100fe200000108a6 */
[----:B------:R-:W-:Y:S01]  /*107d0*/  LOP3.LUT R13, R13, 0xff, RZ, 0xc0, !PT ;  /* 0x000000ff0d0d7812 */ /* 0x000fe200078ec0ff */
[----:B------:R-:W-:Y:S01]  /*107e0*/  FFMA.FTZ R163, R11, c[0x0][0x23c], -R166 ;  /* 0x00008f000ba37a23 */ /* 0x000fe200000108a6 */
[----:B------:R-:W-:Y:S01]  /*107f0*/  SHF.R.U32.HI R9, RZ, 0x10, R14 ;  /* 0x00000010ff097819 */ /* 0x000fe2000001160e */
[----:B------:R-:W-:Y:S01]  /*10800*/  IMAD.WIDE.U32 R178, R178, -0x326172a9, RZ ;  /* 0xcd9e8d57b2b27825 */ /* 0x000fe200078e00ff */
[----:B------:R-:W-:Y:S02]  /*10810*/  PRMT R16, R13, 0x5410, R16 ;  /* 0x000054100d107816 */ /* 0x000fe40000000010 */
[----:B------:R-:W-:Y:S01]  /*10820*/  LOP3.LUT R13, R14, 0xffff, RZ, 0xc0, !PT ;  /* 0x0000ffff0e0d7812 */ /* 0x000fe200078ec0ff */
[----:B------:R-:W-:Y:S01]  /*10830*/  MUFU.EX2 R158, R158 ;  /* 0x0000009e009e7308 */ /* 0x000fe20000000800 */
[----:B------:R-:W-:Y:S01]  /*10840*/  FMUL.FTZ R33, R132, R117 ;  /* 0x0000007584217220 */ /* 0x000fe20000410000 */
[--C-:B------:R-:W-:Y:S01]  /*10850*/  HSET2.LE.AND R139, R16, R207.reuse, PT ;  /* 0x000000cf108b7233 */ /* 0x100fe20003803000 */
[----:B------:R-:W-:Y:S01]  /*10860*/  FFMA.FTZ R244, R46, c[0x0][0x23c], -R166 ;  /* 0x00008f002ef47a23 */ /* 0x000fe200000108a6 */
[----:B------:R-:W-:Y:S01]  /*10870*/  LOP3.LUT R17, R136, 0xffff, RZ, 0xc0, !PT ;  /* 0x0000ffff88117812 */ /* 0x000fe200078ec0ff */
[----:B------:R-:W-:Y:S01]  /*10880*/  FFMA.FTZ R169, R23, c[0x0][0x23c], -R172 ;  /* 0x00008f0017a97a23 */ /* 0x000fe200000108ac */
[----:B------:R-:W-:Y:S01]  /*10890*/  LOP3.LUT R8, R137, UR16, R178, 0x96, !PT ;  /* 0x0000001089087c12 */ /* 0x000fe2000f8e96b2 */
[----:B--2---:R-:W-:Y:S01]  /*108a0*/  FMUL.FTZ R23, R3, R115 ;  /* 0x0000007303177220 */ /* 0x004fe20000410000 */
[----:B------:R-:W-:Y:S01]  /*108b0*/  LOP3.LUT R9, R9, 0xff, RZ, 0xc0, !PT ;  /* 0x000000ff09097812 */ /* 0x000fe200078ec0ff */
[----:B------:R-:W-:Y:S01]  /*108c0*/  FFMA.FTZ R171, R25, c[0x0][0x23c], -R167 ;  /* 0x00008f0019ab7a23 */ /* 0x000fe200000108a7 */
[----:B------:R-:W2:Y:S01]  /*108d0*/  MUFU.EX2 R159, R159 ;  /* 0x0000009f009f7308 */ /* 0x000ea20000000800 */
[C---:B---3--:R-:W-:Y:S01]  /*108e0*/  FMUL.FTZ R96, R2.reuse, R96 ;  /* 0x0000006002607220 */ /* 0x048fe20000410000 */
[----:B------:R-:W-:Y:S01]  /*108f0*/  SHF.R.U32.HI R11, RZ, 0x18, R8 ;  /* 0x00000018ff0b7819 */ /* 0x000fe20000011608 */
[----:B------:R-:W-:Y:S01]  /*10900*/  FMUL.FTZ R97, R2, R97 ;  /* 0x0000006102617220 */ /* 0x000fe20000410000 */
[----:B------:R-:W-:Y:S01]  /*10910*/  SHF.R.U32.HI R19, RZ, 0x8, R19 ;  /* 0x00000008ff137819 */ /* 0x000fe20000011613 */
[----:B------:R-:W-:Y:S01]  /*10920*/  FFMA.FTZ R239, R44, c[0x0][0x23c], -R167 ;  /* 0x00008f002cef7a23 */ /* 0x000fe200000108a7 */
[----:B------:R-:W-:Y:S01]  /*10930*/  SHF.R.U32.HI R17, RZ, 0x8, R17 ;  /* 0x00000008ff117819 */ /* 0x000fe20000011611 */
[--C-:B------:R-:W-:Y:S01]  /*10940*/  FFMA.FTZ R246, R65, c[0x0][0x23c], -R174.reuse ;  /* 0x00008f0041f67a23 */ /* 0x100fe200000108ae */
[----:B------:R-:W-:Y:S01]  /*10950*/  PRMT R138, R138, 0x5410, R19 ;  /* 0x000054108a8a7816 */ /* 0x000fe20000000013 */
[----:B------:R-:W-:Y:S01]  /*10960*/  FFMA.FTZ R247, R52, c[0x0][0x23c], -R174 ;  /* 0x00008f0034f77a23 */ /* 0x000fe200000108ae */
[----:B------:R-:W-:Y:S01]  /*10970*/  MUFU.EX2 R160, R160 ;  /* 0x000000a000a07308 */ /* 0x000fe20000000800 */
[----:B------:R-:W-:Y:S01]  /*10980*/  FFMA.FTZ R249, R54, c[0x0][0x23c], -R172 ;  /* 0x00008f0036f97a23 */ /* 0x000fe200000108ac */
[----:B------:R-:W-:Y:S01]  /*10990*/  PRMT R146, R146, 0x5410, R17 ;  /* 0x0000541092927816 */ /* 0x000fe20000000011 */
[--C-:B------:R-:W-:Y:S01]  /*109a0*/  HSET2.LE.AND R138, R138, R207.reuse, PT ;  /* 0x000000cf8a8a7233 */ /* 0x100fe20003803000 */
[C---:B------:R-:W-:Y:S01]  /*109b0*/  FMUL.FTZ R16, R2.reuse, R120 ;  /* 0x0000007802107220 */ /* 0x040fe20000410000 */
[----:B------:R-:W-:Y:S01]  /*109c0*/  SHF.R.U32.HI R15, RZ, 0x10, R136 ;  /* 0x00000010ff0f7819 */ /* 0x000fe20000011688 */
[----:B------:R-:W-:Y:S01]  /*109d0*/  FMUL.FTZ R17, R2, R121 ;  /* 0x0000007902117220 */ /* 0x000fe20000410000 */
[--C-:B------:R-:W-:Y:S01]  /*109e0*/  HSET2.LE.AND R146, R146, R207.reuse, PT ;  /* 0x000000cf92927233 */ /* 0x100fe20003803000 */
[----:B------:R-:W-:Y:S01]  /*109f0*/  FFMA.FTZ R20, R20, c[0x0][0x23c], -R174 ;  /* 0x00008f0014147a23 */ /* 0x000fe200000108ae */
[----:B------:R-:W-:Y:S01]  /*10a00*/  LOP3.LUT R15, R15, 0xff, RZ, 0xc0, !PT ;  /* 0x000000ff0f0f7812 */ /* 0x000fe200078ec0ff */
[----:B------:R-:W3:Y:S01]  /*10a10*/  MUFU.EX2 R161, R161 ;  /* 0x000000a100a17308 */ /* 0x000ee20000000800 */
[----:B------:R-:W-:Y:S01]  /*10a20*/  LOP3.LUT R136, R14, 0xff, RZ, 0xc0, !PT ;  /* 0x000000ff0e887812 */ /* 0x000fe200078ec0ff */
[C---:B------:R-:W-:Y:S01]  /*10a30*/  FMUL.FTZ R68, R132.reuse, R68 ;  /* 0x0000004484447220 */ /* 0x040fe20000410000 */
[----:B------:R-:W-:Y:S01]  /*10a40*/  SHF.R.U32.HI R14, RZ, 0x18, R14 ;  /* 0x00000018ff0e7819 */ /* 0x000fe2000001160e */
[----:B------:R-:W-:Y:S01]  /*10a50*/  FMUL.FTZ R69, R132, R69 ;  /* 0x0000004584457220 */ /* 0x000fe20000410000 */
[----:B------:R-:W-:Y:S01]  /*10a60*/  SHF.R.U32.HI R13, RZ, 0x8, R13 ;  /* 0x00000008ff0d7819 */ /* 0x000fe2000001160d */
[----:B------:R-:W-:Y:S01]  /*10a70*/  FMUL.FTZ R70, R3, R70 ;  /* 0x0000004603467220 */ /* 0x000fe20000410000 */
[----:B------:R-:W-:Y:S01]  /*10a80*/  PRMT R10, R9, 0x5410, R14 ;  /* 0x00005410090a7816 */ /* 0x000fe2000000000e */
[----:B------:R-:W-:Y:S01]  /*10a90*/  FMUL.FTZ R71, R3, R71 ;  /* 0x0000004703477220 */ /* 0x000fe20000410000 */
[----:B------:R-:W-:Y:S01]  /*10aa0*/  PRMT R136, R136, 0x5410, R13 ;  /* 0x0000541088887816 */ /* 0x000fe2000000000d */
[----:B------:R-:W-:Y:S01]  /*10ab0*/  MUFU.EX2 R162, R162 ;  /* 0x000000a200a27308 */ /* 0x000fe20000000800 */
[C---:B------:R-:W-:Y:S01]  /*10ac0*/  LOP3.LUT R13, R8.reuse, 0xffff, RZ, 0xc0, !PT ;  /* 0x0000ffff080d7812 */ /* 0x040fe200078ec0ff */
[--C-:B------:R-:W-:Y:S01]  /*10ad0*/  HSET2.LE.AND R137, R10, R207.reuse, PT ;  /* 0x000000cf0a897233 */ /* 0x100fe20003803000 */
[----:B------:R-:W-:Y:S01]  /*10ae0*/  SHF.R.U32.HI R14, RZ, 0x10, R8 ;  /* 0x00000010ff0e7819 */ /* 0x000fe20000011608 */
[--C-:B------:R-:W-:Y:S01]  /*10af0*/  HSET2.LE.AND R136, R136, R207.reuse, PT ;  /* 0x000000cf88887233 */ /* 0x100fe20003803000 */
[----:B------:R-:W-:Y:S01]  /*10b00*/  LOP3.LUT R144, R8, 0xff, RZ, 0xc0, !PT ;  /* 0x000000ff08907812 */ /* 0x000fe200078ec0ff */
[----:B------:R-:W-:Y:S01]  /*10b10*/  FADD.FTZ R8, -R7, R0 ;  /* 0x0000000007087221 */ /* 0x000fe20000010100 */
[----:B------:R-:W-:Y:S01]  /*10b20*/  SHF.R.U32.HI R13, RZ, 0x8, R13 ;  /* 0x00000008ff0d7819 */ /* 0x000fe2000001160d */
[----:B------:R-:W-:Y:S01]  /*10b30*/  FMUL.FTZ R72, R2, R72 ;  /* 0x0000004802487220 */ /* 0x000fe20000410000 */
[----:B------:R-:W-:Y:S01]  /*10b40*/  LOP3.LUT R14, R14, 0xff, RZ, 0xc0, !PT ;  /* 0x000000ff0e0e7812 */ /* 0x000fe200078ec0ff */
[----:B------:R-:W2:Y:S01]  /*10b50*/  MUFU.EX2 R163, R163 ;  /* 0x000000a300a37308 */ /* 0x000ea20000000800 */
[----:B------:R-:W-:Y:S01]  /*10b60*/  FMUL.FTZ R0, R8, c[0x0][0x23c] ;  /* 0x00008f0008007a20 */ /* 0x000fe20000410000 */
[----:B------:R-:W-:Y:S01]  /*10b70*/  F2FP.BF16.PACK_AB R9, R149, R148 ;  /* 0x000000949509723e */ /* 0x000fe200000010ff */
[----:B------:R-:W-:Y:S01]  /*10b80*/  FMUL.FTZ R73, R2, R73 ;  /* 0x0000004902497220 */ /* 0x000fe20000410000 */
[----:B------:R-:W-:Y:S01]  /*10b90*/  PRMT R14, R14, 0x5410, R11 ;  /* 0x000054100e0e7816 */ /* 0x000fe2000000000b */
[C---:B------:R-:W-:Y:S01]  /*10ba0*/  FMUL.FTZ R76, R2.reuse, R76 ;  /* 0x0000004c024c7220 */ /* 0x040fe20000410000 */
[----:B------:R-:W-:Y:S01]  /*10bb0*/  PRMT R12, R15, 0x5410, R12 ;  /* 0x000054100f0c7816 */ /* 0x000fe2000000000c */
[----:B------:R-:W-:Y:S01]  /*10bc0*/  FMUL.FTZ R77, R2, R77 ;  /* 0x0000004d024d7220 */ /* 0x000fe20000410000 */
[----:B------:R-:W-:Y:S01]  /*10bd0*/  PRMT R144, R144, 0x5410, R13 ;  /* 0x0000541090907816 */ /* 0x000fe2000000000d */
[--C-:B------:R-:W-:Y:S01]  /*10be0*/  HSET2.LE.AND R145, R14, R207.reuse, PT ;  /* 0x000000cf0e917233 */ /* 0x100fe20003803000 */
[----:B------:R-:W3:Y:S01]  /*10bf0*/  MUFU.EX2 R0, R0 ;  /* 0x0000000000007308 */ /* 0x000ee20000000800 */
[----:B------:R-:W-:Y:S01]  /*10c00*/  LOP3.LUT R138, R138, R9, RZ, 0xc0, !PT ;  /* 0x000000098a8a7212 */ /* 0x000fe200078ec0ff */
[--C-:B------:R-:W-:Y:S01]  /*10c10*/  HSET2.LE.AND R147, R12, R207.reuse, PT ;  /* 0x000000cf0c937233 */ /* 0x100fe20003803000 */
[----:B------:R-:W-:Y:S01]  /*10c20*/  F2FP.BF16.PACK_AB R10, R151, R150 ;  /* 0x00000096970a723e */ /* 0x000fe200000010ff */
[--C-:B------:R-:W-:Y:S01]  /*10c30*/  HSET2.LE.AND R144, R144, R207.reuse, PT ;  /* 0x000000cf90907233 */ /* 0x100fe20003803000 */
[----:B----4-:R-:W-:Y:S01]  /*10c40*/  F2FP.BF16.PACK_AB R8, R155, R154 ;  /* 0x0000009a9b08723e */ /* 0x010fe200000010ff */
[C---:B------:R-:W-:Y:S01]  /*10c50*/  FMUL.FTZ R12, R2.reuse, R124 ;  /* 0x0000007c020c7220 */ /* 0x040fe20000410000 */
[----:B-1----:R-:W-:Y:S01]  /*10c60*/  F2FP.BF16.PACK_AB R9, R157, R156 ;  /* 0x0000009c9d09723e */ /* 0x002fe200000010ff */
[----:B------:R-:W-:Y:S01]  /*10c70*/  FMUL.FTZ R13, R2, R125 ;  /* 0x0000007d020d7220 */ /* 0x000fe20000410000 */
[----:B-----5:R-:W-:Y:S01]  /*10c80*/  F2FP.BF16.PACK_AB R11, R153, R152 ;  /* 0x00000098990b723e */ /* 0x020fe200000010ff */
[--C-:B------:R-:W-:Y:S01]  /*10c90*/  FFMA.FTZ R124, R34, c[0x0][0x23c], -R172.reuse ;  /* 0x00008f00227c7a23 */ /* 0x100fe200000108ac */
[----:B------:R-:W-:Y:S01]  /*10ca0*/  LOP3.LUT R139, R139, R10, RZ, 0xc0, !PT ;  /* 0x0000000a8b8b7212 */ /* 0x000fe200078ec0ff */
[----:B------:R-:W-:Y:S01]  /*10cb0*/  FMUL.FTZ R34, R3, R118 ;  /* 0x0000007603227220 */ /* 0x000fe20000410000 */
[----:B------:R-:W-:Y:S01]  /*10cc0*/  LOP3.LUT R137, R137, R8, RZ, 0xc0, !PT ;  /* 0x0000000889897212 */ /* 0x000fe200078ec0ff */
[----:B------:R-:W-:Y:S01]  /*10cd0*/  FFMA.FTZ R120, R22, c[0x0][0x23c], -R172 ;  /* 0x00008f0016787a23 */ /* 0x000fe200000108ac */
[----:B------:R-:W-:Y:S01]  /*10ce0*/  LOP3.LUT R146, R146, R9, RZ, 0xc0, !PT ;  /* 0x0000000992927212 */ /* 0x000fe200078ec0ff */
[----:B------:R-:W-:Y:S01]  /*10cf0*/  FMUL.FTZ R22, R3, R114 ;  /* 0x0000007203167220 */ /* 0x000fe20000410000 */
[----:B--2---:R-:W-:Y:S01]  /*10d00*/  F2FP.BF16.PACK_AB R10, R159, R158 ;  /* 0x0000009e9f0a723e */ /* 0x004fe200000010ff */
[----:B------:R-:W-:Y:S01]  /*10d10*/  FFMA.FTZ R114, R24, c[0x0][0x23c], -R167 ;  /* 0x00008f0018727a23 */ /* 0x000fe200000108a7 */
[----:B---3--:R-:W-:Y:S01]  /*10d20*/  F2FP.BF16.PACK_AB R9, R161, R160 ;  /* 0x000000a0a109723e */ /* 0x008fe200000010ff */
[C---:B------:R-:W-:Y:S01]  /*10d30*/  FMUL.FTZ R80, R132.reuse, R80 ;  /* 0x0000005084507220 */ /* 0x040fe20000410000 */
[----:B------:R-:W-:Y:S01]  /*10d40*/  F2FP.BF16.PACK_AB R8, R163, R162 ;  /* 0x000000a2a308723e */ /* 0x000fe200000010ff */
[----:B------:R-:W-:Y:S01]  /*10d50*/  FMUL.FTZ R81, R132, R81 ;  /* 0x0000005184517220 */ /* 0x000fe20000410000 */
[----:B------:R-:W-:Y:S01]  /*10d60*/  LOP3.LUT R136, R136, R11, RZ, 0xc0, !PT ;  /* 0x0000000b88887212 */ /* 0x000fe200078ec0ff */
[----:B------:R-:W-:Y:S01]  /*10d70*/  FMUL.FTZ R11, R3, R131 ;  /* 0x00000083030b7220 */ /* 0x000fe20000410000 */
[----:B------:R-:W-:Y:S01]  /*10d80*/  LOP3.LUT R147, R147, R10, RZ, 0xc0, !PT ;  /* 0x0000000a93937212 */ /* 0x000fe200078ec0ff */
[----:B------:R-:W-:Y:S01]  /*10d90*/  FMUL.FTZ R10, R3, R130 ;  /* 0x00000082030a7220 */ /* 0x000fe20000410000 */
[----:B------:R-:W-:Y:S01]  /*10da0*/  LOP3.LUT R144, R144, R9, RZ, 0xc0, !PT ;  /* 0x0000000990907212 */ /* 0x000fe200078ec0ff */
[C---:B------:R-:W-:Y:S01]  /*10db0*/  FMUL.FTZ R9, R132.reuse, R129 ;  /* 0x0000008184097220 */ /* 0x040fe20000410000 */
[----:B------:R-:W-:Y:S01]  /*10dc0*/  LOP3.LUT R145, R145, R8, RZ, 0xc0, !PT ;  /* 0x0000000891917212 */ /* 0x000fe200078ec0ff */
[----:B------:R-:W-:Y:S01]  /*10dd0*/  FMUL.FTZ R8, R132, R128 ;  /* 0x0000008084087220 */ /* 0x000fe20000410000 */
[----:B------:R-:W-:Y:S01]  /*10de0*/  MUFU.EX2 R239, R239 ;  /* 0x000000ef00ef7308 */ /* 0x000fe20000000800 */
[----:B------:R-:W1:Y:S01]  /*10df0*/  LDSM.16.MT88.4 R128, [R186+0x6000] ;  /* 0x00600000ba80783b */ /* 0x000e620000004200 */
[C---:B------:R-:W-:Y:S02]  /*10e00*/  FMUL.FTZ R98, R0.reuse, R98 ;  /* 0x0000006200627220 */ /* 0x040fe40000410000 */
[C---:B------:R-:W-:Y:S02]  /*10e10*/  FMUL.FTZ R99, R0.reuse, R99 ;  /* 0x0000006300637220 */ /* 0x040fe40000410000 */
[-C--:B------:R-:W-:Y:S01]  /*10e20*/  HMMA.16816.F32.BF16 R8, R136, R140.reuse, R8 ;  /* 0x0000008c8808723c */ /* 0x080fe20000041808 */
[C---:B------:R-:W-:Y:S01]  /*10e30*/  FMUL.FTZ R14, R0.reuse, R126 ;  /* 0x0000007e000e7220 */ /* 0x040fe20000410000 */
[----:B------:R-:W-:Y:S01]  /*10e40*/  LOP3.LUT R126, R179, UR7, R168, 0x96, !PT ;  /* 0x00000007b37e7c12 */ /* 0x000fe2000f8e96a8 */
[C---:B------:R-:W-:Y:S01]  /*10e50*/  FMUL.FTZ R15, R0.reuse, R127 ;  /* 0x0000007f000f7220 */ /* 0x040fe20000410000 */
[----:B------:R-:W-:Y:S01]  /*10e60*/  MUFU.EX2 R244, R244 ;  /* 0x000000f400f47308 */ /* 0x000fe20000000800 */
[----:B------:R-:W-:Y:S01]  /*10e70*/  FMUL.FTZ R18, R0, R122 ;  /* 0x0000007a00127220 */ /* 0x000fe20000410000 */
[----:B------:R-:W-:Y:S01]  /*10e80*/  LOP3.LUT R122, R245, UR7, R238, 0x96, !PT ;  /* 0x00000007f57a7c12 */ /* 0x000fe2000f8e96ee */
[----:B------:R-:W-:Y:S02]  /*10e90*/  FFMA.FTZ R245, R66, c[0x0][0x23c], -R172 ;  /* 0x00008f0042f57a23 */ /* 0x000fe400000108ac */
[----:B------:R-:W-:Y:S01]  /*10ea0*/  FMUL.FTZ R19, R0, R123 ;  /* 0x0000007b00137220 */ /* 0x000fe20000410000 */
[C---:B------:R-:W-:Y:S02]  /*10eb0*/  HMMA.16816.F32.BF16 R12, R144.reuse, R140, R12 ;  /* 0x0000008c900c723c */ /* 0x040fe4000004180c */
[----:B------:R-:W-:Y:S02]  /*10ec0*/  IMAD.WIDE.U32 R122, R122, -0x2daee0ad, RZ ;  /* 0xd2511f537a7a7825 */ /* 0x000fe400078e00ff */
[----:B------:R2:W-:Y:S02]  /*10ed0*/  MUFU.EX2 R140, R124 ;  /* 0x0000007c008c7308 */ /* 0x0005e40000000800 */
[C---:B------:R-:W-:Y:S01]  /*10ee0*/  FMUL.FTZ R74, R0.reuse, R74 ;  /* 0x0000004a004a7220 */ /* 0x040fe20000410000 */
[----:B------:R-:W-:Y:S01]  /*10ef0*/  LOP3.LUT R177, R123, UR17, R176, 0x96, !PT ;  /* 0x000000117bb17c12 */ /* 0x000fe2000f8e96b0 */
[-C--:B------:R-:W-:Y:S01]  /*10f00*/  HMMA.16816.F32.BF16 R16, R144, R142.reuse, R16 ;  /* 0x0000008e9010723c */ /* 0x080fe20000041810 */
[----:B------:R-:W-:Y:S03]  /*10f10*/  FFMA.FTZ R141, R35, c[0x0][0x23c], -R172 ;  /* 0x00008f00238d7a23 */ /* 0x000fe600000108ac */
[----:B------:R-:W-:Y:S02]  /*10f20*/  FMUL.FTZ R35, R3, R119 ;  /* 0x0000007703237220 */ /* 0x000fe40000410000 */
[----:B------:R-:W3:Y:S01]  /*10f30*/  LDSM.16.MT88.4 R116, [R185+0x6000] ;  /* 0x00600000b974783b */ /* 0x000ee20000004200 */
[C---:B------:R-:W-:Y:S01]  /*10f40*/  FMUL.FTZ R75, R0.reuse, R75 ;  /* 0x0000004b004b7220 */ /* 0x040fe20000410000 */
[----:B------:R-:W-:Y:S01]  /*10f50*/  MUFU.EX2 R171, R171 ;  /* 0x000000ab00ab7308 */ /* 0x000fe20000000800 */
[C---:B------:R-:W-:Y:S02]  /*10f60*/  FMUL.FTZ R78, R0.reuse, R78 ;  /* 0x0000004e004e7220 */ /* 0x040fe40000410000 */
[C---:B------:R-:W-:Y:S01]  /*10f70*/  HMMA.16816.F32.BF16 R32, R136.reuse, R142, R32 ;  /* 0x0000008e8820723c */ /* 0x040fe20000041820 */
[----:B------:R-:W-:Y:S02]  /*10f80*/  FMUL.FTZ R79, R0, R79 ;  /* 0x0000004f004f7220 */ /* 0x000fe40000410000 */
[----:B------:R-:W-:Y:S04]  /*10f90*/  IMAD.WIDE.U32 R126, R126, -0x2daee0ad, RZ ;  /* 0xd2511f537e7e7825 */ /* 0x000fe800078e00ff */
[----:B------:R4:W-:Y:S01]  /*10fa0*/  MUFU.EX2 R142, R20 ;  /* 0x00000014008e7308 */ /* 0x0009e20000000800 */
[-C--:B-1----:R-:W-:Y:S01]  /*10fb0*/  HMMA.16816.F32.BF16 R68, R136, R128.reuse, R68 ;  /* 0x000000808844723c */ /* 0x082fe20000041844 */
[----:B------:R-:W-:Y:S03]  /*10fc0*/  LOP3.LUT R121, R127, UR17, R170, 0x96, !PT ;  /* 0x000000117f797c12 */ /* 0x000fe6000f8e96aa */
[----:B--2---:R-:W-:Y:S01]  /*10fd0*/  LOP3.LUT R124, R122, 0xff, RZ, 0xc0, !PT ;  /* 0x000000ff7a7c7812 */ /* 0x004fe200078ec0ff */
[----:B------:R-:W-:Y:S01]  /*10fe0*/  FFMA.FTZ R143, R21, c[0x0][0x23c], -R174 ;  /* 0x00008f00158f7a23 */ /* 0x000fe200000108ae */
[----:B------:R-:W-:Y:S01]  /*10ff0*/  LOP3.LUT R125, R126, 0xff, RZ, 0xc0, !PT ;  /* 0x000000ff7e7d7812 */ /* 0x000fe200078ec0ff */
[----:B------:R-:W-:Y:S01]  /*11000*/  FMUL.FTZ R21, R132, R113 ;  /* 0x0000007184157220 */ /* 0x000fe20000410000 */
[C---:B------:R-:W-:Y:S01]  /*11010*/  HMMA.16816.F32.BF16 R72, R144.reuse, R128, R72 ;  /* 0x000000809048723c */ /* 0x040fe20000041848 */
[----:B------:R1:W-:Y:S03]  /*11020*/  MUFU.EX2 R170, R114 ;  /* 0x0000007200aa7308 */ /* 0x0003e60000000800 */
[----:B------:R-:W-:Y:S01]  /*11030*/  LOP3.LUT R113, R122, 0xffff, RZ, 0xc0, !PT ;  /* 0x0000ffff7a717812 */ /* 0x000fe200078ec0ff */
[----:B------:R-:W-:Y:S01]  /*11040*/  FMUL.FTZ R84, R2, R84 ;  /* 0x0000005402547220 */ /* 0x000fe20000410000 */
[----:B------:R-:W-:Y:S01]  /*11050*/  LOP3.LUT R24, R126, 0xffff, RZ, 0xc0, !PT ;  /* 0x0000ffff7e187812 */ /* 0x000fe200078ec0ff */
[----:B------:R-:W-:Y:S01]  /*11060*/  FMUL.FTZ R85, R2, R85 ;  /* 0x0000005502557220 */ /* 0x000fe20000410000 */
[-C--:B------:R-:W-:Y:S01]  /*11070*/  HMMA.16816.F32.BF16 R76, R144, R130.reuse, R76 ;  /* 0x00000082904c723c */ /* 0x080fe2000004184c */
[C---:B------:R-:W-:Y:S02]  /*11080*/  FMUL.FTZ R82, R3.reuse, R82 ;  /* 0x0000005203527220 */ /* 0x040fe40000410000 */
[----:B------:R2:W-:Y:S01]  /*11090*/  MUFU.EX2 R168, R120 ;  /* 0x0000007800a87308 */ /* 0x0005e20000000800 */
[----:B------:R-:W-:Y:S01]  /*110a0*/  FMUL.FTZ R83, R3, R83 ;  /* 0x0000005303537220 */ /* 0x000fe20000410000 */
[----:B------:R-:W-:Y:S01]  /*110b0*/  SHF.R.U32.HI R113, RZ, 0x8, R113 ;  /* 0x00000008ff717819 */ /* 0x000fe20000011671 */
[----:B------:R-:W-:Y:S01]  /*110c0*/  FMUL.FTZ R86, R0, R86 ;  /* 0x0000005600567220 */ /* 0x000fe20000410000 */
[----:B------:R-:W-:Y:S01]  /*110d0*/  SHF.R.U32.HI R123, RZ, 0x18, R126 ;  /* 0x00000018ff7b7819 */ /* 0x000fe2000001167e */
[----:B----4-:R-:W-:Y:S01]  /*110e0*/  FMUL.FTZ R20, R132, R112 ;  /* 0x0000007084147220 */ /* 0x010fe20000410000 */
[----:B------:R-:W-:Y:S03]  /*110f0*/  SHF.R.U32.HI R112, RZ, 0x10, R122 ;  /* 0x00000010ff707819 */ /* 0x000fe6000001167a */
[----:B------:R-:W-:Y:S01]  /*11100*/  PRMT R124, R124, 0x5410, R113 ;  /* 0x000054107c7c7816 */ /* 0x000fe20000000071 */
[----:B------:R-:W-:Y:S01]  /*11110*/  FMUL.FTZ R87, R0, R87 ;  /* 0x0000005700577220 */ /* 0x000fe20000410000 */
[----:B------:R-:W-:Y:S01]  /*11120*/  LOP3.LUT R25, R112, 0xff, RZ, 0xc0, !PT ;  /* 0x000000ff70197812 */ /* 0x000fe200078ec0ff */
[C---:B------:R-:W-:Y:S01]  /*11130*/  HMMA.16816.F32.BF16 R20, R136.reuse, R130, R20 ;  /* 0x000000828814723c */ /* 0x040fe20000041814 */
[--C-:B------:R-:W-:Y:S01]  /*11140*/  FFMA.FTZ R173, R26, c[0x0][0x23c], -R166.reuse ;  /* 0x00008f001aad7a23 */ /* 0x100fe200000108a6 */
[----:B-1----:R-:W1:Y:S01]  /*11150*/  LDSM.16.MT88.4 R112, [R184+0x6000] ;  /* 0x00600000b870783b */ /* 0x002e620000004200 */
[----:B------:R-:W-:Y:S01]  /*11160*/  FMUL.FTZ R26, R0, R110 ;  /* 0x0000006e001a7220 */ /* 0x000fe20000410000 */
[----:B------:R-:W-:Y:S01]  /*11170*/  LOP3.LUT R128, R121, 0xff, RZ, 0xc0, !PT ;  /* 0x000000ff79807812 */ /* 0x000fe200078ec0ff */
[----:B------:R-:W-:Y:S01]  /*11180*/  FFMA.FTZ R110, R30, c[0x0][0x23c], -R166 ;  /* 0x00008f001e6e7a23 */ /* 0x000fe200000108a6 */
[----:B------:R-:W-:Y:S01]  /*11190*/  SHF.R.U32.HI R122, RZ, 0x18, R122 ;  /* 0x00000018ff7a7819 */ /* 0x000fe2000001167a */
[----:B------:R-:W-:Y:S01]  /*111a0*/  FFMA.FTZ R175, R28, c[0x0][0x23c], -R167 ;  /* 0x00008f001caf7a23 */ /* 0x000fe200000108a7 */
[-C--:B---3--:R-:W-:Y:S01]  /*111b0*/  HMMA.16816.F32.BF16 R80, R136, R116.reuse, R80 ;  /* 0x000000748850723c */ /* 0x088fe20000041850 */
[----:B------:R-:W-:Y:S01]  /*111c0*/  SHF.R.U32.HI R130, RZ, 0x18, R177 ;  /* 0x00000018ff827819 */ /* 0x000fe200000116b1 */
[----:B------:R-:W-:Y:S02]  /*111d0*/  MUFU.EX2 R173, R173 ;  /* 0x000000ad00ad7308 */ /* 0x000fe40000000800 */
[----:B------:R-:W-:Y:S01]  /*111e0*/  FMUL.FTZ R28, R132, R104 ;  /* 0x00000068841c7220 */ /* 0x000fe20000410000 */
[----:B------:R-:W-:Y:S01]  /*111f0*/  PRMT R122, R25, 0x5410, R122 ;  /* 0x00005410197a7816 */ /* 0x000fe2000000007a */
[----:B------:R-:W-:Y:S01]  /*11200*/  FMUL.FTZ R25, R2, R109 ;  /* 0x0000006d02197220 */ /* 0x000fe20000410000 */
[----:B------:R-:W-:Y:S01]  /*11210*/  SHF.R.U32.HI R109, RZ, 0x10, R121 ;  /* 0x00000010ff6d7819 */ /* 0x000fe20000011679 */
[C---:B------:R-:W-:Y:S01]  /*11220*/  HMMA.16816.F32.BF16 R84, R144.reuse, R116, R84 ;  /* 0x000000749054723c */ /* 0x040fe20000041854 */
[----:B------:R-:W-:Y:S03]  /*11230*/  FFMA.FTZ R176, R27, c[0x0][0x23c], -R166 ;  /* 0x00008f001bb07a23 */ /* 0x000fe600000108a6 */
[----:B------:R-:W-:Y:S01]  /*11240*/  FMUL.FTZ R27, R0, R111 ;  /* 0x0000006f001b7220 */ /* 0x000fe20000410000 */
[----:B--2---:R-:W-:Y:S01]  /*11250*/  SHF.R.U32.HI R120, RZ, 0x10, R126 ;  /* 0x00000010ff787819 */ /* 0x004fe2000001167e */
[----:B------:R-:W-:Y:S01]  /*11260*/  FMUL.FTZ R88, R132, R88 ;  /* 0x0000005884587220 */ /* 0x000fe20000410000 */
[----:B------:R-:W-:Y:S01]  /*11270*/  SHF.R.U32.HI R116, RZ, 0x8, R24 ;  /* 0x00000008ff747819 */ /* 0x000fe20000011618 */
[----:B------:R-:W-:Y:S01]  /*11280*/  FMUL.FTZ R24, R2, R108 ;  /* 0x0000006c02187220 */ /* 0x000fe20000410000 */
[----:B------:R-:W-:Y:S01]  /*11290*/  LOP3.LUT R109, R109, 0xff, RZ, 0xc0, !PT ;  /* 0x000000ff6d6d7812 */ /* 0x000fe200078ec0ff */
[----:B------:R-:W-:Y:S02]  /*112a0*/  MUFU.EX2 R176, R176 ;  /* 0x000000b000b07308 */ /* 0x000fe40000000800 */
[----:B------:R-:W-:Y:S01]  /*112b0*/  LOP3.LUT R108, R120, 0xff, RZ, 0xc0, !PT ;  /* 0x000000ff786c7812 */ /* 0x000fe200078ec0ff */
[----:B------:R-:W-:Y:S01]  /*112c0*/  FFMA.FTZ R178, R29, c[0x0][0x23c], -R167 ;  /* 0x00008f001db27a23 */ /* 0x000fe200000108a7 */
[----:B------:R-:W-:Y:S01]  /*112d0*/  PRMT R120, R125, 0x5410, R116 ;  /* 0x000054107d787816 */ /* 0x000fe20000000074 */
[-C--:B------:R-:W-:Y:S01]  /*112e0*/  HMMA.16816.F32.BF16 R24, R144, R118.reuse, R24 ;  /* 0x000000769018723c */ /* 0x080fe20000041818 */
[----:B------:R-:W-:Y:S01]  /*112f0*/  FMUL.FTZ R89, R132, R89 ;  /* 0x0000005984597220 */ /* 0x000fe20000410000 */
[----:B------:R-:W-:Y:S01]  /*11300*/  PRMT R116, R108, 0x5410, R123 ;  /* 0x000054106c747816 */ /* 0x000fe2000000007b */
[----:B------:R-:W-:Y:S01]  /*11310*/  FMUL.FTZ R90, R3, R90 ;  /* 0x0000005a035a7220 */ /* 0x000fe20000410000 */
[----:B------:R-:W-:Y:S01]  /*11320*/  LOP3.LUT R108, R177, 0xff, RZ, 0xc0, !PT ;  /* 0x000000ffb16c7812 */ /* 0x000fe200078ec0ff */
[----:B------:R-:W-:Y:S01]  /*11330*/  FMUL.FTZ R91, R3, R91 ;  /* 0x0000005b035b7220 */ /* 0x000fe20000410000 */
[----:B------:R-:W-:Y:S01]  /*11340*/  LOP3.LUT R111, R177, 0xffff, RZ, 0xc0, !PT ;  /* 0x0000ffffb16f7812 */ /* 0x000fe200078ec0ff */
[----:B------:R-:W-:Y:S01]  /*11350*/  FMUL.FTZ R29, R132, R105 ;  /* 0x00000069841d7220 */ /* 0x000fe20000410000 */
[----:B------:R-:W-:Y:S01]  /*11360*/  SHF.R.U32.HI R126, RZ, 0x18, R121 ;  /* 0x00000018ff7e7819 */ /* 0x000fe20000011679 */
[----:B------:R-:W-:Y:S01]  /*11370*/  FMUL.FTZ R30, R3, R106 ;  /* 0x0000006a031e7220 */ /* 0x000fe20000410000 */
[----:B------:R-:W-:Y:S02]  /*11380*/  MUFU.EX2 R175, R175 ;  /* 0x000000af00af7308 */ /* 0x000fe40000000800 */
[C---:B------:R-:W-:Y:S01]  /*11390*/  HMMA.16816.F32.BF16 R88, R136.reuse, R118, R88 ;  /* 0x000000768858723c */ /* 0x040fe20000041858 */
[----:B------:R-:W-:Y:S01]  /*113a0*/  FFMA.FTZ R236, R31, c[0x0][0x23c], -R166 ;  /* 0x00008f001fec7a23 */ /* 0x000fe200000108a6 */
[----:B------:R-:W-:Y:S01]  /*113b0*/  SHF.R.U32.HI R111, RZ, 0x8, R111 ;  /* 0x00000008ff6f7819 */ /* 0x000fe2000001166f */
[----:B------:R-:W-:Y:S01]  /*113c0*/  FMUL.FTZ R31, R3, R107 ;  /* 0x0000006b031f7220 */ /* 0x000fe20000410000 */
[----:B------:R-:W-:Y:S01]  /*113d0*/  PRMT R126, R109, 0x5410, R126 ;  /* 0x000054106d7e7816 */ /* 0x000fe2000000007e */
[--C-:B------:R-:W-:Y:S01]  /*113e0*/  HSET2.LE.AND R106, R124, R207.reuse, PT ;  /* 0x000000cf7c6a7233 */ /* 0x100fe20003803000 */
[----:B------:R-:W-:Y:S01]  /*113f0*/  PRMT R104, R108, 0x5410, R111 ;  /* 0x000054106c687816 */ /* 0x000fe2000000006f */
[C---:B------:R-:W-:Y:S01]  /*11400*/  FMUL.FTZ R92, R2.reuse, R92 ;  /* 0x0000005c025c7220 */ /* 0x040fe20000410000 */
[----:B------:R-:W-:Y:S01]  /*11410*/  SHF.R.U32.HI R118, RZ, 0x10, R177 ;  /* 0x00000010ff767819 */ /* 0x000fe200000116b1 */
[----:B------:R-:W-:Y:S01]  /*11420*/  FMUL.FTZ R93, R2, R93 ;  /* 0x0000005d025d7220 */ /* 0x000fe20000410000 */
[-C--:B-1----:R-:W-:Y:S01]  /*11430*/  HMMA.16816.F32.BF16 R28, R136, R112.reuse, R28 ;  /* 0x00000070881c723c */ /* 0x082fe2000004181c */
[----:B------:R1:W-:Y:S01]  /*11440*/  MUFU.EX2 R177, R110 ;  /* 0x0000006e00b17308 */ /* 0x0003e20000000800 */
[C---:B------:R-:W-:Y:S01]  /*11450*/  FMUL.FTZ R94, R0.reuse, R94 ;  /* 0x0000005e005e7220 */ /* 0x040fe20000410000 */
[----:B------:R-:W-:Y:S01]  /*11460*/  LOP3.LUT R117, R121, 0xffff, RZ, 0xc0, !PT ;  /* 0x0000ffff79757812 */ /* 0x000fe200078ec0ff */
[----:B------:R-:W-:Y:S01]  /*11470*/  FMUL.FTZ R95, R0, R95 ;  /* 0x0000005f005f7220 */ /* 0x000fe20000410000 */
[----:B------:R-:W-:Y:S01]  /*11480*/  LOP3.LUT R107, R118, 0xff, RZ, 0xc0, !PT ;  /* 0x000000ff766b7812 */ /* 0x000fe200078ec0ff */
[----:B------:R-:W-:Y:S01]  /*11490*/  FFMA.FTZ R179, R48, c[0x0][0x23c], -R174 ;  /* 0x00008f0030b37a23 */ /* 0x000fe200000108ae */
[----:B------:R-:W-:Y:S01]  /*114a0*/  SHF.R.U32.HI R105, RZ, 0x8, R117 ;  /* 0x00000008ff697819 */ /* 0x000fe20000011675 */
[----:B------:R-:W-:Y:S01]  /*114b0*/  FFMA.FTZ R117, R50, c[0x0][0x23c], -R172 ;  /* 0x00008f0032757a23 */ /* 0x000fe200000108ac */
[----:B------:R-:W-:Y:S02]  /*114c0*/  PRMT R130, R107, 0x5410, R130 ;  /* 0x000054106b827816 */ /* 0x000fe40000000082 */
[C---:B------:R-:W-:Y:S01]  /*114d0*/  HMMA.16816.F32.BF16 R92, R144.reuse, R112, R92 ;  /* 0x00000070905c723c */ /* 0x040fe2000004185c */
[----:B------:R-:W-:Y:S01]  /*114e0*/  MUFU.EX2 R164, R164 ;  /* 0x000000a400a47308 */ /* 0x000fe20000000800 */
[----:B------:R-:W-:Y:S01]  /*114f0*/  PRMT R128, R128, 0x5410, R105 ;  /* 0x0000541080807816 */ /* 0x000fe20000000069 */
[----:B------:R-:W-:Y:S01]  /*11500*/  FMUL.FTZ R50, R3, R102 ;  /* 0x0000006603327220 */ /* 0x000fe20000410000 */
[--C-:B------:R-:W-:Y:S01]  /*11510*/  HSET2.LE.AND R105, R130, R207.reuse, PT ;  /* 0x000000cf82697233 */ /* 0x100fe20003803000 */
[----:B------:R-:W-:Y:S01]  /*11520*/  FFMA.FTZ R238, R49, c[0x0][0x23c], -R174 ;  /* 0x00008f0031ee7a23 */ /* 0x000fe200000108ae */
[--C-:B------:R-:W-:Y:S01]  /*11530*/  HSET2.LE.AND R107, R122, R207.reuse, PT ;  /* 0x000000cf7a6b7233 */ /* 0x100fe20003803000 */
[--C-:B------:R-:W-:Y:S01]  /*11540*/  FFMA.FTZ R118, R51, c[0x0][0x23c], -R172.reuse ;  /* 0x00008f0033767a23 */ /* 0x100fe200000108ac */
[-C--:B------:R-:W-:Y:S01]  /*11550*/  HMMA.16816.F32.BF16 R96, R144, R114.reuse, R96 ;  /* 0x000000729060723c */ /* 0x080fe20000041860 */
[----:B------:R-:W-:Y:S02]  /*11560*/  FMUL.FTZ R51, R3, R103 ;  /* 0x0000006703337220 */ /* 0x000fe40000410000 */
[----:B------:R-:W2:Y:S01]  /*11570*/  MUFU.EX2 R165, R165 ;  /* 0x000000a500a57308 */ /* 0x000ea20000000800 */
[--C-:B------:R-:W-:Y:S01]  /*11580*/  HSET2.LE.AND R113, R128, R207.reuse, PT ;  /* 0x000000cf80717233 */ /* 0x100fe20003803000 */
[--C-:B------:R-:W-:Y:S01]  /*11590*/  FFMA.FTZ R56, R56, c[0x0][0x23c], -R167.reuse ;  /* 0x00008f0038387a23 */ /* 0x100fe200000108a7 */
[----:B-1----:R-:W1:Y:S01]  /*115a0*/  LDSM.16.MT88.4 R108, [R188+0x6800] ;  /* 0x00680000bc6c783b */ /* 0x002e620000004200 */
[--C-:B------:R-:W-:Y:S01]  /*115b0*/  HSET2.LE.AND R112, R126, R207.reuse, PT ;  /* 0x000000cf7e707233 */ /* 0x100fe20003803000 */
[----:B------:R-:W-:Y:S01]  /*115c0*/  FFMA.FTZ R145, R39, c[0x0][0x23c], -R172 ;  /* 0x00008f0027917a23 */ /* 0x000fe200000108ac */
[--C-:B------:R-:W-:Y:S03]  /*115d0*/  HSET2.LE.AND R104, R104, R207.reuse, PT ;  /* 0x000000cf68687233 */ /* 0x100fe60003803000 */
[--C-:B------:R-:W-:Y:S01]  /*115e0*/  FFMA.FTZ R146, R40, c[0x0][0x23c], -R167.reuse ;  /* 0x00008f0028927a23 */ /* 0x100fe200000108a7 */
[----:B------:R-:W3:Y:S01]  /*115f0*/  MUFU.EX2 R141, R141 ;  /* 0x0000008d008d7308 */ /* 0x000ee20000000800 */
[--C-:B------:R-:W-:Y:S02]  /*11600*/  FFMA.FTZ R147, R41, c[0x0][0x23c], -R167.reuse ;  /* 0x00008f0029937a23 */ /* 0x100fe400000108a7 */
[--C-:B------:R-:W-:Y:S02]  /*11610*/  FFMA.FTZ R57, R57, c[0x0][0x23c], -R167.reuse ;  /* 0x00008f0039397a23 */ /* 0x100fe400000108a7 */
[----:B------:R-:W-:Y:S02]  /*11620*/  FFMA.FTZ R60, R60, c[0x0][0x23c], -R167 ;  /* 0x00008f003c3c7a23 */ /* 0x000fe400000108a7 */
[--C-:B------:R-:W-:Y:S02]  /*11630*/  FFMA.FTZ R58, R58, c[0x0][0x23c], -R166.reuse ;  /* 0x00008f003a3a7a23 */ /* 0x100fe400000108a6 */
[----:B------:R-:W-:Y:S01]  /*11640*/  FFMA.FTZ R59, R59, c[0x0][0x23c], -R166 ;  /* 0x00008f003b3b7a23 */ /* 0x000fe200000108a6 */
[----:B------:R-:W4:Y:S01]  /*11650*/  MUFU.EX2 R143, R143 ;  /* 0x0000008f008f7308 */ /* 0x000f220000000800 */
[----:B------:R-:W-:Y:S02]  /*11660*/  FFMA.FTZ R152, R132, R223, R152 ;  /* 0x000000df84987223 */ /* 0x000fe40000010098 */
[----:B------:R-:W-:Y:S01]  /*11670*/  FFMA.FTZ R154, R3, R222, R154 ;  /* 0x000000de039a7223 */ /* 0x000fe2000001009a */
[----:B--2---:R-:W-:Y:S01]  /*11680*/  F2FP.BF16.PACK_AB R49, R165, R164 ;  /* 0x000000a4a531723e */ /* 0x004fe200000010ff */
[----:B------:R-:W-:Y:S02]  /*11690*/  FFMA.FTZ R160, R2, R213, R160 ;  /* 0x000000d502a07223 */ /* 0x000fe400000100a0 */
[----:B------:R-:W-:Y:S01]  /*116a0*/  FFMA.FTZ R162, R0, R211, R162 ;  /* 0x000000d300a27223 */ /* 0x000fe200000100a2 */
[----:B------:R-:W-:Y:S01]  /*116b0*/  LOP3.LUT R106, R106, R49, RZ, 0xc0, !PT ;  /* 0x000000316a6a7212 */ /* 0x000fe200078ec0ff */
[----:B------:R-:W-:Y:S01]  /*116c0*/  FMUL.FTZ R49, R132, R101 ;  /* 0x0000006584317220 */ /* 0x000fe20000410000 */
[----:B------:R-:W2:Y:S01]  /*116d0*/  MUFU.EX2 R169, R169 ;  /* 0x000000a900a97308 */ /* 0x000ea20000000800 */
[----:B------:R-:W-:Y:S01]  /*116e0*/  F2FP.BF16.PACK_AB R101, R176, R173 ;  /* 0x000000adb065723e */ /* 0x000fe200000010ff */
[----:B------:R-:W-:Y:S01]  /*116f0*/  FADD.FTZ R153, R153, R152 ;  /* 0x0000009899997221 */ /* 0x000fe20000010000 */
[----:B---3--:R-:W-:Y:S01]  /*11700*/  F2FP.BF16.PACK_AB R48, R141, R140 ;  /* 0x0000008c8d30723e */ /* 0x008fe200000010ff */
[----:B------:R-:W-:Y:S01]  /*11710*/  FADD.FTZ R155, R155, R154 ;  /* 0x0000009a9b9b7221 */ /* 0x000fe20000010000 */
[----:B------:R-:W-:Y:S01]  /*11720*/  LOP3.LUT R101, R112, R101, RZ, 0xc0, !PT ;  /* 0x0000006570657212 */ /* 0x000fe200078ec0ff */
[----:B------:R-:W-:Y:S01]  /*11730*/  FADD.FTZ R161, R161, R160 ;  /* 0x000000a0a1a17221 */ /* 0x000fe20000010000 */
[----:B------:R-:W-:Y:S01]  /*11740*/  LOP3.LUT R107, R107, R48, RZ, 0xc0, !PT ;  /* 0x000000306b6b7212 */ /* 0x000fe200078ec0ff */
[----:B------:R-:W-:Y:S02]  /*11750*/  FMUL.FTZ R48, R132, R100 ;  /* 0x0000006484307220 */ /* 0x000fe40000410000 */
[----:B------:R-:W-:Y:S01]  /*11760*/  MUFU.EX2 R178, R178 ;  /* 0x000000b200b27308 */ /* 0x000fe20000000800 */
[----:B------:R-:W-:Y:S01]  /*11770*/  F2FP.BF16.PACK_AB R100, R171, R170 ;  /* 0x000000aaab64723e */ /* 0x000fe200000010ff */
[----:B------:R-:W-:Y:S01]  /*11780*/  FADD.FTZ R163, R163, R162 ;  /* 0x000000a2a3a37221 */ /* 0x000fe20000010000 */
[----:B----4-:R-:W-:Y:S01]  /*11790*/  F2FP.BF16.PACK_AB R103, R143, R142 ;  /* 0x0000008e8f67723e */ /* 0x010fe200000010ff */
[----:B------:R-:W-:Y:S01]  /*117a0*/  FADD.FTZ R148, R148, R153 ;  /* 0x0000009994947221 */ /* 0x000fe20000010000 */
[----:B------:R-:W-:Y:S01]  /*117b0*/  HMMA.16816.F32.BF16 R48, R136, R114, R48 ;  /* 0x000000728830723c */ /* 0x000fe20000041830 */
[----:B------:R-:W-:Y:S01]  /*117c0*/  LOP3.LUT R100, R113, R100, RZ, 0xc0, !PT ;  /* 0x0000006471647212 */ /* 0x000fe200078ec0ff */
[----:B------:R-:W-:Y:S01]  /*117d0*/  FADD.FTZ R150, R150, R155 ;  /* 0x0000009b96967221 */ /* 0x000fe20000010000 */
[----:B------:R-:W3:Y:S02]  /*117e0*/  LDSM.16.MT88.4 R112, [R186+0x6800] ;  /* 0x00680000ba70783b */ /* 0x000ee40000004200 */
[----:B------:R-:W4:Y:S01]  /*117f0*/  MUFU.EX2 R236, R236 ;  /* 0x000000ec00ec7308 */ /* 0x000f220000000800 */
[----:B------:R-:W-:Y:S01]  /*11800*/  LOP3.LUT R104, R104, R103, RZ, 0xc0, !PT ;  /* 0x0000006768687212 */ /* 0x000fe200078ec0ff */
[--C-:B------:R-:W-:Y:S01]  /*11810*/  HSET2.LE.AND R103, R116, R207.reuse, PT ;  /* 0x000000cf74677233 */ /* 0x100fe20003803000 */
[----:B------:R-:W-:Y:S01]  /*11820*/  FFMA.FTZ R136, R36, c[0x0][0x23c], -R174 ;  /* 0x00008f0024887a23 */ /* 0x000fe200000108ae */
[----:B--2---:R-:W-:Y:S03]  /*11830*/  F2FP.BF16.PACK_AB R102, R169, R168 ;  /* 0x000000a8a966723e */ /* 0x004fe600000010ff */
[----:B------:R-:W-:Y:S01]  /*11840*/  FFMA.FTZ R138, R38, c[0x0][0x23c], -R172 ;  /* 0x00008f00268a7a23 */ /* 0x000fe200000108ac */
[----:B------:R-:W-:Y:S01]  /*11850*/  LOP3.LUT R105, R105, R102, RZ, 0xc0, !PT ;  /* 0x0000006669697212 */ /* 0x000fe200078ec0ff */
[--C-:B------:R-:W-:Y:S01]  /*11860*/  HSET2.LE.AND R102, R120, R207.reuse, PT ;  /* 0x000000cf78667233 */ /* 0x100fe20003803000 */
[----:B------:R2:W-:Y:S01]  /*11870*/  MUFU.EX2 R144, R117 ;  /* 0x0000007500907308 */ /* 0x0005e20000000800 */
[----:B------:R-:W-:Y:S02]  /*11880*/  FFMA.FTZ R139, R37, c[0x0][0x23c], -R174 ;  /* 0x00008f00258b7a23 */ /* 0x000fe400000108ae */
[----:B------:R-:W-:Y:S02]  /*11890*/  FFMA.FTZ R172, R55, c[0x0][0x23c], -R172 ;  /* 0x00008f0037ac7a23 */ /* 0x000fe400000108ac */
[-C--:B-1----:R-:W-:Y:S01]  /*118a0*/  HMMA.16816.F32.BF16 R8, R104, R108.reuse, R8 ;  /* 0x0000006c6808723c */ /* 0x082fe20000041808 */
[----:B------:R-:W-:Y:S02]  /*118b0*/  FADD.FTZ R156, R156, R161 ;  /* 0x000000a19c9c7221 */ /* 0x000fe40000010000 */
[----:B------:R-:W-:Y:S02]  /*118c0*/  FADD.FTZ R158, R158, R163 ;  /* 0x000000a39e9e7221 */ /* 0x000fe40000010000 */
[----:B------:R-:W-:Y:S01]  /*118d0*/  MUFU.EX2 R137, R118 ;  /* 0x0000007600897308 */ /* 0x000fe20000000800 */
[----:B------:R-:W-:Y:S02]  /*118e0*/  FADD.FTZ R149, R149, R148 ;  /* 0x0000009495957221 */ /* 0x000fe40000010000 */
[----:B------:R-:W-:Y:S01]  /*118f0*/  FADD.FTZ R151, R151, R150 ;  /* 0x0000009697977221 */ /* 0x000fe20000010000 */
[----:B----4-:R-:W-:Y:S03]  /*11900*/  F2FP.BF16.PACK_AB R116, R236, R177 ;  /* 0x000000b1ec74723e */ /* 0x010fe600000010ff */
[----:B------:R-:W-:Y:S01]  /*11910*/  FADD.FTZ R157, R157, R156 ;  /* 0x0000009c9d9d7221 */ /* 0x000fe20000010000 */
[----:B------:R-:W-:Y:S01]  /*11920*/  LOP3.LUT R103, R103, R116, RZ, 0xc0, !PT ;  /* 0x0000007467677212 */ /* 0x000fe200078ec0ff */
[----:B------:R-:W-:Y:S01]  /*11930*/  FADD.FTZ R158, R159, R158 ;  /* 0x0000009e9f9e7221 */ /* 0x000fe20000010000 */
[----:B------:R-:W-:Y:S01]  /*11940*/  MUFU.EX2 R136, R136 ;  /* 0x0000008800887308 */ /* 0x000fe20000000800 */
[----:B------:R-:W-:Y:S02]  /*11950*/  FADD.FTZ R142, R142, R149 ;  /* 0x000000958e8e7221 */ /* 0x000fe40000010000 */
[----:B------:R-:W-:Y:S01]  /*11960*/  FADD.FTZ R168, R168, R151 ;  /* 0x00000097a8a87221 */ /* 0x000fe20000010000 */
[----:B--2---:R-:W-:Y:S01]  /*11970*/  F2FP.BF16.PACK_AB R117, R178, R175 ;  /* 0x000000afb275723e */ /* 0x004fe200000010ff */
[----:B------:R-:W-:Y:S02]  /*11980*/  FADD.FTZ R170, R170, R157 ;  /* 0x0000009daaaa7221 */ /* 0x000fe40000010000 */
[----:B------:R-:W-:Y:S01]  /*11990*/  FADD.FTZ R173, R173, R158 ;  /* 0x0000009eadad7221 */ /* 0x000fe20000010000 */
[----:B------:R-:W-:Y:S01]  /*119a0*/  LOP3.LUT R102, R102, R117, RZ, 0xc0, !PT ;  /* 0x0000007566667212 */ /* 0x000fe200078ec0ff */
[----:B------:R-:W-:Y:S01]  /*119b0*/  FADD.FTZ R143, R143, R142 ;  /* 0x0000008e8f8f7221 */ /* 0x000fe20000010000 */
[----:B------:R-:W1:Y:S01]  /*119c0*/  MUFU.EX2 R139, R139 ;  /* 0x0000008b008b7308 */ /* 0x000e620000000800 */
[----:B------:R-:W-:Y:S02]  /*119d0*/  FADD.FTZ R169, R169, R168 ;  /* 0x000000a8a9a97221 */ /* 0x000fe40000010000 */
[----:B------:R-:W-:Y:S02]  /*119e0*/  FADD.FTZ R170, R171, R170 ;  /* 0x000000aaabaa7221 */ /* 0x000fe40000010000 */
[C---:B------:R-:W-:Y:S01]  /*119f0*/  HMMA.16816.F32.BF16 R12, R100.reuse, R108, R12 ;  /* 0x0000006c640c723c */ /* 0x040fe2000004180c */
[----:B------:R-:W-:Y:S02]  /*11a00*/  FADD.FTZ R176, R176, R173 ;  /* 0x000000adb0b07221 */ /* 0x000fe40000010000 */
[----:B------:R-:W-:Y:S02]  /*11a10*/  FADD.FTZ R164, R164, R143 ;  /* 0x0000008fa4a47221 */ /* 0x000fe40000010000 */
[----:B------:R-:W-:Y:S01]  /*11a20*/  MUFU.EX2 R179, R179 ;  /* 0x000000b300b37308 */ /* 0x000fe20000000800 */
[----:B------:R-:W-:Y:S02]  /*11a30*/  FADD.FTZ R140, R140, R169 ;  /* 0x000000a98c8c7221 */ /* 0x000fe40000010000 */
[-C--:B------:R-:W-:Y:S01]  /*11a40*/  HMMA.16816.F32.BF16 R16, R100, R110.reuse, R16 ;  /* 0x0000006e6410723c */ /* 0x080fe20000041810 */
[----:B------:R-:W-:Y:S04]  /*11a50*/  IMAD.WIDE.U32 R108, R237, -0x326172a9, RZ ;  /* 0xcd9e8d57ed6c7825 */ /* 0x000fe800078e00ff */
[----:B------:R-:W-:Y:S01]  /*11a60*/  FFMA.FTZ R237, R42, c[0x0][0x23c], -R166 ;  /* 0x00008f002aed7a23 */ /* 0x000fe200000108a6 */
[----:B------:R-:W-:Y:S01]  /*11a70*/  LOP3.LUT R120, R109, UR15, R230, 0x96, !PT ;  /* 0x0000000f6d787c12 */ /* 0x000fe2000f8e96e6 */
[----:B------:R-:W2:Y:S01]  /*11a80*/  MUFU.EX2 R238, R238 ;  /* 0x000000ee00ee7308 */ /* 0x000ea20000000800 */
[C---:B------:R-:W-:Y:S01]  /*11a90*/  HMMA.16816.F32.BF16 R32, R104.reuse, R110, R32 ;  /* 0x0000006e6820723c */ /* 0x040fe20000041820 */
[----:B------:R-:W-:Y:S03]  /*11aa0*/  LOP3.LUT R36, R243, UR13, R108, 0x96, !PT ;  /* 0x0000000df3247c12 */ /* 0x000fe6000f8e966c */
[----:B------:R-:W-:Y:S01]  /*11ab0*/  LOP3.LUT R116, R109, UR15, R226, 0x96, !PT ;  /* 0x0000000f6d747c12 */ /* 0x000fe2000f8e96e2 */
[----:B------:R-:W-:Y:S01]  /*11ac0*/  IMAD.WIDE.U32 R120, R120, -0x2daee0ad, RZ ;  /* 0xd2511f5378787825 */ /* 0x000fe200078e00ff */
[----:B------:R-:W-:Y:S02]  /*11ad0*/  LOP3.LUT R38, R241, UR13, R108, 0x96, !PT ;  /* 0x0000000df1267c12 */ /* 0x000fe4000f8e966c */
[-C--:B---3--:R-:W-:Y:S01]  /*11ae0*/  HMMA.16816.F32.BF16 R68, R104, R112.reuse, R68 ;  /* 0x000000706844723c */ /* 0x088fe20000041844 */
[----:B------:R-:W3:Y:S01]  /*11af0*/  LDSM.16.MT88.4 R108, [R185+0x6800] ;  /* 0x00680000b96c783b */ /* 0x000ee20000004200 */
[----:B------:R-:W-:Y:S02]  /*11b00*/  MUFU.EX2 R237, R237 ;  /* 0x000000ed00ed7308 */ /* 0x000fe40000000800 */
[----:B------:R-:W-:Y:S01]  /*11b10*/  IMAD.WIDE.U32 R36, R36, -0x2daee0ad, RZ ;  /* 0xd2511f5324247825 */ /* 0x000fe200078e00ff */
[----:B------:R-:W-:Y:S02]  /*11b20*/  LOP3.LUT R117, R121, UR12, R228, 0x96, !PT ;  /* 0x0000000c79757c12 */ /* 0x000fe4000f8e96e4 */
[----:B-1----:R-:W-:Y:S01]  /*11b30*/  F2FP.BF16.PACK_AB R65, R139, R136 ;  /* 0x000000888b41723e */ /* 0x002fe200000010ff */
[C---:B------:R-:W-:Y:S01]  /*11b40*/  HMMA.16816.F32.BF16 R72, R100.reuse, R112, R72 ;  /* 0x000000706448723c */ /* 0x040fe20000041848 */
[----:B------:R-:W-:Y:S03]  /*11b50*/  IMAD.WIDE.U32 R122, R116, -0x2daee0ad, RZ ;  /* 0xd2511f53747a7825 */ /* 0x000fe600078e00ff */
[----:B------:R-:W-:Y:S01]  /*11b60*/  LOP3.LUT R120, R37, UR10, R120, 0x96, !PT ;  /* 0x0000000a25787c12 */ /* 0x000fe2000f8e9678 */
[----:B------:R-:W-:Y:S01]  /*11b70*/  IMAD.WIDE.U32 R38, R38, -0x2daee0ad, RZ ;  /* 0xd2511f5326267825 */ /* 0x000fe200078e00ff */
[----:B------:R-:W-:Y:S01]  /*11b80*/  LOP3.LUT R37, R123, UR12, R224, 0x96, !PT ;  /* 0x0000000c7b257c12 */ /* 0x000fe2000f8e96e0 */
[----:B------:R-:W-:Y:S01]  /*11b90*/  MUFU.EX2 R146, R146 ;  /* 0x0000009200927308 */ /* 0x000fe20000000800 */
[-C--:B------:R-:W-:Y:S01]  /*11ba0*/  HMMA.16816.F32.BF16 R76, R100, R114.reuse, R76 ;  /* 0x00000072644c723c */ /* 0x080fe2000004184c */
[----:B------:R-:W-:Y:S03]  /*11bb0*/  IMAD.WIDE.U32 R118, R117, -0x326172a9, RZ ;  /* 0xcd9e8d5775767825 */ /* 0x000fe600078e00ff */
[----:B------:R-:W-:Y:S01]  /*11bc0*/  LOP3.LUT R116, R39, UR10, R122, 0x96, !PT ;  /* 0x0000000a27747c12 */ /* 0x000fe2000f8e967a */
[----:B------:R-:W-:Y:S01]  /*11bd0*/  IMAD.WIDE.U32 R120, R120, -0x326172a9, RZ ;  /* 0xcd9e8d5778787825 */ /* 0x000fe200078e00ff */
[----:B------:R-:W-:Y:S02]  /*11be0*/  LOP3.LUT R242, R119, UR11, R242, 0x96, !PT ;  /* 0x0000000b77f27c12 */ /* 0x000fe4000f8e96f2 */
[C---:B------:R-:W-:Y:S01]  /*11bf0*/  HMMA.16816.F32.BF16 R20, R104.reuse, R114, R20 ;  /* 0x000000726814723c */ /* 0x040fe20000041814 */
[----:B------:R-:W-:Y:S01]  /*11c00*/  IMAD.WIDE.U32 R122, R37, -0x326172a9, RZ ;  /* 0xcd9e8d57257a7825 */ /* 0x000fe200078e00ff */
[----:B------:R-:W1:Y:S02]  /*11c10*/  MUFU.EX2 R147, R147 ;  /* 0x0000009300937308 */ /* 0x000e640000000800 */
[----:B------:R-:W-:Y:S01]  /*11c20*/  LOP3.LUT R118, R121, UR9, R118, 0x96, !PT ;  /* 0x0000000979767c12 */ /* 0x000fe2000f8e9676 */
[----:B------:R-:W-:Y:S01]  /*11c30*/  IMAD.WIDE.U32 R242, R242, -0x2daee0ad, RZ ;  /* 0xd2511f53f2f27825 */ /* 0x000fe200078e00ff */
[----:B------:R-:W-:Y:S03]  /*11c40*/  LOP3.LUT R240, R123, UR11, R240, 0x96, !PT ;  /* 0x0000000b7bf07c12 */ /* 0x000fe6000f8e96f0 */
[----:B------:R-:W-:Y:S03]  /*11c50*/  IMAD.WIDE.U32 R118, R118, -0x2daee0ad, RZ ;  /* 0xd2511f5376767825 */ /* 0x000fe600078e00ff */
[----:B------:R-:W-:Y:S01]  /*11c60*/  LOP3.LUT R40, R243, UR8, R36, 0x96, !PT ;  /* 0x00000008f3287c12 */ /* 0x000fe2000f8e9624 */
[----:B------:R-:W-:Y:S01]  /*11c70*/  IMAD.WIDE.U32 R116, R116, -0x326172a9, RZ ;  /* 0xcd9e8d5774747825 */ /* 0x000fe200078e00ff */
[----:B------:R-:W-:Y:S01]  /*11c80*/  LOP3.LUT R36, R119, UR6, R242, 0x96, !PT ;  /* 0x0000000677247c12 */ /* 0x000fe2000f8e96f2 */
[----:B------:R-:W-:Y:S01]  /*11c90*/  MUFU.EX2 R138, R138 ;  /* 0x0000008a008a7308 */ /* 0x000fe20000000800 */
[-C--:B---3--:R-:W-:Y:S01]  /*11ca0*/  HMMA.16816.F32.BF16 R80, R104, R108.reuse, R80 ;  /* 0x0000006c6850723c */ /* 0x088fe20000041850 */
[----:B------:R-:W-:Y:S01]  /*11cb0*/  IMAD.WIDE.U32 R240, R240, -0x2daee0ad, RZ ;  /* 0xd2511f53f0f07825 */ /* 0x000fe200078e00ff */
[----:B------:R-:W-:Y:S03]  /*11cc0*/  LOP3.LUT R112, R117, UR9, R122, 0x96, !PT ;  /* 0x0000000975707c12 */ /* 0x000fe6000f8e967a */
[----:B------:R-:W-:Y:S01]  /*11cd0*/  IMAD.WIDE.U32 R124, R36, -0x326172a9, RZ ;  /* 0xcd9e8d57247c7825 */ /* 0x000fe200078e00ff */
[----:B------:R-:W-:Y:S02]  /*11ce0*/  LOP3.LUT R117, R241, UR8, R38, 0x96, !PT ;  /* 0x00000008f1757c12 */ /* 0x000fe4000f8e9626 */
[C---:B------:R-:W-:Y:S01]  /*11cf0*/  HMMA.16816.F32.BF16 R84, R100.reuse, R108, R84 ;  /* 0x0000006c6454723c */ /* 0x040fe20000041854 */
[----:B------:R-:W3:Y:S01]  /*11d00*/  LDSM.16.MT88.4 R36, [R184+0x6800] ;  /* 0x00680000b824783b */ /* 0x000ee20000004200 */
[----:B------:R-:W4:Y:S02]  /*11d10*/  MUFU.EX2 R145, R145 ;  /* 0x0000009100917308 */ /* 0x000f240000000800 */
[----:B------:R-:W-:Y:S01]  /*11d20*/  IMAD.WIDE.U32 R112, R112, -0x2daee0ad, RZ ;  /* 0xd2511f5370707825 */ /* 0x000fe200078e00ff */
[----:B------:R-:W-:Y:S02]  /*11d30*/  SHF.R.U32.HI R119, RZ, 0x10, R124 ;  /* 0x00000010ff777819 */ /* 0x000fe4000001167c */
[C---:B------:R-:W-:Y:S01]  /*11d40*/  LOP3.LUT R42, R124.reuse, 0xff, RZ, 0xc0, !PT ;  /* 0x000000ff7c2a7812 */ /* 0x040fe200078ec0ff */
[-C--:B------:R-:W-:Y:S01]  /*11d50*/  HMMA.16816.F32.BF16 R24, R100, R110.reuse, R24 ;  /* 0x0000006e6418723c */ /* 0x080fe20000041818 */
[----:B------:R-:W-:Y:S03]  /*11d60*/  LOP3.LUT R41, R113, UR6, R240, 0x96, !PT ;  /* 0x0000000671297c12 */ /* 0x000fe6000f8e96f0 */
[----:B------:R-:W-:Y:S01]  /*11d70*/  IMAD.WIDE.U32 R108, R117, -0x326172a9, RZ ;  /* 0xcd9e8d57756c7825 */ /* 0x000fe200078e00ff */
[----:B------:R-:W-:Y:S01]  /*11d80*/  LOP3.LUT R119, R119, 0xff, RZ, 0xc0, !PT ;  /* 0x000000ff77777812 */ /* 0x000fe200078ec0ff */
[----:B------:R-:W-:Y:S01]  /*11d90*/  MUFU.EX2 R246, R246 ;  /* 0x000000f600f67308 */ /* 0x000fe20000000800 */
[----:B------:R-:W-:Y:S01]  /*11da0*/  LOP3.LUT R121, R124, 0xffff, RZ, 0xc0, !PT ;  /* 0x0000ffff7c797812 */ /* 0x000fe200078ec0ff */
[C---:B------:R-:W-:Y:S01]  /*11db0*/  HMMA.16816.F32.BF16 R88, R104.reuse, R110, R88 ;  /* 0x0000006e6858723c */ /* 0x040fe20000041858 */
[----:B------:R-:W-:Y:S03]  /*11dc0*/  IMAD.WIDE.U32 R122, R41, -0x326172a9, RZ ;  /* 0xcd9e8d57297a7825 */ /* 0x000fe600078e00ff */
[----:B------:R-:W-:Y:S01]  /*11dd0*/  SHF.R.U32.HI R121, RZ, 0x8, R121 ;  /* 0x00000008ff797819 */ /* 0x000fe20000011679 */
[----:B------:R-:W-:Y:S01]  /*11de0*/  FFMA.FTZ R242, R45, c[0x0][0x23c], -R167 ;  /* 0x00008f002df27a23 */ /* 0x000fe200000108a7 */
[----:B------:R-:W-:Y:S01]  /*11df0*/  SHF.R.U32.HI R44, RZ, 0x10, R122 ;  /* 0x00000010ff2c7819 */ /* 0x000fe2000001167a */
[--C-:B------:R-:W-:Y:S01]  /*11e00*/  FFMA.FTZ R241, R47, c[0x0][0x23c], -R166.reuse ;  /* 0x00008f002ff17a23 */ /* 0x100fe200000108a6 */
[----:B------:R-:W-:Y:S01]  /*11e10*/  LOP3.LUT R117, R122, 0xffff, RZ, 0xc0, !PT ;  /* 0x0000ffff7a757812 */ /* 0x000fe200078ec0ff */
[----:B------:R-:W-:Y:S01]  /*11e20*/  FFMA.FTZ R240, R43, c[0x0][0x23c], -R166 ;  /* 0x00008f002bf07a23 */ /* 0x000fe200000108a6 */
[----:B------:R-:W-:Y:S02]  /*11e30*/  MUFU.EX2 R245, R245 ;  /* 0x000000f500f57308 */ /* 0x000fe40000000800 */
[----:B------:R-:W-:Y:S01]  /*11e40*/  LOP3.LUT R43, R123, UR16, R108, 0x96, !PT ;  /* 0x000000107b2b7c12 */ /* 0x000fe2000f8e966c */
[----:B------:R-:W-:Y:S01]  /*11e50*/  IMAD.WIDE.U32 R114, R40, -0x326172a9, RZ ;  /* 0xcd9e8d5728727825 */ /* 0x000fe200078e00ff */
[----:B------:R-:W-:Y:S02]  /*11e60*/  LOP3.LUT R108, R44, 0xff, RZ, 0xc0, !PT ;  /* 0x000000ff2c6c7812 */ /* 0x000fe400078ec0ff */
[----:B------:R-:W5:Y:S01]  /*11e70*/  LDSM.16.MT88.4 R44, [R188+0x7000] ;  /* 0x00700000bc2c783b */ /* 0x000f620000004200 */
[----:B------:R-:W-:Y:S01]  /*11e80*/  SHF.R.U32.HI R117, RZ, 0x8, R117 ;  /* 0x00000008ff757819 */ /* 0x000fe20000011675 */
[----:B------:R-:W-:Y:S01]  /*11e90*/  FFMA.FTZ R243, R64, c[0x0][0x23c], -R174 ;  /* 0x00008f0040f37a23 */ /* 0x000fe200000108ae */
[----:B------:R-:W-:Y:S01]  /*11ea0*/  SHF.R.U32.HI R40, RZ, 0x18, R124 ;  /* 0x00000018ff287819 */ /* 0x000fe2000001167c */
[----:B------:R-:W-:Y:S01]  /*11eb0*/  MUFU.EX2 R242, R242 ;  /* 0x000000f200f27308 */ /* 0x000fe20000000800 */
[----:B------:R-:W-:Y:S01]  /*11ec0*/  FFMA.FTZ R174, R53, c[0x0][0x23c], -R174 ;  /* 0x00008f0035ae7a23 */ /* 0x000fe200000108ae */
[----:B------:R-:W-:Y:S01]  /*11ed0*/  LOP3.LUT R41, R125, UR16, R114, 0x96, !PT ;  /* 0x000000107d297c12 */ /* 0x000fe2000f8e9672 */
[----:B------:R-:W-:Y:S01]  /*11ee0*/  FFMA.FTZ R167, R61, c[0x0][0x23c], -R167 ;  /* 0x00008f003da77a23 */ /* 0x000fe200000108a7 */
[----:B------:R-:W-:Y:S01]  /*11ef0*/  PRMT R40, R119, 0x5410, R40 ;  /* 0x0000541077287816 */ /* 0x000fe20000000028 */
[-C--:B---3--:R-:W-:Y:S01]  /*11f00*/  HMMA.16816.F32.BF16 R28, R104, R36.reuse, R28 ;  /* 0x00000024681c723c */ /* 0x088fe2000004181c */
[----:B------:R-:W-:Y:S01]  /*11f10*/  SHF.R.U32.HI R113, RZ, 0x18, R122 ;  /* 0x00000018ff717819 */ /* 0x000fe2000001167a */
[----:B------:R-:W-:Y:S01]  /*11f20*/  FADD.FTZ R175, R175, R170 ;  /* 0x000000aaafaf7221 */ /* 0x000fe20000010000 */
[----:B------:R-:W-:Y:S01]  /*11f30*/  LOP3.LUT R126, R41, 0xff, RZ, 0xc0, !PT ;  /* 0x000000ff297e7812 */ /* 0x000fe200078ec0ff */
[----:B------:R-:W-:Y:S01]  /*11f40*/  FADD.FTZ R177, R177, R176 ;  /* 0x000000b0b1b17221 */ /* 0x000fe20000010000 */
[----:B------:R-:W3:Y:S01]  /*11f50*/  MUFU.EX2 R240, R240 ;  /* 0x000000f000f07308 */ /* 0x000ee20000000800 */
[----:B------:R-:W-:Y:S01]  /*11f60*/  PRMT R108, R108, 0x5410, R113 ;  /* 0x000054106c6c7816 */ /* 0x000fe20000000071 */
[----:B------:R-:W-:Y:S01]  /*11f70*/  FADD.FTZ R165, R165, R164 ;  /* 0x000000a4a5a57221 */ /* 0x000fe20000010000 */
[C---:B------:R-:W-:Y:S01]  /*11f80*/  HMMA.16816.F32.BF16 R92, R100.reuse, R36, R92 ;  /* 0x00000024645c723c */ /* 0x040fe2000004185c */
[----:B------:R-:W-:Y:S03]  /*11f90*/  LOP3.LUT R113, R41, 0xffff, RZ, 0xc0, !PT ;  /* 0x0000ffff29717812 */ /* 0x000fe600078ec0ff */
[----:B------:R-:W-:Y:S01]  /*11fa0*/  SHF.R.U32.HI R124, RZ, 0x18, R41 ;  /* 0x00000018ff7c7819 */ /* 0x000fe20000011629 */
[----:B------:R-:W-:Y:S01]  /*11fb0*/  FADD.FTZ R141, R141, R140 ;  /* 0x0000008c8d8d7221 */ /* 0x000fe20000010000 */
[----:B------:R-:W-:Y:S01]  /*11fc0*/  SHF.R.U32.HI R110, RZ, 0x10, R43 ;  /* 0x00000010ff6e7819 */ /* 0x000fe2000001162b */
[----:B------:R-:W1:Y:S01]  /*11fd0*/  MUFU.EX2 R241, R241 ;  /* 0x000000f100f17308 */ /* 0x000e620000000800 */
[-C--:B------:R-:W-:Y:S01]  /*11fe0*/  HMMA.16816.F32.BF16 R96, R100, R38.reuse, R96 ;  /* 0x000000266460723c */ /* 0x080fe20000041860 */
[----:B------:R-:W-:Y:S03]  /*11ff0*/  SHF.R.U32.HI R111, RZ, 0x10, R41 ;  /* 0x00000010ff6f7819 */ /* 0x000fe60000011629 */
[C---:B------:R-:W-:Y:S01]  /*12000*/  LOP3.LUT R41, R43.reuse, 0xffff, RZ, 0xc0, !PT ;  /* 0x0000ffff2b297812 */ /* 0x040fe200078ec0ff */
[----:B------:R-:W-:Y:S01]  /*12010*/  FADD.FTZ R175, R178, R175 ;  /* 0x000000afb2af7221 */ /* 0x000fe20000010000 */
[----:B------:R-:W-:Y:S01]  /*12020*/  SHF.R.U32.HI R113, RZ, 0x8, R113 ;  /* 0x00000008ff717819 */ /* 0x000fe20000011671 */
[----:B------:R-:W-:Y:S01]  /*12030*/  FADD.FTZ R236, R236, R177 ;  /* 0x000000b1ecec7221 */ /* 0x000fe20000010000 */
[----:B------:R-:W-:Y:S01]  /*12040*/  HMMA.16816.F32.BF16 R48, R104, R38, R48 ;  /* 0x000000266830723c */ /* 0x000fe20000041830 */
[----:B------:R-:W-:Y:S01]  /*12050*/  LOP3.LUT R114, R122, 0xff, RZ, 0xc0, !PT ;  /* 0x000000ff7a727812 */ /* 0x000fe200078ec0ff */
[----:B------:R-:W1:Y:S02]  /*12060*/  MUFU.EX2 R243, R243 ;  /* 0x000000f300f37308 */ /* 0x000e640000000800 */
[----:B------:R-:W-:Y:S01]  /*12070*/  PRMT R42, R42, 0x5410, R121 ;  /* 0x000054102a2a7816 */ /* 0x000fe20000000079 */
[----:B------:R-:W-:Y:S01]  /*12080*/  FADD.FTZ R136, R136, R165 ;  /* 0x000000a588887221 */ /* 0x000fe20000010000 */
[----:B------:R-:W-:Y:S01]  /*12090*/  SHF.R.U32.HI R41, RZ, 0x8, R41 ;  /* 0x00000008ff297819 */ /* 0x000fe20000011629 */
[--C-:B------:R-:W-:Y:S01]  /*120a0*/  HSET2.LE.AND R39, R108, R207.reuse, PT ;  /* 0x000000cf6c277233 */ /* 0x100fe20003803000 */
[----:B------:R-:W-:Y:S01]  /*120b0*/  LOP3.LUT R122, R43, 0xff, RZ, 0xc0, !PT ;  /* 0x000000ff2b7a7812 */ /* 0x000fe200078ec0ff */
[--C-:B------:R-:W-:Y:S03]  /*120c0*/  HSET2.LE.AND R42, R42, R207.reuse, PT ;  /* 0x000000cf2a2a7233 */ /* 0x100fe60003803000 */
[----:B------:R-:W-:Y:S01]  /*120d0*/  SHF.R.U32.HI R43, RZ, 0x18, R43 ;  /* 0x00000018ff2b7819 */ /* 0x000fe2000001162b */
[----:B------:R-:W-:Y:S01]  /*120e0*/  MUFU.EX2 R248, R248 ;  /* 0x000000f800f87308 */ /* 0x000fe20000000800 */
[----:B------:R-:W-:Y:S01]  /*120f0*/  LOP3.LUT R110, R110, 0xff, RZ, 0xc0, !PT ;  /* 0x000000ff6e6e7812 */ /* 0x000fe200078ec0ff */
[----:B------:R-:W-:Y:S01]  /*12100*/  FADD.FTZ R136, R139, R136 ;  /* 0x000000888b887221 */ /* 0x000fe20000010000 */
[----:B------:R-:W-:Y:S01]  /*12110*/  LOP3.LUT R111, R111, 0xff, RZ, 0xc0, !PT ;  /* 0x000000ff6f6f7812 */ /* 0x000fe200078ec0ff */
[----:B------:R-:W-:Y:S01]  /*12120*/  IMAD.MOV.U32 R0, RZ, RZ, R7 ;  /* 0x000000ffff007224 */ /* 0x000fe200078e0007 */
[----:B------:R-:W-:Y:S01]  /*12130*/  PRMT R126, R126, 0x5410, R113 ;  /* 0x000054107e7e7816 */ /* 0x000fe20000000071 */
[----:B------:R-:W-:Y:S01]  /*12140*/  IMAD.MOV.U32 R3, RZ, RZ, R134 ;  /* 0x000000ffff037224 */ /* 0x000fe200078e0086 */
[----:B------:R-:W-:Y:S01]  /*12150*/  PRMT R122, R122, 0x5410, R41 ;  /* 0x000054107a7a7816 */ /* 0x000fe20000000029 */
[----:B------:R-:W-:Y:S01]  /*12160*/  IMAD.MOV.U32 R132, RZ, RZ, R135 ;  /* 0x000000ffff847224 */ /* 0x000fe200078e0087 */
[----:B------:R-:W-:Y:S01]  /*12170*/  PRMT R110, R110, 0x5410, R43 ;  /* 0x000054106e6e7816 */ /* 0x000fe2000000002b */
[--C-:B------:R-:W-:Y:S01]  /*12180*/  HSET2.LE.AND R43, R40, R207.reuse, PT ;  /* 0x000000cf282b7233 */ /* 0x100fe20003803000 */
[----:B------:R-:W-:Y:S01]  /*12190*/  F2FP.BF16.PACK_AB R36, R137, R144 ;  /* 0x000000908924723e */ /* 0x000fe200000010ff */
[--C-:B------:R-:W-:Y:S01]  /*121a0*/  HSET2.LE.AND R40, R126, R207.reuse, PT ;  /* 0x000000cf7e287233 */ /* 0x100fe20003803000 */
[----:B------:R-:W-:Y:S01]  /*121b0*/  PRMT R124, R111, 0x5410, R124 ;  /* 0x000054106f7c7816 */ /* 0x000fe2000000007c */
[----:B------:R-:W-:Y:S01]  /*121c0*/  MUFU.EX2 R247, R247 ;  /* 0x000000f700f77308 */ /* 0x000fe20000000800 */
[----:B--2---:R-:W-:Y:S01]  /*121d0*/  F2FP.BF16.PACK_AB R37, R238, R179 ;  /* 0x000000b3ee25723e */ /* 0x004fe200000010ff */
[----:B------:R-:W-:Y:S01]  /*121e0*/  FADD.FTZ R179, R179, R136 ;  /* 0x00000088b3b37221 */ /* 0x000fe20000010000 */
[----:B------:R-:W-:Y:S01]  /*121f0*/  LOP3.LUT R43, R43, R36, RZ, 0xc0, !PT ;  /* 0x000000242b2b7212 */ /* 0x000fe200078ec0ff */
[--C-:B------:R-:W-:Y:S01]  /*12200*/  HSET2.LE.AND R36, R122, R207.reuse, PT ;  /* 0x000000cf7a247233 */ /* 0x100fe20003803000 */
[----:B------:R-:W-:Y:S01]  /*12210*/  LOP3.LUT R42, R42, R37, RZ, 0xc0, !PT ;  /* 0x000000252a2a7212 */ /* 0x000fe200078ec0ff */
[--C-:B------:R-:W-:Y:S01]  /*12220*/  HSET2.LE.AND R41, R124, R207.reuse, PT ;  /* 0x000000cf7c297233 */ /* 0x100fe20003803000 */
[----:B-1----:R-:W-:Y:S01]  /*12230*/  F2FP.BF16.PACK_AB R37, R147, R146 ;  /* 0x000000929325723e */ /* 0x002fe200000010ff */
[----:B------:R-:W-:Y:S01]  /*12240*/  FADD.FTZ R146, R146, R175 ;  /* 0x000000af92927221 */ /* 0x000fe20000010000 */
[----:B----4-:R-:W-:Y:S01]  /*12250*/  F2FP.BF16.PACK_AB R100, R145, R138 ;  /* 0x0000008a9164723e */ /* 0x010fe200000010ff */
[----:B------:R-:W1:Y:S01]  /*12260*/  MUFU.EX2 R174, R174 ;  /* 0x000000ae00ae7308 */ /* 0x000e620000000800 */
[----:B------:R-:W-:Y:S01]  /*12270*/  LOP3.LUT R40, R40, R65, RZ, 0xc0, !PT ;  /* 0x0000004128287212 */ /* 0x000fe200078ec0ff */
[----:B------:R-:W-:Y:S01]  /*12280*/  FADD.FTZ R138, R138, R141 ;  /* 0x0000008d8a8a7221 */ /* 0x000fe20000010000 */
[----:B------:R-:W-:Y:S01]  /*12290*/  PRMT R114, R114, 0x5410, R117 ;  /* 0x0000541072727816 */ /* 0x000fe20000000075 */
[----:B------:R-:W2:Y:S01]  /*122a0*/  LDSM.16.MT88.4 R64, [R186+0x7000] ;  /* 0x00700000ba40783b */ /* 0x000ea20000004200 */
[----:B------:R-:W-:Y:S01]  /*122b0*/  LOP3.LUT R36, R36, R37, RZ, 0xc0, !PT ;  /* 0x0000002524247212 */ /* 0x000fe200078ec0ff */
[--C-:B------:R-:W-:Y:S01]  /*122c0*/  HSET2.LE.AND R37, R110, R207.reuse, PT ;  /* 0x000000cf6e257233 */ /* 0x100fe20003803000 */
[----:B------:R-:W-:Y:S01]  /*122d0*/  LOP3.LUT R41, R41, R100, RZ, 0xc0, !PT ;  /* 0x0000006429297212 */ /* 0x000fe200078ec0ff */
[--C-:B------:R-:W-:Y:S01]  /*122e0*/  HSET2.LE.AND R38, R114, R207.reuse, PT ;  /* 0x000000cf72267233 */ /* 0x100fe20003803000 */
[----:B---3--:R-:W-:Y:S01]  /*122f0*/  F2FP.BF16.PACK_AB R100, R240, R237 ;  /* 0x000000edf064723e */ /* 0x008fe200000010ff */
[----:B------:R-:W-:Y:S01]  /*12300*/  MUFU.EX2 R249, R249 ;  /* 0x000000f900f97308 */ /* 0x000fe20000000800 */
[----:B------:R-:W-:Y:S01]  /*12310*/  F2FP.BF16.PACK_AB R101, R242, R239 ;  /* 0x000000eff265723e */ /* 0x000fe200000010ff */
[----:B------:R-:W-:Y:S01]  /*12320*/  FADD.FTZ R237, R237, R236 ;  /* 0x000000eceded7221 */ /* 0x000fe20000010000 */
[----:B------:R-:W-:Y:S01]  /*12330*/  LOP3.LUT R37, R37, R100, RZ, 0xc0, !PT ;  /* 0x0000006425257212 */ /* 0x000fe200078ec0ff */
[-C--:B-----5:R-:W-:Y:S01]  /*12340*/  HMMA.16816.F32.BF16 R8, R40, R44.reuse, R8 ;  /* 0x0000002c2808723c */ /* 0x0a0fe20000041808 */
[----:B------:R-:W-:Y:S01]  /*12350*/  F2FP.BF16.PACK_AB R100, R241, R244 ;  /* 0x000000f4f164723e */ /* 0x000fe200000010ff */
[----:B------:R-:W-:Y:S01]  /*12360*/  FADD.FTZ R145, R145, R138 ;  /* 0x0000008a91917221 */ /* 0x000fe20000010000 */
[----:B------:R-:W-:Y:S01]  /*12370*/  LOP3.LUT R38, R38, R101, RZ, 0xc0, !PT ;  /* 0x0000006526267212 */ /* 0x000fe200078ec0ff */
[----:B------:R-:W-:Y:S01]  /*12380*/  FADD.FTZ R146, R147, R146 ;  /* 0x0000009293927221 */ /* 0x000fe20000010000 */
[----:B------:R-:W-:Y:S01]  /*12390*/  LOP3.LUT R39, R39, R100, RZ, 0xc0, !PT ;  /* 0x0000006427277212 */ /* 0x000fe200078ec0ff */
[----:B------:R-:W3:Y:S01]  /*123a0*/  MUFU.EX2 R172, R172 ;  /* 0x000000ac00ac7308 */ /* 0x000ee20000000800 */
[----:B------:R-:W4:Y:S01]  /*123b0*/  LDSM.16.MT88.4 R100, [R185+0x7000] ;  /* 0x00700000b964783b */ /* 0x000f220000004200 */
[----:B------:R-:W-:Y:S01]  /*123c0*/  LOP3.LUT R104, R109, UR7, R116, 0x96, !PT ;  /* 0x000000076d687c12 */ /* 0x000fe2000f8e9674 */
[----:B------:R-:W-:Y:S03]  /*123d0*/  FADD.FTZ R237, R240, R237 ;  /* 0x000000edf0ed7221 */ /* 0x000fe60000010000 */
[C---:B------:R-:W-:Y:S01]  /*123e0*/  HMMA.16816.F32.BF16 R12, R36.reuse, R44, R12 ;  /* 0x0000002c240c723c */ /* 0x040fe2000004180c */
[----:B------:R-:W-:Y:S01]  /*123f0*/  IMAD.WIDE.U32 R104, R104, -0x2daee0ad, RZ ;  /* 0xd2511f5368687825 */ /* 0x000fe200078e00ff */
[----:B------:R-:W-:Y:S02]  /*12400*/  LOP3.LUT R114, R115, UR7, R120, 0x96, !PT ;  /* 0x0000000773727c12 */ /* 0x000fe4000f8e9678 */
[----:B------:R-:W-:Y:S01]  /*12410*/  MUFU.EX2 R56, R56 ;  /* 0x0000003800387308 */ /* 0x000fe20000000800 */
[----:B------:R-:W-:Y:S01]  /*12420*/  FADD.FTZ R144, R144, R145 ;  /* 0x0000009190907221 */ /* 0x000fe20000010000 */
[----:B------:R-:W-:Y:S01]  /*12430*/  LOP3.LUT R52, R105, UR17, R112, 0x96, !PT ;  /* 0x0000001169347c12 */ /* 0x000fe2000f8e9670 */
[----:B------:R-:W-:Y:S01]  /*12440*/  IMAD.WIDE.U32 R114, R114, -0x2daee0ad, RZ ;  /* 0xd2511f5372727825 */ /* 0x000fe200078e00ff */
[-C--:B------:R-:W-:Y:S01]  /*12450*/  HMMA.16816.F32.BF16 R16, R36, R46.reuse, R16 ;  /* 0x0000002e2410723c */ /* 0x080fe20000041810 */
[----:B------:R-:W-:Y:S03]  /*12460*/  LOP3.LUT R55, R104, 0xffff, RZ, 0xc0, !PT ;  /* 0x0000ffff68377812 */ /* 0x000fe600078ec0ff */
[----:B------:R-:W-:Y:S01]  /*12470*/  LOP3.LUT R118, R115, UR17, R118, 0x96, !PT ;  /* 0x0000001173767c12 */ /* 0x000fe2000f8e9676 */
[----:B------:R-:W-:Y:S01]  /*12480*/  FADD.FTZ R239, R239, R146 ;  /* 0x00000092efef7221 */ /* 0x000fe20000010000 */
[----:B------:R-:W-:Y:S01]  /*12490*/  SHF.R.U32.HI R53, RZ, 0x18, R114 ;  /* 0x00000018ff357819 */ /* 0x000fe20000011672 */
[----:B------:R-:W5:Y:S01]  /*124a0*/  MUFU.EX2 R57, R57 ;  /* 0x0000003900397308 */ /* 0x000f620000000800 */
[C---:B------:R-:W-:Y:S01]  /*124b0*/  HMMA.16816.F32.BF16 R32, R40.reuse, R46, R32 ;  /* 0x0000002e2820723c */ /* 0x040fe20000041820 */
[----:B------:R-:W1:Y:S03]  /*124c0*/  LDSM.16.MT88.4 R44, [R184+0x7000] ;  /* 0x00700000b82c783b */ /* 0x000e660000004200 */
[----:B------:R-:W-:Y:S01]  /*124d0*/  LOP3.LUT R61, R118, 0xffff, RZ, 0xc0, !PT ;  /* 0x0000ffff763d7812 */ /* 0x000fe200078ec0ff */
[----:B------:R-:W-:Y:S01]  /*124e0*/  FADD.FTZ R244, R244, R237 ;  /* 0x000000edf4f47221 */ /* 0x000fe20000010000 */
[----:B------:R-:W-:Y:S01]  /*124f0*/  LOP3.LUT R106, R118, 0xff, RZ, 0xc0, !PT ;  /* 0x000000ff766a7812 */ /* 0x000fe200078ec0ff */
[----:B------:R-:W-:Y:S01]  /*12500*/  FADD.FTZ R238, R238, R179 ;  /* 0x000000b3eeee7221 */ /* 0x000fe20000010000 */
[-C--:B--2---:R-:W-:Y:S01]  /*12510*/  HMMA.16816.F32.BF16 R68, R40, R64.reuse, R68 ;  /* 0x000000402844723c */ /* 0x084fe20000041844 */
[----:B------:R-:W-:Y:S01]  /*12520*/  LOP3.LUT R54, R114, 0xff, RZ, 0xc0, !PT ;  /* 0x000000ff72367812 */ /* 0x000fe200078ec0ff */
[----:B------:R-:W-:Y:S02]  /*12530*/  MUFU.EX2 R58, R58 ;  /* 0x0000003a003a7308 */ /* 0x000fe40000000800 */
[----:B------:R-:W-:Y:S01]  /*12540*/  SHF.R.U32.HI R55, RZ, 0x8, R55 ;  /* 0x00000008ff377819 */ /* 0x000fe20000011637 */
[----:B------:R-:W-:Y:S01]  /*12550*/  FADD.FTZ R144, R137, R144 ;  /* 0x0000009089907221 */ /* 0x000fe20000010000 */
[----:B------:R-:W-:Y:S01]  /*12560*/  SHF.R.U32.HI R61, RZ, 0x8, R61 ;  /* 0x00000008ff3d7819 */ /* 0x000fe2000001163d */
[----:B------:R-:W-:Y:S01]  /*12570*/  FADD.FTZ R239, R242, R239 ;  /* 0x000000eff2ef7221 */ /* 0x000fe20000010000 */
[C---:B------:R-:W-:Y:S01]  /*12580*/  HMMA.16816.F32.BF16 R72, R36.reuse, R64, R72 ;  /* 0x000000402448723c */ /* 0x040fe20000041848 */
[----:B------:R-:W-:Y:S03]  /*12590*/  FADD.FTZ R241, R241, R244 ;  /* 0x000000f4f1f17221 */ /* 0x000fe60000010000 */
[----:B------:R-:W-:Y:S01]  /*125a0*/  PRMT R106, R106, 0x5410, R61 ;  /* 0x000054106a6a7816 */ /* 0x000fe2000000003d */
[----:B------:R-:W-:Y:S01]  /*125b0*/  FFMA.FTZ R61, R62, c[0x0][0x23c], -R166 ;  /* 0x00008f003e3d7a23 */ /* 0x000fe200000108a6 */
[----:B------:R-:W-:Y:S01]  /*125c0*/  SHF.R.U32.HI R62, RZ, 0x10, R52 ;  /* 0x00000010ff3e7819 */ /* 0x000fe20000011634 */
[----:B------:R-:W-:Y:S01]  /*125d0*/  FFMA.FTZ R166, R63, c[0x0][0x23c], -R166 ;  /* 0x00008f003fa67a23 */ /* 0x000fe200000108a6 */
[-C--:B------:R-:W-:Y:S01]  /*125e0*/  HMMA.16816.F32.BF16 R76, R36, R66.reuse, R76 ;  /* 0x00000042244c723c */ /* 0x080fe2000004184c */
[----:B------:R-:W-:Y:S01]  /*125f0*/  LOP3.LUT R64, R114, 0xffff, RZ, 0xc0, !PT ;  /* 0x0000ffff72407812 */ /* 0x000fe200078ec0ff */
[----:B------:R-:W2:Y:S02]  /*12600*/  MUFU.EX2 R59, R59 ;  /* 0x0000003b003b7308 */ /* 0x000ea40000000800 */
[----:B------:R-:W-:Y:S01]  /*12610*/  SHF.R.U32.HI R65, RZ, 0x10, R104 ;  /* 0x00000010ff417819 */ /* 0x000fe20000011668 */
[----:B------:R-:W-:Y:S01]  /*12620*/  IMAD.MOV.U32 R2, RZ, RZ, R133 ;  /* 0x000000ffff027224 */ /* 0x000fe200078e0085 */
[----:B------:R-:W-:Y:S02]  /*12630*/  LOP3.LUT R62, R62, 0xff, RZ, 0xc0, !PT ;  /* 0x000000ff3e3e7812 */ /* 0x000fe400078ec0ff */
[C---:B------:R-:W-:Y:S01]  /*12640*/  HMMA.16816.F32.BF16 R20, R40.reuse, R66, R20 ;  /* 0x000000422814723c */ /* 0x040fe20000041814 */
[----:B------:R-:W-:Y:S03]  /*12650*/  LOP3.LUT R65, R65, 0xff, RZ, 0xc0, !PT ;  /* 0x000000ff41417812 */ /* 0x000fe600078ec0ff */
[----:B------:R-:W-:Y:S03]  /*12660*/  MUFU.EX2 R60, R60 ;  /* 0x0000003c003c7308 */ /* 0x000fe60000000800 */
[----:B------:R-:W-:Y:S01]  /*12670*/  SHF.R.U32.HI R66, RZ, 0x10, R114 ;  /* 0x00000010ff427819 */ /* 0x000fe20000011672 */
[-C--:B----4-:R-:W-:Y:S01]  /*12680*/  HMMA.16816.F32.BF16 R80, R40, R100.reuse, R80 ;  /* 0x000000642850723c */ /* 0x090fe20000041850 */
[----:B------:R-:W-:Y:S03]  /*12690*/  LDSM.16.MT88.4 R112, [R186+0x7800] ;  /* 0x00780000ba70783b */ /* 0x000fe60000004200 */
[----:B------:R-:W-:Y:S02]  /*126a0*/  SHF.R.U32.HI R67, RZ, 0x8, R64 ;  /* 0x00000008ff437819 */ /* 0x000fe40000011640 */
[----:B------:R-:W-:Y:S01]  /*126b0*/  SHF.R.U32.HI R64, RZ, 0x18, R104 ;  /* 0x00000018ff407819 */ /* 0x000fe20000011668 */
[----:B------:R-:W4:Y:S01]  /*126c0*/  MUFU.EX2 R167, R167 ;  /* 0x000000a700a77308 */ /* 0x000f220000000800 */
[C---:B------:R-:W-:Y:S01]  /*126d0*/  HMMA.16816.F32.BF16 R84, R36.reuse, R100, R84 ;  /* 0x000000642454723c */ /* 0x040fe20000041854 */
[----:B------:R-:W-:Y:S03]  /*126e0*/  PRMT R54, R54, 0x5410, R67 ;  /* 0x0000541036367816 */ /* 0x000fe60000000043 */
[----:B------:R-:W-:Y:S03]  /*126f0*/  PRMT R64, R65, 0x5410, R64 ;  /* 0x0000541041407816 */ /* 0x000fe60000000040 */
[----:B------:R-:W-:Y:S01]  /*12700*/  LOP3.LUT R100, R66, 0xff, RZ, 0xc0, !PT ;  /* 0x000000ff42647812 */ /* 0x000fe200078ec0ff */
[-C--:B------:R-:W-:Y:S01]  /*12710*/  HMMA.16816.F32.BF16 R24, R36, R102.reuse, R24 ;  /* 0x000000662418723c */ /* 0x080fe20000041818 */
[----:B------:R-:W-:Y:S01]  /*12720*/  LOP3.LUT R66, R104, 0xff, RZ, 0xc0, !PT ;  /* 0x000000ff68427812 */ /* 0x000fe200078ec0ff */
[----:B------:R-:W-:Y:S02]  /*12730*/  MUFU.EX2 R61, R61 ;  /* 0x0000003d003d7308 */ /* 0x000fe40000000800 */
[--C-:B------:R-:W-:Y:S02]  /*12740*/  SHF.R.U32.HI R104, RZ, 0x10, R118.reuse ;  /* 0x00000010ff687819 */ /* 0x100fe40000011676 */
[----:B------:R-:W-:Y:S02]  /*12750*/  PRMT R100, R100, 0x5410, R53 ;  /* 0x0000541064647816 */ /* 0x000fe40000000035 */
[C---:B------:R-:W-:Y:S01]  /*12760*/  HMMA.16816.F32.BF16 R88, R40.reuse, R102, R88 ;  /* 0x000000662858723c */ /* 0x040fe20000041858 */
[----:B------:R-:W-:Y:S02]  /*12770*/  SHF.R.U32.HI R53, RZ, 0x18, R118 ;  /* 0x00000018ff357819 */ /* 0x000fe40000011676 */
[----:B------:R-:W2:Y:S01]  /*12780*/  LDSM.16.MT88.4 R116, [R188+0x7800] ;  /* 0x00780000bc74783b */ /* 0x000ea20000004200 */
[----:B------:R-:W-:Y:S01]  /*12790*/  PRMT R66, R66, 0x5410, R55 ;  /* 0x0000541042427816 */ /* 0x000fe20000000037 */
[----:B------:R-:W2:Y:S01]  /*127a0*/  MUFU.EX2 R166, R166 ;  /* 0x000000a600a67308 */ /* 0x000ea20000000800 */
[----:B------:R-:W-:Y:S01]  /*127b0*/  LOP3.LUT R55, R52, 0xffff, RZ, 0xc0, !PT ;  /* 0x0000ffff34377812 */ /* 0x000fe200078ec0ff */
[--C-:B------:R-:W-:Y:S01]  /*127c0*/  HSET2.LE.AND R102, R54, R207.reuse, PT ;  /* 0x000000cf36667233 */ /* 0x100fe20003803000 */
[-C--:B-1----:R-:W-:Y:S01]  /*127d0*/  HMMA.16816.F32.BF16 R28, R40, R44.reuse, R28 ;  /* 0x0000002c281c723c */ /* 0x082fe2000004181c */
[----:B------:R-:W-:Y:S03]  /*127e0*/  LOP3.LUT R104, R104, 0xff, RZ, 0xc0, !PT ;  /* 0x000000ff68687812 */ /* 0x000fe600078ec0ff */
[----:B------:R-:W-:Y:S01]  /*127f0*/  SHF.R.U32.HI R55, RZ, 0x8, R55 ;  /* 0x00000008ff377819 */ /* 0x000fe20000011637 */
[--C-:B------:R-:W-:Y:S01]  /*12800*/  HSET2.LE.AND R103, R100, R207.reuse, PT ;  /* 0x000000cf64677233 */ /* 0x100fe20003803000 */
[----:B------:R-:W-:Y:S01]  /*12810*/  PRMT R104, R104, 0x5410, R53 ;  /* 0x0000541068687816 */ /* 0x000fe20000000035 */
[--C-:B------:R-:W-:Y:S01]  /*12820*/  HSET2.LE.AND R100, R106, R207.reuse, PT ;  /* 0x000000cf6a647233 */ /* 0x100fe20003803000 */
[C---:B------:R-:W-:Y:S01]  /*12830*/  HMMA.16816.F32.BF16 R92, R36.reuse, R44, R92 ;  /* 0x0000002c245c723c */ /* 0x040fe2000004185c */
[----:B------:R-:W-:Y:S03]  /*12840*/  SHF.R.U32.HI R53, RZ, 0x18, R52 ;  /* 0x00000018ff357819 */ /* 0x000fe60000011634 */
[--C-:B------:R-:W-:Y:S01]  /*12850*/  HSET2.LE.AND R101, R104, R207.reuse, PT ;  /* 0x000000cf68657233 */ /* 0x100fe20003803000 */
[----:B------:R-:W-:Y:S02]  /*12860*/  PRMT R62, R62, 0x5410, R53 ;  /* 0x000054103e3e7816 */ /* 0x000fe40000000035 */
[----:B------:R-:W-:Y:S01]  /*12870*/  LOP3.LUT R44, R52, 0xff, RZ, 0xc0, !PT ;  /* 0x000000ff342c7812 */ /* 0x000fe200078ec0ff */
[-C--:B------:R-:W-:Y:S01]  /*12880*/  HMMA.16816.F32.BF16 R96, R36, R46.reuse, R96 ;  /* 0x0000002e2460723c */ /* 0x080fe20000041860 */
[----:B------:R-:W-:Y:S03]  /*12890*/  F2FP.BF16.PACK_AB R45, R246, R243 ;  /* 0x000000f3f62d723e */ /* 0x000fe600000010ff */
[----:B------:R-:W-:Y:S02]  /*128a0*/  PRMT R44, R44, 0x5410, R55 ;  /* 0x000054102c2c7816 */ /* 0x000fe40000000037 */
[----:B------:R-:W1:Y:S01]  /*128b0*/  LDSM.16.MT88.4 R52, [R185+0x7800] ;  /* 0x00780000b934783b */ /* 0x000e620000004200 */
[----:B------:R-:W-:Y:S01]  /*128c0*/  F2FP.BF16.PACK_AB R39, R174, R247 ;  /* 0x000000f7ae27723e */ /* 0x000fe200000010ff */
[----:B------:R-:W-:Y:S01]  /*128d0*/  HMMA.16816.F32.BF16 R48, R40, R46, R48 ;  /* 0x0000002e2830723c */ /* 0x000fe20000041830 */
[----:B---3--:R-:W-:Y:S03]  /*128e0*/  F2FP.BF16.PACK_AB R38, R172, R249 ;  /* 0x000000f9ac26723e */ /* 0x008fe600000010ff */
[--C-:B------:R-:W-:Y:S01]  /*128f0*/  HSET2.LE.AND R36, R44, R207.reuse, PT ;  /* 0x000000cf2c247233 */ /* 0x100fe20003803000 */
[----:B------:R-:W-:Y:S01]  /*12900*/  F2FP.BF16.PACK_AB R44, R248, R245 ;  /* 0x000000f5f82c723e */ /* 0x000fe200000010ff */
[----:B------:R-:W-:Y:S01]  /*12910*/  FADD.FTZ R247, R247, R238 ;  /* 0x000000eef7f77221 */ /* 0x000fe20000010000 */
[----:B-----5:R-:W-:Y:S01]  /*12920*/  F2FP.BF16.PACK_AB R37, R57, R56 ;  /* 0x000000383925723e */ /* 0x020fe200000010ff */
[----:B------:R-:W-:Y:S01]  /*12930*/  FADD.FTZ R249, R249, R144 ;  /* 0x00000090f9f97221 */ /* 0x000fe20000010000 */
[----:B------:R-:W-:Y:S03]  /*12940*/  LOP3.LUT R102, R102, R45, RZ, 0xc0, !PT ;  /* 0x0000002d66667212 */ /* 0x000fe600078ec0ff */
[----:B------:R-:W-:Y:S01]  /*12950*/  LOP3.LUT R103, R103, R44, RZ, 0xc0, !PT ;  /* 0x0000002c67677212 */ /* 0x000fe200078ec0ff */
[----:B------:R-:W-:Y:S01]  /*12960*/  FADD.FTZ R56, R56, R239 ;  /* 0x000000ef38387221 */ /* 0x000fe20000010000 */
[----:B------:R-:W-:Y:S01]  /*12970*/  LOP3.LUT R100, R100, R39, RZ, 0xc0, !PT ;  /* 0x0000002764647212 */ /* 0x000fe200078ec0ff */
[--C-:B------:R-:W-:Y:S01]  /*12980*/  HSET2.LE.AND R39, R64, R207.reuse, PT ;  /* 0x000000cf40277233 */ /* 0x100fe20003803000 */
[----:B------:R-:W-:Y:S01]  /*12990*/  LOP3.LUT R101, R101, R38, RZ, 0xc0, !PT ;  /* 0x0000002665657212 */ /* 0x000fe200078ec0ff */
[--C-:B------:R-:W-:Y:S01]  /*129a0*/  HSET2.LE.AND R38, R66, R207.reuse, PT ;  /* 0x000000cf42267233 */ /* 0x100fe20003803000 */
[----:B------:R-:W-:Y:S01]  /*129b0*/  LOP3.LUT R36, R36, R37, RZ, 0xc0, !PT ;  /* 0x0000002524247212 */ /* 0x000fe200078ec0ff */
[----:B------:R-:W-:Y:S01]  /*129c0*/  HSET2.LE.AND R37, R62, R207, PT ;  /* 0x000000cf3e257233 */ /* 0x000fe20003803000 */
[----:B--2---:R-:W-:Y:S01]  /*129d0*/  F2FP.BF16.PACK_AB R42, R59, R58 ;  /* 0x0000003a3b2a723e */ /* 0x004fe200000010ff */
[----:B------:R-:W-:Y:S01]  /*129e0*/  FADD.FTZ R58, R58, R241 ;  /* 0x000000f13a3a7221 */ /* 0x000fe20000010000 */
[----:B----4-:R-:W-:Y:S01]  /*129f0*/  F2FP.BF16.PACK_AB R41, R167, R60 ;  /* 0x0000003ca729723e */ /* 0x010fe200000010ff */
[-C--:B------:R-:W-:Y:S01]  /*12a00*/  HMMA.16816.F32.BF16 R128, R100, R116.reuse, R8 ;  /* 0x000000746480723c */ /* 0x080fe20000041808 */
[----:B------:R-:W-:Y:S01]  /*12a10*/  F2FP.BF16.PACK_AB R40, R166, R61 ;  /* 0x0000003da628723e */ /* 0x000fe200000010ff */
[----:B------:R-:W2:Y:S01]  /*12a20*/  LDSM.16.MT88.4 R8, [R184+0x7800] ;  /* 0x00780000b808783b */ /* 0x000ea20000004200 */
[----:B------:R-:W-:Y:S01]  /*12a30*/  LOP3.LUT R37, R37, R42, RZ, 0xc0, !PT ;  /* 0x0000002a25257212 */ /* 0x000fe200078ec0ff */
[----:B------:R-:W-:Y:S01]  /*12a40*/  FADD.FTZ R174, R174, R247 ;  /* 0x000000f7aeae7221 */ /* 0x000fe20000010000 */
[----:B------:R-:W-:Y:S01]  /*12a50*/  LOP3.LUT R38, R38, R41, RZ, 0xc0, !PT ;  /* 0x0000002926267212 */ /* 0x000fe200078ec0ff */
[----:B------:R-:W-:Y:S01]  /*12a60*/  FADD.FTZ R172, R172, R249 ;  /* 0x000000f9acac7221 */ /* 0x000fe20000010000 */
[----:B------:R-:W-:Y:S01]  /*12a70*/  LOP3.LUT R39, R39, R40, RZ, 0xc0, !PT ;  /* 0x0000002827277212 */ /* 0x000fe200078ec0ff */
[----:B------:R-:W-:Y:S04]  /*12a80*/  FADD.FTZ R57, R57, R56 ;  /* 0x0000003839397221 */ /* 0x000fe80000010000 */
[----:B------:R-:W-:Y:S02]  /*12a90*/  FADD.FTZ R58, R59, R58 ;  /* 0x0000003a3b3a7221 */ /* 0x000fe40000010000 */
[C---:B------:R-:W-:Y:S01]  /*12aa0*/  HMMA.16816.F32.BF16 R124, R36.reuse, R116, R12 ;  /* 0x00000074247c723c */ /* 0x040fe2000004180c */
[----:B------:R-:W-:Y:S02]  /*12ab0*/  FADD.FTZ R223, R243, R174 ;  /* 0x000000aef3df7221 */ /* 0x000fe40000010000 */
[----:B------:R-:W-:Y:S02]  /*12ac0*/  FADD.FTZ R245, R245, R172 ;  /* 0x000000acf5f57221 */ /* 0x000fe40000010000 */
[----:B------:R-:W-:Y:S02]  /*12ad0*/  FADD.FTZ R60, R60, R57 ;  /* 0x000000393c3c7221 */ /* 0x000fe40000010000 */
[----:B------:R-:W-:Y:S01]  /*12ae0*/  FADD.FTZ R61, R61, R58 ;  /* 0x0000003a3d3d7221 */ /* 0x000fe20000010000 */
[-C--:B------:R-:W-:Y:S01]  /*12af0*/  HMMA.16816.F32.BF16 R120, R36, R118.reuse, R16 ;  /* 0x000000762478723c */ /* 0x080fe20000041810 */
[----:B------:R-:W-:Y:S03]  /*12b00*/  FADD.FTZ R223, R246, R223 ;  /* 0x000000dff6df7221 */ /* 0x000fe60000010000 */
[----:B------:R-:W-:Y:S02]  /*12b10*/  FADD.FTZ R222, R248, R245 ;  /* 0x000000f5f8de7221 */ /* 0x000fe40000010000 */
[----:B------:R-:W-:Y:S02]  /*12b20*/  FADD.FTZ R213, R167, R60 ;  /* 0x0000003ca7d57221 */ /* 0x000fe40000010000 */
[C---:B------:R-:W-:Y:S01]  /*12b30*/  HMMA.16816.F32.BF16 R116, R100.reuse, R118, R32 ;  /* 0x000000766474723c */ /* 0x040fe20000041820 */
[----:B------:R-:W-:Y:S07]  /*12b40*/  FADD.FTZ R211, R166, R61 ;  /* 0x0000003da6d37221 */ /* 0x000fee0000010000 */
        /* <DEDUP_REMOVED lines=13> */
.L_x_550:
[----:B------:R-:W1:Y:S01]  /*12c20*/  SHFL.BFLY PT, R8, R213, 0x2, 0x1f ;  /* 0x0c401f00d5087f89 */ /* 0x000e6200000e0000 */
[----:B------:R-:W-:Y:S01]  /*12c30*/  MOV R12, 0x3f800000 ;  /* 0x3f800000000c7802 */ /* 0x000fe20000000f00 */
[----:B------:R-:W2:Y:S01]  /*12c40*/  LDC.U8 R16, c[0x0][0x329] ;  /* 0x0000ca40ff107b82 */ /* 0x000ea20000000000 */
[----:B------:R-:W-:Y:S01]  /*12c50*/  MOV R14, 0x3f800000 ;  /* 0x3f800000000e7802 */ /* 0x000fe20000000f00 */
[----:B------:R-:W3:Y:S01]  /*12c60*/  SHFL.BFLY PT, R3, R222, 0x2, 0x1f ;  /* 0x0c401f00de037f89 */ /* 0x000ee200000e0000 */
[----:B------:R-:W-:Y:S01]  /*12c70*/  MOV R15, 0x3f800000 ;  /* 0x3f800000000f7802 */ /* 0x000fe20000000f00 */
[----:B------:R-:W-:Y:S01]  /*12c80*/  BSSY B0, `(.L_x_554) ;  /* 0x0000127000007945 */ /* 0x000fe20003800000 */
[----:B------:R-:W-:Y:S01]  /*12c90*/  ISETP.NE.AND P0, PT, R202, -0x1, PT ;  /* 0xffffffffca00780c */ /* 0x000fe20003f05270 */
[----:B------:R-:W4:Y:S02]  /*12ca0*/  SHFL.BFLY PT, R0, R223, 0x2, 0x1f ;  /* 0x0c401f00df007f89 */ /* 0x000f2400000e0000 */
[----:B------:R-:W2:Y:S02]  /*12cb0*/  LDC.U8 R20, c[0x0][0x328] ;  /* 0x0000ca00ff147b82 */ /* 0x000ea40000000000 */
[----:B------:R-:W2:Y:S01]  /*12cc0*/  SHFL.BFLY PT, R4, R211, 0x2, 0x1f ;  /* 0x0c401f00d3047f89 */ /* 0x000ea200000e0000 */
[----:B-1----:R-:W-:-:S02]  /*12cd0*/  FADD.FTZ R8, R8, R213 ;  /* 0x000000d508087221 */ /* 0x002fc40000010000 */
[----:B---3--:R-:W-:-:S03]  /*12ce0*/  FADD.FTZ R3, R3, R222 ;  /* 0x000000de03037221 */ /* 0x008fc60000010000 */
[----:B------:R-:W1:Y:S01]  /*12cf0*/  SHFL.BFLY PT, R5, R8, 0x1, 0x1f ;  /* 0x0c201f0008057f89 */ /* 0x000e6200000e0000 */
[----:B----4-:R-:W-:-:S03]  /*12d00*/  FADD.FTZ R9, R0, R223 ;  /* 0x000000df00097221 */ /* 0x010fc60000010000 */
[----:B------:R-:W3:Y:S01]  /*12d10*/  SHFL.BFLY PT, R6, R3, 0x1, 0x1f ;  /* 0x0c201f0003067f89 */ /* 0x000ee200000e0000 */
[----:B--2---:R-:W-:-:S03]  /*12d20*/  FADD.FTZ R17, R4, R211 ;  /* 0x000000d304117221 */ /* 0x004fc60000010000 */
[----:B------:R-:W2:Y:S04]  /*12d30*/  S2R R0, SR_TID.X ;  /* 0x0000000000007919 */ /* 0x000ea80000002100 */
[----:B------:R-:W4:Y:S04]  /*12d40*/  SHFL.BFLY PT, R2, R9, 0x1, 0x1f ;  /* 0x0c201f0009027f89 */ /* 0x000f2800000e0000 */
[----:B------:R-:W4:Y:S01]  /*12d50*/  SHFL.BFLY PT, R4, R17, 0x1, 0x1f ;  /* 0x0c201f0011047f89 */ /* 0x000f2200000e0000 */
[----:B-1----:R-:W-:Y:S02]  /*12d60*/  FADD.FTZ R5, R8, R5 ;  /* 0x0000000508057221 */ /* 0x002fe40000010000 */
[----:B---3--:R-:W-:-:S03]  /*12d70*/  FADD.FTZ R6, R3, R6 ;  /* 0x0000000603067221 */ /* 0x008fc60000010000 */
[----:B------:R-:W-:Y:S02]  /*12d80*/  FSETP.NE.FTZ.AND P4, PT, R5, RZ, PT ;  /* 0x000000ff0500720b */ /* 0x000fe40003f95000 */
[----:B--2---:R-:W-:Y:S02]  /*12d90*/  SHF.R.S32.HI R3, RZ, 0x1f, R0 ;  /* 0x0000001fff037819 */ /* 0x004fe40000011400 */
[----:B------:R-:W-:Y:S02]  /*12da0*/  FSETP.NE.FTZ.AND P5, PT, R6, RZ, PT ;  /* 0x000000ff0600720b */ /* 0x000fe40003fb5000 */
[-C--:B------:R-:W-:Y:S01]  /*12db0*/  LEA.HI R11, R3, R0.reuse, RZ, 0x2 ;  /* 0x00000000030b7211 */ /* 0x080fe200078f10ff */
[----:B----4-:R-:W-:Y:S01]  /*12dc0*/  FADD.FTZ R2, R9, R2 ;  /* 0x0000000209027221 */ /* 0x010fe20000010000 */
[----:B------:R-:W-:Y:S01]  /*12dd0*/  LEA.HI R3, R3, R0, RZ, 0x5 ;  /* 0x0000000003037211 */ /* 0x000fe200078f28ff */
[----:B------:R-:W-:Y:S01]  /*12de0*/  @P0 IMAD.WIDE.U32 R8, R202, c[0x0][0x1e8], RZ ;  /* 0x00007a00ca080a25 */ /* 0x000fe200078e00ff */
[----:B------:R-:W-:-:S03]  /*12df0*/  SHF.R.S32.HI R13, RZ, 0x2, R11 ;  /* 0x00000002ff0d7819 */ /* 0x000fc6000001140b */
[----:B------:R-:W1:Y:S01]  /*12e00*/  @P4 MUFU.RCP R12, R5 ;  /* 0x00000005000c4308 */ /* 0x000e620000001000 */
[----:B------:R-:W-:Y:S01]  /*12e10*/  SHF.R.S32.HI R10, RZ, 0x1f, R11 ;  /* 0x0000001fff0a7819 */ /* 0x000fe2000001140b */
[----:B------:R-:W-:Y:S01]  /*12e20*/  FADD.FTZ R4, R17, R4 ;  /* 0x0000000411047221 */ /* 0x000fe20000010000 */
[----:B------:R-:W-:Y:S01]  /*12e30*/  FSETP.NE.FTZ.AND P6, PT, R2, RZ, PT ;  /* 0x000000ff0200720b */ /* 0x000fe20003fd5000 */
[----:B------:R-:W-:Y:S01]  /*12e40*/  @P0 IMAD R9, R202, c[0x0][0x1ec], R9 ;  /* 0x00007b00ca090a24 */ /* 0x000fe200078e0209 */
[----:B------:R-:W-:Y:S02]  /*12e50*/  LEA.HI R10, R10, R13, RZ, 0x3 ;  /* 0x0000000d0a0a7211 */ /* 0x000fe400078f18ff */
[----:B------:R-:W-:Y:S01]  /*12e60*/  FSETP.NE.FTZ.AND P3, PT, R4, RZ, PT ;  /* 0x000000ff0400720b */ /* 0x000fe20003f75000 */
[----:B------:R-:W2:Y:S01]  /*12e70*/  @P5 MUFU.RCP R14, R6 ;  /* 0x00000006000e5308 */ /* 0x000ea20000001000 */
[----:B------:R-:W-:Y:S02]  /*12e80*/  LOP3.LUT R10, R10, 0xfffffff8, RZ, 0xc0, !PT ;  /* 0xfffffff80a0a7812 */ /* 0x000fe400078ec0ff */
[----:B------:R-:W-:-:S02]  /*12e90*/  LOP3.LUT R11, R11, 0x3ffffffc, RZ, 0xc0, !PT ;  /* 0x3ffffffc0b0b7812 */ /* 0x000fc400078ec0ff */
[----:B------:R-:W-:Y:S02]  /*12ea0*/  IADD3 R10, R13, -R10, RZ ;  /* 0x8000000a0d0a7210 */ /* 0x000fe40007ffe0ff */
[----:B------:R-:W-:Y:S01]  /*12eb0*/  MOV R13, 0x3f800000 ;  /* 0x3f800000000d7802 */ /* 0x000fe20000000f00 */
[----:B-1----:R-:W-:Y:S01]  /*12ec0*/  FMUL.FTZ R12, R12, c[0x0][0x2dc] ;  /* 0x0000b7000c0c7a20 */ /* 0x002fe20000410000 */
[----:B------:R-:W1:Y:S01]  /*12ed0*/  @P6 MUFU.RCP R15, R2 ;  /* 0x00000002000f6308 */ /* 0x000e620000001000 */
[----:B------:R-:W-:Y:S02]  /*12ee0*/  IMAD.IADD R11, R0, 0x1, -R11 ;  /* 0x00000001000b7824 */ /* 0x000fe400078e0a0b */
[C---:B------:R-:W-:Y:S02]  /*12ef0*/  FMUL.FTZ R124, R12.reuse, R124 ;  /* 0x0000007c0c7c7220 */ /* 0x040fe40000410000 */
[C---:B------:R-:W-:Y:S02]  /*12f00*/  FMUL.FTZ R125, R12.reuse, R125 ;  /* 0x0000007d0c7d7220 */ /* 0x040fe40000410000 */
[C---:B------:R-:W-:Y:S01]  /*12f10*/  FMUL.FTZ R120, R12.reuse, R120 ;  /* 0x000000780c787220 */ /* 0x040fe20000410000 */
[----:B------:R-:W3:Y:S01]  /*12f20*/  @P3 MUFU.RCP R13, R4 ;  /* 0x00000004000d3308 */ /* 0x000ee20000001000 */
[C---:B------:R-:W-:Y:S01]  /*12f30*/  FMUL.FTZ R121, R12.reuse, R121 ;  /* 0x000000790c797220 */ /* 0x040fe20000410000 */
[----:B------:R-:W-:Y:S01]  /*12f40*/  F2FP.BF16.PACK_AB R124, R125, R124 ;  /* 0x0000007c7d7c723e */ /* 0x000fe200000010ff */
[----:B------:R-:W-:-:S02]  /*12f50*/  FMUL.FTZ R72, R12, R72 ;  /* 0x000000480c487220 */ /* 0x000fc40000410000 */
[C---:B------:R-:W-:Y:S01]  /*12f60*/  FMUL.FTZ R73, R12.reuse, R73 ;  /* 0x000000490c497220 */ /* 0x040fe20000410000 */
[----:B------:R-:W-:Y:S01]  /*12f70*/  F2FP.BF16.PACK_AB R120, R121, R120 ;  /* 0x000000787978723e */ /* 0x000fe200000010ff */
[C---:B------:R-:W-:Y:S01]  /*12f80*/  FMUL.FTZ R76, R12.reuse, R76 ;  /* 0x0000004c0c4c7220 */ /* 0x040fe20000410000 */
[----:B------:R-:W4:Y:S01]  /*12f90*/  @P6 MUFU.LG2 R2, R2 ;  /* 0x0000000200026308 */ /* 0x000f220000000c00 */
[C---:B------:R-:W-:Y:S01]  /*12fa0*/  FMUL.FTZ R77, R12.reuse, R77 ;  /* 0x0000004d0c4d7220 */ /* 0x040fe20000410000 */
[----:B------:R-:W-:Y:S01]  /*12fb0*/  F2FP.BF16.PACK_AB R72, R73, R72 ;  /* 0x000000484948723e */ /* 0x000fe200000010ff */
[C---:B------:R-:W-:Y:S02]  /*12fc0*/  FMUL.FTZ R84, R12.reuse, R84 ;  /* 0x000000540c547220 */ /* 0x040fe40000410000 */
[C---:B------:R-:W-:Y:S01]  /*12fd0*/  FMUL.FTZ R85, R12.reuse, R85 ;  /* 0x000000550c557220 */ /* 0x040fe20000410000 */
[----:B------:R-:W-:Y:S01]  /*12fe0*/  F2FP.BF16.PACK_AB R76, R77, R76 ;  /* 0x0000004c4d4c723e */ /* 0x000fe200000010ff */
[C---:B------:R-:W-:Y:S01]  /*12ff0*/  FMUL.FTZ R108, R12.reuse, R108 ;  /* 0x0000006c0c6c7220 */ /* 0x040fe20000410000 */
[----:B------:R-:W3:Y:S01]  /*13000*/  @P3 MUFU.LG2 R4, R4 ;  /* 0x0000000400043308 */ /* 0x000ee20000000c00 */
[C---:B------:R-:W-:Y:S01]  /*13010*/  FMUL.FTZ R109, R12.reuse, R109 ;  /* 0x0000006d0c6d7220 */ /* 0x040fe20000410000 */
[----:B------:R-:W-:Y:S01]  /*13020*/  F2FP.BF16.PACK_AB R84, R85, R84 ;  /* 0x000000545554723e */ /* 0x000fe200000010ff */
[----:B------:R-:W-:-:S02]  /*13030*/  FMUL.FTZ R92, R12, R92 ;  /* 0x0000005c0c5c7220 */ /* 0x000fc40000410000 */
[C---:B------:R-:W-:Y:S01]  /*13040*/  FMUL.FTZ R93, R12.reuse, R93 ;  /* 0x0000005d0c5d7220 */ /* 0x040fe20000410000 */
[----:B------:R-:W-:Y:S01]  /*13050*/  F2FP.BF16.PACK_AB R108, R109, R108 ;  /* 0x0000006c6d6c723e */ /* 0x000fe200000010ff */
[C---:B------:R-:W-:Y:S01]  /*13060*/  FMUL.FTZ R96, R12.reuse, R96 ;  /* 0x000000600c607220 */ /* 0x040fe20000410000 */
[----:B------:R-:W3:Y:S01]  /*13070*/  @P5 MUFU.LG2 R6, R6 ;  /* 0x0000000600065308 */ /* 0x000ee20000000c00 */
[----:B------:R-:W-:Y:S01]  /*13080*/  FMUL.FTZ R97, R12, R97 ;  /* 0x000000610c617220 */ /* 0x000fe20000410000 */
[----:B------:R-:W-:Y:S01]  /*13090*/  LOP3.LUT R12, R10, 0x1, RZ, 0xc0, !PT ;  /* 0x000000010a0c7812 */ /* 0x000fe200078ec0ff */
[----:B--2---:R-:W-:Y:S01]  /*130a0*/  FMUL.FTZ R14, R14, c[0x0][0x2dc] ;  /* 0x0000b7000e0e7a20 */ /* 0x004fe20000410000 */
[----:B------:R-:W-:Y:S01]  /*130b0*/  F2FP.BF16.PACK_AB R92, R93, R92 ;  /* 0x0000005c5d5c723e */ /* 0x000fe200000010ff */
[----:B-1----:R-:W-:Y:S01]  /*130c0*/  FMUL.FTZ R15, R15, c[0x0][0x2dc] ;  /* 0x0000b7000f0f7a20 */ /* 0x002fe20000410000 */
[----:B------:R-:W-:Y:S01]  /*130d0*/  ISETP.NE.U32.AND P1, PT, R12, 0x1, PT ;  /* 0x000000010c00780c */ /* 0x000fe20003f25070 */
[C---:B------:R-:W-:Y:S01]  /*130e0*/  FMUL.FTZ R130, R14.reuse, R130 ;  /* 0x000000820e827220 */ /* 0x040fe20000410000 */
[----:B------:R-:W-:Y:S01]  /*130f0*/  MOV R12, 0xfffffff0 ;  /* 0xfffffff0000c7802 */ /* 0x000fe20000000f00 */
[C---:B------:R-:W-:Y:S01]  /*13100*/  FMUL.FTZ R131, R14.reuse, R131 ;  /* 0x000000830e837220 */ /* 0x040fe20000410000 */
[----:B------:R-:W-:Y:S01]  /*13110*/  F2FP.BF16.PACK_AB R96, R97, R96 ;  /* 0x000000606160723e */ /* 0x000fe200000010ff */
[----:B------:R-:W-:Y:S01]  /*13120*/  FMUL.FTZ R118, R14, R118 ;  /* 0x000000760e767220 */ /* 0x000fe20000410000 */
[----:B------:R-:W-:Y:S01]  /*13130*/  SEL R12, R12, 0x10, !P1 ;  /* 0x000000100c0c7807 */ /* 0x000fe20004800000 */
[----:B------:R-:W-:Y:S01]  /*13140*/  FMUL.FTZ R119, R14, R119 ;  /* 0x000000770e777220 */ /* 0x000fe20000410000 */
[----:B------:R-:W-:Y:S01]  /*13150*/  R2P PR, R10, 0x6 ;  /* 0x000000060a007804 */ /* 0x000fe20000000000 */
[----:B------:R-:W-:Y:S01]  /*13160*/  FMUL.FTZ R70, R14, R70 ;  /* 0x000000460e467220 */ /* 0x000fe20000410000 */
[----:B------:R-:W-:Y:S01]  /*13170*/  SHF.L.U32 R10, R10, 0x6, RZ ;  /* 0x000000060a0a7819 */ /* 0x000fe200000006ff */
[C---:B------:R-:W-:Y:S01]  /*13180*/  FMUL.FTZ R71, R14.reuse, R71 ;  /* 0x000000470e477220 */ /* 0x040fe20000410000 */
[----:B------:R-:W-:Y:S01]  /*13190*/  F2FP.BF16.PACK_AB R130, R131, R130 ;  /* 0x000000828382723e */ /* 0x000fe200000010ff */
[----:B------:R-:W-:Y:S01]  /*131a0*/  FMUL.FTZ R114, R14, R114 ;  /* 0x000000720e727220 */ /* 0x000fe20000410000 */
[----:B------:R-:W-:Y:S01]  /*131b0*/  LOP3.LUT R10, R10, 0x1c0, RZ, 0xc0, !PT ;  /* 0x000001c00a0a7812 */ /* 0x000fe200078ec0ff */
[C---:B------:R-:W-:Y:S01]  /*131c0*/  FMUL.FTZ R115, R14.reuse, R115 ;  /* 0x000000730e737220 */ /* 0x040fe20000410000 */
[----:B------:R-:W-:Y:S01]  /*131d0*/  F2FP.BF16.PACK_AB R118, R119, R118 ;  /* 0x000000767776723e */ /* 0x000fe200000010ff */
[----:B------:R-:W-:Y:S01]  /*131e0*/  FMUL.FTZ R82, R14, R82 ;  /* 0x000000520e527220 */ /* 0x000fe20000410000 */
[----:B------:R-:W-:Y:S01]  /*131f0*/  LEA.HI R10, R10, R10, RZ, 0x1d ;  /* 0x0000000a0a0a7211 */ /* 0x000fe200078fe8ff */
[C---:B------:R-:W-:Y:S01]  /*13200*/  FMUL.FTZ R83, R14.reuse, R83 ;  /* 0x000000530e537220 */ /* 0x040fe20000410000 */
[----:B------:R-:W-:Y:S01]  /*13210*/  F2FP.BF16.PACK_AB R70, R71, R70 ;  /* 0x000000464746723e */ /* 0x000fe200000010ff */
[C---:B------:R-:W-:Y:S01]  /*13220*/  FMUL.FTZ R90, R14.reuse, R90 ;  /* 0x0000005a0e5a7220 */ /* 0x040fe20000410000 */
[----:B------:R-:W-:Y:S01]  /*13230*/  F2FP.BF16.PACK_AB R114, R115, R114 ;  /* 0x000000727372723e */ /* 0x000fe200000010ff */
[C---:B------:R-:W-:Y:S01]  /*13240*/  FMUL.FTZ R91, R14.reuse, R91 ;  /* 0x0000005b0e5b7220 */ /* 0x040fe20000410000 */
[----:B------:R-:W-:Y:S01]  /*13250*/  F2FP.BF16.PACK_AB R82, R83, R82 ;  /* 0x000000525352723e */ /* 0x000fe200000010ff */
[C---:B------:R-:W-:Y:S01]  /*13260*/  FMUL.FTZ R106, R14.reuse, R106 ;  /* 0x0000006a0e6a7220 */ /* 0x040fe20000410000 */
[----:B------:R-:W1:Y:S01]  /*13270*/  @P4 MUFU.LG2 R5, R5 ;  /* 0x0000000500054308 */ /* 0x000e620000000c00 */
[C---:B------:R-:W-:Y:S01]  /*13280*/  FMUL.FTZ R107, R14.reuse, R107 ;  /* 0x0000006b0e6b7220 */ /* 0x040fe20000410000 */
[----:B------:R-:W-:Y:S01]  /*13290*/  F2FP.BF16.PACK_AB R90, R91, R90 ;  /* 0x0000005a5b5a723e */ /* 0x000fe200000010ff */
[----:B------:R-:W-:-:S02]  /*132a0*/  FMUL.FTZ R102, R14, R102 ;  /* 0x000000660e667220 */ /* 0x000fc40000410000 */
[----:B------:R-:W-:Y:S01]  /*132b0*/  FMUL.FTZ R103, R14, R103 ;  /* 0x000000670e677220 */ /* 0x000fe20000410000 */
[----:B------:R-:W-:Y:S01]  /*132c0*/  SHF.R.S32.HI R14, RZ, 0x5, R3 ;  /* 0x00000005ff0e7819 */ /* 0x000fe20000011403 */
[----:B---3--:R-:W-:Y:S01]  /*132d0*/  FMUL.FTZ R13, R13, c[0x0][0x2dc] ;  /* 0x0000b7000d0d7a20 */ /* 0x008fe20000410000 */
[----:B------:R-:W-:Y:S01]  /*132e0*/  F2FP.BF16.PACK_AB R106, R107, R106 ;  /* 0x0000006a6b6a723e */ /* 0x000fe200000010ff */
[C---:B------:R-:W-:Y:S01]  /*132f0*/  FMUL.FTZ R128, R15.reuse, R128 ;  /* 0x000000800f807220 */ /* 0x040fe20000410000 */
[----:B------:R-:W-:Y:S01]  /*13300*/  LEA R11, R14, R11, 0x9 ;  /* 0x0000000b0e0b7211 */ /* 0x000fe200078e48ff */
[----:B------:R-:W-:Y:S01]  /*13310*/  FMUL.FTZ R129, R15, R129 ;  /* 0x000000810f817220 */ /* 0x000fe20000410000 */
[----:B------:R-:W-:Y:S01]  /*13320*/  F2FP.BF16.PACK_AB R102, R103, R102 ;  /* 0x000000666766723e */ /* 0x000fe200000010ff */
[----:B------:R-:W-:Y:S01]  /*13330*/  FMUL.FTZ R116, R15, R116 ;  /* 0x000000740f747220 */ /* 0x000fe20000410000 */
[----:B------:R-:W-:Y:S01]  /*13340*/  LEA R10, R11, R10, 0x1 ;  /* 0x0000000a0b0a7211 */ /* 0x000fe200078e08ff */
[----:B------:R-:W-:Y:S01]  /*13350*/  FMUL.FTZ R117, R15, R117 ;  /* 0x000000750f757220 */ /* 0x000fe20000410000 */
[----:B------:R-:W-:Y:S01]  /*13360*/  F2FP.BF16.PACK_AB R128, R129, R128 ;  /* 0x000000808180723e */ /* 0x000fe200000010ff */
[C---:B------:R-:W-:Y:S01]  /*13370*/  FMUL.FTZ R126, R13.reuse, R126 ;  /* 0x0000007e0d7e7220 */ /* 0x040fe20000410000 */
[----:B------:R-:W-:Y:S01]  /*13380*/  SHF.L.U32 R11, R10, 0x1, RZ ;  /* 0x000000010a0b7819 */ /* 0x000fe200000006ff */
[C---:B------:R-:W-:Y:S01]  /*13390*/  FMUL.FTZ R127, R13.reuse, R127 ;  /* 0x0000007f0d7f7220 */ /* 0x040fe20000410000 */
[----:B------:R-:W-:Y:S01]  /*133a0*/  MOV R10, 0x20 ;  /* 0x00000020000a7802 */ /* 0x000fe20000000f00 */
[----:B------:R-:W-:Y:S01]  /*133b0*/  FMUL.FTZ R122, R13, R122 ;  /* 0x0000007a0d7a7220 */ /* 0x000fe20000410000 */
[----:B------:R-:W-:Y:S01]  /*133c0*/  F2FP.BF16.PACK_AB R116, R117, R116 ;  /* 0x000000747574723e */ /* 0x000fe200000010ff */
[C---:B------:R-:W-:Y:S01]  /*133d0*/  FMUL.FTZ R123, R13.reuse, R123 ;  /* 0x0000007b0d7b7220 */ /* 0x040fe20000410000 */
[----:B------:R-:W-:Y:S01]  /*133e0*/  SEL R18, R10, 0xffffffe0, !P1 ;  /* 0xffffffe00a127807 */ /* 0x000fe20004800000 */
[----:B------:R-:W-:Y:S01]  /*133f0*/  FMUL.FTZ R74, R13, R74 ;  /* 0x0000004a0d4a7220 */ /* 0x000fe20000410000 */
[----:B------:R-:W-:Y:S01]  /*13400*/  IADD3 R17, R11, R12, RZ ;  /* 0x0000000c0b117210 */ /* 0x000fe20007ffe0ff */
[----:B------:R-:W-:Y:S01]  /*13410*/  FMUL.FTZ R75, R13, R75 ;  /* 0x0000004b0d4b7220 */ /* 0x000fe20000410000 */
[----:B------:R-:W-:Y:S01]  /*13420*/  F2FP.BF16.PACK_AB R126, R127, R126 ;  /* 0x0000007e7f7e723e */ /* 0x000fe200000010ff */
[----:B------:R-:W-:Y:S01]  /*13430*/  FMUL.FTZ R78, R13, R78 ;  /* 0x0000004e0d4e7220 */ /* 0x000fe20000410000 */
[----:B------:R-:W-:Y:S01]  /*13440*/  F2FP.BF16.PACK_AB R122, R123, R122 ;  /* 0x0000007a7b7a723e */ /* 0x000fe200000010ff */
[C---:B------:R-:W-:Y:S01]  /*13450*/  FMUL.FTZ R79, R13.reuse, R79 ;  /* 0x0000004f0d4f7220 */ /* 0x040fe20000410000 */
[----:B------:R-:W-:Y:S01]  /*13460*/  STS [R11], R128 ;  /* 0x000000800b007388 */ /* 0x000fe20000000800 */
[----:B------:R-:W-:Y:S01]  /*13470*/  FMUL.FTZ R86, R13, R86 ;  /* 0x000000560d567220 */ /* 0x000fe20000410000 */
[----:B------:R-:W-:Y:S01]  /*13480*/  IADD3 R21, R17, R18, RZ ;  /* 0x0000001211157210 */ /* 0x000fe20007ffe0ff */
[C---:B------:R-:W-:Y:S01]  /*13490*/  FMUL.FTZ R87, R13.reuse, R87 ;  /* 0x000000570d577220 */ /* 0x040fe20000410000 */
[----:B------:R-:W-:Y:S01]  /*134a0*/  STS [R11+0x400], R130 ;  /* 0x000400820b007388 */ /* 0x000fe20000000800 */
[----:B------:R-:W-:Y:S01]  /*134b0*/  FMUL.FTZ R110, R13, R110 ;  /* 0x0000006e0d6e7220 */ /* 0x000fe20000410000 */
[----:B------:R-:W-:Y:S01]  /*134c0*/  F2FP.BF16.PACK_AB R74, R75, R74 ;  /* 0x0000004a4b4a723e */ /* 0x000fe200000010ff */
[C---:B------:R-:W-:Y:S01]  /*134d0*/  FMUL.FTZ R111, R13.reuse, R111 ;  /* 0x0000006f0d6f7220 */ /* 0x040fe20000410000 */
[----:B------:R-:W-:Y:S01]  /*134e0*/  STS [R17], R116 ;  /* 0x0000007411007388 */ /* 0x000fe20000000800 */
[----:B------:R-:W-:Y:S01]  /*134f0*/  FMUL.FTZ R94, R13, R94 ;  /* 0x0000005e0d5e7220 */ /* 0x000fe20000410000 */
[----:B------:R-:W-:Y:S01]  /*13500*/  F2FP.BF16.PACK_AB R78, R79, R78 ;  /* 0x0000004e4f4e723e */ /* 0x000fe200000010ff */
[C---:B------:R-:W-:Y:S01]  /*13510*/  FMUL.FTZ R95, R13.reuse, R95 ;  /* 0x0000005f0d5f7220 */ /* 0x040fe20000410000 */
[----:B------:R-:W-:Y:S01]  /*13520*/  STS [R17+0x400], R118 ;  /* 0x0004007611007388 */ /* 0x000fe20000000800 */
[----:B------:R-:W-:Y:S01]  /*13530*/  FMUL.FTZ R98, R13, R98 ;  /* 0x000000620d627220 */ /* 0x000fe20000410000 */
[----:B------:R-:W-:Y:S01]  /*13540*/  F2FP.BF16.PACK_AB R86, R87, R86 ;  /* 0x000000565756723e */ /* 0x000fe200000010ff */
[----:B------:R-:W-:Y:S01]  /*13550*/  FMUL.FTZ R13, R13, R99 ;  /* 0x000000630d0d7220 */ /* 0x000fe20000410000 */
[----:B------:R-:W-:Y:S01]  /*13560*/  STS [R11+0x2000], R124 ;  /* 0x0020007c0b007388 */ /* 0x000fe20000000800 */
[----:B------:R-:W-:Y:S01]  /*13570*/  FMUL.FTZ R68, R15, R68 ;  /* 0x000000440f447220 */ /* 0x000fe20000410000 */
[----:B------:R-:W-:Y:S01]  /*13580*/  F2FP.BF16.PACK_AB R110, R111, R110 ;  /* 0x0000006e6f6e723e */ /* 0x000fe200000010ff */
[----:B------:R-:W-:Y:S01]  /*13590*/  FMUL.FTZ R69, R15, R69 ;  /* 0x000000450f457220 */ /* 0x000fe20000410000 */
[----:B------:R-:W-:Y:S01]  /*135a0*/  F2FP.BF16.PACK_AB R98, R13, R98 ;  /* 0x000000620d62723e */ /* 0x000fe200000010ff */
[----:B------:R-:W-:Y:S01]  /*135b0*/  FMUL.FTZ R112, R15, R112 ;  /* 0x000000700f707220 */ /* 0x000fe20000410000 */
[----:B------:R-:W-:Y:S01]  /*135c0*/  IADD3 R13, R11, 0x40, RZ ;  /* 0x000000400b0d7810 */ /* 0x000fe20007ffe0ff */
[----:B------:R-:W-:Y:S01]  /*135d0*/  FMUL.FTZ R113, R15, R113 ;  /* 0x000000710f717220 */ /* 0x000fe20000410000 */
[----:B------:R-:W-:Y:S01]  /*135e0*/  F2FP.BF16.PACK_AB R68, R69, R68 ;  /* 0x000000444544723e */ /* 0x000fe200000010ff */
[----:B------:R-:W-:Y:S01]  /*135f0*/  FMUL.FTZ R80, R15, R80 ;  /* 0x000000500f507220 */ /* 0x000fe20000410000 */
[----:B------:R-:W-:Y:S01]  /*13600*/  @P2 IADD3 R13, R11, -0x40, RZ ;  /* 0xffffffc00b0d2810 */ /* 0x000fe20007ffe0ff */
[----:B------:R-:W-:Y:S01]  /*13610*/  FMUL.FTZ R81, R15, R81 ;  /* 0x000000510f517220 */ /* 0x000fe20000410000 */
[----:B------:R-:W-:Y:S01]  /*13620*/  F2FP.BF16.PACK_AB R112, R113, R112 ;  /* 0x000000707170723e */ /* 0x000fe200000010ff */
[C---:B------:R-:W-:Y:S01]  /*13630*/  FMUL.FTZ R88, R15.reuse, R88 ;  /* 0x000000580f587220 */ /* 0x040fe20000410000 */
[----:B------:R-:W-:Y:S01]  /*13640*/  STS [R11+0x2400], R126 ;  /* 0x0024007e0b007388 */ /* 0x000fe20000000800 */
[----:B------:R-:W-:Y:S01]  /*13650*/  FMUL.FTZ R89, R15, R89 ;  /* 0x000000590f597220 */ /* 0x000fe20000410000 */
[----:B------:R-:W-:Y:S01]  /*13660*/  F2FP.BF16.PACK_AB R80, R81, R80 ;  /* 0x000000505150723e */ /* 0x000fe200000010ff */
[----:B------:R-:W-:Y:S01]  /*13670*/  IMAD.IADD R19, R11, 0x1, R18 ;  /* 0x000000010b137824 */ /* 0x000fe200078e0212 */
[----:B------:R-:W-:Y:S01]  /*13680*/  STS [R17+0x2000], R120 ;  /* 0x0020007811007388 */ /* 0x000fe20000000800 */
[----:B------:R-:W-:Y:S01]  /*13690*/  FMUL.FTZ R104, R15, R104 ;  /* 0x000000680f687220 */ /* 0x000fe20000410000 */
[----:B------:R-:W-:Y:S01]  /*136a0*/  F2FP.BF16.PACK_AB R88, R89, R88 ;  /* 0x000000585958723e */ /* 0x000fe200000010ff */
[C---:B------:R-:W-:Y:S01]  /*136b0*/  FMUL.FTZ R105, R15.reuse, R105 ;  /* 0x000000690f697220 */ /* 0x040fe20000410000 */
[----:B------:R2:W-:Y:S01]  /*136c0*/  STS [R17+0x2400], R122 ;  /* 0x0024007a11007388 */ /* 0x0005e20000000800 */
[C---:B------:R-:W-:Y:S01]  /*136d0*/  FMUL.FTZ R100, R15.reuse, R100 ;  /* 0x000000640f647220 */ /* 0x040fe20000410000 */
[----:B------:R-:W-:Y:S01]  /*136e0*/  IADD3 R23, R18, 0x400, R13 ;  /* 0x0000040012177810 */ /* 0x000fe20007ffe00d */
[----:B------:R-:W-:Y:S01]  /*136f0*/  FMUL.FTZ R15, R15, R101 ;  /* 0x000000650f0f7220 */ /* 0x000fe20000410000 */
[----:B------:R-:W-:Y:S01]  /*13700*/  STS [R19], R68 ;  /* 0x0000004413007388 */ /* 0x000fe20000000800 */
[----:B------:R-:W-:Y:S01]  /*13710*/  F2FP.BF16.PACK_AB R104, R105, R104 ;  /* 0x000000686968723e */ /* 0x000fe200000010ff */
[----:B----4-:R-:W-:Y:S01]  /*13720*/  @P6 FMUL.FTZ R2, R2, 0.69314718246459960938 ;  /* 0x3f31721802026820 */ /* 0x010fe20000410000 */
[----:B------:R-:W-:Y:S01]  /*13730*/  IADD3 R23, R12, R23, RZ ;  /* 0x000000170c177210 */ /* 0x000fe20007ffe0ff */
[----:B------:R-:W-:Y:S01]  /*13740*/  STS [R19+0x400], R70 ;  /* 0x0004004613007388 */ /* 0x000fe20000000800 */
[----:B------:R-:W-:-:S02]  /*13750*/  F2FP.BF16.PACK_AB R15, R15, R100 ;  /* 0x000000640f0f723e */ /* 0x000fc400000010ff */
[----:B------:R-:W-:Y:S01]  /*13760*/  F2FP.BF16.PACK_AB R94, R95, R94 ;  /* 0x0000005e5f5e723e */ /* 0x000fe200000010ff */
[----:B------:R-:W-:Y:S01]  /*13770*/  STS [R21], R112 ;  /* 0x0000007015007388 */ /* 0x000fe20000000800 */
[----:B------:R-:W-:Y:S02]  /*13780*/  ISETP.NE.AND P2, PT, R16, RZ, PT ;  /* 0x000000ff1000720c */ /* 0x000fe40003f45270 */
[----:B------:R-:W-:Y:S01]  /*13790*/  LOP3.LUT R3, R3, 0xffffffe0, RZ, 0xc0, !PT ;  /* 0xffffffe003037812 */ /* 0x000fe200078ec0ff */
[----:B------:R-:W-:Y:S03]  /*137a0*/  STS [R21+0x400], R114 ;  /* 0x0004007215007388 */ /* 0x000fe60000000800 */
[----:B------:R-:W-:Y:S01]  /*137b0*/  IADD3 R3, -R3, R0, RZ ;  /* 0x0000000003037210 */ /* 0x000fe20007ffe1ff */
[----:B------:R-:W-:Y:S04]  /*137c0*/  STS [R19+0x2000], R72 ;  /* 0x0020004813007388 */ /* 0x000fe80000000800 */
[----:B------:R3:W-:Y:S01]  /*137d0*/  STS [R19+0x2400], R74 ;  /* 0x0024004a13007388 */ /* 0x0007e20000000800 */
[----:B--2---:R-:W-:Y:S01]  /*137e0*/  IADD3 R17, R12, R13, RZ ;  /* 0x0000000d0c117210 */ /* 0x004fe20007ffe0ff */
[----:B------:R-:W-:Y:S01]  /*137f0*/  @P2 IMAD.MOV.U32 R0, RZ, RZ, c[0x0][0x210] ;  /* 0x00008400ff002624 */ /* 0x000fe200078e00ff */
[----:B------:R-:W-:Y:S01]  /*13800*/  @P2 MOV R11, c[0x0][0x210] ;  /* 0x00008400000b2a02 */ /* 0x000fe20000000f00 */
[----:B------:R-:W-:Y:S01]  /*13810*/  STS [R21+0x2000], R76 ;  /* 0x0020004c15007388 */ /* 0x000fe20000000800 */
[----:B------:R-:W-:-:S02]  /*13820*/  @!P2 ISETP.NE.AND P1, PT, R20, RZ, PT ;  /* 0x000000ff1400a20c */ /* 0x000fc40003f25270 */
[----:B------:R-:W-:Y:S01]  /*13830*/  @!P2 MOV R12, c[0x0][0x214] ;  /* 0x00008500000caa02 */ /* 0x000fe20000000f00 */
[----:B------:R-:W-:Y:S01]  /*13840*/  STS [R21+0x2400], R78 ;  /* 0x0024004e15007388 */ /* 0x000fe20000000800 */
[----:B------:R-:W-:Y:S01]  /*13850*/  @P2 IMAD R11, R11, c[0x0][0x214], RZ ;  /* 0x000085000b0b2a24 */ /* 0x000fe200078e02ff */
[----:B------:R-:W-:Y:S02]  /*13860*/  @!P2 MOV R0, 0x1 ;  /* 0x000000010000a802 */ /* 0x000fe40000000f00 */
[----:B------:R-:W2:Y:S01]  /*13870*/  S2R R10, SR_CTAID.Y ;  /* 0x00000000000a7919 */ /* 0x000ea20000002600 */
[----:B------:R-:W-:Y:S02]  /*13880*/  @!P2 SEL R11, R12, c[0x0][0x234], !P1 ;  /* 0x00008d000c0baa07 */ /* 0x000fe40004800000 */
[----:B------:R-:W-:Y:S01]  /*13890*/  ISETP.NE.AND P1, PT, R20, RZ, PT ;  /* 0x000000ff1400720c */ /* 0x000fe20003f25270 */
[----:B------:R-:W-:Y:S03]  /*138a0*/  STS [R13], R80 ;  /* 0x000000500d007388 */ /* 0x000fe60000000800 */
[----:B------:R-:W-:Y:S01]  /*138b0*/  ISETP.EQ.AND P1, PT, R16, RZ, P1 ;  /* 0x000000ff1000720c */ /* 0x000fe20000f22270 */
[----:B------:R-:W-:Y:S04]  /*138c0*/  STS [R13+0x400], R82 ;  /* 0x000400520d007388 */ /* 0x000fe80000000800 */
[----:B------:R-:W-:Y:S01]  /*138d0*/  STS [R17], R88 ;  /* 0x0000005811007388 */ /* 0x000fe20000000800 */
[C---:B---3--:R-:W-:Y:S01]  /*138e0*/  IADD3 R19, R18.reuse, R13, RZ ;  /* 0x0000000d12137210 */ /* 0x048fe20007ffe0ff */
[----:B------:R-:W-:-:S02]  /*138f0*/  IMAD.IADD R18, R18, 0x1, R17 ;  /* 0x0000000112127824 */ /* 0x000fc400078e0211 */
[----:B------:R-:W-:Y:S04]  /*13900*/  STS [R17+0x400], R90 ;  /* 0x0004005a11007388 */ /* 0x000fe80000000800 */
[----:B------:R-:W-:Y:S01]  /*13910*/  STS [R13+0x2000], R84 ;  /* 0x002000540d007388 */ /* 0x000fe20000000800 */
[----:B------:R-:W-:-:S03]  /*13920*/  @!P1 CS2R R52, SRZ ;  /* 0x0000000000349805 */ /* 0x000fc6000001ff00 */
[----:B------:R3:W-:Y:S01]  /*13930*/  STS [R13+0x2400], R86 ;  /* 0x002400560d007388 */ /* 0x0007e20000000800 */
[----:B--2---:R-:W-:-:S03]  /*13940*/  @!P0 IMAD.WIDE.U32 R50, R10, c[0x0][0x1e0], RZ ;  /* 0x000078000a328a25 */ /* 0x004fc600078e00ff */
[----:B------:R-:W-:Y:S01]  /*13950*/  STS [R17+0x2000], R108 ;  /* 0x0020006c11007388 */ /* 0x000fe20000000800 */
[----:B------:R-:W-:Y:S01]  /*13960*/  @P1 IMAD R49, R10, c[0x0][0x214], RZ ;  /* 0x000085000a311a24 */ /* 0x000fe200078e02ff */
[----:B------:R-:W-:Y:S01]  /*13970*/  @!P0 MOV R8, R50 ;  /* 0x0000003200088202 */ /* 0x000fe20000000f00 */
[----:B------:R-:W-:Y:S01]  /*13980*/  @P3 FMUL.FTZ R50, R4, 0.69314718246459960938 ;  /* 0x3f31721804323820 */ /* 0x000fe20000410000 */
[----:B------:R2:W-:Y:S02]  /*13990*/  STS [R17+0x2400], R110 ;  /* 0x0024006e11007388 */ /* 0x0005e40000000800 */
[----:B------:R-:W-:Y:S02]  /*139a0*/  @P1 SEL R49, R49, R202, !P0 ;  /* 0x000000ca31311207 */ /* 0x000fe40004000000 */
[----:B------:R-:W-:Y:S02]  /*139b0*/  STS [R19], R104 ;  /* 0x0000006813007388 */ /* 0x000fe40000000800 */
[----:B------:R-:W-:-:S02]  /*139c0*/  @P1 MOV R52, R49 ;  /* 0x0000003100341202 */ /* 0x000fc40000000f00 */
[----:B------:R-:W-:Y:S01]  /*139d0*/  STS [R19+0x400], R106 ;  /* 0x0004006a13007388 */ /* 0x000fe20000000800 */
[----:B------:R-:W-:-:S03]  /*139e0*/  @P1 SHF.R.S32.HI R53, RZ, 0x1f, R49 ;  /* 0x0000001fff351819 */ /* 0x000fc60000011431 */
[----:B------:R4:W-:Y:S04]  /*139f0*/  STS [R18], R15 ;  /* 0x0000000f12007388 */ /* 0x0009e80000000800 */
[----:B------:R1:W-:Y:S01]  /*13a00*/  STS [R23], R102 ;  /* 0x0000006617007388 */ /* 0x0003e20000000800 */
[----:B---3--:R-:W-:-:S03]  /*13a10*/  @!P0 SHF.R.S32.HI R13, RZ, 0x1f, R10 ;  /* 0x0000001fff0d8819 */ /* 0x008fc6000001140a */
[----:B------:R3:W-:Y:S04]  /*13a20*/  STS [R19+0x2000], R92 ;  /* 0x0020005c13007388 */ /* 0x0007e80000000800 */
[----:B------:R3:W-:Y:S01]  /*13a30*/  STS [R19+0x2400], R94 ;  /* 0x0024005e13007388 */ /* 0x0007e20000000800 */
[----:B--2---:R-:W-:-:S03]  /*13a40*/  @!P0 IMAD R17, R13, c[0x0][0x1e0], RZ ;  /* 0x000078000d118a24 */ /* 0x004fc600078e02ff */
[----:B------:R3:W-:Y:S01]  /*13a50*/  STS [R18+0x2000], R96 ;  /* 0x0020006012007388 */ /* 0x0007e20000000800 */
[----:B------:R-:W-:-:S03]  /*13a60*/  @!P0 IMAD R48, R10, c[0x0][0x1e4], R17 ;  /* 0x000079000a308a24 */ /* 0x000fc600078e0211 */
[----:B------:R3:W-:Y:S02]  /*13a70*/  STS [R23+0x2000], R98 ;  /* 0x0020006217007388 */ /* 0x0007e40000000800 */
[----:B------:R-:W-:Y:S02]  /*13a80*/  @!P0 IADD3 R9, R51, R48, RZ ;  /* 0x0000003033098210 */ /* 0x000fe40007ffe0ff */
[----:B------:R-:W-:Y:S01]  /*13a90*/  BAR.SYNC.DEFER_BLOCKING 0x0 ;  /* 0x0000000000007b1d */ /* 0x000fe20000010000 */
[----:B----4-:R-:W-:Y:S01]  /*13aa0*/  @P2 MOV R15, 0x1 ;  /* 0x00000001000f2802 */ /* 0x010fe20000000f00 */
[----:B------:R-:W-:Y:S01]  /*13ab0*/  @!P2 IMAD R15, R11, c[0x0][0x1c0], RZ ;  /* 0x000070000b0faa24 */ /* 0x000fe200078e02ff */
[----:B------:R-:W-:Y:S02]  /*13ac0*/  LOP3.LUT P0, RZ, R3, 0x3, RZ, 0xc0, !PT ;  /* 0x0000000303ff7812 */ /* 0x000fe4000780c0ff */
[----:B------:R-:W-:Y:S01]  /*13ad0*/  MOV R3, 0x7f800000 ;  /* 0x7f80000000037802 */ /* 0x000fe20000000f00 */
[----:B------:R-:W2:Y:S01]  /*13ae0*/  S2R R13, SR_CTAID.X ;  /* 0x00000000000d7919 */ /* 0x000ea20000002500 */
[----:B------:R-:W-:Y:S01]  /*13af0*/  IMAD R15, R10, R15, RZ ;  /* 0x0000000f0a0f7224 */ /* 0x000fe200078e02ff */
[----:B------:R-:W-:Y:S01]  /*13b00*/  MOV R10, 0x7f800000 ;  /* 0x7f800000000a7802 */ /* 0x000fe20000000f00 */
[----:B------:R-:W-:Y:S01]  /*13b10*/  @P6 FFMA.FTZ R10, R135, c[0x0][0x238], R2 ;  /* 0x00008e00870a6a23 */ /* 0x000fe20000010002 */
[----:B------:R-:W4:Y:S01]  /*13b20*/  S2R R12, SR_CTAID.Z ;  /* 0x00000000000c7919 */ /* 0x000f220000002700 */
[----:B------:R-:W-:Y:S01]  /*13b30*/  MOV R2, 0x7f800000 ;  /* 0x7f80000000027802 */ /* 0x000fe20000000f00 */
[----:B------:R-:W-:Y:S01]  /*13b40*/  @P3 FFMA.FTZ R3, R7, c[0x0][0x238], R50 ;  /* 0x00008e0007033a23 */ /* 0x000fe20000010032 */
[----:B------:R-:W-:Y:S01]  /*13b50*/  SEL R15, R15, RZ, !P1 ;  /* 0x000000ff0f0f7207 */ /* 0x000fe20004800000 */
[----:B------:R3:W3:Y:S04]  /*13b60*/  LDS.128 R40, [R205] ;  /* 0x00000000cd287984 */ /* 0x0006e80000000c00 */
[----:B------:R3:W3:Y:S01]  /*13b70*/  LDS.128 R36, [R205+0x800] ;  /* 0x00080000cd247984 */ /* 0x0006e20000000c00 */
[----:B--2---:R-:W-:-:S03]  /*13b80*/  IMAD R13, R13, R0, RZ ;  /* 0x000000000d0d7224 */ /* 0x004fc600078e02ff */
[----:B------:R2:W2:Y:S01]  /*13b90*/  LDS.128 R32, [R205+0x1000] ;  /* 0x00100000cd207984 */ /* 0x0004a20000000c00 */
[----:B----4-:R-:W-:Y:S01]  /*13ba0*/  IMAD R15, R12, R11, R15 ;  /* 0x0000000b0c0f7224 */ /* 0x010fe200078e020f */
[----:B------:R-:W-:Y:S02]  /*13bb0*/  SHF.L.U32 R48, R13, 0x7, RZ ;  /* 0x000000070d307819 */ /* 0x000fe400000006ff */
[----:B------:R4:W2:Y:S01]  /*13bc0*/  LDS.128 R28, [R205+0x1800] ;  /* 0x00180000cd1c7984 */ /* 0x0008a20000000c00 */
[----:B------:R-:W-:Y:S01]  /*13bd0*/  @P5 FMUL.FTZ R13, R6, 0.69314718246459960938 ;  /* 0x3f317218060d5820 */ /* 0x000fe20000410000 */
[----:B------:R-:W-:Y:S01]  /*13be0*/  MOV R11, 0x7f800000 ;  /* 0x7f800000000b7802 */ /* 0x000fe20000000f00 */
[----:B-1----:R-:W-:Y:S01]  /*13bf0*/  @P4 FMUL.FTZ R6, R5, 0.69314718246459960938 ;  /* 0x3f31721805064820 */ /* 0x002fe20000410000 */
[----:B------:R4:W1:Y:S01]  /*13c00*/  LDS.128 R24, [R205+0x2000] ;  /* 0x00200000cd187984 */ /* 0x0008620000000c00 */
[----:B------:R-:W-:Y:S01]  /*13c10*/  IADD3 R4, P2, P1, R48, R52, R15 ;  /* 0x0000003430047210 */ /* 0x000fe2000795e00f */
[----:B------:R-:W-:Y:S01]  /*13c20*/  @P5 FFMA.FTZ R11, R134, c[0x0][0x238], R13 ;  /* 0x00008e00860b5a23 */ /* 0x000fe2000001000d */
[----:B------:R-:W-:Y:S01]  /*13c30*/  SHF.R.S32.HI R48, RZ, 0x1f, R48 ;  /* 0x0000001fff307819 */ /* 0x000fe20000011430 */
[----:B------:R4:W1:Y:S01]  /*13c40*/  LDS.128 R20, [R205+0x2800] ;  /* 0x00280000cd147984 */ /* 0x0008620000000c00 */
[----:B------:R-:W-:Y:S01]  /*13c50*/  SHF.R.S32.HI R15, RZ, 0x1f, R15 ;  /* 0x0000001fff0f7819 */ /* 0x000fe2000001140f */
[----:B------:R-:W-:-:S02]  /*13c60*/  @P4 FFMA.FTZ R2, R133, c[0x0][0x238], R6 ;  /* 0x00008e0085024a23 */ /* 0x000fc40000010006 */
[----:B------:R4:W1:Y:S01]  /*13c70*/  LDS.128 R16, [R205+0x3000] ;  /* 0x00300000cd107984 */ /* 0x0008620000000c00 */
[----:B------:R-:W-:-:S03]  /*13c80*/  IADD3.X R15, R48, R53, R15, P2, P1 ;  /* 0x00000035300f7210 */ /* 0x000fc600017e240f */
[----:B------:R4:W1:Y:S01]  /*13c90*/  LDS.128 R44, [R205+0x3800] ;  /* 0x00380000cd2c7984 */ /* 0x0008620000000c00 */
[----:B------:R-:W-:Y:S05]  /*13ca0*/  @P0 BRA `(.L_x_555) ;  /* 0x0000024000000947 */ /* 0x000fea0003800000 */
[----:B------:R-:W-:-:S04]  /*13cb0*/  SHF.R.S32.HI R5, RZ, 0x1f, R14 ;  /* 0x0000001fff057819 */ /* 0x000fc8000001140e */
[----:B------:R-:W-:-:S04]  /*13cc0*/  LEA.HI R5, R5, R14, RZ, 0x2 ;  /* 0x0000000e05057211 */ /* 0x000fc800078f10ff */
[----:B------:R-:W-:-:S05]  /*13cd0*/  LOP3.LUT R5, R5, 0xffffffc, RZ, 0xc0, !PT ;  /* 0x0ffffffc05057812 */ /* 0x000fca00078ec0ff */
[----:B------:R-:W-:-:S04]  /*13ce0*/  IMAD.IADD R14, R14, 0x1, -R5 ;  /* 0x000000010e0e7824 */ /* 0x000fc800078e0a05 */
[----:B------:R-:W-:-:S05]  /*13cf0*/  IMAD R5, R14, 0x10, R203 ;  /* 0x000000100e057824 */ /* 0x000fca00078e02cb */
[CC--:B------:R-:W-:Y:S02]  /*13d00*/  ISETP.GE.AND P6, PT, R5.reuse, R195.reuse, PT ;  /* 0x000000c30500720c */ /* 0x0c0fe40003fc6270 */
[C---:B------:R-:W-:Y:S02]  /*13d10*/  IADD3 R13, R5.reuse, 0x8, RZ ;  /* 0x00000008050d7810 */ /* 0x040fe40007ffe0ff */
[C---:B------:R-:W-:Y:S02]  /*13d20*/  IADD3 R7, R5.reuse, 0x40, RZ ;  /* 0x0000004005077810 */ /* 0x040fe40007ffe0ff */
[----:B------:R-:W-:Y:S02]  /*13d30*/  IADD3 R14, R5, 0x48, RZ ;  /* 0x00000048050e7810 */ /* 0x000fe40007ffe0ff */
[-C--:B------:R-:W-:Y:S02]  /*13d40*/  ISETP.GE.AND P5, PT, R13, R195.reuse, PT ;  /* 0x000000c30d00720c */ /* 0x080fe40003fa6270 */
[----:B------:R-:W-:-:S02]  /*13d50*/  ISETP.GE.AND P4, PT, R7, R195, PT ;  /* 0x000000c30700720c */ /* 0x000fc40003f86270 */
[----:B------:R-:W-:Y:S01]  /*13d60*/  ISETP.GE.AND P3, PT, R14, R195, PT ;  /* 0x000000c30e00720c */ /* 0x000fe20003f66270 */
[----:B------:R-:W-:-:S05]  /*13d70*/  @!P6 IMAD R5, R5, R0, RZ ;  /* 0x000000000505e224 */ /* 0x000fca00078e02ff */
[----:B------:R-:W-:-:S03]  /*13d80*/  @!P6 IADD3 R6, P0, R5, R4, RZ ;  /* 0x000000040506e210 */ /* 0x000fc60007f1e0ff */
[-C--:B------:R-:W-:Y:S01]  /*13d90*/  @!P5 IMAD R13, R13, R0.reuse, RZ ;  /* 0x000000000d0dd224 */ /* 0x080fe200078e02ff */
[-C--:B------:R-:W-:Y:S01]  /*13da0*/  @!P6 LEA.HI.X.SX32 R5, R5, R15.reuse, 0x1, P0 ;  /* 0x0000000f0505e211 */ /* 0x080fe200000f0eff */
[-C--:B------:R-:W-:Y:S01]  /*13db0*/  @!P4 IMAD R7, R7, R0.reuse, RZ ;  /* 0x000000000707c224 */ /* 0x080fe200078e02ff */
[----:B------:R-:W-:Y:S01]  /*13dc0*/  @!P6 LEA R48, P0, R6, c[0x0][0x200], 0x2 ;  /* 0x000080000630ea11 */ /* 0x000fe200078010ff */
[----:B------:R-:W-:Y:S01]  /*13dd0*/  @!P3 IMAD R14, R14, R0, RZ ;  /* 0x000000000e0eb224 */ /* 0x000fe200078e02ff */
[-C--:B------:R-:W-:Y:S02]  /*13de0*/  @!P5 IADD3 R0, P2, R13, R4.reuse, RZ ;  /* 0x000000040d00d210 */ /* 0x080fe40007f5e0ff */
[----:B------:R-:W-:Y:S02]  /*13df0*/  @!P6 LEA.HI.X R49, R6, c[0x0][0x204], R5, 0x2, P0 ;  /* 0x000081000631ea11 */ /* 0x000fe400000f1405 */
[-C--:B------:R-:W-:Y:S02]  /*13e00*/  @!P4 IADD3 R5, P1, R7, R4.reuse, RZ ;  /* 0x000000040705c210 */ /* 0x080fe40007f3e0ff */
[----:B------:R-:W-:Y:S01]  /*13e10*/  @!P3 IADD3 R4, P0, R14, R4, RZ ;  /* 0x000000040e04b210 */ /* 0x000fe20007f1e0ff */
[----:B------:R4:W-:Y:S01]  /*13e20*/  @!P6 STG.E [R48.64], R10 ;  /* 0x0000000a3000e986 */ /* 0x0009e2000c101914 */
[----:B------:R-:W-:-:S02]  /*13e30*/  @!P5 LEA.HI.X.SX32 R13, R13, R15, 0x1, P2 ;  /* 0x0000000f0d0dd211 */ /* 0x000fc400010f0eff */
[----:B------:R-:W-:Y:S02]  /*13e40*/  @!P5 LEA R50, P2, R0, c[0x0][0x200], 0x2 ;  /* 0x000080000032da11 */ /* 0x000fe400078410ff */
[-C--:B------:R-:W-:Y:S02]  /*13e50*/  @!P4 LEA.HI.X.SX32 R6, R7, R15.reuse, 0x1, P1 ;  /* 0x0000000f0706c211 */ /* 0x080fe400008f0eff */
[----:B------:R-:W-:Y:S02]  /*13e60*/  @!P3 LEA.HI.X.SX32 R15, R14, R15, 0x1, P0 ;  /* 0x0000000f0e0fb211 */ /* 0x000fe400000f0eff */
[----:B------:R-:W-:Y:S02]  /*13e70*/  @!P4 LEA R52, P1, R5, c[0x0][0x200], 0x2 ;  /* 0x000080000534ca11 */ /* 0x000fe400078210ff */
[----:B------:R-:W-:Y:S02]  /*13e80*/  @!P3 LEA R14, P0, R4, c[0x0][0x200], 0x2 ;  /* 0x00008000040eba11 */ /* 0x000fe400078010ff */
[----:B------:R-:W-:-:S02]  /*13e90*/  @!P5 LEA.HI.X R51, R0, c[0x0][0x204], R13, 0x2, P2 ;  /* 0x000081000033da11 */ /* 0x000fc400010f140d */
[----:B------:R-:W-:Y:S02]  /*13ea0*/  @!P4 LEA.HI.X R53, R5, c[0x0][0x204], R6, 0x2, P1 ;  /* 0x000081000535ca11 */ /* 0x000fe400008f1406 */
[----:B------:R-:W-:Y:S01]  /*13eb0*/  @!P3 LEA.HI.X R15, R4, c[0x0][0x204], R15, 0x2, P0 ;  /* 0x00008100040fba11 */ /* 0x000fe200000f140f */
[----:B------:R4:W-:Y:S04]  /*13ec0*/  @!P5 STG.E [R50.64], R11 ;  /* 0x0000000b3200d986 */ /* 0x0009e8000c101914 */
[----:B------:R4:W-:Y:S04]  /*13ed0*/  @!P4 STG.E [R52.64], R2 ;  /* 0x000000023400c986 */ /* 0x0009e8000c101914 */
[----:B------:R4:W-:Y:S02]  /*13ee0*/  @!P3 STG.E [R14.64], R3 ;  /* 0x000000030e00b986 */ /* 0x0009e4000c101914 */
.L_x_555:
[----:B------:R-:W-:Y:S05]  /*13ef0*/  BSYNC B0 ;  /* 0x0000000000007941 */ /* 0x000fea0003800000 */
.L_x_554:
[----:B----4-:R-:W4:Y:S01]  /*13f00*/  S2R R3, SR_TID.X ;  /* 0x0000000000037919 */ /* 0x010f220000002100 */
[C---:B------:R-:W-:Y:S01]  /*13f10*/  IADD3 R8, P0, R218.reuse, R8, RZ ;  /* 0x00000008da087210 */ /* 0x040fe20007f1e0ff */
[----:B------:R-:W-:Y:S01]  /*13f20*/  BSSY B0, `(.L_x_556) ;  /* 0x0000015000007945 */ /* 0x000fe20003800000 */
[----:B------:R-:W-:-:S02]  /*13f30*/  ISETP.GE.AND P1, PT, R218, c[0x0][0x220], PT ;  /* 0x00008800da007a0c */ /* 0x000fc40003f26270 */
[----:B------:R-:W-:Y:S01]  /*13f40*/  SHF.R.S32.HI R2, RZ, 0x1f, R12 ;  /* 0x0000001fff027819 */ /* 0x000fe2000001140c */
[----:B------:R-:W-:Y:S01]  /*13f50*/  IMAD.X R9, R219, 0x1, R9, P0 ;  /* 0x00000001db097824 */ /* 0x000fe200000e0609 */
[----:B----4-:R-:W-:-:S04]  /*13f60*/  SHF.R.S32.HI R0, RZ, 0x1f, R3 ;  /* 0x0000001fff007819 */ /* 0x010fc80000011403 */
[----:B------:R-:W-:Y:S01]  /*13f70*/  LEA.HI R0, R0, R3, RZ, 0x3 ;  /* 0x0000000300007211 */ /* 0x000fe200078f18ff */
[----:B------:R-:W-:-:S03]  /*13f80*/  IMAD R3, R2, c[0x0][0x1f0], RZ ;  /* 0x00007c0002037a24 */ /* 0x000fc600078e02ff */
[----:B------:R-:W-:Y:S01]  /*13f90*/  SHF.R.S32.HI R0, RZ, 0x3, R0 ;  /* 0x00000003ff007819 */ /* 0x000fe20000011400 */
[C---:B------:R-:W-:Y:S02]  /*13fa0*/  IMAD R3, R12.reuse, c[0x0][0x1f4], R3 ;  /* 0x00007d000c037a24 */ /* 0x040fe400078e0203 */
[----:B------:R-:W-:Y:S01]  /*13fb0*/  IMAD.WIDE.U32 R12, R12, c[0x0][0x1f0], R8 ;  /* 0x00007c000c0c7a25 */ /* 0x000fe200078e0008 */
[----:B------:R-:W-:-:S03]  /*13fc0*/  ISETP.GE.OR P0, PT, R0, R195, P1 ;  /* 0x000000c30000720c */ /* 0x000fc60000f06670 */
[----:B------:R-:W-:-:S10]  /*13fd0*/  IMAD.IADD R5, R13, 0x1, R3 ;  /* 0x000000010d057824 */ /* 0x000fd400078e0203 */
        /* <DEDUP_REMOVED lines=8> */
[----:B---3--:R3:W-:Y:S02]  /*14060*/  STG.E.128 [R8.64], R40 ;  /* 0x0000002808007986 */ /* 0x0087e4000c101d14 */
.L_x_557:
[----:B------:R-:W-:Y:S05]  /*14070*/  BSYNC B0 ;  /* 0x0000000000007941 */ /* 0x000fea0003800000 */
.L_x_556:
[----:B------:R-:W-:Y:S01]  /*14080*/  IADD3 R2, R0, 0x10, RZ ;  /* 0x0000001000027810 */ /* 0x000fe20007ffe0ff */
[----:B------:R-:W-:Y:S03]  /*14090*/  BSSY B0, `(.L_x_558) ;  /* 0x000000e000007945 */ /* 0x000fe60003800000 */
[----:B------:R-:W-:-:S13]  /*140a0*/  ISETP.GE.OR P0, PT, R2, R195, P1 ;  /* 0x000000c30200720c */ /* 0x000fda0000f06670 */
[----:B------:R-:W-:Y:S05]  /*140b0*/  @P0 BRA `(.L_x_559) ;  /* 0x000000b000000947 */ /* 0x000fea0003800000 */
[----:B------:R-:W-:Y:S01]  /*140c0*/  IADD3 R3, P0, R220, 0x10, RZ ;  /* 0x00000010dc037810 */ /* 0x000fe20007f1e0ff */
[----:B------:R-:W-:Y:S01]  /*140d0*/  IMAD.MOV.U32 R6, RZ, RZ, R12 ;  /* 0x000000ffff067224 */ /* 0x000fe200078e000c */
[----:B------:R-:W-:-:S03]  /*140e0*/  MOV R7, R5 ;  /* 0x0000000500077202 */ /* 0x000fc60000000f00 */
[----:B------:R-:W-:Y:S02]  /*140f0*/  IMAD.X R2, RZ, RZ, R221, P0 ;  /* 0x000000ffff027224 */ /* 0x000fe400000e06dd */
[----:B------:R-:W-:-:S04]  /*14100*/  IMAD.WIDE.U32 R6, R3, c[0x0][0x1e8], R6 ;  /* 0x00007a0003067a25 */ /* 0x000fc800078e0006 */
[----:B------:R-:W-:Y:S01]  /*14110*/  IMAD R2, R2, c[0x0][0x1e8], RZ ;  /* 0x00007a0002027a24 */ /* 0x000fe200078e02ff */
[----:B---3--:R-:W-:-:S03]  /*14120*/  LEA R8, P0, R6, c[0x0][0x1d0], 0x1 ;  /* 0x0000740006087a11 */ /* 0x008fc600078008ff */
[----:B------:R-:W-:-:S05]  /*14130*/  IMAD R2, R3, c[0x0][0x1ec], R2 ;  /* 0x00007b0003027a24 */ /* 0x000fca00078e0202 */
[----:B------:R-:W-:-:S04]  /*14140*/  IADD3 R2, R7, R2, RZ ;  /* 0x0000000207027210 */ /* 0x000fc80007ffe0ff */
[----:B------:R-:W-:-:S05]  /*14150*/  LEA.HI.X R9, R6, c[0x0][0x1d4], R2, 0x1, P0 ;  /* 0x0000750006097a11 */ /* 0x000fca00000f0c02 */
[----:B------:R3:W-:Y:S02]  /*14160*/  STG.E.128 [R8.64], R36 ;  /* 0x0000002408007986 */ /* 0x0007e4000c101d14 */
.L_x_559:
[----:B------:R-:W-:Y:S05]  /*14170*/  BSYNC B0 ;  /* 0x0000000000007941 */ /* 0x000fea0003800000 */
.L_x_558:
        /* <DEDUP_REMOVED lines=15> */
.L_x_561:
[----:B------:R-:W-:Y:S05]  /*14270*/  BSYNC B0 ;  /* 0x0000000000007941 */ /* 0x000fea0003800000 */
.L_x_560:
[----:B------:R-:W-:Y:S01]  /*14280*/  ISETP.GE.OR P0, PT, R212, R195, P1 ;  /* 0x000000c3d400720c */ /* 0x000fe20000f06670 */
[----:B------:R-:W-:-:S12]  /*14290*/  BSSY B0, `(.L_x_562) ;  /* 0x000000d000007945 */ /* 0x000fd80003800000 */
[----:B------:R-:W-:Y:S05]  /*142a0*/  @P0 BRA `(.L_x_563) ;  /* 0x000000b000000947 */ /* 0x000fea0003800000 */
[----:B--2---:R-:W-:Y:S01]  /*142b0*/  IADD3 R2, P0, R220, 0x30, RZ ;  /* 0x00000030dc027810 */ /* 0x004fe20007f1e0ff */
        /* <DEDUP_REMOVED lines=10> */
.L_x_563:
[----:B------:R-:W-:Y:S05]  /*14360*/  BSYNC B0 ;  /* 0x0000000000007941 */ /* 0x000fea0003800000 */
.L_x_562:
        /* <DEDUP_REMOVED lines=14> */
.L_x_565:
[----:B------:R-:W-:Y:S05]  /*14450*/  BSYNC B0 ;  /* 0x0000000000007941 */ /* 0x000fea0003800000 */
.L_x_564:
[----:B------:R-:W-:Y:S01]  /*14460*/  ISETP.GE.OR P0, PT, R208, R195, P1 ;  /* 0x000000c3d000720c */ /* 0x000fe20000f06670 */
[----:B------:R-:W-:-:S12]  /*14470*/  BSSY B0, `(.L_x_566) ;  /* 0x000000d000007945 */ /* 0x000fd80003800000 */
[----:B------:R-:W-:Y:S05]  /*14480*/  @P0 BRA `(.L_x_567) ;  /* 0x000000b000000947 */ /* 0x000fea0003800000 */
[----:B-12---:R-:W-:Y:S01]  /*14490*/  IADD3 R2, P0, R220, 0x50, RZ ;  /* 0x00000050dc027810 */ /* 0x006fe20007f1e0ff */
        /* <DEDUP_REMOVED lines=10> */
.L_x_567:
[----:B------:R-:W-:Y:S05]  /*14540*/  BSYNC B0 ;  /* 0x0000000000007941 */ /* 0x000fea0003800000 */
.L_x_566:
        /* <DEDUP_REMOVED lines=14> */
.L_x_569:
[----:B------:R-:W-:Y:S05]  /*14630*/  BSYNC B0 ;  /* 0x0000000000007941 */ /* 0x000fea0003800000 */
.L_x_568:
[----:B------:R-:W-:-:S13]  /*14640*/  ISETP.GE.OR P1, PT, R204, R195, P1 ;  /* 0x000000c3cc00720c */ /* 0x000fda0000f26670 */
[----:B------:R-:W-:Y:S05]  /*14650*/  @P1 EXIT ;  /* 0x000000000000194d */ /* 0x000fea0003800000 */
[----:B------:R-:W-:Y:S02]  /*14660*/  IADD3 R0, P0, R220, 0x70, RZ ;  /* 0x00000070dc007810 */ /* 0x000fe40007f1e0ff */
[----:B------:R-:W-:Y:S02]  /*14670*/  MOV R4, R12 ;  /* 0x0000000c00047202 */ /* 0x000fe40000000f00 */
[----:B------:R-:W-:-:S03]  /*14680*/  IADD3.X R220, RZ, R221, RZ, P0, !PT ;  /* 0x000000ddffdc7210 */ /* 0x000fc600007fe4ff */
[----:B------:R-:W-:-:S04]  /*14690*/  IMAD.WIDE.U32 R4, R0, c[0x0][0x1e8], R4 ;  /* 0x00007a0000047a25 */ /* 0x000fc800078e0004 */
[----:B-12---:R-:W-:Y:S01]  /*146a0*/  IMAD R3, R220, c[0x0][0x1e8], RZ ;  /* 0x00007a00dc037a24 */ /* 0x006fe200078e02ff */
[----:B------:R-:W-:-:S03]  /*146b0*/  LEA R2, P0, R4, c[0x0][0x1d0], 0x1 ;  /* 0x0000740004027a11 */ /* 0x000fc600078008ff */
[----:B------:R-:W-:-:S05]  /*146c0*/  IMAD R3, R0, c[0x0][0x1ec], R3 ;  /* 0x00007b0000037a24 */ /* 0x000fca00078e0203 */
[----:B------:R-:W-:-:S04]  /*146d0*/  IADD3 R3, R5, R3, RZ ;  /* 0x0000000305037210 */ /* 0x000fc80007ffe0ff */
[----:B------:R-:W-:-:S05]  /*146e0*/  LEA.HI.X R3, R4, c[0x0][0x1d4], R3, 0x1, P0 ;  /* 0x0000750004037a11 */ /* 0x000fca00000f0c03 */
[----:B------:R-:W-:Y:S01]  /*146f0*/  STG.E.128 [R2.64], R44 ;  /* 0x0000002c02007986 */ /* 0x000fe2000c101d14 */
[----:B------:R-:W-:Y:S05]  /*14700*/  EXIT ;  /* 0x000000000000794d */ /* 0x000fea0003800000 */
.L_x_504:
[----:B------:R-:W1:Y:S01]  /*14710*/  LDC.U8 R2, c[0x0][0x329] ;  /* 0x0000ca40ff027b82 */ /* 0x000e620000000000 */
[----:B------:R-:W-:Y:S01]  /*14720*/  ISETP.NE.AND P4, PT, R202, -0x1, PT ;  /* 0xffffffffca00780c */ /* 0x000fe20003f85270 */
[----:B------:R-:W-:Y:S01]  /*14730*/  BSSY B0, `(.L_x_570) ;  /* 0x000003f000007945 */ /* 0x000fe20003800000 */
[----:B------:R-:W-:Y:S02]  /*14740*/  LEA.HI R4, R14, R239, RZ, 0x3 ;  /* 0x000000ef0e047211 */ /* 0x000fe400078f18ff */
[----:B------:R-:W-:Y:S02]  /*14750*/  IADD3 R18, -R13, R18, RZ ;  /* 0x000000120d127210 */ /* 0x000fe40007ffe1ff */
[----:B------:R-:W-:Y:S01]  /*14760*/  LOP3.LUT R8, R4, 0xfffffff8, RZ, 0xc0, !PT ;  /* 0xfffffff804087812 */ /* 0x000fe200078ec0ff */
[----:B------:R-:W2:Y:S01]  /*14770*/  LDC.U8 R6, c[0x0][0x328] ;  /* 0x0000ca00ff067b82 */ /* 0x000ea20000000000 */
[----:B------:R-:W-:-:S03]  /*14780*/  SHF.R.S32.HI R4, RZ, 0x3, R4 ;  /* 0x00000003ff047819 */ /* 0x000fc60000011404 */
[----:B------:R-:W-:Y:S02]  /*14790*/  IMAD.IADD R239, R239, 0x1, -R8 ;  /* 0x00000001efef7824 */ /* 0x000fe400078e0a08 */
[----:B------:R-:W-:Y:S01]  /*147a0*/  @!P4 SHF.R.S32.HI R5, RZ, 0x1f, R0 ;  /* 0x0000001fff05c819 */ /* 0x000fe20000011400 */
[----:B------:R-:W-:-:S04]  /*147b0*/  @P4 IMAD.WIDE.U32 R20, R202, c[0x0][0x1e8], RZ ;  /* 0x00007a00ca144a25 */ /* 0x000fc800078e00ff */
[----:B------:R-:W-:Y:S02]  /*147c0*/  @!P4 IMAD R5, R5, c[0x0][0x1e0], RZ ;  /* 0x000078000505ca24 */ /* 0x000fe400078e02ff */
[----:B------:R-:W-:Y:S01]  /*147d0*/  @!P4 IMAD.WIDE.U32 R10, R0, c[0x0][0x1e0], RZ ;  /* 0x00007800000aca25 */ /* 0x000fe200078e00ff */
[----:B-1----:R-:W-:-:S03]  /*147e0*/  ISETP.NE.AND P2, PT, R2, RZ, PT ;  /* 0x000000ff0200720c */ /* 0x002fc60003f45270 */
[----:B------:R-:W-:Y:S01]  /*147f0*/  @!P4 IMAD.MOV.U32 R20, RZ, RZ, R10 ;  /* 0x000000ffff14c224 */ /* 0x000fe200078e000a */
[----:B--2---:R-:W-:-:S04]  /*14800*/  ISETP.NE.AND P0, PT, R6, RZ, PT ;  /* 0x000000ff0600720c */ /* 0x004fc80003f05270 */
[----:B------:R-:W-:-:S05]  /*14810*/  ISETP.EQ.AND P0, PT, R2, RZ, P0 ;  /* 0x000000ff0200720c */ /* 0x000fca0000702270 */
[----:B------:R-:W-:Y:S01]  /*14820*/  @P2 IMAD.MOV.U32 R3, RZ, RZ, c[0x0][0x210] ;  /* 0x00008400ff032624 */ /* 0x000fe200078e00ff */
[----:B------:R-:W-:Y:S01]  /*14830*/  @!P2 ISETP.NE.AND P3, PT, R6, RZ, PT ;  /* 0x000000ff0600a20c */ /* 0x000fe20003f65270 */
[----:B------:R-:W-:Y:S01]  /*14840*/  @!P4 IMAD R6, R0, c[0x0][0x1e4], R5 ;  /* 0x000079000006ca24 */ /* 0x000fe200078e0205 */
[C---:B------:R-:W-:Y:S01]  /*14850*/  ISETP.NE.OR P1, PT, R202.reuse, -0x1, !P0 ;  /* 0xffffffffca00780c */ /* 0x040fe20004725670 */
[----:B------:R-:W-:Y:S01]  /*14860*/  @!P2 IMAD.MOV.U32 R5, RZ, RZ, c[0x0][0x214] ;  /* 0x00008500ff05a624 */ /* 0x000fe200078e00ff */
[----:B------:R-:W-:Y:S01]  /*14870*/  @P2 MOV R7, 0x1 ;  /* 0x0000000100072802 */ /* 0x000fe20000000f00 */
[----:B------:R-:W-:Y:S02]  /*14880*/  @P2 IMAD R3, R3, c[0x0][0x214], RZ ;  /* 0x0000850003032a24 */ /* 0x000fe400078e02ff */
[----:B------:R-:W-:Y:S01]  /*14890*/  @P4 IMAD R2, R202, c[0x0][0x1ec], R21 ;  /* 0x00007b00ca024a24 */ /* 0x000fe200078e0215 */
[----:B------:R-:W-:Y:S01]  /*148a0*/  @!P2 SEL R3, R5, c[0x0][0x234], !P3 ;  /* 0x00008d000503aa07 */ /* 0x000fe20005800000 */
[----:B------:R-:W-:Y:S01]  /*148b0*/  @!P4 IMAD.IADD R2, R11, 0x1, R6 ;  /* 0x000000010b02c824 */ /* 0x000fe200078e0206 */
[----:B------:R-:W-:Y:S01]  /*148c0*/  SHF.R.S32.HI R5, RZ, 0x1f, R22 ;  /* 0x0000001fff057819 */ /* 0x000fe20000011416 */
[----:B------:R-:W-:Y:S01]  /*148d0*/  IMAD.SHL.U32 R11, R239, 0x8, RZ ;  /* 0x00000008ef0b7824 */ /* 0x000fe200078e00ff */
[----:B------:R-:W-:Y:S01]  /*148e0*/  @!P0 CS2R R8, SRZ ;  /* 0x0000000000088805 */ /* 0x000fe2000001ff00 */
[----:B------:R-:W-:-:S02]  /*148f0*/  @!P2 IMAD R7, R3, c[0x0][0x1c0], RZ ;  /* 0x000070000307aa24 */ /* 0x000fc400078e02ff */
[C---:B------:R-:W-:Y:S01]  /*14900*/  @!P1 IMAD R202, R0.reuse, c[0x0][0x214], RZ ;  /* 0x0000850000ca9a24 */ /* 0x040fe200078e02ff */
[C---:B------:R-:W-:Y:S01]  /*14910*/  IADD3 R20, P3, R11.reuse, R20, RZ ;  /* 0x000000140b147210 */ /* 0x040fe20007f7e0ff */
[----:B------:R-:W-:Y:S01]  /*14920*/  IMAD R0, R0, R7, RZ ;  /* 0x0000000700007224 */ /* 0x000fe200078e02ff */
[----:B------:R-:W-:Y:S01]  /*14930*/  ISETP.GE.AND P1, PT, R11, c[0x0][0x220], PT ;  /* 0x000088000b007a0c */ /* 0x000fe20003f26270 */
[----:B------:R-:W-:Y:S01]  /*14940*/  IMAD R5, R5, c[0x0][0x1f0], RZ ;  /* 0x00007c0005057a24 */ /* 0x000fe200078e02ff */
[----:B------:R-:W-:Y:S01]  /*14950*/  LEA.HI.X.SX32 R21, R11, R2, 0x1, P3 ;  /* 0x000000020b157211 */ /* 0x000fe200018f0eff */
[----:B------:R-:W-:Y:S01]  /*14960*/  @P2 IMAD.MOV.U32 R2, RZ, RZ, c[0x0][0x210] ;  /* 0x00008400ff022624 */ /* 0x000fe200078e00ff */
[----:B------:R-:W-:Y:S01]  /*14970*/  SEL R0, R0, RZ, !P0 ;  /* 0x000000ff00007207 */ /* 0x000fe20004000000 */
[----:B------:R-:W-:Y:S01]  /*14980*/  @!P2 IMAD.MOV.U32 R2, RZ, RZ, 0x1 ;  /* 0x00000001ff02a424 */ /* 0x000fe200078e00ff */
[-C--:B------:R-:W-:Y:S01]  /*14990*/  ISETP.GE.OR P3, PT, R4, R18.reuse, P1 ;  /* 0x000000120400720c */ /* 0x080fe20000f66670 */
[--C-:B------:R-:W-:Y:S01]  /*149a0*/  @P0 IMAD.MOV.U32 R8, RZ, RZ, R202.reuse ;  /* 0x000000ffff080224 */ /* 0x100fe200078e00ca */
[----:B------:R-:W-:Y:S01]  /*149b0*/  @P0 SHF.R.S32.HI R9, RZ, 0x1f, R202 ;  /* 0x0000001fff090819 */ /* 0x000fe200000114ca */
[----:B------:R-:W-:Y:S01]  /*149c0*/  IMAD R25, R22, c[0x0][0x1f4], R5 ;  /* 0x00007d0016197a24 */ /* 0x000fe200078e0205 */
[----:B------:R-:W-:Y:S01]  /*149d0*/  ISETP.GE.AND P0, PT, R4, R18, PT ;  /* 0x000000120400720c */ /* 0x000fe20003f06270 */
[----:B------:R-:W-:Y:S01]  /*149e0*/  IMAD.WIDE.U32 R20, R22, c[0x0][0x1f0], R20 ;  /* 0x00007c0016147a25 */ /* 0x000fe200078e0014 */
[----:B------:R-:W-:-:S03]  /*149f0*/  SHF.R.S32.HI R5, RZ, 0x1f, R4 ;  /* 0x0000001fff057819 */ /* 0x000fc60000011404 */
[----:B------:R-:W-:Y:S02]  /*14a00*/  IMAD R13, R13, R2, RZ ;  /* 0x000000020d0d7224 */ /* 0x000fe400078e02ff */
[----:B------:R-:W-:Y:S01]  /*14a10*/  IMAD R22, R22, R3, R0 ;  /* 0x0000000316167224 */ /* 0x000fe200078e0200 */
[----:B------:R-:W-:Y:S01]  /*14a20*/  P2R R3, PR, RZ, 0x1 ;  /* 0x00000001ff037803 */ /* 0x000fe20000000000 */
[----:B------:R-:W-:Y:S01]  /*14a30*/  IMAD.IADD R25, R25, 0x1, R21 ;  /* 0x0000000119197824 */ /* 0x000fe200078e0215 */
[----:B------:R-:W-:Y:S02]  /*14a40*/  SHF.R.S32.HI R7, RZ, 0x1f, R13 ;  /* 0x0000001fff077819 */ /* 0x000fe4000001140d */
[--C-:B------:R-:W-:Y:S02]  /*14a50*/  IADD3 R0, P2, P0, R13, R8, R22.reuse ;  /* 0x000000080d007210 */ /* 0x100fe4000785e016 */
[----:B------:R-:W-:Y:S01]  /*14a60*/  SHF.R.S32.HI R8, RZ, 0x1f, R22 ;  /* 0x0000001fff087819 */ /* 0x000fe20000011416 */
[----:B------:R-:W-:-:S03]  /*14a70*/  IMAD.WIDE R22, R19, 0x80, R4 ;  /* 0x0000008013167825 */ /* 0x000fc600078e0204 */
[----:B------:R-:W-:Y:S01]  /*14a80*/  IADD3.X R8, R7, R9, R8, P2, P0 ;  /* 0x0000000907087210 */ /* 0x000fe200017e0408 */
        /* <DEDUP_REMOVED lines=9> */
.L_x_571:
[----:B------:R-:W-:Y:S05]  /*14b20*/  BSYNC B0 ;  /* 0x0000000000007941 */ /* 0x000fea0003800000 */
.L_x_570:
[----:B------:R-:W-:Y:S01]  /*14b30*/  IADD3 R19, R4, 0x10, RZ ;  /* 0x0000001004137810 */ /* 0x000fe20007ffe0ff */
[----:B------:R-:W-:Y:S03]  /*14b40*/  BSSY B0, `(.L_x_572) ;  /* 0x0000010000007945 */ /* 0x000fe60003800000 */
[CC--:B------:R-:W-:Y:S02]  /*14b50*/  ISETP.GE.OR P0, PT, R19.reuse, R18.reuse, P1 ;  /* 0x000000121300720c */ /* 0x0c0fe40000f06670 */
[----:B------:R-:W-:-:S04]  /*14b60*/  ISETP.GE.AND P2, PT, R19, R18, PT ;  /* 0x000000121300720c */ /* 0x000fc80003f46270 */
[----:B------:R-:W-:-:S07]  /*14b70*/  P2R R10, PR, RZ, 0x4 ;  /* 0x00000004ff0a7803 */ /* 0x000fce0000000000 */
[----:B------:R-:W-:Y:S05]  /*14b80*/  @P0 BRA `(.L_x_573) ;  /* 0x000000b000000947 */ /* 0x000fea0003800000 */
[----:B------:R-:W-:Y:S01]  /*14b90*/  IADD3 R7, P0, R22, 0x10, RZ ;  /* 0x0000001016077810 */ /* 0x000fe20007f1e0ff */
[----:B-1----:R-:W-:Y:S01]  /*14ba0*/  IMAD.MOV.U32 R12, RZ, RZ, R20 ;  /* 0x000000ffff0c7224 */ /* 0x002fe200078e0014 */
        /* <DEDUP_REMOVED lines=8> */
[----:B------:R1:W-:Y:S02]  /*14c30*/  STG.E.128 [R14.64], RZ ;  /* 0x000000ff0e007986 */ /* 0x0003e4000c101d14 */
.L_x_573:
[----:B------:R-:W-:Y:S05]  /*14c40*/  BSYNC B0 ;  /* 0x0000000000007941 */ /* 0x000fea0003800000 */
.L_x_572:
[----:B------:R-:W-:Y:S01]  /*14c50*/  IADD3 R17, R4, 0x20, RZ ;  /* 0x0000002004117810 */ /* 0x000fe20007ffe0ff */
[----:B------:R-:W-:Y:S03]  /*14c60*/  BSSY B0, `(.L_x_574) ;  /* 0x000000f000007945 */ /* 0x000fe60003800000 */
[CC--:B------:R-:W-:Y:S02]  /*14c70*/  ISETP.GE.OR P0, PT, R17.reuse, R18.reuse, P1 ;  /* 0x000000121100720c */ /* 0x0c0fe40000f06670 */
[----:B------:R-:W-:-:S11]  /*14c80*/  ISETP.GE.AND P6, PT, R17, R18, PT ;  /* 0x000000121100720c */ /* 0x000fd60003fc6270 */
        /* <DEDUP_REMOVED lines=12> */
.L_x_575:
[----:B------:R-:W-:Y:S05]  /*14d50*/  BSYNC B0 ;  /* 0x0000000000007941 */ /* 0x000fea0003800000 */
.L_x_574:
[----:B-1----:R-:W-:Y:S01]  /*14d60*/  IADD3 R15, R4, 0x30, RZ ;  /* 0x00000030040f7810 */ /* 0x002fe20007ffe0ff */
[----:B------:R-:W-:Y:S03]  /*14d70*/  BSSY B0, `(.L_x_576) ;  /* 0x000000f000007945 */ /* 0x000fe60003800000 */
[CC--:B------:R-:W-:Y:S02]  /*14d80*/  ISETP.GE.OR P0, PT, R15.reuse, R18.reuse, P1 ;  /* 0x000000120f00720c */ /* 0x0c0fe40000f06670 */
[----:B------:R-:W-:-:S11]  /*14d90*/  ISETP.GE.AND P5, PT, R15, R18, PT ;  /* 0x000000120f00720c */ /* 0x000fd60003fa6270 */
[----:B------:R-:W-:Y:S05]  /*14da0*/  @P0 BRA `(.L_x_577) ;  /* 0x000000b000000947 */ /* 0x000fea0003800000 */
[----:B------:R-:W-:Y:S01]  /*14db0*/  IADD3 R7, P0, R22, 0x30, RZ ;  /* 0x0000003016077810 */ /* 0x000fe20007f1e0ff */
[----:B------:R-:W-:Y:S01]  /*14dc0*/  IMAD.MOV.U32 R12, RZ, RZ, R20 ;  /* 0x000000ffff0c7224 */ /* 0x000fe200078e0014 */
        /* <DEDUP_REMOVED lines=9> */
.L_x_577:
[----:B------:R-:W-:Y:S05]  /*14e60*/  BSYNC B0 ;  /* 0x0000000000007941 */ /* 0x000fea0003800000 */
.L_x_576:
        /* <DEDUP_REMOVED lines=16> */
.L_x_579:
[----:B------:R-:W-:Y:S05]  /*14f70*/  BSYNC B0 ;  /* 0x0000000000007941 */ /* 0x000fea0003800000 */
.L_x_578:
        /* <DEDUP_REMOVED lines=16> */
.L_x_581:
[----:B------:R-:W-:Y:S05]  /*15080*/  BSYNC B0 ;  /* 0x0000000000007941 */ /* 0x000fea0003800000 */
.L_x_580:
        /* <DEDUP_REMOVED lines=16> */
.L_x_583:
[----:B------:R-:W-:Y:S05]  /*15190*/  BSYNC B0 ;  /* 0x0000000000007941 */ /* 0x000fea0003800000 */
.L_x_582:
[----:B------:R-:W-:Y:S01]  /*151a0*/  IADD3 R7, R4, 0x70, RZ ;  /* 0x0000007004077810 */ /* 0x000fe20007ffe0ff */
[----:B------:R-:W-:Y:S03]  /*151b0*/  BSSY B0, `(.L_x_584) ;  /* 0x000000f000007945 */ /* 0x000fe60003800000 */
[CC--:B------:R-:W-:Y:S02]  /*151c0*/  ISETP.GE.OR P0, PT, R7.reuse, R18.reuse, P1 ;  /* 0x000000120700720c */ /* 0x0c0fe40000f06670 */
[----:B------:R-:W-:-:S11]  /*151d0*/  ISETP.GE.AND P1, PT, R7, R18, PT ;  /* 0x000000120700720c */ /* 0x000fd60003f26270 */
[----:B------:R-:W-:Y:S05]  /*151e0*/  @P0 BRA `(.L_x_585) ;  /* 0x000000b000000947 */ /* 0x000fea0003800000 */
[----:B------:R-:W-:Y:S01]  /*151f0*/  IADD3 R6, P0, R22, 0x70, RZ ;  /* 0x0000007016067810 */ /* 0x000fe20007f1e0ff */
[----:B------:R-:W-:-:S04]  /*15200*/  IMAD.MOV.U32 R22, RZ, RZ, R20 ;  /* 0x000000ffff167224 */ /* 0x000fc800078e0014 */
[----:B------:R-:W-:Y:S01]  /*15210*/  IMAD.X R21, RZ, RZ, R23, P0 ;  /* 0x000000ffff157224 */ /* 0x000fe200000e0617 */
[----:B------:R-:W-:-:S03]  /*15220*/  MOV R23, R25 ;  /* 0x0000001900177202 */ /* 0x000fc60000000f00 */
[----:B------:R-:W-:Y:S02]  /*15230*/  IMAD R21, R21, c[0x0][0x1e8], RZ ;  /* 0x00007a0015157a24 */ /* 0x000fe400078e02ff */
[----:B------:R-:W-:-:S04]  /*15240*/  IMAD.WIDE.U32 R22, R6, c[0x0][0x1e8], R22 ;  /* 0x00007a0006167a25 */ /* 0x000fc800078e0016 */
[----:B------:R-:W-:Y:S01]  /*15250*/  IMAD R21, R6, c[0x0][0x1ec], R21 ;  /* 0x00007b0006157a24 */ /* 0x000fe200078e0215 */
[----:B------:R-:W-:-:S04]  /*15260*/  LEA R20, P0, R22, c[0x0][0x1d0], 0x1 ;  /* 0x0000740016147a11 */ /* 0x000fc800078008ff */
[----:B------:R-:W-:-:S04]  /*15270*/  IADD3 R21, R21, R23, RZ ;  /* 0x0000001715157210 */ /* 0x000fc80007ffe0ff */
[----:B------:R-:W-:-:S05]  /*15280*/  LEA.HI.X R21, R22, c[0x0][0x1d4], R21, 0x1, P0 ;  /* 0x0000750016157a11 */ /* 0x000fca00000f0c15 */
[----:B------:R2:W-:Y:S02]  /*15290*/  STG.E.128 [R20.64], RZ ;  /* 0x000000ff14007986 */ /* 0x0005e4000c101d14 */
.L_x_585:
[----:B------:R-:W-:Y:S05]  /*152a0*/  BSYNC B0 ;  /* 0x0000000000007941 */ /* 0x000fea0003800000 */
.L_x_584:
        /* <DEDUP_REMOVED lines=9> */
[----:B------:R-:W-:-:S05]  /*15340*/  @!P0 IMAD R23, R4, R2, RZ ;  /* 0x0000000204178224 */ /* 0x000fca00078e02ff */
[----:B--2---:R-:W-:Y:S01]  /*15350*/  @!P0 IADD3 R21, P1, R23, R0, RZ ;  /* 0x0000000017158210 */ /* 0x004fe20007f3e0ff */
[----:B------:R-:W-:-:S03]  /*15360*/  @!P6 IMAD R17, R17, R2, RZ ;  /* 0x000000021111e224 */ /* 0x000fc600078e02ff */
[----:B------:R-:W-:Y:S02]  /*15370*/  @!P0 LEA.HI.X.SX32 R4, R23, R8, 0x1, P1 ;  /* 0x0000000817048211 */ /* 0x000fe400008f0eff */
[----:B------:R-:W-:-:S13]  /*15380*/  ISETP.NE.OR P1, PT, R239, RZ, P2 ;  /* 0x000000ffef00720c */ /* 0x000fda0001725670 */
[----:B------:R-:W-:-:S05]  /*15390*/  @!P1 IMAD R23, R19, R2, RZ ;  /* 0x0000000213179224 */ /* 0x000fca00078e02ff */
[----:B------:R-:W-:-:S04]  /*153a0*/  @!P1 IADD3 R19, P2, R23, R0, RZ ;  /* 0x0000000017139210 */ /* 0x000fc80007f5e0ff */
[----:B------:R-:W-:Y:S01]  /*153b0*/  @!P1 LEA.HI.X.SX32 R6, R23, R8, 0x1, P2 ;  /* 0x0000000817069211 */ /* 0x000fe200010f0eff */
[----:B------:R-:W-:Y:S01]  /*153c0*/  @!P1 IMAD.MOV.U32 R23, RZ, RZ, 0x7f800000 ;  /* 0x7f800000ff179424 */ /* 0x000fe200078e00ff */
[----:B------:R-:W-:-:S04]  /*153d0*/  @!P0 LEA R20, P2, R21, c[0x0][0x200], 0x2 ;  /* 0x0000800015148a11 */ /* 0x000fc800078410ff */
[----:B------:R-:W-:Y:S02]  /*153e0*/  @!P0 LEA.HI.X R21, R21, c[0x0][0x204], R4, 0x2, P2 ;  /* 0x0000810015158a11 */ /* 0x000fe400010f1404 */
[----:B------:R-:W-:-:S04]  /*153f0*/  @!P1 LEA R18, P2, R19, c[0x0][0x200], 0x2 ;  /* 0x0000800013129a11 */ /* 0x000fc800078410ff */
[----:B------:R-:W-:Y:S02]  /*15400*/  @!P1 LEA.HI.X R19, R19, c[0x0][0x204], R6, 0x2, P2 ;  /* 0x0000810013139a11 */ /* 0x000fe400010f1406 */
[----:B------:R-:W-:Y:S01]  /*15410*/  ISETP.NE.AND P2, PT, R3, RZ, PT ;  /* 0x000000ff0300720c */ /* 0x000fe20003f45270 */
[----:B------:R-:W-:-:S03]  /*15420*/  @!P0 IMAD.MOV.U32 R3, RZ, RZ, 0x7f800000 ;  /* 0x7f800000ff038424 */ /* 0x000fc600078e00ff */
[----:B------:R-:W-:Y:S02]  /*15430*/  ISETP.NE.OR P2, PT, R239, RZ, P2 ;  /* 0x000000ffef00720c */ /* 0x000fe40001745670 */
[----:B------:R2:W-:Y:S01]  /*15440*/  @!P0 STG.E [R20.64], R3 ;  /* 0x0000000314008986 */ /* 0x0005e2000c101914 */
[----:B------:R-:W-:-:S03]  /*15450*/  @!P6 IADD3 R4, P0, R17, R0, RZ ;  /* 0x000000001104e210 */ /* 0x000fc60007f1e0ff */
[----:B------:R3:W-:Y:S01]  /*15460*/  @!P1 STG.E [R18.64], R23 ;  /* 0x0000001712009986 */ /* 0x0007e2000c101914 */
[----:B------:R-:W-:Y:S01]  /*15470*/  ISETP.NE.AND P1, PT, R5, RZ, PT ;  /* 0x000000ff0500720c */ /* 0x000fe20003f25270 */
[----:B------:R-:W-:Y:S01]  /*15480*/  @!P5 IMAD R5, R15, R2, RZ ;  /* 0x000000020f05d224 */ /* 0x000fe200078e02ff */
[----:B------:R-:W-:Y:S02]  /*15490*/  @!P6 LEA.HI.X.SX32 R17, R17, R8, 0x1, P0 ;  /* 0x000000081111e211 */ /* 0x000fe400000f0eff */
[C---:B------:R-:W-:Y:S02]  /*154a0*/  @!P6 LEA R14, P0, R4.reuse, c[0x0][0x200], 0x2 ;  /* 0x00008000040eea11 */ /* 0x040fe400078010ff */
[-C--:B------:R-:W-:Y:S01]  /*154b0*/  @!P2 IMAD R9, R9, R2.reuse, RZ ;  /* 0x000000020909a224 */ /* 0x080fe200078e02ff */
[----:B------:R-:W-:Y:S02]  /*154c0*/  ISETP.NE.OR P1, PT, R239, RZ, P1 ;  /* 0x000000ffef00720c */ /* 0x000fe40000f25670 */
[----:B------:R-:W-:Y:S01]  /*154d0*/  @!P6 LEA.HI.X R15, R4, c[0x0][0x204], R17, 0x2, P0 ;  /* 0x00008100040fea11 */ /* 0x000fe200000f1411 */
[----:B------:R-:W-:Y:S01]  /*154e0*/  @!P4 IMAD R17, R13, R2, RZ ;  /* 0x000000020d11c224 */ /* 0x000fe200078e02ff */
[----:B------:R-:W-:Y:S01]  /*154f0*/  @!P5 IADD3 R6, P0, R5, R0, RZ ;  /* 0x000000000506d210 */ /* 0x000fe20007f1e0ff */
[----:B------:R-:W-:-:S03]  /*15500*/  @!P3 IMAD R13, R11, R2, RZ ;  /* 0x000000020b0db224 */ /* 0x000fc600078e02ff */
[----:B--2---:R-:W-:Y:S01]  /*15510*/  @!P5 LEA.HI.X.SX32 R3, R5, R8, 0x1, P0 ;  /* 0x000000080503d211 */ /* 0x004fe200000f0eff */
[----:B------:R-:W-:Y:S01]  /*15520*/  @!P2 IMAD.MOV.U32 R21, RZ, RZ, 0x7f800000 ;  /* 0x7f800000ff15a424 */ /* 0x000fe200078e00ff */
[----:B------:R-:W-:Y:S01]  /*15530*/  @!P5 LEA R4, P0, R6, c[0x0][0x200], 0x2 ;  /* 0x000080000604da11 */ /* 0x000fe200078010ff */
[----:B---3--:R-:W-:-:S03]  /*15540*/  @!P3 IMAD.MOV.U32 R23, RZ, RZ, 0x7f800000 ;  /* 0x7f800000ff17b424 */ /* 0x008fc600078e00ff */
[----:B------:R-:W-:Y:S02]  /*15550*/  @!P5 LEA.HI.X R5, R6, c[0x0][0x204], R3, 0x2, P0 ;  /* 0x000081000605da11 */ /* 0x000fe400000f1403 */
[----:B------:R-:W-:-:S04]  /*15560*/  @!P4 IADD3 R3, P0, R17, R0, RZ ;  /* 0x000000001103c210 */ /* 0x000fc80007f1e0ff */
[----:B------:R-:W-:Y:S01]  /*15570*/  @!P4 LEA.HI.X.SX32 R6, R17, R8, 0x1, P0 ;  /* 0x000000081106c211 */ /* 0x000fe200000f0eff */
[----:B------:R-:W-:Y:S01]  /*15580*/  @!P4 IMAD.MOV.U32 R17, RZ, RZ, 0x7f800000 ;  /* 0x7f800000ff11c424 */ /* 0x000fe200078e00ff */
[----:B------:R-:W-:-:S04]  /*15590*/  @!P4 LEA R10, P0, R3, c[0x0][0x200], 0x2 ;  /* 0x00008000030aca11 */ /* 0x000fc800078010ff */
[----:B------:R-:W-:Y:S02]  /*155a0*/  @!P4 LEA.HI.X R11, R3, c[0x0][0x204], R6, 0x2, P0 ;  /* 0x00008100030bca11 */ /* 0x000fe400000f1406 */
[----:B------:R-:W-:-:S04]  /*155b0*/  @!P3 IADD3 R3, P0, R13, R0, RZ ;  /* 0x000000000d03b210 */ /* 0x000fc80007f1e0ff */
[----:B------:R-:W-:Y:S02]  /*155c0*/  @!P3 LEA.HI.X.SX32 R6, R13, R8, 0x1, P0 ;  /* 0x000000080d06b211 */ /* 0x000fe400000f0eff */
[----:B------:R-:W-:-:S04]  /*155d0*/  @!P3 LEA R12, P0, R3, c[0x0][0x200], 0x2 ;  /* 0x00008000030cba11 */ /* 0x000fc800078010ff */
[----:B------:R-:W-:Y:S02]  /*155e0*/  @!P3 LEA.HI.X R13, R3, c[0x0][0x204], R6, 0x2, P0 ;  /* 0x00008100030dba11 */ /* 0x000fe400000f1406 */
[----:B------:R-:W-:-:S04]  /*155f0*/  @!P2 IADD3 R3, P0, R9, R0, RZ ;  /* 0x000000000903a210 */ /* 0x000fc80007f1e0ff */
[----:B------:R-:W-:Y:S01]  /*15600*/  @!P2 LEA.HI.X.SX32 R6, R9, R8, 0x1, P0 ;  /* 0x000000080906a211 */ /* 0x000fe200000f0eff */
[----:B------:R-:W-:Y:S01]  /*15610*/  @!P6 IMAD.MOV.U32 R9, RZ, RZ, 0x7f800000 ;  /* 0x7f800000ff09e424 */ /* 0x000fe200078e00ff */
[----:B------:R-:W-:-:S04]  /*15620*/  @!P2 LEA R18, P0, R3, c[0x0][0x200], 0x2 ;  /* 0x000080000312aa11 */ /* 0x000fc800078010ff */
[----:B------:R-:W-:Y:S01]  /*15630*/  @!P2 LEA.HI.X R19, R3, c[0x0][0x204], R6, 0x2, P0 ;  /* 0x000081000313aa11 */ /* 0x000fe200000f1406 */
[----:B------:R-:W-:Y:S01]  /*15640*/  @!P5 IMAD.MOV.U32 R3, RZ, RZ, 0x7f800000 ;  /* 0x7f800000ff03d424 */ /* 0x000fe200078e00ff */
[----:B------:R2:W-:Y:S04]  /*15650*/  @!P6 STG.E [R14.64], R9 ;  /* 0x000000090e00e986 */ /* 0x0005e8000c101914 */
[----:B------:R2:W-:Y:S04]  /*15660*/  @!P5 STG.E [R4.64], R3 ;  /* 0x000000030400d986 */ /* 0x0005e8000c101914 */
[----:B------:R2:W-:Y:S04]  /*15670*/  @!P4 STG.E [R10.64], R17 ;  /* 0x000000110a00c986 */ /* 0x0005e8000c101914 */
[----:B------:R2:W-:Y:S04]  /*15680*/  @!P3 STG.E [R12.64], R23 ;  /* 0x000000170c00b986 */ /* 0x0005e8000c101914 */
[----:B------:R2:W-:Y:S01]  /*15690*/  @!P2 STG.E [R18.64], R21 ;  /* 0x000000151200a986 */ /* 0x0005e2000c101914 */
[----:B------:R-:W-:Y:S05]  /*156a0*/  @P1 EXIT ;  /* 0x000000000000194d */ /* 0x000fea0003800000 */
[----:B------:R-:W-:Y:S02]  /*156b0*/  IMAD R7, R7, R2, RZ ;  /* 0x0000000207077224 */ /* 0x000fe400078e02ff */
[----:B--2---:R-:W-:-:S03]  /*156c0*/  IMAD.MOV.U32 R5, RZ, RZ, 0x7f800000 ;  /* 0x7f800000ff057424 */ /* 0x004fc600078e00ff */
[----:B------:R-:W-:-:S04]  /*156d0*/  IADD3 R0, P0, R7, R0, RZ ;  /* 0x0000000007007210 */ /* 0x000fc80007f1e0ff */
[----:B------:R-:W-:Y:S02]  /*156e0*/  LEA.HI.X.SX32 R7, R7, R8, 0x1, P0 ;  /* 0x0000000807077211 */ /* 0x000fe400000f0eff */
[----:B------:R-:W-:-:S04]  /*156f0*/  LEA R2, P0, R0, c[0x0][0x200], 0x2 ;  /* 0x0000800000027a11 */ /* 0x000fc800078010ff */
[----:B------:R-:W-:-:S05]  /*15700*/  LEA.HI.X R3, R0, c[0x0][0x204], R7, 0x2, P0 ;  /* 0x0000810000037a11 */ /* 0x000fca00000f1407 */
[----:B------:R-:W-:Y:S01]  /*15710*/  STG.E [R2.64], R5 ;  /* 0x0000000502007986 */ /* 0x000fe2000c101914 */
[----:B------:R-:W-:Y:S05]  /*15720*/  EXIT ;  /* 0x000000000000794d */ /* 0x000fea0003800000 */
.L_x_586:
        /* <DEDUP_REMOVED lines=13> */
.L_x_1138:


//--------------------- .text._ZN5flash16flash_fwd_kernelI23Flash_fwd_kernel_traitsILi64ELi128ELi64ELi4ELb0ELb0EN7cutlass10bfloat16_tE19Flash_kernel_traitsILi64ELi128ELi64ELi4ES3_EELb1ELb1ELb0ELb0ELb1ELb1ELb0ELb0EEEvNS_16Flash_fwd_paramsE --------------------------
	.section	.text._ZN5flash16flash_fwd_kernelI23Flash_fwd_kernel_traitsILi64ELi128ELi64ELi4ELb0ELb0EN7cutlass10bfloat16_tE19Flash_kernel_traitsILi64ELi128ELi64ELi4ES3_EELb1ELb1ELb0ELb0ELb1ELb1ELb0ELb0EEEvNS_16Flash_fwd_paramsE,"ax",@progbits
	.sectioninfo	@"SHI_REGISTERS=255"
	.align	128
        .global         _ZN5flash16flash_fwd_kernelI23Flash_fwd_kernel_traitsILi64ELi128ELi64ELi4ELb0ELb0EN7cutlass10bfloat16_tE19Flash_kernel_traitsILi64ELi128ELi64ELi4ES3_EELb1ELb1ELb0ELb0ELb1ELb1ELb0ELb0EEEvNS_16Flash_fwd_paramsE
        .type           _ZN5flash16flash_fwd_kernelI23Flash_fwd_kernel_traitsILi64ELi128ELi64ELi4ELb0ELb0EN7cutlass10bfloat16_tE19Flash_kernel_traitsILi64ELi128ELi64ELi4ES3_EELb1ELb1ELb0ELb0ELb1ELb1ELb0ELb0EEEvNS_16Flash_fwd_paramsE,@function
        .size           _ZN5flash16flash_fwd_kernelI23Flash_fwd_kernel_traitsILi64ELi128ELi64ELi4ELb0ELb0EN7cutlass10bfloat16_tE19Flash_kernel_traitsILi64ELi128ELi64ELi4ES3_EELb1ELb1ELb0ELb0ELb1ELb1ELb0ELb0EEEvNS_16Flash_fwd_paramsE,(.L_x_1139 - _ZN5flash16flash_fwd_kernelI23Flash_fwd_kernel_traitsILi64ELi128ELi64ELi4ELb0ELb0EN7cutlass10bfloat16_tE19Flash_kernel_traitsILi64ELi128ELi64ELi4ES3_EELb1ELb1ELb0ELb0ELb1ELb1ELb0ELb0EEEvNS_16Flash_fwd_paramsE)
        .other          _ZN5flash16flash_fwd_kernelI23Flash_fwd_kernel_traitsILi64ELi128ELi64ELi4ELb0ELb0EN7cutlass10bfloat16_tE19Flash_kernel_traitsILi64ELi128ELi64ELi4ES3_EELb1ELb1ELb0ELb0ELb1ELb1ELb0ELb0EEEvNS_16Flash_fwd_paramsE,@"STO_CUDA_ENTRY STV_DEFAULT"
_ZN5flash16flash_fwd_kernelI23Flash_fwd_kernel_traitsILi64ELi128ELi64ELi4ELb0ELb0EN7cutlass10bfloat16_tE19Flash_kernel_traitsILi64ELi128ELi64ELi4ES3_EELb1ELb1ELb0ELb0ELb1ELb1ELb0ELb0EEEvNS_16Flash_fwd_paramsE:
.text._ZN5flash16flash_fwd_kernelI23Flash_fwd_kernel_traitsILi64ELi128ELi64ELi4ELb0ELb0EN7cutlass10bfloat16_tE19Flash_kernel_traitsILi64ELi128ELi64ELi4ES3_EELb1ELb1ELb0ELb0ELb1ELb1ELb0ELb0EEEvNS_16Flash_fwd_paramsE:
[----:B------:R-:W-:Y:S02]  /*0000*/  MOV R1, c[0x0][0x28] ;  /* 0x00000a0000017a02 */ /* 0x000fe40000000f00 */
[----:B------:R-:W-:Y:S02]  /*0010*/  ULDC.U8 UR4, c[0x0][0x304] ;  /* 0x0000c10000047ab9 */ /* 0x000fe40000000000 */
[----:B------:R-:W-:Y:S01]  /*0020*/  ISETP.NE.AND P2, PT, RZ, UR4, PT ;  /* 0x00000004ff007c0c */ /* 0x000fe2000bf45270 */
[----:B------:R-:W-:Y:S02]  /*0030*/  ULDC.64 UR14, c[0x0][0x2f0] ;  /* 0x0000bc00000e7ab9 */ /* 0x000fe40000000a00 */
[----:B------:R-:W-:Y:S01]  /*0040*/  IMAD.U32 R2, RZ, RZ, UR14 ;  /* 0x0000000eff027e24 */ /* 0x000fe2000f8e00ff */
[----:B------:R-:W-:Y:S01]  /*0050*/  ULDC.64 UR12, c[0x0][0x118] ;  /* 0x00004600000c7ab9 */ /* 0x000fe20000000a00 */
[----:B------:R-:W-:-:S08]  /*0060*/  IMAD.U32 R3, RZ, RZ, UR15 ;  /* 0x0000000fff037e24 */ /* 0x000fd0000f8e00ff */
[----:B------:R-:W2:Y:S01]  /*0070*/  @P2 LDG.E.64 R2, [R2.64] ;  /* 0x0000000c02022981 */ /* 0x000ea2000c1e1b00 */
[----:B------:R-:W-:Y:S02]  /*0080*/  IMAD.MOV.U32 R137, RZ, RZ, c[0x0][0x2f8] ;  /* 0x0000be00ff897624 */ /* 0x000fe400078e00ff */
[----:B------:R-:W-:Y:S02]  /*0090*/  IMAD.MOV.U32 R116, RZ, RZ, c[0x0][0x2fc] ;  /* 0x0000bf00ff747624 */ /* 0x000fe400078e00ff */
[----:B------:R-:W-:Y:S02]  /*00a0*/  @P2 IMAD.MOV.U32 R4, RZ, RZ, R137 ;  /* 0x000000ffff042224 */ /* 0x000fe400078e0089 */
[----:B------:R-:W-:-:S05]  /*00b0*/  @P2 IMAD.MOV.U32 R5, RZ, RZ, R116 ;  /* 0x000000ffff052224 */ /* 0x000fca00078e0074 */
[----:B------:R-:W3:Y:S01]  /*00c0*/  @P2 LDG.E.64 R8, [R4.64] ;  /* 0x0000000c04082981 */ /* 0x000ee2000c1e1b00 */
[----:B------:R-:W-:Y:S02]  /*00d0*/  ISETP.NE.U32.AND P1, PT, RZ, c[0x0][0x250], PT ;  /* 0x00009400ff007a0c */ /* 0x000fe40003f25070 */
[----:B------:R-:W-:Y:S01]  /*00e0*/  ISETP.NE.U32.AND P4, PT, RZ, c[0x0][0x258], PT ;  /* 0x00009600ff007a0c */ /* 0x000fe20003f85070 */
[----:B------:R-:W1:Y:S01]  /*00f0*/  S2R R117, SR_CTAID.X ;  /* 0x0000000000757919 */ /* 0x000e620000002500 */
[----:B------:R-:W-:Y:S02]  /*0100*/  ISETP.NE.AND.EX P1, PT, RZ, c[0x0][0x254], PT, P1 ;  /* 0x00009500ff007a0c */ /* 0x000fe40003f25310 */
[----:B------:R-:W-:Y:S01]  /*0110*/  ISETP.NE.AND.EX P4, PT, RZ, c[0x0][0x25c], PT, P4 ;  /* 0x00009700ff007a0c */ /* 0x000fe20003f85340 */
[----:B------:R-:W1:Y:S04]  /*0120*/  S2R R10, SR_CTAID.Y ;  /* 0x00000000000a7919 */ /* 0x000e680000002600 */
[----:B------:R-:W1:Y:S04]  /*0130*/  S2R R14, SR_CTAID.Z ;  /* 0x00000000000e7919 */ /* 0x000e680000002700 */
[----:B------:R-:W4:Y:S01]  /*0140*/  S2R R119, SR_TID.X ;  /* 0x0000000000777919 */ /* 0x000f220000002100 */
[----:B-1----:R-:W-:-:S04]  /*0150*/  LOP3.LUT R0, R14, R117, R10, 0xfe, !PT ;  /* 0x000000750e007212 */ /* 0x002fc800078efe0a */
[----:B----4-:R-:W-:Y:S01]  /*0160*/  LOP3.LUT P3, RZ, R0, R119, RZ, 0xfc, !PT ;  /* 0x0000007700ff7212 */ /* 0x010fe2000786fcff */
[----:B------:R-:W-:-:S04]  /*0170*/  @P4 IMAD.MOV.U32 R0, RZ, RZ, 0x4 ;  /* 0x00000004ff004424 */ /* 0x000fc800078e00ff */
[----:B------:R-:W-:-:S08]  /*0180*/  @P4 IMAD.WIDE R12, R10, R0, c[0x0][0x258] ;  /* 0x000096000a0c4625 */ /* 0x000fd000078e0200 */
[----:B------:R-:W-:Y:S02]  /*0190*/  @!P3 IMAD.MOV.U32 R6, RZ, RZ, c[0x0][0x308] ;  /* 0x0000c200ff06b624 */ /* 0x000fe400078e00ff */
[----:B------:R-:W-:Y:S01]  /*01a0*/  @!P3 IMAD.MOV.U32 R7, RZ, RZ, c[0x0][0x30c] ;  /* 0x0000c300ff07b624 */ /* 0x000fe200078e00ff */
[----:B--2---:R1:W2:Y:S08]  /*01b0*/  @P2 R2UR UR14, R2 ;  /* 0x00000000020e23c2 */ /* 0x0042b000000e0000 */
[----:B------:R4:W5:Y:S01]  /*01c0*/  @P2 R2UR UR15, R3 ;  /* 0x00000000030f23c2 */ /* 0x00096200000e0000 */
[----:B---3--:R-:W-:-:S05]  /*01d0*/  @P2 IADD3 R137, P0, R8, c[0x0][0x300], RZ ;  /* 0x0000c00008892a10 */ /* 0x008fca0007f1e0ff */
[----:B------:R-:W-:Y:S02]  /*01e0*/  @P2 IMAD.X R116, RZ, RZ, R9, P0 ;  /* 0x000000ffff742224 */ /* 0x000fe400000e0609 */
[----:B-1----:R-:W-:Y:S02]  /*01f0*/  IMAD.MOV.U32 R2, RZ, RZ, RZ ;  /* 0x000000ffff027224 */ /* 0x002fe400078e00ff */
[----:B--2---:R-:W-:Y:S01]  /*0200*/  IMAD.U32 R4, RZ, RZ, UR14 ;  /* 0x0000000eff047e24 */ /* 0x004fe2000f8e00ff */
[----:B----4-:R-:W-:Y:S02]  /*0210*/  @P1 MOV R3, 0x4 ;  /* 0x0000000400031802 */ /* 0x010fe40000000f00 */
[----:B-----5:R-:W-:-:S03]  /*0220*/  MOV R5, UR15 ;  /* 0x0000000f00057c02 */ /* 0x020fc60008000f00 */
[----:B------:R-:W-:Y:S02]  /*0230*/  @P1 IMAD.WIDE R8, R10, R3, c[0x0][0x250] ;  /* 0x000094000a081625 */ /* 0x000fe400078e0203 */
[----:B------:R1:W-:Y:S02]  /*0240*/  @!P3 STG.E.64 [R6.64], R4 ;  /* 0x000000040600b986 */ /* 0x0003e4000c101b0c */
[----:B-1----:R-:W-:Y:S02]  /*0250*/  @!P3 IMAD.MOV.U32 R4, RZ, RZ, R137 ;  /* 0x000000ffff04b224 */ /* 0x002fe400078e0089 */
[----:B------:R-:W-:-:S05]  /*0260*/  @!P3 IMAD.MOV.U32 R5, RZ, RZ, R116 ;  /* 0x000000ffff05b224 */ /* 0x000fca00078e0074 */
[----:B------:R1:W-:Y:S04]  /*0270*/  @!P3 STG.E.64 [R6.64+0x8], R4 ;  /* 0x000008040600b986 */ /* 0x0003e8000c101b0c */
[----:B------:R-:W2:Y:S04]  /*0280*/  @P1 LDG.E R2, [R8.64] ;  /* 0x0000000c08021981 */ /* 0x000ea8000c1e1900 */
[----:B------:R-:W2:Y:S01]  /*0290*/  @P4 LDG.E R123, [R12.64] ;  /* 0x0000000c0c7b4981 */ /* 0x000ea2000c1e1900 */
[----:B------:R-:W-:Y:S01]  /*02a0*/  SHF.R.S32.HI R18, RZ, 0x1f, R119 ;  /* 0x0000001fff127819 */ /* 0x000fe20000011477 */
[----:B------:R-:W-:Y:S01]  /*02b0*/  IMAD R3, R10, c[0x0][0x1c0], R14 ;  /* 0x000070000a037a24 */ /* 0x000fe200078e020e */
[----:B------:R-:W-:-:S02]  /*02c0*/  SHF.L.U32 R124, R117, 0x7, RZ ;  /* 0x00000007757c7819 */ /* 0x000fc400000006ff */
[----:B------:R-:W-:Y:S01]  /*02d0*/  LEA.HI R118, R18, R119, RZ, 0x5 ;  /* 0x0000007712767211 */ /* 0x000fe200078f28ff */
[----:B------:R-:W-:Y:S01]  /*02e0*/  IMAD.SHL.U32 R3, R3, 0x20, RZ ;  /* 0x0000002003037824 */ /* 0x000fe200078e00ff */
[----:B------:R-:W-:Y:S02]  /*02f0*/  ISETP.GE.AND P2, PT, R124, c[0x0][0x214], PT ;  /* 0x000085007c007a0c */ /* 0x000fe40003f46270 */
[----:B------:R-:W-:Y:S02]  /*0300*/  LOP3.LUT R125, R118, 0xffffffe0, RZ, 0xc0, !PT ;  /* 0xffffffe0767d7812 */ /* 0x000fe400078ec0ff */
[----:B------:R-:W-:-:S03]  /*0310*/  @!P4 ISETP.NE.U32.AND P3, PT, RZ, c[0x0][0x268], PT ;  /* 0x00009a00ff00ca0c */ /* 0x000fc60003f65070 */
[----:B------:R-:W-:Y:S01]  /*0320*/  IMAD.IADD R125, R119, 0x1, -R125 ;  /* 0x00000001777d7824 */ /* 0x000fe200078e0a7d */
[----:B------:R-:W-:-:S04]  /*0330*/  @!P4 ISETP.NE.AND.EX P3, PT, RZ, c[0x0][0x26c], PT, P3 ;  /* 0x00009b00ff00ca0c */ /* 0x000fc80003f65330 */
[----:B------:R-:W-:Y:S02]  /*0340*/  IADD3 R137, P1, P0, R3, R137, R125 ;  /* 0x0000008903897210 */ /* 0x000fe4000783e07d */
[----:B------:R-:W-:Y:S02]  /*0350*/  SHF.R.S32.HI R3, RZ, 0x1f, R3 ;  /* 0x0000001fff037819 */ /* 0x000fe40000011403 */
[----:B------:R-:W-:Y:S02]  /*0360*/  @!P4 SEL R0, RZ, c[0x0][0x21c], !P3 ;  /* 0x00008700ff00ca07 */ /* 0x000fe40005800000 */
[----:B-1----:R-:W-:-:S04]  /*0370*/  SHF.R.S32.HI R4, RZ, 0x1f, R125 ;  /* 0x0000001fff047819 */ /* 0x002fc8000001147d */
[----:B------:R-:W-:Y:S01]  /*0380*/  IADD3.X R116, R3, R116, R4, P1, P0 ;  /* 0x0000007403747210 */ /* 0x000fe20000fe0404 */
[--C-:B--2---:R-:W-:Y:S01]  /*0390*/  @P4 IMAD.IADD R123, R123, 0x1, -R2.reuse ;  /* 0x000000017b7b4824 */ /* 0x104fe200078e0a02 */
[----:B------:R-:W-:Y:S01]  /*03a0*/  @!P4 IADD3 R123, R0, c[0x0][0x218], -R2 ;  /* 0x00008600007bca10 */ /* 0x000fe20007ffe802 */
[----:B------:R-:W-:Y:S06]  /*03b0*/  @P2 EXIT ;  /* 0x000000000000294d */ /* 0x000fec0003800000 */
[----:B------:R-:W-:Y:S02]  /*03c0*/  IADD3 R3, R124, 0xbf, RZ ;  /* 0x000000bf7c037810 */ /* 0x000fe40007ffe0ff */
[C---:B------:R-:W-:Y:S02]  /*03d0*/  IADD3 R5, R123.reuse, 0x3f, RZ ;  /* 0x0000003f7b057810 */ /* 0x040fe40007ffe0ff */
[----:B------:R-:W-:Y:S02]  /*03e0*/  IADD3 R3, R123, -c[0x0][0x214], R3 ;  /* 0x800085007b037a10 */ /* 0x000fe40007ffe003 */
[----:B------:R-:W-:Y:S02]  /*03f0*/  SHF.R.S32.HI R4, RZ, 0x1f, R5 ;  /* 0x0000001fff047819 */ /* 0x000fe40000011405 */
[----:B------:R-:W-:-:S02]  /*0400*/  IADD3 R3, R3, c[0x0][0x2e8], RZ ;  /* 0x0000ba0003037a10 */ /* 0x000fc40007ffe0ff */
[----:B------:R-:W-:Y:S02]  /*0410*/  LEA.HI R4, R4, R5, RZ, 0x6 ;  /* 0x0000000504047211 */ /* 0x000fe400078f30ff */
[----:B------:R-:W-:Y:S02]  /*0420*/  SHF.R.S32.HI R0, RZ, 0x1f, R3 ;  /* 0x0000001fff007819 */ /* 0x000fe40000011403 */
[----:B------:R-:W-:Y:S02]  /*0430*/  SHF.R.S32.HI R4, RZ, 0x6, R4 ;  /* 0x00000006ff047819 */ /* 0x000fe40000011404 */
[----:B------:R-:W-:-:S04]  /*0440*/  LEA.HI R0, R0, R3, RZ, 0x6 ;  /* 0x0000000300007211 */ /* 0x000fc800078f30ff */
[----:B------:R-:W-:-:S04]  /*0450*/  SHF.R.S32.HI R0, RZ, 0x6, R0 ;  /* 0x00000006ff007819 */ /* 0x000fc80000011400 */
[----:B------:R-:W-:-:S04]  /*0460*/  IMNMX R132, R4, R0, PT ;  /* 0x0000000004847217 */ /* 0x000fc80003800200 */
[----:B------:R-:W-:-:S13]  /*0470*/  ISETP.GE.AND P0, PT, R132, 0x1, PT ;  /* 0x000000018400780c */ /* 0x000fda0003f06270 */
[----:B------:R-:W-:Y:S05]  /*0480*/  @!P0 BRA `(.L_x_587) ;  /* 0x0000db0000008947 */ /* 0x000fea0003800000 */
[----:B------:R-:W-:Y:S01]  /*0490*/  IABS R8, c[0x0][0x1c8] ;  /* 0x0000720000087a13 */ /* 0x000fe20000000000 */
[----:B------:R-:W-:Y:S01]  /*04a0*/  UMOV UR10, 0x6 ;  /* 0x00000006000a7882 */ /* 0x000fe20000000000 */
[----:B------:R-:W-:Y:S01]  /*04b0*/  LEA.HI R5, R18, R119, RZ, 0x3 ;  /* 0x0000007712057211 */ /* 0x000fe200078f18ff */
[----:B------:R-:W-:Y:S01]  /*04c0*/  ULDC.64 UR6, c[0x0][0x198] ;  /* 0x0000660000067ab9 */ /* 0x000fe20000000a00 */
[----:B------:R-:W1:Y:S01]  /*04d0*/  I2F.RP R12, R8 ;  /* 0x00000008000c7306 */ /* 0x000e620000209400 */
[----:B------:R-:W-:Y:S01]  /*04e0*/  IABS R19, R14 ;  /* 0x0000000e00137213 */ /* 0x000fe20000000000 */
[----:B------:R-:W-:Y:S01]  /*04f0*/  ULDC.64 UR4, c[0x0][0x1a0] ;  /* 0x0000680000047ab9 */ /* 0x000fe20000000a00 */
[----:B------:R-:W-:Y:S01]  /*0500*/  SHF.R.S32.HI R204, RZ, 0x3, R5 ;  /* 0x00000003ffcc7819 */ /* 0x000fe20000011405 */
[----:B------:R-:W-:Y:S01]  /*0510*/  USHF.L.U64.HI UR16, UR6, UR10, UR7 ;  /* 0x0000000a06107299 */ /* 0x000fe20008010207 */
[----:B------:R-:W-:Y:S01]  /*0520*/  LOP3.LUT R84, R5, 0xfffffff8, RZ, 0xc0, !PT ;  /* 0xfffffff805547812 */ /* 0x000fe200078ec0ff */
[----:B------:R-:W-:Y:S01]  /*0530*/  USHF.L.U64.HI UR10, UR4, UR10, UR5 ;  /* 0x0000000a040a7299 */ /* 0x000fe20008010205 */
[----:B------:R-:W-:Y:S01]  /*0540*/  SHF.R.S32.HI R9, RZ, 0x1f, R10 ;  /* 0x0000001fff097819 */ /* 0x000fe2000001140a */
[C---:B------:R-:W-:Y:S01]  /*0550*/  IMAD.SHL.U32 R17, R204.reuse, 0x40, RZ ;  /* 0x00000040cc117824 */ /* 0x040fe200078e00ff */
[----:B------:R-:W-:Y:S01]  /*0560*/  SHF.R.S32.HI R205, RZ, 0x1f, R204 ;  /* 0x0000001fffcd7819 */ /* 0x000fe200000114cc */
[----:B------:R-:W-:Y:S01]  /*0570*/  IMAD.IADD R84, R119, 0x1, -R84 ;  /* 0x0000000177547824 */ /* 0x000fe200078e0a54 */
[----:B------:R-:W-:Y:S01]  /*0580*/  IADD3 R20, P0, R204, R2, RZ ;  /* 0x00000002cc147210 */ /* 0x000fe20007f1e0ff */
[----:B------:R-:W-:Y:S01]  /*0590*/  USHF.L.U32 UR17, UR6, 0x6, URZ ;  /* 0x0000000606117899 */ /* 0x000fe2000800063f */
[----:B------:R-:W-:Y:S01]  /*05a0*/  LOP3.LUT R17, R17, 0x1c0, RZ, 0xc0, !PT ;  /* 0x000001c011117812 */ /* 0x000fe200078ec0ff */
[----:B------:R-:W-:Y:S01]  /*05b0*/  IMAD.SHL.U32 R200, R84, 0x8, RZ ;  /* 0x0000000854c87824 */ /* 0x000fe200078e00ff */
[----:B------:R-:W-:Y:S01]  /*05c0*/  LEA.HI.X.SX32 R2, R2, R205, 0x1, P0 ;  /* 0x000000cd02027211 */ /* 0x000fe200000f0eff */
[----:B-1----:R-:W1:Y:S01]  /*05d0*/  MUFU.RCP R12, R12 ;  /* 0x0000000c000c7308 */ /* 0x002e620000001000 */
[----:B------:R-:W-:Y:S01]  /*05e0*/  LOP3.LUT R0, R14, c[0x0][0x1c8], RZ, 0x3c, !PT ;  /* 0x000072000e007a12 */ /* 0x000fe200078e3cff */
[----:B------:R-:W-:Y:S01]  /*05f0*/  IMAD.WIDE R204, R117, 0x80, R204 ;  /* 0x0000008075cc7825 */ /* 0x000fe200078e02cc */
[--C-:B------:R-:W-:Y:S01]  /*0600*/  LOP3.LUT R3, R17, 0x38, R200.reuse, 0xf8, !PT ;  /* 0x0000003811037812 */ /* 0x100fe200078ef8c8 */
[----:B------:R-:W-:Y:S01]  /*0610*/  USHF.L.U32 UR11, UR4, 0x6, URZ ;  /* 0x00000006040b7899 */ /* 0x000fe2000800063f */
[----:B------:R-:W-:Y:S01]  /*0620*/  SHF.R.U32.HI R17, RZ, 0x3, R17 ;  /* 0x00000003ff117819 */ /* 0x000fe20000011611 */
[----:B------:R-:W-:Y:S01]  /*0630*/  ULDC.64 UR8, c[0x0][0x190] ;  /* 0x0000640000087ab9 */ /* 0x000fe20000000a00 */
[--C-:B------:R-:W-:Y:S01]  /*0640*/  SHF.R.S32.HI R201, RZ, 0x1f, R200.reuse ;  /* 0x0000001fffc97819 */ /* 0x100fe200000114c8 */
[----:B------:R-:W-:Y:S01]  /*0650*/  USHF.L.U32 UR19, UR8, 0x5, URZ ;  /* 0x0000000508137899 */ /* 0x000fe2000800063f */
[----:B------:R-:W-:Y:S01]  /*0660*/  LOP3.LUT R17, R3, R17, RZ, 0x3c, !PT ;  /* 0x0000001103117212 */ /* 0x000fe200078e3cff */
[----:B------:R-:W-:Y:S01]  /*0670*/  IMAD R3, R9, c[0x0][0x178], RZ ;  /* 0x00005e0009037a24 */ /* 0x000fe200078e02ff */
[----:B------:R-:W-:Y:S01]  /*0680*/  IADD3 R120, R132, -0x1, RZ ;  /* 0xffffffff84787810 */ /* 0x000fe20007ffe0ff */
[----:B------:R-:W-:Y:S01]  /*0690*/  IMAD.WIDE.U32 R24, R10, c[0x0][0x178], R200 ;  /* 0x00005e000a187a25 */ /* 0x000fe200078e00c8 */
[----:B------:R-:W-:Y:S01]  /*06a0*/  ISETP.GE.AND P1, PT, R0, RZ, PT ;  /* 0x000000ff0000720c */ /* 0x000fe20003f26270 */
[----:B------:R-:W-:Y:S01]  /*06b0*/  UMOV UR18, 0x5 ;  /* 0x0000000500127882 */ /* 0x000fe20000000000 */
[----:B------:R-:W-:Y:S01]  /*06c0*/  SHF.R.S32.HI R4, RZ, 0x1f, R120 ;  /* 0x0000001fff047819 */ /* 0x000fe20000011478 */
[----:B------:R-:W-:Y:S01]  /*06d0*/  IMAD R3, R10, c[0x0][0x17c], R3 ;  /* 0x00005f000a037a24 */ /* 0x000fe200078e0203 */
[----:B-1----:R-:W-:Y:S01]  /*06e0*/  IADD3 R12, R12, 0xffffffe, RZ ;  /* 0x0ffffffe0c0c7810 */ /* 0x002fe20007ffe0ff */
[----:B------:R-:W-:Y:S01]  /*06f0*/  IMAD.WIDE.U32 R22, R20, c[0x0][0x198], R200 ;  /* 0x0000660014167a25 */ /* 0x000fe200078e00c8 */
[----:B------:R-:W-:Y:S01]  /*0700*/  USHF.L.U64.HI UR9, UR8, UR18, UR9 ;  /* 0x0000001208097299 */ /* 0x000fe20008010209 */
[----:B------:R-:W-:Y:S01]  /*0710*/  SHF.R.S32.HI R118, RZ, 0x5, R118 ;  /* 0x00000005ff767819 */ /* 0x000fe20000011476 */
[----:B------:R-:W1:Y:S01]  /*0720*/  F2I.FTZ.U32.TRUNC.NTZ R13, R12 ;  /* 0x0000000c000d7305 */ /* 0x000e62000021f000 */
[----:B------:R-:W-:Y:S01]  /*0730*/  IMAD.IADD R25, R25, 0x1, R3 ;  /* 0x0000000119197824 */ /* 0x000fe200078e0203 */
[----:B------:R-:W-:Y:S01]  /*0740*/  USHF.L.U32 UR8, UR6, 0x5, URZ ;  /* 0x0000000506087899 */ /* 0x000fe2000800063f */
[C---:B------:R-:W-:Y:S01]  /*0750*/  IMAD R6, R120.reuse, UR16, RZ ;  /* 0x0000001078067c24 */ /* 0x040fe2000f8e02ff */
[----:B------:R-:W-:Y:S01]  /*0760*/  USHF.L.U64.HI UR6, UR6, UR18, UR7 ;  /* 0x0000001206067299 */ /* 0x000fe20008010207 */
[----:B------:R-:W-:Y:S01]  /*0770*/  IMAD R0, R120, UR10, RZ ;  /* 0x0000000a78007c24 */ /* 0x000fe2000f8e02ff */
[----:B------:R-:W-:Y:S01]  /*0780*/  USHF.L.U32 UR25, UR4, 0x5, URZ ;  /* 0x0000000504197899 */ /* 0x000fe2000800063f */
[C---:B------:R-:W-:Y:S01]  /*0790*/  IMAD R6, R4.reuse, UR17, R6 ;  /* 0x0000001104067c24 */ /* 0x040fe2000f8e0206 */
[----:B------:R-:W-:Y:S01]  /*07a0*/  USHF.L.U64.HI UR5, UR4, UR18, UR5 ;  /* 0x0000001204057299 */ /* 0x000fe20008010205 */
[----:B------:R-:W-:Y:S01]  /*07b0*/  IMAD R0, R4, UR11, R0 ;  /* 0x0000000b04007c24 */ /* 0x000fe2000f8e0200 */
[-C--:B------:R-:W-:Y:S01]  /*07c0*/  LEA.HI R4, R18, R119.reuse, RZ, 0x4 ;  /* 0x0000007712047211 */ /* 0x080fe200078f20ff */
[----:B------:R-:W-:Y:S01]  /*07d0*/  IMAD R124, R118, 0x10, R124 ;  /* 0x00000010767c7824 */ /* 0x000fe200078e027c */
[----:B------:R-:W-:Y:S01]  /*07e0*/  LEA.HI R18, R18, R119, RZ, 0x6 ;  /* 0x0000007712127211 */ /* 0x000fe200078f30ff */
[----:B------:R-:W2:Y:S01]  /*07f0*/  LDC.U8 R203, c[0x0][0x2d8] ;  /* 0x0000b600ffcb7b82 */ /* 0x000ea20000000000 */
[----:B------:R-:W-:Y:S01]  /*0800*/  LOP3.LUT R16, R4, 0xfffffff0, RZ, 0xc0, !PT ;  /* 0xfffffff004107812 */ /* 0x000fe200078ec0ff */
[----:B------:R-:W-:Y:S01]  /*0810*/  IMAD.SHL.U32 R233, R119, 0x2, RZ ;  /* 0x0000000277e97824 */ /* 0x000fe200078e00ff */
[----:B------:R-:W-:Y:S01]  /*0820*/  UIADD3 UR24, UR14, -0x4ab325aa, URZ ;  /* 0xb54cda560e187890 */ /* 0x000fe2000fffe03f */
[----:B-1----:R-:W-:-:S02]  /*0830*/  IMAD.MOV R7, RZ, RZ, -R13 ;  /* 0x000000ffff077224 */ /* 0x002fc400078e0a0d */
[----:B------:R-:W-:Y:S01]  /*0840*/  IMAD.MOV.U32 R12, RZ, RZ, RZ ;  /* 0x000000ffff0c7224 */ /* 0x000fe200078e00ff */
[----:B------:R-:W-:Y:S01]  /*0850*/  LOP3.LUT R233, R233, 0x6, RZ, 0xc0, !PT ;  /* 0x00000006e9e97812 */ /* 0x000fe200078ec0ff */
[----:B------:R-:W-:Y:S02]  /*0860*/  IMAD R7, R7, R8, RZ ;  /* 0x0000000807077224 */ /* 0x000fe400078e02ff */
[----:B------:R-:W-:Y:S02]  /*0870*/  IMAD.IADD R16, R119, 0x1, -R16 ;  /* 0x0000000177107824 */ /* 0x000fe400078e0a10 */
[----:B------:R-:W-:Y:S01]  /*0880*/  IMAD.HI.U32 R7, R13, R7, R12 ;  /* 0x000000070d077227 */ /* 0x000fe200078e000c */
[----:B------:R-:W-:Y:S02]  /*0890*/  SHF.R.S32.HI R12, RZ, 0x1f, R14 ;  /* 0x0000001fff0c7819 */ /* 0x000fe4000001140e */
[----:B------:R-:W-:Y:S01]  /*08a0*/  SHF.R.S32.HI R3, RZ, 0x1f, R16 ;  /* 0x0000001fff037819 */ /* 0x000fe20000011410 */
[----:B------:R-:W-:-:S02]  /*08b0*/  IMAD R13, R2, c[0x0][0x198], RZ ;  /* 0x00006600020d7a24 */ /* 0x000fc400078e02ff */
[----:B------:R-:W-:Y:S01]  /*08c0*/  IMAD.HI.U32 R7, R7, R19, RZ ;  /* 0x0000001307077227 */ /* 0x000fe200078e00ff */
[----:B------:R-:W-:-:S03]  /*08d0*/  LEA.HI R3, R3, R16, RZ, 0x3 ;  /* 0x0000001003037211 */ /* 0x000fc600078f18ff */
[----:B------:R-:W-:Y:S02]  /*08e0*/  IMAD.MOV R11, RZ, RZ, -R7 ;  /* 0x000000ffff0b7224 */ /* 0x000fe400078e0a07 */
[----:B------:R-:W-:Y:S02]  /*08f0*/  IMAD R12, R12, c[0x0][0x1a8], RZ ;  /* 0x00006a000c0c7a24 */ /* 0x000fe400078e02ff */
[----:B------:R-:W-:Y:S02]  /*0900*/  IMAD R11, R8, R11, R19 ;  /* 0x0000000b080b7224 */ /* 0x000fe400078e0213 */
[----:B------:R-:W-:Y:S02]  /*0910*/  IMAD R2, R2, c[0x0][0x1a0], RZ ;  /* 0x0000680002027a24 */ /* 0x000fe400078e02ff */
[----:B------:R-:W-:Y:S01]  /*0920*/  IMAD R13, R20, c[0x0][0x19c], R13 ;  /* 0x00006700140d7a24 */ /* 0x000fe200078e020d */
[----:B------:R-:W-:Y:S01]  /*0930*/  ISETP.GT.U32.AND P2, PT, R8, R11, PT ;  /* 0x0000000b0800720c */ /* 0x000fe20003f44070 */
[----:B------:R-:W-:-:S02]  /*0940*/  IMAD R12, R14, c[0x0][0x1ac], R12 ;  /* 0x00006b000e0c7a24 */ /* 0x000fc400078e020c */
[----:B------:R-:W-:-:S04]  /*0950*/  IMAD.WIDE.U32 R14, R14, c[0x0][0x1a8], R24 ;  /* 0x00006a000e0e7a25 */ /* 0x000fc800078e0018 */
[C---:B------:R-:W-:Y:S02]  /*0960*/  IMAD R2, R20.reuse, c[0x0][0x1a4], R2 ;  /* 0x0000690014027a24 */ /* 0x040fe400078e0202 */
[----:B------:R-:W-:Y:S02]  /*0970*/  IMAD.IADD R23, R23, 0x1, R13 ;  /* 0x0000000117177824 */ /* 0x000fe400078e020d */
[----:B------:R-:W-:Y:S02]  /*0980*/  IMAD.WIDE.U32 R20, R20, c[0x0][0x1a0], R200 ;  /* 0x0000680014147a25 */ /* 0x000fe400078e00c8 */
[----:B------:R-:W-:Y:S02]  /*0990*/  @!P2 IADD3 R7, R7, 0x1, RZ ;  /* 0x000000010707a810 */ /* 0x000fe40007ffe0ff */
[----:B------:R-:W-:Y:S02]  /*09a0*/  IMAD.IADD R15, R15, 0x1, R12 ;  /* 0x000000010f0f7824 */ /* 0x000fe400078e020c */
[----:B------:R-:W-:-:S02]  /*09b0*/  IMAD R13, R205, c[0x0][0x190], RZ ;  /* 0x00006400cd0d7a24 */ /* 0x000fc400078e02ff */
[----:B------:R-:W-:Y:S02]  /*09c0*/  IMAD R12, R9, c[0x0][0x180], RZ ;  /* 0x00006000090c7a24 */ /* 0x000fe400078e02ff */
[----:B------:R-:W-:Y:S02]  /*09d0*/  @!P2 IMAD.IADD R11, R11, 0x1, -R8 ;  /* 0x000000010b0ba824 */ /* 0x000fe400078e0a08 */
[----:B------:R-:W-:Y:S02]  /*09e0*/  IMAD.IADD R21, R21, 0x1, R2 ;  /* 0x0000000115157824 */ /* 0x000fe400078e0202 */
[----:B------:R-:W-:Y:S01]  /*09f0*/  IMAD R9, R9, c[0x0][0x188], RZ ;  /* 0x0000620009097a24 */ /* 0x000fe200078e02ff */
[----:B------:R-:W-:Y:S01]  /*0a00*/  ISETP.GE.U32.AND P3, PT, R11, R8, PT ;  /* 0x000000080b00720c */ /* 0x000fe20003f66070 */
[C---:B------:R-:W-:Y:S02]  /*0a10*/  IMAD R13, R204.reuse, c[0x0][0x194], R13 ;  /* 0x00006500cc0d7a24 */ /* 0x040fe400078e020d */
[----:B------:R-:W-:-:S04]  /*0a20*/  IMAD.WIDE.U32 R14, R204, c[0x0][0x190], R14 ;  /* 0x00006400cc0e7a25 */ /* 0x000fc800078e000e */
[C---:B------:R-:W-:Y:S02]  /*0a30*/  IMAD R12, R10.reuse, c[0x0][0x184], R12 ;  /* 0x000061000a0c7a24 */ /* 0x040fe400078e020c */
[----:B------:R-:W-:-:S04]  /*0a40*/  IMAD.WIDE.U32 R22, R10, c[0x0][0x180], R22 ;  /* 0x000060000a167a25 */ /* 0x000fc800078e0016 */
[C---:B------:R-:W-:Y:S01]  /*0a50*/  IMAD R9, R10.reuse, c[0x0][0x18c], R9 ;  /* 0x000063000a097a24 */ /* 0x040fe200078e0209 */
[----:B------:R-:W-:Y:S01]  /*0a60*/  @P3 IADD3 R7, R7, 0x1, RZ ;  /* 0x0000000107073810 */ /* 0x000fe20007ffe0ff */
[----:B------:R-:W-:Y:S01]  /*0a70*/  IMAD.WIDE.U32 R20, R10, c[0x0][0x188], R20 ;  /* 0x000062000a147a25 */ /* 0x000fe200078e0014 */
[----:B------:R-:W-:-:S03]  /*0a80*/  LEA R10, P0, R14, c[0x0][0x160], 0x1 ;  /* 0x000058000e0a7a11 */ /* 0x000fc600078008ff */
[----:B------:R-:W-:Y:S01]  /*0a90*/  IMAD.IADD R13, R15, 0x1, R13 ;  /* 0x000000010f0d7824 */ /* 0x000fe200078e020d */
[----:B------:R-:W-:Y:S01]  /*0aa0*/  IADD3 R8, P2, R10, UR19, RZ ;  /* 0x000000130a087c10 */ /* 0x000fe2000ff5e0ff */
[----:B------:R-:W-:Y:S01]  /*0ab0*/  IMAD.SHL.U32 R19, R18, 0x8, RZ ;  /* 0x0000000812137824 */ /* 0x000fe200078e00ff */
[----:B------:R-:W-:Y:S01]  /*0ac0*/  LOP3.LUT R18, R3, 0xfffffff8, RZ, 0xc0, !PT ;  /* 0xfffffff803127812 */ /* 0x000fe200078ec0ff */
[----:B------:R-:W-:Y:S01]  /*0ad0*/  IMAD.IADD R223, R21, 0x1, R9 ;  /* 0x0000000115df7824 */ /* 0x000fe200078e0209 */
[----:B------:R-:W-:Y:S01]  /*0ae0*/  LEA.HI.X R11, R14, c[0x0][0x164], R13, 0x1, P0 ;  /* 0x000059000e0b7a11 */ /* 0x000fe200000f0c0d */
[----:B------:R-:W-:Y:S01]  /*0af0*/  IMAD.IADD R23, R23, 0x1, R12 ;  /* 0x0000000117177824 */ /* 0x000fe200078e020c */
[----:B------:R-:W-:Y:S01]  /*0b00*/  ISETP.NE.AND P0, PT, RZ, c[0x0][0x1c8], PT ;  /* 0x00007200ff007a0c */ /* 0x000fe20003f05270 */
[----:B------:R-:W-:Y:S01]  /*0b10*/  @!P1 IMAD.MOV R7, RZ, RZ, -R7 ;  /* 0x000000ffff079224 */ /* 0x000fe200078e0a07 */
[----:B------:R-:W-:Y:S01]  /*0b20*/  LOP3.LUT R17, R17, 0x7ffffe00, R19, 0xf8, !PT ;  /* 0x7ffffe0011117812 */ /* 0x000fe200078ef813 */
[----:B------:R-:W-:Y:S01]  /*0b30*/  IMAD.MOV.U32 R222, RZ, RZ, R20 ;  /* 0x000000ffffde7224 */ /* 0x000fe200078e0014 */
[----:B------:R-:W-:Y:S01]  /*0b40*/  IADD3.X R9, R11, UR9, RZ, P2, !PT ;  /* 0x000000090b097c10 */ /* 0x000fe200097fe4ff */
[----:B------:R-:W-:Y:S01]  /*0b50*/  IMAD.IADD R2, R16, 0x1, -R18 ;  /* 0x0000000110027824 */ /* 0x000fe200078e0a12 */
[----:B------:R-:W-:Y:S01]  /*0b60*/  IADD3 R12, P2, R8, UR19, RZ ;  /* 0x00000013080c7c10 */ /* 0x000fe2000ff5e0ff */
[----:B------:R-:W-:-:S02]  /*0b70*/  IMAD.SHL.U32 R195, R17, 0x2, RZ ;  /* 0x0000000211c37824 */ /* 0x000fc400078e00ff */
[----:B------:R-:W-:Y:S01]  /*0b80*/  IMAD.SHL.U32 R121, R2, 0x40, RZ ;  /* 0x0000004002797824 */ /* 0x000fe200078e00ff */
[----:B------:R-:W-:Y:S01]  /*0b90*/  IADD3.X R13, R9, UR9, RZ, P2, !PT ;  /* 0x00000009090d7c10 */ /* 0x000fe200097fe4ff */
[----:B------:R-:W-:Y:S01]  /*0ba0*/  IMAD.SHL.U32 R122, R3, 0x40, RZ ;  /* 0x00000040037a7824 */ /* 0x000fe200078e00ff */
[----:B------:R1:W-:Y:S01]  /*0bb0*/  LDGSTS.E.BYPASS.LTC128B.128 [R195], [R10.64] ;  /* 0x000000000ac37fae */ /* 0x0003e2000b901d4c */
[----:B------:R-:W-:Y:S02]  /*0bc0*/  @!P0 LOP3.LUT R7, RZ, c[0x0][0x1c8], RZ, 0x33, !PT ;  /* 0x00007200ff078a12 */ /* 0x000fe400078e33ff */
[----:B------:R-:W-:Y:S01]  /*0bd0*/  LOP3.LUT R121, R121, 0x1c0, RZ, 0xc0, !PT ;  /* 0x000001c079797812 */ /* 0x000fe200078ec0ff */
[----:B------:R3:W-:Y:S01]  /*0be0*/  LDGSTS.E.BYPASS.LTC128B.128 [R195+0x800], [R8.64] ;  /* 0x0080000008c37fae */ /* 0x0007e2000b901d4c */
[----:B------:R-:W-:Y:S01]  /*0bf0*/  LOP3.LUT R122, R122, 0xfffffe00, RZ, 0xc0, !PT ;  /* 0xfffffe007a7a7812 */ /* 0x000fe200078ec0ff */
[----:B------:R-:W-:Y:S02]  /*0c00*/  IMAD.WIDE.U32 R196, R7, c[0x0][0x1b0], R22 ;  /* 0x00006c0007c47a25 */ /* 0x000fe400078e0016 */
[----:B------:R4:W-:Y:S02]  /*0c10*/  LDGSTS.E.BYPASS.LTC128B.128 [R195+0x1000], [R12.64] ;  /* 0x010000000cc37fae */ /* 0x0009e4000b901d4c */
[----:B------:R-:W-:-:S02]  /*0c20*/  IMAD.MOV.U32 R198, RZ, RZ, R196 ;  /* 0x000000ffffc67224 */ /* 0x000fc400078e00c4 */
[----:B------:R-:W-:-:S04]  /*0c30*/  IMAD.WIDE.U32 R222, R7, c[0x0][0x1b8], R222 ;  /* 0x00006e0007de7a25 */ /* 0x000fc800078e00de */
[----:B------:R-:W-:Y:S02]  /*0c40*/  IMAD.MOV.U32 R224, RZ, RZ, R222 ;  /* 0x000000ffffe07224 */ /* 0x000fe400078e00de */
[----:B------:R-:W-:Y:S01]  /*0c50*/  IMAD R194, R118, 0x400, R122 ;  /* 0x0000040076c27824 */ /* 0x000fe200078e027a */
[----:B-1----:R-:W-:Y:S02]  /*0c60*/  IADD3 R10, P1, R12, UR19, RZ ;  /* 0x000000130c0a7c10 */ /* 0x002fe4000ff3e0ff */
[----:B---3--:R-:W-:Y:S02]  /*0c70*/  SHF.R.S32.HI R8, RZ, 0x1f, R7 ;  /* 0x0000001fff087819 */ /* 0x008fe40000011407 */
[----:B------:R-:W-:Y:S02]  /*0c80*/  IADD3.X R11, R13, UR9, RZ, P1, !PT ;  /* 0x000000090d0b7c10 */ /* 0x000fe40008ffe4ff */
[----:B------:R-:W-:Y:S01]  /*0c90*/  IADD3 R14, P0, R10, UR19, RZ ;  /* 0x000000130a0e7c10 */ /* 0x000fe2000ff1e0ff */
[----:B------:R-:W-:-:S02]  /*0ca0*/  IMAD R9, R8, c[0x0][0x1b0], RZ ;  /* 0x00006c0008097a24 */ /* 0x000fc400078e02ff */
[----:B------:R1:W-:Y:S01]  /*0cb0*/  LDGSTS.E.BYPASS.LTC128B.128 [R195+0x1800], [R10.64] ;  /* 0x018000000ac37fae */ /* 0x0003e2000b901d4c */
[----:B------:R-:W-:Y:S01]  /*0cc0*/  IADD3.X R15, R11, UR9, RZ, P0, !PT ;  /* 0x000000090b0f7c10 */ /* 0x000fe200087fe4ff */
[----:B------:R-:W-:Y:S01]  /*0cd0*/  IMAD R9, R7, c[0x0][0x1b4], R9 ;  /* 0x00006d0007097a24 */ /* 0x000fe200078e0209 */
[----:B----4-:R-:W-:Y:S01]  /*0ce0*/  IADD3 R12, P0, R14, UR19, RZ ;  /* 0x000000130e0c7c10 */ /* 0x010fe2000ff1e0ff */
[----:B------:R-:W-:Y:S02]  /*0cf0*/  IMAD R8, R8, c[0x0][0x1b8], RZ ;  /* 0x00006e0008087a24 */ /* 0x000fe400078e02ff */
[----:B------:R-:W-:Y:S01]  /*0d00*/  IMAD.IADD R199, R197, 0x1, R9 ;  /* 0x00000001c5c77824 */ /* 0x000fe200078e0209 */
[----:B------:R-:W-:Y:S01]  /*0d10*/  IADD3.X R13, R15, UR9, RZ, P0, !PT ;  /* 0x000000090f0d7c10 */ /* 0x000fe200087fe4ff */
[----:B------:R3:W-:Y:S01]  /*0d20*/  LDGSTS.E.BYPASS.LTC128B.128 [R195+0x2000], [R14.64] ;  /* 0x020000000ec37fae */ /* 0x0007e2000b901d4c */
[----:B------:R-:W-:Y:S02]  /*0d30*/  IMAD R7, R7, c[0x0][0x1bc], R8 ;  /* 0x00006f0007077a24 */ /* 0x000fe400078e0208 */
[----:B------:R-:W-:Y:S01]  /*0d40*/  IMAD.SHL.U32 R8, R84, 0x40, RZ ;  /* 0x0000004054087824 */ /* 0x000fe200078e00ff */
[----:B------:R4:W-:Y:S01]  /*0d50*/  LDGSTS.E.BYPASS.LTC128B.128 [R195+0x2800], [R12.64] ;  /* 0x028000000cc37fae */ /* 0x0009e2000b901d4c */
[----:B------:R-:W-:-:S03]  /*0d60*/  IMAD.IADD R225, R223, 0x1, R7 ;  /* 0x00000001dfe17824 */ /* 0x000fc600078e0207 */
[----:B------:R-:W-:-:S04]  /*0d70*/  LOP3.LUT R8, R8, 0x1c0, RZ, 0xc0, !PT ;  /* 0x000001c008087812 */ /* 0x000fc800078ec0ff */
[----:B------:R-:W-:Y:S02]  /*0d80*/  LOP3.LUT R7, R8, 0x8, R5, 0xf8, !PT ;  /* 0x0000000808077812 */ /* 0x000fe400078ef805 */
[----:B------:R-:W-:-:S04]  /*0d90*/  SHF.R.U32.HI R5, RZ, 0x3, R8 ;  /* 0x00000003ff057819 */ /* 0x000fc80000011608 */
[----:B------:R-:W-:Y:S02]  /*0da0*/  LOP3.LUT R5, R7, R5, RZ, 0x3c, !PT ;  /* 0x0000000507057212 */ /* 0x000fe400078e3cff */
[----:B-1----:R-:W-:-:S04]  /*0db0*/  IADD3 R10, P0, R12, UR19, RZ ;  /* 0x000000130c0a7c10 */ /* 0x002fc8000ff1e0ff */
[----:B------:R-:W-:Y:S01]  /*0dc0*/  IADD3.X R11, R13, UR9, RZ, P0, !PT ;  /* 0x000000090d0b7c10 */ /* 0x000fe200087fe4ff */
[----:B---3--:R-:W-:-:S04]  /*0dd0*/  IMAD.WIDE.U32 R14, R120, UR17, R198 ;  /* 0x00000011780e7c25 */ /* 0x008fc8000f8e00c6 */
[----:B------:R1:W-:Y:S01]  /*0de0*/  LDGSTS.E.BYPASS.LTC128B.128 [R195+0x3000], [R10.64] ;  /* 0x030000000ac37fae */ /* 0x0003e2000b901d4c */
[----:B------:R-:W-:Y:S01]  /*0df0*/  IMAD.IADD R6, R15, 0x1, R6 ;  /* 0x000000010f067824 */ /* 0x000fe200078e0206 */
[----:B----4-:R-:W-:-:S04]  /*0e00*/  LEA R12, P0, R14, c[0x0][0x168], 0x1 ;  /* 0x00005a000e0c7a11 */ /* 0x010fc800078008ff */
[----:B------:R-:W-:Y:S02]  /*0e10*/  LEA.HI.X R13, R14, c[0x0][0x16c], R6, 0x1, P0 ;  /* 0x00005b000e0d7a11 */ /* 0x000fe400000f0c06 */
[----:B------:R-:W-:Y:S02]  /*0e20*/  IADD3 R14, P0, R12, UR8, RZ ;  /* 0x000000080c0e7c10 */ /* 0x000fe4000ff1e0ff */
[----:B------:R-:W-:Y:S02]  /*0e30*/  SHF.R.S32.HI R6, RZ, 0x4, R4 ;  /* 0x00000004ff067819 */ /* 0x000fe40000011404 */
[----:B------:R-:W-:Y:S02]  /*0e40*/  IADD3.X R15, R13, UR6, RZ, P0, !PT ;  /* 0x000000060d0f7c10 */ /* 0x000fe400087fe4ff */
[----:B------:R-:W-:-:S04]  /*0e50*/  LEA.HI R4, R4, R6, RZ, 0x1 ;  /* 0x0000000604047211 */ /* 0x000fc800078f08ff */
[----:B------:R-:W-:-:S05]  /*0e60*/  LOP3.LUT R4, R4, 0xfffffffe, RZ, 0xc0, !PT ;  /* 0xfffffffe04047812 */ /* 0x000fca00078ec0ff */
[----:B------:R-:W-:Y:S01]  /*0e70*/  IMAD.IADD R4, R6, 0x1, -R4 ;  /* 0x0000000106047824 */ /* 0x000fe200078e0a04 */
[----:B-1----:R-:W-:-:S04]  /*0e80*/  IADD3 R10, P1, R10, UR19, RZ ;  /* 0x000000130a0a7c10 */ /* 0x002fc8000ff3e0ff */
[----:B------:R-:W-:Y:S02]  /*0e90*/  IADD3.X R11, R11, UR9, RZ, P1, !PT ;  /* 0x000000090b0b7c10 */ /* 0x000fe40008ffe4ff */
[----:B------:R-:W-:-:S03]  /*0ea0*/  LOP3.LUT P1, RZ, R2, 0x2, RZ, 0xc0, !PT ;  /* 0x0000000202ff7812 */ /* 0x000fc6000782c0ff */
[----:B------:R1:W-:Y:S04]  /*0eb0*/  LDGSTS.E.BYPASS.LTC128B.128 [R195+0x3800], [R10.64] ;  /* 0x038000000ac37fae */ /* 0x0003e8000b901d4c */
[----:B------:R3:W-:Y:S04]  /*0ec0*/  LDGSTS.E.BYPASS.LTC128B.128 [R195+0x4000], [R12.64] ;  /* 0x040000000cc37fae */ /* 0x0007e8000b901d4c */
[----:B------:R4:W-:Y:S01]  /*0ed0*/  LDGSTS.E.BYPASS.LTC128B.128 [R195+0x4800], [R14.64] ;  /* 0x048000000ec37fae */ /* 0x0009e2000b901d4c */
[----:B-1----:R-:W-:-:S04]  /*0ee0*/  IADD3 R10, P0, R14, UR8, RZ ;  /* 0x000000080e0a7c10 */ /* 0x002fc8000ff1e0ff */
[----:B------:R-:W-:Y:S02]  /*0ef0*/  IADD3.X R11, R15, UR6, RZ, P0, !PT ;  /* 0x000000060f0b7c10 */ /* 0x000fe400087fe4ff */
[----:B---3--:R-:W-:-:S03]  /*0f00*/  IADD3 R12, P0, R10, UR8, RZ ;  /* 0x000000080a0c7c10 */ /* 0x008fc6000ff1e0ff */
[----:B------:R1:W-:Y:S01]  /*0f10*/  LDGSTS.E.BYPASS.LTC128B.128 [R195+0x5000], [R10.64] ;  /* 0x050000000ac37fae */ /* 0x0003e2000b901d4c */
[----:B------:R-:W-:-:S05]  /*0f20*/  IADD3.X R13, R11, UR6, RZ, P0, !PT ;  /* 0x000000060b0d7c10 */ /* 0x000fca00087fe4ff */
[----:B------:R4:W-:Y:S04]  /*0f30*/  LDGSTS.E.BYPASS.LTC128B.128 [R195+0x5800], [R12.64] ;  /* 0x058000000cc37fae */ /* 0x0009e8000b901d4c */
[----:B------:R-:W0:Y:S01]  /*0f40*/  LDGDEPBAR ;  /* 0x00000000000079af */ /* 0x000e220000000000 */
[----:B-1----:R-:W-:-:S04]  /*0f50*/  IMAD.WIDE.U32 R10, R120, UR11, R224 ;  /* 0x0000000b780a7c25 */ /* 0x002fc8000f8e00e0 */
[----:B------:R-:W-:Y:S01]  /*0f60*/  IMAD.IADD R0, R11, 0x1, R0 ;  /* 0x000000010b007824 */ /* 0x000fe200078e0200 */
[----:B------:R-:W-:Y:S01]  /*0f70*/  LEA R8, P0, R10, c[0x0][0x170], 0x1 ;  /* 0x00005c000a087a11 */ /* 0x000fe200078008ff */
[----:B------:R-:W-:-:S04]  /*0f80*/  DEPBAR.LE SB0, 0x0 ;  /* 0x000080000000791a */ /* 0x000fc80000000000 */
[----:B------:R-:W-:Y:S01]  /*0f90*/  LEA.HI.X R9, R10, c[0x0][0x174], R0, 0x1, P0 ;  /* 0x00005d000a097a11 */ /* 0x000fe200000f0c00 */
[----:B------:R-:W-:Y:S01]  /*0fa0*/  BAR.SYNC.DEFER_BLOCKING 0x0 ;  /* 0x0000000000007b1d */ /* 0x000fe20000010000 */
[----:B------:R-:W-:Y:S01]  /*0fb0*/  IMAD.SHL.U32 R0, R4, 0x8, RZ ;  /* 0x0000000804007824 */ /* 0x000fe200078e00ff */
[----:B------:R-:W-:-:S04]  /*0fc0*/  IADD3 R6, P0, R8, UR25, RZ ;  /* 0x0000001908067c10 */ /* 0x000fc8000ff1e0ff */
[----:B------:R-:W-:Y:S01]  /*0fd0*/  LOP3.LUT R3, R121, 0x8, R0, 0xf8, !PT ;  /* 0x0000000879037812 */ /* 0x000fe200078ef800 */
[----:B------:R-:W-:Y:S01]  /*0fe0*/  IMAD R0, R4, 0x200, R5 ;  /* 0x0000020004007824 */ /* 0x000fe200078e0205 */
[----:B------:R-:W-:Y:S02]  /*0ff0*/  SHF.R.U32.HI R121, RZ, 0x3, R121 ;  /* 0x00000003ff797819 */ /* 0x000fe40000011679 */
[----:B------:R-:W-:Y:S01]  /*1000*/  IADD3.X R7, R9, UR5, RZ, P0, !PT ;  /* 0x0000000509077c10 */ /* 0x000fe200087fe4ff */
[----:B------:R-:W-:Y:S01]  /*1010*/  IMAD.SHL.U32 R80, R0, 0x2, RZ ;  /* 0x0000000200507824 */ /* 0x000fe200078e00ff */
[----:B------:R-:W-:Y:S02]  /*1020*/  IADD3 R4, P0, R6, UR25, RZ ;  /* 0x0000001906047c10 */ /* 0x000fe4000ff1e0ff */
[----:B------:R-:W-:Y:S02]  /*1030*/  LOP3.LUT R121, R3, R121, RZ, 0x3c, !PT ;  /* 0x0000007903797212 */ /* 0x000fe400078e3cff */
[----:B------:R-:W-:-:S02]  /*1040*/  IADD3.X R5, R7, UR5, RZ, P0, !PT ;  /* 0x0000000507057c10 */ /* 0x000fc400087fe4ff */
[----:B------:R-:W-:Y:S01]  /*1050*/  LEA R193, R0, 0x4000, 0x1 ;  /* 0x0000400000c17811 */ /* 0x000fe200078e08ff */
[----:B------:R-:W-:-:S03]  /*1060*/  IMAD.IADD R194, R194, 0x1, R121 ;  /* 0x00000001c2c27824 */ /* 0x000fc600078e0279 */
[----:B------:R-:W-:Y:S01]  /*1070*/  IADD3 R189, R193, 0x40, RZ ;  /* 0x00000040c1bd7810 */ /* 0x000fe20007ffe0ff */
[----:B------:R-:W-:Y:S01]  /*1080*/  IMAD.SHL.U32 R194, R194, 0x2, RZ ;  /* 0x00000002c2c27824 */ /* 0x000fe200078e00ff */
[----:B------:R-:W-:Y:S01]  /*1090*/  @!PT LDS RZ, [RZ] ;  /* 0x00000000fffff984 */ /* 0x000fe20000000800 */
[----:B------:R-:W-:Y:S01]  /*10a0*/  @!PT LDS RZ, [RZ] ;  /* 0x00000000fffff984 */ /* 0x000fe20000000800 */
[----:B------:R-:W-:Y:S01]  /*10b0*/  @!PT LDS RZ, [RZ] ;  /* 0x00000000fffff984 */ /* 0x000fe20000000800 */
[----:B------:R1:W-:Y:S04]  /*10c0*/  LDGSTS.E.BYPASS.LTC128B.128 [R195+0x6000], [R8.64] ;  /* 0x0600000008c37fae */ /* 0x0003e8000b901d4c */
[----:B------:R3:W-:Y:S04]  /*10d0*/  LDGSTS.E.BYPASS.LTC128B.128 [R195+0x6800], [R6.64] ;  /* 0x0680000006c37fae */ /* 0x0007e8000b901d4c */
[----:B------:R5:W-:Y:S01]  /*10e0*/  LDGSTS.E.BYPASS.LTC128B.128 [R195+0x7000], [R4.64] ;  /* 0x0700000004c37fae */ /* 0x000be2000b901d4c */
[----:B-1----:R-:W-:-:S04]  /*10f0*/  IADD3 R8, P0, R4, UR25, RZ ;  /* 0x0000001904087c10 */ /* 0x002fc8000ff1e0ff */
[----:B------:R-:W-:Y:S02]  /*1100*/  IADD3.X R9, R5, UR5, RZ, P0, !PT ;  /* 0x0000000505097c10 */ /* 0x000fe400087fe4ff */
[----:B------:R-:W-:Y:S01]  /*1110*/  LOP3.LUT P0, RZ, R84, 0x2, RZ, 0xc0, !PT ;  /* 0x0000000254ff7812 */ /* 0x000fe2000780c0ff */
[----:B-----5:R-:W-:Y:S02]  /*1120*/  IMAD.MOV.U32 R4, RZ, RZ, 0x20 ;  /* 0x00000020ff047424 */ /* 0x020fe400078e00ff */
[----:B------:R1:W-:Y:S04]  /*1130*/  LDGSTS.E.BYPASS.LTC128B.128 [R195+0x7800], [R8.64] ;  /* 0x0780000008c37fae */ /* 0x0003e8000b901d4c */
[----:B------:R-:W-:Y:S01]  /*1140*/  LDSM.16.M88.4 R56, [R80+0x4000] ;  /* 0x004000005038783b */ /* 0x000fe20000000200 */
[----:B------:R-:W-:-:S02]  /*1150*/  SEL R3, R4, 0xffffffe0, !P0 ;  /* 0xffffffe004037807 */ /* 0x000fc40004000000 */
[----:B------:R-:W-:Y:S01]  /*1160*/  SEL R0, R4, 0xffffffe0, !P1 ;  /* 0xffffffe004007807 */ /* 0x000fe20004800000 */
[----:B------:R-:W-:Y:S01]  /*1170*/  LDSM.16.M88.4 R44, [R80+0x4800] ;  /* 0x00480000502c783b */ /* 0x000fe20000000200 */
[----:B------:R-:W-:Y:S01]  /*1180*/  LOP3.LUT P0, RZ, R84, 0x4, RZ, 0xc0, !PT ;  /* 0x0000000454ff7812 */ /* 0x000fe2000780c0ff */
[----:B------:R-:W-:Y:S01]  /*1190*/  IMAD.IADD R191, R193, 0x1, R3 ;  /* 0x00000001c1bf7824 */ /* 0x000fe200078e0203 */
[----:B------:R-:W-:Y:S01]  /*11a0*/  LOP3.LUT P1, RZ, R2, 0x4, RZ, 0xc0, !PT ;  /* 0x0000000402ff7812 */ /* 0x000fe2000782c0ff */
[----:B------:R-:W-:Y:S01]  /*11b0*/  LDSM.16.M88.4 R28, [R80+0x5000] ;  /* 0x00500000501c783b */ /* 0x000fe20000000200 */
[----:B------:R-:W-:Y:S02]  /*11c0*/  IMAD.IADD R192, R194, 0x1, R0 ;  /* 0x00000001c2c07824 */ /* 0x000fe400078e0200 */
[----:B------:R-:W-:Y:S01]  /*11d0*/  IMAD.MOV.U32 R2, RZ, RZ, 0x40 ;  /* 0x00000040ff027424 */ /* 0x000fe200078e00ff */
[----:B----4-:R-:W4:Y:S04]  /*11e0*/  LDSM.16.M88.4 R12, [R194] ;  /* 0x00000000c20c783b */ /* 0x010f280000000200 */
[----:B------:R-:W5:Y:S01]  /*11f0*/  LDSM.16.M88.4 R16, [R194+0x2000] ;  /* 0x00200000c210783b */ /* 0x000f620000000200 */
[----:B------:R-:W-:-:S02]  /*1200*/  SEL R2, R2, 0xffffffc0, !P1 ;  /* 0xffffffc002027807 */ /* 0x000fc40004800000 */
[----:B------:R-:W-:Y:S01]  /*1210*/  @P0 IADD3 R189, R193, -0x40, RZ ;  /* 0xffffffc0c1bd0810 */ /* 0x000fe20007ffe0ff */
[----:B------:R-:W2:Y:S01]  /*1220*/  LDSM.16.M88.4 R80, [R80+0x5800] ;  /* 0x005800005050783b */ /* 0x000ea20000000200 */
[----:B------:R-:W-:Y:S01]  /*1230*/  ISETP.NE.AND P0, PT, R132, 0x1, PT ;  /* 0x000000018400780c */ /* 0x000fe20003f05270 */
[----:B------:R-:W-:Y:S01]  /*1240*/  IMAD.IADD R190, R194, 0x1, R2 ;  /* 0x00000001c2be7824 */ /* 0x000fe200078e0202 */
[----:B------:R-:W-:Y:S01]  /*1250*/  IADD3 R183, R189, 0x800, RZ ;  /* 0x00000800bdb77810 */ /* 0x000fe20007ffe0ff */
[----:B------:R-:W-:Y:S01]  /*1260*/  LDSM.16.M88.4 R72, [R191] ;  /* 0x00000000bf48783b */ /* 0x000fe20000000200 */
[----:B------:R-:W-:Y:S01]  /*1270*/  IMAD.IADD R180, R3, 0x1, R189 ;  /* 0x0000000103b47824 */ /* 0x000fe200078e02bd */
[----:B------:R-:W-:Y:S01]  /*1280*/  SHF.R.S32.HI R3, RZ, 0x1f, R125 ;  /* 0x0000001fff037819 */ /* 0x000fe2000001147d */
[----:B------:R-:W-:Y:S01]  /*1290*/  IMAD.IADD R188, R0, 0x1, R190 ;  /* 0x0000000100bc7824 */ /* 0x000fe200078e02be */
[----:B------:R-:W2:Y:S01]  /*12a0*/  LDSM.16.M88.4 R76, [R192+0x2000] ;  /* 0x00200000c04c783b */ /* 0x000ea20000000200 */
[----:B------:R-:W-:-:S02]  /*12b0*/  IADD3 R182, R189, 0x1000, RZ ;  /* 0x00001000bdb67810 */ /* 0x000fc40007ffe0ff */
[----:B------:R-:W-:Y:S01]  /*12c0*/  LEA.HI R3, R3, R125, RZ, 0x2 ;  /* 0x0000007d03037211 */ /* 0x000fe200078f10ff */
[----:B------:R-:W2:Y:S01]  /*12d0*/  LDSM.16.M88.4 R68, [R191+0x800] ;  /* 0x00080000bf44783b */ /* 0x000ea20000000200 */
[----:B------:R-:W-:Y:S02]  /*12e0*/  IADD3 R181, R189, 0x1800, RZ ;  /* 0x00001800bdb57810 */ /* 0x000fe40007ffe0ff */
[----:B------:R-:W-:Y:S01]  /*12f0*/  SHF.R.S32.HI R202, RZ, 0x2, R3 ;  /* 0x00000002ffca7819 */ /* 0x000fe20000011403 */
[----:B------:R-:W2:Y:S03]  /*1300*/  LDSM.16.M88.4 R88, [R191+0x1000] ;  /* 0x00100000bf58783b */ /* 0x000ea60000000200 */
[----:B------:R-:W-:Y:S01]  /*1310*/  IADD3 R3, R124, 0x1, R202 ;  /* 0x000000017c037810 */ /* 0x000fe20007ffe0ca */
[----:B-1----:R-:W1:Y:S03]  /*1320*/  LDSM.16.M88.4 R8, [R191+0x1800] ;  /* 0x00180000bf08783b */ /* 0x002e660000000200 */
[----:B------:R-:W-:Y:S01]  /*1330*/  IADD3 R3, R123, -c[0x0][0x214], R3 ;  /* 0x800085007b037a10 */ /* 0x000fe20007ffe003 */
[----:B---3--:R-:W3:Y:S03]  /*1340*/  LDSM.16.M88.4 R4, [R192] ;  /* 0x00000000c004783b */ /* 0x008ee60000000200 */
[----:B------:R-:W-:Y:S01]  /*1350*/  IADD3 R3, R3, c[0x0][0x2e8], RZ ;  /* 0x0000ba0003037a10 */ /* 0x000fe20007ffe0ff */
[----:B------:R-:W-:Y:S03]  /*1360*/  LDSM.16.M88.4 R84, [R190+0x2000] ;  /* 0x00200000be54783b */ /* 0x000fe60000000200 */
[C---:B------:R-:W-:Y:S01]  /*1370*/  IADD3 R231, R3.reuse, 0x8, RZ ;  /* 0x0000000803e77810 */ /* 0x040fe20007ffe0ff */
[----:B----4-:R-:W-:Y:S01]  /*1380*/  HMMA.16816.F32.BF16 R64, R12, R56, RZ ;  /* 0x000000380c40723c */ /* 0x010fe200000418ff */
[----:B------:R-:W-:Y:S01]  /*1390*/  LDSM.16.M88.4 R112, [R188+0x2000] ;  /* 0x00200000bc70783b */ /* 0x000fe20000000200 */
[----:B------:R-:W-:-:S02]  /*13a0*/  IADD3 R230, R3, 0x40, RZ ;  /* 0x0000004003e67810 */ /* 0x000fc40007ffe0ff */
[C---:B------:R-:W-:Y:S01]  /*13b0*/  IADD3 R206, R3.reuse, 0x48, RZ ;  /* 0x0000004803ce7810 */ /* 0x040fe20007ffe0ff */
[----:B------:R-:W-:Y:S01]  /*13c0*/  LDSM.16.M88.4 R108, [R180] ;  /* 0x00000000b46c783b */ /* 0x000fe20000000200 */
[-C--:B------:R-:W-:Y:S02]  /*13d0*/  IMNMX R232, R3, R123.reuse, PT ;  /* 0x0000007b03e87217 */ /* 0x080fe40003800200 */
[----:B-----5:R-:W-:Y:S01]  /*13e0*/  HMMA.16816.F32.BF16 R96, R16, R56, RZ ;  /* 0x000000381060723c */ /* 0x020fe200000418ff */
[----:B------:R-:W-:Y:S01]  /*13f0*/  LDSM.16.M88.4 R104, [R180+0x800] ;  /* 0x00080000b468783b */ /* 0x000fe20000000200 */
[-C--:B------:R-:W-:Y:S02]  /*1400*/  IMNMX R231, R231, R123.reuse, PT ;  /* 0x0000007be7e77217 */ /* 0x080fe40003800200 */
[-C--:B------:R-:W-:Y:S01]  /*1410*/  IMNMX R230, R230, R123.reuse, PT ;  /* 0x0000007be6e67217 */ /* 0x080fe20003800200 */
[----:B------:R-:W-:Y:S01]  /*1420*/  LDSM.16.M88.4 R100, [R180+0x1000] ;  /* 0x00100000b464783b */ /* 0x000fe20000000200 */
[----:B------:R-:W-:-:S02]  /*1430*/  IMNMX R206, R206, R123, PT ;  /* 0x0000007bcece7217 */ /* 0x000fc40003800200 */
[----:B------:R-:W-:Y:S01]  /*1440*/  HMMA.16816.F32.BF16 R60, R16, R58, RZ ;  /* 0x0000003a103c723c */ /* 0x000fe200000418ff */
[----:B------:R-:W0:Y:S01]  /*1450*/  LDGDEPBAR ;  /* 0x00000000000079af */ /* 0x000e220000000000 */
[----:B------:R-:W-:-:S06]  /*1460*/  LOP3.LUT R3, R121, R122, RZ, 0xfc, !PT ;  /* 0x0000007a79037212 */ /* 0x000fcc00078efcff */
[C---:B------:R-:W-:Y:S08]  /*1470*/  HMMA.16816.F32.BF16 R92, R16.reuse, R44, RZ ;  /* 0x0000002c105c723c */ /* 0x040ff000000418ff */
[C---:B------:R-:W-:Y:S08]  /*1480*/  HMMA.16816.F32.BF16 R36, R16.reuse, R28, RZ ;  /* 0x0000001c1024723c */ /* 0x040ff000000418ff */
[C---:B--2---:R-:W-:Y:S08]  /*1490*/  HMMA.16816.F32.BF16 R20, R16.reuse, R80, RZ ;  /* 0x000000501014723c */ /* 0x044ff000000418ff */
[C---:B------:R-:W-:Y:S08]  /*14a0*/  HMMA.16816.F32.BF16 R48, R16.reuse, R46, RZ ;  /* 0x0000002e1030723c */ /* 0x040ff000000418ff */
[----:B------:R-:W-:Y:S08]  /*14b0*/  HMMA.16816.F32.BF16 R32, R16, R30, RZ ;  /* 0x0000001e1020723c */ /* 0x000ff000000418ff */
[C---:B------:R-:W-:Y:S08]  /*14c0*/  HMMA.16816.F32.BF16 R52, R12.reuse, R44, RZ ;  /* 0x0000002c0c34723c */ /* 0x040ff000000418ff */
[C---:B------:R-:W-:Y:S08]  /*14d0*/  HMMA.16816.F32.BF16 R40, R12.reuse, R28, RZ ;  /* 0x0000001c0c28723c */ /* 0x040ff000000418ff */
[----:B------:R-:W-:Y:S08]  /*14e0*/  HMMA.16816.F32.BF16 R56, R12, R58, RZ ;  /* 0x0000003a0c38723c */ /* 0x000ff000000418ff */
[----:B------:R-:W-:Y:S08]  /*14f0*/  HMMA.16816.F32.BF16 R16, R16, R82, RZ ;  /* 0x000000521010723c */ /* 0x000ff000000418ff */
[C---:B------:R-:W-:Y:S08]  /*1500*/  HMMA.16816.F32.BF16 R44, R12.reuse, R46, RZ ;  /* 0x0000002e0c2c723c */ /* 0x040ff000000418ff */
[C---:B------:R-:W-:Y:S08]  /*1510*/  HMMA.16816.F32.BF16 R28, R12.reuse, R30, RZ ;  /* 0x0000001e0c1c723c */ /* 0x040ff000000418ff */
[C---:B------:R-:W-:Y:S08]  /*1520*/  HMMA.16816.F32.BF16 R24, R12.reuse, R80, RZ ;  /* 0x000000500c18723c */ /* 0x040ff000000418ff */
[----:B------:R-:W-:Y:S01]  /*1530*/  HMMA.16816.F32.BF16 R12, R12, R82, RZ ;  /* 0x000000520c0c723c */ /* 0x000fe200000418ff */
[----:B------:R-:W2:Y:S07]  /*1540*/  LDSM.16.M88.4 R80, [R189] ;  /* 0x00000000bd50783b */ /* 0x000eae0000000200 */
[C---:B------:R-:W-:Y:S08]  /*1550*/  HMMA.16816.F32.BF16 R96, R76.reuse, R72, R96 ;  /* 0x000000484c60723c */ /* 0x040ff00000041860 */
[C---:B------:R-:W-:Y:S08]  /*1560*/  HMMA.16816.F32.BF16 R92, R76.reuse, R68, R92 ;  /* 0x000000444c5c723c */ /* 0x040ff0000004185c */
[C---:B------:R-:W-:Y:S08]  /*1570*/  HMMA.16816.F32.BF16 R36, R76.reuse, R88, R36 ;  /* 0x000000584c24723c */ /* 0x040ff00000041824 */
[C---:B-1----:R-:W-:Y:S08]  /*1580*/  HMMA.16816.F32.BF16 R20, R76.reuse, R8, R20 ;  /* 0x000000084c14723c */ /* 0x042ff00000041814 */
[C---:B------:R-:W-:Y:S08]  /*1590*/  HMMA.16816.F32.BF16 R60, R76.reuse, R74, R60 ;  /* 0x0000004a4c3c723c */ /* 0x040ff0000004183c */
[C---:B------:R-:W-:Y:S08]  /*15a0*/  HMMA.16816.F32.BF16 R48, R76.reuse, R70, R48 ;  /* 0x000000464c30723c */ /* 0x040ff00000041830 */
[C---:B------:R-:W-:Y:S08]  /*15b0*/  HMMA.16816.F32.BF16 R32, R76.reuse, R90, R32 ;  /* 0x0000005a4c20723c */ /* 0x040ff00000041820 */
[----:B------:R-:W-:Y:S01]  /*15c0*/  HMMA.16816.F32.BF16 R16, R76, R10, R16 ;  /* 0x0000000a4c10723c */ /* 0x000fe20000041810 */
[----:B------:R-:W1:Y:S07]  /*15d0*/  LDSM.16.M88.4 R76, [R189+0x800] ;  /* 0x00080000bd4c783b */ /* 0x000e6e0000000200 */
[C---:B---3--:R-:W-:Y:S08]  /*15e0*/  HMMA.16816.F32.BF16 R64, R4.reuse, R72, R64 ;  /* 0x000000480440723c */ /* 0x048ff00000041840 */
[C---:B------:R-:W-:Y:S08]  /*15f0*/  HMMA.16816.F32.BF16 R52, R4.reuse, R68, R52 ;  /* 0x000000440434723c */ /* 0x040ff00000041834 */
[C---:B------:R-:W-:Y:S08]  /*1600*/  HMMA.16816.F32.BF16 R40, R4.reuse, R88, R40 ;  /* 0x000000580428723c */ /* 0x040ff00000041828 */
[C---:B------:R-:W-:Y:S01]  /*1610*/  HMMA.16816.F32.BF16 R56, R4.reuse, R74, R56 ;  /* 0x0000004a0438723c */ /* 0x040fe20000041838 */
[----:B------:R-:W3:Y:S07]  /*1620*/  LDSM.16.M88.4 R72, [R189+0x1000] ;  /* 0x00100000bd48783b */ /* 0x000eee0000000200 */
[C---:B------:R-:W-:Y:S01]  /*1630*/  HMMA.16816.F32.BF16 R44, R4.reuse, R70, R44 ;  /* 0x00000046042c723c */ /* 0x040fe2000004182c */
[----:B------:R-:W4:Y:S07]  /*1640*/  LDSM.16.M88.4 R68, [R189+0x1800] ;  /* 0x00180000bd44783b */ /* 0x000f2e0000000200 */
[C---:B------:R-:W-:Y:S01]  /*1650*/  HMMA.16816.F32.BF16 R28, R4.reuse, R90, R28 ;  /* 0x0000005a041c723c */ /* 0x040fe2000004181c */
[----:B------:R-:W5:Y:S07]  /*1660*/  LDSM.16.M88.4 R88, [R190] ;  /* 0x00000000be58783b */ /* 0x000f6e0000000200 */
[C---:B------:R-:W-:Y:S08]  /*1670*/  HMMA.16816.F32.BF16 R24, R4.reuse, R8, R24 ;  /* 0x000000080418723c */ /* 0x040ff00000041818 */
[----:B------:R-:W-:Y:S01]  /*1680*/  HMMA.16816.F32.BF16 R12, R4, R10, R12 ;  /* 0x0000000a040c723c */ /* 0x000fe2000004180c */
[----:B------:R-:W5:Y:S04]  /*1690*/  LDSM.16.M88.4 R4, [R180+0x1800] ;  /* 0x00180000b404783b */ /* 0x000f680000000200 */
[----:B------:R-:W5:Y:S01]  /*16a0*/  LDSM.16.M88.4 R8, [R188] ;  /* 0x00000000bc08783b */ /* 0x000f620000000200 */
[----:B------:R-:W-:-:S04]  /*16b0*/  DEPBAR.LE SB0, 0x0 ;  /* 0x000080000000791a */ /* 0x000fc80000000000 */
[C---:B--2---:R-:W-:Y:S08]  /*16c0*/  HMMA.16816.F32.BF16 R96, R84.reuse, R80, R96 ;  /* 0x000000505460723c */ /* 0x044ff00000041860 */
[C---:B-1----:R-:W-:Y:S08]  /*16d0*/  HMMA.16816.F32.BF16 R92, R84.reuse, R76, R92 ;  /* 0x0000004c545c723c */ /* 0x042ff0000004185c */
[C---:B---3--:R-:W-:Y:S08]  /*16e0*/  HMMA.16816.F32.BF16 R36, R84.reuse, R72, R36 ;  /* 0x000000485424723c */ /* 0x048ff00000041824 */
[C---:B----4-:R-:W-:Y:S08]  /*16f0*/  HMMA.16816.F32.BF16 R20, R84.reuse, R68, R20 ;  /* 0x000000445414723c */ /* 0x050ff00000041814 */
[C---:B------:R-:W-:Y:S08]  /*1700*/  HMMA.16816.F32.BF16 R60, R84.reuse, R82, R60 ;  /* 0x00000052543c723c */ /* 0x040ff0000004183c */
[C---:B------:R-:W-:Y:S08]  /*1710*/  HMMA.16816.F32.BF16 R48, R84.reuse, R78, R48 ;  /* 0x0000004e5430723c */ /* 0x040ff00000041830 */
[C---:B------:R-:W-:Y:S08]  /*1720*/  HMMA.16816.F32.BF16 R32, R84.reuse, R74, R32 ;  /* 0x0000004a5420723c */ /* 0x040ff00000041820 */
[----:B------:R-:W-:Y:S08]  /*1730*/  HMMA.16816.F32.BF16 R16, R84, R70, R16 ;  /* 0x000000465410723c */ /* 0x000ff00000041810 */
[C---:B-----5:R-:W-:Y:S08]  /*1740*/  HMMA.16816.F32.BF16 R64, R88.reuse, R80, R64 ;  /* 0x000000505840723c */ /* 0x060ff00000041840 */
[C---:B------:R-:W-:Y:S08]  /*1750*/  HMMA.16816.F32.BF16 R56, R88.reuse, R82, R56 ;  /* 0x000000525838723c */ /* 0x040ff00000041838 */
        /* <DEDUP_REMOVED lines=8> */
[C---:B------:R-:W-:Y:S08]  /*17e0*/  HMMA.16816.F32.BF16 R92, R112.reuse, R104, R92 ;  /* 0x00000068705c723c */ /* 0x040ff0000004185c */
[C---:B------:R-:W-:Y:S08]  /*17f0*/  HMMA.16816.F32.BF16 R48, R112.reuse, R106, R48 ;  /* 0x0000006a7030723c */ /* 0x040ff00000041830 */
[C---:B------:R-:W-:Y:S08]  /*1800*/  HMMA.16816.F32.BF16 R36, R112.reuse, R100, R36 ;  /* 0x000000647024723c */ /* 0x040ff00000041824 */
[C---:B------:R-:W-:Y:S07]  /*1810*/  HMMA.16816.F32.BF16 R68, R112.reuse, R102, R32 ;  /* 0x000000667044723c */ /* 0x040fee0000041820 */
[----:B------:R-:W-:Y:S01]  /*1820*/  IMAD.MOV.U32 R32, RZ, RZ, R120 ;  /* 0x000000ffff207224 */ /* 0x000fe200078e0078 */
        /* <DEDUP_REMOVED lines=10> */
[----:B------:R-:W-:Y:S06]  /*18d0*/  BAR.SYNC.DEFER_BLOCKING 0x0 ;  /* 0x0000000000007b1d */ /* 0x000fec0000010000 */
[----:B------:R-:W-:Y:S05]  /*18e0*/  @!P0 BRA `(.L_x_588) ;  /* 0x0000016000008947 */ /* 0x000fea0003800000 */
[----:B------:R-:W-:-:S04]  /*18f0*/  IADD3 R6, R132, -0x2, RZ ;  /* 0xfffffffe84067810 */ /* 0x000fc80007ffe0ff */
[----:B------:R-:W-:Y:S01]  /*1900*/  SHF.R.S32.HI R5, RZ, 0x1f, R6 ;  /* 0x0000001fff057819 */ /* 0x000fe20000011406 */
[C---:B------:R-:W-:Y:S02]  /*1910*/  IMAD R4, R6.reuse, UR16, RZ ;  /* 0x0000001006047c24 */ /* 0x040fe4000f8e02ff */
[----:B------:R-:W-:-:S04]  /*1920*/  IMAD.WIDE.U32 R6, R6, UR17, R198 ;  /* 0x0000001106067c25 */ /* 0x000fc8000f8e00c6 */
[----:B------:R-:W-:Y:S01]  /*1930*/  IMAD R4, R5, UR17, R4 ;  /* 0x0000001105047c24 */ /* 0x000fe2000f8e0204 */
[----:B------:R-:W-:-:S03]  /*1940*/  LEA R8, P1, R6, c[0x0][0x168], 0x1 ;  /* 0x00005a0006087a11 */ /* 0x000fc600078208ff */
[----:B------:R-:W-:Y:S01]  /*1950*/  IMAD.IADD R4, R7, 0x1, R4 ;  /* 0x0000000107047824 */ /* 0x000fe200078e0204 */
[----:B------:R-:W-:-:S04]  /*1960*/  IADD3 R10, P0, R8, UR8, RZ ;  /* 0x00000008080a7c10 */ /* 0x000fc8000ff1e0ff */
        /* <DEDUP_REMOVED lines=9> */
[----:B------:R1:W-:Y:S03]  /*1a00*/  LDGSTS.E.BYPASS.LTC128B.128 [R195+0x4800], [R10.64] ;  /* 0x048000000ac37fae */ /* 0x0003e6000b901d4c */
[----:B------:R-:W-:Y:S01]  /*1a10*/  IADD3.X R5, R7, UR6, RZ, P0, !PT ;  /* 0x0000000607057c10 */ /* 0x000fe200087fe4ff */
[----:B------:R1:W-:Y:S04]  /*1a20*/  LDGSTS.E.BYPASS.LTC128B.128 [R195+0x5000], [R6.64] ;  /* 0x0500000006c37fae */ /* 0x0003e8000b901d4c */
[----:B------:R1:W-:Y:S04]  /*1a30*/  LDGSTS.E.BYPASS.LTC128B.128 [R195+0x5800], [R4.64] ;  /* 0x0580000004c37fae */ /* 0x0003e8000b901d4c */
[----:B------:R-:W0:Y:S02]  /*1a40*/  LDGDEPBAR ;  /* 0x00000000000079af */ /* 0x000e240000000000 */
.L_x_588:
[----:B------:R-:W-:Y:S01]  /*1a50*/  IMAD R33, R32, 0x40, R233 ;  /* 0x0000004020217824 */ /* 0x000fe200078e02e9 */
[----:B------:R-:W-:Y:S01]  /*1a60*/  LOP3.LUT R138, R116, UR14, RZ, 0x3c, !PT ;  /* 0x0000000e748a7c12 */ /* 0x000fe2000f8e3cff */
[----:B------:R-:W-:Y:S01]  /*1a70*/  IMAD R211, R117, 0x8, R118 ;  /* 0x0000000875d37824 */ /* 0x000fe200078e0276 */
[----:B------:R-:W-:Y:S01]  /*1a80*/  UIADD3 UR21, UR15, -0x4498517b, URZ ;  /* 0xbb67ae850f157890 */ /* 0x000fe2000fffe03f */
[----:B------:R-:W-:Y:S01]  /*1a90*/  IMAD.WIDE.U32 R228, R137, -0x2daee0ad, RZ ;  /* 0xd2511f5389e47825 */ /* 0x000fe200078e00ff */
[C---:B-1----:R-:W-:Y:S01]  /*1aa0*/  IADD3 R4, R33.reuse, 0x1, RZ ;  /* 0x0000000121047810 */ /* 0x042fe20007ffe0ff */
[----:B------:R-:W-:Y:S01]  /*1ab0*/  UIADD3 UR22, UR14, -0x61c88647, URZ ;  /* 0x9e3779b90e167890 */ /* 0x000fe2000fffe03f */
[----:B------:R-:W-:Y:S01]  /*1ac0*/  IADD3 R5, R33, 0x8, RZ ;  /* 0x0000000821057810 */ /* 0x000fe20007ffe0ff */
[----:B------:R-:W-:Y:S01]  /*1ad0*/  UIADD3 UR20, UR14, 0x3c6ef372, URZ ;  /* 0x3c6ef3720e147890 */ /* 0x000fe2000fffe03f */
[C---:B------:R-:W-:Y:S01]  /*1ae0*/  ISETP.GE.AND P6, PT, R4.reuse, R232, PT ;  /* 0x000000e80400720c */ /* 0x040fe20003fc6270 */
[----:B------:R-:W-:Y:S01]  /*1af0*/  UIADD3 UR19, UR15, 0x76cf5d0a, URZ ;  /* 0x76cf5d0a0f137890 */ /* 0x000fe2000fffe03f */
[CC--:B------:R-:W-:Y:S01]  /*1b00*/  ISETP.GE.AND P5, PT, R4.reuse, R231.reuse, PT ;  /* 0x000000e70400720c */ /* 0x0c0fe20003fa6270 */
[----:B------:R-:W-:Y:S01]  /*1b10*/  UIADD3 UR17, UR15, 0x32370b8f, URZ ;  /* 0x32370b8f0f117890 */ /* 0x000fe2000fffe03f */
[C---:B------:R-:W-:Y:S01]  /*1b20*/  ISETP.GE.AND P3, PT, R4.reuse, R230, PT ;  /* 0x000000e60400720c */ /* 0x040fe20003f66270 */
[----:B------:R-:W-:Y:S01]  /*1b30*/  UIADD3 UR18, UR14, -0x255992d5, URZ ;  /* 0xdaa66d2b0e127890 */ /* 0x000fe2000fffe03f */
[----:B------:R-:W-:Y:S01]  /*1b40*/  ISETP.GE.AND P1, PT, R4, R206, PT ;  /* 0x000000ce0400720c */ /* 0x000fe20003f26270 */
[----:B------:R-:W-:Y:S01]  /*1b50*/  UIADD3 UR16, UR14, 0x78dde6e4, URZ ;  /* 0x78dde6e40e107890 */ /* 0x000fe2000fffe03f */
[----:B------:R-:W-:Y:S01]  /*1b60*/  ISETP.GE.AND P0, PT, R5, R231, PT ;  /* 0x000000e70500720c */ /* 0x000fe20003f06270 */
[----:B------:R-:W-:Y:S01]  /*1b70*/  IMAD.SHL.U32 R187, R3, 0x2, RZ ;  /* 0x0000000203bb7824 */ /* 0x000fe200078e00ff */
[----:B------:R-:W-:Y:S01]  /*1b80*/  IADD3 R4, R33, 0x9, RZ ;  /* 0x0000000921047810 */ /* 0x000fe20007ffe0ff */
[----:B------:R-:W-:Y:S01]  /*1b90*/  UIADD3 UR9, UR15, -0x126145ec, URZ ;  /* 0xed9eba140f097890 */ /* 0x000fe2000fffe03f */
[CC--:B------:R-:W-:Y:S01]  /*1ba0*/  ISETP.GE.AND P2, PT, R5.reuse, R232.reuse, PT ;  /* 0x000000e80500720c */ /* 0x0c0fe20003f46270 */
[----:B------:R-:W-:Y:S01]  /*1bb0*/  UIADD3 UR4, UR15, -0x56f99767, URZ ;  /* 0xa90668990f047890 */ /* 0x000fe2000fffe03f */
[----:B------:R-:W-:Y:S01]  /*1bc0*/  FSEL R73, R58, -INF , !P0 ;  /* 0xff8000003a497808 */ /* 0x000fe20004000000 */
[--C-:B------:R-:W-:Y:S01]  /*1bd0*/  IMAD.IADD R185, R2, 0x1, R187.reuse ;  /* 0x0000000102b97824 */ /* 0x100fe200078e02bb */
[----:B------:R-:W-:Y:S01]  /*1be0*/  ISETP.GE.AND P0, PT, R4, R232, PT ;  /* 0x000000e80400720c */ /* 0x000fe20003f06270 */
[----:B------:R-:W-:Y:S01]  /*1bf0*/  IMAD.IADD R186, R0, 0x1, R187 ;  /* 0x0000000100ba7824 */ /* 0x000fe200078e02bb */
[----:B------:R-:W-:Y:S01]  /*1c00*/  FSEL R75, R56, -INF , !P2 ;  /* 0xff800000384b7808 */ /* 0x000fe20005000000 */
[----:B------:R-:W-:Y:S01]  /*1c10*/  IMAD.IADD R184, R0, 0x1, R185 ;  /* 0x0000000100b87824 */ /* 0x000fe200078e02b9 */
[C---:B------:R-:W-:Y:S01]  /*1c20*/  ISETP.GE.AND P2, PT, R5.reuse, R206, PT ;  /* 0x000000ce0500720c */ /* 0x040fe20003f46270 */
[----:B------:R-:W-:Y:S01]  /*1c30*/  UIADD3 UR7, UR14, 0x1715609d, URZ ;  /* 0x1715609d0e077890 */ /* 0x000fe2000fffe03f */
[----:B------:R-:W-:Y:S01]  /*1c40*/  ISETP.GE.AND P4, PT, R5, R230, PT ;  /* 0x000000e60500720c */ /* 0x000fe20003f86270 */
[----:B------:R-:W-:Y:S01]  /*1c50*/  LDSM.16.MT88.4 R116, [R187+0x6000] ;  /* 0x00600000bb74783b */ /* 0x000fe20000004200 */
[----:B------:R-:W-:Y:S01]  /*1c60*/  FSEL R74, R57, -INF , !P0 ;  /* 0xff800000394a7808 */ /* 0x000fe20004000000 */
[----:B------:R-:W-:Y:S01]  /*1c70*/  UIADD3 UR23, UR15, 0x646e171e, URZ ;  /* 0x646e171e0f177890 */ /* 0x000fe2000fffe03f */
[----:B------:R-:W-:Y:S01]  /*1c80*/  ISETP.GE.AND P0, PT, R4, R206, PT ;  /* 0x000000ce0400720c */ /* 0x000fe20003f06270 */
[----:B------:R-:W-:Y:S01]  /*1c90*/  LDSM.16.MT88.4 R108, [R186+0x6000] ;  /* 0x00600000ba6c783b */ /* 0x000fe20000004200 */
[----:B------:R-:W-:-:S02]  /*1ca0*/  FSEL R62, R62, -INF , !P2 ;  /* 0xff8000003e3e7808 */ /* 0x000fc40005000000 */
[----:B------:R-:W-:Y:S01]  /*1cb0*/  IADD3 R8, R33, 0x10, RZ ;  /* 0x0000001021087810 */ /* 0x000fe20007ffe0ff */
[----:B------:R-:W-:Y:S01]  /*1cc0*/  LDSM.16.MT88.4 R84, [R185+0x6000] ;  /* 0x00600000b954783b */ /* 0x000fe20000004200 */
[----:B------:R-:W-:Y:S02]  /*1cd0*/  FSEL R5, R60, -INF , !P4 ;  /* 0xff8000003c057808 */ /* 0x000fe40006000000 */
[C---:B------:R-:W-:Y:S02]  /*1ce0*/  ISETP.GE.AND P2, PT, R4.reuse, R230, PT ;  /* 0x000000e60400720c */ /* 0x040fe40003f46270 */
[-C--:B------:R-:W-:Y:S02]  /*1cf0*/  ISETP.GE.AND P4, PT, R4, R231.reuse, PT ;  /* 0x000000e70400720c */ /* 0x080fe40003f86270 */
[----:B------:R-:W-:Y:S02]  /*1d00*/  FSEL R4, R63, -INF , !P0 ;  /* 0xff8000003f047808 */ /* 0x000fe40004000000 */
[----:B------:R-:W-:-:S02]  /*1d10*/  ISETP.GE.AND P0, PT, R8, R231, PT ;  /* 0x000000e70800720c */ /* 0x000fc40003f06270 */
[----:B------:R-:W-:Y:S02]  /*1d20*/  FSEL R6, R61, -INF , !P2 ;  /* 0xff8000003d067808 */ /* 0x000fe40005000000 */
[----:B------:R-:W-:Y:S02]  /*1d30*/  IADD3 R7, R33, 0x11, RZ ;  /* 0x0000001121077810 */ /* 0x000fe40007ffe0ff */
[-C--:B------:R-:W-:Y:S02]  /*1d40*/  ISETP.GE.AND P2, PT, R8, R232.reuse, PT ;  /* 0x000000e80800720c */ /* 0x080fe40003f46270 */
[----:B------:R-:W-:Y:S02]  /*1d50*/  FSEL R60, R54, -INF , !P0 ;  /* 0xff800000363c7808 */ /* 0x000fe40004000000 */
[----:B------:R-:W-:Y:S02]  /*1d60*/  ISETP.GE.AND P0, PT, R7, R232, PT ;  /* 0x000000e80700720c */ /* 0x000fe40003f06270 */
[----:B------:R-:W-:-:S02]  /*1d70*/  FSEL R56, R52, -INF , !P2 ;  /* 0xff80000034387808 */ /* 0x000fc40005000000 */
[C---:B------:R-:W-:Y:S02]  /*1d80*/  ISETP.GE.AND P2, PT, R8.reuse, R206, PT ;  /* 0x000000ce0800720c */ /* 0x040fe40003f46270 */
[----:B------:R-:W-:Y:S02]  /*1d90*/  FSEL R72, R59, -INF , !P4 ;  /* 0xff8000003b487808 */ /* 0x000fe40006000000 */
[----:B------:R-:W-:Y:S02]  /*1da0*/  FSEL R54, R53, -INF , !P0 ;  /* 0xff80000035367808 */ /* 0x000fe40004000000 */
[----:B------:R-:W-:Y:S02]  /*1db0*/  ISETP.GE.AND P4, PT, R8, R230, PT ;  /* 0x000000e60800720c */ /* 0x000fe40003f86270 */
[----:B------:R-:W-:Y:S02]  /*1dc0*/  ISETP.GE.AND P0, PT, R7, R206, PT ;  /* 0x000000ce0700720c */ /* 0x000fe40003f06270 */
[----:B------:R-:W-:-:S02]  /*1dd0*/  FSEL R8, R94, -INF , !P2 ;  /* 0xff8000005e087808 */ /* 0x000fc40005000000 */
[----:B------:R-:W-:Y:S02]  /*1de0*/  IADD3 R9, R33, 0x18, RZ ;  /* 0x0000001821097810 */ /* 0x000fe40007ffe0ff */
[----:B------:R-:W-:Y:S02]  /*1df0*/  ISETP.GE.AND P2, PT, R7, R230, PT ;  /* 0x000000e60700720c */ /* 0x000fe40003f46270 */
[----:B------:R-:W-:Y:S02]  /*1e00*/  FSEL R76, R92, -INF , !P4 ;  /* 0xff8000005c4c7808 */ /* 0x000fe40006000000 */
[----:B------:R-:W-:Y:S02]  /*1e10*/  FSEL R53, R95, -INF , !P0 ;  /* 0xff8000005f357808 */ /* 0x000fe40004000000 */
[-C--:B------:R-:W-:Y:S02]  /*1e20*/  ISETP.GE.AND P4, PT, R7, R231.reuse, PT ;  /* 0x000000e70700720c */ /* 0x080fe40003f86270 */
[----:B------:R-:W-:-:S02]  /*1e30*/  ISETP.GE.AND P0, PT, R9, R231, PT ;  /* 0x000000e70900720c */ /* 0x000fc40003f06270 */
[----:B------:R-:W-:Y:S02]  /*1e40*/  FSEL R61, R93, -INF , !P2 ;  /* 0xff8000005d3d7808 */ /* 0x000fe40005000000 */
[----:B------:R-:W-:Y:S02]  /*1e50*/  IADD3 R7, R33, 0x19, RZ ;  /* 0x0000001921077810 */ /* 0x000fe40007ffe0ff */
[-C--:B------:R-:W-:Y:S02]  /*1e60*/  ISETP.GE.AND P2, PT, R9, R232.reuse, PT ;  /* 0x000000e80900720c */ /* 0x080fe40003f46270 */
[----:B------:R-:W-:Y:S02]  /*1e70*/  FSEL R172, R46, -INF , !P0 ;  /* 0xff8000002eac7808 */ /* 0x000fe40004000000 */
[----:B------:R-:W-:Y:S02]  /*1e80*/  FSEL R171, R55, -INF , !P4 ;  /* 0xff80000037ab7808 */ /* 0x000fe40006000000 */
[----:B------:R-:W-:-:S02]  /*1e90*/  ISETP.GE.AND P0, PT, R7, R232, PT ;  /* 0x000000e80700720c */ /* 0x000fc40003f06270 */
[----:B------:R-:W-:Y:S02]  /*1ea0*/  FSEL R55, R44, -INF , !P2 ;  /* 0xff8000002c377808 */ /* 0x000fe40005000000 */
[----:B------:R-:W-:Y:S02]  /*1eb0*/  ISETP.GE.AND P2, PT, R9, R206, PT ;  /* 0x000000ce0900720c */ /* 0x000fe40003f46270 */
        /* <DEDUP_REMOVED lines=14> */
[----:B------:R-:W-:Y:S02]  /*1fa0*/  ISETP.GE.AND P0, PT, R7, R232, PT ;  /* 0x000000e80700720c */ /* 0x000fe40003f06270 */
[----:B------:R-:W-:-:S02]  /*1fb0*/  FSEL R63, R47, -INF , !P4 ;  /* 0xff8000002f3f7808 */ /* 0x000fc40006000000 */
[----:B------:R-:W-:Y:S02]  /*1fc0*/  FSEL R160, R40, -INF , !P2 ;  /* 0xff80000028a07808 */ /* 0x000fe40005000000 */
[C---:B------:R-:W-:Y:S02]  /*1fd0*/  ISETP.GE.AND P4, PT, R34.reuse, R230, PT ;  /* 0x000000e62200720c */ /* 0x040fe40003f86270 */
[-C--:B------:R-:W-:Y:S02]  /*1fe0*/  ISETP.GE.AND P2, PT, R34, R206.reuse, PT ;  /* 0x000000ce2200720c */ /* 0x080fe40003f46270 */
[----:B------:R-:W-:Y:S02]  /*1ff0*/  FSEL R159, R41, -INF , !P0 ;  /* 0xff800000299f7808 */ /* 0x000fe40004000000 */
[----:B------:R-:W-:Y:S02]  /*2000*/  ISETP.GE.AND P0, PT, R7, R206, PT ;  /* 0x000000ce0700720c */ /* 0x000fe40003f06270 */
[----:B------:R-:W-:-:S02]  /*2010*/  FSEL R143, R36, -INF , !P4 ;  /* 0xff800000248f7808 */ /* 0x000fc40006000000 */
[----:B------:R-:W-:Y:S02]  /*2020*/  FSEL R154, R38, -INF , !P2 ;  /* 0xff800000269a7808 */ /* 0x000fe40005000000 */
[----:B------:R-:W-:Y:S02]  /*2030*/  IADD3 R34, R33, 0x28, RZ ;  /* 0x0000002821227810 */ /* 0x000fe40007ffe0ff */
[CC--:B------:R-:W-:Y:S02]  /*2040*/  ISETP.GE.AND P4, PT, R7.reuse, R231.reuse, PT ;  /* 0x000000e70700720c */ /* 0x0c0fe40003f86270 */
[----:B------:R-:W-:Y:S02]  /*2050*/  ISETP.GE.AND P2, PT, R7, R230, PT ;  /* 0x000000e60700720c */ /* 0x000fe40003f46270 */
[----:B------:R-:W-:Y:S02]  /*2060*/  FSEL R157, R39, -INF , !P0 ;  /* 0xff800000279d7808 */ /* 0x000fe40004000000 */
[----:B------:R-:W-:-:S02]  /*2070*/  ISETP.GE.AND P0, PT, R34, R231, PT ;  /* 0x000000e72200720c */ /* 0x000fc40003f06270 */
[----:B------:R-:W-:Y:S02]  /*2080*/  FSEL R158, R43, -INF , !P4 ;  /* 0xff8000002b9e7808 */ /* 0x000fe40006000000 */
[----:B------:R-:W-:Y:S02]  /*2090*/  FSEL R145, R37, -INF , !P2 ;  /* 0xff80000025917808 */ /* 0x000fe40005000000 */
[----:B------:R-:W-:Y:S02]  /*20a0*/  IADD3 R7, R33, 0x29, RZ ;  /* 0x0000002921077810 */ /* 0x000fe40007ffe0ff */
[C---:B------:R-:W-:Y:S02]  /*20b0*/  ISETP.GE.AND P2, PT, R34.reuse, R232, PT ;  /* 0x000000e82200720c */ /* 0x040fe40003f46270 */
[----:B------:R-:W-:Y:S02]  /*20c0*/  ISETP.GE.AND P4, PT, R34, R230, PT ;  /* 0x000000e62200720c */ /* 0x000fe40003f86270 */
[----:B------:R-:W-:-:S02]  /*20d0*/  FSEL R166, R30, -INF , !P0 ;  /* 0xff8000001ea67808 */ /* 0x000fc40004000000 */
[C---:B------:R-:W-:Y:S02]  /*20e0*/  ISETP.GE.AND P0, PT, R7.reuse, R232, PT ;  /* 0x000000e80700720c */ /* 0x040fe40003f06270 */
[----:B------:R-:W-:Y:S02]  /*20f0*/  FSEL R168, R28, -INF , !P2 ;  /* 0xff8000001ca87808 */ /* 0x000fe40005000000 */
[----:B------:R-:W-:Y:S02]  /*2100*/  FSEL R147, R68, -INF , !P4 ;  /* 0xff80000044937808 */ /* 0x000fe40006000000 */
[----:B------:R-:W-:Y:S02]  /*2110*/  ISETP.GE.AND P2, PT, R34, R206, PT ;  /* 0x000000ce2200720c */ /* 0x000fe40003f46270 */
[----:B------:R-:W-:Y:S02]  /*2120*/  ISETP.GE.AND P4, PT, R7, R231, PT ;  /* 0x000000e70700720c */ /* 0x000fe40003f86270 */
[----:B------:R-:W-:-:S02]  /*2130*/  IADD3 R28, R33, 0x30, RZ ;  /* 0x00000030211c7810 */ /* 0x000fc40007ffe0ff */
[----:B------:R-:W-:Y:S02]  /*2140*/  FSEL R167, R29, -INF , !P0 ;  /* 0xff8000001da77808 */ /* 0x000fe40004000000 */
[----:B------:R-:W-:Y:S02]  /*2150*/  ISETP.GE.AND P0, PT, R7, R206, PT ;  /* 0x000000ce0700720c */ /* 0x000fe40003f06270 */
[----:B------:R-:W-:Y:S02]  /*2160*/  FSEL R170, R70, -INF , !P2 ;  /* 0xff80000046aa7808 */ /* 0x000fe40005000000 */
[----:B------:R-:W-:Y:S02]  /*2170*/  FSEL R165, R31, -INF , !P4 ;  /* 0xff8000001fa57808 */ /* 0x000fe40006000000 */
[-C--:B------:R-:W-:Y:S02]  /*2180*/  ISETP.GE.AND P2, PT, R7, R230.reuse, PT ;  /* 0x000000e60700720c */ /* 0x080fe40003f46270 */
[----:B------:R-:W-:-:S02]  /*2190*/  ISETP.GE.AND P4, PT, R28, R230, PT ;  /* 0x000000e61c00720c */ /* 0x000fc40003f86270 */
[----:B------:R-:W-:Y:S02]  /*21a0*/  IADD3 R7, R33, 0x31, RZ ;  /* 0x0000003121077810 */ /* 0x000fe40007ffe0ff */
        /* <DEDUP_REMOVED lines=8> */
[----:B------:R-:W-:Y:S02]  /*2230*/  ISETP.GE.AND P2, PT, R28, R232, PT ;  /* 0x000000e81c00720c */ /* 0x000fe40003f46270 */
[----:B------:R-:W-:Y:S02]  /*2240*/  ISETP.GE.AND P4, PT, R33, R230, PT ;  /* 0x000000e62100720c */ /* 0x000fe40003f86270 */
[----:B------:R-:W-:-:S02]  /*2250*/  FSEL R141, R25, -INF , !P0 ;  /* 0xff800000198d7808 */ /* 0x000fc40004000000 */
[-C--:B------:R-:W-:Y:S02]  /*2260*/  ISETP.GE.AND P0, PT, R7, R206.reuse, PT ;  /* 0x000000ce0700720c */ /* 0x080fe40003f06270 */
[----:B------:R-:W-:Y:S01]  /*2270*/  FSEL R140, R24, -INF , !P2 ;  /* 0xff800000188c7808 */ /* 0x000fe20005000000 */
[----:B------:R-:W-:Y:S01]  /*2280*/  IMAD.WIDE.U32 R24, R211, -0x326172a9, RZ ;  /* 0xcd9e8d57d3187825 */ /* 0x000fe200078e00ff */
[----:B------:R-:W-:Y:S02]  /*2290*/  FSEL R96, R96, -INF , !P4 ;  /* 0xff80000060607808 */ /* 0x000fe40006000000 */
[----:B------:R-:W-:Y:S02]  /*22a0*/  FSEL R97, R97, -INF , !P3 ;  /* 0xff80000061617808 */ /* 0x000fe40005800000 */
[----:B------:R-:W-:Y:S02]  /*22b0*/  ISETP.GE.AND P2, PT, R28, R206, PT ;  /* 0x000000ce1c00720c */ /* 0x000fe40003f46270 */
[----:B------:R-:W-:-:S02]  /*22c0*/  FSEL R149, R23, -INF , !P0 ;  /* 0xff80000017957808 */ /* 0x000fc40004000000 */
[----:B------:R-:W-:Y:S02]  /*22d0*/  FMNMX.FTZ R23, R96, R97, !PT ;  /* 0x0000006160177209 */ /* 0x000fe40007810000 */
[----:B------:R-:W-:Y:S02]  /*22e0*/  FSEL R150, R22, -INF , !P2 ;  /* 0xff80000016967808 */ /* 0x000fe40005000000 */
[----:B------:R-:W-:Y:S02]  /*22f0*/  ISETP.GE.AND P2, PT, R7, R230, PT ;  /* 0x000000e60700720c */ /* 0x000fe40003f46270 */
[----:B------:R-:W-:Y:S02]  /*2300*/  IADD3 R7, R33, 0x38, RZ ;  /* 0x0000003821077810 */ /* 0x000fe40007ffe0ff */
[----:B------:R-:W-:Y:S02]  /*2310*/  FMNMX.FTZ R23, R5, R23, !PT ;  /* 0x0000001705177209 */ /* 0x000fe40007810000 */
[----:B------:R-:W-:-:S02]  /*2320*/  ISETP.GE.AND P0, PT, R33, R232, PT ;  /* 0x000000e82100720c */ /* 0x000fc40003f06270 */
[----:B------:R-:W-:Y:S02]  /*2330*/  FSEL R155, R21, -INF , !P2 ;  /* 0xff800000159b7808 */ /* 0x000fe40005000000 */
[----:B------:R-:W-:Y:S02]  /*2340*/  ISETP.GE.AND P2, PT, R7, R232, PT ;  /* 0x000000e80700720c */ /* 0x000fe40003f46270 */
[----:B------:R-:W-:Y:S02]  /*2350*/  FSEL R20, R67, -INF , !P5 ;  /* 0xff80000043147808 */ /* 0x000fe40006800000 */
[C---:B------:R-:W-:Y:S02]  /*2360*/  ISETP.GE.AND P4, PT, R7.reuse, R231, PT ;  /* 0x000000e70700720c */ /* 0x040fe40003f86270 */
[C---:B------:R-:W-:Y:S02]  /*2370*/  ISETP.GE.AND P3, PT, R7.reuse, R230, PT ;  /* 0x000000e60700720c */ /* 0x040fe40003f66270 */
[----:B------:R-:W-:-:S02]  /*2380*/  ISETP.GE.AND P5, PT, R7, R206, PT ;  /* 0x000000ce0700720c */ /* 0x000fc40003fa6270 */
[----:B------:R-:W-:Y:S02]  /*2390*/  FMNMX.FTZ R23, R6, R23, !PT ;  /* 0x0000001706177209 */ /* 0x000fe40007810000 */
[----:B------:R-:W-:Y:S02]  /*23a0*/  FSEL R22, R65, -INF , !P6 ;  /* 0xff80000041167808 */ /* 0x000fe40007000000 */
[----:B------:R-:W-:Y:S02]  /*23b0*/  FSEL R7, R64, -INF , !P0 ;  /* 0xff80000040077808 */ /* 0x000fe40004000000 */
[C---:B------:R-:W-:Y:S02]  /*23c0*/  ISETP.GE.AND P6, PT, R33.reuse, R231, PT ;  /* 0x000000e72100720c */ /* 0x040fe40003fc6270 */
[C---:B------:R-:W-:Y:S02]  /*23d0*/  ISETP.GE.AND P0, PT, R33.reuse, R206, PT ;  /* 0x000000ce2100720c */ /* 0x040fe40003f06270 */
[----:B------:R-:W-:-:S02]  /*23e0*/  IADD3 R33, R33, 0x39, RZ ;  /* 0x0000003921217810 */ /* 0x000fc40007ffe0ff */
[----:B------:R-:W-:Y:S02]  /*23f0*/  FSEL R144, R12, -INF , !P2 ;  /* 0xff8000000c907808 */ /* 0x000fe40005000000 */
[----:B------:R-:W-:Y:S02]  /*2400*/  FMNMX.FTZ R12, R76, R23, !PT ;  /* 0x000000174c0c7209 */ /* 0x000fe40007810000 */
[----:B------:R-:W-:Y:S02]  /*2410*/  FSEL R99, R99, -INF , !P1 ;  /* 0xff80000063637808 */ /* 0x000fe40004800000 */
[----:B------:R-:W-:Y:S02]  /*2420*/  ISETP.GE.AND P1, PT, R33, R232, PT ;  /* 0x000000e82100720c */ /* 0x000fe40003f26270 */
[----:B------:R-:W-:Y:S02]  /*2430*/  FMNMX.FTZ R12, R61, R12, !PT ;  /* 0x0000000c3d0c7209 */ /* 0x000fe40007810000 */
[----:B------:R-:W-:-:S02]  /*2440*/  FSEL R98, R98, -INF , !P0 ;  /* 0xff80000062627808 */ /* 0x000fc40004000000 */
[----:B------:R-:W-:Y:S02]  /*2450*/  FSEL R142, R13, -INF , !P1 ;  /* 0xff8000000d8e7808 */ /* 0x000fe40004800000 */
[----:B------:R-:W-:Y:S02]  /*2460*/  FMNMX.FTZ R13, R52, R12, !PT ;  /* 0x0000000c340d7209 */ /* 0x000fe40007810000 */
[----:B------:R-:W-:Y:S02]  /*2470*/  FMNMX.FTZ R12, R98, R99, !PT ;  /* 0x00000063620c7209 */ /* 0x000fe40007810000 */
[----:B------:R-:W-:Y:S02]  /*2480*/  FMNMX.FTZ R13, R11, R13, !PT ;  /* 0x0000000d0b0d7209 */ /* 0x000fe40007810000 */
[----:B------:R-:W-:Y:S02]  /*2490*/  FMNMX.FTZ R12, R62, R12, !PT ;  /* 0x0000000c3e0c7209 */ /* 0x000fe40007810000 */
[----:B------:R-:W-:Y:S01]  /*24a0*/  FSEL R21, R66, -INF , !P6 ;  /* 0xff80000042157808 */ /* 0x000fe20007000000 */
[----:B------:R-:W-:Y:S01]  /*24b0*/  IMAD.SHL.U32 R66, R32, 0x2, RZ ;  /* 0x0000000220427824 */ /* 0x000fe200078e00ff */
[----:B------:R-:W-:-:S02]  /*24c0*/  FMNMX.FTZ R12, R4, R12, !PT ;  /* 0x0000000c040c7209 */ /* 0x000fc40007810000 */
[----:B------:R-:W-:Y:S02]  /*24d0*/  ISETP.GE.AND P6, PT, R33, R230, PT ;  /* 0x000000e62100720c */ /* 0x000fe40003fc6270 */
[----:B------:R-:W-:Y:S02]  /*24e0*/  FMNMX.FTZ R12, R8, R12, !PT ;  /* 0x0000000c080c7209 */ /* 0x000fe40007810000 */
[----:B------:R-:W-:Y:S02]  /*24f0*/  FMNMX.FTZ R13, R143, R13, !PT ;  /* 0x0000000d8f0d7209 */ /* 0x000fe40007810000 */
[----:B------:R-:W-:Y:S02]  /*2500*/  FMNMX.FTZ R12, R53, R12, !PT ;  /* 0x0000000c350c7209 */ /* 0x000fe40007810000 */
[----:B------:R-:W-:Y:S02]  /*2510*/  FSEL R163, R16, -INF , !P3 ;  /* 0xff80000010a37808 */ /* 0x000fe40005800000 */
[----:B------:R-:W-:-:S02]  /*2520*/  FMNMX.FTZ R12, R10, R12, !PT ;  /* 0x0000000c0a0c7209 */ /* 0x000fc40007810000 */
[----:B------:R-:W-:Y:S02]  /*2530*/  FSEL R161, R17, -INF , !P6 ;  /* 0xff80000011a17808 */ /* 0x000fe40007000000 */
        /* <DEDUP_REMOVED lines=20> */
[----:B------:R-:W-:Y:S02]  /*2680*/  FSEL R65, R14, -INF , !P4 ;  /* 0xff8000000e417808 */ /* 0x000fe40006000000 */
[----:B------:R-:W-:Y:S02]  /*2690*/  FMNMX.FTZ R17, R163, R17, !PT ;  /* 0x00000011a3117209 */ /* 0x000fe40007810000 */
[----:B------:R-:W-:-:S02]  /*26a0*/  FMNMX.FTZ R16, R55, R16, !PT ;  /* 0x0000001037107209 */ /* 0x000fc40007810000 */
[----:B------:R-:W-:Y:S02]  /*26b0*/  ISETP.GE.AND P4, PT, R33, R206, PT ;  /* 0x000000ce2100720c */ /* 0x000fe40003f86270 */
[----:B------:R-:W-:Y:S02]  /*26c0*/  FSEL R151, R18, -INF , !P5 ;  /* 0xff80000012977808 */ /* 0x000fe40006800000 */
[----:B------:R-:W-:Y:S02]  /*26d0*/  FMNMX.FTZ R12, R149, R12, !PT ;  /* 0x0000000c950c7209 */ /* 0x000fe40007810000 */
[----:B------:R-:W-:Y:S02]  /*26e0*/  FMNMX.FTZ R135, R171, R135, !PT ;  /* 0x00000087ab877209 */ /* 0x000fe40007810000 */
[----:B------:R-:W-:Y:S02]  /*26f0*/  ISETP.GE.AND P2, PT, R33, R231, PT ;  /* 0x000000e72100720c */ /* 0x000fe40003f46270 */
[----:B------:R-:W-:-:S02]  /*2700*/  FMNMX.FTZ R17, R161, R17, !PT ;  /* 0x00000011a1117209 */ /* 0x000fc40007810000 */
[----:B------:R-:W-:Y:S02]  /*2710*/  FMNMX.FTZ R16, R57, R16, !PT ;  /* 0x0000001039107209 */ /* 0x000fe40007810000 */
[----:B------:R-:W-:Y:S02]  /*2720*/  FSEL R152, R19, -INF , !P4 ;  /* 0xff80000013987808 */ /* 0x000fe40006000000 */
[----:B------:R-:W-:Y:S02]  /*2730*/  FMNMX.FTZ R12, R151, R12, !PT ;  /* 0x0000000c970c7209 */ /* 0x000fe40007810000 */
[----:B------:R-:W-:Y:S02]  /*2740*/  FMNMX.FTZ R135, R172, R135, !PT ;  /* 0x00000087ac877209 */ /* 0x000fe40007810000 */
[----:B------:R-:W-:Y:S02]  /*2750*/  FSEL R64, R15, -INF , !P2 ;  /* 0xff8000000f407808 */ /* 0x000fe40005000000 */
[----:B------:R-:W-:Y:S01]  /*2760*/  FMNMX.FTZ R16, R160, R16, !PT ;  /* 0x00000010a0107209 */ /* 0x000fe20007810000 */
[----:B------:R-:W1:Y:S01]  /*2770*/  SHFL.BFLY PT, R15, R17, 0x2, 0x1f ;  /* 0x0c401f00110f7f89 */ /* 0x000e6200000e0000 */
[----:B------:R-:W-:-:S02]  /*2780*/  FMNMX.FTZ R12, R152, R12, !PT ;  /* 0x0000000c980c7209 */ /* 0x000fc40007810000 */
[----:B------:R-:W-:Y:S02]  /*2790*/  FMNMX.FTZ R135, R63, R135, !PT ;  /* 0x000000873f877209 */ /* 0x000fe40007810000 */
[----:B------:R-:W-:Y:S01]  /*27a0*/  FMNMX.FTZ R16, R159, R16, !PT ;  /* 0x000000109f107209 */ /* 0x000fe20007810000 */
[----:B------:R-:W2:Y:S01]  /*27b0*/  SHFL.BFLY PT, R18, R12, 0x2, 0x1f ;  /* 0x0c401f000c127f89 */ /* 0x000ea200000e0000 */
[----:B------:R-:W-:Y:S02]  /*27c0*/  FMNMX.FTZ R135, R164, R135, !PT ;  /* 0x00000087a4877209 */ /* 0x000fe40007810000 */
[----:B------:R-:W-:Y:S02]  /*27d0*/  IADD3 R139, R211, 0x4, RZ ;  /* 0x00000004d38b7810 */ /* 0x000fe40007ffe0ff */
[----:B------:R-:W-:Y:S02]  /*27e0*/  FMNMX.FTZ R16, R168, R16, !PT ;  /* 0x00000010a8107209 */ /* 0x000fe40007810000 */
[----:B------:R-:W-:Y:S01]  /*27f0*/  FMNMX.FTZ R135, R158, R135, !PT ;  /* 0x000000879e877209 */ /* 0x000fe20007810000 */
[----:B------:R-:W-:Y:S01]  /*2800*/  IMAD.WIDE.U32 R226, R139, -0x326172a9, RZ ;  /* 0xcd9e8d578be27825 */ /* 0x000fe200078e00ff */
[----:B------:R-:W-:-:S02]  /*2810*/  FMNMX.FTZ R13, R167, R16, !PT ;  /* 0x00000010a70d7209 */ /* 0x000fc40007810000 */
[----:B------:R-:W-:Y:S02]  /*2820*/  FMNMX.FTZ R135, R166, R135, !PT ;  /* 0x00000087a6877209 */ /* 0x000fe40007810000 */
[----:B------:R-:W-:Y:S02]  /*2830*/  FMNMX.FTZ R13, R140, R13, !PT ;  /* 0x0000000d8c0d7209 */ /* 0x000fe40007810000 */
[-C--:B------:R-:W-:Y:S02]  /*2840*/  LOP3.LUT R218, R25, R138.reuse, RZ, 0x3c, !PT ;  /* 0x0000008a19da7212 */ /* 0x080fe400078e3cff */
[----:B------:R-:W-:Y:S02]  /*2850*/  FMNMX.FTZ R135, R165, R135, !PT ;  /* 0x00000087a5877209 */ /* 0x000fe40007810000 */
[----:B------:R-:W-:Y:S01]  /*2860*/  LOP3.LUT R220, R227, R138, RZ, 0x3c, !PT ;  /* 0x0000008ae3dc7212 */ /* 0x000fe200078e3cff */
[----:B------:R-:W-:Y:S01]  /*2870*/  IMAD.WIDE.U32 R218, R218, -0x2daee0ad, RZ ;  /* 0xd2511f53dada7825 */ /* 0x000fe200078e00ff */
[----:B------:R-:W-:-:S02]  /*2880*/  FMNMX.FTZ R13, R141, R13, !PT ;  /* 0x0000000d8d0d7209 */ /* 0x000fc40007810000 */
[----:B------:R-:W-:Y:S01]  /*2890*/  FMNMX.FTZ R135, R59, R135, !PT ;  /* 0x000000873b877209 */ /* 0x000fe20007810000 */
[----:B------:R-:W-:Y:S01]  /*28a0*/  IMAD.WIDE.U32 R220, R220, -0x2daee0ad, RZ ;  /* 0xd2511f53dcdc7825 */ /* 0x000fe200078e00ff */
[----:B------:R-:W-:Y:S02]  /*28b0*/  LOP3.LUT R28, R229, UR15, R66, 0x96, !PT ;  /* 0x0000000fe51c7c12 */ /* 0x000fe4000f8e9642 */
[----:B------:R-:W-:Y:S02]  /*28c0*/  FMNMX.FTZ R13, R144, R13, !PT ;  /* 0x0000000d900d7209 */ /* 0x000fe40007810000 */
[----:B-1----:R-:W-:Y:S01]  /*28d0*/  FMNMX.FTZ R15, R17, R15, !PT ;  /* 0x0000000f110f7209 */ /* 0x002fe20007810000 */
[----:B------:R-:W-:Y:S01]  /*28e0*/  IMAD.WIDE.U32 R28, R28, -0x326172a9, RZ ;  /* 0xcd9e8d571c1c7825 */ /* 0x000fe200078e00ff */
[----:B------:R-:W-:Y:S02]  /*28f0*/  FMNMX.FTZ R135, R58, R135, !PT ;  /* 0x000000873a877209 */ /* 0x000fe40007810000 */
[--C-:B------:R-:W-:Y:S01]  /*2900*/  LOP3.LUT R216, R219, UR21, R228.reuse, 0x96, !PT ;  /* 0x00000015dbd87c12 */ /* 0x100fe2000f8e96e4 */
[----:B------:R-:W1:Y:S01]  /*2910*/  SHFL.BFLY PT, R134, R15, 0x1, 0x1f ;  /* 0x0c201f000f867f89 */ /* 0x000e6200000e0000 */
[----:B------:R-:W-:-:S02]  /*2920*/  LOP3.LUT R26, R221, UR21, R228, 0x96, !PT ;  /* 0x00000015dd1a7c12 */ /* 0x000fc4000f8e96e4 */
[----:B------:R-:W-:Y:S01]  /*2930*/  FMNMX.FTZ R13, R142, R13, !PT ;  /* 0x0000000d8e0d7209 */ /* 0x000fe20007810000 */
[----:B------:R-:W-:Y:S01]  /*2940*/  IMAD.WIDE.U32 R216, R216, -0x326172a9, RZ ;  /* 0xcd9e8d57d8d87825 */ /* 0x000fe200078e00ff */
[----:B------:R-:W-:Y:S02]  /*2950*/  FMNMX.FTZ R135, R65, R135, !PT ;  /* 0x0000008741877209 */ /* 0x000fe40007810000 */
[----:B--2---:R-:W-:Y:S01]  /*2960*/  FMNMX.FTZ R18, R12, R18, !PT ;  /* 0x000000120c127209 */ /* 0x004fe20007810000 */
[----:B------:R-:W-:Y:S01]  /*2970*/  IMAD.WIDE.U32 R26, R26, -0x326172a9, RZ ;  /* 0xcd9e8d571a1a7825 */ /* 0x000fe200078e00ff */
[----:B------:R-:W-:Y:S01]  /*2980*/  LOP3.LUT R19, R29, UR22, R24, 0x96, !PT ;  /* 0x000000161d137c12 */ /* 0x000fe2000f8e9618 */
[----:B------:R-:W2:Y:S01]  /*2990*/  SHFL.BFLY PT, R136, R13, 0x2, 0x1f ;  /* 0x0c401f000d887f89 */ /* 0x000ea200000e0000 */
[----:B------:R-:W-:Y:S02]  /*29a0*/  FMNMX.FTZ R135, R64, R135, !PT ;  /* 0x0000008740877209 */ /* 0x000fe40007810000 */
[----:B------:R-:W-:Y:S01]  /*29b0*/  LOP3.LUT R178, R217, UR20, R28, 0x96, !PT ;  /* 0x00000014d9b27c12 */ /* 0x000fe2000f8e961c */
[----:B------:R-:W3:Y:S01]  /*29c0*/  SHFL.BFLY PT, R133, R18, 0x1, 0x1f ;  /* 0x0c201f0012857f89 */ /* 0x000ee200000e0000 */
[----:B------:R-:W-:Y:S01]  /*29d0*/  IMAD.WIDE.U32 R176, R19, -0x2daee0ad, RZ ;  /* 0xd2511f5313b07825 */ /* 0x000fe200078e00ff */
[----:B------:R-:W-:-:S02]  /*29e0*/  LOP3.LUT R14, R29, UR22, R226, 0x96, !PT ;  /* 0x000000161d0e7c12 */ /* 0x000fc4000f8e96e2 */
[----:B------:R-:W-:Y:S01]  /*29f0*/  LOP3.LUT R28, R27, UR20, R28, 0x96, !PT ;  /* 0x000000141b1c7c12 */ /* 0x000fe2000f8e961c */
[----:B------:R-:W4:Y:S01]  /*2a00*/  SHFL.BFLY PT, R19, R135, 0x2, 0x1f ;  /* 0x0c401f0087137f89 */ /* 0x000f2200000e0000 */
[----:B------:R-:W-:Y:S01]  /*2a10*/  IMAD.WIDE.U32 R178, R178, -0x2daee0ad, RZ ;  /* 0xd2511f53b2b27825 */ /* 0x000fe200078e00ff */
[----:B------:R-:W-:-:S03]  /*2a20*/  LOP3.LUT R174, R177, UR19, R218, 0x96, !PT ;  /* 0x00000013b1ae7c12 */ /* 0x000fc6000f8e96da */
[----:B------:R-:W-:Y:S01]  /*2a30*/  IMAD.WIDE.U32 R16, R14, -0x2daee0ad, RZ ;  /* 0xd2511f530e107825 */ /* 0x000fe200078e00ff */
[----:B-1----:R-:W-:Y:S02]  /*2a40*/  FMNMX.FTZ R134, R15, R134, !PT ;  /* 0x000000860f867209 */ /* 0x002fe40007810000 */
[----:B------:R-:W-:Y:S01]  /*2a50*/  LOP3.LUT R176, R179, UR17, R176, 0x96, !PT ;  /* 0x00000011b3b07c12 */ /* 0x000fe2000f8e96b0 */
[----:B------:R-:W-:Y:S01]  /*2a60*/  IMAD.WIDE.U32 R28, R28, -0x2daee0ad, RZ ;  /* 0xd2511f531c1c7825 */ /* 0x000fe200078e00ff */
[----:B------:R-:W-:Y:S02]  /*2a70*/  LOP3.LUT R14, R17, UR19, R220, 0x96, !PT ;  /* 0x00000013110e7c12 */ /* 0x000fe4000f8e96dc */
[C---:B------:R-:W-:Y:S01]  /*2a80*/  FSETP.NEU.FTZ.AND P0, PT, R134.reuse, -INF , PT ;  /* 0xff8000008600780b */ /* 0x040fe20003f1d000 */
[----:B------:R-:W-:Y:S01]  /*2a90*/  FMUL.FTZ R162, R134, c[0x0][0x23c] ;  /* 0x00008f0086a27a20 */ /* 0x000fe20000410000 */
[----:B------:R-:W-:Y:S01]  /*2aa0*/  LOP3.LUT R16, R29, UR17, R16, 0x96, !PT ;  /* 0x000000111d107c12 */ /* 0x000fe2000f8e9610 */
[----:B------:R-:W-:Y:S01]  /*2ab0*/  IMAD.WIDE.U32 R30, R14, -0x326172a9, RZ ;  /* 0xcd9e8d570e1e7825 */ /* 0x000fe200078e00ff */
[----:B--2---:R-:W-:-:S02]  /*2ac0*/  FMNMX.FTZ R136, R13, R136, !PT ;  /* 0x000000880d887209 */ /* 0x004fc40007810000 */
[----:B------:R-:W-:Y:S01]  /*2ad0*/  FSEL R162, R162, RZ, P0 ;  /* 0x000000ffa2a27208 */ /* 0x000fe20000000000 */
[----:B------:R-:W-:Y:S01]  /*2ae0*/  IMAD.WIDE.U32 R16, R16, -0x326172a9, RZ ;  /* 0xcd9e8d5710107825 */ /* 0x000fe200078e00ff */
[----:B------:R-:W-:Y:S02]  /*2af0*/  LOP3.LUT R12, R31, UR18, R26, 0x96, !PT ;  /* 0x000000121f0c7c12 */ /* 0x000fe4000f8e961a */
[----:B---3--:R-:W-:Y:S01]  /*2b00*/  FMNMX.FTZ R133, R18, R133, !PT ;  /* 0x0000008512857209 */ /* 0x008fe20007810000 */
[----:B------:R-:W-:Y:S01]  /*2b10*/  IMAD.WIDE.U32 R174, R174, -0x326172a9, RZ ;  /* 0xcd9e8d57aeae7825 */ /* 0x000fe200078e00ff */
[----:B------:R-:W-:Y:S01]  /*2b20*/  LOP3.LUT R14, R17, UR16, R30, 0x96, !PT ;  /* 0x00000010110e7c12 */ /* 0x000fe2000f8e961e */
[----:B------:R-:W1:Y:S01]  /*2b30*/  SHFL.BFLY PT, R18, R136, 0x1, 0x1f ;  /* 0x0c201f0088127f89 */ /* 0x000e6200000e0000 */
[----:B----4-:R-:W-:Y:S01]  /*2b40*/  FMNMX.FTZ R135, R135, R19, !PT ;  /* 0x0000001387877209 */ /* 0x010fe20007810000 */
[----:B------:R-:W-:Y:S01]  /*2b50*/  IMAD.WIDE.U32 R30, R12, -0x2daee0ad, RZ ;  /* 0xd2511f530c1e7825 */ /* 0x000fe200078e00ff */
[----:B------:R-:W-:-:S03]  /*2b60*/  FSETP.NEU.FTZ.AND P0, PT, R133, -INF , PT ;  /* 0xff8000008500780b */ /* 0x000fc60003f1d000 */
[----:B------:R-:W-:Y:S01]  /*2b70*/  IMAD.WIDE.U32 R14, R14, -0x2daee0ad, RZ ;  /* 0xd2511f530e0e7825 */ /* 0x000fe200078e00ff */
[----:B------:R-:W2:Y:S01]  /*2b80*/  SHFL.BFLY PT, R0, R135, 0x1, 0x1f ;  /* 0x0c201f0087007f89 */ /* 0x000ea200000e0000 */
[----:B------:R-:W-:Y:S02]  /*2b90*/  LOP3.LUT R12, R31, UR9, R28, 0x96, !PT ;  /* 0x000000091f0c7c12 */ /* 0x000fe4000f8e961c */
[----:B------:R-:W-:Y:S01]  /*2ba0*/  FMUL.FTZ R153, R133, c[0x0][0x23c] ;  /* 0x00008f0085997a20 */ /* 0x000fe20000410000 */
[----:B------:R-:W-:Y:S01]  /*2bb0*/  LOP3.LUT R15, R15, UR4, R30, 0x96, !PT ;  /* 0x000000040f0f7c12 */ /* 0x000fe2000f8e961e */
[----:B------:R-:W-:-:S03]  /*2bc0*/  IMAD.WIDE.U32 R176, R176, -0x326172a9, RZ ;  /* 0xcd9e8d57b0b07825 */ /* 0x000fc600078e00ff */
[----:B------:R-:W-:Y:S01]  /*2bd0*/  FSEL R153, R153, RZ, P0 ;  /* 0x000000ff99997208 */ /* 0x000fe20000000000 */
[----:B------:R-:W-:Y:S01]  /*2be0*/  IMAD.WIDE.U32 R12, R12, -0x326172a9, RZ ;  /* 0xcd9e8d570c0c7825 */ /* 0x000fe200078e00ff */
[----:B------:R-:W-:-:S03]  /*2bf0*/  LOP3.LUT R174, R177, UR16, R174, 0x96, !PT ;  /* 0x00000010b1ae7c12 */ /* 0x000fc6000f8e96ae */
[----:B------:R-:W-:-:S04]  /*2c00*/  IMAD.WIDE.U32 R28, R15, -0x326172a9, RZ ;  /* 0xcd9e8d570f1c7825 */ /* 0x000fc800078e00ff */
[--C-:B------:R-:W-:Y:S01]  /*2c10*/  FFMA.FTZ R45, R98, c[0x0][0x23c], -R153.reuse ;  /* 0x00008f00622d7a23 */ /* 0x100fe20000010899 */
[----:B------:R-:W-:Y:S01]  /*2c20*/  LOP3.LUT R17, R29, UR24, R12, 0x96, !PT ;  /* 0x000000181d117c12 */ /* 0x000fe2000f8e960c */
[----:B------:R-:W-:Y:S01]  /*2c30*/  FFMA.FTZ R44, R99, c[0x0][0x23c], -R153 ;  /* 0x00008f00632c7a23 */ /* 0x000fe20000010899 */
[----:B------:R-:W-:Y:S01]  /*2c40*/  LOP3.LUT R15, R28, 0xffff, RZ, 0xc0, !PT ;  /* 0x0000ffff1c0f7812 */ /* 0x000fe200078ec0ff */
[--C-:B------:R-:W-:Y:S01]  /*2c50*/  FFMA.FTZ R35, R5, c[0x0][0x23c], -R162.reuse ;  /* 0x00008f0005237a23 */ /* 0x100fe200000108a2 */
[----:B------:R-:W-:Y:S01]  /*2c60*/  SHF.R.U32.HI R93, RZ, 0x10, R17 ;  /* 0x00000010ff5d7819 */ /* 0x000fe20000011611 */
[----:B------:R-:W-:Y:S01]  /*2c70*/  MUFU.EX2 R45, R45 ;  /* 0x0000002d002d7308 */ /* 0x000fe20000000800 */
[----:B------:R-:W-:Y:S01]  /*2c80*/  FFMA.FTZ R34, R6, c[0x0][0x23c], -R162 ;  /* 0x00008f0006227a23 */ /* 0x000fe200000108a2 */
[----:B------:R-:W-:Y:S01]  /*2c90*/  LOP3.LUT R25, R28, 0xff, RZ, 0xc0, !PT ;  /* 0x000000ff1c197812 */ /* 0x000fe200078ec0ff */
[----:B------:R-:W-:Y:S01]  /*2ca0*/  FFMA.FTZ R33, R62, c[0x0][0x23c], -R153 ;  /* 0x00008f003e217a23 */ /* 0x000fe20000010899 */
[--C-:B------:R-:W-:Y:S01]  /*2cb0*/  SHF.R.U32.HI R23, RZ, 0x10, R28.reuse ;  /* 0x00000010ff177819 */ /* 0x100fe2000001161c */
[----:B------:R-:W-:Y:S01]  /*2cc0*/  IMAD R62, R203, 0x10000, R203 ;  /* 0x00010000cb3e7824 */ /* 0x000fe200078e02cb */
[----:B------:R-:W-:Y:S01]  /*2cd0*/  SHF.R.U32.HI R5, RZ, 0x18, R28 ;  /* 0x00000018ff057819 */ /* 0x000fe2000001161c */
[----:B------:R-:W-:Y:S01]  /*2ce0*/  FFMA.FTZ R37, R4, c[0x0][0x23c], -R153 ;  /* 0x00008f0004257a23 */ /* 0x000fe20000010899 */
[----:B------:R-:W3:Y:S01]  /*2cf0*/  MUFU.EX2 R44, R44 ;  /* 0x0000002c002c7308 */ /* 0x000ee20000000800 */
[----:B------:R-:W-:Y:S01]  /*2d00*/  SHF.R.U32.HI R6, RZ, 0x8, R15 ;  /* 0x00000008ff067819 */ /* 0x000fe2000001160f */
[--C-:B------:R-:W-:Y:S01]  /*2d10*/  FFMA.FTZ R42, R96, c[0x0][0x23c], -R162.reuse ;  /* 0x00008f00602a7a23 */ /* 0x100fe200000108a2 */
[----:B------:R-:W-:Y:S01]  /*2d20*/  LOP3.LUT R28, R17, 0xffff, RZ, 0xc0, !PT ;  /* 0x0000ffff111c7812 */ /* 0x000fe200078ec0ff */
[----:B------:R-:W-:Y:S01]  /*2d30*/  FFMA.FTZ R41, R97, c[0x0][0x23c], -R162 ;  /* 0x00008f0061297a23 */ /* 0x000fe200000108a2 */
[----:B------:R-:W-:Y:S01]  /*2d40*/  LOP3.LUT R15, R17, 0xff, RZ, 0xc0, !PT ;  /* 0x000000ff110f7812 */ /* 0x000fe200078ec0ff */
[----:B------:R-:W-:Y:S01]  /*2d50*/  FFMA.FTZ R38, R10, c[0x0][0x23c], -R153 ;  /* 0x00008f000a267a23 */ /* 0x000fe20000010899 */
[----:B------:R-:W-:Y:S01]  /*2d60*/  LOP3.LUT R12, R175, UR18, R216, 0x96, !PT ;  /* 0x00000012af0c7c12 */ /* 0x000fe2000f8e96d8 */
[----:B------:R-:W-:Y:S01]  /*2d70*/  IMAD.WIDE.U32 R174, R174, -0x2daee0ad, RZ ;  /* 0xd2511f53aeae7825 */ /* 0x000fe200078e00ff */
[----:B-1----:R-:W-:Y:S01]  /*2d80*/  FMNMX.FTZ R136, R136, R18, !PT ;  /* 0x0000001288887209 */ /* 0x002fe20007810000 */
[----:B------:R-:W-:Y:S01]  /*2d90*/  MUFU.EX2 R35, R35 ;  /* 0x0000002300237308 */ /* 0x000fe20000000800 */
[----:B------:R-:W-:Y:S01]  /*2da0*/  SHF.R.U32.HI R17, RZ, 0x18, R17 ;  /* 0x00000018ff117819 */ /* 0x000fe20000011611 */
[----:B------:R-:W-:Y:S01]  /*2db0*/  IMAD.WIDE.U32 R18, R12, -0x2daee0ad, RZ ;  /* 0xd2511f530c127825 */ /* 0x000fe200078e00ff */
[----:B------:R-:W-:-:S02]  /*2dc0*/  LOP3.LUT R93, R93, 0xff, RZ, 0xc0, !PT ;  /* 0x000000ff5d5d7812 */ /* 0x000fc400078ec0ff */
[----:B--2---:R-:W-:Y:S01]  /*2dd0*/  FMNMX.FTZ R135, R135, R0, !PT ;  /* 0x0000000087877209 */ /* 0x004fe20007810000 */
[C---:B------:R-:W-:Y:S01]  /*2de0*/  FMUL.FTZ R146, R136.reuse, c[0x0][0x23c] ;  /* 0x00008f0088927a20 */ /* 0x040fe20000410000 */
[----:B------:R-:W-:Y:S01]  /*2df0*/  PRMT R93, R93, 0x5410, R17 ;  /* 0x000054105d5d7816 */ /* 0x000fe20000000011 */
[----:B------:R-:W1:Y:S01]  /*2e00*/  MUFU.EX2 R34, R34 ;  /* 0x0000002200227308 */ /* 0x000e620000000800 */
[----:B------:R-:W-:Y:S01]  /*2e10*/  FSETP.NEU.FTZ.AND P0, PT, R136, -INF , PT ;  /* 0xff8000008800780b */ /* 0x000fe20003f1d000 */
[----:B------:R-:W-:Y:S01]  /*2e20*/  FMUL.FTZ R67, R135, c[0x0][0x23c] ;  /* 0x00008f0087437a20 */ /* 0x000fe20000410000 */
[----:B---3--:R-:W-:Y:S01]  /*2e30*/  F2FP.BF16.PACK_AB R2, R44, R45 ;  /* 0x0000002d2c02723e */ /* 0x008fe200000010ff */
[----:B------:R-:W-:Y:S01]  /*2e40*/  HSET2.LE.AND R93, R93, R62, PT ;  /* 0x0000003e5d5d7233 */ /* 0x000fe20003803000 */
[----:B------:R-:W-:Y:S01]  /*2e50*/  FSEL R146, R146, RZ, P0 ;  /* 0x000000ff92927208 */ /* 0x000fe20000000000 */
[----:B------:R-:W-:Y:S01]  /*2e60*/  FFMA.FTZ R43, R9, c[0x0][0x23c], -R153 ;  /* 0x00008f00092b7a23 */ /* 0x000fe20000010899 */
[----:B------:R-:W-:Y:S01]  /*2e70*/  LOP3.LUT R178, R19, UR9, R178, 0x96, !PT ;  /* 0x0000000913b27c12 */ /* 0x000fe2000f8e96b2 */
[----:B------:R-:W-:Y:S01]  /*2e80*/  MUFU.EX2 R33, R33 ;  /* 0x0000002100217308 */ /* 0x000fe20000000800 */
[----:B------:R-:W-:Y:S01]  /*2e90*/  LOP3.LUT R0, R175, UR4, R18, 0x96, !PT ;  /* 0x00000004af007c12 */ /* 0x000fe2000f8e9612 */
[----:B------:R-:W-:Y:S01]  /*2ea0*/  FFMA.FTZ R51, R7, c[0x0][0x23c], -R146 ;  /* 0x00008f0007337a23 */ /* 0x000fe20000010892 */
[----:B------:R-:W-:Y:S01]  /*2eb0*/  FSETP.NEU.FTZ.AND P0, PT, R135, -INF , PT ;  /* 0xff8000008700780b */ /* 0x000fe20003f1d000 */
[----:B------:R-:W-:Y:S01]  /*2ec0*/  IMAD.WIDE.U32 R178, R178, -0x326172a9, RZ ;  /* 0xcd9e8d57b2b27825 */ /* 0x000fe200078e00ff */
[----:B------:R-:W-:-:S02]  /*2ed0*/  LOP3.LUT R93, R93, R2, RZ, 0xc0, !PT ;  /* 0x000000025d5d7212 */ /* 0x000fc400078ec0ff */
[----:B------:R-:W-:Y:S01]  /*2ee0*/  FSEL R67, R67, RZ, P0 ;  /* 0x000000ff43437208 */ /* 0x000fe20000000000 */
[----:B------:R-:W-:Y:S01]  /*2ef0*/  IMAD.WIDE.U32 R2, R0, -0x326172a9, RZ ;  /* 0xcd9e8d5700027825 */ /* 0x000fe200078e00ff */
[----:B------:R-:W2:Y:S01]  /*2f00*/  MUFU.EX2 R37, R37 ;  /* 0x0000002500257308 */ /* 0x000ea20000000800 */
[----:B------:R-:W-:Y:S02]  /*2f10*/  LOP3.LUT R12, R13, UR7, R16, 0x96, !PT ;  /* 0x000000070d0c7c12 */ /* 0x000fe4000f8e9610 */
[----:B------:R-:W-:Y:S01]  /*2f20*/  FFMA.FTZ R50, R22, c[0x0][0x23c], -R146 ;  /* 0x00008f0016327a23 */ /* 0x000fe20000010892 */
[----:B------:R-:W-:Y:S01]  /*2f30*/  LOP3.LUT R13, R3, UR24, R178, 0x96, !PT ;  /* 0x00000018030d7c12 */ /* 0x000fe2000f8e96b2 */
[--C-:B------:R-:W-:Y:S01]  /*2f40*/  FFMA.FTZ R46, R73, c[0x0][0x23c], -R67.reuse ;  /* 0x00008f00492e7a23 */ /* 0x100fe20000010843 */
[----:B------:R-:W-:Y:S01]  /*2f50*/  LOP3.LUT R23, R23, 0xff, RZ, 0xc0, !PT ;  /* 0x000000ff17177812 */ /* 0x000fe200078ec0ff */
[--C-:B------:R-:W-:Y:S01]  /*2f60*/  FFMA.FTZ R39, R72, c[0x0][0x23c], -R67.reuse ;  /* 0x00008f0048277a23 */ /* 0x100fe20000010843 */
[----:B------:R-:W-:Y:S01]  /*2f70*/  MUFU.EX2 R51, R51 ;  /* 0x0000003300337308 */ /* 0x000fe20000000800 */
[----:B------:R-:W-:Y:S01]  /*2f80*/  LOP3.LUT R0, R13, 0xffff, RZ, 0xc0, !PT ;  /* 0x0000ffff0d007812 */ /* 0x000fe200078ec0ff */
[--C-:B------:R-:W-:Y:S01]  /*2f90*/  FFMA.FTZ R48, R21, c[0x0][0x23c], -R67.reuse ;  /* 0x00008f0015307a23 */ /* 0x100fe20000010843 */
[----:B------:R-:W-:Y:S01]  /*2fa0*/  PRMT R6, R25, 0x5410, R6 ;  /* 0x0000541019067816 */ /* 0x000fe20000000006 */
[----:B------:R-:W-:Y:S01]  /*2fb0*/  FFMA.FTZ R47, R20, c[0x0][0x23c], -R67 ;  /* 0x00008f00142f7a23 */ /* 0x000fe20000010843 */
[----:B------:R-:W-:Y:S01]  /*2fc0*/  PRMT R5, R23, 0x5410, R5 ;  /* 0x0000541017057816 */ /* 0x000fe20000000005 */
[----:B------:R-:W-:Y:S01]  /*2fd0*/  FFMA.FTZ R49, R75, c[0x0][0x23c], -R146 ;  /* 0x00008f004b317a23 */ /* 0x000fe20000010892 */
[----:B------:R-:W-:Y:S01]  /*2fe0*/  SHF.R.U32.HI R99, RZ, 0x10, R2 ;  /* 0x00000010ff637819 */ /* 0x000fe20000011602 */
[----:B------:R-:W3:Y:S01]  /*2ff0*/  MUFU.EX2 R50, R50 ;  /* 0x0000003200327308 */ /* 0x000ee20000000800 */
[----:B------:R-:W-:Y:S01]  /*3000*/  LOP3.LUT R96, R13, 0xff, RZ, 0xc0, !PT ;  /* 0x000000ff0d607812 */ /* 0x000fe200078ec0ff */
[----:B------:R-:W-:Y:S01]  /*3010*/  FFMA.FTZ R40, R74, c[0x0][0x23c], -R146 ;  /* 0x00008f004a287a23 */ /* 0x000fe20000010892 */
[----:B------:R-:W-:Y:S01]  /*3020*/  SHF.R.U32.HI R0, RZ, 0x8, R0 ;  /* 0x00000008ff007819 */ /* 0x000fe20000011600 */
[--C-:B------:R-:W-:Y:S01]  /*3030*/  HSET2.LE.AND R6, R6, R62.reuse, PT ;  /* 0x0000003e06067233 */ /* 0x100fe20003803000 */
[----:B------:R-:W-:Y:S01]  /*3040*/  SHF.R.U32.HI R97, RZ, 0x10, R13 ;  /* 0x00000010ff617819 */ /* 0x000fe2000001160d */
[--C-:B------:R-:W-:Y:S01]  /*3050*/  HSET2.LE.AND R5, R5, R62.reuse, PT ;  /* 0x0000003e05057233 */ /* 0x100fe20003803000 */
[C---:B------:R-:W-:Y:S01]  /*3060*/  LOP3.LUT R3, R2.reuse, 0xffff, RZ, 0xc0, !PT ;  /* 0x0000ffff02037812 */ /* 0x040fe200078ec0ff */
[----:B------:R-:W-:Y:S01]  /*3070*/  MUFU.EX2 R46, R46 ;  /* 0x0000002e002e7308 */ /* 0x000fe20000000800 */
[----:B------:R-:W-:Y:S01]  /*3080*/  LOP3.LUT R98, R2, 0xff, RZ, 0xc0, !PT ;  /* 0x000000ff02627812 */ /* 0x000fe200078ec0ff */
[----:B------:R-:W-:Y:S01]  /*3090*/  FFMA.FTZ R36, R11, c[0x0][0x23c], -R162 ;  /* 0x00008f000b247a23 */ /* 0x000fe200000108a2 */
[----:B-1----:R-:W-:Y:S01]  /*30a0*/  F2FP.BF16.PACK_AB R94, R34, R35 ;  /* 0x00000023225e723e */ /* 0x002fe200000010ff */
[----:B------:R-:W-:Y:S01]  /*30b0*/  FFMA.FTZ R53, R53, c[0x0][0x23c], -R153 ;  /* 0x00008f0035357a23 */ /* 0x000fe20000010899 */
[----:B--2---:R-:W-:Y:S01]  /*30c0*/  F2FP.BF16.PACK_AB R95, R37, R33 ;  /* 0x00000021255f723e */ /* 0x004fe200000010ff */
[----:B------:R-:W-:Y:S01]  /*30d0*/  LDSM.16.MT88.4 R16, [R187+0x6800] ;  /* 0x00680000bb10783b */ /* 0x000fe20000004200 */
[----:B------:R-:W-:Y:S01]  /*30e0*/  SHF.R.U32.HI R2, RZ, 0x18, R2 ;  /* 0x00000018ff027819 */ /* 0x000fe20000011602 */
[----:B------:R-:W1:Y:S01]  /*30f0*/  MUFU.EX2 R39, R39 ;  /* 0x0000002700277308 */ /* 0x000e620000000800 */
[----:B------:R-:W-:Y:S01]  /*3100*/  LOP3.LUT R99, R99, 0xff, RZ, 0xc0, !PT ;  /* 0x000000ff63637812 */ /* 0x000fe200078ec0ff */
[----:B------:R-:W-:Y:S01]  /*3110*/  FFMA.FTZ R55, R55, c[0x0][0x23c], -R146 ;  /* 0x00008f0037377a23 */ /* 0x000fe20000010892 */
[----:B------:R-:W-:Y:S01]  /*3120*/  PRMT R96, R96, 0x5410, R0 ;  /* 0x0000541060607816 */ /* 0x000fe20000000000 */
[--C-:B------:R-:W-:Y:S01]  /*3130*/  FFMA.FTZ R57, R57, c[0x0][0x23c], -R146.reuse ;  /* 0x00008f0039397a23 */ /* 0x100fe20000010892 */
[----:B------:R-:W-:Y:S01]  /*3140*/  SHF.R.U32.HI R13, RZ, 0x18, R13 ;  /* 0x00000018ff0d7819 */ /* 0x000fe2000001160d */
[--C-:B------:R-:W-:Y:S01]  /*3150*/  FFMA.FTZ R56, R56, c[0x0][0x23c], -R146.reuse ;  /* 0x00008f0038387a23 */ /* 0x100fe20000010892 */
[----:B------:R-:W-:Y:S01]  /*3160*/  LOP3.LUT R97, R97, 0xff, RZ, 0xc0, !PT ;  /* 0x000000ff61617812 */ /* 0x000fe200078ec0ff */
[----:B------:R-:W-:Y:S01]  /*3170*/  MUFU.EX2 R48, R48 ;  /* 0x0000003000307308 */ /* 0x000fe20000000800 */
[----:B------:R-:W-:Y:S01]  /*3180*/  LOP3.LUT R94, R6, R94, RZ, 0xc0, !PT ;  /* 0x0000005e065e7212 */ /* 0x000fe200078ec0ff */
[--C-:B------:R-:W-:Y:S01]  /*3190*/  HSET2.LE.AND R96, R96, R62.reuse, PT ;  /* 0x0000003e60607233 */ /* 0x100fe20003803000 */
[----:B------:R-:W-:Y:S01]  /*31a0*/  LOP3.LUT R95, R5, R95, RZ, 0xc0, !PT ;  /* 0x0000005f055f7212 */ /* 0x000fe200078ec0ff */
[----:B------:R-:W-:Y:S01]  /*31b0*/  FFMA.FTZ R54, R54, c[0x0][0x23c], -R146 ;  /* 0x00008f0036367a23 */ /* 0x000fe20000010892 */
[----:B------:R-:W-:Y:S01]  /*31c0*/  PRMT R99, R99, 0x5410, R2 ;  /* 0x0000541063637816 */ /* 0x000fe20000000002 */
[----:B------:R-:W2:Y:S01]  /*31d0*/  LDSM.16.MT88.4 R4, [R184+0x6000] ;  /* 0x00600000b804783b */ /* 0x000ea20000004200 */
[----:B------:R-:W-:Y:S01]  /*31e0*/  PRMT R97, R97, 0x5410, R13 ;  /* 0x0000541061617816 */ /* 0x000fe2000000000d */
[----:B------:R-:W4:Y:S01]  /*31f0*/  MUFU.EX2 R47, R47 ;  /* 0x0000002f002f7308 */ /* 0x000f220000000800 */
[----:B---3--:R-:W-:Y:S01]  /*3200*/  F2FP.BF16.PACK_AB R13, R50, R51 ;  /* 0x00000033320d723e */ /* 0x008fe200000010ff */
[--C-:B------:R-:W-:Y:S01]  /*3210*/  HSET2.LE.AND R99, R99, R62.reuse, PT ;  /* 0x0000003e63637233 */ /* 0x100fe20003803000 */
[----:B------:R-:W-:Y:S01]  /*3220*/  SHF.R.U32.HI R3, RZ, 0x8, R3 ;  /* 0x00000008ff037819 */ /* 0x000fe20000011603 */
[----:B------:R-:W-:Y:S01]  /*3230*/  HSET2.LE.AND R97, R97, R62, PT ;  /* 0x0000003e61617233 */ /* 0x000fe20003803000 */
[----:B-1----:R-:W-:Y:S01]  /*3240*/  F2FP.BF16.PACK_AB R0, R39, R46 ;  /* 0x0000002e2700723e */ /* 0x002fe200000010ff */
[----:B------:R-:W-:Y:S01]  /*3250*/  FFMA.FTZ R63, R63, c[0x0][0x23c], -R67 ;  /* 0x00008f003f3f7a23 */ /* 0x000fe20000010843 */
[----:B------:R-:W-:Y:S01]  /*3260*/  LOP3.LUT R96, R96, R13, RZ, 0xc0, !PT ;  /* 0x0000000d60607212 */ /* 0x000fe200078ec0ff */
[----:B------:R-:W-:Y:S01]  /*3270*/  MUFU.EX2 R49, R49 ;  /* 0x0000003100317308 */ /* 0x000fe20000000800 */
[----:B------:R-:W-:Y:S01]  /*3280*/  IMAD.WIDE.U32 R12, R12, -0x2daee0ad, RZ ;  /* 0xd2511f530c0c7825 */ /* 0x000fe200078e00ff */
[----:B------:R-:W-:-:S02]  /*3290*/  PRMT R98, R98, 0x5410, R3 ;  /* 0x0000541062627816 */ /* 0x000fc40000000003 */
[----:B------:R-:W-:Y:S01]  /*32a0*/  LOP3.LUT R99, R99, R0, RZ, 0xc0, !PT ;  /* 0x0000000063637212 */ /* 0x000fe200078ec0ff */
[----:B------:R-:W-:Y:S01]  /*32b0*/  FFMA.FTZ R3, R76, c[0x0][0x23c], -R162 ;  /* 0x00008f004c037a23 */ /* 0x000fe200000108a2 */
[----:B------:R-:W-:Y:S01]  /*32c0*/  SHF.R.U32.HI R10, RZ, 0x10, R12 ;  /* 0x00000010ff0a7819 */ /* 0x000fe2000001160c */
[--C-:B------:R-:W-:Y:S01]  /*32d0*/  HSET2.LE.AND R98, R98, R62.reuse, PT ;  /* 0x0000003e62627233 */ /* 0x100fe20003803000 */
[----:B------:R-:W1:Y:S01]  /*32e0*/  MUFU.EX2 R40, R40 ;  /* 0x0000002800287308 */ /* 0x000e620000000800 */
[----:B----4-:R-:W-:Y:S01]  /*32f0*/  F2FP.BF16.PACK_AB R0, R47, R48 ;  /* 0x000000302f00723e */ /* 0x010fe200000010ff */
[--C-:B------:R-:W-:Y:S01]  /*3300*/  FFMA.FTZ R154, R154, c[0x0][0x23c], -R153.reuse ;  /* 0x00008f009a9a7a23 */ /* 0x100fe20000010899 */
[----:B------:R-:W-:Y:S01]  /*3310*/  SHF.R.U32.HI R28, RZ, 0x8, R28 ;  /* 0x00000008ff1c7819 */ /* 0x000fe2000001161c */
[--C-:B------:R-:W-:Y:S01]  /*3320*/  FFMA.FTZ R157, R157, c[0x0][0x23c], -R153.reuse ;  /* 0x00008f009d9d7a23 */ /* 0x100fe20000010899 */
[----:B------:R-:W-:Y:S01]  /*3330*/  LOP3.LUT R97, R97, R0, RZ, 0xc0, !PT ;  /* 0x0000000061617212 */ /* 0x000fe200078ec0ff */
[----:B------:R-:W-:Y:S01]  /*3340*/  FFMA.FTZ R0, R52, c[0x0][0x23c], -R162 ;  /* 0x00008f0034007a23 */ /* 0x000fe200000108a2 */
[----:B------:R-:W-:Y:S01]  /*3350*/  LOP3.LUT R11, R12, 0xffff, RZ, 0xc0, !PT ;  /* 0x0000ffff0c0b7812 */ /* 0x000fe200078ec0ff */
[----:B------:R-:W-:Y:S01]  /*3360*/  MUFU.EX2 R38, R38 ;  /* 0x0000002600267308 */ /* 0x000fe20000000800 */
[----:B------:R-:W-:Y:S01]  /*3370*/  SHF.R.U32.HI R23, RZ, 0x18, R12 ;  /* 0x00000018ff177819 */ /* 0x000fe2000001160c */
[--C-:B------:R-:W-:Y:S01]  /*3380*/  FFMA.FTZ R52, R8, c[0x0][0x23c], -R153.reuse ;  /* 0x00008f0008347a23 */ /* 0x100fe20000010899 */
[----:B------:R-:W-:Y:S01]  /*3390*/  LOP3.LUT R10, R10, 0xff, RZ, 0xc0, !PT ;  /* 0x000000ff0a0a7812 */ /* 0x000fe200078ec0ff */
[----:B------:R-:W-:Y:S01]  /*33a0*/  FFMA.FTZ R170, R170, c[0x0][0x23c], -R153 ;  /* 0x00008f00aaaa7a23 */ /* 0x000fe20000010899 */
[----:B------:R-:W-:Y:S01]  /*33b0*/  LOP3.LUT R29, R13, UR23, R14, 0x96, !PT ;  /* 0x000000170d1d7c12 */ /* 0x000fe2000f8e960e */
[----:B------:R-:W-:Y:S01]  /*33c0*/  FFMA.FTZ R147, R147, c[0x0][0x23c], -R162 ;  /* 0x00008f0093937a23 */ /* 0x000fe200000108a2 */
[----:B------:R-:W-:Y:S01]  /*33d0*/  PRMT R15, R15, 0x5410, R28 ;  /* 0x000054100f0f7816 */ /* 0x000fe2000000001c */
[----:B------:R-:W3:Y:S01]  /*33e0*/  MUFU.EX2 R43, R43 ;  /* 0x0000002b002b7308 */ /* 0x000ee20000000800 */
[----:B-1----:R-:W-:Y:S01]  /*33f0*/  F2FP.BF16.PACK_AB R2, R40, R49 ;  /* 0x000000312802723e */ /* 0x002fe200000010ff */
[--C-:B------:R-:W-:Y:S01]  /*3400*/  FFMA.FTZ R148, R148, c[0x0][0x23c], -R162.reuse ;  /* 0x00008f0094947a23 */ /* 0x100fe200000108a2 */
[----:B------:R-:W-:Y:S01]  /*3410*/  LOP3.LUT R21, R12, 0xff, RZ, 0xc0, !PT ;  /* 0x000000ff0c157812 */ /* 0x000fe200078ec0ff */
[--C-:B------:R-:W-:Y:S01]  /*3420*/  HSET2.LE.AND R15, R15, R62.reuse, PT ;  /* 0x0000003e0f0f7233 */ /* 0x100fe20003803000 */
[----:B------:R-:W-:Y:S01]  /*3430*/  LOP3.LUT R98, R98, R2, RZ, 0xc0, !PT ;  /* 0x0000000262627212 */ /* 0x000fe200078ec0ff */
[--C-:B------:R-:W-:Y:S01]  /*3440*/  FFMA.FTZ R2, R61, c[0x0][0x23c], -R162.reuse ;  /* 0x00008f003d027a23 */ /* 0x100fe200000108a2 */
[----:B------:R-:W-:Y:S01]  /*3450*/  SHF.R.U32.HI R11, RZ, 0x8, R11 ;  /* 0x00000008ff0b7819 */ /* 0x000fe2000001160b */
[----:B------:R-:W-:Y:S01]  /*3460*/  MUFU.EX2 R42, R42 ;  /* 0x0000002a002a7308 */ /* 0x000fe20000000800 */
[----:B------:R-:W-:Y:S01]  /*3470*/  PRMT R23, R10, 0x5410, R23 ;  /* 0x000054100a177816 */ /* 0x000fe20000000017 */
[----:B------:R-:W-:Y:S01]  /*3480*/  FFMA.FTZ R61, R60, c[0x0][0x23c], -R67 ;  /* 0x00008f003c3d7a23 */ /* 0x000fe20000010843 */
[----:B------:R-:W-:Y:S01]  /*3490*/  LOP3.LUT R9, R29, 0xffff, RZ, 0xc0, !PT ;  /* 0x0000ffff1d097812 */ /* 0x000fe200078ec0ff */
[C---:B------:R-:W-:Y:S01]  /*34a0*/  HMMA.16816.F32.BF16 R128, R96.reuse, R116, RZ ;  /* 0x000000746080723c */ /* 0x040fe200000418ff */
[----:B------:R-:W-:Y:S01]  /*34b0*/  SHF.R.U32.HI R28, RZ, 0x10, R29 ;  /* 0x00000010ff1c7819 */ /* 0x000fe2000001161d */
[--C-:B------:R-:W-:Y:S01]  /*34c0*/  HSET2.LE.AND R23, R23, R62.reuse, PT ;  /* 0x0000003e17177233 */ /* 0x100fe20003803000 */
[----:B------:R-:W-:Y:S01]  /*34d0*/  PRMT R21, R21, 0x5410, R11 ;  /* 0x0000541015157816 */ /* 0x000fe2000000000b */
[----:B------:R-:W1:Y:S01]  /*34e0*/  MUFU.EX2 R41, R41 ;  /* 0x0000002900297308 */ /* 0x000e620000000800 */
[----:B------:R-:W-:Y:S01]  /*34f0*/  LOP3.LUT R20, R29, 0xff, RZ, 0xc0, !PT ;  /* 0x000000ff1d147812 */ /* 0x000fe200078ec0ff */
[----:B------:R-:W-:Y:S01]  /*3500*/  FFMA.FTZ R60, R172, c[0x0][0x23c], -R67 ;  /* 0x00008f00ac3c7a23 */ /* 0x000fe20000010843 */
[----:B------:R-:W-:Y:S01]  /*3510*/  SHF.R.U32.HI R9, RZ, 0x8, R9 ;  /* 0x00000008ff097819 */ /* 0x000fe20000011609 */
[--C-:B------:R-:W-:Y:S01]  /*3520*/  HSET2.LE.AND R22, R21, R62.reuse, PT ;  /* 0x0000003e15167233 */ /* 0x100fe20003803000 */
[----:B------:R-:W-:Y:S01]  /*3530*/  SHF.R.U32.HI R29, RZ, 0x18, R29 ;  /* 0x00000018ff1d7819 */ /* 0x000fe2000001161d */
[C---:B------:R-:W-:Y:S01]  /*3540*/  HMMA.16816.F32.BF16 R112, R96.reuse, R108, RZ ;  /* 0x0000006c6070723c */ /* 0x040fe200000418ff */
[----:B------:R-:W-:Y:S01]  /*3550*/  LOP3.LUT R28, R28, 0xff, RZ, 0xc0, !PT ;  /* 0x000000ff1c1c7812 */ /* 0x000fe200078ec0ff */
[----:B------:R-:W-:Y:S01]  /*3560*/  MUFU.EX2 R0, R0 ;  /* 0x0000000000007308 */ /* 0x000fe20000000800 */
[----:B---3--:R-:W-:Y:S01]  /*3570*/  F2FP.BF16.PACK_AB R30, R43, R38 ;  /* 0x000000262b1e723e */ /* 0x008fe200000010ff */
[--C-:B------:R-:W-:Y:S01]  /*3580*/  FFMA.FTZ R143, R143, c[0x0][0x23c], -R162.reuse ;  /* 0x00008f008f8f7a23 */ /* 0x100fe200000108a2 */
[----:B------:R-:W-:Y:S01]  /*3590*/  PRMT R20, R20, 0x5410, R9 ;  /* 0x0000541014147816 */ /* 0x000fe20000000009 */
[----:B------:R-:W-:Y:S01]  /*35a0*/  FFMA.FTZ R145, R145, c[0x0][0x23c], -R162 ;  /* 0x00008f0091917a23 */ /* 0x000fe200000108a2 */
[----:B------:R-:W-:Y:S01]  /*35b0*/  PRMT R21, R28, 0x5410, R29 ;  /* 0x000054101c157816 */ /* 0x000fe2000000001d */
[----:B------:R-:W-:Y:S01]  /*35c0*/  LDSM.16.MT88.4 R8, [R185+0x6800] ;  /* 0x00680000b908783b */ /* 0x000fe20000004200 */
[----:B------:R-:W-:Y:S01]  /*35d0*/  LOP3.LUT R23, R23, R30, RZ, 0xc0, !PT ;  /* 0x0000001e17177212 */ /* 0x000fe200078ec0ff */
[----:B------:R-:W3:Y:S01]  /*35e0*/  MUFU.EX2 R36, R36 ;  /* 0x0000002400247308 */ /* 0x000ee20000000800 */
[----:B-1----:R-:W-:Y:S01]  /*35f0*/  F2FP.BF16.PACK_AB R92, R41, R42 ;  /* 0x0000002a295c723e */ /* 0x002fe200000010ff */
[----:B------:R-:W-:Y:S01]  /*3600*/  LDSM.16.MT88.4 R28, [R184+0x6800] ;  /* 0x00680000b81c783b */ /* 0x000fe20000004200 */
[----:B------:R-:W-:Y:S01]  /*3610*/  LOP3.LUT R176, R179, UR7, R176, 0x96, !PT ;  /* 0x00000007b3b07c12 */ /* 0x000fe2000f8e96b0 */
[----:B------:R-:W-:Y:S01]  /*3620*/  HMMA.16816.F32.BF16 R76, R96, R84, RZ ;  /* 0x00000054604c723c */ /* 0x000fe200000418ff */
[----:B------:R-:W-:Y:S01]  /*3630*/  LOP3.LUT R92, R15, R92, RZ, 0xc0, !PT ;  /* 0x0000005c0f5c7212 */ /* 0x000fe200078ec0ff */
[--C-:B------:R-:W-:Y:S01]  /*3640*/  HSET2.LE.AND R20, R20, R62.reuse, PT ;  /* 0x0000003e14147233 */ /* 0x100fe20003803000 */
[----:B------:R-:W1:Y:S01]  /*3650*/  LDSM.16.MT88.4 R12, [R186+0x6800] ;  /* 0x00680000ba0c783b */ /* 0x000e620000004200 */
[----:B------:R-:W4:Y:S01]  /*3660*/  MUFU.EX2 R3, R3 ;  /* 0x0000000300037308 */ /* 0x000f220000000800 */
[----:B------:R-:W-:Y:S01]  /*3670*/  IMAD.WIDE.U32 R176, R176, -0x2daee0ad, RZ ;  /* 0xd2511f53b0b07825 */ /* 0x000fe200078e00ff */
[----:B------:R-:W-:Y:S01]  /*3680*/  HSET2.LE.AND R21, R21, R62, PT ;  /* 0x0000003e15157233 */ /* 0x000fe20003803000 */
[----:B------:R-:W-:Y:S01]  /*3690*/  ISETP.GE.AND P0, PT, R132, 0x2, PT ;  /* 0x000000028400780c */ /* 0x000fe20003f06270 */
[----:B------:R-:W-:Y:S01]  /*36a0*/  HMMA.16816.F32.BF16 R124, R92, R116, RZ ;  /* 0x000000745c7c723c */ /* 0x000fe200000418ff */
[----:B------:R-:W-:-:S02]  /*36b0*/  FFMA.FTZ R166, R166, c[0x0][0x23c], -R67 ;  /* 0x00008f00a6a67a23 */ /* 0x000fc40000010843 */
[--C-:B------:R-:W-:Y:S01]  /*36c0*/  FFMA.FTZ R165, R165, c[0x0][0x23c], -R67.reuse ;  /* 0x00008f00a5a57a23 */ /* 0x100fe20000010843 */
[----:B------:R-:W-:Y:S01]  /*36d0*/  MUFU.EX2 R2, R2 ;  /* 0x0000000200027308 */ /* 0x000fe20000000800 */
[----:B---3--:R-:W-:Y:S01]  /*36e0*/  F2FP.BF16.PACK_AB R25, R36, R0 ;  /* 0x000000002419723e */ /* 0x008fe200000010ff */
[--C-:B------:R-:W-:Y:S02]  /*36f0*/  FFMA.FTZ R160, R160, c[0x0][0x23c], -R146.reuse ;  /* 0x00008f00a0a07a23 */ /* 0x100fe40000010892 */
[----:B------:R-:W-:Y:S01]  /*3700*/  HMMA.16816.F32.BF16 R68, R92, R108, RZ ;  /* 0x0000006c5c44723c */ /* 0x000fe200000418ff */
[----:B------:R-:W-:Y:S01]  /*3710*/  LOP3.LUT R22, R22, R25, RZ, 0xc0, !PT ;  /* 0x0000001916167212 */ /* 0x000fe200078ec0ff */
[----:B------:R-:W-:Y:S01]  /*3720*/  FFMA.FTZ R159, R159, c[0x0][0x23c], -R146 ;  /* 0x00008f009f9f7a23 */ /* 0x000fe20000010892 */
[----:B------:R-:W-:Y:S01]  /*3730*/  LOP3.LUT R25, R176, 0xffff, RZ, 0xc0, !PT ;  /* 0x0000ffffb0197812 */ /* 0x000fe200078ec0ff */
[----:B------:R-:W3:Y:S01]  /*3740*/  MUFU.EX2 R52, R52 ;  /* 0x0000003400347308 */ /* 0x000ee20000000800 */
[----:B------:R-:W-:-:S02]  /*3750*/  FFMA.FTZ R164, R164, c[0x0][0x23c], -R67 ;  /* 0x00008f00a4a47a23 */ /* 0x000fc40000010843 */
[----:B------:R-:W-:Y:S01]  /*3760*/  SHF.R.U32.HI R25, RZ, 0x8, R25 ;  /* 0x00000008ff197819 */ /* 0x000fe20000011619 */
[C---:B------:R-:W-:Y:S01]  /*3770*/  HMMA.16816.F32.BF16 R80, R92.reuse, R84, RZ ;  /* 0x000000545c50723c */ /* 0x040fe200000418ff */
[----:B------:R-:W-:Y:S02]  /*3780*/  FFMA.FTZ R158, R158, c[0x0][0x23c], -R67 ;  /* 0x00008f009e9e7a23 */ /* 0x000fe40000010843 */
[--C-:B------:R-:W-:Y:S01]  /*3790*/  FFMA.FTZ R151, R151, c[0x0][0x23c], -R153.reuse ;  /* 0x00008f0097977a23 */ /* 0x100fe20000010899 */
[----:B------:R-:W-:Y:S01]  /*37a0*/  MUFU.EX2 R53, R53 ;  /* 0x0000003500357308 */ /* 0x000fe20000000800 */
[----:B------:R-:W-:Y:S02]  /*37b0*/  FFMA.FTZ R207, R152, c[0x0][0x23c], -R153 ;  /* 0x00008f0098cf7a23 */ /* 0x000fe40000010899 */
[--C-:B------:R-:W-:Y:S01]  /*37c0*/  FFMA.FTZ R156, R156, c[0x0][0x23c], -R162.reuse ;  /* 0x00008f009c9c7a23 */ /* 0x100fe200000108a2 */
[----:B------:R-:W-:Y:S01]  /*37d0*/  HMMA.16816.F32.BF16 R120, R92, R118, RZ ;  /* 0x000000765c78723c */ /* 0x000fe200000418ff */
[----:B------:R-:W-:-:S02]  /*37e0*/  FFMA.FTZ R155, R155, c[0x0][0x23c], -R162 ;  /* 0x00008f009b9b7a23 */ /* 0x000fc400000108a2 */
[----:B------:R-:W-:Y:S01]  /*37f0*/  FFMA.FTZ R163, R163, c[0x0][0x23c], -R162 ;  /* 0x00008f00a3a37a23 */ /* 0x000fe200000108a2 */
[----:B------:R-:W-:Y:S01]  /*3800*/  MUFU.EX2 R55, R55 ;  /* 0x0000003700377308 */ /* 0x000fe20000000800 */
[--C-:B------:R-:W-:Y:S02]  /*3810*/  FFMA.FTZ R150, R150, c[0x0][0x23c], -R153.reuse ;  /* 0x00008f0096967a23 */ /* 0x100fe40000010899 */
[----:B------:R-:W-:Y:S01]  /*3820*/  FFMA.FTZ R149, R149, c[0x0][0x23c], -R153 ;  /* 0x00008f0095957a23 */ /* 0x000fe20000010899 */
[----:B------:R-:W-:Y:S01]  /*3830*/  HMMA.16816.F32.BF16 R72, R92, R110, RZ ;  /* 0x0000006e5c48723c */ /* 0x000fe200000418ff */
[----:B------:R-:W-:Y:S02]  /*3840*/  FADD.FTZ R50, R51, R50 ;  /* 0x0000003233327221 */ /* 0x000fe40000010000 */
[----:B------:R-:W-:Y:S01]  /*3850*/  FADD.FTZ R47, R48, R47 ;  /* 0x0000002f302f7221 */ /* 0x000fe20000010000 */
[----:B------:R-:W-:Y:S01]  /*3860*/  MUFU.EX2 R57, R57 ;  /* 0x0000003900397308 */ /* 0x000fe20000000800 */
[----:B------:R-:W-:-:S02]  /*3870*/  FADD.FTZ R41, R42, R41 ;  /* 0x000000292a297221 */ /* 0x000fc40000010000 */
[----:B------:R-:W-:Y:S01]  /*3880*/  FADD.FTZ R44, R45, R44 ;  /* 0x0000002c2d2c7221 */ /* 0x000fe20000010000 */
[C---:B------:R-:W-:Y:S01]  /*3890*/  HMMA.16816.F32.BF16 R104, R92.reuse, R86, RZ ;  /* 0x000000565c68723c */ /* 0x040fe200000418ff */
[----:B------:R-:W-:Y:S02]  /*38a0*/  FADD.FTZ R50, R49, R50 ;  /* 0x0000003231327221 */ /* 0x000fe40000010000 */
[----:B------:R-:W-:Y:S01]  /*38b0*/  FADD.FTZ R47, R46, R47 ;  /* 0x0000002f2e2f7221 */ /* 0x000fe20000010000 */
[----:B------:R-:W5:Y:S01]  /*38c0*/  MUFU.EX2 R61, R61 ;  /* 0x0000003d003d7308 */ /* 0x000f620000000800 */
[----:B------:R-:W-:Y:S02]  /*38d0*/  FADD.FTZ R41, R35, R41 ;  /* 0x0000002923297221 */ /* 0x000fe40000010000 */
[----:B------:R-:W-:Y:S01]  /*38e0*/  FADD.FTZ R44, R33, R44 ;  /* 0x0000002c212c7221 */ /* 0x000fe20000010000 */
[----:B--2---:R-:W-:Y:S01]  /*38f0*/  HMMA.16816.F32.BF16 R88, R92, R4, RZ ;  /* 0x000000045c58723c */ /* 0x004fe200000418ff */
[----:B------:R-:W-:-:S02]  /*3900*/  FADD.FTZ R50, R40, R50 ;  /* 0x0000003228327221 */ /* 0x000fc40000010000 */
[----:B------:R-:W-:Y:S01]  /*3910*/  FADD.FTZ R47, R39, R47 ;  /* 0x0000002f272f7221 */ /* 0x000fe20000010000 */
[----:B------:R-:W2:Y:S01]  /*3920*/  MUFU.EX2 R56, R56 ;  /* 0x0000003800387308 */ /* 0x000ea20000000800 */
[----:B------:R-:W-:Y:S02]  /*3930*/  FADD.FTZ R41, R34, R41 ;  /* 0x0000002922297221 */ /* 0x000fe40000010000 */
[----:B------:R-:W-:Y:S01]  /*3940*/  FADD.FTZ R44, R37, R44 ;  /* 0x0000002c252c7221 */ /* 0x000fe20000010000 */
[----:B------:R-:W-:Y:S01]  /*3950*/  HMMA.16816.F32.BF16 R116, R96, R118, RZ ;  /* 0x000000766074723c */ /* 0x000fe200000418ff */
[----:B----4-:R-:W-:Y:S02]  /*3960*/  FADD.FTZ R41, R3, R41 ;  /* 0x0000002903297221 */ /* 0x010fe40000010000 */
[----:B---3--:R-:W-:Y:S01]  /*3970*/  FADD.FTZ R44, R52, R44 ;  /* 0x0000002c342c7221 */ /* 0x008fe20000010000 */
[----:B------:R-:W3:Y:S01]  /*3980*/  MUFU.EX2 R54, R54 ;  /* 0x0000003600367308 */ /* 0x000ee20000000800 */
[----:B-----5:R-:W-:-:S02]  /*3990*/  FADD.FTZ R47, R61, R47 ;  /* 0x0000002f3d2f7221 */ /* 0x020fc40000010000 */
[----:B------:R-:W-:Y:S01]  /*39a0*/  FADD.FTZ R41, R2, R41 ;  /* 0x0000002902297221 */ /* 0x000fe20000010000 */
[C---:B------:R-:W-:Y:S01]  /*39b0*/  HMMA.16816.F32.BF16 R108, R96.reuse, R110, RZ ;  /* 0x0000006e606c723c */ /* 0x040fe200000418ff */
[----:B------:R-:W-:Y:S02]  /*39c0*/  FADD.FTZ R44, R53, R44 ;  /* 0x0000002c352c7221 */ /* 0x000fe40000010000 */
[----:B------:R-:W-:Y:S01]  /*39d0*/  FFMA.FTZ R140, R140, c[0x0][0x23c], -R146 ;  /* 0x00008f008c8c7a23 */ /* 0x000fe20000010892 */
[----:B------:R-:W-:Y:S01]  /*39e0*/  MUFU.EX2 R60, R60 ;  /* 0x0000003c003c7308 */ /* 0x000fe20000000800 */
[----:B--2---:R-:W-:Y:S02]  /*39f0*/  FADD.FTZ R50, R56, R50 ;  /* 0x0000003238327221 */ /* 0x004fe40000010000 */
[--C-:B------:R-:W-:Y:S01]  /*3a00*/  FFMA.FTZ R141, R141, c[0x0][0x23c], -R146.reuse ;  /* 0x00008f008d8d7a23 */ /* 0x100fe20000010892 */
[----:B------:R-:W-:Y:S01]  /*3a10*/  HMMA.16816.F32.BF16 R84, R96, R86, RZ ;  /* 0x000000566054723c */ /* 0x000fe200000418ff */
[----:B------:R-:W-:-:S02]  /*3a20*/  FFMA.FTZ R144, R144, c[0x0][0x23c], -R146 ;  /* 0x00008f0090907a23 */ /* 0x000fc40000010892 */
[----:B------:R-:W-:Y:S01]  /*3a30*/  FFMA.FTZ R210, R142, c[0x0][0x23c], -R146 ;  /* 0x00008f008ed27a23 */ /* 0x000fe20000010892 */
[----:B------:R-:W-:Y:S01]  /*3a40*/  MUFU.EX2 R63, R63 ;  /* 0x0000003f003f7308 */ /* 0x000fe20000000800 */
[C---:B---3--:R-:W-:Y:S01]  /*3a50*/  F2FP.BF16.PACK_AB R173, R54.reuse, R56 ;  /* 0x0000003836ad723e */ /* 0x048fe200000010ff */
[----:B------:R-:W-:Y:S02]  /*3a60*/  FADD.FTZ R50, R54, R50 ;  /* 0x0000003236327221 */ /* 0x000fe40000010000 */
[----:B------:R-:W-:Y:S01]  /*3a70*/  HMMA.16816.F32.BF16 R100, R96, R4, RZ ;  /* 0x000000046064723c */ /* 0x000fe200000418ff */
[--C-:B------:R-:W-:Y:S02]  /*3a80*/  FFMA.FTZ R59, R59, c[0x0][0x23c], -R67.reuse ;  /* 0x00008f003b3b7a23 */ /* 0x100fe40000010843 */
[--C-:B------:R-:W-:Y:S01]  /*3a90*/  FFMA.FTZ R65, R65, c[0x0][0x23c], -R67.reuse ;  /* 0x00008f0041417a23 */ /* 0x100fe20000010843 */
[----:B------:R-:W-:Y:S01]  /*3aa0*/  MUFU.EX2 R154, R154 ;  /* 0x0000009a009a7308 */ /* 0x000fe20000000800 */
[----:B------:R-:W-:-:S02]  /*3ab0*/  FFMA.FTZ R58, R58, c[0x0][0x23c], -R67 ;  /* 0x00008f003a3a7a23 */ /* 0x000fc40000010843 */
[----:B------:R-:W-:Y:S01]  /*3ac0*/  F2FP.BF16.PACK_AB R5, R2, R3 ;  /* 0x000000030205723e */ /* 0x000fe200000010ff */
[-C--:B------:R-:W-:Y:S01]  /*3ad0*/  HMMA.16816.F32.BF16 R92, R92, R6.reuse, RZ ;  /* 0x000000065c5c723c */ /* 0x080fe200000418ff */
[----:B------:R-:W-:Y:S01]  /*3ae0*/  F2FP.BF16.PACK_AB R4, R53, R52 ;  /* 0x000000343504723e */ /* 0x000fe200000010ff */
[----:B------:R-:W-:Y:S01]  /*3af0*/  FADD.FTZ R50, R55, R50 ;  /* 0x0000003237327221 */ /* 0x000fe20000010000 */
[----:B------:R-:W-:Y:S01]  /*3b00*/  LOP3.LUT R20, R20, R5, RZ, 0xc0, !PT ;  /* 0x0000000514147212 */ /* 0x000fe200078ec0ff */
[----:B------:R-:W-:Y:S01]  /*3b10*/  MUFU.EX2 R157, R157 ;  /* 0x0000009d009d7308 */ /* 0x000fe20000000800 */
[----:B------:R-:W-:Y:S01]  /*3b20*/  LOP3.LUT R21, R21, R4, RZ, 0xc0, !PT ;  /* 0x0000000415157212 */ /* 0x000fe200078ec0ff */
[----:B------:R-:W-:Y:S01]  /*3b30*/  FADD.FTZ R41, R0, R41 ;  /* 0x0000002900297221 */ /* 0x000fe20000010000 */
[----:B------:R-:W-:Y:S01]  /*3b40*/  LOP3.LUT R5, R176, 0xff, RZ, 0xc0, !PT ;  /* 0x000000ffb0057812 */ /* 0x000fe200078ec0ff */
[----:B------:R-:W-:Y:S01]  /*3b50*/  HMMA.16816.F32.BF16 R96, R96, R6, RZ ;  /* 0x000000066060723c */ /* 0x000fe200000418ff */
[----:B------:R-:W-:Y:S01]  /*3b60*/  SHF.R.U32.HI R4, RZ, 0x18, R176 ;  /* 0x00000018ff047819 */ /* 0x000fe200000116b0 */
[----:B------:R-:W-:Y:S01]  /*3b70*/  FADD.FTZ R44, R38, R44 ;  /* 0x0000002c262c7221 */ /* 0x000fe20000010000 */
[----:B------:R-:W-:Y:S01]  /*3b80*/  PRMT R5, R5, 0x5410, R25 ;  /* 0x0000541005057816 */ /* 0x000fe20000000019 */
[----:B------:R-:W-:Y:S01]  /*3b90*/  MUFU.EX2 R147, R147 ;  /* 0x0000009300937308 */ /* 0x000fe20000000800 */
[----:B------:R-:W-:-:S02]  /*3ba0*/  FADD.FTZ R50, R57, R50 ;  /* 0x0000003239327221 */ /* 0x000fc40000010000 */
[----:B------:R-:W-:Y:S01]  /*3bb0*/  SHF.R.U32.HI R6, RZ, 0x10, R176 ;  /* 0x00000010ff067819 */ /* 0x000fe200000116b0 */
[----:B------:R-:W-:Y:S01]  /*3bc0*/  HSET2.LE.AND R5, R5, R62, PT ;  /* 0x0000003e05057233 */ /* 0x000fe20003803000 */
[----:B------:R-:W-:Y:S01]  /*3bd0*/  LOP3.LUT R7, R177, UR23, R174, 0x96, !PT ;  /* 0x00000017b1077c12 */ /* 0x000fe2000f8e96ae */
[C---:B------:R-:W-:Y:S01]  /*3be0*/  HMMA.16816.F32.BF16 R124, R20.reuse, R16, R124 ;  /* 0x00000010147c723c */ /* 0x040fe2000004187c */
[----:B------:R-:W-:Y:S01]  /*3bf0*/  LOP3.LUT R6, R6, 0xff, RZ, 0xc0, !PT ;  /* 0x000000ff06067812 */ /* 0x000fe200078ec0ff */
[----:B------:R-:W-:Y:S01]  /*3c00*/  MUFU.EX2 R148, R148 ;  /* 0x0000009400947308 */ /* 0x000fe20000000800 */
[----:B------:R-:W-:Y:S01]  /*3c10*/  IADD3 R176, R66, 0x1, RZ ;  /* 0x0000000142b07810 */ /* 0x000fe20007ffe0ff */
[----:B------:R-:W-:Y:S01]  /*3c20*/  FFMA.FTZ R66, R171, c[0x0][0x23c], -R67 ;  /* 0x00008f00ab427a23 */ /* 0x000fe20000010843 */
[----:B------:R-:W-:Y:S01]  /*3c30*/  PRMT R4, R6, 0x5410, R4 ;  /* 0x0000541006047816 */ /* 0x000fe20000000004 */
[----:B------:R-:W-:Y:S01]  /*3c40*/  FADD.FTZ R41, R36, R41 ;  /* 0x0000002924297221 */ /* 0x000fe20000010000 */
[----:B------:R-:W-:Y:S01]  /*3c50*/  LOP3.LUT R176, R229, UR15, R176, 0x96, !PT ;  /* 0x0000000fe5b07c12 */ /* 0x000fe2000f8e96b0 */
[----:B-1----:R-:W-:Y:S01]  /*3c60*/  HMMA.16816.F32.BF16 R68, R20, R12, R68 ;  /* 0x0000000c1444723c */ /* 0x002fe20000041844 */
[C---:B------:R-:W-:Y:S01]  /*3c70*/  LOP3.LUT R6, R7.reuse, 0xffff, RZ, 0xc0, !PT ;  /* 0x0000ffff07067812 */ /* 0x040fe200078ec0ff */
[----:B------:R-:W1:Y:S01]  /*3c80*/  MUFU.EX2 R66, R66 ;  /* 0x0000004200427308 */ /* 0x000e620000000800 */
[----:B------:R-:W-:Y:S01]  /*3c90*/  SHF.R.U32.HI R25, RZ, 0x10, R7 ;  /* 0x00000010ff197819 */ /* 0x000fe20000011607 */
[----:B------:R-:W-:Y:S01]  /*3ca0*/  IMAD.WIDE.U32 R176, R176, -0x326172a9, RZ ;  /* 0xcd9e8d57b0b07825 */ /* 0x000fe200078e00ff */
[----:B------:R-:W-:-:S02]  /*3cb0*/  LOP3.LUT R172, R7, 0xff, RZ, 0xc0, !PT ;  /* 0x000000ff07ac7812 */ /* 0x000fc400078ec0ff */
[----:B------:R-:W-:Y:S01]  /*3cc0*/  SHF.R.U32.HI R6, RZ, 0x8, R6 ;  /* 0x00000008ff067819 */ /* 0x000fe20000011606 */
[C---:B------:R-:W-:Y:S01]  /*3cd0*/  HMMA.16816.F32.BF16 R80, R20.reuse, R8, R80 ;  /* 0x000000081450723c */ /* 0x040fe20000041850 */
[----:B------:R-:W-:Y:S01]  /*3ce0*/  LOP3.LUT R171, R25, 0xff, RZ, 0xc0, !PT ;  /* 0x000000ff19ab7812 */ /* 0x000fe200078ec0ff */
[----:B------:R-:W2:Y:S01]  /*3cf0*/  MUFU.EX2 R143, R143 ;  /* 0x0000008f008f7308 */ /* 0x000ea20000000800 */
[----:B------:R-:W-:Y:S01]  /*3d00*/  F2FP.BF16.PACK_AB R25, R57, R55 ;  /* 0x000000373919723e */ /* 0x000fe200000010ff */
[----:B------:R-:W-:Y:S01]  /*3d10*/  FADD.FTZ R44, R43, R44 ;  /* 0x0000002c2b2c7221 */ /* 0x000fe20000010000 */
[----:B------:R-:W-:Y:S02]  /*3d20*/  PRMT R172, R172, 0x5410, R6 ;  /* 0x00005410acac7816 */ /* 0x000fe40000000006 */
[----:B------:R-:W-:Y:S01]  /*3d30*/  LOP3.LUT R6, R5, R25, RZ, 0xc0, !PT ;  /* 0x0000001905067212 */ /* 0x000fe200078ec0ff */
[C---:B------:R-:W-:Y:S01]  /*3d40*/  HMMA.16816.F32.BF16 R88, R20.reuse, R28, R88 ;  /* 0x0000001c1458723c */ /* 0x040fe20000041858 */
[----:B------:R-:W-:Y:S01]  /*3d50*/  LOP3.LUT R5, R177, UR22, R226, 0x96, !PT ;  /* 0x00000016b1057c12 */ /* 0x000fe2000f8e96e2 */
[----:B------:R-:W-:Y:S01]  /*3d60*/  MUFU.EX2 R145, R145 ;  /* 0x0000009100917308 */ /* 0x000fe20000000800 */
[----:B------:R-:W-:Y:S01]  /*3d70*/  LOP3.LUT R25, R27, UR20, R176, 0x96, !PT ;  /* 0x000000141b197c12 */ /* 0x000fe2000f8e96b0 */
[C---:B-1----:R-:W-:Y:S01]  /*3d80*/  FADD.FTZ R47, R66.reuse, R47 ;  /* 0x0000002f422f7221 */ /* 0x042fe20000010000 */
[----:B------:R-:W-:Y:S01]  /*3d90*/  SHF.R.U32.HI R7, RZ, 0x18, R7 ;  /* 0x00000018ff077819 */ /* 0x000fe20000011607 */
[----:B------:R-:W-:Y:S01]  /*3da0*/  IMAD.WIDE.U32 R174, R5, -0x2daee0ad, RZ ;  /* 0xd2511f5305ae7825 */ /* 0x000fe200078e00ff */
[----:B------:R-:W-:Y:S01]  /*3db0*/  LOP3.LUT R24, R177, UR22, R24, 0x96, !PT ;  /* 0x00000016b1187c12 */ /* 0x000fe2000f8e9618 */
[C---:B------:R-:W-:Y:S01]  /*3dc0*/  HMMA.16816.F32.BF16 R120, R20.reuse, R18, R120 ;  /* 0x000000121478723c */ /* 0x040fe20000041878 */
[----:B------:R-:W-:Y:S01]  /*3dd0*/  PRMT R7, R171, 0x5410, R7 ;  /* 0x00005410ab077816 */ /* 0x000fe20000000007 */
[----:B------:R-:W-:Y:S01]  /*3de0*/  IMAD.WIDE.U32 R178, R25, -0x2daee0ad, RZ ;  /* 0xd2511f5319b27825 */ /* 0x000fe200078e00ff */
[--C-:B------:R-:W-:Y:S01]  /*3df0*/  HSET2.LE.AND R171, R4, R62.reuse, PT ;  /* 0x0000003e04ab7233 */ /* 0x100fe20003803000 */
[----:B------:R-:W-:Y:S01]  /*3e00*/  MUFU.EX2 R166, R166 ;  /* 0x000000a600a67308 */ /* 0x000fe20000000800 */
[--C-:B------:R-:W-:Y:S01]  /*3e10*/  HSET2.LE.AND R4, R172, R62.reuse, PT ;  /* 0x0000003eac047233 */ /* 0x100fe20003803000 */
[----:B------:R-:W-:Y:S01]  /*3e20*/  F2FP.BF16.PACK_AB R172, R66, R61 ;  /* 0x0000003d42ac723e */ /* 0x000fe200000010ff */
[----:B------:R-:W-:Y:S01]  /*3e30*/  HSET2.LE.AND R27, R7, R62, PT ;  /* 0x0000003e071b7233 */ /* 0x000fe20003803000 */
[C---:B------:R-:W-:Y:S01]  /*3e40*/  HMMA.16816.F32.BF16 R72, R20.reuse, R14, R72 ;  /* 0x0000000e1448723c */ /* 0x040fe20000041848 */
[----:B------:R-:W-:Y:S01]  /*3e50*/  LOP3.LUT R174, R179, UR17, R174, 0x96, !PT ;  /* 0x00000011b3ae7c12 */ /* 0x000fe2000f8e96ae */
[----:B------:R-:W-:Y:S01]  /*3e60*/  IMAD.WIDE.U32 R24, R24, -0x2daee0ad, RZ ;  /* 0xd2511f5318187825 */ /* 0x000fe200078e00ff */
[----:B------:R-:W-:Y:S01]  /*3e70*/  F2FP.BF16.PACK_AB R7, R63, R60 ;  /* 0x0000003c3f07723e */ /* 0x000fe200000010ff */
[----:B------:R-:W-:Y:S01]  /*3e80*/  MUFU.EX2 R165, R165 ;  /* 0x000000a500a57308 */ /* 0x000fe20000000800 */
[----:B------:R-:W-:Y:S01]  /*3e90*/  LOP3.LUT R5, R27, R172, RZ, 0xc0, !PT ;  /* 0x000000ac1b057212 */ /* 0x000fe200078ec0ff */
[----:B------:R-:W-:Y:S01]  /*3ea0*/  FADD.FTZ R47, R60, R47 ;  /* 0x0000002f3c2f7221 */ /* 0x000fe20000010000 */
[----:B------:R-:W-:Y:S01]  /*3eb0*/  LOP3.LUT R7, R171, R7, RZ, 0xc0, !PT ;  /* 0x00000007ab077212 */ /* 0x000fe200078ec0ff */
[----:B------:R-:W-:Y:S01]  /*3ec0*/  HMMA.16816.F32.BF16 R104, R20, R10, R104 ;  /* 0x0000000a1468723c */ /* 0x000fe20000041868 */
[----:B------:R-:W-:Y:S01]  /*3ed0*/  LOP3.LUT R4, R4, R173, RZ, 0xc0, !PT ;  /* 0x000000ad04047212 */ /* 0x000fe200078ec0ff */
[----:B------:R-:W-:Y:S01]  /*3ee0*/  FADD.FTZ R47, R63, R47 ;  /* 0x0000002f3f2f7221 */ /* 0x000fe20000010000 */
[----:B------:R-:W-:Y:S01]  /*3ef0*/  LOP3.LUT R179, R217, UR20, R176, 0x96, !PT ;  /* 0x00000014d9b37c12 */ /* 0x000fe2000f8e96b0 */
[----:B------:R-:W1:Y:S01]  /*3f00*/  MUFU.EX2 R160, R160 ;  /* 0x000000a000a07308 */ /* 0x000e620000000800 */
[----:B------:R-:W-:Y:S01]  /*3f10*/  LOP3.LUT R25, R25, UR19, R218, 0x96, !PT ;  /* 0x0000001319197c12 */ /* 0x000fe2000f8e96da */
[----:B--2---:R-:W-:-:S02]  /*3f20*/  FADD.FTZ R41, R143, R41 ;  /* 0x000000298f297221 */ /* 0x004fc40000010000 */
[----:B------:R-:W-:Y:S01]  /*3f30*/  HMMA.16816.F32.BF16 R92, R20, R30, R92 ;  /* 0x0000001e145c723c */ /* 0x000fe2000004185c */
[----:B------:R-:W-:Y:S02]  /*3f40*/  FADD.FTZ R44, R154, R44 ;  /* 0x0000002c9a2c7221 */ /* 0x000fe40000010000 */
[----:B------:R-:W-:Y:S01]  /*3f50*/  IMAD.WIDE.U32 R208, R25, -0x326172a9, RZ ;  /* 0xcd9e8d5719d07825 */ /* 0x000fe200078e00ff */
[----:B------:R-:W2:Y:S03]  /*3f60*/  MUFU.EX2 R159, R159 ;  /* 0x0000009f009f7308 */ /* 0x000ea60000000800 */
[----:B------:R-:W-:Y:S01]  /*3f70*/  LOP3.LUT R20, R175, UR19, R220, 0x96, !PT ;  /* 0x00000013af147c12 */ /* 0x000fe2000f8e96dc */
[----:B------:R-:W-:Y:S01]  /*3f80*/  IMAD.WIDE.U32 R174, R174, -0x326172a9, RZ ;  /* 0xcd9e8d57aeae7825 */ /* 0x000fe200078e00ff */
[C---:B------:R-:W-:Y:S03]  /*3f90*/  HMMA.16816.F32.BF16 R112, R4.reuse, R12, R112 ;  /* 0x0000000c0470723c */ /* 0x040fe60000041870 */
[----:B------:R-:W-:Y:S01]  /*3fa0*/  IMAD.WIDE.U32 R20, R20, -0x326172a9, RZ ;  /* 0xcd9e8d5714147825 */ /* 0x000fe200078e00ff */
[----:B------:R-:W3:Y:S03]  /*3fb0*/  MUFU.EX2 R164, R164 ;  /* 0x000000a400a47308 */ /* 0x000ee60000000800 */
[----:B-1----:R-:W-:Y:S01]  /*3fc0*/  FADD.FTZ R50, R160, R50 ;  /* 0x00000032a0327221 */ /* 0x002fe20000010000 */
[----:B------:R-:W-:Y:S01]  /*3fd0*/  LOP3.LUT R26, R21, UR18, R26, 0x96, !PT ;  /* 0x00000012151a7c12 */ /* 0x000fe2000f8e961a */
[----:B------:R-:W-:Y:S01]  /*3fe0*/  HMMA.16816.F32.BF16 R76, R4, R8, R76 ;  /* 0x00000008044c723c */ /* 0x000fe2000004184c */
[----:B------:R-:W-:Y:S01]  /*3ff0*/  LOP3.LUT R172, R175, UR16, R20, 0x96, !PT ;  /* 0x00000010afac7c12 */ /* 0x000fe2000f8e9614 */
[----:B--2---:R-:W-:Y:S01]  /*4000*/  FADD.FTZ R50, R159, R50 ;  /* 0x000000329f327221 */ /* 0x004fe20000010000 */
[----:B------:R-:W1:Y:S01]  /*4010*/  MUFU.EX2 R158, R158 ;  /* 0x0000009e009e7308 */ /* 0x000e620000000800 */
[----:B------:R-:W-:-:S04]  /*4020*/  IMAD.WIDE.U32 R26, R26, -0x2daee0ad, RZ ;  /* 0xd2511f531a1a7825 */ /* 0x000fc800078e00ff */
[----:B------:R-:W-:Y:S01]  /*4030*/  IMAD.WIDE.U32 R172, R172, -0x2daee0ad, RZ ;  /* 0xd2511f53acac7825 */ /* 0x000fe200078e00ff */
[----:B------:R-:W-:Y:S01]  /*4040*/  LOP3.LUT R176, R27, UR9, R178, 0x96, !PT ;  /* 0x000000091bb07c12 */ /* 0x000fe2000f8e96b2 */
[C---:B------:R-:W-:Y:S01]  /*4050*/  HMMA.16816.F32.BF16 R100, R4.reuse, R28, R100 ;  /* 0x0000001c0464723c */ /* 0x040fe20000041864 */
[----:B------:R2:W-:Y:S01]  /*4060*/  MUFU.EX2 R28, R170 ;  /* 0x000000aa001c7308 */ /* 0x0005e20000000800 */
[----:B------:R-:W-:Y:S01]  /*4070*/  IMAD.WIDE.U32 R178, R179, -0x2daee0ad, RZ ;  /* 0xd2511f53b3b27825 */ /* 0x000fe200078e00ff */
[----:B------:R-:W-:Y:S02]  /*4080*/  LOP3.LUT R12, R173, UR4, R26, 0x96, !PT ;  /* 0x00000004ad0c7c12 */ /* 0x000fe4000f8e961a */
[----:B------:R-:W-:Y:S01]  /*4090*/  F2FP.BF16.PACK_AB R26, R148, R147 ;  /* 0x00000093941a723e */ /* 0x000fe200000010ff */
[----:B------:R-:W-:Y:S01]  /*40a0*/  IMAD.WIDE.U32 R176, R176, -0x326172a9, RZ ;  /* 0xcd9e8d57b0b07825 */ /* 0x000fe200078e00ff */
[----:B------:R-:W-:Y:S01]  /*40b0*/  LOP3.LUT R171, R179, UR17, R24, 0x96, !PT ;  /* 0x00000011b3ab7c12 */ /* 0x000fe2000f8e9618 */
[C---:B------:R-:W-:Y:S01]  /*40c0*/  HMMA.16816.F32.BF16 R116, R4.reuse, R18, R116 ;  /* 0x000000120474723c */ /* 0x040fe20000041874 */
[----:B------:R-:W-:Y:S01]  /*40d0*/  F2FP.BF16.PACK_AB R173, R145, R143 ;  /* 0x0000008f91ad723e */ /* 0x000fe200000010ff */
[----:B------:R-:W-:Y:S01]  /*40e0*/  IMAD.WIDE.U32 R20, R12, -0x326172a9, RZ ;  /* 0xcd9e8d570c147825 */ /* 0x000fe200078e00ff */
[----:B------:R-:W-:Y:S01]  /*40f0*/  LOP3.LUT R174, R177, UR7, R174, 0x96, !PT ;  /* 0x00000007b1ae7c12 */ /* 0x000fe2000f8e96ae */
[----:B------:R-:W-:Y:S02]  /*4100*/  MUFU.EX2 R151, R151 ;  /* 0x0000009700977308 */ /* 0x000fe40000000800 */
[----:B------:R-:W-:Y:S01]  /*4110*/  FFMA.FTZ R29, R169, c[0x0][0x23c], -R153 ;  /* 0x00008f00a91d7a23 */ /* 0x000fe20000010899 */
[----:B------:R-:W-:Y:S01]  /*4120*/  LOP3.LUT R8, R21, UR24, R176, 0x96, !PT ;  /* 0x0000001815087c12 */ /* 0x000fe2000f8e96b0 */
[C---:B------:R-:W-:Y:S01]  /*4130*/  HMMA.16816.F32.BF16 R128, R4.reuse, R16, R128 ;  /* 0x000000100480723c */ /* 0x040fe20000041880 */
[----:B--2---:R-:W-:Y:S01]  /*4140*/  F2FP.BF16.PACK_AB R170, R157, R154 ;  /* 0x0000009a9daa723e */ /* 0x004fe200000010ff */
[----:B------:R-:W-:Y:S01]  /*4150*/  IMAD.WIDE.U32 R174, R174, -0x2daee0ad, RZ ;  /* 0xd2511f53aeae7825 */ /* 0x000fe200078e00ff */
[--C-:B------:R-:W-:Y:S01]  /*4160*/  SHF.R.U32.HI R169, RZ, 0x10, R8.reuse ;  /* 0x00000010ffa97819 */ /* 0x100fe20000011608 */
[----:B------:R-:W2:Y:S01]  /*4170*/  MUFU.EX2 R29, R29 ;  /* 0x0000001d001d7308 */ /* 0x000ea20000000800 */
[----:B------:R-:W-:Y:S01]  /*4180*/  LOP3.LUT R18, R8, 0xffff, RZ, 0xc0, !PT ;  /* 0x0000ffff08127812 */ /* 0x000fe200078ec0ff */
[----:B---3--:R-:W-:Y:S01]  /*4190*/  FADD.FTZ R47, R164, R47 ;  /* 0x0000002fa42f7221 */ /* 0x008fe20000010000 */
[----:B------:R-:W-:Y:S01]  /*41a0*/  LOP3.LUT R24, R8, 0xff, RZ, 0xc0, !PT ;  /* 0x000000ff08187812 */ /* 0x000fe200078ec0ff */
[C---:B------:R-:W-:Y:S01]  /*41b0*/  HMMA.16816.F32.BF16 R96, R4.reuse, R30, R96 ;  /* 0x0000001e0460723c */ /* 0x040fe20000041860 */
[----:B------:R-:W-:Y:S01]  /*41c0*/  SHF.R.U32.HI R8, RZ, 0x18, R8 ;  /* 0x00000018ff087819 */ /* 0x000fe20000011608 */
[----:B-1----:R-:W-:Y:S01]  /*41d0*/  FADD.FTZ R47, R158, R47 ;  /* 0x0000002f9e2f7221 */ /* 0x002fe20000010000 */
[----:B------:R-:W-:Y:S01]  /*41e0*/  LOP3.LUT R169, R169, 0xff, RZ, 0xc0, !PT ;  /* 0x000000ffa9a97812 */ /* 0x000fe200078ec0ff */
[----:B------:R-:W-:Y:S01]  /*41f0*/  MUFU.EX2 R207, R207 ;  /* 0x000000cf00cf7308 */ /* 0x000fe20000000800 */
[----:B------:R-:W-:Y:S01]  /*4200*/  LOP3.LUT R16, R20, 0xffff, RZ, 0xc0, !PT ;  /* 0x0000ffff14107812 */ /* 0x000fe200078ec0ff */
[----:B------:R-:W-:Y:S01]  /*4210*/  FADD.FTZ R41, R145, R41 ;  /* 0x0000002991297221 */ /* 0x000fe20000010000 */
[----:B------:R-:W-:Y:S01]  /*4220*/  PRMT R169, R169, 0x5410, R8 ;  /* 0x00005410a9a97816 */ /* 0x000fe20000000008 */
[C---:B------:R-:W-:Y:S01]  /*4230*/  HMMA.16816.F32.BF16 R108, R4.reuse, R14, R108 ;  /* 0x0000000e046c723c */ /* 0x040fe2000004186c */
[--C-:B------:R-:W-:Y:S01]  /*4240*/  FFMA.FTZ R30, R168, c[0x0][0x23c], -R146.reuse ;  /* 0x00008f00a81e7a23 */ /* 0x100fe20000010892 */
[----:B------:R-:W-:Y:S01]  /*4250*/  LOP3.LUT R12, R20, 0xff, RZ, 0xc0, !PT ;  /* 0x000000ff140c7812 */ /* 0x000fe200078ec0ff */
[----:B------:R-:W-:Y:S01]  /*4260*/  FFMA.FTZ R31, R167, c[0x0][0x23c], -R146 ;  /* 0x00008f00a71f7a23 */ /* 0x000fe20000010892 */
[----:B------:R-:W-:Y:S01]  /*4270*/  HSET2.LE.AND R169, R169, R62, PT ;  /* 0x0000003ea9a97233 */ /* 0x000fe20003803000 */
[----:B------:R-:W-:Y:S01]  /*4280*/  SHF.R.U32.HI R16, RZ, 0x8, R16 ;  /* 0x00000008ff107819 */ /* 0x000fe20000011610 */
[----:B------:R-:W-:Y:S01]  /*4290*/  MUFU.EX2 R156, R156 ;  /* 0x0000009c009c7308 */ /* 0x000fe20000000800 */
[----:B------:R-:W-:Y:S01]  /*42a0*/  SHF.R.U32.HI R13, RZ, 0x10, R20 ;  /* 0x00000010ff0d7819 */ /* 0x000fe20000011614 */
[----:B------:R-:W-:Y:S01]  /*42b0*/  HMMA.16816.F32.BF16 R84, R4, R10, R84 ;  /* 0x0000000a0454723c */ /* 0x000fe20000041854 */
[----:B------:R-:W-:Y:S01]  /*42c0*/  LOP3.LUT R25, R169, R170, RZ, 0xc0, !PT ;  /* 0x000000aaa9197212 */ /* 0x000fe200078ec0ff */
[----:B------:R-:W-:Y:S01]  /*42d0*/  IMAD.WIDE.U32 R170, R171, -0x326172a9, RZ ;  /* 0xcd9e8d57abaa7825 */ /* 0x000fe200078e00ff */
[----:B------:R-:W-:-:S02]  /*42e0*/  PRMT R12, R12, 0x5410, R16 ;  /* 0x000054100c0c7816 */ /* 0x000fc40000000010 */
[----:B------:R-:W-:Y:S01]  /*42f0*/  SHF.R.U32.HI R9, RZ, 0x18, R20 ;  /* 0x00000018ff097819 */ /* 0x000fe20000011614 */
[----:B------:R-:W1:Y:S01]  /*4300*/  MUFU.EX2 R30, R30 ;  /* 0x0000001e001e7308 */ /* 0x000e620000000800 */
[----:B------:R-:W-:Y:S01]  /*4310*/  LOP3.LUT R4, R209, UR18, R216, 0x96, !PT ;  /* 0x00000012d1047c12 */ /* 0x000fe2000f8e96d8 */
[--C-:B------:R-:W-:Y:S01]  /*4320*/  HSET2.LE.AND R12, R12, R62.reuse, PT ;  /* 0x0000003e0c0c7233 */ /* 0x100fe20003803000 */
[----:B------:R-:W-:Y:S01]  /*4330*/  LOP3.LUT R168, R171, UR16, R208, 0x96, !PT ;  /* 0x00000010aba87c12 */ /* 0x000fe2000f8e96d0 */
[----:B------:R-:W3:Y:S01]  /*4340*/  LDSM.16.MT88.4 R20, [R187+0x7000] ;  /* 0x00700000bb14783b */ /* 0x000ee20000004200 */
[----:B------:R-:W-:Y:S01]  /*4350*/  LOP3.LUT R17, R13, 0xff, RZ, 0xc0, !PT ;  /* 0x000000ff0d117812 */ /* 0x000fe200078ec0ff */
[----:B------:R-:W-:Y:S01]  /*4360*/  IMAD.WIDE.U32 R4, R4, -0x2daee0ad, RZ ;  /* 0xd2511f5304047825 */ /* 0x000fe200078e00ff */
[----:B------:R-:W-:Y:S01]  /*4370*/  SHF.R.U32.HI R13, RZ, 0x8, R18 ;  /* 0x00000008ff0d7819 */ /* 0x000fe20000011612 */
[----:B------:R-:W4:Y:S01]  /*4380*/  MUFU.EX2 R31, R31 ;  /* 0x0000001f001f7308 */ /* 0x000f220000000800 */
[----:B------:R-:W-:Y:S01]  /*4390*/  PRMT R9, R17, 0x5410, R9 ;  /* 0x0000541011097816 */ /* 0x000fe20000000009 */
[----:B------:R-:W-:Y:S01]  /*43a0*/  IMAD.WIDE.U32 R168, R168, -0x2daee0ad, RZ ;  /* 0xd2511f53a8a87825 */ /* 0x000fe200078e00ff */
[----:B------:R-:W-:Y:S01]  /*43b0*/  PRMT R24, R24, 0x5410, R13 ;  /* 0x0000541018187816 */ /* 0x000fe2000000000d */
[----:B------:R-:W-:Y:S01]  /*43c0*/  LDSM.16.MT88.4 R16, [R186+0x7000] ;  /* 0x00700000ba10783b */ /* 0x000fe20000004200 */
[----:B------:R-:W-:Y:S01]  /*43d0*/  LOP3.LUT R26, R12, R26, RZ, 0xc0, !PT ;  /* 0x0000001a0c1a7212 */ /* 0x000fe200078ec0ff */
[--C-:B------:R-:W-:Y:S01]  /*43e0*/  HSET2.LE.AND R9, R9, R62.reuse, PT ;  /* 0x0000003e09097233 */ /* 0x100fe20003803000 */
[----:B------:R-:W-:Y:S01]  /*43f0*/  LOP3.LUT R4, R169, UR4, R4, 0x96, !PT ;  /* 0x00000004a9047c12 */ /* 0x000fe2000f8e9604 */
[----:B------:R-:W5:Y:S01]  /*4400*/  LDSM.16.MT88.4 R12, [R185+0x7000] ;  /* 0x00700000b90c783b */ /* 0x000f620000004200 */
[----:B--2---:R-:W-:Y:S01]  /*4410*/  F2FP.BF16.PACK_AB R27, R29, R28 ;  /* 0x0000001c1d1b723e */ /* 0x004fe200000010ff */
[----:B------:R-:W-:Y:S01]  /*4420*/  HSET2.LE.AND R24, R24, R62, PT ;  /* 0x0000003e18187233 */ /* 0x000fe20003803000 */
[----:B------:R-:W-:Y:S01]  /*4430*/  LOP3.LUT R178, R5, UR9, R178, 0x96, !PT ;  /* 0x0000000905b27c12 */ /* 0x000fe2000f8e96b2 */
[----:B------:R-:W-:Y:S01]  /*4440*/  IMAD.WIDE.U32 R6, R4, -0x326172a9, RZ ;  /* 0xcd9e8d5704067825 */ /* 0x000fe200078e00ff */
[----:B------:R-:W-:Y:S01]  /*4450*/  LOP3.LUT R27, R9, R27, RZ, 0xc0, !PT ;  /* 0x0000001b091b7212 */ /* 0x000fe200078ec0ff */
[----:B------:R-:W-:Y:S01]  /*4460*/  MUFU.EX2 R155, R155 ;  /* 0x0000009b009b7308 */ /* 0x000fe20000000800 */
[----:B------:R-:W2:Y:S01]  /*4470*/  LDSM.16.MT88.4 R8, [R184+0x7000] ;  /* 0x00700000b808783b */ /* 0x000ea20000004200 */
[----:B------:R-:W-:Y:S01]  /*4480*/  IMAD.WIDE.U32 R178, R178, -0x326172a9, RZ ;  /* 0xcd9e8d57b2b27825 */ /* 0x000fe200078e00ff */
[----:B------:R-:W-:-:S02]  /*4490*/  LOP3.LUT R5, R6, 0xffff, RZ, 0xc0, !PT ;  /* 0x0000ffff06057812 */ /* 0x000fc400078ec0ff */
[----:B------:R-:W-:Y:S01]  /*44a0*/  LOP3.LUT R4, R6, 0xff, RZ, 0xc0, !PT ;  /* 0x000000ff06047812 */ /* 0x000fe200078ec0ff */
[----:B------:R-:W-:Y:S01]  /*44b0*/  FFMA.FTZ R208, R161, c[0x0][0x23c], -R162 ;  /* 0x00008f00a1d07a23 */ /* 0x000fe200000108a2 */
[----:B------:R-:W-:Y:S01]  /*44c0*/  SHF.R.U32.HI R5, RZ, 0x8, R5 ;  /* 0x00000008ff057819 */ /* 0x000fe20000011605 */
[----:B------:R-:W-:Y:S01]  /*44d0*/  MUFU.EX2 R163, R163 ;  /* 0x000000a300a37308 */ /* 0x000fe20000000800 */
[----:B------:R-:W-:Y:S01]  /*44e0*/  SHF.R.U32.HI R167, RZ, 0x10, R6 ;  /* 0x00000010ffa77819 */ /* 0x000fe20000011606 */
[----:B------:R-:W-:Y:S01]  /*44f0*/  FFMA.FTZ R209, R64, c[0x0][0x23c], -R67 ;  /* 0x00008f0040d17a23 */ /* 0x000fe20000010843 */
[----:B------:R-:W-:Y:S01]  /*4500*/  LOP3.LUT R7, R7, UR24, R178, 0x96, !PT ;  /* 0x0000001807077c12 */ /* 0x000fe2000f8e96b2 */
[----:B------:R-:W-:Y:S01]  /*4510*/  FADD.FTZ R44, R157, R44 ;  /* 0x0000002c9d2c7221 */ /* 0x000fe20000010000 */
[----:B------:R-:W-:Y:S01]  /*4520*/  PRMT R4, R4, 0x5410, R5 ;  /* 0x0000541004047816 */ /* 0x000fe20000000005 */
[----:B-1----:R-:W-:Y:S01]  /*4530*/  FADD.FTZ R50, R30, R50 ;  /* 0x000000321e327221 */ /* 0x002fe20000010000 */
[----:B------:R-:W-:Y:S01]  /*4540*/  LOP3.LUT R5, R167, 0xff, RZ, 0xc0, !PT ;  /* 0x000000ffa7057812 */ /* 0x000fe200078ec0ff */
[----:B------:R-:W-:Y:S01]  /*4550*/  MUFU.EX2 R208, R208 ;  /* 0x000000d000d07308 */ /* 0x000fe20000000800 */
[----:B------:R-:W-:Y:S01]  /*4560*/  LOP3.LUT R24, R24, R173, RZ, 0xc0, !PT ;  /* 0x000000ad18187212 */ /* 0x000fe200078ec0ff */
[--C-:B------:R-:W-:Y:S01]  /*4570*/  HSET2.LE.AND R4, R4, R62.reuse, PT ;  /* 0x0000003e04047233 */ /* 0x100fe20003803000 */
[----:B------:R-:W-:Y:S01]  /*4580*/  LOP3.LUT R167, R7, 0xffff, RZ, 0xc0, !PT ;  /* 0x0000ffff07a77812 */ /* 0x000fe200078ec0ff */
[----:B------:R-:W-:Y:S01]  /*4590*/  FADD.FTZ R47, R166, R47 ;  /* 0x0000002fa62f7221 */ /* 0x000fe20000010000 */
[----:B------:R-:W-:Y:S01]  /*45a0*/  SHF.R.U32.HI R173, RZ, 0x10, R7 ;  /* 0x00000010ffad7819 */ /* 0x000fe20000011607 */
[----:B------:R-:W-:Y:S01]  /*45b0*/  FADD.FTZ R41, R147, R41 ;  /* 0x0000002993297221 */ /* 0x000fe20000010000 */
[----:B------:R-:W-:Y:S01]  /*45c0*/  SHF.R.U32.HI R6, RZ, 0x18, R6 ;  /* 0x00000018ff067819 */ /* 0x000fe20000011606 */
[----:B------:R-:W-:Y:S01]  /*45d0*/  MUFU.EX2 R150, R150 ;  /* 0x0000009600967308 */ /* 0x000fe20000000800 */
[----:B------:R-:W-:Y:S01]  /*45e0*/  LOP3.LUT R169, R7, 0xff, RZ, 0xc0, !PT ;  /* 0x000000ff07a97812 */ /* 0x000fe200078ec0ff */
[C---:B---3--:R-:W-:Y:S01]  /*45f0*/  HMMA.16816.F32.BF16 R124, R24.reuse, R20, R124 ;  /* 0x00000014187c723c */ /* 0x048fe2000004187c */
[----:B------:R-:W-:Y:S01]  /*4600*/  SHF.R.U32.HI R171, RZ, 0x8, R167 ;  /* 0x00000008ffab7819 */ /* 0x000fe200000116a7 */
[----:B------:R-:W-:Y:S01]  /*4610*/  FADD.FTZ R44, R28, R44 ;  /* 0x0000002c1c2c7221 */ /* 0x000fe20000010000 */
[----:B------:R-:W-:Y:S01]  /*4620*/  SHF.R.U32.HI R7, RZ, 0x18, R7 ;  /* 0x00000018ff077819 */ /* 0x000fe20000011607 */
[----:B----4-:R-:W-:Y:S01]  /*4630*/  FADD.FTZ R50, R31, R50 ;  /* 0x000000321f327221 */ /* 0x010fe20000010000 */
[----:B------:R-:W-:Y:S01]  /*4640*/  LOP3.LUT R167, R173, 0xff, RZ, 0xc0, !PT ;  /* 0x000000ffada77812 */ /* 0x000fe200078ec0ff */
[----:B------:R-:W-:Y:S01]  /*4650*/  MUFU.EX2 R149, R149 ;  /* 0x0000009500957308 */ /* 0x000fe20000000800 */
[----:B------:R-:W-:Y:S01]  /*4660*/  PRMT R5, R5, 0x5410, R6 ;  /* 0x0000541005057816 */ /* 0x000fe20000000006 */
[C---:B-----5:R-:W-:Y:S01]  /*4670*/  HMMA.16816.F32.BF16 R80, R24.reuse, R12, R80 ;  /* 0x0000000c1850723c */ /* 0x060fe20000041850 */
[----:B------:R-:W-:Y:S01]  /*4680*/  F2FP.BF16.PACK_AB R173, R31, R30 ;  /* 0x0000001e1fad723e */ /* 0x000fe200000010ff */
[----:B------:R-:W-:Y:S01]  /*4690*/  FADD.FTZ R47, R165, R47 ;  /* 0x0000002fa52f7221 */ /* 0x000fe20000010000 */
[----:B------:R-:W-:Y:S01]  /*46a0*/  PRMT R169, R169, 0x5410, R171 ;  /* 0x00005410a9a97816 */ /* 0x000fe200000000ab */
[--C-:B------:R-:W-:Y:S01]  /*46b0*/  HSET2.LE.AND R5, R5, R62.reuse, PT ;  /* 0x0000003e05057233 */ /* 0x100fe20003803000 */
[----:B------:R-:W-:Y:S01]  /*46c0*/  PRMT R7, R167, 0x5410, R7 ;  /* 0x00005410a7077816 */ /* 0x000fe20000000007 */
[----:B------:R-:W1:Y:S01]  /*46d0*/  MUFU.EX2 R140, R140 ;  /* 0x0000008c008c7308 */ /* 0x000e620000000800 */
[----:B------:R-:W-:Y:S01]  /*46e0*/  LOP3.LUT R6, R4, R173, RZ, 0xc0, !PT ;  /* 0x000000ad04067212 */ /* 0x000fe200078ec0ff */
[--C-:B------:R-:W-:Y:S01]  /*46f0*/  HSET2.LE.AND R4, R169, R62.reuse, PT ;  /* 0x0000003ea9047233 */ /* 0x100fe20003803000 */
[----:B------:R-:W-:Y:S01]  /*4700*/  F2FP.BF16.PACK_AB R173, R165, R166 ;  /* 0x000000a6a5ad723e */ /* 0x000fe200000010ff */
[----:B------:R-:W-:Y:S01]  /*4710*/  HSET2.LE.AND R167, R7, R62, PT ;  /* 0x0000003e07a77233 */ /* 0x000fe20003803000 */
[----:B------:R-:W-:Y:S01]  /*4720*/  F2FP.BF16.PACK_AB R171, R159, R160 ;  /* 0x000000a09fab723e */ /* 0x000fe200000010ff */
[C---:B------:R-:W-:Y:S01]  /*4730*/  HMMA.16816.F32.BF16 R68, R24.reuse, R16, R68 ;  /* 0x000000101844723c */ /* 0x040fe20000041844 */
[----:B------:R-:W-:Y:S01]  /*4740*/  F2FP.BF16.PACK_AB R169, R158, R164 ;  /* 0x000000a49ea9723e */ /* 0x000fe200000010ff */
[----:B------:R-:W3:Y:S01]  /*4750*/  MUFU.EX2 R141, R141 ;  /* 0x0000008d008d7308 */ /* 0x000ee20000000800 */
[----:B------:R-:W-:Y:S01]  /*4760*/  LOP3.LUT R7, R5, R173, RZ, 0xc0, !PT ;  /* 0x000000ad05077212 */ /* 0x000fe200078ec0ff */
[----:B------:R-:W-:Y:S01]  /*4770*/  FADD.FTZ R41, R148, R41 ;  /* 0x0000002994297221 */ /* 0x000fe20000010000 */
[----:B------:R-:W-:Y:S01]  /*4780*/  LOP3.LUT R4, R4, R171, RZ, 0xc0, !PT ;  /* 0x000000ab04047212 */ /* 0x000fe200078ec0ff */
[----:B------:R-:W-:Y:S01]  /*4790*/  FADD.FTZ R44, R29, R44 ;  /* 0x0000002c1d2c7221 */ /* 0x000fe20000010000 */
[----:B------:R-:W-:Y:S01]  /*47a0*/  LOP3.LUT R5, R167, R169, RZ, 0xc0, !PT ;  /* 0x000000a9a7057212 */ /* 0x000fe200078ec0ff */
[----:B------:R-:W-:Y:S01]  /*47b0*/  HMMA.16816.F32.BF16 R104, R24, R14, R104 ;  /* 0x0000000e1868723c */ /* 0x000fe20000041868 */
[----:B------:R-:W-:Y:S01]  /*47c0*/  LOP3.LUT R172, R175, UR23, R172, 0x96, !PT ;  /* 0x00000017afac7c12 */ /* 0x000fe2000f8e96ac */
[----:B------:R-:W4:Y:S01]  /*47d0*/  MUFU.EX2 R144, R144 ;  /* 0x0000009000907308 */ /* 0x000f220000000800 */
[----:B------:R-:W-:Y:S01]  /*47e0*/  LOP3.LUT R170, R179, UR7, R170, 0x96, !PT ;  /* 0x00000007b3aa7c12 */ /* 0x000fe2000f8e96aa */
[----:B-1----:R-:W-:-:S02]  /*47f0*/  FADD.FTZ R50, R140, R50 ;  /* 0x000000328c327221 */ /* 0x002fc40000010000 */
[----:B------:R-:W-:Y:S02]  /*4800*/  FADD.FTZ R41, R156, R41 ;  /* 0x000000299c297221 */ /* 0x000fe40000010000 */
[C---:B------:R-:W-:Y:S01]  /*4810*/  HMMA.16816.F32.BF16 R76, R4.reuse, R12, R76 ;  /* 0x0000000c044c723c */ /* 0x040fe2000004184c */
[----:B------:R-:W-:Y:S01]  /*4820*/  IMAD.WIDE.U32 R170, R170, -0x2daee0ad, RZ ;  /* 0xd2511f53aaaa7825 */ /* 0x000fe200078e00ff */
[----:B------:R-:W-:Y:S03]  /*4830*/  MUFU.EX2 R210, R210 ;  /* 0x000000d200d27308 */ /* 0x000fe60000000800 */
[----:B------:R-:W-:Y:S01]  /*4840*/  FADD.FTZ R44, R150, R44 ;  /* 0x0000002c962c7221 */ /* 0x000fe20000010000 */
[----:B------:R-:W-:Y:S01]  /*4850*/  LOP3.LUT R168, R171, UR23, R168, 0x96, !PT ;  /* 0x00000017aba87c12 */ /* 0x000fe2000f8e96a8 */
[----:B---3--:R-:W-:Y:S01]  /*4860*/  FADD.FTZ R50, R141, R50 ;  /* 0x000000328d327221 */ /* 0x008fe20000010000 */
[C---:B------:R-:W-:Y:S01]  /*4870*/  HMMA.16816.F32.BF16 R112, R4.reuse, R16, R112 ;  /* 0x000000100470723c */ /* 0x040fe20000041870 */
[C---:B------:R-:W-:Y:S01]  /*4880*/  LOP3.LUT R13, R174.reuse, 0xffff, RZ, 0xc0, !PT ;  /* 0x0000ffffae0d7812 */ /* 0x040fe200078ec0ff */
[----:B------:R-:W1:Y:S01]  /*4890*/  MUFU.EX2 R59, R59 ;  /* 0x0000003b003b7308 */ /* 0x000e620000000800 */
[----:B------:R-:W-:Y:S01]  /*48a0*/  LOP3.LUT R12, R174, 0xff, RZ, 0xc0, !PT ;  /* 0x000000ffae0c7812 */ /* 0x000fe200078ec0ff */
[----:B------:R-:W-:Y:S01]  /*48b0*/  FADD.FTZ R41, R155, R41 ;  /* 0x000000299b297221 */ /* 0x000fe20000010000 */
[----:B------:R-:W-:Y:S01]  /*48c0*/  SHF.R.U32.HI R13, RZ, 0x8, R13 ;  /* 0x00000008ff0d7819 */ /* 0x000fe2000001160d */
[----:B------:R-:W-:Y:S01]  /*48d0*/  FADD.FTZ R44, R149, R44 ;  /* 0x0000002c952c7221 */ /* 0x000fe20000010000 */
[----:B------:R-:W-:Y:S01]  /*48e0*/  SHF.R.U32.HI R16, RZ, 0x10, R174 ;  /* 0x00000010ff107819 */ /* 0x000fe200000116ae */
[----:B------:R-:W-:Y:S01]  /*48f0*/  HMMA.16816.F32.BF16 R84, R4, R14, R84 ;  /* 0x0000000e0454723c */ /* 0x000fe20000041854 */
[----:B------:R-:W-:Y:S01]  /*4900*/  SHF.R.U32.HI R17, RZ, 0x10, R172 ;  /* 0x00000010ff117819 */ /* 0x000fe200000116ac */
[----:B------:R-:W-:Y:S01]  /*4910*/  MUFU.EX2 R65, R65 ;  /* 0x0000004100417308 */ /* 0x000fe20000000800 */
[----:B------:R-:W-:Y:S01]  /*4920*/  LOP3.LUT R16, R16, 0xff, RZ, 0xc0, !PT ;  /* 0x000000ff10107812 */ /* 0x000fe200078ec0ff */
[----:B----4-:R-:W-:Y:S01]  /*4930*/  FADD.FTZ R50, R144, R50 ;  /* 0x0000003290327221 */ /* 0x010fe20000010000 */
[----:B------:R-:W-:Y:S01]  /*4940*/  LOP3.LUT R17, R17, 0xff, RZ, 0xc0, !PT ;  /* 0x000000ff11117812 */ /* 0x000fe200078ec0ff */
[----:B------:R-:W-:Y:S01]  /*4950*/  FADD.FTZ R41, R163, R41 ;  /* 0x00000029a3297221 */ /* 0x000fe20000010000 */
[C---:B------:R-:W-:Y:S01]  /*4960*/  LOP3.LUT R15, R172.reuse, 0xffff, RZ, 0xc0, !PT ;  /* 0x0000ffffac0f7812 */ /* 0x040fe200078ec0ff */
[C---:B--2---:R-:W-:Y:S01]  /*4970*/  HMMA.16816.F32.BF16 R88, R24.reuse, R8, R88 ;  /* 0x000000081858723c */ /* 0x044fe20000041858 */
[----:B------:R-:W-:Y:S01]  /*4980*/  LOP3.LUT R14, R172, 0xff, RZ, 0xc0, !PT ;  /* 0x000000ffac0e7812 */ /* 0x000fe200078ec0ff */
[----:B------:R-:W-:Y:S01]  /*4990*/  MUFU.EX2 R209, R209 ;  /* 0x000000d100d17308 */ /* 0x000fe20000000800 */
[----:B------:R-:W-:Y:S01]  /*49a0*/  SHF.R.U32.HI R172, RZ, 0x18, R172 ;  /* 0x00000018ffac7819 */ /* 0x000fe200000116ac */
[----:B-1----:R-:W-:Y:S01]  /*49b0*/  FADD.FTZ R47, R59, R47 ;  /* 0x0000002f3b2f7221 */ /* 0x002fe20000010000 */
[----:B------:R-:W-:Y:S01]  /*49c0*/  SHF.R.U32.HI R15, RZ, 0x8, R15 ;  /* 0x00000008ff0f7819 */ /* 0x000fe2000001160f */
[----:B------:R-:W-:Y:S01]  /*49d0*/  FADD.FTZ R44, R151, R44 ;  /* 0x0000002c972c7221 */ /* 0x000fe20000010000 */
[----:B------:R-:W-:Y:S01]  /*49e0*/  PRMT R12, R12, 0x5410, R13 ;  /* 0x000054100c0c7816 */ /* 0x000fe2000000000d */
[C---:B------:R-:W-:Y:S01]  /*49f0*/  HMMA.16816.F32.BF16 R120, R24.reuse, R22, R120 ;  /* 0x000000161878723c */ /* 0x040fe20000041878 */
[----:B------:R-:W-:Y:S01]  /*4a00*/  PRMT R14, R14, 0x5410, R15 ;  /* 0x000054100e0e7816 */ /* 0x000fe2000000000f */
[----:B------:R-:W1:Y:S01]  /*4a10*/  MUFU.EX2 R58, R58 ;  /* 0x0000003a003a7308 */ /* 0x000e620000000800 */
[----:B------:R-:W-:Y:S01]  /*4a20*/  PRMT R13, R17, 0x5410, R172 ;  /* 0x00005410110d7816 */ /* 0x000fe200000000ac */
[--C-:B------:R-:W-:Y:S01]  /*4a30*/  HSET2.LE.AND R12, R12, R62.reuse, PT ;  /* 0x0000003e0c0c7233 */ /* 0x100fe20003803000 */
[C---:B------:R-:W-:Y:S01]  /*4a40*/  LOP3.LUT R67, R168.reuse, 0xffff, RZ, 0xc0, !PT ;  /* 0x0000ffffa8437812 */ /* 0x040fe200078ec0ff */
[--C-:B------:R-:W-:Y:S01]  /*4a50*/  HSET2.LE.AND R14, R14, R62.reuse, PT ;  /* 0x0000003e0e0e7233 */ /* 0x100fe20003803000 */
[----:B------:R-:W-:Y:S01]  /*4a60*/  SHF.R.U32.HI R142, RZ, 0x10, R168 ;  /* 0x00000010ff8e7819 */ /* 0x000fe200000116a8 */
[----:B------:R-:W-:Y:S01]  /*4a70*/  HMMA.16816.F32.BF16 R72, R24, R18, R72 ;  /* 0x000000121848723c */ /* 0x000fe20000041848 */
[----:B------:R-:W-:Y:S01]  /*4a80*/  HSET2.LE.AND R13, R13, R62, PT ;  /* 0x0000003e0d0d7233 */ /* 0x000fe20003803000 */
[----:B------:R-:W-:-:S02]  /*4a90*/  LOP3.LUT R64, R168, 0xff, RZ, 0xc0, !PT ;  /* 0x000000ffa8407812 */ /* 0x000fc400078ec0ff */
[----:B------:R-:W-:Y:S02]  /*4aa0*/  SHF.R.U32.HI R168, RZ, 0x18, R168 ;  /* 0x00000018ffa87819 */ /* 0x000fe400000116a8 */
[----:B------:R-:W-:Y:S02]  /*4ab0*/  SHF.R.U32.HI R67, RZ, 0x8, R67 ;  /* 0x00000008ff437819 */ /* 0x000fe40000011643 */
[----:B------:R-:W-:Y:S01]  /*4ac0*/  HMMA.16816.F32.BF16 R92, R24, R10, R92 ;  /* 0x0000000a185c723c */ /* 0x000fe2000004185c */
[----:B------:R-:W-:Y:S01]  /*4ad0*/  LOP3.LUT R142, R142, 0xff, RZ, 0xc0, !PT ;  /* 0x000000ff8e8e7812 */ /* 0x000fe200078ec0ff */
[----:B-1----:R-:W-:Y:S01]  /*4ae0*/  FADD.FTZ R47, R58, R47 ;  /* 0x0000002f3a2f7221 */ /* 0x002fe20000010000 */
[----:B------:R-:W-:Y:S02]  /*4af0*/  PRMT R64, R64, 0x5410, R67 ;  /* 0x0000541040407816 */ /* 0x000fe40000000043 */
[----:B------:R-:W-:Y:S01]  /*4b00*/  F2FP.BF16.PACK_AB R67, R141, R140 ;  /* 0x0000008c8d43723e */ /* 0x000fe200000010ff */
[----:B------:R-:W-:Y:S01]  /*4b10*/  FADD.FTZ R47, R65, R47 ;  /* 0x0000002f412f7221 */ /* 0x000fe20000010000 */
[----:B------:R-:W-:Y:S01]  /*4b20*/  SHF.R.U32.HI R27, RZ, 0x18, R174 ;  /* 0x00000018ff1b7819 */ /* 0x000fe200000116ae */
[----:B------:R-:W-:Y:S01]  /*4b30*/  HMMA.16816.F32.BF16 R100, R4, R8, R100 ;  /* 0x000000080464723c */ /* 0x000fe20000041864 */
[----:B------:R-:W-:-:S02]  /*4b40*/  F2FP.BF16.PACK_AB R24, R155, R156 ;  /* 0x0000009c9b18723e */ /* 0x000fc400000010ff */
[----:B------:R-:W-:Y:S02]  /*4b50*/  PRMT R27, R16, 0x5410, R27 ;  /* 0x00005410101b7816 */ /* 0x000fe4000000001b */
[----:B------:R-:W-:Y:S02]  /*4b60*/  F2FP.BF16.PACK_AB R25, R149, R150 ;  /* 0x000000969519723e */ /* 0x000fe400000010ff */
[----:B------:R-:W-:Y:S01]  /*4b70*/  F2FP.BF16.PACK_AB R8, R207, R151 ;  /* 0x00000097cf08723e */ /* 0x000fe200000010ff */
[----:B------:R-:W-:Y:S01]  /*4b80*/  HSET2.LE.AND R27, R27, R62, PT ;  /* 0x0000003e1b1b7233 */ /* 0x000fe20003803000 */
[----:B------:R-:W-:Y:S01]  /*4b90*/  F2FP.BF16.PACK_AB R26, R208, R163 ;  /* 0x000000a3d01a723e */ /* 0x000fe200000010ff */
[----:B------:R-:W-:Y:S01]  /*4ba0*/  HMMA.16816.F32.BF16 R128, R4, R20, R128 ;  /* 0x000000140480723c */ /* 0x000fe20000041880 */
[----:B------:R-:W-:Y:S01]  /*4bb0*/  LOP3.LUT R24, R14, R24, RZ, 0xc0, !PT ;  /* 0x000000180e187212 */ /* 0x000fe200078ec0ff */
[----:B------:R-:W-:Y:S01]  /*4bc0*/  FADD.FTZ R208, R208, R41 ;  /* 0x00000029d0d07221 */ /* 0x000fe20000010000 */
[----:B------:R-:W-:Y:S01]  /*4bd0*/  LOP3.LUT R25, R13, R25, RZ, 0xc0, !PT ;  /* 0x000000190d197212 */ /* 0x000fe200078ec0ff */
[----:B------:R-:W-:Y:S01]  /*4be0*/  FADD.FTZ R207, R207, R44 ;  /* 0x0000002ccfcf7221 */ /* 0x000fe20000010000 */
[----:B------:R-:W-:-:S02]  /*4bf0*/  LOP3.LUT R26, R12, R26, RZ, 0xc0, !PT ;  /* 0x0000001a0c1a7212 */ /* 0x000fc400078ec0ff */
[----:B------:R-:W-:Y:S01]  /*4c00*/  LOP3.LUT R27, R27, R8, RZ, 0xc0, !PT ;  /* 0x000000081b1b7212 */ /* 0x000fe200078ec0ff */
[C---:B------:R-:W-:Y:S01]  /*4c10*/  HMMA.16816.F32.BF16 R116, R4.reuse, R22, R116 ;  /* 0x000000160474723c */ /* 0x040fe20000041874 */
[----:B------:R-:W1:Y:S04]  /*4c20*/  LDSM.16.MT88.4 R20, [R187+0x7800] ;  /* 0x00780000bb14783b */ /* 0x000e680000004200 */
[----:B------:R-:W-:Y:S03]  /*4c30*/  LDSM.16.MT88.4 R12, [R185+0x7800] ;  /* 0x00780000b90c783b */ /* 0x000fe60000004200 */
[C---:B------:R-:W-:Y:S01]  /*4c40*/  HMMA.16816.F32.BF16 R108, R4.reuse, R18, R108 ;  /* 0x00000012046c723c */ /* 0x040fe2000004186c */
[----:B------:R-:W2:Y:S07]  /*4c50*/  LDSM.16.MT88.4 R16, [R186+0x7800] ;  /* 0x00780000ba10783b */ /* 0x000eae0000004200 */
[----:B------:R-:W-:Y:S01]  /*4c60*/  HMMA.16816.F32.BF16 R96, R4, R10, R96 ;  /* 0x0000000a0460723c */ /* 0x000fe20000041860 */
[----:B------:R-:W3:Y:S06]  /*4c70*/  LDSM.16.MT88.4 R8, [R184+0x7800] ;  /* 0x00780000b808783b */ /* 0x000eec0000004200 */
[----:B------:R-:W-:-:S02]  /*4c80*/  LOP3.LUT R7, R170, 0xffff, RZ, 0xc0, !PT ;  /* 0x0000ffffaa077812 */ /* 0x000fc400078ec0ff */
[--C-:B------:R-:W-:Y:S02]  /*4c90*/  SHF.R.U32.HI R6, RZ, 0x10, R170.reuse ;  /* 0x00000010ff067819 */ /* 0x100fe400000116aa */
[----:B------:R-:W-:Y:S02]  /*4ca0*/  LOP3.LUT R4, R170, 0xff, RZ, 0xc0, !PT ;  /* 0x000000ffaa047812 */ /* 0x000fe400078ec0ff */
[----:B------:R-:W-:Y:S02]  /*4cb0*/  SHF.R.U32.HI R7, RZ, 0x8, R7 ;  /* 0x00000008ff077819 */ /* 0x000fe40000011607 */
[----:B------:R-:W-:Y:S02]  /*4cc0*/  SHF.R.U32.HI R5, RZ, 0x18, R170 ;  /* 0x00000018ff057819 */ /* 0x000fe400000116aa */
[----:B------:R-:W-:Y:S02]  /*4cd0*/  LOP3.LUT R6, R6, 0xff, RZ, 0xc0, !PT ;  /* 0x000000ff06067812 */ /* 0x000fe400078ec0ff */
[----:B------:R-:W-:-:S02]  /*4ce0*/  PRMT R4, R4, 0x5410, R7 ;  /* 0x0000541004047816 */ /* 0x000fc40000000007 */
[----:B------:R-:W-:Y:S02]  /*4cf0*/  PRMT R7, R6, 0x5410, R5 ;  /* 0x0000541006077816 */ /* 0x000fe40000000005 */
[----:B------:R-:W-:Y:S01]  /*4d00*/  PRMT R5, R142, 0x5410, R168 ;  /* 0x000054108e057816 */ /* 0x000fe200000000a8 */
[--C-:B------:R-:W-:Y:S01]  /*4d10*/  HSET2.LE.AND R6, R4, R62.reuse, PT ;  /* 0x0000003e04067233 */ /* 0x100fe20003803000 */
[C---:B------:R-:W-:Y:S01]  /*4d20*/  F2FP.BF16.PACK_AB R142, R209.reuse, R65 ;  /* 0x00000041d18e723e */ /* 0x040fe200000010ff */
[--C-:B------:R-:W-:Y:S01]  /*4d30*/  HSET2.LE.AND R7, R7, R62.reuse, PT ;  /* 0x0000003e07077233 */ /* 0x100fe20003803000 */
[C---:B-1----:R-:W-:Y:S01]  /*4d40*/  HMMA.16816.F32.BF16 R124, R24.reuse, R20, R124 ;  /* 0x00000014187c723c */ /* 0x042fe2000004187c */
        /* <DEDUP_REMOVED lines=8> */
[----:B------:R-:W-:Y:S01]  /*4dd0*/  HMMA.16816.F32.BF16 R120, R24, R22, R120 ;  /* 0x000000161878723c */ /* 0x000fe20000041878 */
[----:B------:R-:W-:-:S02]  /*4de0*/  LOP3.LUT R4, R4, R67, RZ, 0xc0, !PT ;  /* 0x0000004304047212 */ /* 0x000fc400078ec0ff */
[----:B------:R-:W-:-:S05]  /*4df0*/  LOP3.LUT R5, R5, R62, RZ, 0xc0, !PT ;  /* 0x0000003e05057212 */ /* 0x000fca00078ec0ff */
[C---:B--2---:R-:W-:Y:S08]  /*4e00*/  HMMA.16816.F32.BF16 R68, R24.reuse, R16, R68 ;  /* 0x000000101844723c */ /* 0x044ff00000041844 */
[C---:B------:R-:W-:Y:S08]  /*4e10*/  HMMA.16816.F32.BF16 R72, R24.reuse, R18, R72 ;  /* 0x000000121848723c */ /* 0x040ff00000041848 */
[C---:B------:R-:W-:Y:S08]  /*4e20*/  HMMA.16816.F32.BF16 R80, R24.reuse, R12, R80 ;  /* 0x0000000c1850723c */ /* 0x040ff00000041850 */
        /* <DEDUP_REMOVED lines=13> */
[----:B------:R-:W-:Y:S01]  /*4f00*/  IADD3 R234, R132, -0x2, RZ ;  /* 0xfffffffe84ea7810 */ /* 0x000fe20007ffe0ff */
[----:B------:R-:W-:-:S04]  /*4f10*/  DEPBAR.LE SB0, 0x0 ;  /* 0x000080000000791a */ /* 0x000fc80000000000 */
[----:B------:R-:W-:Y:S01]  /*4f20*/  SHF.R.S32.HI R0, RZ, 0x1f, R234 ;  /* 0x0000001fff007819 */ /* 0x000fe200000114ea */
[C---:B------:R-:W-:Y:S02]  /*4f30*/  IMAD R2, R234.reuse, UR10, RZ ;  /* 0x0000000aea027c24 */ /* 0x040fe4000f8e02ff */
[----:B------:R-:W-:-:S04]  /*4f40*/  IMAD.WIDE.U32 R4, R234, UR11, R224 ;  /* 0x0000000bea047c25 */ /* 0x000fc8000f8e00e0 */
[----:B------:R-:W-:Y:S01]  /*4f50*/  IMAD R0, R0, UR11, R2 ;  /* 0x0000000b00007c24 */ /* 0x000fe2000f8e0202 */
[----:B------:R-:W-:Y:S01]  /*4f60*/  BAR.SYNC.DEFER_BLOCKING 0x0 ;  /* 0x0000000000007b1d */ /* 0x000fe20000010000 */
[----:B------:R-:W-:Y:S02]  /*4f70*/  LEA R2, P1, R4, c[0x0][0x170], 0x1 ;  /* 0x00005c0004027a11 */ /* 0x000fe400078208ff */
[----:B------:R-:W-:Y:S02]  /*4f80*/  IMAD.IADD R0, R5, 0x1, R0 ;  /* 0x0000000105007824 */ /* 0x000fe400078e0200 */
[----:B------:R-:W-:-:S03]  /*4f90*/  IADD3 R6, P0, R2, UR25, RZ ;  /* 0x0000001902067c10 */ /* 0x000fc6000ff1e0ff */
[----:B------:R-:W-:Y:S01]  /*4fa0*/  LEA.HI.X R3, R4, c[0x0][0x174], R0, 0x1, P1 ;  /* 0x00005d0004037a11 */ /* 0x000fe200008f0c00 */
[----:B------:R-:W-:Y:S01]  /*4fb0*/  IMAD R0, R234, 0x40, R233 ;  /* 0x00000040ea007824 */ /* 0x000fe200078e02e9 */
[----:B------:R-:W-:Y:S02]  /*4fc0*/  IADD3 R8, P1, R6, UR25, RZ ;  /* 0x0000001906087c10 */ /* 0x000fe4000ff3e0ff */
[----:B------:R-:W-:Y:S02]  /*4fd0*/  IADD3.X R7, R3, UR5, RZ, P0, !PT ;  /* 0x0000000503077c10 */ /* 0x000fe400087fe4ff */
[----:B------:R-:W-:Y:S02]  /*4fe0*/  IADD3 R4, P0, R8, UR25, RZ ;  /* 0x0000001908047c10 */ /* 0x000fe4000ff1e0ff */
[----:B------:R-:W-:Y:S02]  /*4ff0*/  IADD3.X R9, R7, UR5, RZ, P1, !PT ;  /* 0x0000000507097c10 */ /* 0x000fe40008ffe4ff */
[----:B------:R-:W-:-:S02]  /*5000*/  ISETP.GE.AND P4, PT, R0, R232, PT ;  /* 0x000000e80000720c */ /* 0x000fc40003f86270 */
[----:B------:R-:W-:Y:S02]  /*5010*/  IADD3.X R5, R9, UR5, RZ, P0, !PT ;  /* 0x0000000509057c10 */ /* 0x000fe400087fe4ff */
[C---:B------:R-:W-:Y:S01]  /*5020*/  ISETP.GE.AND P1, PT, R0.reuse, R231, PT ;  /* 0x000000e70000720c */ /* 0x040fe20003f26270 */
[----:B------:R-:W-:Y:S01]  /*5030*/  @!PT LDS RZ, [RZ] ;  /* 0x00000000fffff984 */ /* 0x000fe20000000800 */
[----:B------:R-:W-:Y:S01]  /*5040*/  @!PT LDS RZ, [RZ] ;  /* 0x00000000fffff984 */ /* 0x000fe20000000800 */
[----:B------:R-:W-:Y:S01]  /*5050*/  @!PT LDS RZ, [RZ] ;  /* 0x00000000fffff984 */ /* 0x000fe20000000800 */
[----:B------:R1:W-:Y:S04]  /*5060*/  LDGSTS.E.BYPASS.LTC128B.128 [R195+0x6000], [R2.64] ;  /* 0x0600000002c37fae */ /* 0x0003e8000b901d4c */
[----:B------:R2:W-:Y:S04]  /*5070*/  LDGSTS.E.BYPASS.LTC128B.128 [R195+0x6800], [R6.64] ;  /* 0x0680000006c37fae */ /* 0x0005e8000b901d4c */
[----:B------:R3:W-:Y:S04]  /*5080*/  LDGSTS.E.BYPASS.LTC128B.128 [R195+0x7000], [R8.64] ;  /* 0x0700000008c37fae */ /* 0x0007e8000b901d4c */
[----:B------:R2:W-:Y:S04]  /*5090*/  LDGSTS.E.BYPASS.LTC128B.128 [R195+0x7800], [R4.64] ;  /* 0x0780000004c37fae */ /* 0x0005e8000b901d4c */
[----:B------:R-:W-:Y:S04]  /*50a0*/  LDSM.16.M88.4 R60, [R193] ;  /* 0x00000000c13c783b */ /* 0x000fe80000000200 */
[----:B------:R-:W4:Y:S04]  /*50b0*/  LDSM.16.M88.4 R16, [R194+0x2000] ;  /* 0x00200000c210783b */ /* 0x000f280000000200 */
[----:B------:R-:W5:Y:S01]  /*50c0*/  LDSM.16.M88.4 R44, [R193+0x800] ;  /* 0x00080000c12c783b */ /* 0x000f620000000200 */
[----:B-1----:R-:W-:-:S03]  /*50d0*/  IADD3 R2, R0, 0x1, RZ ;  /* 0x0000000100027810 */ /* 0x002fc60007ffe0ff */
[----:B------:R-:W1:Y:S01]  /*50e0*/  LDSM.16.M88.4 R28, [R193+0x1000] ;  /* 0x00100000c11c783b */ /* 0x000e620000000200 */
[----:B------:R-:W-:Y:S02]  /*50f0*/  IADD3 R3, R0, 0x18, RZ ;  /* 0x0000001800037810 */ /* 0x000fe40007ffe0ff */
[C---:B------:R-:W-:Y:S01]  /*5100*/  ISETP.GE.AND P2, PT, R2.reuse, R232, PT ;  /* 0x000000e80200720c */ /* 0x040fe20003f46270 */
[----:B------:R-:W1:Y:S01]  /*5110*/  LDSM.16.M88.4 R152, [R193+0x1800] ;  /* 0x00180000c198783b */ /* 0x000e620000000200 */
[CC--:B------:R-:W-:Y:S02]  /*5120*/  ISETP.GE.AND P0, PT, R2.reuse, R231.reuse, PT ;  /* 0x000000e70200720c */ /* 0x0c0fe40003f06270 */
[C---:B------:R-:W-:Y:S01]  /*5130*/  ISETP.GE.AND P5, PT, R2.reuse, R230, PT ;  /* 0x000000e60200720c */ /* 0x040fe20003fa6270 */
[----:B------:R-:W1:Y:S01]  /*5140*/  LDSM.16.M88.4 R172, [R194] ;  /* 0x00000000c2ac783b */ /* 0x000e620000000200 */
[----:B------:R-:W-:Y:S02]  /*5150*/  ISETP.GE.AND P3, PT, R2, R206, PT ;  /* 0x000000ce0200720c */ /* 0x000fe40003f66270 */
[----:B------:R-:W-:Y:S01]  /*5160*/  IADD3 R2, R0, 0x8, RZ ;  /* 0x0000000800027810 */ /* 0x000fe20007ffe0ff */
[----:B------:R-:W-:Y:S03]  /*5170*/  LDSM.16.M88.4 R12, [R191] ;  /* 0x00000000bf0c783b */ /* 0x000fe60000000200 */
[----:B------:R-:W-:Y:S01]  /*5180*/  ISETP.GE.AND P6, PT, R2, R231, PT ;  /* 0x000000e70200720c */ /* 0x000fe20003fc6270 */
[----:B------:R-:W1:Y:S04]  /*5190*/  LDSM.16.M88.4 R148, [R192+0x2000] ;  /* 0x00200000c094783b */ /* 0x000e680000000200 */
[----:B---3--:R-:W3:Y:S04]  /*51a0*/  LDSM.16.M88.4 R8, [R191+0x800] ;  /* 0x00080000bf08783b */ /* 0x008ee80000000200 */
[----:B--2---:R-:W2:Y:S04]  /*51b0*/  LDSM.16.M88.4 R4, [R191+0x1000] ;  /* 0x00100000bf04783b */ /* 0x004ea80000000200 */
[----:B------:R-:W2:Y:S04]  /*51c0*/  LDSM.16.M88.4 R212, [R191+0x1800] ;  /* 0x00180000bfd4783b */ /* 0x000ea80000000200 */
[----:B------:R-:W2:Y:S01]  /*51d0*/  LDSM.16.M88.4 R176, [R192] ;  /* 0x00000000c0b0783b */ /* 0x000ea20000000200 */
[C---:B----4-:R-:W-:Y:S03]  /*51e0*/  HMMA.16816.F32.BF16 R140, R16.reuse, R60, RZ ;  /* 0x0000003c108c723c */ /* 0x050fe600000418ff */
[----:B------:R-:W-:Y:S04]  /*51f0*/  LDSM.16.M88.4 R160, [R189] ;  /* 0x00000000bda0783b */ /* 0x000fe80000000200 */
[----:B------:R-:W4:Y:S01]  /*5200*/  LDSM.16.M88.4 R168, [R190] ;  /* 0x00000000bea8783b */ /* 0x000f220000000200 */
[C---:B------:R-:W-:Y:S03]  /*5210*/  HMMA.16816.F32.BF16 R64, R16.reuse, R62, RZ ;  /* 0x0000003e1040723c */ /* 0x040fe600000418ff */
[----:B------:R-:W2:Y:S04]  /*5220*/  LDSM.16.M88.4 R164, [R190+0x2000] ;  /* 0x00200000bea4783b */ /* 0x000ea80000000200 */
[----:B------:R-:W-:Y:S01]  /*5230*/  LDSM.16.M88.4 R156, [R183] ;  /* 0x00000000b79c783b */ /* 0x000fe20000000200 */
[C---:B-----5:R-:W-:Y:S03]  /*5240*/  HMMA.16816.F32.BF16 R52, R16.reuse, R44, RZ ;  /* 0x0000002c1034723c */ /* 0x060fe600000418ff */
[----:B------:R-:W0:Y:S05]  /*5250*/  LDGDEPBAR ;  /* 0x00000000000079af */ /* 0x000e2a0000000000 */
[C---:B------:R-:W-:Y:S08]  /*5260*/  HMMA.16816.F32.BF16 R48, R16.reuse, R46, RZ ;  /* 0x0000002e1030723c */ /* 0x040ff000000418ff */
[C---:B-1----:R-:W-:Y:S08]  /*5270*/  HMMA.16816.F32.BF16 R36, R16.reuse, R28, RZ ;  /* 0x0000001c1024723c */ /* 0x042ff000000418ff */
        /* <DEDUP_REMOVED lines=13> */
[C---:B------:R-:W-:Y:S08]  /*5350*/  HMMA.16816.F32.BF16 R64, R148.reuse, R14, R64 ;  /* 0x0000000e9440723c */ /* 0x040ff00000041840 */
[C---:B---3--:R-:W-:Y:S08]  /*5360*/  HMMA.16816.F32.BF16 R52, R148.reuse, R8, R52 ;  /* 0x000000089434723c */ /* 0x048ff00000041834 */
[C---:B------:R-:W-:Y:S08]  /*5370*/  HMMA.16816.F32.BF16 R48, R148.reuse, R10, R48 ;  /* 0x0000000a9430723c */ /* 0x040ff00000041830 */
[C---:B--2---:R-:W-:Y:S08]  /*5380*/  HMMA.16816.F32.BF16 R36, R148.reuse, R4, R36 ;  /* 0x000000049424723c */ /* 0x044ff00000041824 */
[C---:B------:R-:W-:Y:S08]  /*5390*/  HMMA.16816.F32.BF16 R32, R148.reuse, R6, R32 ;  /* 0x000000069420723c */ /* 0x040ff00000041820 */
[C---:B------:R-:W-:Y:S08]  /*53a0*/  HMMA.16816.F32.BF16 R20, R148.reuse, R212, R20 ;  /* 0x000000d49414723c */ /* 0x040ff00000041814 */
[----:B------:R-:W-:Y:S01]  /*53b0*/  HMMA.16816.F32.BF16 R16, R148, R214, R16 ;  /* 0x000000d69410723c */ /* 0x000fe20000041810 */
[----:B------:R-:W1:Y:S07]  /*53c0*/  LDSM.16.M88.4 R148, [R181] ;  /* 0x00000000b594783b */ /* 0x000e6e0000000200 */
[C---:B------:R-:W-:Y:S08]  /*53d0*/  HMMA.16816.F32.BF16 R144, R176.reuse, R12, R144 ;  /* 0x0000000cb090723c */ /* 0x040ff00000041890 */
[C---:B------:R-:W-:Y:S01]  /*53e0*/  HMMA.16816.F32.BF16 R60, R176.reuse, R14, R60 ;  /* 0x0000000eb03c723c */ /* 0x040fe2000004183c */
[----:B------:R-:W-:Y:S07]  /*53f0*/  LDSM.16.M88.4 R12, [R188] ;  /* 0x00000000bc0c783b */ /* 0x000fee0000000200 */
[C---:B------:R-:W-:Y:S08]  /*5400*/  HMMA.16816.F32.BF16 R40, R176.reuse, R4, R40 ;  /* 0x00000004b028723c */ /* 0x040ff00000041828 */
[C---:B------:R-:W-:Y:S01]  /*5410*/  HMMA.16816.F32.BF16 R28, R176.reuse, R6, R28 ;  /* 0x00000006b01c723c */ /* 0x040fe2000004181c */
[----:B------:R-:W2:Y:S07]  /*5420*/  LDSM.16.M88.4 R4, [R180] ;  /* 0x00000000b404783b */ /* 0x000eae0000000200 */
[C---:B------:R-:W-:Y:S08]  /*5430*/  HMMA.16816.F32.BF16 R24, R176.reuse, R212, R24 ;  /* 0x000000d4b018723c */ /* 0x040ff00000041818 */
[C---:B------:R-:W-:Y:S08]  /*5440*/  HMMA.16816.F32.BF16 R172, R176.reuse, R214, R172 ;  /* 0x000000d6b0ac723c */ /* 0x040ff000000418ac */
[C---:B------:R-:W-:Y:S08]  /*5450*/  HMMA.16816.F32.BF16 R56, R176.reuse, R8, R56 ;  /* 0x00000008b038723c */ /* 0x040ff00000041838 */
[----:B------:R-:W-:Y:S01]  /*5460*/  HMMA.16816.F32.BF16 R44, R176, R10, R44 ;  /* 0x0000000ab02c723c */ /* 0x000fe2000004182c */
[----:B------:R-:W3:Y:S07]  /*5470*/  LDSM.16.M88.4 R8, [R188+0x2000] ;  /* 0x00200000bc08783b */ /* 0x000eee0000000200 */
[-C--:B----4-:R-:W-:Y:S08]  /*5480*/  HMMA.16816.F32.BF16 R144, R168, R160.reuse, R144 ;  /* 0x000000a0a890723c */ /* 0x090ff00000041890 */
[C---:B------:R-:W-:Y:S08]  /*5490*/  HMMA.16816.F32.BF16 R140, R164.reuse, R160, R140 ;  /* 0x000000a0a48c723c */ /* 0x040ff0000004188c */
[C---:B-1----:R-:W-:Y:S08]  /*54a0*/  HMMA.16816.F32.BF16 R20, R164.reuse, R148, R20 ;  /* 0x00000094a414723c */ /* 0x042ff00000041814 */
[----:B------:R-:W-:Y:S08]  /*54b0*/  HMMA.16816.F32.BF16 R16, R164, R150, R16 ;  /* 0x00000096a410723c */ /* 0x000ff00000041810 */
[C---:B------:R-:W-:Y:S08]  /*54c0*/  HMMA.16816.F32.BF16 R24, R168.reuse, R148, R24 ;  /* 0x00000094a818723c */ /* 0x040ff00000041818 */
[----:B------:R-:W-:Y:S01]  /*54d0*/  HMMA.16816.F32.BF16 R172, R168, R150, R172 ;  /* 0x00000096a8ac723c */ /* 0x000fe200000418ac */
[----:B------:R-:W1:Y:S07]  /*54e0*/  LDSM.16.M88.4 R148, [R180+0x800] ;  /* 0x00080000b494783b */ /* 0x000e6e0000000200 */
[-C--:B------:R-:W-:Y:S08]  /*54f0*/  HMMA.16816.F32.BF16 R64, R164, R162.reuse, R64 ;  /* 0x000000a2a440723c */ /* 0x080ff00000041840 */
[----:B------:R-:W-:Y:S08]  /*5500*/  HMMA.16816.F32.BF16 R60, R168, R162, R60 ;  /* 0x000000a2a83c723c */ /* 0x000ff0000004183c */
[----:B--2---:R-:W-:Y:S08]  /*5510*/  HMMA.16816.F32.BF16 R144, R12, R4, R144 ;  /* 0x000000040c90723c */ /* 0x004ff00000041890 */
[----:B------:R-:W-:Y:S08]  /*5520*/  HMMA.16816.F32.BF16 R56, R168, R156, R56 ;  /* 0x0000009ca838723c */ /* 0x000ff00000041838 */
[C---:B---3--:R-:W-:Y:S08]  /*5530*/  HMMA.16816.F32.BF16 R140, R8.reuse, R4, R140 ;  /* 0x00000004088c723c */ /* 0x048ff0000004188c */
[----:B------:R-:W-:Y:S01]  /*5540*/  HMMA.16816.F32.BF16 R64, R8, R6, R64 ;  /* 0x000000060840723c */ /* 0x000fe20000041840 */
[----:B------:R-:W-:-:S02]  /*5550*/  FSEL R242, R144, -INF , !P4 ;  /* 0xff80000090f27808 */ /* 0x000fc40006000000 */
[----:B------:R-:W-:Y:S02]  /*5560*/  FSEL R237, R145, -INF , !P2 ;  /* 0xff80000091ed7808 */ /* 0x000fe40005000000 */
[----:B------:R-:W-:Y:S02]  /*5570*/  FSEL R235, R146, -INF , !P1 ;  /* 0xff80000092eb7808 */ /* 0x000fe40004800000 */
[----:B------:R-:W-:Y:S01]  /*5580*/  FSEL R233, R147, -INF , !P0 ;  /* 0xff80000093e97808 */ /* 0x000fe20004000000 */
[----:B------:R-:W-:Y:S01]  /*5590*/  HMMA.16816.F32.BF16 R60, R12, R6, R60 ;  /* 0x000000060c3c723c */ /* 0x000fe2000004183c */
[----:B------:R-:W-:Y:S01]  /*55a0*/  ISETP.GE.AND P1, PT, R0, R230, PT ;  /* 0x000000e60000720c */ /* 0x000fe20003f26270 */
[----:B------:R-:W2:Y:S01]  /*55b0*/  LDSM.16.M88.4 R4, [R180+0x1000] ;  /* 0x00100000b404783b */ /* 0x000ea20000000200 */
[C---:B------:R-:W-:Y:S02]  /*55c0*/  ISETP.GE.AND P4, PT, R2.reuse, R232, PT ;  /* 0x000000e80200720c */ /* 0x040fe40003f86270 */
[----:B------:R-:W-:-:S02]  /*55d0*/  ISETP.GE.AND P0, PT, R2, R230, PT ;  /* 0x000000e60200720c */ /* 0x000fc40003f06270 */
[-C--:B------:R-:W-:Y:S01]  /*55e0*/  ISETP.GE.AND P2, PT, R2, R206.reuse, PT ;  /* 0x000000ce0200720c */ /* 0x080fe20003f46270 */
[----:B-1----:R-:W-:Y:S01]  /*55f0*/  HMMA.16816.F32.BF16 R56, R12, R148, R56 ;  /* 0x000000940c38723c */ /* 0x002fe20000041838 */
[----:B------:R-:W-:Y:S02]  /*5600*/  IADD3 R2, R0, 0x9, RZ ;  /* 0x0000000900027810 */ /* 0x000fe40007ffe0ff */
[----:B------:R-:W-:Y:S02]  /*5610*/  FSEL R244, R140, -INF , !P1 ;  /* 0xff8000008cf47808 */ /* 0x000fe40004800000 */
[----:B------:R-:W-:Y:S02]  /*5620*/  FSEL R243, R141, -INF , !P5 ;  /* 0xff8000008df37808 */ /* 0x000fe40006800000 */
[----:B------:R-:W-:Y:S01]  /*5630*/  ISETP.GE.AND P1, PT, R0, R206, PT ;  /* 0x000000ce0000720c */ /* 0x000fe20003f26270 */
[----:B------:R-:W-:Y:S01]  /*5640*/  HMMA.16816.F32.BF16 R52, R164, R156, R52 ;  /* 0x0000009ca434723c */ /* 0x000fe20000041834 */
[----:B------:R-:W-:-:S02]  /*5650*/  ISETP.GE.AND P5, PT, R2, R230, PT ;  /* 0x000000e60200720c */ /* 0x000fc40003fa6270 */
[----:B------:R-:W-:Y:S02]  /*5660*/  FSEL R247, R64, -INF , !P0 ;  /* 0xff80000040f77808 */ /* 0x000fe40004000000 */
[----:B------:R-:W-:Y:S02]  /*5670*/  FSEL R246, R65, -INF , !P5 ;  /* 0xff80000041f67808 */ /* 0x000fe40006800000 */
[----:B------:R-:W-:Y:S01]  /*5680*/  FSEL R245, R142, -INF , !P1 ;  /* 0xff8000008ef57808 */ /* 0x000fe20004800000 */
[----:B------:R-:W-:Y:S01]  /*5690*/  HMMA.16816.F32.BF16 R48, R164, R158, R48 ;  /* 0x0000009ea430723c */ /* 0x000fe20000041830 */
[C---:B------:R-:W-:Y:S02]  /*56a0*/  ISETP.GE.AND P0, PT, R2.reuse, R232, PT ;  /* 0x000000e80200720c */ /* 0x040fe40003f06270 */
[C---:B------:R-:W-:Y:S02]  /*56b0*/  ISETP.GE.AND P5, PT, R2.reuse, R231, PT ;  /* 0x000000e70200720c */ /* 0x040fe40003fa6270 */
[----:B------:R-:W-:-:S02]  /*56c0*/  ISETP.GE.AND P1, PT, R2, R206, PT ;  /* 0x000000ce0200720c */ /* 0x000fc40003f26270 */
[----:B------:R-:W-:Y:S01]  /*56d0*/  IADD3 R2, R0, 0x10, RZ ;  /* 0x0000001000027810 */ /* 0x000fe20007ffe0ff */
[C---:B------:R-:W-:Y:S01]  /*56e0*/  HMMA.16816.F32.BF16 R44, R168.reuse, R158, R44 ;  /* 0x0000009ea82c723c */ /* 0x040fe2000004182c */
[----:B------:R-:W-:Y:S02]  /*56f0*/  FSEL R250, R143, -INF , !P3 ;  /* 0xff8000008ffa7808 */ /* 0x000fe40005800000 */
[----:B------:R-:W-:Y:S02]  /*5700*/  FSEL R239, R60, -INF , !P4 ;  /* 0xff8000003cef7808 */ /* 0x000fe40006000000 */
[----:B------:R-:W-:Y:S02]  /*5710*/  FSEL R238, R61, -INF , !P0 ;  /* 0xff8000003dee7808 */ /* 0x000fe40004000000 */
[----:B------:R-:W-:Y:S01]  /*5720*/  FSEL R251, R66, -INF , !P2 ;  /* 0xff80000042fb7808 */ /* 0x000fe20005000000 */
[----:B------:R-:W-:Y:S01]  /*5730*/  HMMA.16816.F32.BF16 R40, R168, R152, R40 ;  /* 0x00000098a828723c */ /* 0x000fe20000041828 */
[----:B------:R-:W-:-:S02]  /*5740*/  ISETP.GE.AND P3, PT, R2, R232, PT ;  /* 0x000000e80200720c */ /* 0x000fc40003f66270 */
[C---:B------:R-:W-:Y:S02]  /*5750*/  ISETP.GE.AND P4, PT, R2.reuse, R231, PT ;  /* 0x000000e70200720c */ /* 0x040fe40003f86270 */
[C---:B------:R-:W-:Y:S02]  /*5760*/  ISETP.GE.AND P0, PT, R2.reuse, R230, PT ;  /* 0x000000e60200720c */ /* 0x040fe40003f06270 */
[----:B------:R-:W-:Y:S01]  /*5770*/  ISETP.GE.AND P2, PT, R2, R206, PT ;  /* 0x000000ce0200720c */ /* 0x000fe20003f46270 */
[----:B------:R-:W-:Y:S01]  /*5780*/  HMMA.16816.F32.BF16 R36, R164, R152, R36 ;  /* 0x00000098a424723c */ /* 0x000fe20000041824 */
[----:B------:R-:W-:Y:S02]  /*5790*/  IADD3 R2, R0, 0x11, RZ ;  /* 0x0000001100027810 */ /* 0x000fe40007ffe0ff */
[----:B------:R-:W-:Y:S02]  /*57a0*/  FSEL R252, R67, -INF , !P1 ;  /* 0xff80000043fc7808 */ /* 0x000fe40004800000 */
[----:B------:R-:W-:-:S02]  /*57b0*/  FSEL R236, R62, -INF , !P6 ;  /* 0xff8000003eec7808 */ /* 0x000fc40007000000 */
[C---:B------:R-:W-:Y:S01]  /*57c0*/  ISETP.GE.AND P6, PT, R2.reuse, R232, PT ;  /* 0x000000e80200720c */ /* 0x040fe20003fc6270 */
[----:B------:R-:W-:Y:S01]  /*57d0*/  HMMA.16816.F32.BF16 R52, R8, R148, R52 ;  /* 0x000000940834723c */ /* 0x000fe20000041834 */
[----:B------:R-:W-:Y:S02]  /*57e0*/  ISETP.GE.AND P1, PT, R2, R231, PT ;  /* 0x000000e70200720c */ /* 0x000fe40003f26270 */
[----:B------:R-:W-:Y:S02]  /*57f0*/  FSEL R163, R56, -INF , !P3 ;  /* 0xff80000038a37808 */ /* 0x000fe40005800000 */
[----:B------:R-:W-:Y:S02]  /*5800*/  FSEL R162, R57, -INF , !P6 ;  /* 0xff80000039a27808 */ /* 0x000fe40007000000 */
[----:B------:R-:W-:Y:S01]  /*5810*/  FSEL R161, R58, -INF , !P4 ;  /* 0xff8000003aa17808 */ /* 0x000fe20006000000 */
[----:B------:R-:W-:Y:S01]  /*5820*/  HMMA.16816.F32.BF16 R32, R164, R154, R32 ;  /* 0x0000009aa420723c */ /* 0x000fe20000041820 */
[----:B------:R-:W-:-:S02]  /*5830*/  FSEL R156, R59, -INF , !P1 ;  /* 0xff8000003b9c7808 */ /* 0x000fc40004800000 */
[----:B------:R-:W1:Y:S01]  /*5840*/  LDSM.16.M88.4 R56, [R180+0x1800] ;  /* 0x00180000b438783b */ /* 0x000e620000000200 */
[----:B------:R-:W-:Y:S01]  /*5850*/  FSEL R64, R63, -INF , !P5 ;  /* 0xff8000003f407808 */ /* 0x000fe20006800000 */
[----:B------:R-:W-:-:S04]  /*5860*/  DEPBAR.LE SB0, 0x0 ;  /* 0x000080000000791a */ /* 0x000fc80000000000 */
[-C--:B------:R-:W-:Y:S01]  /*5870*/  HMMA.16816.F32.BF16 R48, R8, R150.reuse, R48 ;  /* 0x000000960830723c */ /* 0x080fe20000041830 */
[C---:B------:R-:W-:Y:S02]  /*5880*/  ISETP.GE.AND P5, PT, R2.reuse, R230, PT ;  /* 0x000000e60200720c */ /* 0x040fe40003fa6270 */
[----:B------:R-:W-:Y:S02]  /*5890*/  ISETP.GE.AND P3, PT, R2, R206, PT ;  /* 0x000000ce0200720c */ /* 0x000fe40003f66270 */
[----:B------:R-:W-:Y:S02]  /*58a0*/  IADD3 R2, R0, 0x19, RZ ;  /* 0x0000001900027810 */ /* 0x000fe40007ffe0ff */
[----:B------:R-:W-:Y:S01]  /*58b0*/  FSEL R153, R53, -INF , !P5 ;  /* 0xff80000035997808 */ /* 0x000fe20006800000 */
[----:B------:R-:W-:Y:S01]  /*58c0*/  HMMA.16816.F32.BF16 R44, R12, R150, R44 ;  /* 0x000000960c2c723c */ /* 0x000fe2000004182c */
[-C--:B------:R-:W-:Y:S02]  /*58d0*/  ISETP.GE.AND P1, PT, R3, R230.reuse, PT ;  /* 0x000000e60300720c */ /* 0x080fe40003f26270 */
[----:B------:R-:W-:-:S02]  /*58e0*/  ISETP.GE.AND P5, PT, R2, R230, PT ;  /* 0x000000e60200720c */ /* 0x000fc40003fa6270 */
[C---:B------:R-:W-:Y:S02]  /*58f0*/  ISETP.GE.AND P4, PT, R3.reuse, R232, PT ;  /* 0x000000e80300720c */ /* 0x040fe40003f86270 */
[----:B------:R-:W-:Y:S01]  /*5900*/  FSEL R151, R52, -INF , !P0 ;  /* 0xff80000034977808 */ /* 0x000fe20004000000 */
[----:B------:R-:W-:Y:S01]  /*5910*/  HMMA.16816.F32.BF16 R28, R168, R154, R28 ;  /* 0x0000009aa81c723c */ /* 0x000fe2000004181c */
[----:B------:R-:W-:Y:S02]  /*5920*/  ISETP.GE.AND P0, PT, R3, R206, PT ;  /* 0x000000ce0300720c */ /* 0x000fe40003f06270 */
[----:B------:R-:W-:Y:S02]  /*5930*/  FSEL R157, R55, -INF , !P3 ;  /* 0xff800000379d7808 */ /* 0x000fe40005800000 */
[----:B------:R-:W-:Y:S02]  /*5940*/  ISETP.GE.AND P6, PT, R3, R231, PT ;  /* 0x000000e70300720c */ /* 0x000fe40003fc6270 */
[----:B------:R-:W-:Y:S01]  /*5950*/  FSEL R154, R54, -INF , !P2 ;  /* 0xff800000369a7808 */ /* 0x000fe20005000000 */
[----:B--2---:R-:W-:Y:S01]  /*5960*/  HMMA.16816.F32.BF16 R40, R12, R4, R40 ;  /* 0x000000040c28723c */ /* 0x004fe20000041828 */
[----:B------:R-:W-:-:S02]  /*5970*/  FSEL R152, R48, -INF , !P1 ;  /* 0xff80000030987808 */ /* 0x000fc40004800000 */
[----:B------:R-:W-:Y:S02]  /*5980*/  FSEL R155, R49, -INF , !P5 ;  /* 0xff800000319b7808 */ /* 0x000fe40006800000 */
[C---:B------:R-:W-:Y:S02]  /*5990*/  ISETP.GE.AND P1, PT, R2.reuse, R232, PT ;  /* 0x000000e80200720c */ /* 0x040fe40003f26270 */
[C---:B------:R-:W-:Y:S01]  /*59a0*/  ISETP.GE.AND P5, PT, R2.reuse, R231, PT ;  /* 0x000000e70200720c */ /* 0x040fe20003fa6270 */
[----:B------:R-:W-:Y:S01]  /*59b0*/  HMMA.16816.F32.BF16 R36, R8, R4, R36 ;  /* 0x000000040824723c */ /* 0x000fe20000041824 */
[----:B------:R-:W-:Y:S02]  /*59c0*/  ISETP.GE.AND P2, PT, R2, R206, PT ;  /* 0x000000ce0200720c */ /* 0x000fe40003f46270 */
[----:B------:R-:W-:Y:S02]  /*59d0*/  IADD3 R2, R0, 0x20, RZ ;  /* 0x0000002000027810 */ /* 0x000fe40007ffe0ff */
[----:B------:R-:W-:-:S02]  /*59e0*/  FSEL R171, R44, -INF , !P4 ;  /* 0xff8000002cab7808 */ /* 0x000fc40006000000 */
[----:B------:R-:W-:Y:S01]  /*59f0*/  FSEL R176, R45, -INF , !P1 ;  /* 0xff8000002db07808 */ /* 0x000fe20004800000 */
[----:B------:R-:W-:Y:S01]  /*5a00*/  HMMA.16816.F32.BF16 R32, R8, R6, R32 ;  /* 0x000000060820723c */ /* 0x000fe20000041820 */
[----:B------:R-:W-:Y:S02]  /*5a10*/  FSEL R158, R50, -INF , !P0 ;  /* 0xff800000329e7808 */ /* 0x000fe40004000000 */
[C---:B------:R-:W-:Y:S02]  /*5a20*/  ISETP.GE.AND P3, PT, R2.reuse, R232, PT ;  /* 0x000000e80200720c */ /* 0x040fe40003f66270 */
[C---:B------:R-:W-:Y:S02]  /*5a30*/  ISETP.GE.AND P4, PT, R2.reuse, R231, PT ;  /* 0x000000e70200720c */ /* 0x040fe40003f86270 */
[C---:B------:R-:W-:Y:S01]  /*5a40*/  ISETP.GE.AND P1, PT, R2.reuse, R230, PT ;  /* 0x000000e60200720c */ /* 0x040fe20003f26270 */
[----:B-1----:R-:W-:Y:S01]  /*5a50*/  HMMA.16816.F32.BF16 R24, R12, R56, R24 ;  /* 0x000000380c18723c */ /* 0x002fe20000041818 */
        /* <DEDUP_REMOVED lines=9> */
[C---:B------:R-:W-:Y:S01]  /*5af0*/  HMMA.16816.F32.BF16 R20, R8.reuse, R56, R20 ;  /* 0x000000380814723c */ /* 0x040fe20000041814 */
[C---:B------:R-:W-:Y:S02]  /*5b00*/  ISETP.GE.AND P5, PT, R2.reuse, R230, PT ;  /* 0x000000e60200720c */ /* 0x040fe40003fa6270 */
[----:B------:R-:W-:Y:S02]  /*5b10*/  ISETP.GE.AND P3, PT, R2, R206, PT ;  /* 0x000000ce0200720c */ /* 0x000fe40003f66270 */
[C---:B------:R-:W-:Y:S02]  /*5b20*/  IADD3 R3, R0.reuse, 0x28, RZ ;  /* 0x0000002800037810 */ /* 0x040fe40007ffe0ff */
[----:B------:R-:W-:Y:S01]  /*5b30*/  IADD3 R2, R0, 0x29, RZ ;  /* 0x0000002900027810 */ /* 0x000fe20007ffe0ff */
[----:B------:R-:W-:Y:S01]  /*5b40*/  HMMA.16816.F32.BF16 R16, R8, R58, R16 ;  /* 0x0000003a0810723c */ /* 0x000fe20000041810 */
[----:B------:R-:W-:-:S02]  /*5b50*/  FSEL R60, R43, -INF , !P2 ;  /* 0xff8000002b3c7808 */ /* 0x000fc40005000000 */
[----:B------:R-:W-:Y:S02]  /*5b60*/  FSEL R168, R36, -INF , !P1 ;  /* 0xff80000024a87808 */ /* 0x000fe40004800000 */
[-C--:B------:R-:W-:Y:S02]  /*5b70*/  ISETP.GE.AND P2, PT, R3, R230.reuse, PT ;  /* 0x000000e60300720c */ /* 0x080fe40003f46270 */
[----:B------:R-:W-:Y:S01]  /*5b80*/  ISETP.GE.AND P1, PT, R2, R230, PT ;  /* 0x000000e60200720c */ /* 0x000fe20003f26270 */
[----:B------:R-:W-:Y:S01]  /*5b90*/  HMMA.16816.F32.BF16 R172, R12, R58, R172 ;  /* 0x0000003a0cac723c */ /* 0x000fe200000418ac */
[----:B------:R-:W-:Y:S01]  /*5ba0*/  FSEL R166, R32, -INF , !P2 ;  /* 0xff80000020a67808 */ /* 0x000fe20005000000 */
[----:B------:R-:W-:Y:S01]  /*5bb0*/  IMAD.MOV.U32 R32, RZ, RZ, R234 ;  /* 0x000000ffff207224 */ /* 0x000fe200078e00ea */
[----:B------:R-:W-:Y:S02]  /*5bc0*/  FSEL R164, R33, -INF , !P1 ;  /* 0xff80000021a47808 */ /* 0x000fe40004800000 */
[----:B------:R-:W-:-:S02]  /*5bd0*/  FSEL R165, R38, -INF , !P0 ;  /* 0xff80000026a57808 */ /* 0x000fc40004000000 */
[C---:B------:R-:W-:Y:S02]  /*5be0*/  ISETP.GE.AND P2, PT, R2.reuse, R232, PT ;  /* 0x000000e80200720c */ /* 0x040fe40003f46270 */
[CC--:B------:R-:W-:Y:S02]  /*5bf0*/  ISETP.GE.AND P1, PT, R2.reuse, R231.reuse, PT ;  /* 0x000000e70200720c */ /* 0x0c0fe40003f26270 */
[----:B------:R-:W-:Y:S02]  /*5c00*/  ISETP.GE.AND P0, PT, R2, R206, PT ;  /* 0x000000ce0200720c */ /* 0x000fe40003f06270 */
[----:B------:R-:W-:Y:S02]  /*5c10*/  IADD3 R2, R0, 0x30, RZ ;  /* 0x0000003000027810 */ /* 0x000fe40007ffe0ff */
[----:B------:R-:W-:Y:S02]  /*5c20*/  FSEL R170, R35, -INF , !P0 ;  /* 0xff80000023aa7808 */ /* 0x000fe40004000000 */
[----:B------:R-:W-:-:S02]  /*5c30*/  ISETP.GE.AND P0, PT, R2, R231, PT ;  /* 0x000000e70200720c */ /* 0x000fc40003f06270 */
[C---:B------:R-:W-:Y:S02]  /*5c40*/  IADD3 R6, R0.reuse, 0x31, RZ ;  /* 0x0000003100067810 */ /* 0x040fe40007ffe0ff */
[C---:B------:R-:W-:Y:S02]  /*5c50*/  IADD3 R5, R0.reuse, 0x38, RZ ;  /* 0x0000003800057810 */ /* 0x040fe40007ffe0ff */
[----:B------:R-:W-:Y:S02]  /*5c60*/  IADD3 R4, R0, 0x39, RZ ;  /* 0x0000003900047810 */ /* 0x000fe40007ffe0ff */
[----:B------:R-:W-:Y:S01]  /*5c70*/  FSEL R0, R26, -INF , !P0 ;  /* 0xff8000001a007808 */ /* 0x000fe20004000000 */
[----:B------:R-:W-:Y:S01]  /*5c80*/  BAR.SYNC.DEFER_BLOCKING 0x0 ;  /* 0x0000000000007b1d */ /* 0x000fe20000010000 */
[----:B------:R-:W-:Y:S02]  /*5c90*/  ISETP.GE.AND P0, PT, R2, R206, PT ;  /* 0x000000ce0200720c */ /* 0x000fe40003f06270 */
[----:B------:R-:W-:-:S02]  /*5ca0*/  FSEL R149, R29, -INF , !P2 ;  /* 0xff8000001d957808 */ /* 0x000fc40005000000 */
[----:B------:R-:W-:Y:S02]  /*5cb0*/  ISETP.GE.AND P2, PT, R6, R232, PT ;  /* 0x000000e80600720c */ /* 0x000fe40003f46270 */
[----:B------:R-:W-:Y:S02]  /*5cc0*/  FSEL R66, R22, -INF , !P0 ;  /* 0xff80000016427808 */ /* 0x000fe40004000000 */
[----:B------:R-:W-:Y:S02]  /*5cd0*/  FSEL R144, R31, -INF , !P1 ;  /* 0xff8000001f907808 */ /* 0x000fe40004800000 */
[----:B------:R-:W-:Y:S02]  /*5ce0*/  ISETP.GE.AND P0, PT, R4, R230, PT ;  /* 0x000000e60400720c */ /* 0x000fe40003f06270 */
[----:B------:R-:W-:Y:S02]  /*5cf0*/  ISETP.GE.AND P1, PT, R6, R231, PT ;  /* 0x000000e70600720c */ /* 0x000fe40003f26270 */
[----:B------:R-:W-:-:S02]  /*5d00*/  FSEL R167, R39, -INF , !P3 ;  /* 0xff80000027a77808 */ /* 0x000fc40005800000 */
[----:B------:R-:W-:Y:S02]  /*5d10*/  FSEL R51, R25, -INF , !P2 ;  /* 0xff80000019337808 */ /* 0x000fe40005000000 */
[C---:B------:R-:W-:Y:S02]  /*5d20*/  ISETP.GE.AND P3, PT, R2.reuse, R232, PT ;  /* 0x000000e80200720c */ /* 0x040fe40003f66270 */
[----:B------:R-:W-:Y:S02]  /*5d30*/  ISETP.GE.AND P2, PT, R2, R230, PT ;  /* 0x000000e60200720c */ /* 0x000fe40003f46270 */
[----:B------:R-:W-:Y:S02]  /*5d40*/  FSEL R141, R17, -INF , !P0 ;  /* 0xff800000118d7808 */ /* 0x000fe40004000000 */
[----:B------:R-:W-:Y:S02]  /*5d50*/  FSEL R2, R27, -INF , !P1 ;  /* 0xff8000001b027808 */ /* 0x000fe40004800000 */
[----:B------:R-:W-:-:S02]  /*5d60*/  ISETP.NE.AND P0, PT, R132, 0x2, PT ;  /* 0x000000028400780c */ /* 0x000fc40003f05270 */
[----:B------:R-:W-:Y:S02]  /*5d70*/  ISETP.GE.AND P1, PT, R6, R230, PT ;  /* 0x000000e60600720c */ /* 0x000fe40003f26270 */
[----:B------:R-:W-:Y:S02]  /*5d80*/  FSEL R145, R41, -INF , !P6 ;  /* 0xff80000029917808 */ /* 0x000fe40007000000 */
[----:B------:R-:W-:Y:S02]  /*5d90*/  FSEL R62, R42, -INF , !P4 ;  /* 0xff8000002a3e7808 */ /* 0x000fe40006000000 */
[----:B------:R-:W-:Y:S02]  /*5da0*/  FSEL R169, R37, -INF , !P5 ;  /* 0xff80000025a97808 */ /* 0x000fe40006800000 */
[----:B------:R-:W-:Y:S02]  /*5db0*/  FSEL R142, R20, -INF , !P2 ;  /* 0xff800000148e7808 */ /* 0x000fe40005000000 */
[----:B------:R-:W-:-:S02]  /*5dc0*/  FSEL R140, R21, -INF , !P1 ;  /* 0xff800000158c7808 */ /* 0x000fc40004800000 */
[C---:B------:R-:W-:Y:S02]  /*5dd0*/  ISETP.GE.AND P6, PT, R3.reuse, R232, PT ;  /* 0x000000e80300720c */ /* 0x040fe40003fc6270 */
[C---:B------:R-:W-:Y:S02]  /*5de0*/  ISETP.GE.AND P4, PT, R3.reuse, R231, PT ;  /* 0x000000e70300720c */ /* 0x040fe40003f86270 */
[-C--:B------:R-:W-:Y:S02]  /*5df0*/  ISETP.GE.AND P5, PT, R3, R206.reuse, PT ;  /* 0x000000ce0300720c */ /* 0x080fe40003fa6270 */
[----:B------:R-:W-:Y:S02]  /*5e00*/  ISETP.GE.AND P2, PT, R6, R206, PT ;  /* 0x000000ce0600720c */ /* 0x000fe40003f46270 */
[----:B------:R-:W-:Y:S02]  /*5e10*/  ISETP.GE.AND P1, PT, R5, R230, PT ;  /* 0x000000e60500720c */ /* 0x000fe40003f26270 */
[----:B------:R-:W-:-:S02]  /*5e20*/  FSEL R150, R28, -INF , !P6 ;  /* 0xff8000001c967808 */ /* 0x000fc40007000000 */
[----:B------:R-:W-:Y:S02]  /*5e30*/  FSEL R160, R34, -INF , !P5 ;  /* 0xff80000022a07808 */ /* 0x000fe40006800000 */
[----:B------:R-:W-:Y:S02]  /*5e40*/  FSEL R148, R30, -INF , !P4 ;  /* 0xff8000001e947808 */ /* 0x000fe40006000000 */
[----:B------:R-:W-:Y:S02]  /*5e50*/  FSEL R3, R24, -INF , !P3 ;  /* 0xff80000018037808 */ /* 0x000fe40005800000 */
[----:B------:R-:W-:Y:S02]  /*5e60*/  FSEL R65, R23, -INF , !P2 ;  /* 0xff80000017417808 */ /* 0x000fe40005000000 */
[----:B------:R-:W-:Y:S02]  /*5e70*/  FSEL R143, R16, -INF , !P1 ;  /* 0xff800000108f7808 */ /* 0x000fe40004800000 */
[----:B------:R-:W-:-:S02]  /*5e80*/  ISETP.GE.AND P6, PT, R5, R232, PT ;  /* 0x000000e80500720c */ /* 0x000fc40003fc6270 */
[C---:B------:R-:W-:Y:S02]  /*5e90*/  ISETP.GE.AND P5, PT, R4.reuse, R232, PT ;  /* 0x000000e80400720c */ /* 0x040fe40003fa6270 */
[CC--:B------:R-:W-:Y:S02]  /*5ea0*/  ISETP.GE.AND P4, PT, R5.reuse, R231.reuse, PT ;  /* 0x000000e70500720c */ /* 0x0c0fe40003f86270 */
[C---:B------:R-:W-:Y:S02]  /*5eb0*/  ISETP.GE.AND P3, PT, R4.reuse, R231, PT ;  /* 0x000000e70400720c */ /* 0x040fe40003f66270 */
        /* <DEDUP_REMOVED lines=9> */
[----:B------:R-:W-:-:S04]  /*5f50*/  IADD3 R5, R132, -0x3, RZ ;  /* 0xfffffffd84057810 */ /* 0x000fc80007ffe0ff */
[----:B------:R-:W-:Y:S01]  /*5f60*/  SHF.R.S32.HI R4, RZ, 0x1f, R5 ;  /* 0x0000001fff047819 */ /* 0x000fe20000011405 */
[----:B------:R-:W-:-:S04]  /*5f70*/  IMAD.WIDE.U32 R6, R5, c[0x0][0x198], RZ ;  /* 0x0000660005067a25 */ /* 0x000fc800078e00ff */
[----:B------:R-:W-:-:S04]  /*5f80*/  IMAD R4, R4, c[0x0][0x198], RZ ;  /* 0x0000660004047a24 */ /* 0x000fc800078e02ff */
[----:B------:R-:W-:Y:S01]  /*5f90*/  IMAD R4, R5, c[0x0][0x19c], R4 ;  /* 0x0000670005047a24 */ /* 0x000fe200078e0204 */
[----:B------:R-:W-:-:S03]  /*5fa0*/  LEA R5, P0, R6, R196, 0x6 ;  /* 0x000000c406057211 */ /* 0x000fc600078030ff */
[----:B------:R-:W-:Y:S01]  /*5fb0*/  IMAD.IADD R4, R7, 0x1, R4 ;  /* 0x0000000107047824 */ /* 0x000fe200078e0204 */
[----:B------:R-:W-:-:S04]  /*5fc0*/  LEA R8, P1, R5, c[0x0][0x168], 0x1 ;  /* 0x00005a0005087a11 */ /* 0x000fc800078208ff */
[----:B------:R-:W-:Y:S02]  /*5fd0*/  LEA.HI.X R4, R6, R199, R4, 0x6, P0 ;  /* 0x000000c706047211 */ /* 0x000fe400000f3404 */
        /* <DEDUP_REMOVED lines=8> */
[----:B------:R-:W-:-:S02]  /*6060*/  IADD3 R4, P0, R10, UR8, RZ ;  /* 0x000000080a047c10 */ /* 0x000fc4000ff1e0ff */
[----:B------:R-:W-:Y:S01]  /*6070*/  IADD3.X R11, R7, UR6, RZ, P1, !PT ;  /* 0x00000006070b7c10 */ /* 0x000fe20008ffe4ff */
[----:B------:R1:W-:Y:S03]  /*6080*/  LDGSTS.E.BYPASS.LTC128B.128 [R195+0x4800], [R6.64] ;  /* 0x0480000006c37fae */ /* 0x0003e6000b901d4c */
[----:B------:R-:W-:Y:S01]  /*6090*/  IADD3.X R5, R11, UR6, RZ, P0, !PT ;  /* 0x000000060b057c10 */ /* 0x000fe200087fe4ff */
[----:B------:R1:W-:Y:S04]  /*60a0*/  LDGSTS.E.BYPASS.LTC128B.128 [R195+0x5000], [R10.64] ;  /* 0x050000000ac37fae */ /* 0x0003e8000b901d4c */
[----:B------:R1:W-:Y:S04]  /*60b0*/  LDGSTS.E.BYPASS.LTC128B.128 [R195+0x5800], [R4.64] ;  /* 0x0580000004c37fae */ /* 0x0003e8000b901d4c */
[----:B------:R-:W0:Y:S02]  /*60c0*/  LDGDEPBAR ;  /* 0x00000000000079af */ /* 0x000e240000000000 */
.L_x_590:
[----:B-1----:R-:W-:Y:S01]  /*60d0*/  FMNMX.FTZ R10, R136, R242, !PT ;  /* 0x000000f2880a7209 */ /* 0x002fe20007810000 */
[----:B------:R-:W-:Y:S01]  /*60e0*/  IMAD.SHL.U32 R30, R32, 0x2, RZ ;  /* 0x00000002201e7824 */ /* 0x000fe200078e00ff */
[----:B------:R-:W-:Y:S01]  /*60f0*/  FMNMX.FTZ R6, R134, R244, !PT ;  /* 0x000000f486067209 */ /* 0x000fe20007810000 */
[----:B------:R-:W-:Y:S01]  /*6100*/  IMAD R179, R211, -0x326172a9, RZ ;  /* 0xcd9e8d57d3b37824 */ /* 0x000fe200078e02ff */
        /* <DEDUP_REMOVED lines=35> */
[----:B------:R-:W-:Y:S02]  /*6340*/  LOP3.LUT R12, R229, UR15, R30, 0x96, !PT ;  /* 0x0000000fe50c7c12 */ /* 0x000fe4000f8e961e */
[----:B------:R-:W-:-:S02]  /*6350*/  FMNMX.FTZ R9, R160, R9, !PT ;  /* 0x00000009a0097209 */ /* 0x000fc40007810000 */
[----:B------:R-:W-:Y:S01]  /*6360*/  FMNMX.FTZ R7, R236, R7, !PT ;  /* 0x00000007ec077209 */ /* 0x000fe20007810000 */
[----:B------:R-:W-:Y:S01]  /*6370*/  IMAD.WIDE.U32 R12, R12, -0x326172a9, RZ ;  /* 0xcd9e8d570c0c7825 */ /* 0x000fe200078e00ff */
        /* <DEDUP_REMOVED lines=8> */
[----:B------:R-:W-:Y:S02]  /*6400*/  LOP3.LUT R4, R13, UR22, R179, 0x96, !PT ;  /* 0x000000160d047c12 */ /* 0x000fe4000f8e96b3 */
[----:B------:R-:W-:Y:S02]  /*6410*/  FMNMX.FTZ R10, R173, R10, !PT ;  /* 0x0000000aad0a7209 */ /* 0x000fe40007810000 */
[----:B------:R-:W-:Y:S01]  /*6420*/  FMNMX.FTZ R6, R143, R6, !PT ;  /* 0x000000068f067209 */ /* 0x000fe20007810000 */
[----:B------:R-:W-:Y:S01]  /*6430*/  IMAD.WIDE.U32 R230, R4, -0x2daee0ad, RZ ;  /* 0xd2511f5304e67825 */ /* 0x000fe200078e00ff */
[----:B------:R-:W-:Y:S01]  /*6440*/  FMNMX.FTZ R9, R65, R9, !PT ;  /* 0x0000000941097209 */ /* 0x000fe20007810000 */
[----:B------:R-:W1:Y:S01]  /*6450*/  SHFL.BFLY PT, R5, R10, 0x2, 0x1f ;  /* 0x0c401f000a057f89 */ /* 0x000e6200000e0000 */
[----:B------:R-:W-:-:S02]  /*6460*/  FMNMX.FTZ R7, R156, R7, !PT ;  /* 0x000000079c077209 */ /* 0x000fc40007810000 */
[----:B------:R-:W-:Y:S02]  /*6470*/  FMNMX.FTZ R6, R141, R6, !PT ;  /* 0x000000068d067209 */ /* 0x000fe40007810000 */
[----:B------:R-:W-:Y:S02]  /*6480*/  FMNMX.FTZ R9, R61, R9, !PT ;  /* 0x000000093d097209 */ /* 0x000fe40007810000 */
[----:B------:R-:W-:Y:S01]  /*6490*/  FMNMX.FTZ R7, R178, R7, !PT ;  /* 0x00000007b2077209 */ /* 0x000fe20007810000 */
[----:B------:R-:W2:Y:S01]  /*64a0*/  SHFL.BFLY PT, R8, R6, 0x2, 0x1f ;  /* 0x0c401f0006087f89 */ /* 0x000ea200000e0000 */
[----:B------:R-:W-:Y:S02]  /*64b0*/  LOP3.LUT R4, R231, UR19, R218, 0x96, !PT ;  /* 0x00000013e7047c12 */ /* 0x000fe4000f8e96da */
[----:B------:R-:W-:Y:S02]  /*64c0*/  FMNMX.FTZ R9, R63, R9, !PT ;  /* 0x000000093f097209 */ /* 0x000fe40007810000 */
[----:B------:R-:W-:Y:S01]  /*64d0*/  FMNMX.FTZ R7, R177, R7, !PT ;  /* 0x00000007b1077209 */ /* 0x000fe20007810000 */
[----:B------:R-:W-:Y:S01]  /*64e0*/  IMAD.WIDE.U32 R28, R4, -0x326172a9, RZ ;  /* 0xcd9e8d57041c7825 */ /* 0x000fe200078e00ff */
[----:B------:R-:W-:Y:S01]  /*64f0*/  LOP3.LUT R214, R217, UR20, R12, 0x96, !PT ;  /* 0x00000014d9d67c12 */ /* 0x000fe2000f8e960c */
[----:B------:R-:W3:Y:S01]  /*6500*/  SHFL.BFLY PT, R4, R9, 0x2, 0x1f ;  /* 0x0c401f0009047f89 */ /* 0x000ee200000e0000 */
[----:B------:R-:W-:-:S02]  /*6510*/  FMNMX.FTZ R7, R62, R7, !PT ;  /* 0x000000073e077209 */ /* 0x000fc40007810000 */
[----:B------:R-:W-:Y:S01]  /*6520*/  LOP3.LUT R11, R13, UR22, R226, 0x96, !PT ;  /* 0x000000160d0b7c12 */ /* 0x000fe2000f8e96e2 */
[----:B------:R-:W-:Y:S01]  /*6530*/  IMAD.WIDE.U32 R214, R214, -0x2daee0ad, RZ ;  /* 0xd2511f53d6d67825 */ /* 0x000fe200078e00ff */
[----:B------:R-:W-:Y:S02]  /*6540*/  FMNMX.FTZ R7, R60, R7, !PT ;  /* 0x000000073c077209 */ /* 0x000fe40007810000 */
[----:B------:R-:W-:Y:S01]  /*6550*/  LOP3.LUT R212, R221, UR21, R228, 0x96, !PT ;  /* 0x00000015ddd47c12 */ /* 0x000fe2000f8e96e4 */
[----:B------:R-:W-:Y:S01]  /*6560*/  IMAD.WIDE.U32 R248, R11, -0x2daee0ad, RZ ;  /* 0xd2511f530bf87825 */ /* 0x000fe200078e00ff */
[----:B------:R-:W-:Y:S02]  /*6570*/  FMNMX.FTZ R7, R148, R7, !PT ;  /* 0x0000000794077209 */ /* 0x000fe40007810000 */
[----:B------:R-:W-:Y:S01]  /*6580*/  LOP3.LUT R230, R215, UR17, R230, 0x96, !PT ;  /* 0x00000011d7e67c12 */ /* 0x000fe2000f8e96e6 */
[----:B------:R-:W-:Y:S01]  /*6590*/  IMAD.WIDE.U32 R212, R212, -0x326172a9, RZ ;  /* 0xcd9e8d57d4d47825 */ /* 0x000fe200078e00ff */
[----:B------:R-:W-:-:S02]  /*65a0*/  FMNMX.FTZ R7, R144, R7, !PT ;  /* 0x0000000790077209 */ /* 0x000fc40007810000 */
[----:B-1----:R-:W-:Y:S01]  /*65b0*/  FMNMX.FTZ R5, R10, R5, !PT ;  /* 0x000000050a057209 */ /* 0x002fe20007810000 */
[----:B------:R-:W-:Y:S01]  /*65c0*/  IMAD.WIDE.U32 R230, R230, -0x326172a9, RZ ;  /* 0xcd9e8d57e6e67825 */ /* 0x000fe200078e00ff */
[----:B------:R-:W-:Y:S02]  /*65d0*/  LOP3.LUT R10, R249, UR19, R220, 0x96, !PT ;  /* 0x00000013f90a7c12 */ /* 0x000fe4000f8e96dc */
[----:B------:R-:W-:Y:S01]  /*65e0*/  FMNMX.FTZ R7, R0, R7, !PT ;  /* 0x0000000700077209 */ /* 0x000fe20007810000 */
[----:B------:R-:W1:Y:S01]  /*65f0*/  SHFL.BFLY PT, R36, R5, 0x1, 0x1f ;  /* 0x0c201f0005247f89 */ /* 0x000e6200000e0000 */
[----:B--2---:R-:W-:Y:S01]  /*6600*/  FMNMX.FTZ R8, R6, R8, !PT ;  /* 0x0000000806087209 */ /* 0x004fe20007810000 */
[----:B------:R-:W-:Y:S01]  /*6610*/  IMAD.WIDE.U32 R240, R10, -0x326172a9, RZ ;  /* 0xcd9e8d570af07825 */ /* 0x000fe200078e00ff */
[----:B------:R-:W-:Y:S02]  /*6620*/  LOP3.LUT R6, R29, UR18, R216, 0x96, !PT ;  /* 0x000000121d067c12 */ /* 0x000fe4000f8e96d8 */
[----:B------:R-:W-:Y:S01]  /*6630*/  FMNMX.FTZ R7, R2, R7, !PT ;  /* 0x0000000702077209 */ /* 0x000fe20007810000 */
[----:B------:R-:W2:Y:S01]  /*6640*/  SHFL.BFLY PT, R34, R8, 0x1, 0x1f ;  /* 0x0c201f0008227f89 */ /* 0x000ea200000e0000 */
[----:B------:R-:W-:Y:S01]  /*6650*/  LOP3.LUT R28, R231, UR16, R28, 0x96, !PT ;  /* 0x00000010e71c7c12 */ /* 0x000fe2000f8e961c */
[----:B------:R-:W-:Y:S01]  /*6660*/  IMAD.WIDE.U32 R10, R6, -0x2daee0ad, RZ ;  /* 0xd2511f53060a7825 */ /* 0x000fe200078e00ff */
[----:B------:R-:W-:-:S02]  /*6670*/  LOP3.LUT R12, R213, UR20, R12, 0x96, !PT ;  /* 0x00000014d50c7c12 */ /* 0x000fc4000f8e960c */
[----:B------:R-:W-:Y:S01]  /*6680*/  FMNMX.FTZ R7, R174, R7, !PT ;  /* 0x00000007ae077209 */ /* 0x000fe20007810000 */
[----:B------:R-:W-:Y:S01]  /*6690*/  IMAD.WIDE.U32 R28, R28, -0x2daee0ad, RZ ;  /* 0xd2511f531c1c7825 */ /* 0x000fe200078e00ff */
[----:B---3--:R-:W-:Y:S02]  /*66a0*/  FMNMX.FTZ R4, R9, R4, !PT ;  /* 0x0000000409047209 */ /* 0x008fe40007810000 */
[----:B------:R-:W-:Y:S01]  /*66b0*/  LOP3.LUT R6, R241, UR18, R212, 0x96, !PT ;  /* 0x00000012f1067c12 */ /* 0x000fe2000f8e96d4 */
[----:B------:R-:W-:Y:S01]  /*66c0*/  IMAD.WIDE.U32 R12, R12, -0x2daee0ad, RZ ;  /* 0xd2511f530c0c7825 */ /* 0x000fe200078e00ff */
[----:B------:R-:W-:Y:S01]  /*66d0*/  FMNMX.FTZ R7, R175, R7, !PT ;  /* 0x00000007af077209 */ /* 0x000fe20007810000 */
[----:B------:R-:W3:Y:S01]  /*66e0*/  SHFL.BFLY PT, R33, R4, 0x1, 0x1f ;  /* 0x0c201f0004217f89 */ /* 0x000ee200000e0000 */
[----:B------:R-:W-:Y:S01]  /*66f0*/  LOP3.LUT R214, R11, UR9, R214, 0x96, !PT ;  /* 0x000000090bd67c12 */ /* 0x000fe2000f8e96d6 */
[----:B------:R-:W-:Y:S01]  /*6700*/  IMAD.WIDE.U32 R14, R6, -0x2daee0ad, RZ ;  /* 0xd2511f53060e7825 */ /* 0x000fe200078e00ff */
[----:B------:R-:W-:-:S02]  /*6710*/  LOP3.LUT R6, R29, UR4, R10, 0x96, !PT ;  /* 0x000000041d067c12 */ /* 0x000fc4000f8e960a */
[----:B------:R-:W4:Y:S01]  /*6720*/  SHFL.BFLY PT, R10, R7, 0x2, 0x1f ;  /* 0x0c401f00070a7f89 */ /* 0x000f2200000e0000 */
[----:B------:R-:W-:Y:S01]  /*6730*/  LOP3.LUT R248, R13, UR17, R248, 0x96, !PT ;  /* 0x000000110df87c12 */ /* 0x000fe2000f8e96f8 */
[----:B------:R-:W-:Y:S01]  /*6740*/  IMAD.WIDE.U32 R214, R214, -0x326172a9, RZ ;  /* 0xcd9e8d57d6d67825 */ /* 0x000fe200078e00ff */
[----:B-1----:R-:W-:Y:S02]  /*6750*/  FMNMX.FTZ R36, R5, R36, !PT ;  /* 0x0000002405247209 */ /* 0x002fe40007810000 */
[----:B------:R-:W-:Y:S01]  /*6760*/  LOP3.LUT R5, R15, UR9, R12, 0x96, !PT ;  /* 0x000000090f057c12 */ /* 0x000fe2000f8e960c */
[----:B------:R-:W-:Y:S01]  /*6770*/  IMAD.WIDE.U32 R248, R248, -0x326172a9, RZ ;  /* 0xcd9e8d57f8f87825 */ /* 0x000fe200078e00ff */
[----:B--2---:R-:W-:Y:S02]  /*6780*/  FMNMX.FTZ R34, R8, R34, !PT ;  /* 0x0000002208227209 */ /* 0x004fe40007810000 */
[----:B------:R-:W-:Y:S01]  /*6790*/  FSETP.NEU.FTZ.AND P2, PT, R36, -INF , PT ;  /* 0xff8000002400780b */ /* 0x000fe20003f5d000 */
[----:B------:R-:W-:Y:S01]  /*67a0*/  IMAD.WIDE.U32 R8, R6, -0x326172a9, RZ ;  /* 0xcd9e8d5706087825 */ /* 0x000fe200078e00ff */
[----:B------:R-:W-:-:S02]  /*67b0*/  LOP3.LUT R240, R249, UR16, R240, 0x96, !PT ;  /* 0x00000010f9f07c12 */ /* 0x000fc4000f8e96f0 */
[C---:B------:R-:W-:Y:S01]  /*67c0*/  FSETP.NEU.FTZ.AND P1, PT, R34.reuse, -INF , PT ;  /* 0xff8000002200780b */ /* 0x040fe20003f3d000 */
[----:B------:R-:W-:Y:S01]  /*67d0*/  FMUL.FTZ R147, R34, c[0x0][0x23c] ;  /* 0x00008f0022937a20 */ /* 0x000fe20000410000 */
[----:B------:R-:W-:Y:S01]  /*67e0*/  LOP3.LUT R24, R9, UR24, R214, 0x96, !PT ;  /* 0x0000001809187c12 */ /* 0x000fe2000f8e96d6 */
[----:B------:R-:W-:Y:S01]  /*67f0*/  IMAD.WIDE.U32 R240, R240, -0x2daee0ad, RZ ;  /* 0xd2511f53f0f07825 */ /* 0x000fe200078e00ff */
[----:B------:R-:W-:Y:S02]  /*6800*/  LOP3.LUT R12, R8, 0xffff, RZ, 0xc0, !PT ;  /* 0x0000ffff080c7812 */ /* 0x000fe400078ec0ff */
[----:B---3--:R-:W-:Y:S01]  /*6810*/  FMNMX.FTZ R33, R4, R33, !PT ;  /* 0x0000002104217209 */ /* 0x008fe20007810000 */
[----:B------:R-:W-:Y:S01]  /*6820*/  FMUL.FTZ R56, R36, c[0x0][0x23c] ;  /* 0x00008f0024387a20 */ /* 0x000fe20000410000 */
[----:B------:R-:W-:Y:S01]  /*6830*/  LOP3.LUT R14, R241, UR4, R14, 0x96, !PT ;  /* 0x00000004f10e7c12 */ /* 0x000fe2000f8e960e */
[----:B------:R-:W-:Y:S01]  /*6840*/  IMAD.WIDE.U32 R16, R5, -0x326172a9, RZ ;  /* 0xcd9e8d5705107825 */ /* 0x000fe200078e00ff */
[----:B------:R-:W-:-:S02]  /*6850*/  FSEL R147, R147, RZ, P1 ;  /* 0x000000ff93937208 */ /* 0x000fc40000800000 */
[----:B----4-:R-:W-:Y:S01]  /*6860*/  FMNMX.FTZ R7, R7, R10, !PT ;  /* 0x0000000a07077209 */ /* 0x010fe20007810000 */
[----:B------:R-:W-:Y:S01]  /*6870*/  IMAD.WIDE.U32 R14, R14, -0x326172a9, RZ ;  /* 0xcd9e8d570e0e7825 */ /* 0x000fe200078e00ff */
[--C-:B------:R-:W-:Y:S02]  /*6880*/  SHF.R.U32.HI R9, RZ, 0x10, R8.reuse ;  /* 0x00000010ff097819 */ /* 0x100fe40000011608 */
[C---:B------:R-:W-:Y:S01]  /*6890*/  FSETP.NEU.FTZ.AND P0, PT, R33.reuse, -INF , PT ;  /* 0xff8000002100780b */ /* 0x040fe20003f1d000 */
[----:B------:R-:W-:Y:S01]  /*68a0*/  FMUL.FTZ R67, R33, c[0x0][0x23c] ;  /* 0x00008f0021437a20 */ /* 0x000fe20000410000 */
[----:B------:R-:W1:Y:S01]  /*68b0*/  SHFL.BFLY PT, R35, R7, 0x1, 0x1f ;  /* 0x0c201f0007237f89 */ /* 0x000e6200000e0000 */
[----:B------:R-:W-:Y:S01]  /*68c0*/  FSEL R56, R56, RZ, P2 ;  /* 0x000000ff38387208 */ /* 0x000fe20001000000 */
[--C-:B------:R-:W-:Y:S01]  /*68d0*/  FFMA.FTZ R42, R247, c[0x0][0x23c], -R147.reuse ;  /* 0x00008f00f72a7a23 */ /* 0x100fe20000010893 */
[----:B------:R-:W-:Y:S01]  /*68e0*/  LOP3.LUT R27, R8, 0xff, RZ, 0xc0, !PT ;  /* 0x000000ff081b7812 */ /* 0x000fe200078ec0ff */
[--C-:B------:R-:W-:Y:S01]  /*68f0*/  FFMA.FTZ R41, R246, c[0x0][0x23c], -R147.reuse ;  /* 0x00008f00f6297a23 */ /* 0x100fe20000010893 */
[----:B------:R-:W-:Y:S01]  /*6900*/  SHF.R.U32.HI R31, RZ, 0x18, R8 ;  /* 0x00000018ff1f7819 */ /* 0x000fe20000011608 */
[----:B------:R-:W-:Y:S01]  /*6910*/  FFMA.FTZ R48, R242, c[0x0][0x23c], -R56 ;  /* 0x00008f00f2307a23 */ /* 0x000fe20000010838 */
[----:B------:R-:W-:Y:S01]  /*6920*/  LOP3.LUT R8, R14, 0xffff, RZ, 0xc0, !PT ;  /* 0x0000ffff0e087812 */ /* 0x000fe200078ec0ff */
[--C-:B------:R-:W-:Y:S01]  /*6930*/  FFMA.FTZ R44, R244, c[0x0][0x23c], -R147.reuse ;  /* 0x00008f00f42c7a23 */ /* 0x100fe20000010893 */
[----:B------:R-:W-:Y:S01]  /*6940*/  LOP3.LUT R9, R9, 0xff, RZ, 0xc0, !PT ;  /* 0x000000ff09097812 */ /* 0x000fe200078ec0ff */
[----:B------:R-:W-:Y:S01]  /*6950*/  FFMA.FTZ R43, R243, c[0x0][0x23c], -R147 ;  /* 0x00008f00f32b7a23 */ /* 0x000fe20000010893 */
[----:B------:R-:W-:Y:S01]  /*6960*/  FSEL R67, R67, RZ, P0 ;  /* 0x000000ff43437208 */ /* 0x000fe20000000000 */
[----:B------:R-:W-:Y:S01]  /*6970*/  IMAD.MOV.U32 R242, RZ, RZ, R16 ;  /* 0x000000fffff27224 */ /* 0x000fe200078e0010 */
[----:B------:R-:W-:Y:S01]  /*6980*/  LOP3.LUT R6, R14, 0xff, RZ, 0xc0, !PT ;  /* 0x000000ff0e067812 */ /* 0x000fe200078ec0ff */
[----:B------:R-:W-:Y:S01]  /*6990*/  MUFU.EX2 R42, R42 ;  /* 0x0000002a002a7308 */ /* 0x000fe20000000800 */
[----:B------:R-:W-:Y:S01]  /*69a0*/  SHF.R.U32.HI R8, RZ, 0x8, R8 ;  /* 0x00000008ff087819 */ /* 0x000fe20000011608 */
[----:B------:R-:W-:Y:S01]  /*69b0*/  FFMA.FTZ R38, R251, c[0x0][0x23c], -R67 ;  /* 0x00008f00fb267a23 */ /* 0x000fe20000010843 */
[----:B------:R-:W-:Y:S01]  /*69c0*/  PRMT R31, R9, 0x5410, R31 ;  /* 0x00005410091f7816 */ /* 0x000fe2000000001f */
[--C-:B------:R-:W-:Y:S01]  /*69d0*/  FFMA.FTZ R37, R252, c[0x0][0x23c], -R67.reuse ;  /* 0x00008f00fc257a23 */ /* 0x100fe20000010843 */
[----:B------:R-:W-:Y:S01]  /*69e0*/  LOP3.LUT R9, R24, 0xffff, RZ, 0xc0, !PT ;  /* 0x0000ffff18097812 */ /* 0x000fe200078ec0ff */
[--C-:B------:R-:W-:Y:S01]  /*69f0*/  FFMA.FTZ R40, R245, c[0x0][0x23c], -R67.reuse ;  /* 0x00008f00f5287a23 */ /* 0x100fe20000010843 */
[----:B------:R-:W-:Y:S01]  /*6a00*/  PRMT R6, R6, 0x5410, R8 ;  /* 0x0000541006067816 */ /* 0x000fe20000000008 */
[----:B------:R-:W2:Y:S01]  /*6a10*/  MUFU.EX2 R41, R41 ;  /* 0x0000002900297308 */ /* 0x000ea20000000800 */
[----:B------:R-:W-:Y:S01]  /*6a20*/  FFMA.FTZ R39, R250, c[0x0][0x23c], -R67 ;  /* 0x00008f00fa277a23 */ /* 0x000fe20000010843 */
[----:B------:R-:W-:Y:S01]  /*6a30*/  LOP3.LUT R25, R24, 0xff, RZ, 0xc0, !PT ;  /* 0x000000ff18197812 */ /* 0x000fe200078ec0ff */
[----:B------:R-:W-:Y:S01]  /*6a40*/  IMAD.MOV.U32 R243, RZ, RZ, R17 ;  /* 0x000000fffff37224 */ /* 0x000fe200078e0011 */
[----:B------:R-:W-:Y:S01]  /*6a50*/  SHF.R.U32.HI R8, RZ, 0x10, R24 ;  /* 0x00000010ff087819 */ /* 0x000fe20000011618 */
[----:B------:R-:W3:Y:S01]  /*6a60*/  LDSM.16.MT88.4 R16, [R187+0x6000] ;  /* 0x00600000bb10783b */ /* 0x000ee20000004200 */
[----:B------:R-:W-:Y:S01]  /*6a70*/  SHF.R.U32.HI R9, RZ, 0x8, R9 ;  /* 0x00000008ff097819 */ /* 0x000fe20000011609 */
[----:B------:R-:W-:Y:S01]  /*6a80*/  FFMA.FTZ R46, R239, c[0x0][0x23c], -R56 ;  /* 0x00008f00ef2e7a23 */ /* 0x000fe20000010838 */
[----:B------:R-:W-:Y:S01]  /*6a90*/  LOP3.LUT R4, R15, UR24, R242, 0x96, !PT ;  /* 0x000000180f047c12 */ /* 0x000fe2000f8e96f2 */
[----:B------:R-:W-:Y:S01]  /*6aa0*/  MUFU.EX2 R44, R44 ;  /* 0x0000002c002c7308 */ /* 0x000fe20000000800 */
[----:B------:R-:W-:Y:S01]  /*6ab0*/  SHF.R.U32.HI R11, RZ, 0x10, R14 ;  /* 0x00000010ff0b7819 */ /* 0x000fe2000001160e */
[----:B------:R-:W-:Y:S01]  /*6ac0*/  FFMA.FTZ R45, R238, c[0x0][0x23c], -R56 ;  /* 0x00008f00ee2d7a23 */ /* 0x000fe20000010838 */
[----:B------:R-:W-:Y:S01]  /*6ad0*/  SHF.R.U32.HI R24, RZ, 0x18, R24 ;  /* 0x00000018ff187819 */ /* 0x000fe20000011618 */
[----:B------:R-:W-:Y:S01]  /*6ae0*/  FFMA.FTZ R47, R237, c[0x0][0x23c], -R56 ;  /* 0x00008f00ed2f7a23 */ /* 0x000fe20000010838 */
[----:B------:R-:W-:Y:S01]  /*6af0*/  LOP3.LUT R8, R8, 0xff, RZ, 0xc0, !PT ;  /* 0x000000ff08087812 */ /* 0x000fe200078ec0ff */
[----:B------:R-:W-:Y:S01]  /*6b00*/  FFMA.FTZ R152, R152, c[0x0][0x23c], -R147 ;  /* 0x00008f0098987a23 */ /* 0x000fe20000010893 */
[----:B------:R-:W-:Y:S01]  /*6b10*/  PRMT R25, R25, 0x5410, R9 ;  /* 0x0000541019197816 */ /* 0x000fe20000000009 */
[----:B------:R-:W-:Y:S01]  /*6b20*/  MUFU.EX2 R43, R43 ;  /* 0x0000002b002b7308 */ /* 0x000fe20000000800 */
[----:B------:R-:W-:Y:S01]  /*6b30*/  LOP3.LUT R10, R4, 0xffff, RZ, 0xc0, !PT ;  /* 0x0000ffff040a7812 */ /* 0x000fe200078ec0ff */
[----:B------:R-:W-:Y:S01]  /*6b40*/  FFMA.FTZ R155, R155, c[0x0][0x23c], -R147 ;  /* 0x00008f009b9b7a23 */ /* 0x000fe20000010893 */
[----:B------:R-:W-:Y:S01]  /*6b50*/  SHF.R.U32.HI R9, RZ, 0x10, R4 ;  /* 0x00000010ff097819 */ /* 0x000fe20000011604 */
[--C-:B------:R-:W-:Y:S01]  /*6b60*/  FFMA.FTZ R171, R171, c[0x0][0x23c], -R56.reuse ;  /* 0x00008f00abab7a23 */ /* 0x100fe20000010838 */
[----:B------:R-:W-:Y:S01]  /*6b70*/  PRMT R53, R203, 0x7054, R203 ;  /* 0x00007054cb357816 */ /* 0x000fe200000000cb */
[----:B------:R-:W-:Y:S01]  /*6b80*/  FFMA.FTZ R176, R176, c[0x0][0x23c], -R56 ;  /* 0x00008f00b0b07a23 */ /* 0x000fe20000010838 */
[----:B------:R-:W-:Y:S01]  /*6b90*/  SHF.R.U32.HI R5, RZ, 0x18, R14 ;  /* 0x00000018ff057819 */ /* 0x000fe2000001160e */
[----:B------:R-:W-:Y:S01]  /*6ba0*/  MUFU.EX2 R38, R38 ;  /* 0x0000002600267308 */ /* 0x000fe20000000800 */
[----:B------:R-:W-:Y:S01]  /*6bb0*/  LOP3.LUT R11, R11, 0xff, RZ, 0xc0, !PT ;  /* 0x000000ff0b0b7812 */ /* 0x000fe200078ec0ff */
[--C-:B------:R-:W-:Y:S01]  /*6bc0*/  HSET2.LE.AND R6, R6, R53.reuse, PT ;  /* 0x0000003506067233 */ /* 0x100fe20003803000 */
[----:B------:R-:W-:Y:S01]  /*6bd0*/  PRMT R24, R8, 0x5410, R24 ;  /* 0x0000541008187816 */ /* 0x000fe20000000018 */
[--C-:B------:R-:W-:Y:S01]  /*6be0*/  HSET2.LE.AND R31, R31, R53.reuse, PT ;  /* 0x000000351f1f7233 */ /* 0x100fe20003803000 */
[----:B------:R-:W-:Y:S01]  /*6bf0*/  LOP3.LUT R20, R4, 0xff, RZ, 0xc0, !PT ;  /* 0x000000ff04147812 */ /* 0x000fe200078ec0ff */
[--C-:B------:R-:W-:Y:S01]  /*6c00*/  HSET2.LE.AND R25, R25, R53.reuse, PT ;  /* 0x0000003519197233 */ /* 0x100fe20003803000 */
[----:B------:R-:W-:Y:S01]  /*6c10*/  SHF.R.U32.HI R4, RZ, 0x18, R4 ;  /* 0x00000018ff047819 */ /* 0x000fe20000011604 */
[----:B------:R-:W4:Y:S01]  /*6c20*/  MUFU.EX2 R37, R37 ;  /* 0x0000002500257308 */ /* 0x000f220000000800 */
[----:B------:R-:W-:Y:S01]  /*6c30*/  SHF.R.U32.HI R10, RZ, 0x8, R10 ;  /* 0x00000008ff0a7819 */ /* 0x000fe2000001160a */
[--C-:B------:R-:W-:Y:S01]  /*6c40*/  FFMA.FTZ R151, R151, c[0x0][0x23c], -R147.reuse ;  /* 0x00008f0097977a23 */ /* 0x100fe20000010893 */
[----:B------:R-:W-:Y:S01]  /*6c50*/  LOP3.LUT R9, R9, 0xff, RZ, 0xc0, !PT ;  /* 0x000000ff09097812 */ /* 0x000fe200078ec0ff */
[----:B------:R-:W-:Y:S01]  /*6c60*/  FFMA.FTZ R153, R153, c[0x0][0x23c], -R147 ;  /* 0x00008f0099997a23 */ /* 0x000fe20000010893 */
[----:B------:R-:W-:Y:S01]  /*6c70*/  FSEL R8, R33, RZ, P0 ;  /* 0x000000ff21087208 */ /* 0x000fe20000000000 */
[----:B------:R-:W-:Y:S01]  /*6c80*/  FFMA.FTZ R158, R158, c[0x0][0x23c], -R67 ;  /* 0x00008f009e9e7a23 */ /* 0x000fe20000010843 */
[----:B------:R-:W-:Y:S01]  /*6c90*/  PRMT R5, R11, 0x5410, R5 ;  /* 0x000054100b057816 */ /* 0x000fe20000000005 */
[----:B------:R-:W-:Y:S01]  /*6ca0*/  MUFU.EX2 R40, R40 ;  /* 0x0000002800287308 */ /* 0x000fe20000000800 */
[----:B------:R-:W-:Y:S01]  /*6cb0*/  PRMT R20, R20, 0x5410, R10 ;  /* 0x0000541014147816 */ /* 0x000fe2000000000a */
[----:B------:R-:W-:Y:S01]  /*6cc0*/  FADD.FTZ R8, R133, -R8 ;  /* 0x8000000885087221 */ /* 0x000fe20000010000 */
[----:B------:R-:W-:Y:S01]  /*6cd0*/  PRMT R4, R9, 0x5410, R4 ;  /* 0x0000541009047816 */ /* 0x000fe20000000004 */
[--C-:B------:R-:W-:Y:S01]  /*6ce0*/  HSET2.LE.AND R23, R5, R53.reuse, PT ;  /* 0x0000003505177233 */ /* 0x100fe20003803000 */
[----:B--2---:R-:W-:Y:S01]  /*6cf0*/  F2FP.BF16.PACK_AB R22, R41, R42 ;  /* 0x0000002a2916723e */ /* 0x004fe200000010ff */
[----:B------:R-:W-:Y:S01]  /*6d00*/  FMUL.FTZ R8, R8, c[0x0][0x23c] ;  /* 0x00008f0008087a20 */ /* 0x000fe20000410000 */
[----:B-1----:R-:W-:Y:S01]  /*6d10*/  FMNMX.FTZ R35, R7, R35, !PT ;  /* 0x0000002307237209 */ /* 0x002fe20007810000 */
[----:B------:R-:W1:Y:S01]  /*6d20*/  MUFU.EX2 R39, R39 ;  /* 0x0000002700277308 */ /* 0x000e620000000800 */
[----:B------:R-:W-:Y:S01]  /*6d30*/  LOP3.LUT R22, R6, R22, RZ, 0xc0, !PT ;  /* 0x0000001606167212 */ /* 0x000fe200078ec0ff */
[--C-:B------:R-:W-:Y:S01]  /*6d40*/  HSET2.LE.AND R20, R20, R53.reuse, PT ;  /* 0x0000003514147233 */ /* 0x100fe20003803000 */
[----:B------:R-:W-:Y:S01]  /*6d50*/  SHF.R.U32.HI R12, RZ, 0x8, R12 ;  /* 0x00000008ff0c7819 */ /* 0x000fe2000001160c */
[--C-:B------:R-:W-:Y:S01]  /*6d60*/  HSET2.LE.AND R4, R4, R53.reuse, PT ;  /* 0x0000003504047233 */ /* 0x100fe20003803000 */
[----:B----4-:R-:W-:Y:S01]  /*6d70*/  F2FP.BF16.PACK_AB R6, R37, R38 ;  /* 0x000000262506723e */ /* 0x010fe200000010ff */
[----:B------:R-:W-:Y:S01]  /*6d80*/  FMUL.FTZ R54, R35, c[0x0][0x23c] ;  /* 0x00008f0023367a20 */ /* 0x000fe20000410000 */
[----:B------:R-:W-:Y:S01]  /*6d90*/  F2FP.BF16.PACK_AB R5, R43, R44 ;  /* 0x0000002c2b05723e */ /* 0x000fe200000010ff */
[----:B------:R2:W4:Y:S01]  /*6da0*/  MUFU.EX2 R49, R8 ;  /* 0x0000000800317308 */ /* 0x0005220000000800 */
[----:B------:R-:W-:Y:S01]  /*6db0*/  FSETP.NEU.FTZ.AND P0, PT, R35, -INF , PT ;  /* 0xff8000002300780b */ /* 0x000fe20003f1d000 */
[----:B------:R-:W-:Y:S01]  /*6dc0*/  FFMA.FTZ R154, R154, c[0x0][0x23c], -R67 ;  /* 0x00008f009a9a7a23 */ /* 0x000fe20000010843 */
[----:B------:R-:W-:Y:S01]  /*6dd0*/  PRMT R27, R27, 0x5410, R12 ;  /* 0x000054101b1b7816 */ /* 0x000fe2000000000c */
[--C-:B------:R-:W-:Y:S01]  /*6de0*/  FFMA.FTZ R163, R163, c[0x0][0x23c], -R56.reuse ;  /* 0x00008f00a3a37a23 */ /* 0x100fe20000010838 */
[----:B------:R-:W-:Y:S01]  /*6df0*/  LOP3.LUT R23, R23, R6, RZ, 0xc0, !PT ;  /* 0x0000000617177212 */ /* 0x000fe200078ec0ff */
[----:B------:R-:W5:Y:S01]  /*6e00*/  LDSM.16.MT88.4 R12, [R186+0x6000] ;  /* 0x00600000ba0c783b */ /* 0x000f620000004200 */
[----:B------:R-:W-:Y:S01]  /*6e10*/  LOP3.LUT R20, R20, R5, RZ, 0xc0, !PT ;  /* 0x0000000514147212 */ /* 0x000fe200078ec0ff */
[----:B------:R-:W-:Y:S01]  /*6e20*/  MUFU.EX2 R46, R46 ;  /* 0x0000002e002e7308 */ /* 0x000fe20000000800 */
[----:B-1----:R-:W-:Y:S01]  /*6e30*/  F2FP.BF16.PACK_AB R21, R39, R40 ;  /* 0x000000282715723e */ /* 0x002fe200000010ff */
[----:B------:R-:W-:Y:S01]  /*6e40*/  HSET2.LE.AND R27, R27, R53, PT ;  /* 0x000000351b1b7233 */ /* 0x000fe20003803000 */
[----:B------:R-:W-:Y:S01]  /*6e50*/  FSEL R54, R54, RZ, P0 ;  /* 0x000000ff36367208 */ /* 0x000fe20000000000 */
[----:B------:R-:W-:Y:S01]  /*6e60*/  FFMA.FTZ R162, R162, c[0x0][0x23c], -R56 ;  /* 0x00008f00a2a27a23 */ /* 0x000fe20000010838 */
[----:B------:R-:W-:Y:S01]  /*6e70*/  LOP3.LUT R21, R4, R21, RZ, 0xc0, !PT ;  /* 0x0000001504157212 */ /* 0x000fe200078ec0ff */
[----:B------:R-:W-:Y:S01]  /*6e80*/  FFMA.FTZ R168, R168, c[0x0][0x23c], -R147 ;  /* 0x00008f00a8a87a23 */ /* 0x000fe20000010893 */
[----:B------:R-:W-:Y:S01]  /*6e90*/  LDSM.16.MT88.4 R4, [R184+0x6000] ;  /* 0x00600000b804783b */ /* 0x000fe20000004200 */
[----:B------:R-:W-:Y:S01]  /*6ea0*/  FSEL R29, R36, RZ, P2 ;  /* 0x000000ff241d7208 */ /* 0x000fe20001000000 */
[--C-:B------:R-:W-:Y:S01]  /*6eb0*/  FFMA.FTZ R57, R236, c[0x0][0x23c], -R54.reuse ;  /* 0x00008f00ec397a23 */ /* 0x100fe20000010836 */
[----:B------:R-:W-:Y:S01]  /*6ec0*/  FSEL R26, R35, RZ, P0 ;  /* 0x000000ff231a7208 */ /* 0x000fe20000000000 */
[----:B--2---:R-:W1:Y:S01]  /*6ed0*/  LDSM.16.MT88.4 R8, [R185+0x6000] ;  /* 0x00600000b908783b */ /* 0x004e620000004200 */
[--C-:B------:R-:W-:Y:S01]  /*6ee0*/  FFMA.FTZ R58, R64, c[0x0][0x23c], -R54.reuse ;  /* 0x00008f00403a7a23 */ /* 0x100fe20000010836 */
[----:B------:R-:W-:Y:S01]  /*6ef0*/  FSEL R50, R34, RZ, P1 ;  /* 0x000000ff22327208 */ /* 0x000fe20000800000 */
[--C-:B------:R-:W-:Y:S01]  /*6f00*/  FFMA.FTZ R52, R235, c[0x0][0x23c], -R54.reuse ;  /* 0x00008f00eb347a23 */ /* 0x100fe20000010836 */
[----:B------:R-:W-:Y:S01]  /*6f10*/  MUFU.EX2 R45, R45 ;  /* 0x0000002d002d7308 */ /* 0x000fe20000000800 */
[----:B------:R-:W-:Y:S01]  /*6f20*/  FFMA.FTZ R55, R233, c[0x0][0x23c], -R54 ;  /* 0x00008f00e9377a23 */ /* 0x000fe20000010836 */
[----:B------:R-:W-:Y:S01]  /*6f30*/  LOP3.LUT R248, R243, UR7, R248, 0x96, !PT ;  /* 0x00000007f3f87c12 */ /* 0x000fe2000f8e96f8 */
[----:B------:R-:W-:Y:S01]  /*6f40*/  FADD.FTZ R29, R136, -R29 ;  /* 0x8000001d881d7221 */ /* 0x000fe20000010000 */
[----:B------:R-:W-:Y:S01]  /*6f50*/  IADD3 R30, R30, 0x1, RZ ;  /* 0x000000011e1e7810 */ /* 0x000fe20007ffe0ff */
[----:B------:R-:W-:Y:S01]  /*6f60*/  FADD.FTZ R26, R135, -R26 ;  /* 0x8000001a871a7221 */ /* 0x000fe20000010000 */
[----:B------:R-:W-:Y:S01]  /*6f70*/  ISETP.GE.AND P0, PT, R132, 0x3, PT ;  /* 0x000000038400780c */ /* 0x000fe20003f06270 */
[----:B------:R-:W-:Y:S01]  /*6f80*/  FADD.FTZ R50, R134, -R50 ;  /* 0x8000003286327221 */ /* 0x000fe20000010000 */
[----:B------:R-:W-:Y:S01]  /*6f90*/  MUFU.EX2 R57, R57 ;  /* 0x0000003900397308 */ /* 0x000fe20000000800 */
[----:B------:R-:W-:-:S02]  /*6fa0*/  FMUL.FTZ R29, R29, c[0x0][0x23c] ;  /* 0x00008f001d1d7a20 */ /* 0x000fc40000410000 */
[----:B------:R-:W-:Y:S02]  /*6fb0*/  FMUL.FTZ R26, R26, c[0x0][0x23c] ;  /* 0x00008f001a1a7a20 */ /* 0x000fe40000410000 */
[----:B------:R-:W-:Y:S02]  /*6fc0*/  FMUL.FTZ R50, R50, c[0x0][0x23c] ;  /* 0x00008f0032327a20 */ /* 0x000fe40000410000 */
[-C--:B----4-:R-:W-:Y:S01]  /*6fd0*/  FMUL.FTZ R70, R70, R49.reuse ;  /* 0x0000003146467220 */ /* 0x090fe20000410000 */
[----:B------:R-:W-:Y:S01]  /*6fe0*/  MUFU.EX2 R58, R58 ;  /* 0x0000003a003a7308 */ /* 0x000fe20000000800 */
[-C--:B------:R-:W-:Y:S02]  /*6ff0*/  FMUL.FTZ R71, R71, R49.reuse ;  /* 0x0000003147477220 */ /* 0x080fe40000410000 */
[-C--:B------:R-:W-:Y:S01]  /*7000*/  FMUL.FTZ R82, R82, R49.reuse ;  /* 0x0000003152527220 */ /* 0x080fe20000410000 */
[----:B------:R-:W-:Y:S01]  /*7010*/  @P0 IADD3 R206, R132, -0x3, RZ ;  /* 0xfffffffd84ce0810 */ /* 0x000fe20007ffe0ff */
[----:B------:R-:W-:-:S02]  /*7020*/  FMUL.FTZ R83, R83, R49 ;  /* 0x0000003153537220 */ /* 0x000fc40000410000 */
[-C--:B------:R-:W-:Y:S01]  /*7030*/  FMUL.FTZ R74, R74, R49.reuse ;  /* 0x000000314a4a7220 */ /* 0x080fe20000410000 */
[----:B------:R-:W-:Y:S01]  /*7040*/  MUFU.EX2 R48, R48 ;  /* 0x0000003000307308 */ /* 0x000fe20000000800 */
[----:B------:R-:W-:Y:S02]  /*7050*/  FMUL.FTZ R75, R75, R49 ;  /* 0x000000314b4b7220 */ /* 0x000fe40000410000 */
[----:B------:R-:W-:-:S04]  /*7060*/  IMAD.WIDE.U32 R248, R248, -0x2daee0ad, RZ ;  /* 0xd2511f53f8f87825 */ /* 0x000fc800078e00ff */
[-C--:B------:R-:W-:Y:S01]  /*7070*/  FMUL.FTZ R126, R126, R49.reuse ;  /* 0x000000317e7e7220 */ /* 0x080fe20000410000 */
[----:B------:R-:W2:Y:S01]  /*7080*/  MUFU.EX2 R47, R47 ;  /* 0x0000002f002f7308 */ /* 0x000ea20000000800 */
[-C--:B------:R-:W-:Y:S01]  /*7090*/  FMUL.FTZ R127, R127, R49.reuse ;  /* 0x000000317f7f7220 */ /* 0x080fe20000410000 */
[----:B------:R-:W-:Y:S01]  /*70a0*/  LOP3.LUT R240, R249, UR23, R240, 0x96, !PT ;  /* 0x00000017f9f07c12 */ /* 0x000fe2000f8e96f0 */
[-C--:B------:R-:W-:Y:S02]  /*70b0*/  FMUL.FTZ R122, R122, R49.reuse ;  /* 0x000000317a7a7220 */ /* 0x080fe40000410000 */
[----:B------:R-:W-:Y:S02]  /*70c0*/  FMUL.FTZ R123, R123, R49 ;  /* 0x000000317b7b7220 */ /* 0x000fe40000410000 */
[--C-:B------:R-:W-:Y:S01]  /*70d0*/  FFMA.FTZ R178, R178, c[0x0][0x23c], -R54.reuse ;  /* 0x00008f00b2b27a23 */ /* 0x100fe20000010836 */
[----:B------:R-:W-:Y:S01]  /*70e0*/  MUFU.EX2 R52, R52 ;  /* 0x0000003400347308 */ /* 0x000fe20000000800 */
[----:B------:R-:W-:-:S02]  /*70f0*/  FFMA.FTZ R177, R177, c[0x0][0x23c], -R54 ;  /* 0x00008f00b1b17a23 */ /* 0x000fc40000010836 */
[--C-:B------:R-:W-:Y:S02]  /*7100*/  FFMA.FTZ R161, R161, c[0x0][0x23c], -R54.reuse ;  /* 0x00008f00a1a17a23 */ /* 0x100fe40000010836 */
[----:B------:R-:W-:Y:S02]  /*7110*/  FFMA.FTZ R156, R156, c[0x0][0x23c], -R54 ;  /* 0x00008f009c9c7a23 */ /* 0x000fe40000010836 */
[-C--:B------:R-:W-:Y:S01]  /*7120*/  FMUL.FTZ R106, R106, R49.reuse ;  /* 0x000000316a6a7220 */ /* 0x080fe20000410000 */
[----:B------:R-:W4:Y:S01]  /*7130*/  MUFU.EX2 R55, R55 ;  /* 0x0000003700377308 */ /* 0x000f220000000800 */
[----:B--2---:R-:W-:Y:S01]  /*7140*/  F2FP.BF16.PACK_AB R134, R47, R48 ;  /* 0x000000302f86723e */ /* 0x004fe200000010ff */
[-C--:B------:R-:W-:Y:S02]  /*7150*/  FMUL.FTZ R107, R107, R49.reuse ;  /* 0x000000316b6b7220 */ /* 0x080fe40000410000 */
[-C--:B------:R-:W-:Y:S02]  /*7160*/  FMUL.FTZ R90, R90, R49.reuse ;  /* 0x000000315a5a7220 */ /* 0x080fe40000410000 */
[----:B------:R-:W-:-:S02]  /*7170*/  FMUL.FTZ R91, R91, R49 ;  /* 0x000000315b5b7220 */ /* 0x000fc40000410000 */
[----:B------:R2:W1:Y:S01]  /*7180*/  MUFU.EX2 R59, R29 ;  /* 0x0000001d003b7308 */ /* 0x0004620000000800 */
[-C--:B------:R-:W-:Y:S02]  /*7190*/  FMUL.FTZ R94, R94, R49.reuse ;  /* 0x000000315e5e7220 */ /* 0x080fe40000410000 */
[----:B------:R-:W-:Y:S02]  /*71a0*/  FMUL.FTZ R95, R95, R49 ;  /* 0x000000315f5f7220 */ /* 0x000fe40000410000 */
[----:B------:R-:W-:Y:S02]  /*71b0*/  FFMA.FTZ R169, R169, c[0x0][0x23c], -R147 ;  /* 0x00008f00a9a97a23 */ /* 0x000fe40000010893 */
[--C-:B------:R-:W-:Y:S01]  /*71c0*/  FFMA.FTZ R165, R165, c[0x0][0x23c], -R67.reuse ;  /* 0x00008f00a5a57a23 */ /* 0x100fe20000010843 */
[----:B------:R3:W3:Y:S01]  /*71d0*/  MUFU.EX2 R64, R26 ;  /* 0x0000001a00407308 */ /* 0x0006e20000000800 */
[----:B----4-:R-:W-:Y:S01]  /*71e0*/  F2FP.BF16.PACK_AB R133, R55, R52 ;  /* 0x000000343785723e */ /* 0x010fe200000010ff */
[----:B------:R-:W-:-:S02]  /*71f0*/  FFMA.FTZ R167, R167, c[0x0][0x23c], -R67 ;  /* 0x00008f00a7a77a23 */ /* 0x000fc40000010843 */
[--C-:B------:R-:W-:Y:S02]  /*7200*/  FFMA.FTZ R166, R166, c[0x0][0x23c], -R147.reuse ;  /* 0x00008f00a6a67a23 */ /* 0x100fe40000010893 */
[----:B------:R-:W-:Y:S02]  /*7210*/  FFMA.FTZ R164, R164, c[0x0][0x23c], -R147 ;  /* 0x00008f00a4a47a23 */ /* 0x000fe40000010893 */
[----:B------:R-:W4:Y:S01]  /*7220*/  MUFU.EX2 R50, R50 ;  /* 0x0000003200327308 */ /* 0x000f220000000800 */
[----:B--2---:R-:W-:Y:S01]  /*7230*/  HSET2.LE.AND R29, R24, R53, PT ;  /* 0x00000035181d7233 */ /* 0x004fe20003803000 */
[----:B------:R-:W-:Y:S01]  /*7240*/  F2FP.BF16.PACK_AB R24, R58, R57 ;  /* 0x000000393a18723e */ /* 0x000fe200000010ff */
[-C--:B-1----:R-:W-:Y:S02]  /*7250*/  FMUL.FTZ R128, R128, R59.reuse ;  /* 0x0000003b80807220 */ /* 0x082fe40000410000 */
[-C--:B------:R-:W-:Y:S02]  /*7260*/  FMUL.FTZ R129, R129, R59.reuse ;  /* 0x0000003b81817220 */ /* 0x080fe40000410000 */
[-C--:B------:R-:W-:Y:S01]  /*7270*/  FMUL.FTZ R116, R116, R59.reuse ;  /* 0x0000003b74747220 */ /* 0x080fe20000410000 */
[----:B---3--:R-:W-:Y:S01]  /*7280*/  F2FP.BF16.PACK_AB R26, R45, R46 ;  /* 0x0000002e2d1a723e */ /* 0x008fe200000010ff */
[-C--:B------:R-:W-:Y:S01]  /*7290*/  FMUL.FTZ R130, R130, R64.reuse ;  /* 0x0000004082827220 */ /* 0x080fe20000410000 */
[----:B------:R-:W-:Y:S01]  /*72a0*/  MUFU.EX2 R152, R152 ;  /* 0x0000009800987308 */ /* 0x000fe20000000800 */
[----:B------:R-:W-:Y:S01]  /*72b0*/  FMUL.FTZ R131, R131, R64 ;  /* 0x0000004083837220 */ /* 0x000fe20000410000 */
[----:B------:R-:W-:Y:S01]  /*72c0*/  LOP3.LUT R26, R27, R26, RZ, 0xc0, !PT ;  /* 0x0000001a1b1a7212 */ /* 0x000fe200078ec0ff */
[-C--:B------:R-:W-:Y:S01]  /*72d0*/  FMUL.FTZ R117, R117, R59.reuse ;  /* 0x0000003b75757220 */ /* 0x080fe20000410000 */
[----:B------:R-:W-:Y:S01]  /*72e0*/  LOP3.LUT R27, R31, R24, RZ, 0xc0, !PT ;  /* 0x000000181f1b7212 */ /* 0x000fe200078ec0ff */
[----:B------:R-:W-:Y:S01]  /*72f0*/  FMUL.FTZ R118, R118, R64 ;  /* 0x0000004076767220 */ /* 0x000fe20000410000 */
[----:B------:R-:W-:Y:S01]  /*7300*/  LOP3.LUT R24, R25, R134, RZ, 0xc0, !PT ;  /* 0x0000008619187212 */ /* 0x000fe200078ec0ff */
[-C--:B------:R-:W-:Y:S01]  /*7310*/  FMUL.FTZ R119, R119, R64.reuse ;  /* 0x0000004077777220 */ /* 0x080fe20000410000 */
[----:B------:R-:W-:Y:S01]  /*7320*/  LOP3.LUT R134, R215, UR7, R230, 0x96, !PT ;  /* 0x00000007d7867c12 */ /* 0x000fe2000f8e96e6 */
[----:B------:R-:W-:Y:S01]  /*7330*/  FMUL.FTZ R112, R112, R59 ;  /* 0x0000003b70707220 */ /* 0x000fe20000410000 */
[----:B------:R-:W-:Y:S01]  /*7340*/  LOP3.LUT R25, R29, R133, RZ, 0xc0, !PT ;  /* 0x000000851d197212 */ /* 0x000fe200078ec0ff */
[----:B------:R-:W-:Y:S01]  /*7350*/  FMUL.FTZ R113, R113, R59 ;  /* 0x0000003b71717220 */ /* 0x000fe20000410000 */
[----:B------:R-:W1:Y:S01]  /*7360*/  MUFU.EX2 R155, R155 ;  /* 0x0000009b009b7308 */ /* 0x000e620000000800 */
[----:B------:R-:W-:-:S02]  /*7370*/  FMUL.FTZ R114, R114, R64 ;  /* 0x0000004072727220 */ /* 0x000fc40000410000 */
[-C--:B------:R-:W-:Y:S02]  /*7380*/  FMUL.FTZ R115, R115, R64.reuse ;  /* 0x0000004073737220 */ /* 0x080fe40000410000 */
[-C--:B------:R-:W-:Y:S01]  /*7390*/  FMUL.FTZ R108, R108, R59.reuse ;  /* 0x0000003b6c6c7220 */ /* 0x080fe20000410000 */
[C---:B------:R-:W-:Y:S01]  /*73a0*/  HMMA.16816.F32.BF16 R128, R24.reuse, R16, R128 ;  /* 0x000000101880723c */ /* 0x040fe20000041880 */
[-C--:B------:R-:W-:Y:S01]  /*73b0*/  FMUL.FTZ R109, R109, R59.reuse ;  /* 0x0000003b6d6d7220 */ /* 0x080fe20000410000 */
[----:B------:R-:W-:Y:S01]  /*73c0*/  MUFU.EX2 R171, R171 ;  /* 0x000000ab00ab7308 */ /* 0x000fe20000000800 */
[-C--:B------:R-:W-:Y:S02]  /*73d0*/  FMUL.FTZ R110, R110, R64.reuse ;  /* 0x000000406e6e7220 */ /* 0x080fe40000410000 */
[-C--:B------:R-:W-:Y:S02]  /*73e0*/  FMUL.FTZ R111, R111, R64.reuse ;  /* 0x000000406f6f7220 */ /* 0x080fe40000410000 */
[-C--:B------:R-:W-:Y:S01]  /*73f0*/  FMUL.FTZ R76, R76, R59.reuse ;  /* 0x0000003b4c4c7220 */ /* 0x080fe20000410000 */
[----:B------:R-:W-:Y:S01]  /*7400*/  HMMA.16816.F32.BF16 R116, R24, R18, R116 ;  /* 0x000000121874723c */ /* 0x000fe20000041874 */
[----:B------:R-:W-:Y:S01]  /*7410*/  FMUL.FTZ R77, R77, R59 ;  /* 0x0000003b4d4d7220 */ /* 0x000fe20000410000 */
[----:B------:R-:W2:Y:S01]  /*7420*/  MUFU.EX2 R176, R176 ;  /* 0x000000b000b07308 */ /* 0x000ea20000000800 */
[----:B------:R-:W-:-:S02]  /*7430*/  FMUL.FTZ R78, R78, R64 ;  /* 0x000000404e4e7220 */ /* 0x000fc40000410000 */
[-C--:B------:R-:W-:Y:S02]  /*7440*/  FMUL.FTZ R79, R79, R64.reuse ;  /* 0x000000404f4f7220 */ /* 0x080fe40000410000 */
[-C--:B------:R-:W-:Y:S01]  /*7450*/  FMUL.FTZ R84, R84, R59.reuse ;  /* 0x0000003b54547220 */ /* 0x080fe20000410000 */
[C---:B-----5:R-:W-:Y:S01]  /*7460*/  HMMA.16816.F32.BF16 R112, R24.reuse, R12, R112 ;  /* 0x0000000c1870723c */ /* 0x060fe20000041870 */
[-C--:B------:R-:W-:Y:S01]  /*7470*/  FMUL.FTZ R85, R85, R59.reuse ;  /* 0x0000003b55557220 */ /* 0x080fe20000410000 */
[----:B------:R-:W-:Y:S01]  /*7480*/  MUFU.EX2 R178, R178 ;  /* 0x000000b200b27308 */ /* 0x000fe20000000800 */
[-C--:B------:R-:W-:Y:S02]  /*7490*/  FMUL.FTZ R86, R86, R64.reuse ;  /* 0x0000004056567220 */ /* 0x080fe40000410000 */
[-C--:B------:R-:W-:Y:S02]  /*74a0*/  FMUL.FTZ R87, R87, R64.reuse ;  /* 0x0000004057577220 */ /* 0x080fe40000410000 */
[-C--:B------:R-:W-:Y:S01]  /*74b0*/  FMUL.FTZ R100, R100, R59.reuse ;  /* 0x0000003b64647220 */ /* 0x080fe20000410000 */
[----:B------:R-:W-:Y:S01]  /*74c0*/  HMMA.16816.F32.BF16 R108, R24, R14, R108 ;  /* 0x0000000e186c723c */ /* 0x000fe2000004186c */
[----:B------:R-:W-:Y:S01]  /*74d0*/  FMUL.FTZ R101, R101, R59 ;  /* 0x0000003b65657220 */ /* 0x000fe20000410000 */
[----:B------:R-:W3:Y:S01]  /*74e0*/  MUFU.EX2 R177, R177 ;  /* 0x000000b100b17308 */ /* 0x000ee20000000800 */
[----:B------:R-:W-:-:S02]  /*74f0*/  FMUL.FTZ R102, R102, R64 ;  /* 0x0000004066667220 */ /* 0x000fc40000410000 */
[-C--:B------:R-:W-:Y:S02]  /*7500*/  FMUL.FTZ R103, R103, R64.reuse ;  /* 0x0000004067677220 */ /* 0x080fe40000410000 */
[-C--:B------:R-:W-:Y:S01]  /*7510*/  FMUL.FTZ R96, R96, R59.reuse ;  /* 0x0000003b60607220 */ /* 0x080fe20000410000 */
[C---:B------:R-:W-:Y:S01]  /*7520*/  HMMA.16816.F32.BF16 R76, R24.reuse, R8, R76 ;  /* 0x00000008184c723c */ /* 0x040fe2000004184c */
[----:B------:R-:W-:Y:S01]  /*7530*/  FMUL.FTZ R97, R97, R59 ;  /* 0x0000003b61617220 */ /* 0x000fe20000410000 */
[----:B------:R-:W-:Y:S01]  /*7540*/  MUFU.EX2 R151, R151 ;  /* 0x0000009700977308 */ /* 0x000fe20000000800 */
[-C--:B------:R-:W-:Y:S02]  /*7550*/  FMUL.FTZ R98, R98, R64.reuse ;  /* 0x0000004062627220 */ /* 0x080fe40000410000 */
[----:B------:R-:W-:Y:S02]  /*7560*/  FMUL.FTZ R99, R99, R64 ;  /* 0x0000004063637220 */ /* 0x000fe40000410000 */
[----:B------:R-:W-:Y:S01]  /*7570*/  IMAD.WIDE.U32 R134, R134, -0x2daee0ad, RZ ;  /* 0xd2511f5386867825 */ /* 0x000fe200078e00ff */
[C---:B------:R-:W-:Y:S02]  /*7580*/  HMMA.16816.F32.BF16 R84, R24.reuse, R10, R84 ;  /* 0x0000000a1854723c */ /* 0x040fe40000041854 */
[----:B------:R-:W5:Y:S01]  /*7590*/  MUFU.EX2 R153, R153 ;  /* 0x0000009900997308 */ /* 0x000f620000000800 */
[-C--:B----4-:R-:W-:Y:S01]  /*75a0*/  FMUL.FTZ R68, R68, R50.reuse ;  /* 0x0000003244447220 */ /* 0x090fe20000410000 */
[----:B------:R-:W-:Y:S01]  /*75b0*/  LOP3.LUT R29, R134, 0xffff, RZ, 0xc0, !PT ;  /* 0x0000ffff861d7812 */ /* 0x000fe200078ec0ff */
[-C--:B------:R-:W-:Y:S01]  /*75c0*/  FMUL.FTZ R69, R69, R50.reuse ;  /* 0x0000003245457220 */ /* 0x080fe20000410000 */
[----:B------:R-:W-:Y:S01]  /*75d0*/  LOP3.LUT R28, R135, UR23, R28, 0x96, !PT ;  /* 0x00000017871c7c12 */ /* 0x000fe2000f8e961c */
[-C--:B------:R-:W-:Y:S01]  /*75e0*/  FMUL.FTZ R80, R80, R50.reuse ;  /* 0x0000003250507220 */ /* 0x080fe20000410000 */
[C---:B------:R-:W-:Y:S01]  /*75f0*/  HMMA.16816.F32.BF16 R100, R24.reuse, R4, R100 ;  /* 0x000000041864723c */ /* 0x040fe20000041864 */
[-C--:B------:R-:W-:Y:S01]  /*7600*/  FMUL.FTZ R81, R81, R50.reuse ;  /* 0x0000003251517220 */ /* 0x080fe20000410000 */
[----:B------:R-:W-:Y:S01]  /*7610*/  SHF.R.U32.HI R29, RZ, 0x8, R29 ;  /* 0x00000008ff1d7819 */ /* 0x000fe2000001161d */
[-C--:B------:R-:W-:Y:S01]  /*7620*/  FMUL.FTZ R72, R72, R50.reuse ;  /* 0x0000003248487220 */ /* 0x080fe20000410000 */
[----:B------:R-:W-:Y:S01]  /*7630*/  SHF.R.U32.HI R133, RZ, 0x10, R28 ;  /* 0x00000010ff857819 */ /* 0x000fe2000001161c */
[-C--:B------:R-:W-:Y:S01]  /*7640*/  FMUL.FTZ R73, R73, R50.reuse ;  /* 0x0000003249497220 */ /* 0x080fe20000410000 */
[----:B------:R-:W-:Y:S01]  /*7650*/  MUFU.EX2 R158, R158 ;  /* 0x0000009e009e7308 */ /* 0x000fe20000000800 */
[-C--:B------:R-:W-:Y:S01]  /*7660*/  FMUL.FTZ R124, R124, R50.reuse ;  /* 0x000000327c7c7220 */ /* 0x080fe20000410000 */
[----:B------:R-:W-:Y:S01]  /*7670*/  HMMA.16816.F32.BF16 R96, R24, R6, R96 ;  /* 0x000000061860723c */ /* 0x000fe20000041860 */
[----:B------:R-:W-:-:S02]  /*7680*/  FMUL.FTZ R125, R125, R50 ;  /* 0x000000327d7d7220 */ /* 0x000fc40000410000 */
[-C--:B------:R-:W-:Y:S02]  /*7690*/  FMUL.FTZ R120, R120, R50.reuse ;  /* 0x0000003278787220 */ /* 0x080fe40000410000 */
[-C--:B------:R-:W-:Y:S01]  /*76a0*/  FMUL.FTZ R121, R121, R50.reuse ;  /* 0x0000003279797220 */ /* 0x080fe20000410000 */
[----:B------:R-:W-:Y:S01]  /*76b0*/  MUFU.EX2 R161, R161 ;  /* 0x000000a100a17308 */ /* 0x000fe20000000800 */
[----:B------:R-:W-:Y:S01]  /*76c0*/  LOP3.LUT R24, R229, UR15, R30, 0x96, !PT ;  /* 0x0000000fe5187c12 */ /* 0x000fe2000f8e961e */
[C---:B------:R-:W-:Y:S01]  /*76d0*/  HMMA.16816.F32.BF16 R68, R20.reuse, R12, R68 ;  /* 0x0000000c1444723c */ /* 0x040fe20000041844 */
[--C-:B------:R-:W-:Y:S01]  /*76e0*/  SHF.R.U32.HI R30, RZ, 0x10, R134.reuse ;  /* 0x00000010ff1e7819 */ /* 0x100fe20000011686 */
[-C--:B------:R-:W-:Y:S01]  /*76f0*/  FMUL.FTZ R104, R104, R50.reuse ;  /* 0x0000003268687220 */ /* 0x080fe20000410000 */
[----:B------:R-:W-:Y:S01]  /*7700*/  SHF.R.U32.HI R26, RZ, 0x18, R134 ;  /* 0x00000018ff1a7819 */ /* 0x000fe20000011686 */
[-C--:B------:R-:W-:Y:S01]  /*7710*/  FMUL.FTZ R105, R105, R50.reuse ;  /* 0x0000003269697220 */ /* 0x080fe20000410000 */
[----:B------:R-:W-:Y:S01]  /*7720*/  LOP3.LUT R30, R30, 0xff, RZ, 0xc0, !PT ;  /* 0x000000ff1e1e7812 */ /* 0x000fe200078ec0ff */
[-C--:B------:R-:W-:Y:S01]  /*7730*/  FMUL.FTZ R88, R88, R50.reuse ;  /* 0x0000003258587220 */ /* 0x080fe20000410000 */
[----:B------:R-:W-:Y:S01]  /*7740*/  LOP3.LUT R13, R248, 0xffff, RZ, 0xc0, !PT ;  /* 0x0000fffff80d7812 */ /* 0x000fe200078ec0ff */
[C---:B------:R-:W-:Y:S01]  /*7750*/  HMMA.16816.F32.BF16 R80, R20.reuse, R8, R80 ;  /* 0x000000081450723c */ /* 0x040fe20000041850 */
[--C-:B------:R-:W-:Y:S01]  /*7760*/  SHF.R.U32.HI R12, RZ, 0x18, R248.reuse ;  /* 0x00000018ff0c7819 */ /* 0x100fe200000116f8 */
[-C--:B------:R-:W-:Y:S01]  /*7770*/  FMUL.FTZ R89, R89, R50.reuse ;  /* 0x0000003259597220 */ /* 0x080fe20000410000 */
[----:B------:R-:W-:Y:S01]  /*7780*/  SHF.R.U32.HI R13, RZ, 0x8, R13 ;  /* 0x00000008ff0d7819 */ /* 0x000fe2000001160d */
[-C--:B------:R-:W-:Y:S01]  /*7790*/  FMUL.FTZ R92, R92, R50.reuse ;  /* 0x000000325c5c7220 */ /* 0x080fe20000410000 */
[----:B------:R-:W-:Y:S01]  /*77a0*/  LOP3.LUT R27, R134, 0xff, RZ, 0xc0, !PT ;  /* 0x000000ff861b7812 */ /* 0x000fe200078ec0ff */
[----:B------:R-:W-:Y:S01]  /*77b0*/  FMUL.FTZ R93, R93, R50 ;  /* 0x000000325d5d7220 */ /* 0x000fe20000410000 */
[----:B------:R-:W-:Y:S01]  /*77c0*/  SHF.R.U32.HI R8, RZ, 0x10, R248 ;  /* 0x00000010ff087819 */ /* 0x000fe200000116f8 */
[----:B------:R-:W-:Y:S01]  /*77d0*/  HMMA.16816.F32.BF16 R72, R20, R14, R72 ;  /* 0x0000000e1448723c */ /* 0x000fe20000041848 */
[----:B------:R-:W-:Y:S01]  /*77e0*/  LOP3.LUT R9, R248, 0xff, RZ, 0xc0, !PT ;  /* 0x000000fff8097812 */ /* 0x000fe200078ec0ff */
[----:B------:R-:W-:Y:S01]  /*77f0*/  MUFU.EX2 R156, R156 ;  /* 0x0000009c009c7308 */ /* 0x000fe20000000800 */
[----:B------:R-:W-:Y:S01]  /*7800*/  LOP3.LUT R8, R8, 0xff, RZ, 0xc0, !PT ;  /* 0x000000ff08087812 */ /* 0x000fe200078ec0ff */
[----:B------:R-:W-:Y:S01]  /*7810*/  IMAD.WIDE.U32 R24, R24, -0x326172a9, RZ ;  /* 0xcd9e8d5718187825 */ /* 0x000fe200078e00ff */
[----:B------:R-:W-:-:S02]  /*7820*/  PRMT R26, R30, 0x5410, R26 ;  /* 0x000054101e1a7816 */ /* 0x000fc4000000001a */
[----:B------:R-:W-:Y:S01]  /*7830*/  LOP3.LUT R30, R28, 0xffff, RZ, 0xc0, !PT ;  /* 0x0000ffff1c1e7812 */ /* 0x000fe200078ec0ff */
[--C-:B------:R-:W-:Y:S01]  /*7840*/  FFMA.FTZ R14, R159, c[0x0][0x23c], -R67.reuse ;  /* 0x00008f009f0e7a23 */ /* 0x100fe20000010843 */
[C---:B------:R-:W-:Y:S01]  /*7850*/  HMMA.16816.F32.BF16 R124, R20.reuse, R16, R124 ;  /* 0x00000010147c723c */ /* 0x040fe2000004187c */
[----:B------:R-:W-:Y:S01]  /*7860*/  FFMA.FTZ R159, R157, c[0x0][0x23c], -R67 ;  /* 0x00008f009d9f7a23 */ /* 0x000fe20000010843 */
[----:B------:R-:W-:Y:S01]  /*7870*/  PRMT R9, R9, 0x5410, R13 ;  /* 0x0000541009097816 */ /* 0x000fe2000000000d */
[----:B------:R1:W4:Y:S01]  /*7880*/  MUFU.EX2 R157, R14 ;  /* 0x0000000e009d7308 */ /* 0x0003220000000800 */
[----:B------:R-:W-:Y:S01]  /*7890*/  PRMT R8, R8, 0x5410, R12 ;  /* 0x0000541008087816 */ /* 0x000fe2000000000c */
[--C-:B------:R-:W-:Y:S01]  /*78a0*/  HSET2.LE.AND R26, R26, R53.reuse, PT ;  /* 0x000000351a1a7233 */ /* 0x100fe20003803000 */
[----:B------:R-:W-:Y:S01]  /*78b0*/  PRMT R29, R27, 0x5410, R29 ;  /* 0x000054101b1d7816 */ /* 0x000fe2000000001d */
[--C-:B------:R-:W-:Y:S01]  /*78c0*/  FFMA.FTZ R160, R160, c[0x0][0x23c], -R67.reuse ;  /* 0x00008f00a0a07a23 */ /* 0x100fe20000010843 */
[C---:B------:R-:W-:Y:S01]  /*78d0*/  HMMA.16816.F32.BF16 R120, R20.reuse, R18, R120 ;  /* 0x000000121478723c */ /* 0x040fe20000041878 */
[----:B------:R-:W4:Y:S01]  /*78e0*/  LDSM.16.MT88.4 R16, [R187+0x6800] ;  /* 0x00680000bb10783b */ /* 0x000f220000004200 */
[----:B------:R-:W-:Y:S01]  /*78f0*/  LOP3.LUT R13, R240, 0xffff, RZ, 0xc0, !PT ;  /* 0x0000fffff00d7812 */ /* 0x000fe200078ec0ff */
[--C-:B------:R-:W-:Y:S01]  /*7900*/  HSET2.LE.AND R29, R29, R53.reuse, PT ;  /* 0x000000351d1d7233 */ /* 0x100fe20003803000 */
[----:B------:R-:W-:Y:S01]  /*7910*/  SHF.R.U32.HI R12, RZ, 0x10, R240 ;  /* 0x00000010ff0c7819 */ /* 0x000fe200000116f0 */
[----:B------:R-:W-:Y:S01]  /*7920*/  MUFU.EX2 R154, R154 ;  /* 0x0000009a009a7308 */ /* 0x000fe20000000800 */
[----:B------:R-:W-:Y:S01]  /*7930*/  LOP3.LUT R27, R28, 0xff, RZ, 0xc0, !PT ;  /* 0x000000ff1c1b7812 */ /* 0x000fe200078ec0ff */
[--C-:B------:R-:W-:Y:S01]  /*7940*/  HSET2.LE.AND R8, R8, R53.reuse, PT ;  /* 0x0000003508087233 */ /* 0x100fe20003803000 */
[----:B------:R-:W-:Y:S01]  /*7950*/  SHF.R.U32.HI R31, RZ, 0x8, R30 ;  /* 0x00000008ff1f7819 */ /* 0x000fe2000001161e */
[C---:B------:R-:W-:Y:S01]  /*7960*/  HMMA.16816.F32.BF16 R104, R20.reuse, R10, R104 ;  /* 0x0000000a1468723c */ /* 0x040fe20000041868 */
[----:B------:R-:W-:Y:S01]  /*7970*/  SHF.R.U32.HI R28, RZ, 0x18, R28 ;  /* 0x00000018ff1c7819 */ /* 0x000fe2000001161c */
[----:B------:R-:W-:Y:S01]  /*7980*/  FFMA.FTZ R170, R170, c[0x0][0x23c], -R67 ;  /* 0x00008f00aaaa7a23 */ /* 0x000fe20000010843 */
[----:B------:R-:W-:Y:S01]  /*7990*/  LOP3.LUT R30, R133, 0xff, RZ, 0xc0, !PT ;  /* 0x000000ff851e7812 */ /* 0x000fe200078ec0ff */
[----:B------:R-:W3:Y:S01]  /*79a0*/  MUFU.EX2 R159, R159 ;  /* 0x0000009f009f7308 */ /* 0x000ee20000000800 */
[----:B------:R-:W-:Y:S01]  /*79b0*/  SHF.R.U32.HI R13, RZ, 0x8, R13 ;  /* 0x00000008ff0d7819 */ /* 0x000fe2000001160d */
[--C-:B------:R-:W-:Y:S01]  /*79c0*/  FFMA.FTZ R146, R146, c[0x0][0x23c], -R56.reuse ;  /* 0x00008f0092927a23 */ /* 0x100fe20000010838 */
[----:B------:R-:W-:Y:S01]  /*79d0*/  LOP3.LUT R10, R240, 0xff, RZ, 0xc0, !PT ;  /* 0x000000fff00a7812 */ /* 0x000fe200078ec0ff */
[C---:B------:R-:W-:Y:S01]  /*79e0*/  HMMA.16816.F32.BF16 R88, R20.reuse, R4, R88 ;  /* 0x000000041458723c */ /* 0x040fe20000041858 */
[----:B------:R-:W-:Y:S01]  /*79f0*/  LOP3.LUT R12, R12, 0xff, RZ, 0xc0, !PT ;  /* 0x000000ff0c0c7812 */ /* 0x000fe200078ec0ff */
[----:B------:R-:W-:Y:S01]  /*7a00*/  FFMA.FTZ R145, R145, c[0x0][0x23c], -R56 ;  /* 0x00008f0091917a23 */ /* 0x000fe20000010838 */
[----:B-1----:R-:W-:Y:S01]  /*7a10*/  F2FP.BF16.PACK_AB R14, R155, R152 ;  /* 0x000000989b0e723e */ /* 0x002fe200000010ff */
[----:B------:R-:W-:Y:S01]  /*7a20*/  MUFU.EX2 R163, R163 ;  /* 0x000000a300a37308 */ /* 0x000fe20000000800 */
[----:B------:R-:W-:Y:S01]  /*7a30*/  PRMT R27, R27, 0x5410, R31 ;  /* 0x000054101b1b7816 */ /* 0x000fe2000000001f */
[----:B------:R-:W-:Y:S01]  /*7a40*/  FFMA.FTZ R144, R144, c[0x0][0x23c], -R54 ;  /* 0x00008f0090907a23 */ /* 0x000fe20000010836 */
[----:B------:R-:W-:Y:S01]  /*7a50*/  SHF.R.U32.HI R11, RZ, 0x18, R240 ;  /* 0x00000018ff0b7819 */ /* 0x000fe200000116f0 */
[----:B------:R-:W-:Y:S01]  /*7a60*/  HMMA.16816.F32.BF16 R92, R20, R6, R92 ;  /* 0x00000006145c723c */ /* 0x000fe2000004185c */
[----:B--2---:R-:W-:Y:S01]  /*7a70*/  F2FP.BF16.PACK_AB R133, R176, R171 ;  /* 0x000000abb085723e */ /* 0x004fe200000010ff */
[----:B------:R-:W-:Y:S01]  /*7a80*/  FFMA.FTZ R66, R66, c[0x0][0x23c], -R67 ;  /* 0x00008f0042427a23 */ /* 0x000fe20000010843 */
[----:B------:R-:W-:Y:S01]  /*7a90*/  PRMT R31, R30, 0x5410, R28 ;  /* 0x000054101e1f7816 */ /* 0x000fe2000000001c */
[----:B------:R-:W1:Y:S01]  /*7aa0*/  MUFU.EX2 R162, R162 ;  /* 0x000000a200a27308 */ /* 0x000e620000000800 */
[----:B------:R-:W-:Y:S01]  /*7ab0*/  PRMT R10, R10, 0x5410, R13 ;  /* 0x000054100a0a7816 */ /* 0x000fe2000000000d */
[--C-:B------:R-:W-:Y:S01]  /*7ac0*/  HSET2.LE.AND R28, R27, R53.reuse, PT ;  /* 0x000000351b1c7233 */ /* 0x100fe20003803000 */
[----:B------:R-:W-:Y:S01]  /*7ad0*/  LOP3.LUT R30, R29, R133, RZ, 0xc0, !PT ;  /* 0x000000851d1e7212 */ /* 0x000fe200078ec0ff */
[--C-:B------:R-:W-:Y:S01]  /*7ae0*/  HSET2.LE.AND R22, R9, R53.reuse, PT ;  /* 0x0000003509167233 */ /* 0x100fe20003803000 */
[----:B------:R-:W-:Y:S01]  /*7af0*/  PRMT R9, R12, 0x5410, R11 ;  /* 0x000054100c097816 */ /* 0x000fe2000000000b */
[--C-:B------:R-:W-:Y:S01]  /*7b00*/  HSET2.LE.AND R29, R31, R53.reuse, PT ;  /* 0x000000351f1d7233 */ /* 0x100fe20003803000 */
[----:B---3--:R-:W-:Y:S01]  /*7b10*/  F2FP.BF16.PACK_AB R31, R177, R178 ;  /* 0x000000b2b11f723e */ /* 0x008fe200000010ff */
[--C-:B------:R-:W-:Y:S01]  /*7b20*/  HSET2.LE.AND R10, R10, R53.reuse, PT ;  /* 0x000000350a0a7233 */ /* 0x100fe20003803000 */
[----:B------:R-:W-:Y:S01]  /*7b30*/  LOP3.LUT R22, R22, R14, RZ, 0xc0, !PT ;  /* 0x0000000e16167212 */ /* 0x000fe200078ec0ff */
[----:B------:R-:W-:Y:S01]  /*7b40*/  HSET2.LE.AND R21, R9, R53, PT ;  /* 0x0000003509157233 */ /* 0x000fe20003803000 */
[----:B------:R-:W2:Y:S01]  /*7b50*/  LDSM.16.MT88.4 R12, [R186+0x6800] ;  /* 0x00680000ba0c783b */ /* 0x000ea20000004200 */
[----:B-----5:R-:W-:Y:S01]  /*7b60*/  F2FP.BF16.PACK_AB R20, R153, R151 ;  /* 0x000000979914723e */ /* 0x020fe200000010ff */
[----:B------:R-:W-:Y:S01]  /*7b70*/  MUFU.EX2 R168, R168 ;  /* 0x000000a800a87308 */ /* 0x000fe20000000800 */
[----:B----4-:R-:W-:Y:S01]  /*7b80*/  F2FP.BF16.PACK_AB R23, R157, R158 ;  /* 0x0000009e9d17723e */ /* 0x010fe200000010ff */
[----:B------:R-:W-:Y:S01]  /*7b90*/  FFMA.FTZ R65, R65, c[0x0][0x23c], -R67 ;  /* 0x00008f0041417a23 */ /* 0x000fe20000010843 */
[----:B------:R-:W-:Y:S01]  /*7ba0*/  LOP3.LUT R226, R25, UR22, R226, 0x96, !PT ;  /* 0x0000001619e27c12 */ /* 0x000fe2000f8e96e2 */
[--C-:B------:R-:W-:Y:S01]  /*7bb0*/  FFMA.FTZ R143, R143, c[0x0][0x23c], -R147.reuse ;  /* 0x00008f008f8f7a23 */ /* 0x100fe20000010893 */
[----:B------:R-:W-:Y:S01]  /*7bc0*/  LOP3.LUT R31, R26, R31, RZ, 0xc0, !PT ;  /* 0x0000001f1a1f7212 */ /* 0x000fe200078ec0ff */
[--C-:B------:R-:W-:Y:S01]  /*7bd0*/  FFMA.FTZ R141, R141, c[0x0][0x23c], -R147.reuse ;  /* 0x00008f008d8d7a23 */ /* 0x100fe20000010893 */
[----:B------:R-:W-:Y:S01]  /*7be0*/  F2FP.BF16.PACK_AB R27, R156, R161 ;  /* 0x000000a19c1b723e */ /* 0x000fe200000010ff */
[----:B------:R-:W-:Y:S01]  /*7bf0*/  IMAD.WIDE.U32 R226, R226, -0x2daee0ad, RZ ;  /* 0xd2511f53e2e27825 */ /* 0x000fe200078e00ff */
[----:B------:R-:W-:Y:S01]  /*7c00*/  LOP3.LUT R26, R213, UR20, R24, 0x96, !PT ;  /* 0x00000014d51a7c12 */ /* 0x000fe2000f8e9618 */
[----:B------:R-:W3:Y:S01]  /*7c10*/  MUFU.EX2 R169, R169 ;  /* 0x000000a900a97308 */ /* 0x000ee20000000800 */
[----:B------:R-:W-:Y:S01]  /*7c20*/  LOP3.LUT R23, R8, R23, RZ, 0xc0, !PT ;  /* 0x0000001708177212 */ /* 0x000fe200078ec0ff */
[--C-:B------:R-:W-:Y:S01]  /*7c30*/  FFMA.FTZ R142, R142, c[0x0][0x23c], -R147.reuse ;  /* 0x00008f008e8e7a23 */ /* 0x100fe20000010893 */
[----:B------:R-:W-:Y:S01]  /*7c40*/  LOP3.LUT R20, R10, R20, RZ, 0xc0, !PT ;  /* 0x000000140a147212 */ /* 0x000fe200078ec0ff */
[----:B------:R-:W-:Y:S01]  /*7c50*/  FFMA.FTZ R140, R140, c[0x0][0x23c], -R147 ;  /* 0x00008f008c8c7a23 */ /* 0x000fe20000010893 */
[----:B------:R-:W4:Y:S01]  /*7c60*/  LDSM.16.MT88.4 R8, [R185+0x6800] ;  /* 0x00680000b908783b */ /* 0x000f220000004200 */
[----:B------:R-:W-:Y:S01]  /*7c70*/  LOP3.LUT R29, R29, R27, RZ, 0xc0, !PT ;  /* 0x0000001b1d1d7212 */ /* 0x000fe200078ec0ff */
[----:B------:R-:W-:Y:S01]  /*7c80*/  IMAD.WIDE.U32 R26, R26, -0x2daee0ad, RZ ;  /* 0xd2511f531a1a7825 */ /* 0x000fe200078e00ff */
[----:B------:R-:W-:Y:S01]  /*7c90*/  F2FP.BF16.PACK_AB R4, R159, R154 ;  /* 0x0000009a9f04723e */ /* 0x000fe200000010ff */
[----:B------:R-:W-:Y:S01]  /*7ca0*/  MUFU.EX2 R165, R165 ;  /* 0x000000a500a57308 */ /* 0x000fe20000000800 */
[----:B-1----:R-:W-:Y:S01]  /*7cb0*/  F2FP.BF16.PACK_AB R133, R162, R163 ;  /* 0x000000a3a285723e */ /* 0x002fe200000010ff */
[----:B------:R-:W-:Y:S01]  /*7cc0*/  FFMA.FTZ R48, R210, R59, R48 ;  /* 0x0000003bd2307223 */ /* 0x000fe20000010030 */
[----:B------:R-:W-:Y:S01]  /*7cd0*/  LOP3.LUT R220, R227, UR19, R220, 0x96, !PT ;  /* 0x00000013e3dc7c12 */ /* 0x000fe2000f8e96dc */
[----:B------:R-:W-:Y:S01]  /*7ce0*/  FFMA.FTZ R52, R209, R64, R52 ;  /* 0x00000040d1347223 */ /* 0x000fe20000010034 */
[----:B------:R-:W-:Y:S01]  /*7cf0*/  LOP3.LUT R134, R27, UR17, R226, 0x96, !PT ;  /* 0x000000111b867c12 */ /* 0x000fe2000f8e96e2 */
[----:B------:R-:W-:Y:S01]  /*7d00*/  FFMA.FTZ R44, R208, R50, R44 ;  /* 0x00000032d02c7223 */ /* 0x000fe2000001002c */
[----:B------:R-:W-:Y:S01]  /*7d10*/  LOP3.LUT R21, R21, R4, RZ, 0xc0, !PT ;  /* 0x0000000415157212 */ /* 0x000fe200078ec0ff */
[----:B------:R-:W-:Y:S01]  /*7d20*/  IMAD.WIDE.U32 R220, R220, -0x326172a9, RZ ;  /* 0xcd9e8d57dcdc7825 */ /* 0x000fe200078e00ff */
[----:B------:R-:W-:Y:S01]  /*7d30*/  LOP3.LUT R28, R28, R133, RZ, 0xc0, !PT ;  /* 0x000000851c1c7212 */ /* 0x000fe200078ec0ff */
[----:B------:R-:W1:Y:S01]  /*7d40*/  LDSM.16.MT88.4 R4, [R184+0x6800] ;  /* 0x00680000b804783b */ /* 0x000e620000004200 */
[----:B------:R-:W-:Y:S01]  /*7d50*/  LOP3.LUT R179, R25, UR22, R179, 0x96, !PT ;  /* 0x0000001619b37c12 */ /* 0x000fe2000f8e96b3 */
[----:B------:R-:W-:Y:S01]  /*7d60*/  IMAD.WIDE.U32 R134, R134, -0x326172a9, RZ ;  /* 0xcd9e8d5786867825 */ /* 0x000fe200078e00ff */
[----:B------:R-:W-:Y:S01]  /*7d70*/  LOP3.LUT R213, R221, UR18, R212, 0x96, !PT ;  /* 0x00000012ddd57c12 */ /* 0x000fe2000f8e96d4 */
[-C--:B------:R-:W-:Y:S01]  /*7d80*/  HMMA.16816.F32.BF16 R120, R20, R18.reuse, R120 ;  /* 0x000000121478723c */ /* 0x080fe20000041878 */
[----:B------:R-:W5:Y:S01]  /*7d90*/  MUFU.EX2 R167, R167 ;  /* 0x000000a700a77308 */ /* 0x000f620000000800 */
[----:B------:R-:W-:Y:S01]  /*7da0*/  FFMA.FTZ R40, R207, R49, R40 ;  /* 0x00000031cf287223 */ /* 0x000fe20000010028 */
[----:B------:R-:W-:Y:S01]  /*7db0*/  LOP3.LUT R212, R135, UR16, R220, 0x96, !PT ;  /* 0x0000001087d47c12 */ /* 0x000fe2000f8e96dc */
[--C-:B------:R-:W-:Y:S01]  /*7dc0*/  FFMA.FTZ R61, R61, c[0x0][0x23c], -R67.reuse ;  /* 0x00008f003d3d7a23 */ /* 0x100fe20000010843 */
[----:B------:R-:W-:Y:S01]  /*7dd0*/  LOP3.LUT R220, R217, UR20, R24, 0x96, !PT ;  /* 0x00000014d9dc7c12 */ /* 0x000fe2000f8e9618 */
[----:B------:R-:W-:Y:S01]  /*7de0*/  FFMA.FTZ R63, R63, c[0x0][0x23c], -R67 ;  /* 0x00008f003f3f7a23 */ /* 0x000fe20000010843 */
[----:B---3--:R-:W-:Y:S01]  /*7df0*/  F2FP.BF16.PACK_AB R24, R169, R168 ;  /* 0x000000a8a918723e */ /* 0x008fe200000010ff */
[----:B------:R-:W-:Y:S01]  /*7e00*/  HMMA.16816.F32.BF16 R116, R28, R18, R116 ;  /* 0x000000121c74723c */ /* 0x000fe20000041874 */
[----:B------:R-:W-:Y:S01]  /*7e10*/  MUFU.EX2 R166, R166 ;  /* 0x000000a600a67308 */ /* 0x000fe20000000800 */
[----:B------:R-:W-:-:S04]  /*7e20*/  IMAD.WIDE.U32 R220, R220, -0x2daee0ad, RZ ;  /* 0xd2511f53dcdc7825 */ /* 0x000fc800078e00ff */
[----:B------:R-:W-:Y:S02]  /*7e30*/  FADD.FTZ R48, R47, R48 ;  /* 0x000000302f307221 */ /* 0x000fe40000010000 */
[----:B------:R-:W-:Y:S01]  /*7e40*/  IMAD.WIDE.U32 R18, R179, -0x2daee0ad, RZ ;  /* 0xd2511f53b3127825 */ /* 0x000fe200078e00ff */
[-C--:B------:R-:W-:Y:S01]  /*7e50*/  HMMA.16816.F32.BF16 R124, R20, R16.reuse, R124 ;  /* 0x00000010147c723c */ /* 0x080fe2000004187c */
[----:B------:R-:W3:Y:S01]  /*7e60*/  MUFU.EX2 R164, R164 ;  /* 0x000000a400a47308 */ /* 0x000ee20000000800 */
[----:B-----5:R-:W-:Y:S01]  /*7e70*/  F2FP.BF16.PACK_AB R25, R167, R165 ;  /* 0x000000a5a719723e */ /* 0x020fe200000010ff */
[----:B------:R-:W-:Y:S01]  /*7e80*/  FADD.FTZ R52, R55, R52 ;  /* 0x0000003437347221 */ /* 0x000fe20000010000 */
[----:B------:R-:W-:Y:S01]  /*7e90*/  LOP3.LUT R214, R19, UR19, R218, 0x96, !PT ;  /* 0x0000001313d67c12 */ /* 0x000fe2000f8e96da */
[----:B------:R-:W-:Y:S01]  /*7ea0*/  FADD.FTZ R44, R43, R44 ;  /* 0x0000002c2b2c7221 */ /* 0x000fe20000010000 */
[----:B------:R-:W-:Y:S01]  /*7eb0*/  LOP3.LUT R217, R221, UR17, R18, 0x96, !PT ;  /* 0x00000011ddd97c12 */ /* 0x000fe2000f8e9612 */
[----:B------:R-:W-:Y:S01]  /*7ec0*/  FADD.FTZ R40, R39, R40 ;  /* 0x0000002827287221 */ /* 0x000fe20000010000 */
[----:B------:R-:W-:Y:S01]  /*7ed0*/  HMMA.16816.F32.BF16 R128, R28, R16, R128 ;  /* 0x000000101c80723c */ /* 0x000fe20000041880 */
[----:B------:R-:W-:Y:S01]  /*7ee0*/  IMAD.WIDE.U32 R214, R214, -0x326172a9, RZ ;  /* 0xcd9e8d57d6d67825 */ /* 0x000fe200078e00ff */
[----:B------:R-:W-:Y:S03]  /*7ef0*/  MUFU.EX2 R160, R160 ;  /* 0x000000a000a07308 */ /* 0x000fe60000000800 */
[----:B------:R-:W-:Y:S01]  /*7f00*/  FADD.FTZ R48, R46, R48 ;  /* 0x000000302e307221 */ /* 0x000fe20000010000 */
[----:B------:R-:W-:Y:S01]  /*7f10*/  LOP3.LUT R133, R215, UR18, R216, 0x96, !PT ;  /* 0x00000012d7857c12 */ /* 0x000fe2000f8e96d8 */
[----:B------:R-:W-:Y:S01]  /*7f20*/  IMAD.WIDE.U32 R16, R213, -0x2daee0ad, RZ ;  /* 0xd2511f53d5107825 */ /* 0x000fe200078e00ff */
[----:B--2---:R-:W-:Y:S02]  /*7f30*/  HMMA.16816.F32.BF16 R68, R20, R12, R68 ;  /* 0x0000000c1444723c */ /* 0x004fe40000041844 */
[----:B------:R-:W2:Y:S01]  /*7f40*/  MUFU.EX2 R170, R170 ;  /* 0x000000aa00aa7308 */ /* 0x000ea20000000800 */
[----:B------:R-:W-:Y:S01]  /*7f50*/  IMAD.WIDE.U32 R212, R212, -0x2daee0ad, RZ ;  /* 0xd2511f53d4d47825 */ /* 0x000fe200078e00ff */
[----:B------:R-:W-:-:S02]  /*7f60*/  LOP3.LUT R218, R17, UR9, R26, 0x96, !PT ;  /* 0x0000000911da7c12 */ /* 0x000fc4000f8e961a */
[----:B---3--:R-:W-:Y:S01]  /*7f70*/  F2FP.BF16.PACK_AB R26, R164, R166 ;  /* 0x000000a6a41a723e */ /* 0x008fe200000010ff */
[----:B------:R-:W-:Y:S01]  /*7f80*/  IMAD.WIDE.U32 R216, R217, -0x326172a9, RZ ;  /* 0xcd9e8d57d9d87825 */ /* 0x000fe200078e00ff */
[----:B------:R-:W-:Y:S01]  /*7f90*/  LOP3.LUT R16, R213, UR4, R16, 0x96, !PT ;  /* 0x00000004d5107c12 */ /* 0x000fe2000f8e9610 */
[----:B------:R-:W-:Y:S01]  /*7fa0*/  HMMA.16816.F32.BF16 R112, R28, R12, R112 ;  /* 0x0000000c1c70723c */ /* 0x000fe20000041870 */
[----:B------:R-:W-:Y:S01]  /*7fb0*/  MUFU.EX2 R146, R146 ;  /* 0x0000009200927308 */ /* 0x000fe20000000800 */
[----:B------:R-:W-:Y:S01]  /*7fc0*/  IMAD.WIDE.U32 R218, R218, -0x326172a9, RZ ;  /* 0xcd9e8d57dada7825 */ /* 0x000fe200078e00ff */
[----:B------:R-:W-:-:S03]  /*7fd0*/  LOP3.LUT R214, R217, UR16, R214, 0x96, !PT ;  /* 0x00000010d9d67c12 */ /* 0x000fc6000f8e96d6 */
[----:B------:R-:W-:Y:S01]  /*7fe0*/  IMAD.WIDE.U32 R226, R133, -0x2daee0ad, RZ ;  /* 0xd2511f5385e27825 */ /* 0x000fe200078e00ff */
[----:B------:R-:W-:Y:S01]  /*7ff0*/  LOP3.LUT R134, R219, UR7, R134, 0x96, !PT ;  /* 0x00000007db867c12 */ /* 0x000fe2000f8e9686 */
[-C--:B------:R-:W-:Y:S01]  /*8000*/  HMMA.16816.F32.BF16 R72, R20, R14.reuse, R72 ;  /* 0x0000000e1448723c */ /* 0x080fe20000041848 */
[----:B--2---:R-:W-:Y:S01]  /*8010*/  F2FP.BF16.PACK_AB R27, R170, R160 ;  /* 0x000000a0aa1b723e */ /* 0x004fe200000010ff */
[----:B------:R-:W-:Y:S01]  /*8020*/  IMAD.WIDE.U32 R12, R16, -0x326172a9, RZ ;  /* 0xcd9e8d57100c7825 */ /* 0x000fe200078e00ff */
[----:B------:R-:W-:Y:S01]  /*8030*/  LOP3.LUT R220, R227, UR9, R220, 0x96, !PT ;  /* 0x00000009e3dc7c12 */ /* 0x000fe2000f8e96dc */
[----:B------:R-:W-:Y:S02]  /*8040*/  MUFU.EX2 R145, R145 ;  /* 0x0000009100917308 */ /* 0x000fe40000000800 */
[----:B------:R-:W-:Y:S01]  /*8050*/  IMAD.WIDE.U32 R214, R214, -0x2daee0ad, RZ ;  /* 0xd2511f53d6d67825 */ /* 0x000fe200078e00ff */
[----:B------:R-:W-:Y:S01]  /*8060*/  LOP3.LUT R16, R13, UR24, R218, 0x96, !PT ;  /* 0x000000180d107c12 */ /* 0x000fe2000f8e96da */
[----:B------:R-:W-:Y:S02]  /*8070*/  HMMA.16816.F32.BF16 R108, R28, R14, R108 ;  /* 0x0000000e1c6c723c */ /* 0x000fe4000004186c */
[----:B------:R-:W-:Y:S01]  /*8080*/  IMAD.WIDE.U32 R220, R220, -0x326172a9, RZ ;  /* 0xcd9e8d57dcdc7825 */ /* 0x000fe200078e00ff */
[----:B------:R-:W-:Y:S01]  /*8090*/  LOP3.LUT R17, R16, 0xff, RZ, 0xc0, !PT ;  /* 0x000000ff10117812 */ /* 0x000fe200078ec0ff */
[----:B------:R-:W-:Y:S01]  /*80a0*/  MUFU.EX2 R66, R66 ;  /* 0x0000004200427308 */ /* 0x000fe20000000800 */
[----:B------:R-:W-:Y:S01]  /*80b0*/  LOP3.LUT R226, R215, UR4, R226, 0x96, !PT ;  /* 0x00000004d7e27c12 */ /* 0x000fe2000f8e96e2 */
[----:B------:R-:W-:Y:S01]  /*80c0*/  FADD.FTZ R52, R57, R52 ;  /* 0x0000003439347221 */ /* 0x000fe20000010000 */
[----:B------:R-:W-:Y:S01]  /*80d0*/  LOP3.LUT R15, R12, 0xffff, RZ, 0xc0, !PT ;  /* 0x0000ffff0c0f7812 */ /* 0x000fe200078ec0ff */
[-C--:B----4-:R-:W-:Y:S01]  /*80e0*/  HMMA.16816.F32.BF16 R80, R20, R8.reuse, R80 ;  /* 0x000000081450723c */ /* 0x090fe20000041850 */
[--C-:B------:R-:W-:Y:S01]  /*80f0*/  SHF.R.U32.HI R14, RZ, 0x10, R12.reuse ;  /* 0x00000010ff0e7819 */ /* 0x100fe2000001160c */
[----:B------:R-:W-:Y:S01]  /*8100*/  IMAD.WIDE.U32 R226, R226, -0x326172a9, RZ ;  /* 0xcd9e8d57e2e27825 */ /* 0x000fe200078e00ff */
[----:B------:R-:W-:Y:S01]  /*8110*/  LOP3.LUT R13, R12, 0xff, RZ, 0xc0, !PT ;  /* 0x000000ff0c0d7812 */ /* 0x000fe200078ec0ff */
[----:B------:R-:W-:Y:S01]  /*8120*/  MUFU.EX2 R65, R65 ;  /* 0x0000004100417308 */ /* 0x000fe20000000800 */
[----:B------:R-:W-:Y:S01]  /*8130*/  SHF.R.U32.HI R12, RZ, 0x18, R12 ;  /* 0x00000018ff0c7819 */ /* 0x000fe2000001160c */
[----:B------:R-:W-:Y:S01]  /*8140*/  FADD.FTZ R44, R42, R44 ;  /* 0x0000002c2a2c7221 */ /* 0x000fe20000010000 */
[----:B------:R-:W-:Y:S01]  /*8150*/  SHF.R.U32.HI R19, RZ, 0x8, R15 ;  /* 0x00000008ff137819 */ /* 0x000fe2000001160f */
[----:B------:R-:W-:Y:S01]  /*8160*/  HMMA.16816.F32.BF16 R76, R28, R8, R76 ;  /* 0x000000081c4c723c */ /* 0x000fe2000004184c */
[----:B------:R-:W-:Y:S01]  /*8170*/  LOP3.LUT R18, R14, 0xff, RZ, 0xc0, !PT ;  /* 0x000000ff0e127812 */ /* 0x000fe200078ec0ff */
[----:B------:R-:W-:Y:S01]  /*8180*/  FADD.FTZ R40, R38, R40 ;  /* 0x0000002826287221 */ /* 0x000fe20000010000 */
[----:B------:R-:W-:Y:S01]  /*8190*/  SHF.R.U32.HI R133, RZ, 0x10, R226 ;  /* 0x00000010ff857819 */ /* 0x000fe200000116e2 */
[----:B------:R-:W-:Y:S01]  /*81a0*/  MUFU.EX2 R143, R143 ;  /* 0x0000008f008f7308 */ /* 0x000fe20000000800 */
[----:B------:R-:W-:-:S02]  /*81b0*/  FADD.FTZ R48, R45, R48 ;  /* 0x000000302d307221 */ /* 0x000fc40000010000 */
[----:B------:R-:W-:Y:S01]  /*81c0*/  LOP3.LUT R9, R16, 0xffff, RZ, 0xc0, !PT ;  /* 0x0000ffff10097812 */ /* 0x000fe200078ec0ff */
[C---:B------:R-:W-:Y:S01]  /*81d0*/  HMMA.16816.F32.BF16 R84, R28.reuse, R10, R84 ;  /* 0x0000000a1c54723c */ /* 0x040fe20000041854 */
[----:B------:R-:W-:Y:S01]  /*81e0*/  SHF.R.U32.HI R8, RZ, 0x10, R16 ;  /* 0x00000010ff087819 */ /* 0x000fe20000011610 */
[----:B------:R-:W-:Y:S01]  /*81f0*/  FADD.FTZ R52, R58, R52 ;  /* 0x000000343a347221 */ /* 0x000fe20000010000 */
[----:B------:R-:W-:Y:S01]  /*8200*/  SHF.R.U32.HI R16, RZ, 0x18, R16 ;  /* 0x00000018ff107819 */ /* 0x000fe20000011610 */
[----:B------:R-:W-:Y:S01]  /*8210*/  MUFU.EX2 R141, R141 ;  /* 0x0000008d008d7308 */ /* 0x000fe20000000800 */
[----:B------:R-:W-:Y:S01]  /*8220*/  SHF.R.U32.HI R15, RZ, 0x8, R9 ;  /* 0x00000008ff0f7819 */ /* 0x000fe20000011609 */
[----:B------:R-:W-:Y:S01]  /*8230*/  FADD.FTZ R44, R41, R44 ;  /* 0x0000002c292c7221 */ /* 0x000fe20000010000 */
[----:B------:R-:W-:Y:S01]  /*8240*/  LOP3.LUT R14, R8, 0xff, RZ, 0xc0, !PT ;  /* 0x000000ff080e7812 */ /* 0x000fe200078ec0ff */
[C---:B-1----:R-:W-:Y:S01]  /*8250*/  HMMA.16816.F32.BF16 R100, R28.reuse, R4, R100 ;  /* 0x000000041c64723c */ /* 0x042fe20000041864 */
[----:B------:R-:W-:Y:S01]  /*8260*/  PRMT R9, R13, 0x5410, R19 ;  /* 0x000054100d097816 */ /* 0x000fe20000000013 */
[----:B------:R-:W-:Y:S01]  /*8270*/  FADD.FTZ R40, R37, R40 ;  /* 0x0000002825287221 */ /* 0x000fe20000010000 */
[----:B------:R-:W-:Y:S01]  /*8280*/  PRMT R8, R18, 0x5410, R12 ;  /* 0x0000541012087816 */ /* 0x000fe2000000000c */
[----:B------:R-:W-:Y:S01]  /*8290*/  MUFU.EX2 R142, R142 ;  /* 0x0000008e008e7308 */ /* 0x000fe20000000800 */
[----:B------:R-:W-:Y:S01]  /*82a0*/  PRMT R13, R17, 0x5410, R15 ;  /* 0x00005410110d7816 */ /* 0x000fe2000000000f */
[--C-:B------:R-:W-:Y:S01]  /*82b0*/  HSET2.LE.AND R9, R9, R53.reuse, PT ;  /* 0x0000003509097233 */ /* 0x100fe20003803000 */
[----:B------:R-:W-:Y:S01]  /*82c0*/  PRMT R12, R14, 0x5410, R16 ;  /* 0x000054100e0c7816 */ /* 0x000fe20000000010 */
[----:B------:R-:W-:Y:S01]  /*82d0*/  HMMA.16816.F32.BF16 R96, R28, R6, R96 ;  /* 0x000000061c60723c */ /* 0x000fe20000041860 */
[--C-:B------:R-:W-:Y:S01]  /*82e0*/  HSET2.LE.AND R8, R8, R53.reuse, PT ;  /* 0x0000003508087233 */ /* 0x100fe20003803000 */
[----:B------:R-:W-:Y:S01]  /*82f0*/  LOP3.LUT R133, R133, 0xff, RZ, 0xc0, !PT ;  /* 0x000000ff85857812 */ /* 0x000fe200078ec0ff */
[--C-:B------:R-:W-:Y:S01]  /*8300*/  HSET2.LE.AND R13, R13, R53.reuse, PT ;  /* 0x000000350d0d7233 */ /* 0x100fe20003803000 */
[----:B------:R-:W-:Y:S01]  /*8310*/  LOP3.LUT R26, R9, R26, RZ, 0xc0, !PT ;  /* 0x0000001a091a7212 */ /* 0x000fe200078ec0ff */
[--C-:B------:R-:W-:Y:S01]  /*8320*/  HSET2.LE.AND R12, R12, R53.reuse, PT ;  /* 0x000000350c0c7233 */ /* 0x100fe20003803000 */
[----:B------:R-:W-:Y:S01]  /*8330*/  LOP3.LUT R27, R8, R27, RZ, 0xc0, !PT ;  /* 0x0000001b081b7212 */ /* 0x000fe200078ec0ff */
[----:B------:R-:W-:Y:S01]  /*8340*/  FFMA.FTZ R30, R62, c[0x0][0x23c], -R54 ;  /* 0x00008f003e1e7a23 */ /* 0x000fe20000010836 */
[----:B------:R-:W-:Y:S01]  /*8350*/  LOP3.LUT R24, R13, R24, RZ, 0xc0, !PT ;  /* 0x000000180d187212 */ /* 0x000fe200078ec0ff */
[C---:B------:R-:W-:Y:S01]  /*8360*/  HMMA.16816.F32.BF16 R88, R20.reuse, R4, R88 ;  /* 0x000000041458723c */ /* 0x040fe20000041858 */
[----:B------:R-:W-:Y:S01]  /*8370*/  LOP3.LUT R25, R12, R25, RZ, 0xc0, !PT ;  /* 0x000000190c197212 */ /* 0x000fe200078ec0ff */
[----:B------:R-:W-:Y:S01]  /*8380*/  FFMA.FTZ R28, R150, c[0x0][0x23c], -R56 ;  /* 0x00008f00961c7a23 */ /* 0x000fe20000010838 */
[----:B------:R-:W-:Y:S01]  /*8390*/  LOP3.LUT R62, R227, UR24, R220, 0x96, !PT ;  /* 0x00000018e33e7c12 */ /* 0x000fe2000f8e96dc */
[----:B------:R-:W1:Y:S01]  /*83a0*/  LDSM.16.MT88.4 R12, [R185+0x7000] ;  /* 0x00700000b90c783b */ /* 0x000e620000004200 */
[----:B------:R-:W-:Y:S01]  /*83b0*/  FFMA.FTZ R29, R149, c[0x0][0x23c], -R56 ;  /* 0x00008f00951d7a23 */ /* 0x000fe20000010838 */
[----:B------:R-:W-:Y:S01]  /*83c0*/  MUFU.EX2 R30, R30 ;  /* 0x0000001e001e7308 */ /* 0x000fe20000000800 */
[----:B------:R-:W-:Y:S01]  /*83d0*/  LOP3.LUT R5, R62, 0xffff, RZ, 0xc0, !PT ;  /* 0x0000ffff3e057812 */ /* 0x000fe200078ec0ff */
[C---:B------:R-:W-:Y:S01]  /*83e0*/  HMMA.16816.F32.BF16 R104, R20.reuse, R10, R104 ;  /* 0x0000000a1468723c */ /* 0x040fe20000041868 */
[--C-:B------:R-:W-:Y:S01]  /*83f0*/  FFMA.FTZ R31, R60, c[0x0][0x23c], -R54.reuse ;  /* 0x00008f003c1f7a23 */ /* 0x100fe20000010836 */
[----:B------:R-:W-:Y:S01]  /*8400*/  LOP3.LUT R4, R62, 0xff, RZ, 0xc0, !PT ;  /* 0x000000ff3e047812 */ /* 0x000fe200078ec0ff */
[----:B------:R-:W-:Y:S01]  /*8410*/  FFMA.FTZ R60, R148, c[0x0][0x23c], -R54 ;  /* 0x00008f00943c7a23 */ /* 0x000fe20000010836 */
[----:B------:R-:W-:Y:S01]  /*8420*/  SHF.R.U32.HI R135, RZ, 0x8, R5 ;  /* 0x00000008ff877819 */ /* 0x000fe20000011605 */
[----:B------:R-:W-:Y:S01]  /*8430*/  LDSM.16.MT88.4 R8, [R184+0x7000] ;  /* 0x00700000b808783b */ /* 0x000fe20000004200 */
[----:B------:R-:W-:Y:S01]  /*8440*/  MUFU.EX2 R28, R28 ;  /* 0x0000001c001c7308 */ /* 0x000fe20000000800 */
[----:B------:R-:W-:Y:S01]  /*8450*/  SHF.R.U32.HI R136, RZ, 0x10, R62 ;  /* 0x00000010ff887819 */ /* 0x000fe2000001163e */
[----:B------:R-:W-:Y:S01]  /*8460*/  HMMA.16816.F32.BF16 R92, R20, R6, R92 ;  /* 0x00000006145c723c */ /* 0x000fe2000004185c */
[----:B------:R-:W2:Y:S01]  /*8470*/  LDSM.16.MT88.4 R20, [R187+0x7000] ;  /* 0x00700000bb14783b */ /* 0x000ea20000004200 */
[----:B------:R-:W-:Y:S01]  /*8480*/  PRMT R4, R4, 0x5410, R135 ;  /* 0x0000541004047816 */ /* 0x000fe20000000087 */
[----:B------:R-:W-:Y:S01]  /*8490*/  FADD.FTZ R48, R163, R48 ;  /* 0x00000030a3307221 */ /* 0x000fe20000010000 */
[----:B------:R-:W-:Y:S01]  /*84a0*/  SHF.R.U32.HI R135, RZ, 0x18, R62 ;  /* 0x00000018ff877819 */ /* 0x000fe2000001163e */
[----:B------:R-:W3:Y:S01]  /*84b0*/  LDSM.16.MT88.4 R16, [R186+0x7000] ;  /* 0x00700000ba10783b */ /* 0x000ee20000004200 */
[----:B------:R-:W4:Y:S01]  /*84c0*/  MUFU.EX2 R29, R29 ;  /* 0x0000001d001d7308 */ /* 0x000f220000000800 */
[C---:B------:R-:W-:Y:S01]  /*84d0*/  LOP3.LUT R7, R226.reuse, 0xffff, RZ, 0xc0, !PT ;  /* 0x0000ffffe2077812 */ /* 0x040fe200078ec0ff */
[--C-:B------:R-:W-:Y:S01]  /*84e0*/  HSET2.LE.AND R4, R4, R53.reuse, PT ;  /* 0x0000003504047233 */ /* 0x100fe20003803000 */
[----:B------:R-:W-:Y:S01]  /*84f0*/  LOP3.LUT R6, R226, 0xff, RZ, 0xc0, !PT ;  /* 0x000000ffe2067812 */ /* 0x000fe200078ec0ff */
[----:B------:R-:W-:Y:S01]  /*8500*/  FADD.FTZ R52, R161, R52 ;  /* 0x00000034a1347221 */ /* 0x000fe20000010000 */
[----:B------:R-:W-:Y:S01]  /*8510*/  SHF.R.U32.HI R7, RZ, 0x8, R7 ;  /* 0x00000008ff077819 */ /* 0x000fe20000011607 */
[----:B------:R-:W-:Y:S01]  /*8520*/  FADD.FTZ R44, R151, R44 ;  /* 0x0000002c972c7221 */ /* 0x000fe20000010000 */
[----:B------:R-:W-:Y:S01]  /*8530*/  LOP3.LUT R136, R136, 0xff, RZ, 0xc0, !PT ;  /* 0x000000ff88887812 */ /* 0x000fe200078ec0ff */
[----:B------:R-:W-:Y:S01]  /*8540*/  MUFU.EX2 R31, R31 ;  /* 0x0000001f001f7308 */ /* 0x000fe20000000800 */
[----:B------:R-:W-:Y:S01]  /*8550*/  SHF.R.U32.HI R5, RZ, 0x18, R226 ;  /* 0x00000018ff057819 */ /* 0x000fe200000116e2 */
[----:B------:R-:W-:Y:S01]  /*8560*/  FADD.FTZ R40, R154, R40 ;  /* 0x000000289a287221 */ /* 0x000fe20000010000 */
[----:B------:R-:W-:Y:S01]  /*8570*/  PRMT R6, R6, 0x5410, R7 ;  /* 0x0000541006067816 */ /* 0x000fe20000000007 */
[----:B------:R-:W-:Y:S01]  /*8580*/  FADD.FTZ R48, R162, R48 ;  /* 0x00000030a2307221 */ /* 0x000fe20000010000 */
[----:B------:R-:W-:Y:S01]  /*8590*/  PRMT R135, R136, 0x5410, R135 ;  /* 0x0000541088877816 */ /* 0x000fe20000000087 */
[----:B------:R-:W-:Y:S01]  /*85a0*/  FADD.FTZ R52, R156, R52 ;  /* 0x000000349c347221 */ /* 0x000fe20000010000 */
[----:B------:R-:W-:Y:S01]  /*85b0*/  PRMT R5, R133, 0x5410, R5 ;  /* 0x0000541085057816 */ /* 0x000fe20000000005 */
[----:B------:R-:W-:Y:S01]  /*85c0*/  MUFU.EX2 R60, R60 ;  /* 0x0000003c003c7308 */ /* 0x000fe20000000800 */
[--C-:B------:R-:W-:Y:S01]  /*85d0*/  HSET2.LE.AND R6, R6, R53.reuse, PT ;  /* 0x0000003506067233 */ /* 0x100fe20003803000 */
[----:B------:R-:W-:Y:S01]  /*85e0*/  FADD.FTZ R44, R153, R44 ;  /* 0x0000002c992c7221 */ /* 0x000fe20000010000 */
[--C-:B------:R-:W-:Y:S01]  /*85f0*/  HSET2.LE.AND R136, R135, R53.reuse, PT ;  /* 0x0000003587887233 */ /* 0x100fe20003803000 */
[----:B----4-:R-:W-:Y:S01]  /*8600*/  F2FP.BF16.PACK_AB R135, R29, R28 ;  /* 0x0000001c1d87723e */ /* 0x010fe200000010ff */
[----:B------:R-:W-:Y:S01]  /*8610*/  HSET2.LE.AND R7, R5, R53, PT ;  /* 0x0000003505077233 */ /* 0x000fe20003803000 */
[----:B-1----:R-:W-:Y:S01]  /*8620*/  HMMA.16816.F32.BF16 R80, R24, R12, R80 ;  /* 0x0000000c1850723c */ /* 0x002fe20000041850 */
[----:B------:R-:W-:Y:S01]  /*8630*/  FADD.FTZ R40, R159, R40 ;  /* 0x000000289f287221 */ /* 0x000fe20000010000 */
[----:B------:R1:W4:Y:S01]  /*8640*/  MUFU.EX2 R62, R144 ;  /* 0x00000090003e7308 */ /* 0x0003220000000800 */
[----:B------:R-:W-:Y:S01]  /*8650*/  LOP3.LUT R6, R6, R135, RZ, 0xc0, !PT ;  /* 0x0000008706067212 */ /* 0x000fe200078ec0ff */
[----:B------:R-:W-:-:S04]  /*8660*/  IMAD.WIDE.U32 R134, R134, -0x2daee0ad, RZ ;  /* 0xd2511f5386867825 */ /* 0x000fc800078e00ff */
[C---:B------:R-:W-:Y:S01]  /*8670*/  HMMA.16816.F32.BF16 R104, R24.reuse, R14, R104 ;  /* 0x0000000e1868723c */ /* 0x040fe20000041868 */
[----:B------:R-:W-:Y:S01]  /*8680*/  LOP3.LUT R212, R135, UR23, R212, 0x96, !PT ;  /* 0x0000001787d47c12 */ /* 0x000fe2000f8e96d4 */
[----:B------:R-:W5:Y:S01]  /*8690*/  MUFU.EX2 R140, R140 ;  /* 0x0000008c008c7308 */ /* 0x000f620000000800 */
[--C-:B------:R-:W-:Y:S02]  /*86a0*/  FFMA.FTZ R3, R3, c[0x0][0x23c], -R56.reuse ;  /* 0x00008f0003037a23 */ /* 0x100fe40000010838 */
[--C-:B------:R-:W-:Y:S02]  /*86b0*/  FFMA.FTZ R51, R51, c[0x0][0x23c], -R56.reuse ;  /* 0x00008f0033337a23 */ /* 0x100fe40000010838 */
[--C-:B------:R-:W-:Y:S01]  /*86c0*/  FFMA.FTZ R67, R172, c[0x0][0x23c], -R56.reuse ;  /* 0x00008f00ac437a23 */ /* 0x100fe20000010838 */
[C---:B--2---:R-:W-:Y:S01]  /*86d0*/  HMMA.16816.F32.BF16 R124, R24.reuse, R20, R124 ;  /* 0x00000014187c723c */ /* 0x044fe2000004187c */
[----:B------:R-:W-:Y:S01]  /*86e0*/  FFMA.FTZ R56, R173, c[0x0][0x23c], -R56 ;  /* 0x00008f00ad387a23 */ /* 0x000fe20000010838 */
[----:B-1----:R-:W-:Y:S01]  /*86f0*/  F2FP.BF16.PACK_AB R144, R145, R146 ;  /* 0x000000929190723e */ /* 0x002fe200000010ff */
[----:B------:R-:W-:Y:S01]  /*8700*/  MUFU.EX2 R61, R61 ;  /* 0x0000003d003d7308 */ /* 0x000fe20000000800 */
[----:B----4-:R-:W-:Y:S01]  /*8710*/  F2FP.BF16.PACK_AB R133, R62, R60 ;  /* 0x0000003c3e85723e */ /* 0x010fe200000010ff */
[--C-:B------:R-:W-:Y:S01]  /*8720*/  FFMA.FTZ R0, R0, c[0x0][0x23c], -R54.reuse ;  /* 0x00008f0000007a23 */ /* 0x100fe20000010836 */
[----:B------:R-:W-:Y:S01]  /*8730*/  LOP3.LUT R4, R4, R144, RZ, 0xc0, !PT ;  /* 0x0000009004047212 */ /* 0x000fe200078ec0ff */
[--C-:B------:R-:W-:Y:S01]  /*8740*/  FFMA.FTZ R2, R2, c[0x0][0x23c], -R54.reuse ;  /* 0x00008f0002027a23 */ /* 0x100fe20000010836 */
[----:B------:R-:W-:Y:S01]  /*8750*/  F2FP.BF16.PACK_AB R144, R31, R30 ;  /* 0x0000001e1f90723e */ /* 0x000fe200000010ff */
[----:B------:R-:W-:Y:S01]  /*8760*/  HMMA.16816.F32.BF16 R120, R24, R22, R120 ;  /* 0x000000161878723c */ /* 0x000fe20000041878 */
[----:B------:R-:W-:Y:S01]  /*8770*/  LOP3.LUT R7, R7, R133, RZ, 0xc0, !PT ;  /* 0x0000008507077212 */ /* 0x000fe200078ec0ff */
[----:B------:R-:W1:Y:S01]  /*8780*/  MUFU.EX2 R63, R63 ;  /* 0x0000003f003f7308 */ /* 0x000e620000000800 */
[----:B------:R-:W-:Y:S01]  /*8790*/  LOP3.LUT R5, R136, R144, RZ, 0xc0, !PT ;  /* 0x0000009088057212 */ /* 0x000fe200078ec0ff */
[----:B------:R-:W-:-:S02]  /*87a0*/  FFMA.FTZ R144, R175, c[0x0][0x23c], -R54 ;  /* 0x00008f00af907a23 */ /* 0x000fc40000010836 */
[----:B------:R-:W-:Y:S02]  /*87b0*/  FADD.FTZ R48, R171, R48 ;  /* 0x00000030ab307221 */ /* 0x000fe40000010000 */
[----:B------:R-:W-:Y:S01]  /*87c0*/  HMMA.16816.F32.BF16 R88, R24, R8, R88 ;  /* 0x000000081858723c */ /* 0x000fe20000041858 */
[----:B------:R-:W-:Y:S01]  /*87d0*/  FADD.FTZ R52, R178, R52 ;  /* 0x00000034b2347221 */ /* 0x000fe20000010000 */
[----:B------:R-:W2:Y:S01]  /*87e0*/  MUFU.EX2 R3, R3 ;  /* 0x0000000300037308 */ /* 0x000ea20000000800 */
[----:B------:R-:W-:Y:S02]  /*87f0*/  FADD.FTZ R44, R152, R44 ;  /* 0x0000002c982c7221 */ /* 0x000fe40000010000 */
[----:B------:R-:W-:Y:S02]  /*8800*/  FADD.FTZ R40, R158, R40 ;  /* 0x000000289e287221 */ /* 0x000fe40000010000 */
[----:B------:R-:W-:Y:S01]  /*8810*/  FFMA.FTZ R174, R174, c[0x0][0x23c], -R54 ;  /* 0x00008f00aeae7a23 */ /* 0x000fe20000010836 */
[----:B------:R-:W-:Y:S01]  /*8820*/  HMMA.16816.F32.BF16 R76, R4, R12, R76 ;  /* 0x0000000c044c723c */ /* 0x000fe2000004184c */
[----:B------:R-:W-:Y:S01]  /*8830*/  FADD.FTZ R48, R176, R48 ;  /* 0x00000030b0307221 */ /* 0x000fe20000010000 */
[----:B------:R-:W-:Y:S01]  /*8840*/  MUFU.EX2 R51, R51 ;  /* 0x0000003300337308 */ /* 0x000fe20000000800 */
[----:B------:R-:W-:-:S02]  /*8850*/  FADD.FTZ R52, R177, R52 ;  /* 0x00000034b1347221 */ /* 0x000fc40000010000 */
[----:B------:R-:W-:Y:S02]  /*8860*/  FADD.FTZ R44, R155, R44 ;  /* 0x0000002c9b2c7221 */ /* 0x000fe40000010000 */
[----:B------:R-:W-:Y:S01]  /*8870*/  LOP3.LUT R13, R134, 0xffff, RZ, 0xc0, !PT ;  /* 0x0000ffff860d7812 */ /* 0x000fe200078ec0ff */
[C---:B------:R-:W-:Y:S01]  /*8880*/  HMMA.16816.F32.BF16 R84, R4.reuse, R14, R84 ;  /* 0x0000000e0454723c */ /* 0x040fe20000041854 */
[----:B------:R-:W-:Y:S01]  /*8890*/  SHF.R.U32.HI R12, RZ, 0x10, R134 ;  /* 0x00000010ff0c7819 */ /* 0x000fe20000011686 */
[----:B------:R-:W-:Y:S01]  /*88a0*/  FADD.FTZ R40, R157, R40 ;  /* 0x000000289d287221 */ /* 0x000fe20000010000 */
[----:B------:R-:W-:Y:S01]  /*88b0*/  SHF.R.U32.HI R13, RZ, 0x8, R13 ;  /* 0x00000008ff0d7819 */ /* 0x000fe2000001160d */
[----:B------:R-:W-:Y:S01]  /*88c0*/  MUFU.EX2 R67, R67 ;  /* 0x0000004300437308 */ /* 0x000fe20000000800 */
[----:B------:R-:W-:Y:S01]  /*88d0*/  LOP3.LUT R12, R12, 0xff, RZ, 0xc0, !PT ;  /* 0x000000ff0c0c7812 */ /* 0x000fe200078ec0ff */
[----:B------:R-:W-:Y:S01]  /*88e0*/  FADD.FTZ R48, R146, R48 ;  /* 0x0000003092307221 */ /* 0x000fe20000010000 */
        /* <DEDUP_REMOVED lines=12> */
[----:B------:R-:W-:Y:S01]  /*89b0*/  PRMT R20, R20, 0x5410, R13 ;  /* 0x0000541014147816 */ /* 0x000fe2000000000d */
[----:B------:R-:W4:Y:S01]  /*89c0*/  MUFU.EX2 R0, R0 ;  /* 0x0000000000007308 */ /* 0x000f220000000800 */
[----:B------:R-:W-:Y:S01]  /*89d0*/  PRMT R21, R14, 0x5410, R21 ;  /* 0x000054100e157816 */ /* 0x000fe20000000015 */
[----:B------:R-:W-:Y:S01]  /*89e0*/  FADD.FTZ R48, R145, R48 ;  /* 0x0000003091307221 */ /* 0x000fe20000010000 */
[----:B------:R-:W-:Y:S01]  /*89f0*/  LOP3.LUT R22, R212, 0xff, RZ, 0xc0, !PT ;  /* 0x000000ffd4167812 */ /* 0x000fe200078ec0ff */
[----:B------:R-:W-:Y:S01]  /*8a00*/  HMMA.16816.F32.BF16 R100, R4, R8, R100 ;  /* 0x000000080464723c */ /* 0x000fe20000041864 */
[----:B------:R-:W-:Y:S01]  /*8a10*/  SHF.R.U32.HI R23, RZ, 0x18, R134 ;  /* 0x00000018ff177819 */ /* 0x000fe20000011686 */
[--C-:B------:R-:W-:Y:S01]  /*8a20*/  HSET2.LE.AND R21, R21, R53.reuse, PT ;  /* 0x0000003515157233 */ /* 0x100fe20003803000 */
[----:B------:R-:W-:Y:S01]  /*8a30*/  PRMT R22, R22, 0x5410, R15 ;  /* 0x0000541016167816 */ /* 0x000fe2000000000f */
[----:B------:R-:W1:Y:S01]  /*8a40*/  MUFU.EX2 R2, R2 ;  /* 0x0000000200027308 */ /* 0x000e620000000800 */
[----:B------:R-:W-:Y:S01]  /*8a50*/  PRMT R23, R12, 0x5410, R23 ;  /* 0x000054100c177816 */ /* 0x000fe20000000017 */
[----:B------:R-:W-:Y:S01]  /*8a60*/  FADD.FTZ R52, R31, R52 ;  /* 0x000000341f347221 */ /* 0x000fe20000010000 */
[--C-:B------:R-:W-:Y:S01]  /*8a70*/  HSET2.LE.AND R8, R20, R53.reuse, PT ;  /* 0x0000003514087233 */ /* 0x100fe20003803000 */
[----:B------:R-:W-:Y:S01]  /*8a80*/  F2FP.BF16.PACK_AB R9, R65, R66 ;  /* 0x000000424109723e */ /* 0x000fe200000010ff */
[--C-:B------:R-:W-:Y:S01]  /*8a90*/  HSET2.LE.AND R20, R22, R53.reuse, PT ;  /* 0x0000003516147233 */ /* 0x100fe20003803000 */
[----:B------:R-:W-:Y:S01]  /*8aa0*/  F2FP.BF16.PACK_AB R22, R141, R143 ;  /* 0x0000008f8d16723e */ /* 0x000fe200000010ff */
[C---:B---3--:R-:W-:Y:S01]  /*8ab0*/  HMMA.16816.F32.BF16 R68, R24.reuse, R16, R68 ;  /* 0x000000101844723c */ /* 0x048fe20000041844 */
[----:B------:R-:W-:Y:S01]  /*8ac0*/  LOP3.LUT R21, R21, R9, RZ, 0xc0, !PT ;  /* 0x0000000915157212 */ /* 0x000fe200078ec0ff */
[----:B------:R-:W-:Y:S01]  /*8ad0*/  LDSM.16.MT88.4 R12, [R186+0x7800] ;  /* 0x00780000ba0c783b */ /* 0x000fe20000004200 */
[----:B------:R-:W-:Y:S01]  /*8ae0*/  LOP3.LUT R22, R8, R22, RZ, 0xc0, !PT ;  /* 0x0000001608167212 */ /* 0x000fe200078ec0ff */
[----:B------:R-:W-:Y:S01]  /*8af0*/  HSET2.LE.AND R23, R23, R53, PT ;  /* 0x0000003517177233 */ /* 0x000fe20003803000 */
[----:B------:R-:W-:Y:S01]  /*8b00*/  LOP3.LUT R134, R221, UR7, R216, 0x96, !PT ;  /* 0x00000007dd867c12 */ /* 0x000fe2000f8e96d8 */
[----:B------:R-:W3:Y:S01]  /*8b10*/  MUFU.EX2 R54, R174 ;  /* 0x000000ae00367308 */ /* 0x000ee20000000800 */
[----:B------:R-:W-:Y:S01]  /*8b20*/  FADD.FTZ R44, R169, R44 ;  /* 0x0000002ca92c7221 */ /* 0x000fe20000010000 */
[----:B------:R-:W-:Y:S01]  /*8b30*/  HMMA.16816.F32.BF16 R72, R24, R18, R72 ;  /* 0x000000121848723c */ /* 0x000fe20000041848 */
[----:B------:R-:W-:-:S02]  /*8b40*/  FADD.FTZ R40, R167, R40 ;  /* 0x00000028a7287221 */ /* 0x000fc40000010000 */
[----:B------:R-:W-:-:S03]  /*8b50*/  IMAD.WIDE.U32 R134, R134, -0x2daee0ad, RZ ;  /* 0xd2511f5386867825 */ /* 0x000fc600078e00ff */
[----:B------:R-:W2:Y:S01]  /*8b60*/  MUFU.EX2 R144, R144 ;  /* 0x0000009000907308 */ /* 0x000ea20000000800 */
[----:B------:R-:W-:Y:S01]  /*8b70*/  FADD.FTZ R48, R28, R48 ;  /* 0x000000301c307221 */ /* 0x000fe20000010000 */
[----:B------:R-:W-:Y:S01]  /*8b80*/  HMMA.16816.F32.BF16 R92, R24, R10, R92 ;  /* 0x0000000a185c723c */ /* 0x000fe2000004185c */
[----:B------:R-:W-:Y:S01]  /*8b90*/  LOP3.LUT R214, R135, UR23, R214, 0x96, !PT ;  /* 0x0000001787d67c12 */ /* 0x000fe2000f8e96d6 */
[----:B------:R-:W-:Y:S02]  /*8ba0*/  FADD.FTZ R52, R60, R52 ;  /* 0x000000343c347221 */ /* 0x000fe40000010000 */
[----:B------:R-:W-:Y:S01]  /*8bb0*/  FADD.FTZ R44, R166, R44 ;  /* 0x0000002ca62c7221 */ /* 0x000fe20000010000 */
[----:B------:R-:W-:Y:S01]  /*8bc0*/  LOP3.LUT R133, R214, 0xff, RZ, 0xc0, !PT ;  /* 0x000000ffd6857812 */ /* 0x000fe200078ec0ff */
[----:B------:R-:W-:Y:S01]  /*8bd0*/  FADD.FTZ R40, R160, R40 ;  /* 0x00000028a0287221 */ /* 0x000fe20000010000 */
[----:B-----5:R-:W-:Y:S01]  /*8be0*/  F2FP.BF16.PACK_AB R24, R140, R142 ;  /* 0x0000008e8c18723e */ /* 0x020fe200000010ff */
[C---:B------:R-:W-:Y:S01]  /*8bf0*/  HMMA.16816.F32.BF16 R112, R4.reuse, R16, R112 ;  /* 0x000000100470723c */ /* 0x040fe20000041870 */
[----:B------:R-:W-:Y:S01]  /*8c00*/  LOP3.LUT R27, R134, 0xffff, RZ, 0xc0, !PT ;  /* 0x0000ffff861b7812 */ /* 0x000fe200078ec0ff */
[----:B------:R-:W-:Y:S01]  /*8c10*/  FADD.FTZ R48, R29, R48 ;  /* 0x000000301d307221 */ /* 0x000fe20000010000 */
[----:B------:R-:W-:Y:S01]  /*8c20*/  LOP3.LUT R20, R20, R24, RZ, 0xc0, !PT ;  /* 0x0000001814147212 */ /* 0x000fe200078ec0ff */
[----:B------:R-:W-:Y:S01]  /*8c30*/  FADD.FTZ R52, R62, R52 ;  /* 0x000000343e347221 */ /* 0x000fe20000010000 */
[----:B-1----:R-:W-:Y:S01]  /*8c40*/  F2FP.BF16.PACK_AB R24, R63, R61 ;  /* 0x0000003d3f18723e */ /* 0x002fe200000010ff */
[----:B------:R-:W-:Y:S01]  /*8c50*/  FADD.FTZ R44, R164, R44 ;  /* 0x0000002ca42c7221 */ /* 0x000fe20000010000 */
[----:B------:R-:W-:Y:S01]  /*8c60*/  SHF.R.U32.HI R26, RZ, 0x10, R134 ;  /* 0x00000010ff1a7819 */ /* 0x000fe20000011686 */
[C---:B------:R-:W-:Y:S01]  /*8c70*/  HMMA.16816.F32.BF16 R108, R4.reuse, R18, R108 ;  /* 0x00000012046c723c */ /* 0x040fe2000004186c */
[----:B------:R-:W1:Y:S01]  /*8c80*/  LDSM.16.MT88.4 R16, [R187+0x7800] ;  /* 0x00780000bb10783b */ /* 0x000e620000004200 */
[----:B------:R-:W-:Y:S01]  /*8c90*/  LOP3.LUT R23, R23, R24, RZ, 0xc0, !PT ;  /* 0x0000001817177212 */ /* 0x000fe200078ec0ff */
[----:B------:R-:W-:Y:S01]  /*8ca0*/  FADD.FTZ R40, R170, R40 ;  /* 0x00000028aa287221 */ /* 0x000fe20000010000 */
[----:B------:R-:W-:Y:S01]  /*8cb0*/  LOP3.LUT R24, R134, 0xff, RZ, 0xc0, !PT ;  /* 0x000000ff86187812 */ /* 0x000fe200078ec0ff */
[----:B--2---:R-:W-:Y:S01]  /*8cc0*/  FADD.FTZ R48, R3, R48 ;  /* 0x0000003003307221 */ /* 0x004fe20000010000 */
[----:B------:R-:W-:Y:S01]  /*8cd0*/  SHF.R.U32.HI R25, RZ, 0x18, R134 ;  /* 0x00000018ff197819 */ /* 0x000fe20000011686 */
[----:B----4-:R-:W-:Y:S01]  /*8ce0*/  FADD.FTZ R52, R0, R52 ;  /* 0x0000003400347221 */ /* 0x010fe20000010000 */
[----:B------:R-:W-:Y:S01]  /*8cf0*/  HMMA.16816.F32.BF16 R96, R4, R10, R96 ;  /* 0x0000000a0460723c */ /* 0x000fe20000041860 */
[----:B------:R-:W2:Y:S01]  /*8d00*/  LDSM.16.MT88.4 R8, [R185+0x7800] ;  /* 0x00780000b908783b */ /* 0x000ea20000004200 */
[----:B------:R-:W-:Y:S01]  /*8d10*/  LOP3.LUT R135, R214, 0xffff, RZ, 0xc0, !PT ;  /* 0x0000ffffd6877812 */ /* 0x000fe200078ec0ff */
[----:B------:R-:W-:Y:S01]  /*8d20*/  FADD.FTZ R44, R142, R44 ;  /* 0x0000002c8e2c7221 */ /* 0x000fe20000010000 */
[----:B------:R-:W-:Y:S01]  /*8d30*/  SHF.R.U32.HI R134, RZ, 0x10, R214 ;  /* 0x00000010ff867819 */ /* 0x000fe200000116d6 */
[----:B------:R-:W4:Y:S01]  /*8d40*/  LDSM.16.MT88.4 R4, [R184+0x7800] ;  /* 0x00780000b804783b */ /* 0x000f220000004200 */
[----:B------:R-:W-:Y:S01]  /*8d50*/  SHF.R.U32.HI R27, RZ, 0x8, R27 ;  /* 0x00000008ff1b7819 */ /* 0x000fe2000001161b */
[----:B------:R-:W-:Y:S01]  /*8d60*/  FADD.FTZ R40, R66, R40 ;  /* 0x0000002842287221 */ /* 0x000fe20000010000 */
[----:B------:R-:W-:Y:S01]  /*8d70*/  LOP3.LUT R26, R26, 0xff, RZ, 0xc0, !PT ;  /* 0x000000ff1a1a7812 */ /* 0x000fe200078ec0ff */
[----:B------:R-:W-:Y:S01]  /*8d80*/  FADD.FTZ R48, R51, R48 ;  /* 0x0000003033307221 */ /* 0x000fe20000010000 */
[----:B------:R-:W-:Y:S01]  /*8d90*/  SHF.R.U32.HI R135, RZ, 0x8, R135 ;  /* 0x00000008ff877819 */ /* 0x000fe20000011687 */
[----:B------:R-:W-:Y:S01]  /*8da0*/  FADD.FTZ R52, R2, R52 ;  /* 0x0000003402347221 */ /* 0x000fe20000010000 */
[----:B------:R-:W-:Y:S01]  /*8db0*/  SHF.R.U32.HI R214, RZ, 0x18, R214 ;  /* 0x00000018ffd67819 */ /* 0x000fe200000116d6 */
[----:B------:R-:W-:Y:S01]  /*8dc0*/  FADD.FTZ R44, R140, R44 ;  /* 0x0000002c8c2c7221 */ /* 0x000fe20000010000 */
[----:B------:R-:W-:Y:S01]  /*8dd0*/  LOP3.LUT R134, R134, 0xff, RZ, 0xc0, !PT ;  /* 0x000000ff86867812 */ /* 0x000fe200078ec0ff */
[----:B------:R-:W-:Y:S01]  /*8de0*/  FADD.FTZ R40, R65, R40 ;  /* 0x0000002841287221 */ /* 0x000fe20000010000 */
[----:B------:R-:W-:Y:S01]  /*8df0*/  PRMT R24, R24, 0x5410, R27 ;  /* 0x0000541018187816 */ /* 0x000fe2000000001b */
[----:B------:R-:W-:Y:S01]  /*8e00*/  FADD.FTZ R48, R67, R48 ;  /* 0x0000003043307221 */ /* 0x000fe20000010000 */
[----:B------:R-:W-:Y:S01]  /*8e10*/  PRMT R25, R26, 0x5410, R25 ;  /* 0x000054101a197816 */ /* 0x000fe20000000019 */
[----:B---3--:R-:W-:Y:S01]  /*8e20*/  FADD.FTZ R52, R54, R52 ;  /* 0x0000003436347221 */ /* 0x008fe20000010000 */
[----:B------:R-:W-:Y:S01]  /*8e30*/  PRMT R133, R133, 0x5410, R135 ;  /* 0x0000541085857816 */ /* 0x000fe20000000087 */
[--C-:B------:R-:W-:Y:S01]  /*8e40*/  HSET2.LE.AND R26, R24, R53.reuse, PT ;  /* 0x00000035181a7233 */ /* 0x100fe20003803000 */
        /* <DEDUP_REMOVED lines=11> */
[----:B-1----:R-:W-:Y:S01]  /*8f00*/  HMMA.16816.F32.BF16 R124, R20, R16, R124 ;  /* 0x00000010147c723c */ /* 0x002fe2000004187c */
[----:B------:R-:W-:Y:S01]  /*8f10*/  LOP3.LUT R25, R134, R135, RZ, 0xc0, !PT ;  /* 0x0000008786197212 */ /* 0x000fe200078ec0ff */
[----:B------:R-:W-:Y:S01]  /*8f20*/  IMAD.MOV.U32 R135, RZ, RZ, R35 ;  /* 0x000000ffff877224 */ /* 0x000fe200078e0023 */
[----:B------:R-:W-:Y:S01]  /*8f30*/  LOP3.LUT R26, R26, R133, RZ, 0xc0, !PT ;  /* 0x000000851a1a7212 */ /* 0x000fe200078ec0ff */
[----:B------:R-:W-:Y:S01]  /*8f40*/  IMAD.MOV.U32 R136, RZ, RZ, R36 ;  /* 0x000000ffff887224 */ /* 0x000fe200078e0024 */
[----:B------:R-:W-:Y:S01]  /*8f50*/  LOP3.LUT R27, R27, R53, RZ, 0xc0, !PT ;  /* 0x000000351b1b7212 */ /* 0x000fe200078ec0ff */
[----:B------:R-:W-:-:S02]  /*8f60*/  IMAD.MOV.U32 R133, RZ, RZ, R33 ;  /* 0x000000ffff857224 */ /* 0x000fc400078e0021 */
[C---:B------:R-:W-:Y:S01]  /*8f70*/  HMMA.16816.F32.BF16 R120, R20.reuse, R18, R120 ;  /* 0x000000121478723c */ /* 0x040fe20000041878 */
[----:B------:R-:W-:Y:S02]  /*8f80*/  IMAD.MOV.U32 R134, RZ, RZ, R34 ;  /* 0x000000ffff867224 */ /* 0x000fe400078e0022 */
[----:B------:R-:W-:Y:S02]  /*8f90*/  @P0 IMAD.MOV.U32 R135, RZ, RZ, R35 ;  /* 0x000000ffff870224 */ /* 0x000fe400078e0023 */
[----:B------:R-:W-:Y:S02]  /*8fa0*/  @P0 IMAD.MOV.U32 R136, RZ, RZ, R36 ;  /* 0x000000ffff880224 */ /* 0x000fe400078e0024 */
[----:B------:R-:W-:Y:S01]  /*8fb0*/  @P0 IMAD.MOV.U32 R133, RZ, RZ, R33 ;  /* 0x000000ffff850224 */ /* 0x000fe200078e0021 */
[----:B------:R-:W-:Y:S01]  /*8fc0*/  HMMA.16816.F32.BF16 R68, R20, R12, R68 ;  /* 0x0000000c1444723c */ /* 0x000fe20000041844 */
[----:B------:R-:W-:Y:S02]  /*8fd0*/  @P0 IMAD.MOV.U32 R134, RZ, RZ, R34 ;  /* 0x000000ffff860224 */ /* 0x000fe400078e0022 */
[----:B------:R-:W-:-:S02]  /*8fe0*/  FADD.FTZ R210, R56, R48 ;  /* 0x0000003038d27221 */ /* 0x000fc40000010000 */
[----:B------:R-:W-:Y:S02]  /*8ff0*/  FADD.FTZ R209, R144, R52 ;  /* 0x0000003490d17221 */ /* 0x000fe40000010000 */
[----:B------:R-:W-:Y:S01]  /*9000*/  FADD.FTZ R208, R141, R44 ;  /* 0x0000002c8dd07221 */ /* 0x000fe20000010000 */
[----:B------:R-:W-:Y:S01]  /*9010*/  HMMA.16816.F32.BF16 R72, R20, R14, R72 ;  /* 0x0000000e1448723c */ /* 0x000fe20000041848 */
[----:B------:R-:W-:-:S07]  /*9020*/  FADD.FTZ R207, R63, R40 ;  /* 0x000000283fcf7221 */ /* 0x000fce0000010000 */
[C---:B--2---:R-:W-:Y:S08]  /*9030*/  HMMA.16816.F32.BF16 R80, R20.reuse, R8, R80 ;  /* 0x000000081450723c */ /* 0x044ff00000041850 */
[C---:B------:R-:W-:Y:S08]  /*9040*/  HMMA.16816.F32.BF16 R104, R20.reuse, R10, R104 ;  /* 0x0000000a1468723c */ /* 0x040ff00000041868 */
[C---:B----4-:R-:W-:Y:S08]  /*9050*/  HMMA.16816.F32.BF16 R88, R20.reuse, R4, R88 ;  /* 0x000000041458723c */ /* 0x050ff00000041858 */
        /* <DEDUP_REMOVED lines=10> */
[----:B------:R-:W-:Y:S11]  /*9100*/  @P0 BRA `(.L_x_591) ;  /* 0x0000001000000947 */ /* 0x000ff60003800000 */
.L_x_589:
[----:B------:R-:W-:-:S07]  /*9110*/  IADD3 R206, R32, -0x1, RZ ;  /* 0xffffffff20ce7810 */ /* 0x000fce0007ffe0ff */
.L_x_591:
[----:B------:R-:W-:-:S13]  /*9120*/  ISETP.GE.AND P0, PT, R206, RZ, PT ;  /* 0x000000ffce00720c */ /* 0x000fda0003f06270 */
[----:B------:R-:W-:Y:S05]  /*9130*/  @!P0 BRA `(.L_x_592) ;  /* 0x0000392000008947 */ /* 0x000fea0003800000 */
[----:B------:R-:W-:Y:S01]  /*9140*/  IMAD.WIDE.U32 R218, R211, -0x326172a9, RZ ;  /* 0xcd9e8d57d3da7825 */ /* 0x000fe200078e00ff */
[----:B------:R-:W-:Y:S02]  /*9150*/  PRMT R203, R203, 0x7054, R203 ;  /* 0x00007054cbcb7816 */ /* 0x000fe400000000cb */
[----:B------:R-:W-:Y:S01]  /*9160*/  MOV R3, R135 ;  /* 0x0000008700037202 */ /* 0x000fe20000000f00 */
[----:B------:R-:W-:Y:S01]  /*9170*/  IMAD.WIDE.U32 R214, R139, -0x326172a9, RZ ;  /* 0xcd9e8d578bd67825 */ /* 0x000fe200078e00ff */
[----:B------:R-:W-:Y:S02]  /*9180*/  LOP3.LUT R216, R219, R138, RZ, 0x3c, !PT ;  /* 0x0000008adbd87212 */ /* 0x000fe400078e3cff */
[----:B------:R-:W-:Y:S01]  /*9190*/  MOV R132, R136 ;  /* 0x0000008800847202 */ /* 0x000fe20000000f00 */
[----:B------:R-:W-:Y:S01]  /*91a0*/  IMAD.WIDE.U32 R220, R137, -0x2daee0ad, RZ ;  /* 0xd2511f5389dc7825 */ /* 0x000fe200078e00ff */
[----:B------:R-:W-:Y:S02]  /*91b0*/  LOP3.LUT R212, R215, R138, RZ, 0x3c, !PT ;  /* 0x0000008ad7d47212 */ /* 0x000fe400078e3cff */
[----:B------:R-:W-:Y:S01]  /*91c0*/  MOV R0, R133 ;  /* 0x0000008500007202 */ /* 0x000fe20000000f00 */
[----:B------:R-:W-:Y:S01]  /*91d0*/  IMAD.WIDE.U32 R216, R216, -0x2daee0ad, RZ ;  /* 0xd2511f53d8d87825 */ /* 0x000fe200078e00ff */
[----:B------:R-:W-:-:S02]  /*91e0*/  MOV R2, R134 ;  /* 0x0000008600027202 */ /* 0x000fc40000000f00 */
[----:B------:R-:W-:Y:S01]  /*91f0*/  MOV R223, R225 ;  /* 0x000000e100df7202 */ /* 0x000fe20000000f00 */
[----:B------:R-:W-:Y:S01]  /*9200*/  IMAD.WIDE.U32 R212, R212, -0x2daee0ad, RZ ;  /* 0xd2511f53d4d47825 */ /* 0x000fe200078e00ff */
[----:B------:R-:W-:Y:S05]  /*9210*/  BRA `(.L_x_593) ;  /* 0x0000019000007947 */ /* 0x000fea0003800000 */
.L_x_595:
[----:B------:R-:W-:Y:S04]  /*9220*/  IADD3 R134, R206, -0x1, RZ ;  /* 0xffffffffce867810 */ /* 0x000fe80007ffe0ff */
[----:B------:R-:W-:Y:S01]  /*9230*/  SHF.R.S32.HI R133, RZ, 0x1f, R134 ;  /* 0x0000001fff857819 */ /* 0x000fe20000011486 */
[C---:B------:R-:W-:Y:S04]  /*9240*/  IMAD.WIDE.U32 R136, R134.reuse, c[0x0][0x198], RZ ;  /* 0x0000660086887a25 */ /* 0x040fe800078e00ff */
[----:B------:R-:W-:Y:S04]  /*9250*/  IMAD R133, R133, c[0x0][0x198], RZ ;  /* 0x0000660085857a24 */ /* 0x000fe800078e02ff */
[----:B------:R-:W-:Y:S01]  /*9260*/  IMAD R133, R134, c[0x0][0x19c], R133 ;  /* 0x0000670086857a24 */ /* 0x000fe200078e0285 */
[----:B------:R-:W-:Y:S03]  /*9270*/  LEA R134, P1, R136, R196, 0x6 ;  /* 0x000000c488867211 */ /* 0x000fe600078230ff */
[----:B------:R-:W-:Y:S01]  /*9280*/  IMAD.IADD R133, R137, 0x1, R133 ;  /* 0x0000000189857824 */ /* 0x000fe200078e0285 */
[----:B------:R-:W-:Y:S04]  /*9290*/  LEA R138, P2, R134, c[0x0][0x168], 0x1 ;  /* 0x00005a00868a7a11 */ /* 0x000fe800078408ff */
        /* <DEDUP_REMOVED lines=15> */
[----:B------:R-:W0:Y:S01]  /*9390*/  LDGDEPBAR ;  /* 0x00000000000079af */ /* 0x000e220000000000 */
[----:B------:R-:W-:-:S05]  /*93a0*/  BRA `(.L_x_594) ;  /* 0x0000073000007947 */ /* 0x000fca0003800000 */
.L_x_593:
[----:B------:R-:W-:Y:S04]  /*93b0*/  DEPBAR.LE SB0, 0x0 ;  /* 0x000080000000791a */ /* 0x000fe80000000000 */
[----:B------:R-:W-:Y:S01]  /*93c0*/  BAR.SYNC.DEFER_BLOCKING 0x0 ;  /* 0x0000000000007b1d */ /* 0x000fe20000010000 */
[----:B------:R-:W-:Y:S01]  /*93d0*/  SHF.R.S32.HI R5, RZ, 0x1f, R206 ;  /* 0x0000001fff057819 */ /* 0x000fe200000114ce */
[C---:B------:R-:W-:Y:S02]  /*93e0*/  IMAD R4, R206.reuse, UR10, RZ ;  /* 0x0000000ace047c24 */ /* 0x040fe4000f8e02ff */
[----:B------:R-:W-:Y:S04]  /*93f0*/  IMAD.WIDE.U32 R6, R206, UR11, R222 ;  /* 0x0000000bce067c25 */ /* 0x000fe8000f8e00de */
[----:B------:R-:W-:Y:S01]  /*9400*/  IMAD R4, R5, UR11, R4 ;  /* 0x0000000b05047c24 */ /* 0x000fe2000f8e0204 */
[----:B------:R-:W-:Y:S03]  /*9410*/  LEA R8, P1, R6, c[0x0][0x170], 0x1 ;  /* 0x00005c0006087a11 */ /* 0x000fe600078208ff */
[----:B------:R-:W-:Y:S01]  /*9420*/  IMAD.IADD R4, R7, 0x1, R4 ;  /* 0x0000000107047824 */ /* 0x000fe200078e0204 */
[----:B------:R-:W-:Y:S04]  /*9430*/  IADD3 R10, P0, R8, UR25, RZ ;  /* 0x00000019080a7c10 */ /* 0x000fe8000ff1e0ff */
[----:B------:R-:W-:Y:S02]  /*9440*/  LEA.HI.X R9, R6, c[0x0][0x174], R4, 0x1, P1 ;  /* 0x00005d0006097a11 */ /* 0x000fe400008f0c04 */
[----:B------:R-:W-:Y:S02]  /*9450*/  IADD3 R6, P1, R10, UR25, RZ ;  /* 0x000000190a067c10 */ /* 0x000fe4000ff3e0ff */
[----:B------:R-:W-:Y:S02]  /*9460*/  IADD3.X R11, R9, UR5, RZ, P0, !PT ;  /* 0x00000005090b7c10 */ /* 0x000fe400087fe4ff */
[----:B------:R-:W-:Y:S01]  /*9470*/  IADD3 R4, P0, R6, UR25, RZ ;  /* 0x0000001906047c10 */ /* 0x000fe2000ff1e0ff */
[----:B------:R-:W-:Y:S01]  /*9480*/  @!PT LDS RZ, [RZ] ;  /* 0x00000000fffff984 */ /* 0x000fe20000000800 */
[----:B------:R-:W-:Y:S01]  /*9490*/  @!PT LDS RZ, [RZ] ;  /* 0x00000000fffff984 */ /* 0x000fe20000000800 */
[----:B------:R-:W-:Y:S01]  /*94a0*/  @!PT LDS RZ, [RZ] ;  /* 0x00000000fffff984 */ /* 0x000fe20000000800 */
[----:B------:R1:W-:Y:S01]  /*94b0*/  LDGSTS.E.BYPASS.LTC128B.128 [R195+0x6000], [R8.64] ;  /* 0x0600000008c37fae */ /* 0x0003e2000b901d4c */
[----:B------:R-:W-:Y:S04]  /*94c0*/  IADD3.X R7, R11, UR5, RZ, P1, !PT ;  /* 0x000000050b077c10 */ /* 0x000fe80008ffe4ff */
[----:B------:R-:W-:Y:S02]  /*94d0*/  IADD3.X R5, R7, UR5, RZ, P0, !PT ;  /* 0x0000000507057c10 */ /* 0x000fe400087fe4ff */
[----:B------:R1:W-:Y:S01]  /*94e0*/  LDGSTS.E.BYPASS.LTC128B.128 [R195+0x6800], [R10.64] ;  /* 0x068000000ac37fae */ /* 0x0003e2000b901d4c */
[----:B------:R-:W-:Y:S06]  /*94f0*/  ISETP.GT.AND P0, PT, R206, RZ, PT ;  /* 0x000000ffce00720c */ /* 0x000fec0003f04270 */
[----:B------:R2:W-:Y:S07]  /*9500*/  LDGSTS.E.BYPASS.LTC128B.128 [R195+0x7000], [R6.64] ;  /* 0x0700000006c37fae */ /* 0x0005ee000b901d4c */
[----:B------:R2:W-:Y:S07]  /*9510*/  LDGSTS.E.BYPASS.LTC128B.128 [R195+0x7800], [R4.64] ;  /* 0x0780000004c37fae */ /* 0x0005ee000b901d4c */
[----:B------:R-:W-:Y:S07]  /*9520*/  LDSM.16.M88.4 R64, [R194] ;  /* 0x00000000c240783b */ /* 0x000fee0000000200 */
[----:B------:R-:W2:Y:S07]  /*9530*/  LDSM.16.M88.4 R16, [R193] ;  /* 0x00000000c110783b */ /* 0x000eae0000000200 */
[----:B------:R-:W1:Y:S07]  /*9540*/  LDSM.16.M88.4 R60, [R194+0x2000] ;  /* 0x00200000c23c783b */ /* 0x000e6e0000000200 */
[----:B------:R-:W3:Y:S07]  /*9550*/  LDSM.16.M88.4 R32, [R193+0x800] ;  /* 0x00080000c120783b */ /* 0x000eee0000000200 */
[----:B------:R-:W0:Y:S07]  /*9560*/  LDGDEPBAR ;  /* 0x00000000000079af */ /* 0x000e2e0000000000 */
[----:B------:R-:W4:Y:S07]  /*9570*/  LDSM.16.M88.4 R48, [R193+0x1000] ;  /* 0x00100000c130783b */ /* 0x000f2e0000000200 */
[----:B------:R-:W5:Y:S01]  /*9580*/  LDSM.16.M88.4 R136, [R193+0x1800] ;  /* 0x00180000c188783b */ /* 0x000f620000000200 */
[-C--:B--2---:R-:W-:Y:S06]  /*9590*/  HMMA.16816.F32.BF16 R4, R64, R16.reuse, RZ ;  /* 0x000000104004723c */ /* 0x084fec00000418ff */
[----:B------:R-:W-:Y:S02]  /*95a0*/  LDSM.16.M88.4 R140, [R192] ;  /* 0x00000000c08c783b */ /* 0x000fe40000000200 */
[C---:B-1----:R-:W-:Y:S05]  /*95b0*/  HMMA.16816.F32.BF16 R8, R60.reuse, R16, RZ ;  /* 0x000000103c08723c */ /* 0x042fea00000418ff */
[----:B------:R-:W1:Y:S03]  /*95c0*/  LDSM.16.M88.4 R144, [R191] ;  /* 0x00000000bf90783b */ /* 0x000e660000000200 */
[-C--:B------:R-:W-:Y:S04]  /*95d0*/  HMMA.16816.F32.BF16 R12, R60, R18.reuse, RZ ;  /* 0x000000123c0c723c */ /* 0x080fe800000418ff */
[----:B------:R-:W2:Y:S04]  /*95e0*/  LDSM.16.M88.4 R148, [R192+0x2000] ;  /* 0x00200000c094783b */ /* 0x000ea80000000200 */
[C---:B------:R-:W-:Y:S03]  /*95f0*/  HMMA.16816.F32.BF16 R16, R64.reuse, R18, RZ ;  /* 0x000000124010723c */ /* 0x040fe600000418ff */
[----:B------:R-:W1:Y:S05]  /*9600*/  LDSM.16.M88.4 R152, [R191+0x800] ;  /* 0x00080000bf98783b */ /* 0x000e6a0000000200 */
[-C--:B---3--:R-:W-:Y:S02]  /*9610*/  HMMA.16816.F32.BF16 R20, R64, R32.reuse, RZ ;  /* 0x000000204014723c */ /* 0x088fe400000418ff */
[----:B------:R-:W3:Y:S06]  /*9620*/  LDSM.16.M88.4 R156, [R191+0x1000] ;  /* 0x00100000bf9c783b */ /* 0x000eec0000000200 */
[C---:B------:R-:W-:Y:S01]  /*9630*/  HMMA.16816.F32.BF16 R24, R60.reuse, R32, RZ ;  /* 0x000000203c18723c */ /* 0x040fe200000418ff */
[----:B------:R-:W1:Y:S07]  /*9640*/  LDSM.16.M88.4 R160, [R191+0x1800] ;  /* 0x00180000bfa0783b */ /* 0x000e6e0000000200 */
[-C--:B------:R-:W-:Y:S01]  /*9650*/  HMMA.16816.F32.BF16 R28, R60, R34.reuse, RZ ;  /* 0x000000223c1c723c */ /* 0x080fe200000418ff */
[----:B------:R-:W-:Y:S07]  /*9660*/  LDSM.16.M88.4 R164, [R190+0x2000] ;  /* 0x00200000bea4783b */ /* 0x000fee0000000200 */
[C---:B------:R-:W-:Y:S01]  /*9670*/  HMMA.16816.F32.BF16 R32, R64.reuse, R34, RZ ;  /* 0x000000224020723c */ /* 0x040fe200000418ff */
[----:B------:R-:W-:Y:S07]  /*9680*/  LDSM.16.M88.4 R168, [R188+0x2000] ;  /* 0x00200000bca8783b */ /* 0x000fee0000000200 */
[-C--:B----4-:R-:W-:Y:S01]  /*9690*/  HMMA.16816.F32.BF16 R36, R64, R48.reuse, RZ ;  /* 0x000000304024723c */ /* 0x090fe200000418ff */
[----:B------:R-:W-:Y:S07]  /*96a0*/  LDSM.16.M88.4 R172, [R180+0x800] ;  /* 0x00080000b4ac783b */ /* 0x000fee0000000200 */
[C---:B------:R-:W-:Y:S01]  /*96b0*/  HMMA.16816.F32.BF16 R40, R60.reuse, R48, RZ ;  /* 0x000000303c28723c */ /* 0x040fe200000418ff */
[----:B------:R-:W-:Y:S07]  /*96c0*/  LDSM.16.M88.4 R176, [R180+0x1000] ;  /* 0x00100000b4b0783b */ /* 0x000fee0000000200 */
[-C--:B------:R-:W-:Y:S08]  /*96d0*/  HMMA.16816.F32.BF16 R44, R60, R50.reuse, RZ ;  /* 0x000000323c2c723c */ /* 0x080ff000000418ff */
[C---:B------:R-:W-:Y:S08]  /*96e0*/  HMMA.16816.F32.BF16 R48, R64.reuse, R50, RZ ;  /* 0x000000324030723c */ /* 0x040ff000000418ff */
[-C--:B-----5:R-:W-:Y:S08]  /*96f0*/  HMMA.16816.F32.BF16 R52, R64, R136.reuse, RZ ;  /* 0x000000884034723c */ /* 0x0a0ff000000418ff */
[C---:B------:R-:W-:Y:S08]  /*9700*/  HMMA.16816.F32.BF16 R56, R60.reuse, R136, RZ ;  /* 0x000000883c38723c */ /* 0x040ff000000418ff */
[-C--:B------:R-:W-:Y:S08]  /*9710*/  HMMA.16816.F32.BF16 R60, R60, R138.reuse, RZ ;  /* 0x0000008a3c3c723c */ /* 0x080ff000000418ff */
[----:B------:R-:W-:Y:S01]  /*9720*/  HMMA.16816.F32.BF16 R64, R64, R138, RZ ;  /* 0x0000008a4040723c */ /* 0x000fe200000418ff */
[----:B------:R-:W-:Y:S07]  /*9730*/  LDSM.16.M88.4 R136, [R190] ;  /* 0x00000000be88783b */ /* 0x000fee0000000200 */
[-C--:B-1----:R-:W-:Y:S08]  /*9740*/  HMMA.16816.F32.BF16 R4, R140, R144.reuse, R4 ;  /* 0x000000908c04723c */ /* 0x082ff00000041804 */
[C---:B--2---:R-:W-:Y:S08]  /*9750*/  HMMA.16816.F32.BF16 R8, R148.reuse, R144, R8 ;  /* 0x000000909408723c */ /* 0x044ff00000041808 */
[-C--:B------:R-:W-:Y:S08]  /*9760*/  HMMA.16816.F32.BF16 R12, R148, R146.reuse, R12 ;  /* 0x00000092940c723c */ /* 0x080ff0000004180c */
[C---:B------:R-:W-:Y:S01]  /*9770*/  HMMA.16816.F32.BF16 R16, R140.reuse, R146, R16 ;  /* 0x000000928c10723c */ /* 0x040fe20000041810 */
[----:B------:R-:W1:Y:S07]  /*9780*/  LDSM.16.M88.4 R144, [R189] ;  /* 0x00000000bd90783b */ /* 0x000e6e0000000200 */
[-C--:B------:R-:W-:Y:S08]  /*9790*/  HMMA.16816.F32.BF16 R20, R140, R152.reuse, R20 ;  /* 0x000000988c14723c */ /* 0x080ff00000041814 */
[C---:B------:R-:W-:Y:S08]  /*97a0*/  HMMA.16816.F32.BF16 R24, R148.reuse, R152, R24 ;  /* 0x000000989418723c */ /* 0x040ff00000041818 */
[-C--:B------:R-:W-:Y:S08]  /*97b0*/  HMMA.16816.F32.BF16 R28, R148, R154.reuse, R28 ;  /* 0x0000009a941c723c */ /* 0x080ff0000004181c */
[C---:B------:R-:W-:Y:S01]  /*97c0*/  HMMA.16816.F32.BF16 R32, R140.reuse, R154, R32 ;  /* 0x0000009a8c20723c */ /* 0x040fe20000041820 */
[----:B------:R-:W2:Y:S07]  /*97d0*/  LDSM.16.M88.4 R152, [R183] ;  /* 0x00000000b798783b */ /* 0x000eae0000000200 */
[-C--:B---3--:R-:W-:Y:S08]  /*97e0*/  HMMA.16816.F32.BF16 R36, R140, R156.reuse, R36 ;  /* 0x0000009c8c24723c */ /* 0x088ff00000041824 */
[C---:B------:R-:W-:Y:S08]  /*97f0*/  HMMA.16816.F32.BF16 R40, R148.reuse, R156, R40 ;  /* 0x0000009c9428723c */ /* 0x040ff00000041828 */
[-C--:B------:R-:W-:Y:S08]  /*9800*/  HMMA.16816.F32.BF16 R44, R148, R158.reuse, R44 ;  /* 0x0000009e942c723c */ /* 0x080ff0000004182c */
[C---:B------:R-:W-:Y:S01]  /*9810*/  HMMA.16816.F32.BF16 R48, R140.reuse, R158, R48 ;  /* 0x0000009e8c30723c */ /* 0x040fe20000041830 */
[----:B------:R-:W-:Y:S07]  /*9820*/  LDSM.16.M88.4 R156, [R181] ;  /* 0x00000000b59c783b */ /* 0x000fee0000000200 */
[-C--:B------:R-:W-:Y:S08]  /*9830*/  HMMA.16816.F32.BF16 R52, R140, R160.reuse, R52 ;  /* 0x000000a08c34723c */ /* 0x080ff00000041834 */
[C---:B------:R-:W-:Y:S08]  /*9840*/  HMMA.16816.F32.BF16 R56, R148.reuse, R160, R56 ;  /* 0x000000a09438723c */ /* 0x040ff00000041838 */
[-C--:B------:R-:W-:Y:S01]  /*9850*/  HMMA.16816.F32.BF16 R60, R148, R162.reuse, R60 ;  /* 0x000000a2943c723c */ /* 0x080fe2000004183c */
[----:B------:R-:W3:Y:S07]  /*9860*/  LDSM.16.M88.4 R148, [R182] ;  /* 0x00000000b694783b */ /* 0x000eee0000000200 */
[----:B------:R-:W-:Y:S01]  /*9870*/  HMMA.16816.F32.BF16 R64, R140, R162, R64 ;  /* 0x000000a28c40723c */ /* 0x000fe20000041840 */
[----:B------:R-:W-:Y:S07]  /*9880*/  LDSM.16.M88.4 R140, [R188] ;  /* 0x00000000bc8c783b */ /* 0x000fee0000000200 */
[-C--:B-1----:R-:W-:Y:S01]  /*9890*/  HMMA.16816.F32.BF16 R4, R136, R144.reuse, R4 ;  /* 0x000000908804723c */ /* 0x082fe20000041804 */
[----:B------:R-:W1:Y:S07]  /*98a0*/  LDSM.16.M88.4 R160, [R180] ;  /* 0x00000000b4a0783b */ /* 0x000e6e0000000200 */
[C---:B------:R-:W-:Y:S08]  /*98b0*/  HMMA.16816.F32.BF16 R8, R164.reuse, R144, R8 ;  /* 0x00000090a408723c */ /* 0x040ff00000041808 */
[-C--:B------:R-:W-:Y:S08]  /*98c0*/  HMMA.16816.F32.BF16 R12, R164, R146.reuse, R12 ;  /* 0x00000092a40c723c */ /* 0x080ff0000004180c */
[C---:B------:R-:W-:Y:S01]  /*98d0*/  HMMA.16816.F32.BF16 R16, R136.reuse, R146, R16 ;  /* 0x000000928810723c */ /* 0x040fe20000041810 */
[----:B------:R-:W4:Y:S01]  /*98e0*/  LDSM.16.M88.4 R144, [R180+0x1800] ;  /* 0x00180000b490783b */ /* 0x000f220000000200 */
[----:B------:R-:W-:Y:S06]  /*98f0*/  DEPBAR.LE SB0, 0x0 ;  /* 0x000080000000791a */ /* 0x000fec0000000000 */
[-C--:B--2---:R-:W-:Y:S01]  /*9900*/  HMMA.16816.F32.BF16 R20, R136, R152.reuse, R20 ;  /* 0x000000988814723c */ /* 0x084fe20000041814 */
[----:B------:R-:W-:Y:S07]  /*9910*/  BAR.SYNC.DEFER_BLOCKING 0x0 ;  /* 0x0000000000007b1d */ /* 0x000fee0000010000 */
[C---:B------:R-:W-:Y:S08]  /*9920*/  HMMA.16816.F32.BF16 R24, R164.reuse, R152, R24 ;  /* 0x00000098a418723c */ /* 0x040ff00000041818 */
[-C--:B------:R-:W-:Y:S08]  /*9930*/  HMMA.16816.F32.BF16 R28, R164, R154.reuse, R28 ;  /* 0x0000009aa41c723c */ /* 0x080ff0000004181c */
[C---:B------:R-:W-:Y:S08]  /*9940*/  HMMA.16816.F32.BF16 R32, R136.reuse, R154, R32 ;  /* 0x0000009a8820723c */ /* 0x040ff00000041820 */
        /* <DEDUP_REMOVED lines=23> */
[----:B------:R-:W-:Y:S01]  /*9ac0*/  HMMA.16816.F32.BF16 R64, R140, R146, R64 ;  /* 0x000000928c40723c */ /* 0x000fe20000041840 */
[----:B------:R-:W-:-:S07]  /*9ad0*/  @P0 BRA `(.L_x_595) ;  /* 0xfffff74000000947 */ /* 0x000fce000383ffff */
.L_x_594:
[----:B-1----:R-:W-:Y:S01]  /*9ae0*/  FMNMX.FTZ R134, R8, R2, !PT ;  /* 0x0000000208867209 */ /* 0x002fe20007810000 */
[----:B------:R-:W-:Y:S01]  /*9af0*/  IMAD.SHL.U32 R230, R206, 0x2, RZ ;  /* 0x00000002cee67824 */ /* 0x000fe200078e00ff */
[----:B------:R-:W-:Y:S01]  /*9b00*/  FMNMX.FTZ R136, R4, R132, !PT ;  /* 0x0000008404887209 */ /* 0x000fe20007810000 */
[----:B------:R-:W-:Y:S01]  /*9b10*/  LDSM.16.MT88.4 R144, [R187+0x6000] ;  /* 0x00600000bb90783b */ /* 0x000fe20000004200 */
        /* <DEDUP_REMOVED lines=39> */
[----:B------:R-:W-:Y:S01]  /*9d90*/  SHFL.BFLY PT, R133, R134, 0x2, 0x1f ;  /* 0x0c401f0086857f89 */ /* 0x000fe200000e0000 */
        /* <DEDUP_REMOVED lines=14> */
[--C-:B------:R-:W-:Y:S01]  /*9e80*/  LOP3.LUT R228, R217, UR21, R220.reuse, 0x96, !PT ;  /* 0x00000015d9e47c12 */ /* 0x100fe2000f8e96dc */
[----:B------:R-:W1:Y:S01]  /*9e90*/  SHFL.BFLY PT, R138, R135, 0x2, 0x1f ;  /* 0x0c401f00878a7f89 */ /* 0x000e6200000e0000 */
[----:B------:R-:W-:Y:S02]  /*9ea0*/  FMNMX.FTZ R137, R30, R137, !PT ;  /* 0x000000891e897209 */ /* 0x000fe40007810000 */
[----:B------:R-:W-:Y:S01]  /*9eb0*/  LOP3.LUT R226, R213, UR21, R220, 0x96, !PT ;  /* 0x00000015d5e27c12 */ /* 0x000fe2000f8e96dc */
[----:B------:R-:W-:Y:S01]  /*9ec0*/  IMAD.WIDE.U32 R228, R228, -0x326172a9, RZ ;  /* 0xcd9e8d57e4e47825 */ /* 0x000fe200078e00ff */
[----:B------:R-:W-:Y:S02]  /*9ed0*/  FMNMX.FTZ R137, R31, R137, !PT ;  /* 0x000000891f897209 */ /* 0x000fe40007810000 */
[----:B------:R-:W-:Y:S01]  /*9ee0*/  IADD3 R206, R206, -0x1, RZ ;  /* 0xffffffffcece7810 */ /* 0x000fe20007ffe0ff */
[----:B------:R-:W-:Y:S01]  /*9ef0*/  IMAD.WIDE.U32 R226, R226, -0x326172a9, RZ ;  /* 0xcd9e8d57e2e27825 */ /* 0x000fe200078e00ff */
[----:B-1----:R-:W-:Y:S02]  /*9f00*/  FMNMX.FTZ R138, R135, R138, !PT ;  /* 0x0000008a878a7209 */ /* 0x002fe40007810000 */
[----:B------:R-:W-:Y:S02]  /*9f10*/  FMNMX.FTZ R133, R134, R133, !PT ;  /* 0x0000008586857209 */ /* 0x000fe40007810000 */
[----:B------:R-:W-:Y:S01]  /*9f20*/  FMNMX.FTZ R139, R136, R139, !PT ;  /* 0x0000008b888b7209 */ /* 0x000fe20007810000 */
[----:B------:R-:W1:Y:S08]  /*9f30*/  SHFL.BFLY PT, R135, R138, 0x1, 0x1f ;  /* 0x0c201f008a877f89 */ /* 0x000e7000000e0000 */
[----:B------:R-:W2:Y:S08]  /*9f40*/  SHFL.BFLY PT, R134, R133, 0x1, 0x1f ;  /* 0x0c201f0085867f89 */ /* 0x000eb000000e0000 */
[----:B------:R-:W3:Y:S01]  /*9f50*/  SHFL.BFLY PT, R136, R139, 0x1, 0x1f ;  /* 0x0c201f008b887f89 */ /* 0x000ee200000e0000 */
[----:B-1----:R-:W-:Y:S05]  /*9f60*/  FMNMX.FTZ R135, R138, R135, !PT ;  /* 0x000000878a877209 */ /* 0x002fea0007810000 */
[C---:B------:R-:W-:Y:S02]  /*9f70*/  FMUL.FTZ R173, R135.reuse, c[0x0][0x23c] ;  /* 0x00008f0087ad7a20 */ /* 0x040fe40000410000 */
[----:B------:R-:W-:Y:S01]  /*9f80*/  FADD.FTZ R3, -R135, R3 ;  /* 0x0000000387037221 */ /* 0x000fe20000010100 */
[----:B--2---:R-:W-:Y:S02]  /*9f90*/  FMNMX.FTZ R134, R133, R134, !PT ;  /* 0x0000008685867209 */ /* 0x004fe40007810000 */
[----:B------:R-:W-:Y:S01]  /*9fa0*/  FMNMX.FTZ R133, R42, R137, !PT ;  /* 0x000000892a857209 */ /* 0x000fe20007810000 */
[----:B------:R-:W-:Y:S02]  /*9fb0*/  FMUL.FTZ R3, R3, c[0x0][0x23c] ;  /* 0x00008f0003037a20 */ /* 0x000fe40000410000 */
[C---:B------:R-:W-:Y:S01]  /*9fc0*/  FMUL.FTZ R168, R134.reuse, c[0x0][0x23c] ;  /* 0x00008f0086a87a20 */ /* 0x040fe20000410000 */
[----:B------:R-:W-:Y:S01]  /*9fd0*/  FMNMX.FTZ R133, R43, R133, !PT ;  /* 0x000000852b857209 */ /* 0x000fe20007810000 */
[----:B------:R-:W-:Y:S01]  /*9fe0*/  FADD.FTZ R2, -R134, R2 ;  /* 0x0000000286027221 */ /* 0x000fe20000010100 */
[----:B---3--:R-:W-:Y:S01]  /*9ff0*/  FMNMX.FTZ R136, R139, R136, !PT ;  /* 0x000000888b887209 */ /* 0x008fe20007810000 */
[----:B------:R-:W1:Y:S01]  /*a000*/  MUFU.EX2 R3, R3 ;  /* 0x0000000300037308 */ /* 0x000e620000000800 */
[----:B------:R-:W-:Y:S01]  /*a010*/  FMNMX.FTZ R133, R46, R133, !PT ;  /* 0x000000852e857209 */ /* 0x000fe20007810000 */
[----:B------:R-:W-:Y:S01]  /*a020*/  FMUL.FTZ R2, R2, c[0x0][0x23c] ;  /* 0x00008f0002027a20 */ /* 0x000fe20000410000 */
[C---:B------:R-:W-:Y:S01]  /*a030*/  FSETP.NEU.FTZ.AND P1, PT, R136.reuse, -INF , PT ;  /* 0xff8000008800780b */ /* 0x040fe20003f3d000 */
[C---:B------:R-:W-:Y:S01]  /*a040*/  FMUL.FTZ R175, R136.reuse, c[0x0][0x23c] ;  /* 0x00008f0088af7a20 */ /* 0x040fe20000410000 */
[----:B------:R-:W-:Y:S01]  /*a050*/  FMNMX.FTZ R133, R47, R133, !PT ;  /* 0x000000852f857209 */ /* 0x000fe20007810000 */
[----:B------:R-:W-:Y:S03]  /*a060*/  FADD.FTZ R132, -R136, R132 ;  /* 0x0000008488847221 */ /* 0x000fe60000010100 */
[----:B------:R-:W-:Y:S01]  /*a070*/  FSEL R175, R175, RZ, P1 ;  /* 0x000000ffafaf7208 */ /* 0x000fe20000800000 */
[----:B------:R-:W2:Y:S01]  /*a080*/  MUFU.EX2 R2, R2 ;  /* 0x0000000200027308 */ /* 0x000ea20000000800 */
[----:B------:R-:W-:Y:S01]  /*a090*/  FMNMX.FTZ R133, R58, R133, !PT ;  /* 0x000000853a857209 */ /* 0x000fe20007810000 */
[----:B------:R-:W-:Y:S01]  /*a0a0*/  FMUL.FTZ R132, R132, c[0x0][0x23c] ;  /* 0x00008f0084847a20 */ /* 0x000fe20000410000 */
[----:B------:R-:W-:Y:S01]  /*a0b0*/  FSETP.NEU.FTZ.AND P1, PT, R135, -INF , PT ;  /* 0xff8000008700780b */ /* 0x000fe20003f3d000 */
[--C-:B------:R-:W-:Y:S01]  /*a0c0*/  FFMA.FTZ R137, R16, c[0x0][0x23c], -R175.reuse ;  /* 0x00008f0010897a23 */ /* 0x100fe200000108af */
[----:B------:R-:W-:Y:S01]  /*a0d0*/  FMNMX.FTZ R16, R59, R133, !PT ;  /* 0x000000853b107209 */ /* 0x000fe20007810000 */
[--C-:B------:R-:W-:Y:S01]  /*a0e0*/  FFMA.FTZ R138, R17, c[0x0][0x23c], -R175.reuse ;  /* 0x00008f00118a7a23 */ /* 0x100fe200000108af */
[----:B------:R-:W-:Y:S01]  /*a0f0*/  FSEL R173, R173, RZ, P1 ;  /* 0x000000ffadad7208 */ /* 0x000fe20000800000 */
[--C-:B------:R-:W-:Y:S01]  /*a100*/  FFMA.FTZ R153, R4, c[0x0][0x23c], -R175.reuse ;  /* 0x00008f0004997a23 */ /* 0x100fe200000108af */
[----:B------:R-:W-:Y:S01]  /*a110*/  FMNMX.FTZ R16, R62, R16, !PT ;  /* 0x000000103e107209 */ /* 0x000fe20007810000 */
[----:B------:R-:W-:Y:S01]  /*a120*/  MUFU.EX2 R137, R137 ;  /* 0x0000008900897308 */ /* 0x000fe20000000800 */
[----:B------:R-:W-:Y:S01]  /*a130*/  FFMA.FTZ R154, R5, c[0x0][0x23c], -R175 ;  /* 0x00008f00059a7a23 */ /* 0x000fe200000108af */
[----:B------:R-:W-:Y:S01]  /*a140*/  FSETP.NEU.FTZ.AND P1, PT, R134, -INF , PT ;  /* 0xff8000008600780b */ /* 0x000fe20003f3d000 */
[--C-:B------:R-:W-:Y:S01]  /*a150*/  FFMA.FTZ R139, R18, c[0x0][0x23c], -R173.reuse ;  /* 0x00008f00128b7a23 */ /* 0x100fe200000108ad */
[----:B------:R-:W-:Y:S01]  /*a160*/  FMNMX.FTZ R17, R63, R16, !PT ;  /* 0x000000103f117209 */ /* 0x000fe20007810000 */
[--C-:B------:R-:W-:Y:S01]  /*a170*/  FFMA.FTZ R152, R19, c[0x0][0x23c], -R173.reuse ;  /* 0x00008f0013987a23 */ /* 0x100fe200000108ad */
[----:B------:R-:W-:Y:S01]  /*a180*/  LOP3.LUT R18, R221, UR15, R230, 0x96, !PT ;  /* 0x0000000fdd127c12 */ /* 0x000fe2000f8e96e6 */
[--C-:B------:R-:W-:Y:S01]  /*a190*/  FFMA.FTZ R155, R6, c[0x0][0x23c], -R173.reuse ;  /* 0x00008f00069b7a23 */ /* 0x100fe200000108ad */
[----:B------:R-:W-:Y:S01]  /*a1a0*/  FSEL R168, R168, RZ, P1 ;  /* 0x000000ffa8a87208 */ /* 0x000fe20000800000 */
[----:B------:R-:W3:Y:S01]  /*a1b0*/  SHFL.BFLY PT, R16, R17, 0x2, 0x1f ;  /* 0x0c401f0011107f89 */ /* 0x000ee200000e0000 */
[----:B------:R-:W-:Y:S01]  /*a1c0*/  MUFU.EX2 R138, R138 ;  /* 0x0000008a008a7308 */ /* 0x000fe20000000800 */
[----:B------:R-:W-:Y:S01]  /*a1d0*/  IMAD.WIDE.U32 R18, R18, -0x326172a9, RZ ;  /* 0xcd9e8d5712127825 */ /* 0x000fe200078e00ff */
[----:B------:R-:W-:Y:S03]  /*a1e0*/  IADD3 R230, R230, 0x1, RZ ;  /* 0x00000001e6e67810 */ /* 0x000fe60007ffe0ff */
[----:B------:R-:W-:Y:S01]  /*a1f0*/  FFMA.FTZ R156, R7, c[0x0][0x23c], -R173 ;  /* 0x00008f00079c7a23 */ /* 0x000fe200000108ad */
[----:B------:R-:W-:Y:S01]  /*a200*/  LOP3.LUT R234, R229, UR20, R18, 0x96, !PT ;  /* 0x00000014e5ea7c12 */ /* 0x000fe2000f8e9612 */
[----:B------:R-:W-:Y:S01]  /*a210*/  FFMA.FTZ R157, R12, c[0x0][0x23c], -R168 ;  /* 0x00008f000c9d7a23 */ /* 0x000fe200000108a8 */
[----:B------:R-:W-:Y:S01]  /*a220*/  LOP3.LUT R6, R19, UR22, R218, 0x96, !PT ;  /* 0x0000001613067c12 */ /* 0x000fe2000f8e96da */
[----:B------:R-:W-:Y:S01]  /*a230*/  FFMA.FTZ R158, R13, c[0x0][0x23c], -R168 ;  /* 0x00008f000d9e7a23 */ /* 0x000fe200000108a8 */
[----:B------:R-:W-:Y:S01]  /*a240*/  MUFU.EX2 R153, R153 ;  /* 0x0000009900997308 */ /* 0x000fe20000000800 */
[----:B------:R-:W-:Y:S01]  /*a250*/  LOP3.LUT R5, R19, UR22, R214, 0x96, !PT ;  /* 0x0000001613057c12 */ /* 0x000fe2000f8e96d6 */
[----:B------:R-:W-:Y:S01]  /*a260*/  IMAD.WIDE.U32 R234, R234, -0x2daee0ad, RZ ;  /* 0xd2511f53eaea7825 */ /* 0x000fe200078e00ff */
[----:B------:R-:W-:Y:S02]  /*a270*/  LOP3.LUT R224, R227, UR20, R18, 0x96, !PT ;  /* 0x00000014e3e07c12 */ /* 0x000fe4000f8e9612 */
[----:B------:R-:W-:Y:S01]  /*a280*/  LOP3.LUT R230, R221, UR15, R230, 0x96, !PT ;  /* 0x0000000fdde67c12 */ /* 0x000fe2000f8e96e6 */
[----:B------:R-:W-:Y:S04]  /*a290*/  IMAD.WIDE.U32 R232, R6, -0x2daee0ad, RZ ;  /* 0xd2511f5306e87825 */ /* 0x000fe800078e00ff */
[----:B------:R-:W-:Y:S01]  /*a2a0*/  MUFU.EX2 R154, R154 ;  /* 0x0000009a009a7308 */ /* 0x000fe20000000800 */
[----:B------:R-:W-:Y:S01]  /*a2b0*/  IMAD.WIDE.U32 R170, R5, -0x2daee0ad, RZ ;  /* 0xd2511f5305aa7825 */ /* 0x000fe200078e00ff */
[----:B------:R-:W-:Y:S02]  /*a2c0*/  LOP3.LUT R6, R233, UR19, R216, 0x96, !PT ;  /* 0x00000013e9067c12 */ /* 0x000fe4000f8e96d8 */
[----:B---3--:R-:W-:Y:S01]  /*a2d0*/  FMNMX.FTZ R4, R17, R16, !PT ;  /* 0x0000001011047209 */ /* 0x008fe20007810000 */
[----:B------:R-:W-:Y:S01]  /*a2e0*/  IMAD.WIDE.U32 R224, R224, -0x2daee0ad, RZ ;  /* 0xd2511f53e0e07825 */ /* 0x000fe200078e00ff */
[----:B------:R-:W-:Y:S02]  /*a2f0*/  LOP3.LUT R232, R235, UR17, R232, 0x96, !PT ;  /* 0x00000011ebe87c12 */ /* 0x000fe4000f8e96e8 */
[----:B------:R-:W-:Y:S01]  /*a300*/  LOP3.LUT R5, R171, UR19, R212, 0x96, !PT ;  /* 0x00000013ab057c12 */ /* 0x000fe2000f8e96d4 */
[----:B------:R-:W3:Y:S01]  /*a310*/  SHFL.BFLY PT, R133, R4, 0x1, 0x1f ;  /* 0x0c201f0004857f89 */ /* 0x000ee200000e0000 */
[----:B------:R-:W-:Y:S01]  /*a320*/  MUFU.EX2 R155, R155 ;  /* 0x0000009b009b7308 */ /* 0x000fe20000000800 */
[----:B------:R-:W-:Y:S01]  /*a330*/  LOP3.LUT R170, R225, UR17, R170, 0x96, !PT ;  /* 0x00000011e1aa7c12 */ /* 0x000fe2000f8e96aa */
[----:B------:R-:W-:Y:S04]  /*a340*/  IMAD.WIDE.U32 R232, R232, -0x326172a9, RZ ;  /* 0xcd9e8d57e8e87825 */ /* 0x000fe800078e00ff */
[----:B------:R-:W-:Y:S04]  /*a350*/  IMAD.WIDE.U32 R6, R6, -0x326172a9, RZ ;  /* 0xcd9e8d5706067825 */ /* 0x000fe800078e00ff */
[----:B------:R-:W-:Y:S01]  /*a360*/  MUFU.EX2 R156, R156 ;  /* 0x0000009c009c7308 */ /* 0x000fe20000000800 */
[----:B------:R-:W-:Y:S01]  /*a370*/  IMAD.WIDE.U32 R170, R170, -0x326172a9, RZ ;  /* 0xcd9e8d57aaaa7825 */ /* 0x000fe200078e00ff */
[----:B------:R-:W-:Y:S03]  /*a380*/  LOP3.LUT R178, R233, UR16, R6, 0x96, !PT ;  /* 0x00000010e9b27c12 */ /* 0x000fe6000f8e9606 */
[----:B------:R-:W-:Y:S01]  /*a390*/  IMAD.WIDE.U32 R176, R5, -0x326172a9, RZ ;  /* 0xcd9e8d5705b07825 */ /* 0x000fe200078e00ff */
[----:B------:R-:W-:Y:S03]  /*a3a0*/  LOP3.LUT R5, R7, UR18, R228, 0x96, !PT ;  /* 0x0000001207057c12 */ /* 0x000fe6000f8e96e4 */
[----:B------:R-:W-:Y:S01]  /*a3b0*/  IMAD.WIDE.U32 R178, R178, -0x2daee0ad, RZ ;  /* 0xd2511f53b2b27825 */ /* 0x000fe200078e00ff */
[----:B------:R-:W-:Y:S01]  /*a3c0*/  MUFU.EX2 R157, R157 ;  /* 0x0000009d009d7308 */ /* 0x000fe20000000800 */
[----:B------:R-:W-:Y:S02]  /*a3d0*/  LOP3.LUT R176, R171, UR16, R176, 0x96, !PT ;  /* 0x00000010abb07c12 */ /* 0x000fe4000f8e96b0 */
[----:B---3--:R-:W-:Y:S01]  /*a3e0*/  FMNMX.FTZ R133, R4, R133, !PT ;  /* 0x0000008504857209 */ /* 0x008fe20007810000 */
[----:B------:R-:W-:Y:S01]  /*a3f0*/  IMAD.WIDE.U32 R6, R5, -0x2daee0ad, RZ ;  /* 0xd2511f5305067825 */ /* 0x000fe200078e00ff */
[----:B------:R-:W-:Y:S02]  /*a400*/  LOP3.LUT R4, R177, UR18, R226, 0x96, !PT ;  /* 0x00000012b1047c12 */ /* 0x000fe4000f8e96e2 */
[C---:B------:R-:W-:Y:S01]  /*a410*/  FSETP.NEU.FTZ.AND P1, PT, R133.reuse, -INF , PT ;  /* 0xff8000008500780b */ /* 0x040fe20003f3d000 */
[----:B------:R-:W-:Y:S01]  /*a420*/  FMUL.FTZ R167, R133, c[0x0][0x23c] ;  /* 0x00008f0085a77a20 */ /* 0x000fe20000410000 */
[----:B------:R-:W-:Y:S01]  /*a430*/  LOP3.LUT R5, R179, UR4, R6, 0x96, !PT ;  /* 0x00000004b3057c12 */ /* 0x000fe2000f8e9606 */
[----:B------:R-:W-:Y:S01]  /*a440*/  MUFU.EX2 R158, R158 ;  /* 0x0000009e009e7308 */ /* 0x000fe20000000800 */
[----:B------:R-:W-:Y:S01]  /*a450*/  IMAD.WIDE.U32 R176, R176, -0x2daee0ad, RZ ;  /* 0xd2511f53b0b07825 */ /* 0x000fe200078e00ff */
[----:B------:R-:W-:Y:S02]  /*a460*/  LOP3.LUT R234, R7, UR9, R234, 0x96, !PT ;  /* 0x0000000907ea7c12 */ /* 0x000fe4000f8e96ea */
[----:B------:R-:W-:Y:S01]  /*a470*/  FSEL R167, R167, RZ, P1 ;  /* 0x000000ffa7a77208 */ /* 0x000fe20000800000 */
[----:B------:R-:W-:Y:S04]  /*a480*/  IMAD.WIDE.U32 R12, R4, -0x2daee0ad, RZ ;  /* 0xd2511f53040c7825 */ /* 0x000fe800078e00ff */
[----:B------:R-:W-:Y:S01]  /*a490*/  IMAD.WIDE.U32 R6, R5, -0x326172a9, RZ ;  /* 0xcd9e8d5705067825 */ /* 0x000fe200078e00ff */
[----:B------:R-:W-:Y:S01]  /*a4a0*/  MUFU.EX2 R139, R139 ;  /* 0x0000008b008b7308 */ /* 0x000fe20000000800 */
[----:B------:R-:W-:Y:S02]  /*a4b0*/  LOP3.LUT R4, R177, UR4, R12, 0x96, !PT ;  /* 0x00000004b1047c12 */ /* 0x000fe4000f8e960c */
[----:B------:R-:W-:Y:S01]  /*a4c0*/  IMAD.WIDE.U32 R234, R234, -0x326172a9, RZ ;  /* 0xcd9e8d57eaea7825 */ /* 0x000fe200078e00ff */
[----:B------:R-:W-:Y:S02]  /*a4d0*/  SHF.R.U32.HI R5, RZ, 0x10, R6 ;  /* 0x00000010ff057819 */ /* 0x000fe40000011606 */
[----:B------:R-:W-:Y:S01]  /*a4e0*/  LOP3.LUT R224, R13, UR9, R224, 0x96, !PT ;  /* 0x000000090de07c12 */ /* 0x000fe2000f8e96e0 */
[--C-:B------:R-:W-:Y:S01]  /*a4f0*/  FFMA.FTZ R159, R14, c[0x0][0x23c], -R167.reuse ;  /* 0x00008f000e9f7a23 */ /* 0x100fe200000108a7 */
[----:B------:R-:W-:Y:S01]  /*a500*/  LOP3.LUT R12, R6, 0xffff, RZ, 0xc0, !PT ;  /* 0x0000ffff060c7812 */ /* 0x000fe200078ec0ff */
[--C-:B------:R-:W-:Y:S01]  /*a510*/  FFMA.FTZ R160, R15, c[0x0][0x23c], -R167.reuse ;  /* 0x00008f000fa07a23 */ /* 0x100fe200000108a7 */
[----:B------:R-:W3:Y:S01]  /*a520*/  MUFU.EX2 R152, R152 ;  /* 0x0000009800987308 */ /* 0x000ee20000000800 */
[----:B------:R-:W-:Y:S01]  /*a530*/  IMAD.WIDE.U32 R14, R4, -0x326172a9, RZ ;  /* 0xcd9e8d57040e7825 */ /* 0x000fe200078e00ff */
[----:B------:R-:W-:Y:S02]  /*a540*/  LOP3.LUT R4, R7, UR24, R234, 0x96, !PT ;  /* 0x0000001807047c12 */ /* 0x000fe4000f8e96ea */
[----:B------:R-:W-:Y:S01]  /*a550*/  LOP3.LUT R142, R6, 0xff, RZ, 0xc0, !PT ;  /* 0x000000ff068e7812 */ /* 0x000fe200078ec0ff */
[----:B------:R-:W-:Y:S01]  /*a560*/  FFMA.FTZ R161, R8, c[0x0][0x23c], -R168 ;  /* 0x00008f0008a17a23 */ /* 0x000fe200000108a8 */
[----:B------:R-:W-:Y:S01]  /*a570*/  SHF.R.U32.HI R143, RZ, 0x18, R6 ;  /* 0x00000018ff8f7819 */ /* 0x000fe20000011606 */
[----:B------:R-:W-:Y:S01]  /*a580*/  FFMA.FTZ R162, R9, c[0x0][0x23c], -R168 ;  /* 0x00008f0009a27a23 */ /* 0x000fe200000108a8 */
[----:B------:R-:W-:Y:S01]  /*a590*/  LOP3.LUT R6, R14, 0xffff, RZ, 0xc0, !PT ;  /* 0x0000ffff0e067812 */ /* 0x000fe200078ec0ff */
[--C-:B------:R-:W-:Y:S01]  /*a5a0*/  FFMA.FTZ R163, R10, c[0x0][0x23c], -R167.reuse ;  /* 0x00008f000aa37a23 */ /* 0x100fe200000108a7 */
[----:B------:R-:W-:Y:S01]  /*a5b0*/  MUFU.EX2 R159, R159 ;  /* 0x0000009f009f7308 */ /* 0x000fe20000000800 */
[----:B------:R-:W-:Y:S01]  /*a5c0*/  FFMA.FTZ R164, R11, c[0x0][0x23c], -R167 ;  /* 0x00008f000ba47a23 */ /* 0x000fe200000108a7 */
[----:B------:R-:W-:Y:S01]  /*a5d0*/  LOP3.LUT R8, R5, 0xff, RZ, 0xc0, !PT ;  /* 0x000000ff05087812 */ /* 0x000fe200078ec0ff */
[----:B------:R-:W-:Y:S01]  /*a5e0*/  FFMA.FTZ R233, R65, c[0x0][0x23c], -R175 ;  /* 0x00008f0041e97a23 */ /* 0x000fe200000108af */
[----:B------:R-:W-:Y:S01]  /*a5f0*/  SHF.R.U32.HI R12, RZ, 0x8, R12 ;  /* 0x00000008ff0c7819 */ /* 0x000fe2000001160c */
[----:B------:R-:W-:Y:S01]  /*a600*/  FFMA.FTZ R234, R66, c[0x0][0x23c], -R173 ;  /* 0x00008f0042ea7a23 */ /* 0x000fe200000108ad */
[----:B------:R-:W-:Y:S01]  /*a610*/  PRMT R143, R8, 0x5410, R143 ;  /* 0x00005410088f7816 */ /* 0x000fe2000000008f */
[----:B------:R-:W-:Y:S01]  /*a620*/  FFMA.FTZ R34, R34, c[0x0][0x23c], -R173 ;  /* 0x00008f0022227a23 */ /* 0x000fe200000108ad */
[----:B------:R-:W-:Y:S01]  /*a630*/  SHF.R.U32.HI R8, RZ, 0x8, R6 ;  /* 0x00000008ff087819 */ /* 0x000fe20000011606 */
[--C-:B------:R-:W-:Y:S01]  /*a640*/  FFMA.FTZ R165, R32, c[0x0][0x23c], -R175.reuse ;  /* 0x00008f0020a57a23 */ /* 0x100fe200000108af */
[----:B------:R-:W-:Y:S01]  /*a650*/  MUFU.EX2 R160, R160 ;  /* 0x000000a000a07308 */ /* 0x000fe20000000800 */
[----:B------:R-:W-:Y:S01]  /*a660*/  FFMA.FTZ R166, R33, c[0x0][0x23c], -R175 ;  /* 0x00008f0021a67a23 */ /* 0x000fe200000108af */
[--C-:B------:R-:W-:Y:S01]  /*a670*/  HSET2.LE.AND R143, R143, R203.reuse, PT ;  /* 0x000000cb8f8f7233 */ /* 0x100fe20003803000 */
[----:B------:R-:W-:Y:S01]  /*a680*/  FFMA.FTZ R169, R22, c[0x0][0x23c], -R173 ;  /* 0x00008f0016a97a23 */ /* 0x000fe200000108ad */
[----:B------:R-:W-:Y:S01]  /*a690*/  SHF.R.U32.HI R7, RZ, 0x10, R14 ;  /* 0x00000010ff077819 */ /* 0x000fe2000001160e */
[----:B-1----:R-:W-:Y:S01]  /*a6a0*/  FMUL.FTZ R22, R3, R110 ;  /* 0x0000006e03167220 */ /* 0x002fe20000410000 */
[----:B------:R-:W-:Y:S01]  /*a6b0*/  LOP3.LUT R150, R14, 0xff, RZ, 0xc0, !PT ;  /* 0x000000ff0e967812 */ /* 0x000fe200078ec0ff */
[C---:B--2---:R-:W-:Y:S01]  /*a6c0*/  FMUL.FTZ R92, R2.reuse, R92 ;  /* 0x0000005c025c7220 */ /* 0x044fe20000410000 */
[----:B------:R-:W-:Y:S01]  /*a6d0*/  LOP3.LUT R7, R7, 0xff, RZ, 0xc0, !PT ;  /* 0x000000ff07077812 */ /* 0x000fe200078ec0ff */
[----:B------:R-:W-:Y:S01]  /*a6e0*/  FMUL.FTZ R93, R2, R93 ;  /* 0x0000005d025d7220 */ /* 0x000fe20000410000 */
[----:B------:R-:W-:Y:S01]  /*a6f0*/  MUFU.EX2 R161, R161 ;  /* 0x000000a100a17308 */ /* 0x000fe20000000800 */
[----:B------:R-:W-:Y:S01]  /*a700*/  IMAD.WIDE.U32 R230, R230, -0x326172a9, RZ ;  /* 0xcd9e8d57e6e67825 */ /* 0x000fe200078e00ff */
[----:B------:R-:W-:Y:S02]  /*a710*/  PRMT R142, R142, 0x5410, R12 ;  /* 0x000054108e8e7816 */ /* 0x000fe4000000000c */
[----:B------:R-:W-:Y:S01]  /*a720*/  SHF.R.U32.HI R151, RZ, 0x18, R14 ;  /* 0x00000018ff977819 */ /* 0x000fe2000001160e */
[----:B------:R-:W-:Y:S01]  /*a730*/  FFMA.FTZ R236, R52, c[0x0][0x23c], -R175 ;  /* 0x00008f0034ec7a23 */ /* 0x000fe200000108af */
[----:B------:R-:W-:Y:S01]  /*a740*/  PRMT R150, R150, 0x5410, R8 ;  /* 0x0000541096967816 */ /* 0x000fe20000000008 */
[----:B------:R-:W-:Y:S01]  /*a750*/  FFMA.FTZ R237, R54, c[0x0][0x23c], -R173 ;  /* 0x00008f0036ed7a23 */ /* 0x000fe200000108ad */
[--C-:B------:R-:W-:Y:S01]  /*a760*/  HSET2.LE.AND R142, R142, R203.reuse, PT ;  /* 0x000000cb8e8e7233 */ /* 0x100fe20003803000 */
[----:B------:R-:W-:Y:S01]  /*a770*/  PRMT R151, R7, 0x5410, R151 ;  /* 0x0000541007977816 */ /* 0x000fe20000000097 */
[----:B------:R-:W-:Y:S01]  /*a780*/  MUFU.EX2 R162, R162 ;  /* 0x000000a200a27308 */ /* 0x000fe20000000800 */
[----:B---3--:R-:W-:Y:S01]  /*a790*/  F2FP.BF16.PACK_AB R7, R152, R139 ;  /* 0x0000008b9807723e */ /* 0x008fe200000010ff */
[--C-:B------:R-:W-:Y:S01]  /*a7a0*/  HSET2.LE.AND R150, R150, R203.reuse, PT ;  /* 0x000000cb96967233 */ /* 0x100fe20003803000 */
[----:B------:R-:W-:Y:S01]  /*a7b0*/  FMUL.FTZ R8, R2, R124 ;  /* 0x0000007c02087220 */ /* 0x000fe20000410000 */
[--C-:B------:R-:W-:Y:S01]  /*a7c0*/  HSET2.LE.AND R151, R151, R203.reuse, PT ;  /* 0x000000cb97977233 */ /* 0x100fe20003803000 */
[----:B------:R-:W-:Y:S01]  /*a7d0*/  LOP3.LUT R143, R143, R7, RZ, 0xc0, !PT ;  /* 0x000000078f8f7212 */ /* 0x000fe200078ec0ff */
[----:B------:R-:W-:Y:S01]  /*a7e0*/  FMUL.FTZ R7, R3, R131 ;  /* 0x0000008303077220 */ /* 0x000fe20000410000 */
[----:B------:R-:W-:Y:S01]  /*a7f0*/  LOP3.LUT R6, R4, 0xffff, RZ, 0xc0, !PT ;  /* 0x0000ffff04067812 */ /* 0x000fe200078ec0ff */
[----:B------:R-:W-:Y:S01]  /*a800*/  FMUL.FTZ R9, R2, R125 ;  /* 0x0000007d02097220 */ /* 0x000fe20000410000 */
[----:B------:R-:W-:Y:S01]  /*a810*/  SHF.R.U32.HI R141, RZ, 0x10, R4 ;  /* 0x00000010ff8d7819 */ /* 0x000fe20000011604 */
[----:B------:R-:W-:Y:S01]  /*a820*/  MUFU.EX2 R163, R163 ;  /* 0x000000a300a37308 */ /* 0x000fe20000000800 */
[----:B------:R-:W-:Y:S01]  /*a830*/  IMAD.WIDE.U32 R224, R224, -0x326172a9, RZ ;  /* 0xcd9e8d57e0e07825 */ /* 0x000fe200078e00ff */
[----:B------:R-:W-:Y:S02]  /*a840*/  LOP3.LUT R140, R4, 0xff, RZ, 0xc0, !PT ;  /* 0x000000ff048c7812 */ /* 0x000fe400078ec0ff */
[----:B------:R-:W-:Y:S01]  /*a850*/  SHF.R.U32.HI R6, RZ, 0x8, R6 ;  /* 0x00000008ff067819 */ /* 0x000fe20000011606 */
[----:B------:R-:W-:Y:S01]  /*a860*/  FADD.FTZ R0, -R133, R0 ;  /* 0x0000000085007221 */ /* 0x000fe20000010100 */
[----:B------:R-:W-:Y:S01]  /*a870*/  LOP3.LUT R5, R15, UR24, R224, 0x96, !PT ;  /* 0x000000180f057c12 */ /* 0x000fe2000f8e96e0 */
[----:B------:R-:W-:Y:S01]  /*a880*/  FMUL.FTZ R12, R2, R120 ;  /* 0x00000078020c7220 */ /* 0x000fe20000410000 */
[----:B------:R-:W-:Y:S01]  /*a890*/  SHF.R.U32.HI R4, RZ, 0x18, R4 ;  /* 0x00000018ff047819 */ /* 0x000fe20000011604 */
[----:B------:R-:W-:Y:S01]  /*a8a0*/  FMUL.FTZ R0, R0, c[0x0][0x23c] ;  /* 0x00008f0000007a20 */ /* 0x000fe20000410000 */
[----:B------:R-:W-:Y:S01]  /*a8b0*/  MUFU.EX2 R164, R164 ;  /* 0x000000a400a47308 */ /* 0x000fe20000000800 */
[----:B------:R-:W-:Y:S01]  /*a8c0*/  PRMT R140, R140, 0x5410, R6 ;  /* 0x000054108c8c7816 */ /* 0x000fe20000000006 */
[----:B------:R-:W-:Y:S01]  /*a8d0*/  FMUL.FTZ R13, R2, R121 ;  /* 0x00000079020d7220 */ /* 0x000fe20000410000 */
[----:B------:R-:W-:Y:S01]  /*a8e0*/  LOP3.LUT R141, R141, 0xff, RZ, 0xc0, !PT ;  /* 0x000000ff8d8d7812 */ /* 0x000fe200078ec0ff */
[----:B------:R-:W-:Y:S01]  /*a8f0*/  FMUL.FTZ R18, R3, R118 ;  /* 0x0000007603127220 */ /* 0x000fe20000410000 */
[----:B------:R-:W-:Y:S01]  /*a900*/  LOP3.LUT R6, R5, 0xffff, RZ, 0xc0, !PT ;  /* 0x0000ffff05067812 */ /* 0x000fe200078ec0ff */
[--C-:B------:R-:W-:Y:S01]  /*a910*/  HSET2.LE.AND R140, R140, R203.reuse, PT ;  /* 0x000000cb8c8c7233 */ /* 0x100fe20003803000 */
[----:B------:R-:W-:Y:S01]  /*a920*/  SHF.R.U32.HI R149, RZ, 0x10, R5 ;  /* 0x00000010ff957819 */ /* 0x000fe20000011605 */
[----:B------:R-:W-:Y:S01]  /*a930*/  FMUL.FTZ R19, R3, R119 ;  /* 0x0000007703137220 */ /* 0x000fe20000410000 */
[----:B------:R-:W-:Y:S01]  /*a940*/  PRMT R141, R141, 0x5410, R4 ;  /* 0x000054108d8d7816 */ /* 0x000fe20000000004 */
[----:B------:R-:W1:Y:S01]  /*a950*/  MUFU.EX2 R132, R132 ;  /* 0x0000008400847308 */ /* 0x000e620000000800 */
[----:B------:R-:W-:Y:S01]  /*a960*/  SHF.R.U32.HI R6, RZ, 0x8, R6 ;  /* 0x00000008ff067819 */ /* 0x000fe20000011606 */
[----:B------:R-:W-:Y:S01]  /*a970*/  FFMA.FTZ R20, R20, c[0x0][0x23c], -R175 ;  /* 0x00008f0014147a23 */ /* 0x000fe200000108af */
[----:B------:R-:W-:Y:S01]  /*a980*/  LOP3.LUT R148, R5, 0xff, RZ, 0xc0, !PT ;  /* 0x000000ff05947812 */ /* 0x000fe200078ec0ff */
[--C-:B------:R-:W-:Y:S01]  /*a990*/  HSET2.LE.AND R141, R141, R203.reuse, PT ;  /* 0x000000cb8d8d7233 */ /* 0x100fe20003803000 */
[----:B------:R-:W-:Y:S01]  /*a9a0*/  SHF.R.U32.HI R5, RZ, 0x18, R5 ;  /* 0x00000018ff057819 */ /* 0x000fe20000011605 */
[C---:B------:R-:W-:Y:S01]  /*a9b0*/  FMUL.FTZ R68, R2.reuse, R68 ;  /* 0x0000004402447220 */ /* 0x040fe20000410000 */
[----:B------:R-:W-:Y:S01]  /*a9c0*/  LOP3.LUT R149, R149, 0xff, RZ, 0xc0, !PT ;  /* 0x000000ff95957812 */ /* 0x000fe200078ec0ff */
[----:B------:R-:W-:Y:S01]  /*a9d0*/  FMUL.FTZ R69, R2, R69 ;  /* 0x0000004502457220 */ /* 0x000fe20000410000 */
[----:B------:R-:W-:Y:S01]  /*a9e0*/  F2FP.BF16.PACK_AB R4, R138, R137 ;  /* 0x000000898a04723e */ /* 0x000fe200000010ff */
[----:B------:R-:W2:Y:S01]  /*a9f0*/  MUFU.EX2 R0, R0 ;  /* 0x0000000000007308 */ /* 0x000ea20000000800 */
[----:B------:R-:W-:Y:S01]  /*aa00*/  PRMT R148, R148, 0x5410, R6 ;  /* 0x0000541094947816 */ /* 0x000fe20000000006 */
[C---:B------:R-:W-:Y:S01]  /*aa10*/  FMUL.FTZ R72, R2.reuse, R72 ;  /* 0x0000004802487220 */ /* 0x040fe20000410000 */
[----:B------:R-:W-:Y:S01]  /*aa20*/  PRMT R149, R149, 0x5410, R5 ;  /* 0x0000541095957816 */ /* 0x000fe20000000005 */
[----:B------:R-:W-:Y:S01]  /*aa30*/  FMUL.FTZ R73, R2, R73 ;  /* 0x0000004902497220 */ /* 0x000fe20000410000 */
[----:B------:R-:W-:Y:S01]  /*aa40*/  LOP3.LUT R142, R142, R4, RZ, 0xc0, !PT ;  /* 0x000000048e8e7212 */ /* 0x000fe200078ec0ff */
[--C-:B------:R-:W-:Y:S01]  /*aa50*/  HSET2.LE.AND R148, R148, R203.reuse, PT ;  /* 0x000000cb94947233 */ /* 0x100fe20003803000 */
[----:B------:R-:W-:Y:S01]  /*aa60*/  F2FP.BF16.PACK_AB R6, R154, R153 ;  /* 0x000000999a06723e */ /* 0x000fe200000010ff */
[--C-:B------:R-:W-:Y:S01]  /*aa70*/  HSET2.LE.AND R149, R149, R203.reuse, PT ;  /* 0x000000cb95957233 */ /* 0x100fe20003803000 */
[----:B------:R-:W-:Y:S01]  /*aa80*/  F2FP.BF16.PACK_AB R5, R156, R155 ;  /* 0x0000009b9c05723e */ /* 0x000fe200000010ff */
[C---:B------:R-:W-:Y:S01]  /*aa90*/  FMUL.FTZ R78, R3.reuse, R78 ;  /* 0x0000004e034e7220 */ /* 0x040fe20000410000 */
[----:B------:R-:W-:Y:S01]  /*aaa0*/  F2FP.BF16.PACK_AB R4, R158, R157 ;  /* 0x0000009d9e04723e */ /* 0x000fe200000010ff */
[----:B------:R-:W-:Y:S01]  /*aab0*/  FMUL.FTZ R79, R3, R79 ;  /* 0x0000004f034f7220 */ /* 0x000fe20000410000 */
[----:B------:R-:W-:Y:S01]  /*aac0*/  LOP3.LUT R140, R140, R6, RZ, 0xc0, !PT ;  /* 0x000000068c8c7212 */ /* 0x000fe200078ec0ff */
[C---:B-1----:R-:W-:Y:S01]  /*aad0*/  FMUL.FTZ R16, R132.reuse, R116 ;  /* 0x0000007484107220 */ /* 0x042fe20000410000 */
[----:B------:R-:W-:Y:S01]  /*aae0*/  LOP3.LUT R141, R141, R5, RZ, 0xc0, !PT ;  /* 0x000000058d8d7212 */ /* 0x000fe200078ec0ff */
[----:B------:R-:W-:Y:S01]  /*aaf0*/  FMUL.FTZ R17, R132, R117 ;  /* 0x0000007584117220 */ /* 0x000fe20000410000 */
[----:B------:R-:W-:Y:S01]  /*ab00*/  LOP3.LUT R150, R150, R4, RZ, 0xc0, !PT ;  /* 0x0000000496967212 */ /* 0x000fe200078ec0ff */
[----:B------:R-:W-:Y:S01]  /*ab10*/  FMUL.FTZ R32, R132, R112 ;  /* 0x0000007084207220 */ /* 0x000fe20000410000 */
[----:B------:R-:W-:Y:S01]  /*ab20*/  F2FP.BF16.PACK_AB R6, R160, R159 ;  /* 0x0000009fa006723e */ /* 0x000fe200000010ff */
[----:B------:R-:W-:Y:S01]  /*ab30*/  FMUL.FTZ R33, R132, R113 ;  /* 0x0000007184217220 */ /* 0x000fe20000410000 */
[----:B------:R-:W-:Y:S01]  /*ab40*/  F2FP.BF16.PACK_AB R5, R162, R161 ;  /* 0x000000a1a205723e */ /* 0x000fe200000010ff */
[----:B------:R-:W-:Y:S01]  /*ab50*/  FMUL.FTZ R76, R132, R76 ;  /* 0x0000004c844c7220 */ /* 0x000fe20000410000 */
[----:B------:R-:W-:Y:S01]  /*ab60*/  F2FP.BF16.PACK_AB R4, R164, R163 ;  /* 0x000000a3a404723e */ /* 0x000fe200000010ff */
[----:B--2---:R-:W-:Y:S01]  /*ab70*/  FMUL.FTZ R10, R0, R126 ;  /* 0x0000007e000a7220 */ /* 0x004fe20000410000 */
[----:B------:R-:W-:Y:S01]  /*ab80*/  LOP3.LUT R151, R151, R6, RZ, 0xc0, !PT ;  /* 0x0000000697977212 */ /* 0x000fe200078ec0ff */
[----:B------:R-:W-:Y:S01]  /*ab90*/  FMUL.FTZ R6, R3, R130 ;  /* 0x0000008203067220 */ /* 0x000fe20000410000 */
[----:B------:R-:W-:Y:S01]  /*aba0*/  LOP3.LUT R148, R148, R5, RZ, 0xc0, !PT ;  /* 0x0000000594947212 */ /* 0x000fe200078ec0ff */
[C---:B------:R-:W-:Y:S01]  /*abb0*/  FMUL.FTZ R5, R132.reuse, R129 ;  /* 0x0000008184057220 */ /* 0x040fe20000410000 */
[----:B------:R-:W-:Y:S01]  /*abc0*/  LOP3.LUT R149, R149, R4, RZ, 0xc0, !PT ;  /* 0x0000000495957212 */ /* 0x000fe200078ec0ff */
[----:B------:R-:W-:Y:S01]  /*abd0*/  FMUL.FTZ R4, R132, R128 ;  /* 0x0000008084047220 */ /* 0x000fe20000410000 */
[----:B------:R-:W-:Y:S01]  /*abe0*/  LOP3.LUT R116, R235, UR7, R232, 0x96, !PT ;  /* 0x00000007eb747c12 */ /* 0x000fe2000f8e96e8 */
[----:B------:R-:W1:Y:S01]  /*abf0*/  LDSM.16.MT88.4 R128, [R186+0x6000] ;  /* 0x00600000ba80783b */ /* 0x000e620000004200 */
[--C-:B------:R-:W-:Y:S01]  /*ac00*/  FFMA.FTZ R235, R67, c[0x0][0x23c], -R173.reuse ;  /* 0x00008f0043eb7a23 */ /* 0x100fe200000108ad */
[----:B------:R-:W-:Y:S01]  /*ac10*/  LOP3.LUT R120, R225, UR7, R170, 0x96, !PT ;  /* 0x00000007e1787c12 */ /* 0x000fe2000f8e96aa */
[--C-:B------:R-:W-:Y:S01]  /*ac20*/  FFMA.FTZ R170, R23, c[0x0][0x23c], -R173.reuse ;  /* 0x00008f0017aa7a23 */ /* 0x100fe200000108ad */
[----:B------:R-:W-:Y:S01]  /*ac30*/  MUFU.EX2 R165, R165 ;  /* 0x000000a500a57308 */ /* 0x000fe20000000800 */
[-C--:B------:R-:W-:Y:S01]  /*ac40*/  HMMA.16816.F32.BF16 R4, R140, R144.reuse, R4 ;  /* 0x000000908c04723c */ /* 0x080fe20000041804 */
[C---:B------:R-:W-:Y:S02]  /*ac50*/  FMUL.FTZ R11, R0.reuse, R127 ;  /* 0x0000007f000b7220 */ /* 0x040fe40000410000 */
[----:B------:R-:W-:Y:S02]  /*ac60*/  FMUL.FTZ R23, R3, R111 ;  /* 0x0000006f03177220 */ /* 0x000fe40000410000 */
[C---:B------:R-:W-:Y:S02]  /*ac70*/  FMUL.FTZ R94, R0.reuse, R94 ;  /* 0x0000005e005e7220 */ /* 0x040fe40000410000 */
[C---:B------:R-:W-:Y:S01]  /*ac80*/  FMUL.FTZ R95, R0.reuse, R95 ;  /* 0x0000005f005f7220 */ /* 0x040fe20000410000 */
[C---:B------:R-:W-:Y:S01]  /*ac90*/  HMMA.16816.F32.BF16 R8, R148.reuse, R144, R8 ;  /* 0x000000909408723c */ /* 0x040fe20000041808 */
[----:B------:R2:W-:Y:S03]  /*aca0*/  MUFU.EX2 R144, R34 ;  /* 0x0000002200907308 */ /* 0x0005e60000000800 */
[C---:B------:R-:W-:Y:S02]  /*acb0*/  FMUL.FTZ R14, R0.reuse, R122 ;  /* 0x0000007a000e7220 */ /* 0x040fe40000410000 */
[----:B------:R-:W-:Y:S02]  /*acc0*/  FMUL.FTZ R15, R0, R123 ;  /* 0x0000007b000f7220 */ /* 0x000fe40000410000 */
[----:B------:R-:W-:Y:S03]  /*acd0*/  FFMA.FTZ R145, R35, c[0x0][0x23c], -R173 ;  /* 0x00008f0023917a23 */ /* 0x000fe600000108ad */
[----:B------:R-:W3:Y:S01]  /*ace0*/  MUFU.EX2 R166, R166 ;  /* 0x000000a600a67308 */ /* 0x000ee20000000800 */
[C---:B------:R-:W-:Y:S01]  /*acf0*/  FMUL.FTZ R35, R3.reuse, R115 ;  /* 0x0000007303237220 */ /* 0x040fe20000410000 */
[-C--:B------:R-:W-:Y:S01]  /*ad00*/  HMMA.16816.F32.BF16 R12, R148, R146.reuse, R12 ;  /* 0x00000092940c723c */ /* 0x080fe2000004180c */
[--C-:B------:R-:W-:Y:S02]  /*ad10*/  FFMA.FTZ R232, R64, c[0x0][0x23c], -R175.reuse ;  /* 0x00008f0040e87a23 */ /* 0x100fe400000108af */
[C---:B------:R-:W-:Y:S02]  /*ad20*/  FMUL.FTZ R70, R0.reuse, R70 ;  /* 0x0000004600467220 */ /* 0x040fe40000410000 */
[C---:B------:R-:W-:Y:S02]  /*ad30*/  FMUL.FTZ R71, R0.reuse, R71 ;  /* 0x0000004700477220 */ /* 0x040fe40000410000 */
[C---:B------:R-:W-:Y:S01]  /*ad40*/  FMUL.FTZ R74, R0.reuse, R74 ;  /* 0x0000004a004a7220 */ /* 0x040fe20000410000 */
[C---:B------:R-:W-:Y:S01]  /*ad50*/  HMMA.16816.F32.BF16 R16, R140.reuse, R146, R16 ;  /* 0x000000928c10723c */ /* 0x040fe20000041810 */
[----:B------:R4:W-:Y:S03]  /*ad60*/  MUFU.EX2 R146, R20 ;  /* 0x0000001400927308 */ /* 0x0009e60000000800 */
[----:B--2---:R-:W-:Y:S02]  /*ad70*/  FMUL.FTZ R34, R3, R114 ;  /* 0x0000007203227220 */ /* 0x004fe40000410000 */
[----:B------:R-:W2:Y:S01]  /*ad80*/  LDSM.16.MT88.4 R112, [R185+0x6000] ;  /* 0x00600000b970783b */ /* 0x000ea20000004200 */
[----:B------:R-:W-:Y:S02]  /*ad90*/  FMUL.FTZ R75, R0, R75 ;  /* 0x0000004b004b7220 */ /* 0x000fe40000410000 */
[----:B------:R-:W-:Y:S02]  /*ada0*/  FFMA.FTZ R147, R21, c[0x0][0x23c], -R175 ;  /* 0x00008f0015937a23 */ /* 0x000fe400000108af */
[-C--:B-1----:R-:W-:Y:S01]  /*adb0*/  HMMA.16816.F32.BF16 R32, R140, R128.reuse, R32 ;  /* 0x000000808c20723c */ /* 0x082fe20000041820 */
[----:B------:R-:W-:Y:S01]  /*adc0*/  FMUL.FTZ R21, R132, R109 ;  /* 0x0000006d84157220 */ /* 0x000fe20000410000 */
[----:B------:R-:W1:Y:S01]  /*add0*/  MUFU.EX2 R145, R145 ;  /* 0x0000009100917308 */ /* 0x000e620000000800 */
[C---:B------:R-:W-:Y:S02]  /*ade0*/  FMUL.FTZ R80, R2.reuse, R80 ;  /* 0x0000005002507220 */ /* 0x040fe40000410000 */
[----:B------:R-:W-:Y:S02]  /*adf0*/  FMUL.FTZ R81, R2, R81 ;  /* 0x0000005102517220 */ /* 0x000fe40000410000 */
[C---:B------:R-:W-:Y:S01]  /*ae00*/  FMUL.FTZ R82, R0.reuse, R82 ;  /* 0x0000005200527220 */ /* 0x040fe20000410000 */
[C---:B------:R-:W-:Y:S01]  /*ae10*/  HMMA.16816.F32.BF16 R68, R148.reuse, R128, R68 ;  /* 0x000000809444723c */ /* 0x040fe20000041844 */
[----:B------:R-:W-:Y:S03]  /*ae20*/  FMUL.FTZ R83, R0, R83 ;  /* 0x0000005300537220 */ /* 0x000fe60000410000 */
[----:B------:R-:W-:Y:S01]  /*ae30*/  IMAD.WIDE.U32 R120, R120, -0x2daee0ad, RZ ;  /* 0xd2511f5378787825 */ /* 0x000fe200078e00ff */
[----:B------:R-:W-:Y:S03]  /*ae40*/  MUFU.EX2 R147, R147 ;  /* 0x0000009300937308 */ /* 0x000fe60000000800 */
[-C--:B------:R-:W-:Y:S01]  /*ae50*/  HMMA.16816.F32.BF16 R72, R148, R130.reuse, R72 ;  /* 0x000000829448723c */ /* 0x080fe20000041848 */
[----:B----4-:R-:W-:Y:S03]  /*ae60*/  FMUL.FTZ R20, R132, R108 ;  /* 0x0000006c84147220 */ /* 0x010fe60000410000 */
[----:B------:R-:W-:Y:S01]  /*ae70*/  LOP3.LUT R118, R121, UR23, R176, 0x96, !PT ;  /* 0x0000001779767c12 */ /* 0x000fe2000f8e96b0 */
[----:B------:R-:W-:Y:S01]  /*ae80*/  FFMA.FTZ R172, R25, c[0x0][0x23c], -R168 ;  /* 0x00008f0019ac7a23 */ /* 0x000fe200000108a8 */
[----:B------:R-:W-:Y:S01]  /*ae90*/  SHF.R.U32.HI R119, RZ, 0x10, R120 ;  /* 0x00000010ff777819 */ /* 0x000fe20000011678 */
[----:B------:R-:W-:Y:S01]  /*aea0*/  FMUL.FTZ R25, R2, R105 ;  /* 0x0000006902197220 */ /* 0x000fe20000410000 */
[C---:B------:R-:W-:Y:S01]  /*aeb0*/  HMMA.16816.F32.BF16 R20, R140.reuse, R130, R20 ;  /* 0x000000828c14723c */ /* 0x040fe20000041814 */
[----:B------:R-:W-:Y:S01]  /*aec0*/  FMUL.FTZ R77, R132, R77 ;  /* 0x0000004d844d7220 */ /* 0x000fe20000410000 */
[----:B------:R-:W-:Y:S02]  /*aed0*/  MUFU.EX2 R169, R169 ;  /* 0x000000a900a97308 */ /* 0x000fe40000000800 */
[--C-:B------:R-:W-:Y:S02]  /*aee0*/  FFMA.FTZ R174, R26, c[0x0][0x23c], -R167.reuse ;  /* 0x00008f001aae7a23 */ /* 0x100fe400000108a7 */
[----:B------:R-:W-:Y:S02]  /*aef0*/  FMUL.FTZ R26, R0, R106 ;  /* 0x0000006a001a7220 */ /* 0x000fe40000410000 */
[----:B------:R-:W-:Y:S01]  /*af00*/  IMAD.WIDE.U32 R116, R116, -0x2daee0ad, RZ ;  /* 0xd2511f5374747825 */ /* 0x000fe200078e00ff */
[-C--:B--2---:R-:W-:Y:S03]  /*af10*/  HMMA.16816.F32.BF16 R76, R140, R112.reuse, R76 ;  /* 0x000000708c4c723c */ /* 0x084fe6000004184c */
[----:B------:R-:W-:Y:S01]  /*af20*/  FFMA.FTZ R177, R28, c[0x0][0x23c], -R168 ;  /* 0x00008f001cb17a23 */ /* 0x000fe200000108a8 */
[----:B------:R-:W-:Y:S01]  /*af30*/  LOP3.LUT R108, R116, 0xffff, RZ, 0xc0, !PT ;  /* 0x0000ffff746c7812 */ /* 0x000fe200078ec0ff */
[----:B------:R-:W-:Y:S01]  /*af40*/  FMUL.FTZ R28, R132, R100 ;  /* 0x00000064841c7220 */ /* 0x000fe20000410000 */
[----:B------:R-:W-:Y:S01]  /*af50*/  SHF.R.U32.HI R109, RZ, 0x10, R116 ;  /* 0x00000010ff6d7819 */ /* 0x000fe20000011674 */
[----:B------:R-:W-:Y:S01]  /*af60*/  MUFU.EX2 R172, R172 ;  /* 0x000000ac00ac7308 */ /* 0x000fe20000000800 */
[----:B------:R-:W-:Y:S01]  /*af70*/  SHF.R.U32.HI R108, RZ, 0x8, R108 ;  /* 0x00000008ff6c7819 */ /* 0x000fe2000001166c */
[----:B------:R-:W-:Y:S01]  /*af80*/  FMUL.FTZ R88, R2, R88 ;  /* 0x0000005802587220 */ /* 0x000fe20000410000 */
[C---:B------:R-:W-:Y:S02]  /*af90*/  HMMA.16816.F32.BF16 R80, R148.reuse, R112, R80 ;  /* 0x000000709450723c */ /* 0x040fe40000041850 */
[----:B------:R-:W-:Y:S01]  /*afa0*/  FFMA.FTZ R171, R24, c[0x0][0x23c], -R168 ;  /* 0x00008f0018ab7a23 */ /* 0x000fe200000108a8 */
[----:B------:R-:W-:Y:S01]  /*afb0*/  LOP3.LUT R24, R120, 0xffff, RZ, 0xc0, !PT ;  /* 0x0000ffff78187812 */ /* 0x000fe200078ec0ff */
[--C-:B------:R-:W-:Y:S01]  /*afc0*/  FFMA.FTZ R176, R27, c[0x0][0x23c], -R167.reuse ;  /* 0x00008f001bb07a23 */ /* 0x100fe200000108a7 */
[----:B------:R-:W-:Y:S01]  /*afd0*/  LOP3.LUT R109, R109, 0xff, RZ, 0xc0, !PT ;  /* 0x000000ff6d6d7812 */ /* 0x000fe200078ec0ff */
[----:B------:R-:W-:Y:S01]  /*afe0*/  FMUL.FTZ R27, R0, R107 ;  /* 0x0000006b001b7220 */ /* 0x000fe20000410000 */
[----:B------:R-:W-:Y:S01]  /*aff0*/  SHF.R.U32.HI R113, RZ, 0x8, R24 ;  /* 0x00000008ff717819 */ /* 0x000fe20000011618 */
[----:B------:R-:W-:Y:S01]  /*b000*/  FMUL.FTZ R24, R2, R104 ;  /* 0x0000006802187220 */ /* 0x000fe20000410000 */
[----:B------:R-:W2:Y:S03]  /*b010*/  MUFU.EX2 R171, R171 ;  /* 0x000000ab00ab7308 */ /* 0x000ea60000000800 */
[----:B------:R-:W-:Y:S01]  /*b020*/  LOP3.LUT R104, R118, 0xff, RZ, 0xc0, !PT ;  /* 0x000000ff76687812 */ /* 0x000fe200078ec0ff */
[----:B------:R-:W-:Y:S01]  /*b030*/  FMUL.FTZ R89, R2, R89 ;  /* 0x0000005902597220 */ /* 0x000fe20000410000 */
[----:B------:R-:W-:Y:S01]  /*b040*/  LOP3.LUT R178, R117, UR23, R178, 0x96, !PT ;  /* 0x0000001775b27c12 */ /* 0x000fe2000f8e96b2 */
[----:B------:R-:W-:Y:S01]  /*b050*/  FMUL.FTZ R90, R0, R90 ;  /* 0x0000005a005a7220 */ /* 0x000fe20000410000 */
[-C--:B------:R-:W-:Y:S01]  /*b060*/  HMMA.16816.F32.BF16 R24, R148, R114.reuse, R24 ;  /* 0x000000729418723c */ /* 0x080fe20000041818 */
[----:B------:R-:W-:Y:S01]  /*b070*/  FMUL.FTZ R84, R132, R84 ;  /* 0x0000005484547220 */ /* 0x000fe20000410000 */
[----:B------:R-:W-:Y:S01]  /*b080*/  LOP3.LUT R117, R116, 0xff, RZ, 0xc0, !PT ;  /* 0x000000ff74757812 */ /* 0x000fe200078ec0ff */
[----:B------:R-:W-:Y:S01]  /*b090*/  FMUL.FTZ R85, R132, R85 ;  /* 0x0000005584557220 */ /* 0x000fe20000410000 */
[----:B------:R-:W-:Y:S01]  /*b0a0*/  SHF.R.U32.HI R116, RZ, 0x18, R116 ;  /* 0x00000018ff747819 */ /* 0x000fe20000011674 */
[C---:B------:R-:W-:Y:S01]  /*b0b0*/  FMUL.FTZ R86, R3.reuse, R86 ;  /* 0x0000005603567220 */ /* 0x040fe20000410000 */
[----:B------:R-:W-:Y:S01]  /*b0c0*/  LOP3.LUT R121, R120, 0xff, RZ, 0xc0, !PT ;  /* 0x000000ff78797812 */ /* 0x000fe200078ec0ff */
[----:B------:R-:W-:Y:S01]  /*b0d0*/  FMUL.FTZ R87, R3, R87 ;  /* 0x0000005703577220 */ /* 0x000fe20000410000 */
[----:B------:R-:W-:Y:S01]  /*b0e0*/  PRMT R117, R117, 0x5410, R108 ;  /* 0x0000541075757816 */ /* 0x000fe2000000006c */
[----:B------:R-:W-:Y:S03]  /*b0f0*/  MUFU.EX2 R174, R174 ;  /* 0x000000ae00ae7308 */ /* 0x000fe60000000800 */
[----:B------:R-:W-:Y:S01]  /*b100*/  PRMT R116, R109, 0x5410, R116 ;  /* 0x000054106d747816 */ /* 0x000fe20000000074 */
[----:B------:R-:W-:Y:S01]  /*b110*/  FMUL.FTZ R91, R0, R91 ;  /* 0x0000005b005b7220 */ /* 0x000fe20000410000 */
[C---:B------:R-:W-:Y:S01]  /*b120*/  HMMA.16816.F32.BF16 R84, R140.reuse, R114, R84 ;  /* 0x000000728c54723c */ /* 0x040fe20000041854 */
[----:B------:R-:W-:Y:S01]  /*b130*/  SHF.R.U32.HI R120, RZ, 0x18, R120 ;  /* 0x00000018ff787819 */ /* 0x000fe20000011678 */
[----:B------:R-:W-:Y:S01]  /*b140*/  FFMA.FTZ R29, R29, c[0x0][0x23c], -R168 ;  /* 0x00008f001d1d7a23 */ /* 0x000fe200000108a8 */
[----:B------:R-:W-:Y:S01]  /*b150*/  LOP3.LUT R112, R119, 0xff, RZ, 0xc0, !PT ;  /* 0x000000ff77707812 */ /* 0x000fe200078ec0ff */
[----:B------:R-:W4:Y:S01]  /*b160*/  LDSM.16.MT88.4 R108, [R184+0x6000] ;  /* 0x00600000b86c783b */ /* 0x000f220000004200 */
[----:B------:R-:W-:Y:S01]  /*b170*/  LOP3.LUT R106, R178, 0xff, RZ, 0xc0, !PT ;  /* 0x000000ffb26a7812 */ /* 0x000fe200078ec0ff */
[--C-:B------:R-:W-:Y:S01]  /*b180*/  FFMA.FTZ R179, R30, c[0x0][0x23c], -R167.reuse ;  /* 0x00008f001eb37a23 */ /* 0x100fe200000108a7 */
[----:B------:R-:W-:Y:S01]  /*b190*/  SHF.R.U32.HI R105, RZ, 0x18, R178 ;  /* 0x00000018ff697819 */ /* 0x000fe200000116b2 */
[----:B------:R-:W-:Y:S01]  /*b1a0*/  FMUL.FTZ R30, R3, R102 ;  /* 0x00000066031e7220 */ /* 0x000fe20000410000 */
[----:B------:R-:W-:Y:S01]  /*b1b0*/  PRMT R112, R112, 0x5410, R120 ;  /* 0x0000541070707816 */ /* 0x000fe20000000078 */
[----:B------:R-:W5:Y:S02]  /*b1c0*/  MUFU.EX2 R176, R176 ;  /* 0x000000b000b07308 */ /* 0x000f640000000800 */
[----:B------:R-:W-:Y:S01]  /*b1d0*/  SHF.R.U32.HI R120, RZ, 0x10, R178 ;  /* 0x00000010ff787819 */ /* 0x000fe200000116b2 */
[----:B------:R-:W-:Y:S01]  /*b1e0*/  FFMA.FTZ R211, R31, c[0x0][0x23c], -R167 ;  /* 0x00008f001fd37a23 */ /* 0x000fe200000108a7 */
[----:B------:R-:W-:Y:S01]  /*b1f0*/  LOP3.LUT R114, R178, 0xffff, RZ, 0xc0, !PT ;  /* 0x0000ffffb2727812 */ /* 0x000fe200078ec0ff */
[----:B------:R-:W-:Y:S01]  /*b200*/  FMUL.FTZ R31, R3, R103 ;  /* 0x00000067031f7220 */ /* 0x000fe20000410000 */
[--C-:B------:R-:W-:Y:S01]  /*b210*/  SHF.R.U32.HI R107, RZ, 0x10, R118.reuse ;  /* 0x00000010ff6b7819 */ /* 0x100fe20000011676 */
[--C-:B------:R-:W-:Y:S01]  /*b220*/  HSET2.LE.AND R102, R117, R203.reuse, PT ;  /* 0x000000cb75667233 */ /* 0x100fe20003803000 */
[----:B------:R-:W-:Y:S01]  /*b230*/  LOP3.LUT R119, R118, 0xffff, RZ, 0xc0, !PT ;  /* 0x0000ffff76777812 */ /* 0x000fe200078ec0ff */
[--C-:B------:R-:W-:Y:S01]  /*b240*/  HSET2.LE.AND R103, R116, R203.reuse, PT ;  /* 0x000000cb74677233 */ /* 0x100fe20003803000 */
[----:B------:R4:W-:Y:S01]  /*b250*/  MUFU.EX2 R178, R29 ;  /* 0x0000001d00b27308 */ /* 0x0009e20000000800 */
[----:B------:R-:W-:Y:S01]  /*b260*/  LOP3.LUT R107, R107, 0xff, RZ, 0xc0, !PT ;  /* 0x000000ff6b6b7812 */ /* 0x000fe200078ec0ff */
[--C-:B------:R-:W-:Y:S01]  /*b270*/  FFMA.FTZ R224, R48, c[0x0][0x23c], -R175.reuse ;  /* 0x00008f0030e07a23 */ /* 0x100fe200000108af */
[----:B------:R-:W-:Y:S01]  /*b280*/  SHF.R.U32.HI R115, RZ, 0x18, R118 ;  /* 0x00000018ff737819 */ /* 0x000fe20000011676 */
[----:B------:R-:W-:Y:S01]  /*b290*/  FFMA.FTZ R225, R49, c[0x0][0x23c], -R175 ;  /* 0x00008f0031e17a23 */ /* 0x000fe200000108af */
[----:B------:R-:W-:Y:S01]  /*b2a0*/  SHF.R.U32.HI R114, RZ, 0x8, R114 ;  /* 0x00000008ff727819 */ /* 0x000fe20000011672 */
[----:B------:R-:W-:Y:S01]  /*b2b0*/  FFMA.FTZ R116, R50, c[0x0][0x23c], -R173 ;  /* 0x00008f0032747a23 */ /* 0x000fe200000108ad */
[----:B------:R-:W-:Y:S01]  /*b2c0*/  SHF.R.U32.HI R118, RZ, 0x8, R119 ;  /* 0x00000008ff767819 */ /* 0x000fe20000011677 */
[----:B------:R-:W-:Y:S01]  /*b2d0*/  FMUL.FTZ R50, R3, R98 ;  /* 0x0000006203327220 */ /* 0x000fe20000410000 */
[----:B------:R-:W-:Y:S01]  /*b2e0*/  PRMT R100, R106, 0x5410, R114 ;  /* 0x000054106a647816 */ /* 0x000fe20000000072 */
[----:B------:R-:W5:Y:S01]  /*b2f0*/  MUFU.EX2 R170, R170 ;  /* 0x000000aa00aa7308 */ /* 0x000f620000000800 */
[----:B------:R-:W-:Y:S01]  /*b300*/  PRMT R118, R104, 0x5410, R118 ;  /* 0x0000541068767816 */ /* 0x000fe20000000076 */
[----:B------:R-:W-:Y:S01]  /*b310*/  FFMA.FTZ R114, R51, c[0x0][0x23c], -R173 ;  /* 0x00008f0033727a23 */ /* 0x000fe200000108ad */
[----:B------:R-:W-:Y:S01]  /*b320*/  PRMT R115, R107, 0x5410, R115 ;  /* 0x000054106b737816 */ /* 0x000fe20000000073 */
[----:B------:R-:W-:Y:S01]  /*b330*/  FMUL.FTZ R51, R3, R99 ;  /* 0x0000006303337220 */ /* 0x000fe20000410000 */
[----:B---3--:R-:W-:Y:S01]  /*b340*/  F2FP.BF16.PACK_AB R49, R166, R165 ;  /* 0x000000a5a631723e */ /* 0x008fe200000010ff */
[--C-:B------:R-:W-:Y:S01]  /*b350*/  HSET2.LE.AND R100, R100, R203.reuse, PT ;  /* 0x000000cb64647233 */ /* 0x100fe20003803000 */
[----:B-1----:R-:W-:Y:S01]  /*b360*/  F2FP.BF16.PACK_AB R48, R145, R144 ;  /* 0x000000909130723e */ /* 0x002fe200000010ff */
[--C-:B------:R-:W-:Y:S01]  /*b370*/  FFMA.FTZ R62, R62, c[0x0][0x23c], -R167.reuse ;  /* 0x00008f003e3e7a23 */ /* 0x100fe200000108a7 */
[----:B------:R-:W-:Y:S01]  /*b380*/  LOP3.LUT R102, R102, R49, RZ, 0xc0, !PT ;  /* 0x0000003166667212 */ /* 0x000fe200078ec0ff */
[----:B------:R-:W1:Y:S01]  /*b390*/  MUFU.EX2 R177, R177 ;  /* 0x000000b100b17308 */ /* 0x000e620000000800 */
[----:B------:R-:W-:Y:S01]  /*b3a0*/  LOP3.LUT R103, R103, R48, RZ, 0xc0, !PT ;  /* 0x0000003067677212 */ /* 0x000fe200078ec0ff */
[----:B------:R-:W-:Y:S01]  /*b3b0*/  FMUL.FTZ R48, R132, R96 ;  /* 0x0000006084307220 */ /* 0x000fe20000410000 */
[----:B--2---:R-:W-:Y:S01]  /*b3c0*/  F2FP.BF16.PACK_AB R96, R172, R171 ;  /* 0x000000abac60723e */ /* 0x004fe200000010ff */
[----:B----4-:R-:W-:Y:S01]  /*b3d0*/  FMUL.FTZ R29, R132, R101 ;  /* 0x00000065841d7220 */ /* 0x010fe20000410000 */
[----:B------:R-:W-:Y:S01]  /*b3e0*/  LOP3.LUT R101, R120, 0xff, RZ, 0xc0, !PT ;  /* 0x000000ff78657812 */ /* 0x000fe200078ec0ff */
[----:B------:R-:W-:Y:S01]  /*b3f0*/  FMUL.FTZ R49, R132, R97 ;  /* 0x0000006184317220 */ /* 0x000fe20000410000 */
[----:B-----5:R-:W-:Y:S01]  /*b400*/  F2FP.BF16.PACK_AB R97, R176, R174 ;  /* 0x000000aeb061723e */ /* 0x020fe200000010ff */
[----:B------:R-:W-:Y:S01]  /*b410*/  FFMA.FTZ R58, R58, c[0x0][0x23c], -R167 ;  /* 0x00008f003a3a7a23 */ /* 0x000fe200000108a7 */
[----:B------:R-:W-:Y:S01]  /*b420*/  PRMT R101, R101, 0x5410, R105 ;  /* 0x0000541065657816 */ /* 0x000fe20000000069 */
[----:B------:R-:W-:Y:S01]  /*b430*/  MUFU.EX2 R179, R179 ;  /* 0x000000b300b37308 */ /* 0x000fe20000000800 */
[-C--:B------:R-:W-:Y:S01]  /*b440*/  HMMA.16816.F32.BF16 R28, R140, R108.reuse, R28 ;  /* 0x0000006c8c1c723c */ /* 0x080fe2000004181c */
[----:B------:R-:W2:Y:S01]  /*b450*/  LDSM.16.MT88.4 R104, [R187+0x6800] ;  /* 0x00680000bb68783b */ /* 0x000ea20000004200 */
[----:B------:R-:W-:Y:S01]  /*b460*/  PRMT R113, R121, 0x5410, R113 ;  /* 0x0000541079717816 */ /* 0x000fe20000000071 */
[--C-:B------:R-:W-:Y:S01]  /*b470*/  HSET2.LE.AND R101, R101, R203.reuse, PT ;  /* 0x000000cb65657233 */ /* 0x100fe20003803000 */
[----:B------:R-:W-:Y:S01]  /*b480*/  F2FP.BF16.PACK_AB R99, R147, R146 ;  /* 0x000000929363723e */ /* 0x000fe200000010ff */
[----:B------:R-:W-:Y:S01]  /*b490*/  FFMA.FTZ R59, R59, c[0x0][0x23c], -R167 ;  /* 0x00008f003b3b7a23 */ /* 0x000fe200000108a7 */
[----:B------:R-:W-:Y:S01]  /*b4a0*/  F2FP.BF16.PACK_AB R98, R170, R169 ;  /* 0x000000a9aa62723e */ /* 0x000fe200000010ff */
[--C-:B------:R-:W-:Y:S01]  /*b4b0*/  FFMA.FTZ R56, R56, c[0x0][0x23c], -R168.reuse ;  /* 0x00008f0038387a23 */ /* 0x100fe200000108a8 */
[C---:B------:R-:W-:Y:S01]  /*b4c0*/  HMMA.16816.F32.BF16 R88, R148.reuse, R108, R88 ;  /* 0x0000006c9458723c */ /* 0x040fe20000041858 */
[----:B------:R-:W3:Y:S03]  /*b4d0*/  MUFU.EX2 R211, R211 ;  /* 0x000000d300d37308 */ /* 0x000ee60000000800 */
[----:B------:R-:W-:Y:S01]  /*b4e0*/  LOP3.LUT R100, R100, R99, RZ, 0xc0, !PT ;  /* 0x0000006364647212 */ /* 0x000fe200078ec0ff */
[--C-:B------:R-:W-:Y:S01]  /*b4f0*/  HSET2.LE.AND R99, R112, R203.reuse, PT ;  /* 0x000000cb70637233 */ /* 0x100fe20003803000 */
[----:B------:R-:W-:Y:S01]  /*b500*/  LOP3.LUT R101, R101, R98, RZ, 0xc0, !PT ;  /* 0x0000006265657212 */ /* 0x000fe200078ec0ff */
[--C-:B------:R-:W-:Y:S01]  /*b510*/  HSET2.LE.AND R109, R118, R203.reuse, PT ;  /* 0x000000cb766d7233 */ /* 0x100fe20003803000 */
[-C--:B------:R-:W-:Y:S01]  /*b520*/  HMMA.16816.F32.BF16 R92, R148, R110.reuse, R92 ;  /* 0x0000006e945c723c */ /* 0x080fe2000004185c */
[--C-:B------:R-:W-:Y:S02]  /*b530*/  HSET2.LE.AND R108, R115, R203.reuse, PT ;  /* 0x000000cb736c7233 */ /* 0x100fe40003803000 */
[----:B------:R4:W-:Y:S01]  /*b540*/  MUFU.EX2 R148, R116 ;  /* 0x0000007400947308 */ /* 0x0009e20000000800 */
[----:B------:R-:W-:Y:S01]  /*b550*/  LOP3.LUT R96, R109, R96, RZ, 0xc0, !PT ;  /* 0x000000606d607212 */ /* 0x000fe200078ec0ff */
[--C-:B------:R-:W-:Y:S01]  /*b560*/  HSET2.LE.AND R98, R113, R203.reuse, PT ;  /* 0x000000cb71627233 */ /* 0x100fe20003803000 */
[----:B------:R-:W-:Y:S01]  /*b570*/  LOP3.LUT R97, R108, R97, RZ, 0xc0, !PT ;  /* 0x000000616c617212 */ /* 0x000fe200078ec0ff */
[----:B------:R-:W-:Y:S01]  /*b580*/  FFMA.FTZ R149, R39, c[0x0][0x23c], -R173 ;  /* 0x00008f0027957a23 */ /* 0x000fe200000108ad */
[----:B------:R-:W-:Y:S01]  /*b590*/  HMMA.16816.F32.BF16 R48, R140, R110, R48 ;  /* 0x0000006e8c30723c */ /* 0x000fe20000041830 */
[----:B------:R-:W5:Y:S03]  /*b5a0*/  LDSM.16.MT88.4 R108, [R186+0x6800] ;  /* 0x00680000ba6c783b */ /* 0x000f660000004200 */
[----:B-1----:R-:W-:Y:S01]  /*b5b0*/  F2FP.BF16.PACK_AB R113, R178, R177 ;  /* 0x000000b1b271723e */ /* 0x002fe200000010ff */
[----:B------:R-:W-:Y:S01]  /*b5c0*/  FFMA.FTZ R151, R41, c[0x0][0x23c], -R168 ;  /* 0x00008f0029977a23 */ /* 0x000fe200000108a8 */
[----:B------:R1:W-:Y:S01]  /*b5d0*/  MUFU.EX2 R140, R114 ;  /* 0x00000072008c7308 */ /* 0x0003e20000000800 */
[--C-:B------:R-:W-:Y:S01]  /*b5e0*/  FFMA.FTZ R141, R36, c[0x0][0x23c], -R175.reuse ;  /* 0x00008f00248d7a23 */ /* 0x100fe200000108af */
[----:B------:R-:W-:Y:S01]  /*b5f0*/  LOP3.LUT R98, R98, R113, RZ, 0xc0, !PT ;  /* 0x0000007162627212 */ /* 0x000fe200078ec0ff */
[--C-:B------:R-:W-:Y:S03]  /*b600*/  FFMA.FTZ R142, R37, c[0x0][0x23c], -R175.reuse ;  /* 0x00008f00258e7a23 */ /* 0x100fe600000108af */
[----:B---3--:R-:W-:Y:S01]  /*b610*/  F2FP.BF16.PACK_AB R112, R211, R179 ;  /* 0x000000b3d370723e */ /* 0x008fe200000010ff */
[----:B------:R-:W-:Y:S01]  /*b620*/  FFMA.FTZ R175, R53, c[0x0][0x23c], -R175 ;  /* 0x00008f0035af7a23 */ /* 0x000fe200000108af */
[----:B------:R-:W-:Y:S01]  /*b630*/  LOP3.LUT R36, R229, UR20, R230, 0x96, !PT ;  /* 0x00000014e5247c12 */ /* 0x000fe2000f8e96e6 */
[----:B------:R-:W-:Y:S01]  /*b640*/  FFMA.FTZ R143, R38, c[0x0][0x23c], -R173 ;  /* 0x00008f00268f7a23 */ /* 0x000fe200000108ad */
[----:B------:R-:W-:Y:S01]  /*b650*/  LOP3.LUT R99, R99, R112, RZ, 0xc0, !PT ;  /* 0x0000007063637212 */ /* 0x000fe200078ec0ff */
[-C--:B--2---:R-:W-:Y:S01]  /*b660*/  HMMA.16816.F32.BF16 R4, R100, R104.reuse, R4 ;  /* 0x000000686404723c */ /* 0x084fe20000041804 */
[C---:B------:R-:W-:Y:S01]  /*b670*/  LOP3.LUT R112, R231.reuse, UR22, R214, 0x96, !PT ;  /* 0x00000016e7707c12 */ /* 0x040fe2000f8e96d6 */
[----:B------:R-:W-:Y:S01]  /*b680*/  IMAD.WIDE.U32 R36, R36, -0x2daee0ad, RZ ;  /* 0xd2511f5324247825 */ /* 0x000fe200078e00ff */
[----:B----4-:R-:W-:Y:S01]  /*b690*/  LOP3.LUT R116, R231, UR22, R218, 0x96, !PT ;  /* 0x00000016e7747c12 */ /* 0x010fe2000f8e96da */
[----:B------:R-:W-:Y:S01]  /*b6a0*/  MUFU.EX2 R141, R141 ;  /* 0x0000008d008d7308 */ /* 0x000fe20000000800 */
[----:B------:R-:W-:Y:S01]  /*b6b0*/  LOP3.LUT R38, R227, UR20, R230, 0x96, !PT ;  /* 0x00000014e3267c12 */ /* 0x000fe2000f8e96e6 */
[--C-:B------:R-:W-:Y:S02]  /*b6c0*/  FFMA.FTZ R231, R46, c[0x0][0x23c], -R167.reuse ;  /* 0x00008f002ee77a23 */ /* 0x100fe400000108a7 */
[C---:B------:R-:W-:Y:S01]  /*b6d0*/  HMMA.16816.F32.BF16 R8, R96.reuse, R104, R8 ;  /* 0x000000686008723c */ /* 0x040fe20000041808 */
[--C-:B------:R-:W-:Y:S03]  /*b6e0*/  FFMA.FTZ R230, R47, c[0x0][0x23c], -R167.reuse ;  /* 0x00008f002fe67a23 */ /* 0x100fe600000108a7 */
[----:B------:R-:W-:Y:S02]  /*b6f0*/  IMAD.WIDE.U32 R38, R38, -0x2daee0ad, RZ ;  /* 0xd2511f5326267825 */ /* 0x000fe400078e00ff */
[----:B------:R-:W2:Y:S02]  /*b700*/  MUFU.EX2 R142, R142 ;  /* 0x0000008e008e7308 */ /* 0x000ea40000000800 */
[-C--:B------:R-:W-:Y:S01]  /*b710*/  HMMA.16816.F32.BF16 R12, R96, R106.reuse, R12 ;  /* 0x0000006a600c723c */ /* 0x080fe2000004180c */
[----:B------:R-:W-:Y:S04]  /*b720*/  IMAD.WIDE.U32 R116, R116, -0x2daee0ad, RZ ;  /* 0xd2511f5374747825 */ /* 0x000fe800078e00ff */
[----:B------:R-:W-:Y:S01]  /*b730*/  IMAD.WIDE.U32 R118, R112, -0x2daee0ad, RZ ;  /* 0xd2511f5370767825 */ /* 0x000fe200078e00ff */
[----:B------:R-:W-:Y:S02]  /*b740*/  LOP3.LUT R113, R117, UR19, R216, 0x96, !PT ;  /* 0x0000001375717c12 */ /* 0x000fe4000f8e96d8 */
[C---:B------:R-:W-:Y:S01]  /*b750*/  HMMA.16816.F32.BF16 R16, R100.reuse, R106, R16 ;  /* 0x0000006a6410723c */ /* 0x040fe20000041810 */
[----:B------:R-:W3:Y:S01]  /*b760*/  LDSM.16.MT88.4 R104, [R185+0x6800] ;  /* 0x00680000b968783b */ /* 0x000ee20000004200 */
[----:B------:R-:W-:Y:S02]  /*b770*/  MUFU.EX2 R231, R231 ;  /* 0x000000e700e77308 */ /* 0x000fe40000000800 */
[----:B------:R-:W-:Y:S01]  /*b780*/  LOP3.LUT R112, R39, UR17, R118, 0x96, !PT ;  /* 0x0000001127707c12 */ /* 0x000fe2000f8e9676 */
[----:B-1----:R-:W-:Y:S01]  /*b790*/  IMAD.WIDE.U32 R114, R113, -0x326172a9, RZ ;  /* 0xcd9e8d5771727825 */ /* 0x002fe200078e00ff */
[----:B------:R-:W-:Y:S02]  /*b7a0*/  LOP3.LUT R116, R37, UR17, R116, 0x96, !PT ;  /* 0x0000001125747c12 */ /* 0x000fe4000f8e9674 */
[-C--:B-----5:R-:W-:Y:S01]  /*b7b0*/  HMMA.16816.F32.BF16 R32, R100, R108.reuse, R32 ;  /* 0x0000006c6420723c */ /* 0x0a0fe20000041820 */
[----:B------:R-:W-:Y:S03]  /*b7c0*/  LOP3.LUT R37, R119, UR19, R212, 0x96, !PT ;  /* 0x0000001377257c12 */ /* 0x000fe6000f8e96d4 */
[----:B------:R-:W-:Y:S01]  /*b7d0*/  IMAD.WIDE.U32 R116, R116, -0x326172a9, RZ ;  /* 0xcd9e8d5774747825 */ /* 0x000fe200078e00ff */
[----:B------:R-:W-:Y:S01]  /*b7e0*/  MUFU.EX2 R230, R230 ;  /* 0x000000e600e67308 */ /* 0x000fe20000000800 */
[----:B--2---:R-:W-:Y:S02]  /*b7f0*/  F2FP.BF16.PACK_AB R64, R142, R141 ;  /* 0x0000008d8e40723e */ /* 0x004fe400000010ff */
        /* <DEDUP_REMOVED lines=13> */
[----:B------:R-:W1:Y:S03]  /*b8d0*/  MUFU.EX2 R225, R225 ;  /* 0x000000e100e17308 */ /* 0x000e660000000800 */
[----:B------:R-:W-:Y:S01]  /*b8e0*/  FFMA.FTZ R150, R40, c[0x0][0x23c], -R168 ;  /* 0x00008f0028967a23 */ /* 0x000fe200000108a8 */
[----:B------:R-:W-:Y:S01]  /*b8f0*/  LOP3.LUT R40, R229, UR9, R36, 0x96, !PT ;  /* 0x00000009e5287c12 */ /* 0x000fe2000f8e9624 */
[----:B------:R-:W-:Y:S01]  /*b900*/  IMAD.WIDE.U32 R108, R108, -0x2daee0ad, RZ ;  /* 0xd2511f536c6c7825 */ /* 0x000fe200078e00ff */
[----:B------:R-:W-:Y:S01]  /*b910*/  LOP3.LUT R36, R115, UR4, R228, 0x96, !PT ;  /* 0x0000000473247c12 */ /* 0x000fe2000f8e96e4 */
[-C--:B---3--:R-:W-:Y:S03]  /*b920*/  HMMA.16816.F32.BF16 R76, R100, R104.reuse, R76 ;  /* 0x00000068644c723c */ /* 0x088fe6000004184c */
[----:B------:R-:W-:Y:S01]  /*b930*/  LOP3.LUT R41, R119, UR9, R38, 0x96, !PT ;  /* 0x0000000977297c12 */ /* 0x000fe2000f8e9626 */
[----:B------:R-:W-:Y:S01]  /*b940*/  IMAD.WIDE.U32 R120, R36, -0x326172a9, RZ ;  /* 0xcd9e8d5724787825 */ /* 0x000fe200078e00ff */
[----:B------:R-:W-:Y:S01]  /*b950*/  MUFU.EX2 R150, R150 ;  /* 0x0000009600967308 */ /* 0x000fe20000000800 */
[----:B------:R-:W2:Y:S02]  /*b960*/  LDSM.16.MT88.4 R36, [R184+0x6800] ;  /* 0x00680000b824783b */ /* 0x000ea40000004200 */
[C---:B------:R-:W-:Y:S01]  /*b970*/  HMMA.16816.F32.BF16 R80, R96.reuse, R104, R80 ;  /* 0x000000686050723c */ /* 0x040fe20000041850 */
[--C-:B------:R-:W-:Y:S03]  /*b980*/  FFMA.FTZ R226, R42, c[0x0][0x23c], -R167.reuse ;  /* 0x00008f002ae27a23 */ /* 0x100fe600000108a7 */
[----:B------:R-:W-:Y:S01]  /*b990*/  LOP3.LUT R42, R109, UR4, R118, 0x96, !PT ;  /* 0x000000046d2a7c12 */ /* 0x000fe2000f8e9676 */
[----:B------:R-:W-:Y:S01]  /*b9a0*/  IMAD.WIDE.U32 R110, R40, -0x326172a9, RZ ;  /* 0xcd9e8d57286e7825 */ /* 0x000fe200078e00ff */
[----:B------:R-:W-:Y:S01]  /*b9b0*/  LOP3.LUT R115, R120, 0xffff, RZ, 0xc0, !PT ;  /* 0x0000ffff78737812 */ /* 0x000fe200078ec0ff */
[----:B------:R-:W-:Y:S01]  /*b9c0*/  MUFU.EX2 R226, R226 ;  /* 0x000000e200e27308 */ /* 0x000fe20000000800 */
[-C--:B------:R-:W-:Y:S01]  /*b9d0*/  HMMA.16816.F32.BF16 R24, R96, R106.reuse, R24 ;  /* 0x0000006a6018723c */ /* 0x080fe20000041818 */
[----:B------:R-:W-:Y:S03]  /*b9e0*/  IMAD.WIDE.U32 R118, R42, -0x326172a9, RZ ;  /* 0xcd9e8d572a767825 */ /* 0x000fe600078e00ff */
[----:B------:R-:W-:Y:S01]  /*b9f0*/  LOP3.LUT R40, R121, UR24, R110, 0x96, !PT ;  /* 0x0000001879287c12 */ /* 0x000fe2000f8e966e */
[----:B------:R-:W-:Y:S01]  /*ba00*/  IMAD.WIDE.U32 R104, R41, -0x326172a9, RZ ;  /* 0xcd9e8d5729687825 */ /* 0x000fe200078e00ff */
[----:B------:R-:W-:Y:S02]  /*ba10*/  SHF.R.U32.HI R117, RZ, 0x10, R118 ;  /* 0x00000010ff757819 */ /* 0x000fe40000011676 */
[C---:B------:R-:W-:Y:S01]  /*ba20*/  HMMA.16816.F32.BF16 R84, R100.reuse, R106, R84 ;  /* 0x0000006a6454723c */ /* 0x040fe20000041854 */
[----:B------:R-:W-:Y:S01]  /*ba30*/  LOP3.LUT R110, R118, 0xffff, RZ, 0xc0, !PT ;  /* 0x0000ffff766e7812 */ /* 0x000fe200078ec0ff */
[----:B------:R-:W3:Y:S02]  /*ba40*/  MUFU.EX2 R151, R151 ;  /* 0x0000009700977308 */ /* 0x000ee40000000800 */
[----:B------:R-:W-:Y:S01]  /*ba50*/  LOP3.LUT R41, R119, UR24, R104, 0x96, !PT ;  /* 0x0000001877297c12 */ /* 0x000fe2000f8e9668 */
[----:B------:R-:W-:Y:S01]  /*ba60*/  FFMA.FTZ R228, R44, c[0x0][0x23c], -R168 ;  /* 0x00008f002ce47a23 */ /* 0x000fe200000108a8 */
[----:B------:R-:W-:Y:S01]  /*ba70*/  SHF.R.U32.HI R44, RZ, 0x18, R118 ;  /* 0x00000018ff2c7819 */ /* 0x000fe20000011676 */
[----:B------:R-:W-:Y:S01]  /*ba80*/  FFMA.FTZ R229, R45, c[0x0][0x23c], -R168 ;  /* 0x00008f002de57a23 */ /* 0x000fe200000108a8 */
[----:B------:R-:W-:Y:S01]  /*ba90*/  LOP3.LUT R104, R117, 0xff, RZ, 0xc0, !PT ;  /* 0x000000ff75687812 */ /* 0x000fe200078ec0ff */
[----:B------:R-:W-:Y:S03]  /*baa0*/  FFMA.FTZ R227, R43, c[0x0][0x23c], -R167 ;  /* 0x00008f002be37a23 */ /* 0x000fe600000108a7 */
[----:B------:R-:W-:Y:S01]  /*bab0*/  SHF.R.U32.HI R113, RZ, 0x10, R120 ;  /* 0x00000010ff717819 */ /* 0x000fe20000011678 */
[----:B------:R-:W-:Y:S01]  /*bac0*/  MUFU.EX2 R228, R228 ;  /* 0x000000e400e47308 */ /* 0x000fe20000000800 */
[----:B------:R-:W-:Y:S01]  /*bad0*/  LOP3.LUT R109, R118, 0xff, RZ, 0xc0, !PT ;  /* 0x000000ff766d7812 */ /* 0x000fe200078ec0ff */
[----:B------:R-:W-:Y:S01]  /*bae0*/  FFMA.FTZ R173, R55, c[0x0][0x23c], -R173 ;  /* 0x00008f0037ad7a23 */ /* 0x000fe200000108ad */
[----:B------:R-:W-:Y:S01]  /*baf0*/  LOP3.LUT R45, R40, 0xffff, RZ, 0xc0, !PT ;  /* 0x0000ffff282d7812 */ /* 0x000fe200078ec0ff */
[----:B------:R-:W-:Y:S01]  /*bb00*/  FFMA.FTZ R167, R63, c[0x0][0x23c], -R167 ;  /* 0x00008f003fa77a23 */ /* 0x000fe200000108a7 */
[----:B------:R-:W-:Y:S01]  /*bb10*/  SHF.R.U32.HI R110, RZ, 0x8, R110 ;  /* 0x00000008ff6e7819 */ /* 0x000fe2000001166e */
[----:B------:R-:W-:Y:S01]  /*bb20*/  FFMA.FTZ R57, R57, c[0x0][0x23c], -R168 ;  /* 0x00008f0039397a23 */ /* 0x000fe200000108a8 */
[----:B------:R-:W-:Y:S01]  /*bb30*/  PRMT R104, R104, 0x5410, R44 ;  /* 0x0000541068687816 */ /* 0x000fe2000000002c */
[----:B------:R-:W-:Y:S01]  /*bb40*/  FFMA.FTZ R60, R60, c[0x0][0x23c], -R168 ;  /* 0x00008f003c3c7a23 */ /* 0x000fe200000108a8 */
[-C--:B--2---:R-:W-:Y:S01]  /*bb50*/  HMMA.16816.F32.BF16 R28, R100, R36.reuse, R28 ;  /* 0x00000024641c723c */ /* 0x084fe2000004181c */
[----:B------:R-:W-:Y:S01]  /*bb60*/  SHF.R.U32.HI R44, RZ, 0x10, R40 ;  /* 0x00000010ff2c7819 */ /* 0x000fe20000011628 */
[----:B------:R-:W-:Y:S01]  /*bb70*/  MUFU.EX2 R143, R143 ;  /* 0x0000008f008f7308 */ /* 0x000fe20000000800 */
[----:B------:R-:W-:Y:S01]  /*bb80*/  SHF.R.U32.HI R115, RZ, 0x8, R115 ;  /* 0x00000008ff737819 */ /* 0x000fe20000011673 */
[----:B------:R-:W-:Y:S01]  /*bb90*/  FFMA.FTZ R168, R61, c[0x0][0x23c], -R168 ;  /* 0x00008f003da87a23 */ /* 0x000fe200000108a8 */
[----:B------:R-:W-:Y:S01]  /*bba0*/  LOP3.LUT R113, R113, 0xff, RZ, 0xc0, !PT ;  /* 0x000000ff71717812 */ /* 0x000fe200078ec0ff */
[----:B------:R-:W-:Y:S01]  /*bbb0*/  FFMA.FTZ R153, R132, R210, R153 ;  /* 0x000000d284997223 */ /* 0x000fe20000010099 */
[----:B------:R-:W-:Y:S01]  /*bbc0*/  LOP3.LUT R42, R120, 0xff, RZ, 0xc0, !PT ;  /* 0x000000ff782a7812 */ /* 0x000fe200078ec0ff */
[C---:B------:R-:W-:Y:S01]  /*bbd0*/  HMMA.16816.F32.BF16 R88, R96.reuse, R36, R88 ;  /* 0x000000246058723c */ /* 0x040fe20000041858 */
[----:B------:R-:W-:Y:S03]  /*bbe0*/  SHF.R.U32.HI R43, RZ, 0x18, R120 ;  /* 0x00000018ff2b7819 */ /* 0x000fe60000011678 */
[----:B------:R-:W-:Y:S01]  /*bbf0*/  PRMT R109, R109, 0x5410, R110 ;  /* 0x000054106d6d7816 */ /* 0x000fe2000000006e */
[----:B------:R-:W2:Y:S01]  /*bc00*/  MUFU.EX2 R149, R149 ;  /* 0x0000009500957308 */ /* 0x000ea20000000800 */
[----:B------:R-:W-:Y:S01]  /*bc10*/  LOP3.LUT R117, R40, 0xff, RZ, 0xc0, !PT ;  /* 0x000000ff28757812 */ /* 0x000fe200078ec0ff */
[----:B------:R-:W-:Y:S01]  /*bc20*/  FFMA.FTZ R155, R3, R209, R155 ;  /* 0x000000d1039b7223 */ /* 0x000fe2000001009b */
[-C--:B------:R-:W-:Y:S01]  /*bc30*/  HMMA.16816.F32.BF16 R92, R96, R38.reuse, R92 ;  /* 0x00000026605c723c */ /* 0x080fe2000004185c */
[----:B------:R-:W-:Y:S03]  /*bc40*/  SHF.R.U32.HI R106, RZ, 0x10, R41 ;  /* 0x00000010ff6a7819 */ /* 0x000fe60000011629 */
[----:B------:R-:W-:Y:S01]  /*bc50*/  LOP3.LUT R107, R41, 0xff, RZ, 0xc0, !PT ;  /* 0x000000ff296b7812 */ /* 0x000fe200078ec0ff */
[----:B------:R-:W-:Y:S01]  /*bc60*/  FFMA.FTZ R161, R2, R208, R161 ;  /* 0x000000d002a17223 */ /* 0x000fe200000100a1 */
[----:B------:R-:W-:Y:S01]  /*bc70*/  SHF.R.U32.HI R110, RZ, 0x18, R41 ;  /* 0x00000018ff6e7819 */ /* 0x000fe20000011629 */
[----:B------:R-:W4:Y:S01]  /*bc80*/  MUFU.EX2 R227, R227 ;  /* 0x000000e300e37308 */ /* 0x000f220000000800 */
[----:B------:R-:W-:Y:S01]  /*bc90*/  HMMA.16816.F32.BF16 R48, R100, R38, R48 ;  /* 0x000000266430723c */ /* 0x000fe20000041830 */
[----:B------:R-:W-:Y:S03]  /*bca0*/  PRMT R42, R42, 0x5410, R115 ;  /* 0x000054102a2a7816 */ /* 0x000fe60000000073 */
[----:B------:R-:W-:Y:S01]  /*bcb0*/  SHF.R.U32.HI R115, RZ, 0x18, R40 ;  /* 0x00000018ff737819 */ /* 0x000fe20000011628 */
[----:B------:R-:W-:Y:S01]  /*bcc0*/  FFMA.FTZ R163, R0, R207, R163 ;  /* 0x000000cf00a37223 */ /* 0x000fe200000100a3 */
[----:B------:R-:W-:Y:S01]  /*bcd0*/  SHF.R.U32.HI R40, RZ, 0x8, R45 ;  /* 0x00000008ff287819 */ /* 0x000fe2000001162d */
[--C-:B------:R-:W-:Y:S01]  /*bce0*/  HSET2.LE.AND R42, R42, R203.reuse, PT ;  /* 0x000000cb2a2a7233 */ /* 0x100fe20003803000 */
[----:B------:R-:W-:Y:S01]  /*bcf0*/  PRMT R43, R113, 0x5410, R43 ;  /* 0x00005410712b7816 */ /* 0x000fe2000000002b */
[----:B------:R-:W5:Y:S03]  /*bd00*/  MUFU.EX2 R229, R229 ;  /* 0x000000e500e57308 */ /* 0x000f660000000800 */
[----:B------:R-:W-:Y:S01]  /*bd10*/  LOP3.LUT R113, R41, 0xffff, RZ, 0xc0, !PT ;  /* 0x0000ffff29717812 */ /* 0x000fe200078ec0ff */
[--C-:B------:R-:W-:Y:S01]  /*bd20*/  HSET2.LE.AND R43, R43, R203.reuse, PT ;  /* 0x000000cb2b2b7233 */ /* 0x100fe20003803000 */
[----:B------:R-:W-:Y:S01]  /*bd30*/  LOP3.LUT R41, R44, 0xff, RZ, 0xc0, !PT ;  /* 0x000000ff2c297812 */ /* 0x000fe200078ec0ff */
[--C-:B------:R-:W-:Y:S01]  /*bd40*/  HSET2.LE.AND R38, R109, R203.reuse, PT ;  /* 0x000000cb6d267233 */ /* 0x100fe20003803000 */
[----:B------:R-:W5:Y:S01]  /*bd50*/  LDSM.16.MT88.4 R44, [R187+0x7000] ;  /* 0x00700000bb2c783b */ /* 0x000f620000004200 */
[----:B------:R-:W-:Y:S01]  /*bd60*/  SHF.R.U32.HI R113, RZ, 0x8, R113 ;  /* 0x00000008ff717819 */ /* 0x000fe20000011671 */
[--C-:B------:R-:W-:Y:S01]  /*bd70*/  HSET2.LE.AND R39, R104, R203.reuse, PT ;  /* 0x000000cb68277233 */ /* 0x100fe20003803000 */
[----:B------:R-:W-:Y:S01]  /*bd80*/  PRMT R40, R117, 0x5410, R40 ;  /* 0x0000541075287816 */ /* 0x000fe20000000028 */
[----:B------:R-:W-:Y:S01]  /*bd90*/  MUFU.EX2 R232, R232 ;  /* 0x000000e800e87308 */ /* 0x000fe20000000800 */
[----:B------:R-:W-:Y:S01]  /*bda0*/  PRMT R107, R107, 0x5410, R113 ;  /* 0x000054106b6b7816 */ /* 0x000fe20000000071 */
[----:B------:R-:W-:Y:S01]  /*bdb0*/  FADD.FTZ R153, R154, R153 ;  /* 0x000000999a997221 */ /* 0x000fe20000010000 */
[----:B------:R-:W-:Y:S01]  /*bdc0*/  LOP3.LUT R106, R106, 0xff, RZ, 0xc0, !PT ;  /* 0x000000ff6a6a7812 */ /* 0x000fe200078ec0ff */
[--C-:B------:R-:W-:Y:S01]  /*bdd0*/  HSET2.LE.AND R40, R40, R203.reuse, PT ;  /* 0x000000cb28287233 */ /* 0x100fe20003803000 */
[----:B------:R-:W-:Y:S01]  /*bde0*/  F2FP.BF16.PACK_AB R36, R140, R148 ;  /* 0x000000948c24723e */ /* 0x000fe200000010ff */
[----:B------:R-:W-:Y:S01]  /*bdf0*/  FADD.FTZ R155, R156, R155 ;  /* 0x0000009b9c9b7221 */ /* 0x000fe20000010000 */
[----:B------:R-:W-:Y:S01]  /*be00*/  PRMT R41, R41, 0x5410, R115 ;  /* 0x0000541029297816 */ /* 0x000fe20000000073 */
[----:B------:R-:W-:Y:S01]  /*be10*/  FADD.FTZ R161, R162, R161 ;  /* 0x000000a1a2a17221 */ /* 0x000fe20000010000 */
[----:B-1----:R-:W-:Y:S01]  /*be20*/  F2FP.BF16.PACK_AB R37, R225, R224 ;  /* 0x000000e0e125723e */ /* 0x002fe200000010ff */
[----:B------:R-:W1:Y:S01]  /*be30*/  MUFU.EX2 R233, R233 ;  /* 0x000000e900e97308 */ /* 0x000e620000000800 */
[----:B------:R-:W-:Y:S01]  /*be40*/  PRMT R106, R106, 0x5410, R110 ;  /* 0x000054106a6a7816 */ /* 0x000fe2000000006e */
[--C-:B------:R-:W-:Y:S01]  /*be50*/  HSET2.LE.AND R41, R41, R203.reuse, PT ;  /* 0x000000cb29297233 */ /* 0x100fe20003803000 */
[----:B------:R-:W-:Y:S01]  /*be60*/  LOP3.LUT R43, R43, R36, RZ, 0xc0, !PT ;  /* 0x000000242b2b7212 */ /* 0x000fe200078ec0ff */
[--C-:B------:R-:W-:Y:S01]  /*be70*/  HSET2.LE.AND R36, R107, R203.reuse, PT ;  /* 0x000000cb6b247233 */ /* 0x100fe20003803000 */
[----:B------:R-:W-:Y:S01]  /*be80*/  LOP3.LUT R42, R42, R37, RZ, 0xc0, !PT ;  /* 0x000000252a2a7212 */ /* 0x000fe200078ec0ff */
[----:B------:R-:W-:Y:S01]  /*be90*/  FADD.FTZ R163, R164, R163 ;  /* 0x000000a3a4a37221 */ /* 0x000fe20000010000 */
[----:B---3--:R-:W-:Y:S01]  /*bea0*/  F2FP.BF16.PACK_AB R37, R151, R150 ;  /* 0x000000969725723e */ /* 0x008fe200000010ff */
[----:B------:R-:W-:Y:S01]  /*beb0*/  FADD.FTZ R153, R137, R153 ;  /* 0x0000009989997221 */ /* 0x000fe20000010000 */
[----:B--2---:R-:W-:Y:S01]  /*bec0*/  F2FP.BF16.PACK_AB R96, R149, R143 ;  /* 0x0000008f9560723e */ /* 0x004fe200000010ff */
[----:B------:R-:W-:Y:S01]  /*bed0*/  MUFU.EX2 R234, R234 ;  /* 0x000000ea00ea7308 */ /* 0x000fe20000000800 */
[----:B------:R-:W-:Y:S01]  /*bee0*/  LOP3.LUT R40, R40, R64, RZ, 0xc0, !PT ;  /* 0x0000004028287212 */ /* 0x000fe200078ec0ff */
[----:B------:R-:W-:Y:S01]  /*bef0*/  FADD.FTZ R155, R139, R155 ;  /* 0x0000009b8b9b7221 */ /* 0x000fe20000010000 */
[----:B------:R-:W2:Y:S01]  /*bf00*/  LDSM.16.MT88.4 R64, [R186+0x7000] ;  /* 0x00700000ba40783b */ /* 0x000ea20000004200 */
[----:B------:R-:W-:Y:S01]  /*bf10*/  LOP3.LUT R36, R36, R37, RZ, 0xc0, !PT ;  /* 0x0000002524247212 */ /* 0x000fe200078ec0ff */
[--C-:B------:R-:W-:Y:S01]  /*bf20*/  HSET2.LE.AND R37, R106, R203.reuse, PT ;  /* 0x000000cb6a257233 */ /* 0x100fe20003803000 */
[----:B------:R-:W-:Y:S01]  /*bf30*/  LOP3.LUT R41, R41, R96, RZ, 0xc0, !PT ;  /* 0x0000006029297212 */ /* 0x000fe200078ec0ff */
[----:B------:R-:W-:Y:S01]  /*bf40*/  FADD.FTZ R161, R157, R161 ;  /* 0x000000a19da17221 */ /* 0x000fe20000010000 */
[----:B----4-:R-:W-:Y:S01]  /*bf50*/  F2FP.BF16.PACK_AB R96, R227, R226 ;  /* 0x000000e2e360723e */ /* 0x010fe200000010ff */
[----:B------:R-:W-:Y:S01]  /*bf60*/  FADD.FTZ R163, R159, R163 ;  /* 0x000000a39fa37221 */ /* 0x000fe20000010000 */
[----:B-----5:R-:W-:Y:S01]  /*bf70*/  F2FP.BF16.PACK_AB R97, R229, R228 ;  /* 0x000000e4e561723e */ /* 0x020fe200000010ff */
[----:B------:R-:W-:Y:S01]  /*bf80*/  MUFU.EX2 R235, R235 ;  /* 0x000000eb00eb7308 */ /* 0x000fe20000000800 */
[----:B------:R-:W-:Y:S01]  /*bf90*/  LOP3.LUT R37, R37, R96, RZ, 0xc0, !PT ;  /* 0x0000006025257212 */ /* 0x000fe200078ec0ff */
[----:B------:R-:W-:Y:S01]  /*bfa0*/  FADD.FTZ R153, R138, R153 ;  /* 0x000000998a997221 */ /* 0x000fe20000010000 */
[----:B------:R-:W-:Y:S01]  /*bfb0*/  F2FP.BF16.PACK_AB R96, R230, R231 ;  /* 0x000000e7e660723e */ /* 0x000fe200000010ff */
[----:B------:R-:W-:Y:S01]  /*bfc0*/  FADD.FTZ R155, R152, R155 ;  /* 0x0000009b989b7221 */ /* 0x000fe20000010000 */
[-C--:B------:R-:W-:Y:S01]  /*bfd0*/  HMMA.16816.F32.BF16 R4, R40, R44.reuse, R4 ;  /* 0x0000002c2804723c */ /* 0x080fe20000041804 */
[----:B------:R-:W-:Y:S01]  /*bfe0*/  LOP3.LUT R38, R38, R97, RZ, 0xc0, !PT ;  /* 0x0000006126267212 */ /* 0x000fe200078ec0ff */
[----:B------:R-:W-:Y:S01]  /*bff0*/  FADD.FTZ R161, R158, R161 ;  /* 0x000000a19ea17221 */ /* 0x000fe20000010000 */
[----:B------:R-:W-:Y:S01]  /*c000*/  LOP3.LUT R39, R39, R96, RZ, 0xc0, !PT ;  /* 0x0000006027277212 */ /* 0x000fe200078ec0ff */
[----:B------:R-:W-:Y:S01]  /*c010*/  FADD.FTZ R163, R160, R163 ;  /* 0x000000a3a0a37221 */ /* 0x000fe20000010000 */
[----:B------:R-:W3:Y:S01]  /*c020*/  LDSM.16.MT88.4 R96, [R185+0x7000] ;  /* 0x00700000b960783b */ /* 0x000ee20000004200 */
[----:B------:R-:W-:Y:S01]  /*c030*/  LOP3.LUT R110, R111, UR7, R116, 0x96, !PT ;  /* 0x000000076f6e7c12 */ /* 0x000fe2000f8e9674 */
[----:B------:R-:W-:Y:S01]  /*c040*/  MUFU.EX2 R236, R236 ;  /* 0x000000ec00ec7308 */ /* 0x000fe20000000800 */
[----:B------:R-:W-:Y:S01]  /*c050*/  LOP3.LUT R100, R105, UR7, R112, 0x96, !PT ;  /* 0x0000000769647c12 */ /* 0x000fe2000f8e9670 */
[----:B------:R-:W-:Y:S01]  /*c060*/  FADD.FTZ R153, R146, R153 ;  /* 0x0000009992997221 */ /* 0x000fe20000010000 */
[C---:B------:R-:W-:Y:S02]  /*c070*/  HMMA.16816.F32.BF16 R8, R36.reuse, R44, R8 ;  /* 0x0000002c2408723c */ /* 0x040fe40000041808 */
[----:B------:R-:W-:Y:S01]  /*c080*/  IMAD.WIDE.U32 R110, R110, -0x2daee0ad, RZ ;  /* 0xd2511f536e6e7825 */ /* 0x000fe200078e00ff */
[----:B------:R-:W-:Y:S03]  /*c090*/  LDSM.16.MT88.4 R116, [R187+0x7800] ;  /* 0x00780000bb74783b */ /* 0x000fe60000004200 */
[----:B------:R-:W-:Y:S01]  /*c0a0*/  IMAD.WIDE.U32 R100, R100, -0x2daee0ad, RZ ;  /* 0xd2511f5364647825 */ /* 0x000fe200078e00ff */
[C---:B------:R-:W-:Y:S01]  /*c0b0*/  LOP3.LUT R54, R110.reuse, 0xffff, RZ, 0xc0, !PT ;  /* 0x0000ffff6e367812 */ /* 0x040fe200078ec0ff */
[-C--:B------:R-:W-:Y:S01]  /*c0c0*/  HMMA.16816.F32.BF16 R12, R36, R46.reuse, R12 ;  /* 0x0000002e240c723c */ /* 0x080fe2000004180c */
[----:B------:R-:W-:Y:S01]  /*c0d0*/  LOP3.LUT R114, R111, UR23, R114, 0x96, !PT ;  /* 0x000000176f727c12 */ /* 0x000fe2000f8e9672 */
[----:B------:R-:W4:Y:S02]  /*c0e0*/  MUFU.EX2 R175, R175 ;  /* 0x000000af00af7308 */ /* 0x000f240000000800 */
[----:B------:R-:W-:Y:S01]  /*c0f0*/  LOP3.LUT R52, R101, UR23, R108, 0x96, !PT ;  /* 0x0000001765347c12 */ /* 0x000fe2000f8e966c */
[----:B------:R-:W-:Y:S01]  /*c100*/  FADD.FTZ R155, R169, R155 ;  /* 0x0000009ba99b7221 */ /* 0x000fe20000010000 */
[----:B------:R-:W-:Y:S01]  /*c110*/  LOP3.LUT R53, R110, 0xff, RZ, 0xc0, !PT ;  /* 0x000000ff6e357812 */ /* 0x000fe200078ec0ff */
[----:B------:R-:W-:Y:S01]  /*c120*/  FADD.FTZ R161, R171, R161 ;  /* 0x000000a1aba17221 */ /* 0x000fe20000010000 */
[C---:B------:R-:W-:Y:S01]  /*c130*/  HMMA.16816.F32.BF16 R16, R40.reuse, R46, R16 ;  /* 0x0000002e2810723c */ /* 0x040fe20000041810 */
[----:B------:R-:W5:Y:S03]  /*c140*/  LDSM.16.MT88.4 R44, [R184+0x7000] ;  /* 0x00700000b82c783b */ /* 0x000f660000004200 */
[----:B------:R-:W-:Y:S01]  /*c150*/  LOP3.LUT R63, R52, 0xff, RZ, 0xc0, !PT ;  /* 0x000000ff343f7812 */ /* 0x000fe200078ec0ff */
[----:B------:R-:W-:Y:S01]  /*c160*/  MUFU.EX2 R237, R237 ;  /* 0x000000ed00ed7308 */ /* 0x000fe20000000800 */
[----:B------:R-:W-:Y:S01]  /*c170*/  LOP3.LUT R55, R100, 0xffff, RZ, 0xc0, !PT ;  /* 0x0000ffff64377812 */ /* 0x000fe200078ec0ff */
[----:B------:R-:W-:Y:S01]  /*c180*/  FADD.FTZ R163, R174, R163 ;  /* 0x000000a3aea37221 */ /* 0x000fe20000010000 */
[-C--:B--2---:R-:W-:Y:S01]  /*c190*/  HMMA.16816.F32.BF16 R32, R40, R64.reuse, R32 ;  /* 0x000000402820723c */ /* 0x084fe20000041820 */
[----:B------:R-:W-:Y:S03]  /*c1a0*/  FADD.FTZ R153, R147, R153 ;  /* 0x0000009993997221 */ /* 0x000fe60000010000 */
[----:B------:R-:W-:Y:S01]  /*c1b0*/  SHF.R.U32.HI R55, RZ, 0x8, R55 ;  /* 0x00000008ff377819 */ /* 0x000fe20000011637 */
[----:B------:R-:W-:Y:S02]  /*c1c0*/  FADD.FTZ R155, R170, R155 ;  /* 0x0000009baa9b7221 */ /* 0x000fe40000010000 */
[----:B------:R-:W2:Y:S01]  /*c1d0*/  MUFU.EX2 R173, R173 ;  /* 0x000000ad00ad7308 */ /* 0x000ea20000000800 */
[C---:B------:R-:W-:Y:S01]  /*c1e0*/  HMMA.16816.F32.BF16 R68, R36.reuse, R64, R68 ;  /* 0x000000402444723c */ /* 0x040fe20000041844 */
[----:B------:R-:W-:Y:S03]  /*c1f0*/  FADD.FTZ R161, R172, R161 ;  /* 0x000000a1aca17221 */ /* 0x000fe60000010000 */
[----:B------:R-:W-:Y:S02]  /*c200*/  FADD.FTZ R163, R176, R163 ;  /* 0x000000a3b0a37221 */ /* 0x000fe40000010000 */
[----:B------:R-:W-:Y:S01]  /*c210*/  FADD.FTZ R153, R165, R153 ;  /* 0x00000099a5997221 */ /* 0x000fe20000010000 */
[--C-:B------:R-:W-:Y:S01]  /*c220*/  SHF.R.U32.HI R64, RZ, 0x10, R110.reuse ;  /* 0x00000010ff407819 */ /* 0x100fe2000001166e */
[-C--:B------:R-:W-:Y:S01]  /*c230*/  HMMA.16816.F32.BF16 R72, R36, R66.reuse, R72 ;  /* 0x000000422448723c */ /* 0x080fe20000041848 */
[----:B------:R-:W-:Y:S01]  /*c240*/  SHF.R.U32.HI R65, RZ, 0x18, R110 ;  /* 0x00000018ff417819 */ /* 0x000fe2000001166e */
[----:B------:R-:W-:Y:S01]  /*c250*/  MUFU.EX2 R56, R56 ;  /* 0x0000003800387308 */ /* 0x000fe20000000800 */
[----:B------:R-:W1:Y:S01]  /*c260*/  LDSM.16.MT88.4 R108, [R186+0x7800] ;  /* 0x00780000ba6c783b */ /* 0x000e620000004200 */
[----:B------:R-:W-:Y:S02]  /*c270*/  FADD.FTZ R155, R144, R155 ;  /* 0x0000009b909b7221 */ /* 0x000fe40000010000 */
[----:B------:R-:W-:Y:S02]  /*c280*/  FADD.FTZ R161, R177, R161 ;  /* 0x000000a1b1a17221 */ /* 0x000fe40000010000 */
[C---:B------:R-:W-:Y:S01]  /*c290*/  HMMA.16816.F32.BF16 R20, R40.reuse, R66, R20 ;  /* 0x000000422814723c */ /* 0x040fe20000041814 */
[----:B------:R-:W-:Y:S03]  /*c2a0*/  FADD.FTZ R163, R179, R163 ;  /* 0x000000a3b3a37221 */ /* 0x000fe60000010000 */
[----:B------:R-:W1:Y:S01]  /*c2b0*/  MUFU.EX2 R57, R57 ;  /* 0x0000003900397308 */ /* 0x000e620000000800 */
[----:B------:R-:W-:Y:S02]  /*c2c0*/  FADD.FTZ R153, R166, R153 ;  /* 0x00000099a6997221 */ /* 0x000fe40000010000 */
[----:B------:R-:W-:Y:S01]  /*c2d0*/  LOP3.LUT R67, R64, 0xff, RZ, 0xc0, !PT ;  /* 0x000000ff40437812 */ /* 0x000fe200078ec0ff */
[-C--:B---3--:R-:W-:Y:S01]  /*c2e0*/  HMMA.16816.F32.BF16 R76, R40, R96.reuse, R76 ;  /* 0x00000060284c723c */ /* 0x088fe2000004184c */
[----:B------:R-:W-:Y:S03]  /*c2f0*/  LOP3.LUT R64, R100, 0xff, RZ, 0xc0, !PT ;  /* 0x000000ff64407812 */ /* 0x000fe600078ec0ff */
[----:B------:R-:W-:Y:S01]  /*c300*/  PRMT R65, R67, 0x5410, R65 ;  /* 0x0000541043417816 */ /* 0x000fe20000000041 */
[----:B------:R-:W-:Y:S01]  /*c310*/  FADD.FTZ R155, R145, R155 ;  /* 0x0000009b919b7221 */ /* 0x000fe20000010000 */
[----:B------:R-:W-:Y:S01]  /*c320*/  PRMT R64, R64, 0x5410, R55 ;  /* 0x0000541040407816 */ /* 0x000fe20000000037 */
[----:B------:R-:W-:Y:S01]  /*c330*/  MUFU.EX2 R58, R58 ;  /* 0x0000003a003a7308 */ /* 0x000fe20000000800 */
[C---:B------:R-:W-:Y:S01]  /*c340*/  HMMA.16816.F32.BF16 R80, R36.reuse, R96, R80 ;  /* 0x000000602450723c */ /* 0x040fe20000041850 */
[----:B------:R-:W-:Y:S03]  /*c350*/  SHF.R.U32.HI R66, RZ, 0x10, R100 ;  /* 0x00000010ff427819 */ /* 0x000fe60000011664 */
[----:B------:R-:W-:Y:S01]  /*c360*/  FADD.FTZ R161, R178, R161 ;  /* 0x000000a1b2a17221 */ /* 0x000fe20000010000 */
[----:B------:R-:W-:Y:S01]  /*c370*/  LOP3.LUT R61, R66, 0xff, RZ, 0xc0, !PT ;  /* 0x000000ff423d7812 */ /* 0x000fe200078ec0ff */
[----:B------:R-:W-:Y:S01]  /*c380*/  FADD.FTZ R163, R211, R163 ;  /* 0x000000a3d3a37221 */ /* 0x000fe20000010000 */
[----:B------:R-:W-:Y:S01]  /*c390*/  SHF.R.U32.HI R96, RZ, 0x8, R54 ;  /* 0x00000008ff607819 */ /* 0x000fe20000011636 */
[-C--:B------:R-:W-:Y:S01]  /*c3a0*/  HMMA.16816.F32.BF16 R24, R36, R98.reuse, R24 ;  /* 0x000000622418723c */ /* 0x080fe20000041818 */
[----:B------:R-:W-:Y:S01]  /*c3b0*/  SHF.R.U32.HI R54, RZ, 0x18, R100 ;  /* 0x00000018ff367819 */ /* 0x000fe20000011664 */
[----:B------:R-:W3:Y:S02]  /*c3c0*/  MUFU.EX2 R59, R59 ;  /* 0x0000003b003b7308 */ /* 0x000ee40000000800 */
[----:B------:R-:W-:Y:S01]  /*c3d0*/  PRMT R53, R53, 0x5410, R96 ;  /* 0x0000541035357816 */ /* 0x000fe20000000060 */
[----:B------:R-:W-:Y:S01]  /*c3e0*/  FADD.FTZ R153, R141, R153 ;  /* 0x000000998d997221 */ /* 0x000fe20000010000 */
[----:B------:R-:W-:Y:S01]  /*c3f0*/  PRMT R61, R61, 0x5410, R54 ;  /* 0x000054103d3d7816 */ /* 0x000fe20000000036 */
[----:B------:R-:W-:Y:S01]  /*c400*/  FADD.FTZ R155, R143, R155 ;  /* 0x0000009b8f9b7221 */ /* 0x000fe20000010000 */
[C---:B------:R-:W-:Y:S01]  /*c410*/  HMMA.16816.F32.BF16 R84, R40.reuse, R98, R84 ;  /* 0x000000622854723c */ /* 0x040fe20000041854 */
[----:B------:R-:W-:Y:S03]  /*c420*/  LOP3.LUT R54, R52, 0xffff, RZ, 0xc0, !PT ;  /* 0x0000ffff34367812 */ /* 0x000fe600078ec0ff */
[----:B------:R-:W-:Y:S01]  /*c430*/  LOP3.LUT R96, R114, 0xff, RZ, 0xc0, !PT ;  /* 0x000000ff72607812 */ /* 0x000fe200078ec0ff */
[----:B------:R-:W-:Y:S01]  /*c440*/  MUFU.EX2 R60, R60 ;  /* 0x0000003c003c7308 */ /* 0x000fe20000000800 */
[----:B------:R-:W-:Y:S01]  /*c450*/  SHF.R.U32.HI R54, RZ, 0x8, R54 ;  /* 0x00000008ff367819 */ /* 0x000fe20000011636 */
[--C-:B------:R-:W-:Y:S01]  /*c460*/  HSET2.LE.AND R98, R53, R203.reuse, PT ;  /* 0x000000cb35627233 */ /* 0x100fe20003803000 */
[-C--:B-----5:R-:W-:Y:S01]  /*c470*/  HMMA.16816.F32.BF16 R28, R40, R44.reuse, R28 ;  /* 0x0000002c281c723c */ /* 0x0a0fe2000004181c */
[--C-:B------:R-:W-:Y:S03]  /*c480*/  HSET2.LE.AND R99, R65, R203.reuse, PT ;  /* 0x000000cb41637233 */ /* 0x100fe60003803000 */
[----:B------:R-:W-:Y:S01]  /*c490*/  PRMT R63, R63, 0x5410, R54 ;  /* 0x000054103f3f7816 */ /* 0x000fe20000000036 */
[----:B------:R-:W-:Y:S01]  /*c4a0*/  FADD.FTZ R161, R150, R161 ;  /* 0x000000a196a17221 */ /* 0x000fe20000010000 */
[----:B------:R-:W-:Y:S01]  /*c4b0*/  LOP3.LUT R66, R114, 0xffff, RZ, 0xc0, !PT ;  /* 0x0000ffff72427812 */ /* 0x000fe200078ec0ff */
[----:B------:R-:W5:Y:S01]  /*c4c0*/  MUFU.EX2 R168, R168 ;  /* 0x000000a800a87308 */ /* 0x000f620000000800 */
[C---:B------:R-:W-:Y:S01]  /*c4d0*/  HMMA.16816.F32.BF16 R88, R36.reuse, R44, R88 ;  /* 0x0000002c2458723c */ /* 0x040fe20000041858 */
[--C-:B------:R-:W-:Y:S03]  /*c4e0*/  SHF.R.U32.HI R97, RZ, 0x10, R114.reuse ;  /* 0x00000010ff617819 */ /* 0x100fe60000011672 */
[----:B------:R-:W-:Y:S01]  /*c4f0*/  SHF.R.U32.HI R114, RZ, 0x18, R114 ;  /* 0x00000018ff727819 */ /* 0x000fe20000011672 */
[----:B------:R-:W-:Y:S01]  /*c500*/  FADD.FTZ R163, R226, R163 ;  /* 0x000000a3e2a37221 */ /* 0x000fe20000010000 */
[----:B------:R-:W-:Y:S01]  /*c510*/  SHF.R.U32.HI R66, RZ, 0x8, R66 ;  /* 0x00000008ff427819 */ /* 0x000fe20000011642 */
[----:B------:R-:W-:Y:S01]  /*c520*/  FADD.FTZ R153, R142, R153 ;  /* 0x000000998e997221 */ /* 0x000fe20000010000 */
[-C--:B------:R-:W-:Y:S01]  /*c530*/  HMMA.16816.F32.BF16 R92, R36, R46.reuse, R92 ;  /* 0x0000002e245c723c */ /* 0x080fe2000004185c */
[----:B------:R3:W-:Y:S03]  /*c540*/  MUFU.EX2 R45, R62 ;  /* 0x0000003e002d7308 */ /* 0x0007e60000000800 */
[----:B------:R-:W-:Y:S01]  /*c550*/  LOP3.LUT R97, R97, 0xff, RZ, 0xc0, !PT ;  /* 0x000000ff61617812 */ /* 0x000fe200078ec0ff */
[----:B------:R-:W-:Y:S01]  /*c560*/  FADD.FTZ R155, R149, R155 ;  /* 0x0000009b959b7221 */ /* 0x000fe20000010000 */
[----:B------:R-:W-:Y:S01]  /*c570*/  PRMT R96, R96, 0x5410, R66 ;  /* 0x0000541060607816 */ /* 0x000fe20000000042 */
[--C-:B------:R-:W-:Y:S01]  /*c580*/  HSET2.LE.AND R36, R63, R203.reuse, PT ;  /* 0x000000cb3f247233 */ /* 0x100fe20003803000 */
[----:B------:R-:W-:Y:S01]  /*c590*/  HMMA.16816.F32.BF16 R48, R40, R46, R48 ;  /* 0x0000002e2830723c */ /* 0x000fe20000041830 */
[----:B------:R-:W-:Y:S02]  /*c5a0*/  PRMT R97, R97, 0x5410, R114 ;  /* 0x0000541061617816 */ /* 0x000fe40000000072 */
[----:B------:R-:W5:Y:S01]  /*c5b0*/  MUFU.EX2 R167, R167 ;  /* 0x000000a700a77308 */ /* 0x000f620000000800 */
[----:B-1----:R-:W-:Y:S01]  /*c5c0*/  F2FP.BF16.PACK_AB R44, R233, R232 ;  /* 0x000000e8e92c723e */ /* 0x002fe200000010ff */
[--C-:B------:R-:W-:Y:S01]  /*c5d0*/  HSET2.LE.AND R96, R96, R203.reuse, PT ;  /* 0x000000cb60607233 */ /* 0x100fe20003803000 */
[----:B----4-:R-:W-:Y:S01]  /*c5e0*/  F2FP.BF16.PACK_AB R39, R175, R236 ;  /* 0x000000ecaf27723e */ /* 0x010fe200000010ff */
[--C-:B------:R-:W-:Y:S01]  /*c5f0*/  HSET2.LE.AND R97, R97, R203.reuse, PT ;  /* 0x000000cb61617233 */ /* 0x100fe20003803000 */
[----:B------:R-:W-:Y:S01]  /*c600*/  LOP3.LUT R98, R98, R44, RZ, 0xc0, !PT ;  /* 0x0000002c62627212 */ /* 0x000fe200078ec0ff */
[----:B------:R-:W-:Y:S03]  /*c610*/  FADD.FTZ R161, R151, R161 ;  /* 0x000000a197a17221 */ /* 0x000fe60000010000 */
[----:B------:R-:W-:Y:S01]  /*c620*/  F2FP.BF16.PACK_AB R44, R235, R234 ;  /* 0x000000eaeb2c723e */ /* 0x000fe200000010ff */
[----:B------:R-:W-:Y:S01]  /*c630*/  FADD.FTZ R163, R227, R163 ;  /* 0x000000a3e3a37221 */ /* 0x000fe20000010000 */
[----:B--2---:R-:W-:Y:S01]  /*c640*/  F2FP.BF16.PACK_AB R38, R173, R237 ;  /* 0x000000edad26723e */ /* 0x004fe200000010ff */
[----:B------:R-:W-:Y:S01]  /*c650*/  FADD.FTZ R153, R224, R153 ;  /* 0x00000099e0997221 */ /* 0x000fe20000010000 */
[----:B------:R-:W-:Y:S01]  /*c660*/  F2FP.BF16.PACK_AB R37, R57, R56 ;  /* 0x000000383925723e */ /* 0x000fe200000010ff */
[----:B------:R-:W-:Y:S01]  /*c670*/  FADD.FTZ R155, R148, R155 ;  /* 0x0000009b949b7221 */ /* 0x000fe20000010000 */
[--C-:B---3--:R-:W-:Y:S01]  /*c680*/  SHF.R.U32.HI R62, RZ, 0x10, R52.reuse ;  /* 0x00000010ff3e7819 */ /* 0x108fe20000011634 */
[----:B------:R-:W-:Y:S01]  /*c690*/  FADD.FTZ R161, R228, R161 ;  /* 0x000000a1e4a17221 */ /* 0x000fe20000010000 */
[----:B------:R-:W-:Y:S01]  /*c6a0*/  SHF.R.U32.HI R52, RZ, 0x18, R52 ;  /* 0x00000018ff347819 */ /* 0x000fe20000011634 */
[----:B------:R-:W-:Y:S01]  /*c6b0*/  FADD.FTZ R163, R231, R163 ;  /* 0x000000a3e7a37221 */ /* 0x000fe20000010000 */
[----:B------:R-:W-:Y:S01]  /*c6c0*/  LOP3.LUT R62, R62, 0xff, RZ, 0xc0, !PT ;  /* 0x000000ff3e3e7812 */ /* 0x000fe200078ec0ff */
[----:B------:R-:W-:Y:S01]  /*c6d0*/  FADD.FTZ R153, R225, R153 ;  /* 0x00000099e1997221 */ /* 0x000fe20000010000 */
[----:B------:R-:W-:Y:S01]  /*c6e0*/  LOP3.LUT R99, R99, R44, RZ, 0xc0, !PT ;  /* 0x0000002c63637212 */ /* 0x000fe200078ec0ff */
[----:B------:R-:W-:Y:S01]  /*c6f0*/  FADD.FTZ R155, R140, R155 ;  /* 0x0000009b8c9b7221 */ /* 0x000fe20000010000 */
[----:B------:R-:W-:Y:S01]  /*c700*/  PRMT R62, R62, 0x5410, R52 ;  /* 0x000054103e3e7816 */ /* 0x000fe20000000034 */
[----:B------:R-:W-:Y:S01]  /*c710*/  FADD.FTZ R161, R229, R161 ;  /* 0x000000a1e5a17221 */ /* 0x000fe20000010000 */
[----:B------:R-:W-:Y:S01]  /*c720*/  LOP3.LUT R96, R96, R39, RZ, 0xc0, !PT ;  /* 0x0000002760607212 */ /* 0x000fe200078ec0ff */
[--C-:B------:R-:W-:Y:S01]  /*c730*/  HSET2.LE.AND R39, R61, R203.reuse, PT ;  /* 0x000000cb3d277233 */ /* 0x100fe20003803000 */
[----:B------:R-:W-:Y:S01]  /*c740*/  LOP3.LUT R97, R97, R38, RZ, 0xc0, !PT ;  /* 0x0000002661617212 */ /* 0x000fe200078ec0ff */
[--C-:B------:R-:W-:Y:S01]  /*c750*/  HSET2.LE.AND R38, R64, R203.reuse, PT ;  /* 0x000000cb40267233 */ /* 0x100fe20003803000 */
[----:B------:R-:W-:Y:S01]  /*c760*/  LOP3.LUT R36, R36, R37, RZ, 0xc0, !PT ;  /* 0x0000002524247212 */ /* 0x000fe200078ec0ff */
[----:B------:R-:W-:Y:S01]  /*c770*/  HSET2.LE.AND R37, R62, R203, PT ;  /* 0x000000cb3e257233 */ /* 0x000fe20003803000 */
[----:B------:R-:W-:Y:S01]  /*c780*/  F2FP.BF16.PACK_AB R42, R59, R58 ;  /* 0x0000003a3b2a723e */ /* 0x000fe200000010ff */
[----:B------:R-:W1:Y:S01]  /*c790*/  LDSM.16.MT88.4 R52, [R185+0x7800] ;  /* 0x00780000b934783b */ /* 0x000e620000004200 */
[----:B-----5:R-:W-:Y:S01]  /*c7a0*/  F2FP.BF16.PACK_AB R41, R168, R60 ;  /* 0x0000003ca829723e */ /* 0x020fe200000010ff */
[-C--:B------:R-:W-:Y:S01]  /*c7b0*/  HMMA.16816.F32.BF16 R128, R96, R116.reuse, R4 ;  /* 0x000000746080723c */ /* 0x080fe20000041804 */
[----:B------:R-:W-:Y:S01]  /*c7c0*/  F2FP.BF16.PACK_AB R40, R167, R45 ;  /* 0x0000002da728723e */ /* 0x000fe200000010ff */
[----:B------:R-:W-:Y:S01]  /*c7d0*/  FADD.FTZ R163, R230, R163 ;  /* 0x000000a3e6a37221 */ /* 0x000fe20000010000 */
[----:B------:R-:W-:Y:S01]  /*c7e0*/  LOP3.LUT R37, R37, R42, RZ, 0xc0, !PT ;  /* 0x0000002a25257212 */ /* 0x000fe200078ec0ff */
[----:B------:R-:W-:Y:S01]  /*c7f0*/  FADD.FTZ R153, R236, R153 ;  /* 0x00000099ec997221 */ /* 0x000fe20000010000 */
[----:B------:R-:W-:Y:S01]  /*c800*/  LOP3.LUT R38, R38, R41, RZ, 0xc0, !PT ;  /* 0x0000002926267212 */ /* 0x000fe200078ec0ff */
[----:B------:R-:W2:Y:S01]  /*c810*/  LDSM.16.MT88.4 R4, [R184+0x7800] ;  /* 0x00780000b804783b */ /* 0x000ea20000004200 */
        /* <DEDUP_REMOVED lines=13> */
[----:B------:R-:W-:Y:S03]  /*c8f0*/  FADD.FTZ R161, R60, R161 ;  /* 0x000000a13ca17221 */ /* 0x000fe60000010000 */
[----:B------:R-:W-:Y:S02]  /*c900*/  FADD.FTZ R163, R45, R163 ;  /* 0x000000a32da37221 */ /* 0x000fe40000010000 */
[----:B------:R-:W-:Y:S02]  /*c910*/  FADD.FTZ R210, R233, R153 ;  /* 0x00000099e9d27221 */ /* 0x000fe40000010000 */
[-C--:B------:R-:W-:Y:S01]  /*c920*/  HMMA.16816.F32.BF16 R112, R96, R108.reuse, R32 ;  /* 0x0000006c6070723c */ /* 0x080fe20000041820 */
[----:B------:R-:W-:Y:S03]  /*c930*/  FADD.FTZ R209, R235, R155 ;  /* 0x0000009bebd17221 */ /* 0x000fe60000010000 */
[----:B------:R-:W-:Y:S02]  /*c940*/  FADD.FTZ R208, R168, R161 ;  /* 0x000000a1a8d07221 */ /* 0x000fe40000010000 */
[----:B------:R-:W-:Y:S02]  /*c950*/  FADD.FTZ R207, R167, R163 ;  /* 0x000000a3a7cf7221 */ /* 0x000fe40000010000 */
[C---:B------:R-:W-:Y:S01]  /*c960*/  HMMA.16816.F32.BF16 R68, R36.reuse, R108, R68 ;  /* 0x0000006c2444723c */ /* 0x040fe20000041844 */
[----:B------:R-:W-:Y:S03]  /*c970*/  IMAD.MOV.U32 R0, RZ, RZ, R133 ;  /* 0x000000ffff007224 */ /* 0x000fe600078e0085 */
[----:B------:R-:W-:Y:S02]  /*c980*/  IMAD.MOV.U32 R3, RZ, RZ, R135 ;  /* 0x000000ffff037224 */ /* 0x000fe400078e0087 */
[----:B------:R-:W-:Y:S02]  /*c990*/  IMAD.MOV.U32 R132, RZ, RZ, R136 ;  /* 0x000000ffff847224 */ /* 0x000fe400078e0088 */
[-C--:B------:R-:W-:Y:S01]  /*c9a0*/  HMMA.16816.F32.BF16 R72, R36, R110.reuse, R72 ;  /* 0x0000006e2448723c */ /* 0x080fe20000041848 */
[----:B------:R-:W-:Y:S07]  /*c9b0*/  IMAD.MOV.U32 R2, RZ, RZ, R134 ;  /* 0x000000ffff027224 */ /* 0x000fee00078e0086 */
        /* <DEDUP_REMOVED lines=10> */
.L_x_592:
[----:B------:R-:W1:Y:S01]  /*ca60*/  SHFL.BFLY PT, R3, R210, 0x2, 0x1f ;  /* 0x0c401f00d2037f89 */ /* 0x000e6200000e0000 */
[----:B------:R-:W-:Y:S01]  /*ca70*/  ULDC.U8 UR4, c[0x0][0x329] ;  /* 0x0000ca4000047ab9 */ /* 0x000fe20000000000 */
[----:B------:R-:W-:Y:S01]  /*ca80*/  MOV R10, 0xfffffff0 ;  /* 0xfffffff0000a7802 */ /* 0x000fe20000000f00 */
[----:B------:R-:W-:Y:S01]  /*ca90*/  ULDC.U8 UR5, c[0x0][0x328] ;  /* 0x0000ca0000057ab9 */ /* 0x000fe20000000000 */
[----:B------:R-:W2:Y:S01]  /*caa0*/  SHFL.BFLY PT, R4, R209, 0x2, 0x1f ;  /* 0x0c401f00d1047f89 */ /* 0x000ea200000e0000 */
[----:B------:R-:W-:Y:S01]  /*cab0*/  ISETP.NE.AND P0, PT, RZ, UR4, PT ;  /* 0x00000004ff007c0c */ /* 0x000fe2000bf05270 */
[----:B------:R-:W-:Y:S01]  /*cac0*/  CS2R R48, SRZ ;  /* 0x0000000000307805 */ /* 0x000fe2000001ff00 */
[----:B------:R-:W-:Y:S01]  /*cad0*/  ISETP.NE.AND P3, PT, RZ, UR5, PT ;  /* 0x00000005ff007c0c */ /* 0x000fe2000bf65270 */
[----:B------:R-:W3:Y:S01]  /*cae0*/  SHFL.BFLY PT, R2, R208, 0x2, 0x1f ;  /* 0x0c401f00d0027f89 */ /* 0x000ee200000e0000 */
[----:B------:R-:W-:Y:S01]  /*caf0*/  MOV R14, 0x3f800000 ;  /* 0x3f800000000e7802 */ /* 0x000fe20000000f00 */
[----:B------:R-:W-:Y:S01]  /*cb00*/  BSSY B0, `(.L_x_596) ;  /* 0x000011a000007945 */ /* 0x000fe20003800000 */
[----:B------:R-:W-:Y:S01]  /*cb10*/  MOV R15, 0x3f800000 ;  /* 0x3f800000000f7802 */ /* 0x000fe20000000f00 */
[----:B------:R-:W4:Y:S01]  /*cb20*/  S2R R0, SR_TID.X ;  /* 0x0000000000007919 */ /* 0x000f220000002100 */
[----:B------:R-:W-:-:S02]  /*cb30*/  MOV R12, 0x3f800000 ;  /* 0x3f800000000c7802 */ /* 0x000fc40000000f00 */
[----:B------:R-:W-:Y:S01]  /*cb40*/  MOV R13, 0x3f800000 ;  /* 0x3f800000000d7802 */ /* 0x000fe20000000f00 */
[----:B------:R-:W5:Y:S02]  /*cb50*/  SHFL.BFLY PT, R5, R207, 0x2, 0x1f ;  /* 0x0c401f00cf057f89 */ /* 0x000f6400000e0000 */
[----:B------:R-:W-:-:S05]  /*cb60*/  @P0 MOV R9, c[0x0][0x210] ;  /* 0x0000840000090a02 */ /* 0x000fca0000000f00 */
[----:B------:R-:W-:Y:S02]  /*cb70*/  @P0 IMAD R9, R9, c[0x0][0x214], RZ ;  /* 0x0000850009090a24 */ /* 0x000fe400078e02ff */
[----:B-1----:R-:W-:Y:S02]  /*cb80*/  FADD.FTZ R210, R3, R210 ;  /* 0x000000d203d27221 */ /* 0x002fe40000010000 */
[----:B--2---:R-:W-:-:S03]  /*cb90*/  FADD.FTZ R209, R4, R209 ;  /* 0x000000d104d17221 */ /* 0x004fc60000010000 */
[----:B------:R-:W1:Y:S01]  /*cba0*/  SHFL.BFLY PT, R3, R210, 0x1, 0x1f ;  /* 0x0c201f00d2037f89 */ /* 0x000e6200000e0000 */
[----:B---3--:R-:W-:-:S03]  /*cbb0*/  FADD.FTZ R208, R2, R208 ;  /* 0x000000d002d07221 */ /* 0x008fc60000010000 */
[----:B------:R-:W2:Y:S01]  /*cbc0*/  SHFL.BFLY PT, R8, R209, 0x1, 0x1f ;  /* 0x0c201f00d1087f89 */ /* 0x000ea200000e0000 */
[----:B----4-:R-:W-:-:S03]  /*cbd0*/  SHF.R.S32.HI R2, RZ, 0x1f, R0 ;  /* 0x0000001fff027819 */ /* 0x010fc60000011400 */
[----:B------:R-:W3:Y:S01]  /*cbe0*/  SHFL.BFLY PT, R7, R208, 0x1, 0x1f ;  /* 0x0c201f00d0077f89 */ /* 0x000ee200000e0000 */
[CC--:B------:R-:W-:Y:S01]  /*cbf0*/  LEA.HI R4, R2.reuse, R0.reuse, RZ, 0x2 ;  /* 0x0000000002047211 */ /* 0x0c0fe200078f10ff */
[----:B-----5:R-:W-:Y:S01]  /*cc00*/  FADD.FTZ R207, R5, R207 ;  /* 0x000000cf05cf7221 */ /* 0x020fe20000010000 */
[----:B------:R-:W-:Y:S02]  /*cc10*/  LEA.HI R2, R2, R0, RZ, 0x5 ;  /* 0x0000000002027211 */ /* 0x000fe400078f28ff */
[--C-:B------:R-:W-:Y:S02]  /*cc20*/  SHF.R.S32.HI R11, RZ, 0x2, R4.reuse ;  /* 0x00000002ff0b7819 */ /* 0x100fe40000011404 */
[----:B------:R-:W-:Y:S01]  /*cc30*/  SHF.R.S32.HI R5, RZ, 0x1f, R4 ;  /* 0x0000001fff057819 */ /* 0x000fe20000011404 */
[----:B------:R-:W4:Y:S01]  /*cc40*/  SHFL.BFLY PT, R6, R207, 0x1, 0x1f ;  /* 0x0c201f00cf067f89 */ /* 0x000f2200000e0000 */
[----:B------:R-:W-:Y:S02]  /*cc50*/  LOP3.LUT R4, R4, 0x3ffffffc, RZ, 0xc0, !PT ;  /* 0x3ffffffc04047812 */ /* 0x000fe400078ec0ff */
[----:B------:R-:W-:-:S02]  /*cc60*/  LEA.HI R5, R5, R11, RZ, 0x3 ;  /* 0x0000000b05057211 */ /* 0x000fc400078f18ff */
[----:B------:R-:W-:Y:S02]  /*cc70*/  SHF.R.S32.HI R16, RZ, 0x5, R2 ;  /* 0x00000005ff107819 */ /* 0x000fe40000011402 */
[----:B------:R-:W-:Y:S01]  /*cc80*/  LOP3.LUT R5, R5, 0xfffffff8, RZ, 0xc0, !PT ;  /* 0xfffffff805057812 */ /* 0x000fe200078ec0ff */
[----:B-1----:R-:W-:Y:S01]  /*cc90*/  FADD.FTZ R3, R210, R3 ;  /* 0x00000003d2037221 */ /* 0x002fe20000010000 */
[----:B------:R-:W-:Y:S02]  /*cca0*/  IADD3 R4, -R4, R0, RZ ;  /* 0x0000000004047210 */ /* 0x000fe40007ffe1ff */
[----:B------:R-:W-:Y:S01]  /*ccb0*/  IADD3 R11, R11, -R5, RZ ;  /* 0x800000050b0b7210 */ /* 0x000fe20007ffe0ff */
[----:B--2---:R-:W-:Y:S01]  /*ccc0*/  FADD.FTZ R8, R209, R8 ;  /* 0x00000008d1087221 */ /* 0x004fe20000010000 */
[----:B------:R-:W-:Y:S02]  /*ccd0*/  FSETP.NE.FTZ.AND P6, PT, R3, RZ, PT ;  /* 0x000000ff0300720b */ /* 0x000fe40003fd5000 */
[----:B------:R-:W-:Y:S01]  /*cce0*/  LOP3.LUT R5, R11, 0x1, RZ, 0xc0, !PT ;  /* 0x000000010b057812 */ /* 0x000fe200078ec0ff */
[----:B---3--:R-:W-:Y:S01]  /*ccf0*/  FADD.FTZ R7, R208, R7 ;  /* 0x00000007d0077221 */ /* 0x008fe20000010000 */
[----:B------:R-:W-:-:S02]  /*cd00*/  FSETP.NE.FTZ.AND P5, PT, R8, RZ, PT ;  /* 0x000000ff0800720b */ /* 0x000fc40003fb5000 */
[----:B------:R-:W-:Y:S02]  /*cd10*/  ISETP.NE.U32.AND P1, PT, R5, 0x1, PT ;  /* 0x000000010500780c */ /* 0x000fe40003f25070 */
[----:B------:R-:W-:Y:S02]  /*cd20*/  @!P0 MOV R5, c[0x0][0x214] ;  /* 0x0000850000058a02 */ /* 0x000fe40000000f00 */
[----:B------:R-:W-:Y:S01]  /*cd30*/  FSETP.NE.FTZ.AND P4, PT, R7, RZ, PT ;  /* 0x000000ff0700720b */ /* 0x000fe20003f95000 */
[----:B----4-:R-:W-:Y:S01]  /*cd40*/  FADD.FTZ R6, R207, R6 ;  /* 0x00000006cf067221 */ /* 0x010fe20000010000 */
[----:B------:R-:W-:Y:S01]  /*cd50*/  @!P0 SEL R9, R5, c[0x0][0x234], !P3 ;  /* 0x00008d0005098a07 */ /* 0x000fe20005800000 */
[----:B------:R-:W-:Y:S01]  /*cd60*/  IMAD.MOV.U32 R5, RZ, RZ, 0x20 ;  /* 0x00000020ff057424 */ /* 0x000fe200078e00ff */
[----:B------:R-:W-:Y:S01]  /*cd70*/  SEL R10, R10, 0x10, !P1 ;  /* 0x000000100a0a7807 */ /* 0x000fe20004800000 */
[----:B------:R-:W1:Y:S01]  /*cd80*/  @P6 MUFU.RCP R14, R3 ;  /* 0x00000003000e6308 */ /* 0x000e620000001000 */
[----:B------:R-:W-:-:S02]  /*cd90*/  R2P PR, R11, 0x6 ;  /* 0x000000060b007804 */ /* 0x000fc40000000000 */
[----:B------:R-:W-:Y:S02]  /*cda0*/  SHF.L.U32 R11, R11, 0x6, RZ ;  /* 0x000000060b0b7819 */ /* 0x000fe400000006ff */
[----:B------:R-:W-:Y:S02]  /*cdb0*/  LEA R4, R16, R4, 0x9 ;  /* 0x0000000410047211 */ /* 0x000fe400078e48ff */
[----:B------:R-:W-:Y:S01]  /*cdc0*/  SEL R5, R5, 0xffffffe0, !P1 ;  /* 0xffffffe005057807 */ /* 0x000fe20004800000 */
[----:B------:R-:W2:Y:S01]  /*cdd0*/  @P5 MUFU.RCP R15, R8 ;  /* 0x00000008000f5308 */ /* 0x000ea20000001000 */
[----:B------:R-:W-:Y:S02]  /*cde0*/  FSETP.NE.FTZ.AND P1, PT, R6, RZ, PT ;  /* 0x000000ff0600720b */ /* 0x000fe40003f35000 */
[----:B------:R-:W-:Y:S02]  /*cdf0*/  LOP3.LUT R11, R11, 0x1c0, RZ, 0xc0, !PT ;  /* 0x000001c00b0b7812 */ /* 0x000fe400078ec0ff */
[----:B------:R-:W-:-:S02]  /*ce00*/  ISETP.NE.OR P3, PT, RZ, UR4, !P3 ;  /* 0x00000004ff007c0c */ /* 0x000fc4000df65670 */
[----:B------:R-:W-:Y:S01]  /*ce10*/  LEA.HI R11, R11, R11, RZ, 0x1d ;  /* 0x0000000b0b0b7211 */ /* 0x000fe200078fe8ff */
[----:B------:R-:W3:Y:S01]  /*ce20*/  @P4 MUFU.RCP R12, R7 ;  /* 0x00000007000c4308 */ /* 0x000ee20000001000 */
[----:B-1----:R-:W-:Y:S01]  /*ce30*/  FMUL.FTZ R14, R14, c[0x0][0x2dc] ;  /* 0x0000b7000e0e7a20 */ /* 0x002fe20000410000 */
[----:B------:R-:W-:Y:S02]  /*ce40*/  LOP3.LUT R2, R2, 0xffffffe0, RZ, 0xc0, !PT ;  /* 0xffffffe002027812 */ /* 0x000fe400078ec0ff */
[----:B------:R-:W-:Y:S02]  /*ce50*/  IMAD.U32 R4, R4, 0x2, R11 ;  /* 0x0000000204047824 */ /* 0x000fe400078e000b */
[----:B------:R-:W-:Y:S01]  /*ce60*/  FMUL.FTZ R128, R14, R128 ;  /* 0x000000800e807220 */ /* 0x000fe20000410000 */
[----:B------:R-:W-:Y:S01]  /*ce70*/  IADD3 R2, -R2, R0, RZ ;  /* 0x0000000002027210 */ /* 0x000fe20007ffe1ff */
[----:B------:R-:W1:Y:S01]  /*ce80*/  @P1 MUFU.RCP R13, R6 ;  /* 0x00000006000d1308 */ /* 0x000e620000001000 */
[----:B--2---:R-:W-:Y:S01]  /*ce90*/  FMUL.FTZ R15, R15, c[0x0][0x2dc] ;  /* 0x0000b7000f0f7a20 */ /* 0x004fe20000410000 */
[----:B------:R-:W-:Y:S01]  /*cea0*/  SHF.L.U32 R4, R4, 0x1, RZ ;  /* 0x0000000104047819 */ /* 0x000fe200000006ff */
[----:B------:R-:W-:Y:S01]  /*ceb0*/  FMUL.FTZ R129, R14, R129 ;  /* 0x000000810e817220 */ /* 0x000fe20000410000 */
[----:B------:R-:W-:Y:S01]  /*cec0*/  @P0 MOV R0, c[0x0][0x210] ;  /* 0x0000840000000a02 */ /* 0x000fe20000000f00 */
[C---:B------:R-:W-:Y:S01]  /*ced0*/  FMUL.FTZ R130, R15.reuse, R130 ;  /* 0x000000820f827220 */ /* 0x040fe20000410000 */
[----:B------:R-:W-:Y:S01]  /*cee0*/  IADD3 R11, R4, R10, RZ ;  /* 0x0000000a040b7210 */ /* 0x000fe20007ffe0ff */
[----:B------:R-:W-:Y:S01]  /*cef0*/  FMUL.FTZ R131, R15, R131 ;  /* 0x000000830f837220 */ /* 0x000fe20000410000 */
[----:B------:R-:W-:Y:S01]  /*cf00*/  F2FP.BF16.PACK_AB R128, R129, R128 ;  /* 0x000000808180723e */ /* 0x000fe200000010ff */
[----:B---3--:R-:W-:Y:S01]  /*cf10*/  FMUL.FTZ R12, R12, c[0x0][0x2dc] ;  /* 0x0000b7000c0c7a20 */ /* 0x008fe20000410000 */
[----:B------:R-:W-:Y:S01]  /*cf20*/  IADD3 R17, R4, 0x40, RZ ;  /* 0x0000004004117810 */ /* 0x000fe20007ffe0ff */
[C---:B------:R-:W-:Y:S01]  /*cf30*/  FMUL.FTZ R116, R14.reuse, R116 ;  /* 0x000000740e747220 */ /* 0x040fe20000410000 */
[----:B------:R-:W-:Y:S01]  /*cf40*/  F2FP.BF16.PACK_AB R130, R131, R130 ;  /* 0x000000828382723e */ /* 0x000fe200000010ff */
[----:B------:R-:W-:Y:S01]  /*cf50*/  FMUL.FTZ R117, R14, R117 ;  /* 0x000000750e757220 */ /* 0x000fe20000410000 */
[----:B------:R-:W-:Y:S01]  /*cf60*/  STS [R4], R128 ;  /* 0x0000008004007388 */ /* 0x000fe20000000800 */
[----:B------:R-:W-:Y:S01]  /*cf70*/  FMUL.FTZ R118, R15, R118 ;  /* 0x000000760f767220 */ /* 0x000fe20000410000 */
[----:B------:R-:W-:Y:S01]  /*cf80*/  @P2 IADD3 R17, R4, -0x40, RZ ;  /* 0xffffffc004112810 */ /* 0x000fe20007ffe0ff */
[----:B-1----:R-:W-:Y:S01]  /*cf90*/  FMUL.FTZ R13, R13, c[0x0][0x2dc] ;  /* 0x0000b7000d0d7a20 */ /* 0x002fe20000410000 */
[----:B------:R-:W-:Y:S01]  /*cfa0*/  F2FP.BF16.PACK_AB R116, R117, R116 ;  /* 0x000000747574723e */ /* 0x000fe200000010ff */
[----:B------:R-:W-:Y:S01]  /*cfb0*/  FMUL.FTZ R119, R15, R119 ;  /* 0x000000770f777220 */ /* 0x000fe20000410000 */
[----:B------:R-:W-:Y:S01]  /*cfc0*/  STS [R4+0x400], R130 ;  /* 0x0004008204007388 */ /* 0x000fe20000000800 */
[----:B------:R-:W-:Y:S01]  /*cfd0*/  FMUL.FTZ R124, R12, R124 ;  /* 0x0000007c0c7c7220 */ /* 0x000fe20000410000 */
[----:B------:R-:W-:Y:S01]  /*cfe0*/  IADD3 R18, R4, R5, RZ ;  /* 0x0000000504127210 */ /* 0x000fe20007ffe0ff */
[C---:B------:R-:W-:Y:S01]  /*cff0*/  FMUL.FTZ R125, R12.reuse, R125 ;  /* 0x0000007d0c7d7220 */ /* 0x040fe20000410000 */
        /* <DEDUP_REMOVED lines=9> */
[C---:B------:R-:W-:Y:S01]  /*d090*/  FMUL.FTZ R122, R13.reuse, R122 ;  /* 0x0000007a0d7a7220 */ /* 0x040fe20000410000 */
[----:B------:R-:W-:Y:S01]  /*d0a0*/  STS [R4+0x2000], R124 ;  /* 0x0020007c04007388 */ /* 0x000fe20000000800 */
[----:B------:R-:W-:Y:S01]  /*d0b0*/  FMUL.FTZ R123, R13, R123 ;  /* 0x0000007b0d7b7220 */ /* 0x000fe20000410000 */
[----:B------:R-:W-:Y:S01]  /*d0c0*/  F2FP.BF16.PACK_AB R120, R121, R120 ;  /* 0x000000787978723e */ /* 0x000fe200000010ff */
[C---:B------:R-:W-:Y:S01]  /*d0d0*/  FMUL.FTZ R112, R14.reuse, R112 ;  /* 0x000000700e707220 */ /* 0x040fe20000410000 */
[----:B------:R1:W-:Y:S01]  /*d0e0*/  STS [R4+0x2400], R126 ;  /* 0x0024007e04007388 */ /* 0x0003e20000000800 */
[C---:B------:R-:W-:Y:S01]  /*d0f0*/  FMUL.FTZ R113, R14.reuse, R113 ;  /* 0x000000710e717220 */ /* 0x040fe20000410000 */
[----:B------:R-:W-:Y:S01]  /*d100*/  F2FP.BF16.PACK_AB R122, R123, R122 ;  /* 0x0000007a7b7a723e */ /* 0x000fe200000010ff */
[C---:B------:R-:W-:Y:S01]  /*d110*/  FMUL.FTZ R114, R15.reuse, R114 ;  /* 0x000000720f727220 */ /* 0x040fe20000410000 */
[----:B------:R-:W-:Y:S01]  /*d120*/  STS [R11+0x2000], R120 ;  /* 0x002000780b007388 */ /* 0x000fe20000000800 */
[----:B------:R-:W-:Y:S01]  /*d130*/  FMUL.FTZ R115, R15, R115 ;  /* 0x000000730f737220 */ /* 0x000fe20000410000 */
[----:B------:R-:W-:Y:S01]  /*d140*/  F2FP.BF16.PACK_AB R112, R113, R112 ;  /* 0x000000707170723e */ /* 0x000fe200000010ff */
[C---:B------:R-:W-:Y:S01]  /*d150*/  FMUL.FTZ R108, R14.reuse, R108 ;  /* 0x0000006c0e6c7220 */ /* 0x040fe20000410000 */
[----:B------:R2:W-:Y:S01]  /*d160*/  STS [R11+0x2400], R122 ;  /* 0x0024007a0b007388 */ /* 0x0005e20000000800 */
        /* <DEDUP_REMOVED lines=8> */
[C---:B------:R-:W-:Y:S01]  /*d1f0*/  FMUL.FTZ R69, R12.reuse, R69 ;  /* 0x000000450c457220 */ /* 0x040fe20000410000 */
[----:B------:R-:W-:Y:S01]  /*d200*/  F2FP.BF16.PACK_AB R110, R111, R110 ;  /* 0x0000006e6f6e723e */ /* 0x000fe200000010ff */
[C---:B------:R-:W-:Y:S01]  /*d210*/  FMUL.FTZ R70, R13.reuse, R70 ;  /* 0x000000460d467220 */ /* 0x040fe20000410000 */
[----:B------:R-:W3:Y:S01]  /*d220*/  @P6 MUFU.LG2 R3, R3 ;  /* 0x0000000300036308 */ /* 0x000ee20000000c00 */
[----:B------:R-:W-:Y:S01]  /*d230*/  FMUL.FTZ R71, R13, R71 ;  /* 0x000000470d477220 */ /* 0x000fe20000410000 */
[----:B------:R-:W-:Y:S01]  /*d240*/  F2FP.BF16.PACK_AB R68, R69, R68 ;  /* 0x000000444544723e */ /* 0x000fe200000010ff */
[C---:B------:R-:W-:Y:S01]  /*d250*/  FMUL.FTZ R72, R12.reuse, R72 ;  /* 0x000000480c487220 */ /* 0x040fe20000410000 */
[----:B------:R-:W-:Y:S01]  /*d260*/  @!P0 MOV R0, 0x1 ;  /* 0x0000000100008802 */ /* 0x000fe20000000f00 */
[----:B------:R-:W-:Y:S01]  /*d270*/  FMUL.FTZ R73, R12, R73 ;  /* 0x000000490c497220 */ /* 0x000fe20000410000 */
[----:B-1----:R-:W-:Y:S01]  /*d280*/  IADD3 R4, R11, R5, RZ ;  /* 0x000000050b047210 */ /* 0x002fe20007ffe0ff */
[----:B------:R-:W-:Y:S01]  /*d290*/  FMUL.FTZ R74, R13, R74 ;  /* 0x0000004a0d4a7220 */ /* 0x000fe20000410000 */
[----:B------:R-:W-:Y:S01]  /*d2a0*/  F2FP.BF16.PACK_AB R70, R71, R70 ;  /* 0x000000464746723e */ /* 0x000fe200000010ff */
[----:B------:R-:W-:Y:S01]  /*d2b0*/  FMUL.FTZ R75, R13, R75 ;  /* 0x0000004b0d4b7220 */ /* 0x000fe20000410000 */
[----:B------:R-:W-:Y:S01]  /*d2c0*/  F2FP.BF16.PACK_AB R72, R73, R72 ;  /* 0x000000484948723e */ /* 0x000fe200000010ff */
[C---:B------:R-:W-:Y:S01]  /*d2d0*/  FMUL.FTZ R76, R14.reuse, R76 ;  /* 0x0000004c0e4c7220 */ /* 0x040fe20000410000 */
[----:B------:R-:W-:Y:S01]  /*d2e0*/  STS [R4], R108 ;  /* 0x0000006c04007388 */ /* 0x000fe20000000800 */
[----:B------:R-:W-:Y:S01]  /*d2f0*/  FMUL.FTZ R77, R14, R77 ;  /* 0x0000004d0e4d7220 */ /* 0x000fe20000410000 */
[----:B--2---:R-:W-:Y:S01]  /*d300*/  IADD3 R11, R5, 0x400, R17 ;  /* 0x00000400050b7810 */ /* 0x004fe20007ffe011 */
[----:B------:R-:W-:Y:S01]  /*d310*/  FMUL.FTZ R78, R15, R78 ;  /* 0x0000004e0f4e7220 */ /* 0x000fe20000410000 */
[----:B------:R-:W-:Y:S01]  /*d320*/  F2FP.BF16.PACK_AB R74, R75, R74 ;  /* 0x0000004a4b4a723e */ /* 0x000fe200000010ff */
[----:B------:R-:W-:Y:S01]  /*d330*/  FMUL.FTZ R79, R15, R79 ;  /* 0x0000004f0f4f7220 */ /* 0x000fe20000410000 */
[----:B------:R-:W-:Y:S01]  /*d340*/  IADD3 R11, R10, R11, RZ ;  /* 0x0000000b0a0b7210 */ /* 0x000fe20007ffe0ff */
[C---:B------:R-:W-:Y:S01]  /*d350*/  FMUL.FTZ R84, R14.reuse, R84 ;  /* 0x000000540e547220 */ /* 0x040fe20000410000 */
[----:B------:R-:W-:Y:S01]  /*d360*/  F2FP.BF16.PACK_AB R76, R77, R76 ;  /* 0x0000004c4d4c723e */ /* 0x000fe200000010ff */
        /* <DEDUP_REMOVED lines=8> */
[C---:B------:R-:W-:Y:S01]  /*d3f0*/  FMUL.FTZ R81, R12.reuse, R81 ;  /* 0x000000510c517220 */ /* 0x040fe20000410000 */
[----:B------:R-:W-:Y:S01]  /*d400*/  F2FP.BF16.PACK_AB R86, R87, R86 ;  /* 0x000000565756723e */ /* 0x000fe200000010ff */
[C---:B------:R-:W-:Y:S01]  /*d410*/  FMUL.FTZ R82, R13.reuse, R82 ;  /* 0x000000520d527220 */ /* 0x040fe20000410000 */
[----:B------:R1:W-:Y:S01]  /*d420*/  STS [R18+0x2400], R70 ;  /* 0x0024004612007388 */ /* 0x0003e20000000800 */
        /* <DEDUP_REMOVED lines=11> */
[----:B------:R-:W-:Y:S01]  /*d4e0*/  STS [R17], R76 ;  /* 0x0000004c11007388 */ /* 0x000fe20000000800 */
[C---:B------:R-:W-:Y:S01]  /*d4f0*/  FMUL.FTZ R101, R14.reuse, R101 ;  /* 0x000000650e657220 */ /* 0x040fe20000410000 */
[----:B------:R-:W-:Y:S01]  /*d500*/  F2FP.BF16.PACK_AB R106, R107, R106 ;  /* 0x0000006a6b6a723e */ /* 0x000fe200000010ff */
[C---:B------:R-:W-:Y:S01]  /*d510*/  FMUL.FTZ R96, R14.reuse, R96 ;  /* 0x000000600e607220 */ /* 0x040fe20000410000 */
[----:B------:R-:W-:Y:S01]  /*d520*/  STS [R17+0x400], R78 ;  /* 0x0004004e11007388 */ /* 0x000fe20000000800 */
[----:B------:R-:W-:Y:S01]  /*d530*/  FMUL.FTZ R102, R15, R102 ;  /* 0x000000660f667220 */ /* 0x000fe20000410000 */
[----:B------:R-:W-:Y:S01]  /*d540*/  F2FP.BF16.PACK_AB R100, R101, R100 ;  /* 0x000000646564723e */ /* 0x000fe200000010ff */
[----:B------:R-:W-:Y:S01]  /*d550*/  FMUL.FTZ R103, R15, R103 ;  /* 0x000000670f677220 */ /* 0x000fe20000410000 */
[----:B------:R-:W2:Y:S01]  /*d560*/  @P1 MUFU.LG2 R6, R6 ;  /* 0x0000000600061308 */ /* 0x000ea20000000c00 */
[----:B------:R-:W-:-:S02]  /*d570*/  FMUL.FTZ R14, R14, R97 ;  /* 0x000000610e0e7220 */ /* 0x000fc40000410000 */
[----:B------:R-:W-:Y:S01]  /*d580*/  FMUL.FTZ R98, R15, R98 ;  /* 0x000000620f627220 */ /* 0x000fe20000410000 */
[----:B------:R-:W-:Y:S01]  /*d590*/  F2FP.BF16.PACK_AB R102, R103, R102 ;  /* 0x000000666766723e */ /* 0x000fe200000010ff */
[----:B------:R-:W-:Y:S01]  /*d5a0*/  IMAD.IADD R10, R10, 0x1, R17 ;  /* 0x000000010a0a7824 */ /* 0x000fe200078e0211 */
[----:B-1----:R-:W-:Y:S01]  /*d5b0*/  IADD3 R18, R5, R17, RZ ;  /* 0x0000001105127210 */ /* 0x002fe20007ffe0ff */
[----:B------:R-:W-:Y:S01]  /*d5c0*/  FMUL.FTZ R15, R15, R99 ;  /* 0x000000630f0f7220 */ /* 0x000fe20000410000 */
[----:B------:R-:W-:Y:S01]  /*d5d0*/  F2FP.BF16.PACK_AB R14, R14, R96 ;  /* 0x000000600e0e723e */ /* 0x000fe200000010ff */
[C---:B------:R-:W-:Y:S01]  /*d5e0*/  FMUL.FTZ R88, R12.reuse, R88 ;  /* 0x000000580c587220 */ /* 0x040fe20000410000 */
        /* <DEDUP_REMOVED lines=10> */
[----:B------:R-:W1:Y:S01]  /*d690*/  @P5 MUFU.LG2 R8, R8 ;  /* 0x0000000800085308 */ /* 0x000e620000000c00 */
[----:B------:R-:W-:Y:S01]  /*d6a0*/  FMUL.FTZ R94, R13, R94 ;  /* 0x0000005e0d5e7220 */ /* 0x000fe20000410000 */
[----:B------:R-:W-:Y:S01]  /*d6b0*/  F2FP.BF16.PACK_AB R90, R91, R90 ;  /* 0x0000005a5b5a723e */ /* 0x000fe200000010ff */
[----:B------:R-:W-:Y:S01]  /*d6c0*/  FMUL.FTZ R13, R13, R95 ;  /* 0x0000005f0d0d7220 */ /* 0x000fe20000410000 */
[----:B------:R-:W-:Y:S01]  /*d6d0*/  STS [R17+0x2000], R80 ;  /* 0x0020005011007388 */ /* 0x000fe20000000800 */
[----:B------:R-:W-:Y:S01]  /*d6e0*/  F2FP.BF16.PACK_AB R12, R12, R92 ;  /* 0x0000005c0c0c723e */ /* 0x000fe200000010ff */
[----:B---3--:R-:W-:-:S02]  /*d6f0*/  @P6 FMUL.FTZ R3, R3, 0.69314718246459960938 ;  /* 0x3f31721803036820 */ /* 0x008fc40000410000 */
[----:B------:R3:W-:Y:S01]  /*d700*/  STS [R17+0x2400], R82 ;  /* 0x0024005211007388 */ /* 0x0007e20000000800 */
[----:B------:R-:W-:Y:S01]  /*d710*/  F2FP.BF16.PACK_AB R13, R13, R94 ;  /* 0x0000005e0d0d723e */ /* 0x000fe200000010ff */
[----:B--2---:R-:W-:Y:S02]  /*d720*/  @P1 FMUL.FTZ R19, R6, 0.69314718246459960938 ;  /* 0x3f31721806131820 */ /* 0x004fe40000410000 */
[----:B------:R-:W-:Y:S04]  /*d730*/  STS [R10+0x2000], R104 ;  /* 0x002000680a007388 */ /* 0x000fe80000000800 */
[----:B------:R2:W-:Y:S01]  /*d740*/  STS [R10+0x2400], R106 ;  /* 0x0024006a0a007388 */ /* 0x0005e20000000800 */
[----:B-1----:R-:W-:-:S03]  /*d750*/  @P5 FMUL.FTZ R8, R8, 0.69314718246459960938 ;  /* 0x3f31721808085820 */ /* 0x002fc60000410000 */
[----:B------:R-:W-:Y:S04]  /*d760*/  STS [R18], R100 ;  /* 0x0000006412007388 */ /* 0x000fe80000000800 */
[----:B------:R-:W-:Y:S04]  /*d770*/  STS [R18+0x400], R102 ;  /* 0x0004006612007388 */ /* 0x000fe80000000800 */
[----:B------:R-:W-:Y:S04]  /*d780*/  STS [R5], R14 ;  /* 0x0000000e05007388 */ /* 0x000fe80000000800 */
[----:B------:R-:W-:Y:S01]  /*d790*/  STS [R11], R15 ;  /* 0x0000000f0b007388 */ /* 0x000fe20000000800 */
[----:B---3--:R-:W1:Y:S03]  /*d7a0*/  @P4 MUFU.LG2 R17, R7 ;  /* 0x0000000700114308 */ /* 0x008e660000000c00 */
[----:B------:R-:W-:Y:S04]  /*d7b0*/  STS [R18+0x2000], R88 ;  /* 0x0020005812007388 */ /* 0x000fe80000000800 */
[----:B------:R3:W-:Y:S04]  /*d7c0*/  STS [R18+0x2400], R90 ;  /* 0x0024005a12007388 */ /* 0x0007e80000000800 */
[----:B------:R4:W-:Y:S04]  /*d7d0*/  STS [R5+0x2000], R12 ;  /* 0x0020000c05007388 */ /* 0x0009e80000000800 */
[----:B------:R5:W-:Y:S01]  /*d7e0*/  STS [R11+0x2000], R13 ;  /* 0x0020000d0b007388 */ /* 0x000be20000000800 */
[----:B-1----:R-:W-:-:S03]  /*d7f0*/  @P4 FMUL.FTZ R17, R17, 0.69314718246459960938 ;  /* 0x3f31721811114820 */ /* 0x002fc60000410000 */
[----:B------:R-:W-:Y:S06]  /*d800*/  BAR.SYNC.DEFER_BLOCKING 0x0 ;  /* 0x0000000000007b1d */ /* 0x000fec0000010000 */
[----:B------:R-:W1:Y:S04]  /*d810*/  S2R R4, SR_CTAID.Y ;  /* 0x0000000000047919 */ /* 0x000e680000002600 */
[----:B--2---:R-:W2:Y:S01]  /*d820*/  S2R R10, SR_CTAID.Z ;  /* 0x00000000000a7919 */ /* 0x004ea20000002700 */
[----:B---3--:R-:W-:-:S02]  /*d830*/  IMAD.MOV.U32 R18, RZ, RZ, 0x7f800000 ;  /* 0x7f800000ff127424 */ /* 0x008fc400078e00ff */
[----:B------:R-:W-:Y:S01]  /*d840*/  @P6 FFMA.FTZ R18, R136, c[0x0][0x238], R3 ;  /* 0x00008e0088126a23 */ /* 0x000fe20000010003 */
[----:B------:R-:W-:Y:S01]  /*d850*/  MOV R3, 0x7f800000 ;  /* 0x7f80000000037802 */ /* 0x000fe20000000f00 */
[----:B----4-:R-:W3:Y:S01]  /*d860*/  S2R R5, SR_CTAID.X ;  /* 0x0000000000057919 */ /* 0x010ee20000002500 */
[----:B------:R-:W-:Y:S01]  /*d870*/  @P4 FFMA.FTZ R3, R134, c[0x0][0x238], R17 ;  /* 0x00008e0086034a23 */ /* 0x000fe20000010011 */
[----:B-----5:R-:W-:Y:S01]  /*d880*/  @P0 MOV R11, 0x1 ;  /* 0x00000001000b0802 */ /* 0x020fe20000000f00 */
[----:B------:R-:W-:Y:S01]  /*d890*/  @!P0 IMAD R11, R9, c[0x0][0x1c0], RZ ;  /* 0x00007000090b8a24 */ /* 0x000fe200078e02ff */
[----:B------:R-:W-:Y:S01]  /*d8a0*/  LOP3.LUT P0, RZ, R2, 0x3, RZ, 0xc0, !PT ;  /* 0x0000000302ff7812 */ /* 0x000fe2000780c0ff */
[----:B------:R4:W4:Y:S04]  /*d8b0*/  LDS.128 R40, [R195] ;  /* 0x00000000c3287984 */ /* 0x0009280000000c00 */
[----:B------:R4:W4:Y:S01]  /*d8c0*/  LDS.128 R36, [R195+0x800] ;  /* 0x00080000c3247984 */ /* 0x0009220000000c00 */
[----:B-1----:R-:W-:-:S03]  /*d8d0*/  IMAD R11, R4, R11, RZ ;  /* 0x0000000b040b7224 */ /* 0x002fc600078e02ff */
[----:B------:R1:W1:Y:S01]  /*d8e0*/  LDS.128 R32, [R195+0x1000] ;  /* 0x00100000c3207984 */ /* 0x0002620000000c00 */
[----:B------:R-:W-:Y:S01]  /*d8f0*/  @!P3 IMAD R7, R4, c[0x0][0x214], RZ ;  /* 0x000085000407ba24 */ /* 0x000fe200078e02ff */
[----:B------:R-:W-:Y:S02]  /*d900*/  SEL R11, R11, RZ, P3 ;  /* 0x000000ff0b0b7207 */ /* 0x000fe40001800000 */
[----:B------:R1:W1:Y:S02]  /*d910*/  LDS.128 R28, [R195+0x1800] ;  /* 0x00180000c31c7984 */ /* 0x0002640000000c00 */
[----:B------:R-:W-:Y:S02]  /*d920*/  @!P3 MOV R48, R7 ;  /* 0x000000070030b202 */ /* 0x000fe40000000f00 */
[----:B------:R1:W1:Y:S01]  /*d930*/  LDS.128 R24, [R195+0x2000] ;  /* 0x00200000c3187984 */ /* 0x0002620000000c00 */
[----:B---3--:R-:W-:Y:S01]  /*d940*/  IMAD R2, R5, R0, RZ ;  /* 0x0000000005027224 */ /* 0x008fe200078e02ff */
[----:B------:R-:W-:Y:S01]  /*d950*/  @!P3 SHF.R.S32.HI R49, RZ, 0x1f, R7 ;  /* 0x0000001fff31b819 */ /* 0x000fe20000011407 */
[----:B--2---:R-:W-:Y:S01]  /*d960*/  IMAD R11, R10, R9, R11 ;  /* 0x000000090a0b7224 */ /* 0x004fe200078e020b */
[----:B------:R2:W3:Y:S01]  /*d970*/  LDS.128 R20, [R195+0x2800] ;  /* 0x00280000c3147984 */ /* 0x0004e20000000c00 */
[----:B------:R-:W-:Y:S01]  /*d980*/  MOV R9, 0x7f800000 ;  /* 0x7f80000000097802 */ /* 0x000fe20000000f00 */
[----:B------:R-:W-:Y:S01]  /*d990*/  @P5 FFMA.FTZ R9, R135, c[0x0][0x238], R8 ;  /* 0x00008e0087095a23 */ /* 0x000fe20000010008 */
[----:B------:R-:W-:Y:S01]  /*d9a0*/  SHF.L.U32 R2, R2, 0x7, RZ ;  /* 0x0000000702027819 */ /* 0x000fe200000006ff */
[----:B------:R2:W1:Y:S01]  /*d9b0*/  LDS.128 R12, [R195+0x3000] ;  /* 0x00300000c30c7984 */ /* 0x0004620000000c00 */
[----:B------:R-:W-:Y:S01]  /*d9c0*/  MOV R7, 0x7f800000 ;  /* 0x7f80000000077802 */ /* 0x000fe20000000f00 */
[----:B------:R-:W-:Y:S01]  /*d9d0*/  @P1 FFMA.FTZ R7, R133, c[0x0][0x238], R19 ;  /* 0x00008e0085071a23 */ /* 0x000fe20000010013 */
[----:B------:R-:W-:Y:S01]  /*d9e0*/  IADD3 R6, P3, P2, R2, R48, R11 ;  /* 0x0000003002067210 */ /* 0x000fe20007a7e00b */
[----:B------:R2:W1:Y:S01]  /*d9f0*/  LDS.128 R44, [R195+0x3800] ;  /* 0x00380000c32c7984 */ /* 0x0004620000000c00 */
[----:B------:R-:W-:-:S02]  /*da00*/  SHF.R.S32.HI R2, RZ, 0x1f, R2 ;  /* 0x0000001fff027819 */ /* 0x000fc40000011402 */
[----:B------:R-:W-:-:S04]  /*da10*/  SHF.R.S32.HI R11, RZ, 0x1f, R11 ;  /* 0x0000001fff0b7819 */ /* 0x000fc8000001140b */
[----:B------:R-:W-:Y:S01]  /*da20*/  IADD3.X R2, R2, R49, R11, P3, P2 ;  /* 0x0000003102027210 */ /* 0x000fe20001fe440b */
[----:B------:R-:W-:Y:S05]  /*da30*/  @P0 BRA `(.L_x_597) ;  /* 0x0000026000000947 */ /* 0x000fea0003800000 */
[----:B------:R-:W-:Y:S01]  /*da40*/  SHF.R.S32.HI R11, RZ, 0x1f, R16 ;  /* 0x0000001fff0b7819 */ /* 0x000fe20000011410 */
[----:B------:R-:W-:-:S03]  /*da50*/  IMAD.MOV.U32 R8, RZ, RZ, c[0x0][0x214] ;  /* 0x00008500ff087624 */ /* 0x000fc600078e00ff */
[----:B------:R-:W-:Y:S01]  /*da60*/  LEA.HI R11, R11, R16, RZ, 0x2 ;  /* 0x000000100b0b7211 */ /* 0x000fe200078f10ff */
[----:B------:R-:W-:-:S03]  /*da70*/  IMAD R5, R5, -0x80, R8 ;  /* 0xffffff8005057824 */ /* 0x000fc600078e0208 */
        /* <DEDUP_REMOVED lines=12> */
[----:B------:R-:W-:Y:S01]  /*db40*/  @!P5 IMAD R16, R16, R0, RZ ;  /* 0x000000001010d224 */ /* 0x000fe200078e02ff */
[----:B------:R-:W-:Y:S01]  /*db50*/  @!P6 LEA.HI.X.SX32 R5, R5, R2, 0x1, P0 ;  /* 0x000000020505e211 */ /* 0x000fe200000f0eff */
[-C--:B------:R-:W-:Y:S01]  /*db60*/  @!P4 IMAD R11, R11, R0.reuse, RZ ;  /* 0x000000000b0bc224 */ /* 0x080fe200078e02ff */
[----:B------:R-:W-:Y:S01]  /*db70*/  @!P6 LEA R48, P0, R8, c[0x0][0x200], 0x2 ;  /* 0x000080000830ea11 */ /* 0x000fe200078010ff */
[----:B------:R-:W-:Y:S01]  /*db80*/  @!P3 IMAD R17, R17, R0, RZ ;  /* 0x000000001111b224 */ /* 0x000fe200078e02ff */
[-C--:B------:R-:W-:Y:S02]  /*db90*/  @!P5 IADD3 R0, P2, R16, R6.reuse, RZ ;  /* 0x000000061000d210 */ /* 0x080fe40007f5e0ff */
[----:B------:R-:W-:Y:S02]  /*dba0*/  @!P6 LEA.HI.X R49, R8, c[0x0][0x204], R5, 0x2, P0 ;  /* 0x000081000831ea11 */ /* 0x000fe400000f1405 */
[----:B------:R-:W-:Y:S02]  /*dbb0*/  @!P4 IADD3 R5, P1, R11, R6, RZ ;  /* 0x000000060b05c210 */ /* 0x000fe40007f3e0ff */
[----:B------:R-:W-:Y:S01]  /*dbc0*/  @!P5 LEA.HI.X.SX32 R16, R16, R2, 0x1, P2 ;  /* 0x000000021010d211 */ /* 0x000fe200010f0eff */
[----:B------:R2:W-:Y:S01]  /*dbd0*/  @!P6 STG.E [R48.64], R18 ;  /* 0x000000123000e986 */ /* 0x0005e2000c10190c */
[----:B------:R-:W-:-:S02]  /*dbe0*/  @!P3 IADD3 R6, P0, R17, R6, RZ ;  /* 0x000000061106b210 */ /* 0x000fc40007f1e0ff */
[C---:B------:R-:W-:Y:S02]  /*dbf0*/  @!P5 LEA R50, P2, R0.reuse, c[0x0][0x200], 0x2 ;  /* 0x000080000032da11 */ /* 0x040fe400078410ff */
[-C--:B------:R-:W-:Y:S02]  /*dc00*/  @!P4 LEA.HI.X.SX32 R11, R11, R2.reuse, 0x1, P1 ;  /* 0x000000020b0bc211 */ /* 0x080fe400008f0eff */
[----:B------:R-:W-:Y:S02]  /*dc10*/  @!P3 LEA.HI.X.SX32 R2, R17, R2, 0x1, P0 ;  /* 0x000000021102b211 */ /* 0x000fe400000f0eff */
[----:B------:R-:W-:Y:S02]  /*dc20*/  @!P5 LEA.HI.X R51, R0, c[0x0][0x204], R16, 0x2, P2 ;  /* 0x000081000033da11 */ /* 0x000fe400010f1410 */
[C---:B------:R-:W-:Y:S02]  /*dc30*/  @!P4 LEA R52, P1, R5.reuse, c[0x0][0x200], 0x2 ;  /* 0x000080000534ca11 */ /* 0x040fe400078210ff */
[----:B------:R-:W-:Y:S01]  /*dc40*/  @!P3 LEA R16, P0, R6, c[0x0][0x200], 0x2 ;  /* 0x000080000610ba11 */ /* 0x000fe200078010ff */
[----:B------:R2:W-:Y:S01]  /*dc50*/  @!P5 STG.E [R50.64], R9 ;  /* 0x000000093200d986 */ /* 0x0005e2000c10190c */
[----:B------:R-:W-:-:S02]  /*dc60*/  @!P4 LEA.HI.X R53, R5, c[0x0][0x204], R11, 0x2, P1 ;  /* 0x000081000535ca11 */ /* 0x000fc400008f140b */
[----:B------:R-:W-:-:S03]  /*dc70*/  @!P3 LEA.HI.X R17, R6, c[0x0][0x204], R2, 0x2, P0 ;  /* 0x000081000611ba11 */ /* 0x000fc600000f1402 */
[----:B------:R2:W-:Y:S04]  /*dc80*/  @!P4 STG.E [R52.64], R3 ;  /* 0x000000033400c986 */ /* 0x0005e8000c10190c */
[----:B------:R2:W-:Y:S02]  /*dc90*/  @!P3 STG.E [R16.64], R7 ;  /* 0x000000071000b986 */ /* 0x0005e4000c10190c */
.L_x_597:
[----:B------:R-:W-:Y:S05]  /*dca0*/  BSYNC B0 ;  /* 0x0000000000007941 */ /* 0x000fea0003800000 */
.L_x_596:
[----:B------:R-:W-:Y:S01]  /*dcb0*/  SHF.R.S32.HI R2, RZ, 0x1f, R4 ;  /* 0x0000001fff027819 */ /* 0x000fe20000011404 */
[--C-:B------:R-:W-:Y:S01]  /*dcc0*/  IMAD.MOV.U32 R6, RZ, RZ, R200.reuse ;  /* 0x000000ffff067224 */ /* 0x100fe200078e00c8 */
[----:B--2---:R-:W-:Y:S01]  /*dcd0*/  SHF.R.S32.HI R7, RZ, 0x1f, R200 ;  /* 0x0000001fff077819 */ /* 0x004fe200000114c8 */
[----:B------:R-:W-:Y:S01]  /*dce0*/  ULDC.64 UR4, c[0x0][0x1e8] ;  /* 0x00007a0000047ab9 */ /* 0x000fe20000000a00 */
[----:B------:R-:W-:Y:S01]  /*dcf0*/  SHF.R.S32.HI R0, RZ, 0x1f, R10 ;  /* 0x0000001fff007819 */ /* 0x000fe2000001140a */
[----:B------:R-:W-:Y:S01]  /*dd00*/  IMAD R2, R2, c[0x0][0x1e0], RZ ;  /* 0x0000780002027a24 */ /* 0x000fe200078e02ff */
[----:B------:R-:W-:Y:S01]  /*dd10*/  USHF.L.U32 UR7, UR4, 0x5, URZ ;  /* 0x0000000504077899 */ /* 0x000fe2000800063f */
[----:B------:R-:W-:Y:S01]  /*dd20*/  IMAD.WIDE.U32 R6, R4, c[0x0][0x1e0], R6 ;  /* 0x0000780004067a25 */ /* 0x000fe200078e0006 */
[----:B------:R-:W-:-:S02]  /*dd30*/  UMOV UR6, 0x5 ;  /* 0x0000000500067882 */ /* 0x000fc40000000000 */
[----:B------:R-:W-:Y:S01]  /*dd40*/  USHF.L.U64.HI UR5, UR4, UR6, UR5 ;  /* 0x0000000604057299 */ /* 0x000fe20008010205 */
[----:B------:R-:W-:Y:S02]  /*dd50*/  IMAD R2, R4, c[0x0][0x1e4], R2 ;  /* 0x0000790004027a24 */ /* 0x000fe400078e0202 */
[----:B------:R-:W-:Y:S02]  /*dd60*/  IMAD R0, R0, c[0x0][0x1f0], RZ ;  /* 0x00007c0000007a24 */ /* 0x000fe400078e02ff */
[----:B------:R-:W-:Y:S02]  /*dd70*/  IMAD.IADD R3, R7, 0x1, R2 ;  /* 0x0000000107037824 */ /* 0x000fe400078e0202 */
[----:B------:R-:W-:Y:S02]  /*dd80*/  IMAD.MOV.U32 R2, RZ, RZ, R6 ;  /* 0x000000ffff027224 */ /* 0x000fe400078e0006 */
[C---:B------:R-:W-:Y:S02]  /*dd90*/  IMAD R0, R10.reuse, c[0x0][0x1f4], R0 ;  /* 0x00007d000a007a24 */ /* 0x040fe400078e0200 */
[----:B------:R-:W-:-:S04]  /*dda0*/  IMAD.WIDE.U32 R10, R10, c[0x0][0x1f0], R2 ;  /* 0x00007c000a0a7a25 */ /* 0x000fc800078e0002 */
[----:B------:R-:W-:Y:S02]  /*ddb0*/  IMAD R2, R205, c[0x0][0x1e8], RZ ;  /* 0x00007a00cd027a24 */ /* 0x000fe400078e02ff */
[----:B------:R-:W-:Y:S02]  /*ddc0*/  IMAD.IADD R11, R11, 0x1, R0 ;  /* 0x000000010b0b7824 */ /* 0x000fe400078e0200 */
[C---:B------:R-:W-:Y:S02]  /*ddd0*/  IMAD R2, R204.reuse, c[0x0][0x1ec], R2 ;  /* 0x00007b00cc027a24 */ /* 0x040fe400078e0202 */
[----:B------:R-:W-:-:S04]  /*dde0*/  IMAD.WIDE.U32 R10, R204, c[0x0][0x1e8], R10 ;  /* 0x00007a00cc0a7a25 */ /* 0x000fc800078e000a */
[----:B------:R-:W-:Y:S01]  /*ddf0*/  IMAD.IADD R2, R11, 0x1, R2 ;  /* 0x000000010b027824 */ /* 0x000fe200078e0202 */
[----:B------:R-:W-:-:S04]  /*de00*/  LEA R4, P0, R10, c[0x0][0x1d0], 0x1 ;  /* 0x000074000a047a11 */ /* 0x000fc800078008ff */
[----:B------:R-:W-:Y:S02]  /*de10*/  LEA.HI.X R5, R10, c[0x0][0x1d4], R2, 0x1, P0 ;  /* 0x000075000a057a11 */ /* 0x000fe400000f0c02 */
[----:B------:R-:W-:-:S03]  /*de20*/  IADD3 R16, P0, R4, UR7, RZ ;  /* 0x0000000704107c10 */ /* 0x000fc6000ff1e0ff */
[----:B----4-:R2:W-:Y:S01]  /*de30*/  STG.E.128 [R4.64], R40 ;  /* 0x0000002804007986 */ /* 0x0105e2000c101d0c */
[----:B------:R-:W-:Y:S02]  /*de40*/  IADD3.X R17, R5, UR5, RZ, P0, !PT ;  /* 0x0000000505117c10 */ /* 0x000fe400087fe4ff */
[----:B------:R-:W-:-:S03]  /*de50*/  IADD3 R10, P0, R16, UR7, RZ ;  /* 0x00000007100a7c10 */ /* 0x000fc6000ff1e0ff */
[----:B------:R-:W-:Y:S01]  /*de60*/  STG.E.128 [R16.64], R36 ;  /* 0x0000002410007986 */ /* 0x000fe2000c101d0c */
[----:B------:R-:W-:Y:S02]  /*de70*/  IADD3.X R11, R17, UR5, RZ, P0, !PT ;  /* 0x00000005110b7c10 */ /* 0x000fe400087fe4ff */
[----:B------:R-:W-:-:S03]  /*de80*/  IADD3 R8, P0, R10, UR7, RZ ;  /* 0x000000070a087c10 */ /* 0x000fc6000ff1e0ff */
[----:B-1----:R1:W-:Y:S01]  /*de90*/  STG.E.128 [R10.64], R32 ;  /* 0x000000200a007986 */ /* 0x0023e2000c101d0c */
[----:B------:R-:W-:Y:S02]  /*dea0*/  IADD3.X R9, R11, UR5, RZ, P0, !PT ;  /* 0x000000050b097c10 */ /* 0x000fe400087fe4ff */
[----:B------:R-:W-:-:S03]  /*deb0*/  IADD3 R6, P0, R8, UR7, RZ ;  /* 0x0000000708067c10 */ /* 0x000fc6000ff1e0ff */
[----:B------:R-:W-:Y:S01]  /*dec0*/  STG.E.128 [R8.64], R28 ;  /* 0x0000001c08007986 */ /* 0x000fe2000c101d0c */
[----:B------:R-:W-:Y:S02]  /*ded0*/  IADD3.X R7, R9, UR5, RZ, P0, !PT ;  /* 0x0000000509077c10 */ /* 0x000fe400087fe4ff */
[----:B------:R-:W-:-:S03]  /*dee0*/  IADD3 R2, P0, R6, UR7, RZ ;  /* 0x0000000706027c10 */ /* 0x000fc6000ff1e0ff */
[----:B------:R-:W-:Y:S01]  /*def0*/  STG.E.128 [R6.64], R24 ;  /* 0x0000001806007986 */ /* 0x000fe2000c101d0c */
[----:B------:R-:W-:-:S05]  /*df00*/  IADD3.X R3, R7, UR5, RZ, P0, !PT ;  /* 0x0000000507037c10 */ /* 0x000fca00087fe4ff */
[----:B---3--:R-:W-:Y:S01]  /*df10*/  STG.E.128 [R2.64], R20 ;  /* 0x0000001402007986 */ /* 0x008fe2000c101d0c */
[----:B--2---:R-:W-:-:S04]  /*df20*/  IADD3 R4, P0, R2, UR7, RZ ;  /* 0x0000000702047c10 */ /* 0x004fc8000ff1e0ff */
[----:B------:R-:W-:-:S05]  /*df30*/  IADD3.X R5, R3, UR5, RZ, P0, !PT ;  /* 0x0000000503057c10 */ /* 0x000fca00087fe4ff */
[----:B------:R-:W-:Y:S01]  /*df40*/  STG.E.128 [R4.64], R12 ;  /* 0x0000000c04007986 */ /* 0x000fe2000c101d0c */
[----:B-1----:R-:W-:-:S04]  /*df50*/  IADD3 R10, P0, R4, UR7, RZ ;  /* 0x00000007040a7c10 */ /* 0x002fc8000ff1e0ff */
[----:B------:R-:W-:-:S05]  /*df60*/  IADD3.X R11, R5, UR5, RZ, P0, !PT ;  /* 0x00000005050b7c10 */ /* 0x000fca00087fe4ff */
[----:B------:R-:W-:Y:S01]  /*df70*/  STG.E.128 [R10.64], R44 ;  /* 0x0000002c0a007986 */ /* 0x000fe2000c101d0c */
[----:B------:R-:W-:Y:S05]  /*df80*/  EXIT ;  /* 0x000000000000794d */ /* 0x000fea0003800000 */
.L_x_587:
[----:B------:R-:W-:Y:S01]  /*df90*/  LEA.HI R2, R18, R119, RZ, 0x3 ;  /* 0x0000007712027211 */ /* 0x000fe200078f18ff */
[----:B------:R-:W1:Y:S01]  /*dfa0*/  LDC.U8 R0, c[0x0][0x329] ;  /* 0x0000ca40ff007b82 */ /* 0x000e620000000000 */
[----:B------:R-:W-:Y:S01]  /*dfb0*/  SHF.R.S32.HI R3, RZ, 0x1f, R10 ;  /* 0x0000001fff037819 */ /* 0x000fe2000001140a */
[----:B------:R-:W-:Y:S01]  /*dfc0*/  ULDC.64 UR4, c[0x0][0x1e8] ;  /* 0x00007a0000047ab9 */ /* 0x000fe20000000a00 */
[----:B------:R-:W-:Y:S01]  /*dfd0*/  LOP3.LUT R6, R2, 0x1ffffff8, RZ, 0xc0, !PT ;  /* 0x1ffffff802067812 */ /* 0x000fe200078ec0ff */
[----:B------:R-:W-:Y:S01]  /*dfe0*/  USHF.L.U32 UR6, UR4, 0x5, URZ ;  /* 0x0000000504067899 */ /* 0x000fe2000800063f */
[----:B------:R-:W-:Y:S01]  /*dff0*/  SHF.R.S32.HI R2, RZ, 0x3, R2 ;  /* 0x00000003ff027819 */ /* 0x000fe20000011402 */
[----:B------:R-:W-:Y:S01]  /*e000*/  IMAD R3, R3, c[0x0][0x1e0], RZ ;  /* 0x0000780003037a24 */ /* 0x000fe200078e02ff */
[----:B------:R-:W-:Y:S01]  /*e010*/  SHF.R.S32.HI R5, RZ, 0x1f, R14 ;  /* 0x0000001fff057819 */ /* 0x000fe2000001140e */
[----:B------:R-:W-:Y:S01]  /*e020*/  IMAD.IADD R6, R119, 0x1, -R6 ;  /* 0x0000000177067824 */ /* 0x000fe200078e0a06 */
[----:B------:R-:W2:Y:S01]  /*e030*/  LDC.U8 R4, c[0x0][0x328] ;  /* 0x0000ca00ff047b82 */ /* 0x000ea20000000000 */
[----:B------:R-:W-:Y:S01]  /*e040*/  IMAD R3, R10, c[0x0][0x1e4], R3 ;  /* 0x000079000a037a24 */ /* 0x000fe200078e0203 */
[----:B------:R-:W-:Y:S01]  /*e050*/  UMOV UR7, 0x5 ;  /* 0x0000000500077882 */ /* 0x000fe20000000000 */
[----:B------:R-:W-:Y:S01]  /*e060*/  IMAD.SHL.U32 R6, R6, 0x8, RZ ;  /* 0x0000000806067824 */ /* 0x000fe200078e00ff */
[----:B------:R-:W-:Y:S01]  /*e070*/  USHF.L.U64.HI UR5, UR4, UR7, UR5 ;  /* 0x0000000704057299 */ /* 0x000fe20008010205 */
[----:B------:R-:W-:Y:S01]  /*e080*/  IMAD R5, R5, c[0x0][0x1f0], RZ ;  /* 0x00007c0005057a24 */ /* 0x000fe200078e02ff */
[----:B------:R-:W-:-:S02]  /*e090*/  LOP3.LUT P6, RZ, R119, 0x7, RZ, 0xc0, !PT ;  /* 0x0000000777ff7812 */ /* 0x000fc400078cc0ff */
[----:B------:R-:W-:Y:S01]  /*e0a0*/  SHF.R.S32.HI R7, RZ, 0x1f, R6 ;  /* 0x0000001fff077819 */ /* 0x000fe20000011406 */
[----:B------:R-:W-:Y:S01]  /*e0b0*/  IMAD R5, R14, c[0x0][0x1f4], R5 ;  /* 0x00007d000e057a24 */ /* 0x000fe200078e0205 */
[----:B------:R-:W-:-:S03]  /*e0c0*/  IADD3 R11, R2, 0x20, RZ ;  /* 0x00000020020b7810 */ /* 0x000fc60007ffe0ff */
[----:B------:R-:W-:Y:S01]  /*e0d0*/  IMAD.WIDE.U32 R6, R10, c[0x0][0x1e0], R6 ;  /* 0x000078000a067a25 */ /* 0x000fe200078e0006 */
[----:B-1----:R-:W-:-:S03]  /*e0e0*/  ISETP.NE.AND P0, PT, R0, RZ, PT ;  /* 0x000000ff0000720c */ /* 0x002fc60003f05270 */
[----:B------:R-:W-:Y:S01]  /*e0f0*/  IMAD.IADD R7, R3, 0x1, R7 ;  /* 0x0000000103077824 */ /* 0x000fe200078e0207 */
[----:B------:R-:W-:-:S03]  /*e100*/  SHF.R.S32.HI R3, RZ, 0x1f, R2 ;  /* 0x0000001fff037819 */ /* 0x000fc60000011402 */
[----:B------:R-:W-:-:S04]  /*e110*/  IMAD.WIDE.U32 R6, R14, c[0x0][0x1f0], R6 ;  /* 0x00007c000e067a25 */ /* 0x000fc800078e0006 */
[----:B------:R-:W-:-:S04]  /*e120*/  IMAD.WIDE R8, R117, 0x80, R2 ;  /* 0x0000008075087825 */ /* 0x000fc800078e0202 */
[----:B------:R-:W-:Y:S02]  /*e130*/  IMAD R3, R9, c[0x0][0x1e8], RZ ;  /* 0x00007a0009037a24 */ /* 0x000fe400078e02ff */
[----:B------:R-:W-:Y:S02]  /*e140*/  IMAD.IADD R7, R5, 0x1, R7 ;  /* 0x0000000105077824 */ /* 0x000fe400078e0207 */
[C---:B------:R-:W-:Y:S02]  /*e150*/  IMAD R3, R8.reuse, c[0x0][0x1ec], R3 ;  /* 0x00007b0008037a24 */ /* 0x040fe400078e0203 */
[----:B------:R-:W-:-:S04]  /*e160*/  IMAD.WIDE.U32 R8, R8, c[0x0][0x1e8], R6 ;  /* 0x00007a0008087a25 */ /* 0x000fc800078e0006 */
[----:B------:R-:W-:Y:S01]  /*e170*/  IMAD.IADD R3, R3, 0x1, R9 ;  /* 0x0000000103037824 */ /* 0x000fe200078e0209 */
[----:B------:R-:W-:Y:S01]  /*e180*/  LEA R6, P1, R8, c[0x0][0x1d0], 0x1 ;  /* 0x0000740008067a11 */ /* 0x000fe200078208ff */
[----:B------:R-:W-:-:S03]  /*e190*/  @P0 IMAD.MOV.U32 R5, RZ, RZ, c[0x0][0x210] ;  /* 0x00008400ff050624 */ /* 0x000fc600078e00ff */
[----:B------:R-:W-:Y:S01]  /*e1a0*/  LEA.HI.X R7, R8, c[0x0][0x1d4], R3, 0x1, P1 ;  /* 0x0000750008077a11 */ /* 0x000fe200008f0c03 */
[----:B------:R-:W-:Y:S01]  /*e1b0*/  @!P0 IMAD.MOV.U32 R3, RZ, RZ, c[0x0][0x214] ;  /* 0x00008500ff038624 */ /* 0x000fe200078e00ff */
[----:B--2---:R-:W-:Y:S01]  /*e1c0*/  @!P0 ISETP.NE.AND P1, PT, R4, RZ, PT ;  /* 0x000000ff0400820c */ /* 0x004fe20003f25270 */
[----:B------:R-:W-:Y:S01]  /*e1d0*/  @P0 IMAD R5, R5, c[0x0][0x214], RZ ;  /* 0x0000850005050a24 */ /* 0x000fe200078e02ff */
[----:B------:R-:W-:Y:S01]  /*e1e0*/  IADD3 R8, P2, R6, UR6, RZ ;  /* 0x0000000606087c10 */ /* 0x000fe2000ff5e0ff */
[----:B------:R1:W-:Y:S01]  /*e1f0*/  STG.E.128 [R6.64], RZ ;  /* 0x000000ff06007986 */ /* 0x0003e2000c101d0c */
[----:B------:R-:W-:Y:S01]  /*e200*/  @!P0 SEL R5, R3, c[0x0][0x234], !P1 ;  /* 0x00008d0003058a07 */ /* 0x000fe20004800000 */
[----:B------:R-:W-:Y:S01]  /*e210*/  @P0 IMAD.MOV.U32 R3, RZ, RZ, 0x1 ;  /* 0x00000001ff030424 */ /* 0x000fe200078e00ff */
[----:B------:R-:W-:Y:S02]  /*e220*/  IADD3.X R9, R7, UR5, RZ, P2, !PT ;  /* 0x0000000507097c10 */ /* 0x000fe400097fe4ff */
[----:B------:R-:W-:Y:S01]  /*e230*/  IADD3 R12, P2, R8, UR6, RZ ;  /* 0x00000006080c7c10 */ /* 0x000fe2000ff5e0ff */
[----:B------:R-:W-:Y:S01]  /*e240*/  @!P0 IMAD R3, R5, c[0x0][0x1c0], RZ ;  /* 0x0000700005038a24 */ /* 0x000fe200078e02ff */
[----:B------:R-:W-:Y:S01]  /*e250*/  ISETP.NE.AND P1, PT, R4, RZ, PT ;  /* 0x000000ff0400720c */ /* 0x000fe20003f25270 */
[----:B------:R2:W-:Y:S01]  /*e260*/  STG.E.128 [R8.64], RZ ;  /* 0x000000ff08007986 */ /* 0x0005e2000c101d0c */
[----:B------:R-:W-:Y:S01]  /*e270*/  IADD3.X R13, R9, UR5, RZ, P2, !PT ;  /* 0x00000005090d7c10 */ /* 0x000fe200097fe4ff */
[----:B------:R-:W-:Y:S01]  /*e280*/  IMAD R3, R10, R3, RZ ;  /* 0x000000030a037224 */ /* 0x000fe200078e02ff */
[----:B------:R-:W-:Y:S01]  /*e290*/  ISETP.EQ.AND P1, PT, R0, RZ, P1 ;  /* 0x000000ff0000720c */ /* 0x000fe20000f22270 */
[----:B------:R-:W-:Y:S01]  /*e2a0*/  IMAD R10, R10, c[0x0][0x214], RZ ;  /* 0x000085000a0a7a24 */ /* 0x000fe200078e02ff */
[----:B------:R-:W-:Y:S01]  /*e2b0*/  IADD3 R0, -R124, c[0x0][0x214], RZ ;  /* 0x000085007c007a10 */ /* 0x000fe20007ffe1ff */
[----:B------:R3:W-:Y:S01]  /*e2c0*/  STG.E.128 [R12.64], RZ ;  /* 0x000000ff0c007986 */ /* 0x0007e2000c101d0c */
[----:B------:R-:W-:-:S02]  /*e2d0*/  SEL R3, R3, RZ, !P1 ;  /* 0x000000ff03037207 */ /* 0x000fc40004800000 */
[----:B------:R-:W-:Y:S02]  /*e2e0*/  SHF.R.S32.HI R4, RZ, 0x1f, R10 ;  /* 0x0000001fff047819 */ /* 0x000fe4000001140a */
[----:B------:R-:W-:Y:S01]  /*e2f0*/  ISETP.GE.OR P5, PT, R11, R0, P6 ;  /* 0x000000000b00720c */ /* 0x000fe200037a6670 */
[----:B------:R-:W-:Y:S01]  /*e300*/  IMAD R14, R14, R5, R3 ;  /* 0x000000050e0e7224 */ /* 0x000fe200078e0203 */
[----:B------:R-:W-:Y:S01]  /*e310*/  SEL R5, R10, RZ, P1 ;  /* 0x000000ff0a057207 */ /* 0x000fe20000800000 */
[----:B------:R-:W-:Y:S01]  /*e320*/  @P0 IMAD.MOV.U32 R3, RZ, RZ, c[0x0][0x210] ;  /* 0x00008400ff030624 */ /* 0x000fe200078e00ff */
[----:B------:R-:W-:Y:S01]  /*e330*/  SEL R4, R4, RZ, P1 ;  /* 0x000000ff04047207 */ /* 0x000fe20000800000 */
[----:B------:R-:W-:Y:S01]  /*e340*/  @!P0 IMAD.MOV.U32 R3, RZ, RZ, 0x1 ;  /* 0x00000001ff038424 */ /* 0x000fe200078e00ff */
[----:B-1----:R-:W-:Y:S02]  /*e350*/  IADD3 R6, P2, R12, UR6, RZ ;  /* 0x000000060c067c10 */ /* 0x002fe4000ff5e0ff */
[----:B------:R-:W-:-:S02]  /*e360*/  IADD3 R10, R2, 0x30, RZ ;  /* 0x00000030020a7810 */ /* 0x000fc40007ffe0ff */
[----:B------:R-:W-:Y:S02]  /*e370*/  IADD3.X R7, R13, UR5, RZ, P2, !PT ;  /* 0x000000050d077c10 */ /* 0x000fe400097fe4ff */
[-C--:B------:R-:W-:Y:S01]  /*e380*/  ISETP.GE.OR P4, PT, R10, R0.reuse, P6 ;  /* 0x000000000a00720c */ /* 0x080fe20003786670 */
[----:B------:R-:W-:Y:S01]  /*e390*/  @!P5 IMAD R11, R11, R3, RZ ;  /* 0x000000030b0bd224 */ /* 0x000fe200078e02ff */
[----:B--2---:R-:W-:Y:S01]  /*e3a0*/  IADD3 R8, P2, R6, UR6, RZ ;  /* 0x0000000606087c10 */ /* 0x004fe2000ff5e0ff */
[----:B------:R1:W-:Y:S03]  /*e3b0*/  STG.E.128 [R6.64], RZ ;  /* 0x000000ff06007986 */ /* 0x0003e6000c101d0c */
[----:B------:R-:W-:Y:S02]  /*e3c0*/  IADD3.X R9, R7, UR5, RZ, P2, !PT ;  /* 0x0000000507097c10 */ /* 0x000fe400097fe4ff */
[----:B------:R-:W-:-:S02]  /*e3d0*/  ISETP.GE.OR P2, PT, R2, R0, P6 ;  /* 0x000000000200720c */ /* 0x000fc40003746670 */
[----:B---3--:R-:W-:Y:S01]  /*e3e0*/  IADD3 R12, P0, R8, UR6, RZ ;  /* 0x00000006080c7c10 */ /* 0x008fe2000ff1e0ff */
[----:B------:R2:W-:Y:S02]  /*e3f0*/  STG.E.128 [R8.64], RZ ;  /* 0x000000ff08007986 */ /* 0x0005e4000c101d0c */
[----:B------:R-:W-:Y:S01]  /*e400*/  @!P4 IMAD R10, R10, R3, RZ ;  /* 0x000000030a0ac224 */ /* 0x000fe200078e02ff */
[----:B------:R-:W-:Y:S02]  /*e410*/  IADD3.X R13, R9, UR5, RZ, P0, !PT ;  /* 0x00000005090d7c10 */ /* 0x000fe400087fe4ff */
[----:B------:R-:W-:-:S03]  /*e420*/  IADD3 R16, P3, R12, UR6, RZ ;  /* 0x000000060c107c10 */ /* 0x000fc6000ff7e0ff */
[----:B------:R3:W-:Y:S01]  /*e430*/  STG.E.128 [R12.64], RZ ;  /* 0x000000ff0c007986 */ /* 0x0007e2000c101d0c */
[----:B------:R-:W-:-:S05]  /*e440*/  IADD3.X R17, R13, UR5, RZ, P3, !PT ;  /* 0x000000050d117c10 */ /* 0x000fca0009ffe4ff */
[----:B------:R-:W-:Y:S01]  /*e450*/  STG.E.128 [R16.64], RZ ;  /* 0x000000ff10007986 */ /* 0x000fe2000c101d0c */
[-C--:B-1----:R-:W-:Y:S02]  /*e460*/  IMAD R7, R124, R3.reuse, RZ ;  /* 0x000000037c077224 */ /* 0x082fe400078e02ff */
[----:B------:R-:W-:-:S03]  /*e470*/  @!P2 IMAD R6, R2, R3, RZ ;  /* 0x000000030206a224 */ /* 0x000fc600078e02ff */
[--C-:B------:R-:W-:Y:S02]  /*e480*/  IADD3 R5, P1, P0, R7, R5, R14.reuse ;  /* 0x0000000507057210 */ /* 0x100fe4000783e00e */
[----:B------:R-:W-:Y:S02]  /*e490*/  SHF.R.S32.HI R7, RZ, 0x1f, R7 ;  /* 0x0000001fff077819 */ /* 0x000fe40000011407 */
[----:B------:R-:W-:Y:S02]  /*e4a0*/  SHF.R.S32.HI R14, RZ, 0x1f, R14 ;  /* 0x0000001fff0e7819 */ /* 0x000fe4000001140e */
[----:B--2---:R-:W-:Y:S02]  /*e4b0*/  IADD3 R8, R2, 0x10, RZ ;  /* 0x0000001002087810 */ /* 0x004fe40007ffe0ff */
[----:B------:R-:W-:Y:S02]  /*e4c0*/  IADD3.X R4, R7, R4, R14, P1, P0 ;  /* 0x0000000407047210 */ /* 0x000fe40000fe040e */
[----:B------:R-:W-:-:S02]  /*e4d0*/  ISETP.GE.OR P1, PT, R8, R0, P6 ;  /* 0x000000000800720c */ /* 0x000fc40003726670 */
[----:B------:R-:W-:Y:S02]  /*e4e0*/  @!P2 IADD3 R7, P0, R6, R5, RZ ;  /* 0x000000050607a210 */ /* 0x000fe40007f1e0ff */
[----:B------:R-:W-:Y:S02]  /*e4f0*/  IADD3 R14, P3, R16, UR6, RZ ;  /* 0x00000006100e7c10 */ /* 0x000fe4000ff7e0ff */
[----:B------:R-:W-:Y:S02]  /*e500*/  @!P2 LEA.HI.X.SX32 R6, R6, R4, 0x1, P0 ;  /* 0x000000040606a211 */ /* 0x000fe400000f0eff */
[----:B---3--:R-:W-:Y:S02]  /*e510*/  @!P2 LEA R12, P0, R7, c[0x0][0x200], 0x2 ;  /* 0x00008000070caa11 */ /* 0x008fe400078010ff */
[----:B------:R-:W-:Y:S02]  /*e520*/  IADD3.X R15, R17, UR5, RZ, P3, !PT ;  /* 0x00000005110f7c10 */ /* 0x000fe40009ffe4ff */
[----:B------:R-:W-:Y:S01]  /*e530*/  @!P2 LEA.HI.X R13, R7, c[0x0][0x204], R6, 0x2, P0 ;  /* 0x00008100070daa11 */ /* 0x000fe200000f1406 */
[----:B------:R-:W-:Y:S01]  /*e540*/  @!P1 IMAD R6, R8, R3, RZ ;  /* 0x0000000308069224 */ /* 0x000fe200078e02ff */
[----:B------:R-:W-:Y:S01]  /*e550*/  IADD3 R9, R2, 0x40, RZ ;  /* 0x0000004002097810 */ /* 0x000fe20007ffe0ff */
[----:B------:R-:W-:Y:S01]  /*e560*/  @!P2 IMAD.MOV.U32 R8, RZ, RZ, 0x7f800000 ;  /* 0x7f800000ff08a424 */ /* 0x000fe200078e00ff */
[----:B------:R-:W-:Y:S02]  /*e570*/  STG.E.128 [R14.64], RZ ;  /* 0x000000ff0e007986 */ /* 0x000fe4000c101d0c */
[----:B------:R-:W-:-:S02]  /*e580*/  @!P1 IADD3 R7, P0, R6, R5, RZ ;  /* 0x0000000506079210 */ /* 0x000fc40007f1e0ff */
[----:B------:R1:W-:Y:S01]  /*e590*/  @!P2 STG.E [R12.64], R8 ;  /* 0x000000080c00a986 */ /* 0x0003e2000c10190c */
[----:B------:R-:W-:Y:S02]  /*e5a0*/  ISETP.GE.OR P3, PT, R9, R0, P6 ;  /* 0x000000000900720c */ /* 0x000fe40003766670 */
[----:B------:R-:W-:-:S11]  /*e5b0*/  @!P1 LEA.HI.X.SX32 R6, R6, R4, 0x1, P0 ;  /* 0x0000000406069211 */ /* 0x000fd600000f0eff */
[----:B------:R-:W-:Y:S01]  /*e5c0*/  @!P3 IMAD R9, R9, R3, RZ ;  /* 0x000000030909b224 */ /* 0x000fe200078e02ff */
[----:B-1----:R-:W-:Y:S02]  /*e5d0*/  @!P1 LEA R12, P2, R7, c[0x0][0x200], 0x2 ;  /* 0x00008000070c9a11 */ /* 0x002fe400078410ff */
[----:B------:R-:W-:Y:S02]  /*e5e0*/  @!P5 IADD3 R8, P0, R11, R5, RZ ;  /* 0x000000050b08d210 */ /* 0x000fe40007f1e0ff */
[----:B------:R-:W-:Y:S02]  /*e5f0*/  @!P1 LEA.HI.X R13, R7, c[0x0][0x204], R6, 0x2, P2 ;  /* 0x00008100070d9a11 */ /* 0x000fe400010f1406 */
[----:B------:R-:W-:Y:S02]  /*e600*/  @!P5 LEA.HI.X.SX32 R7, R11, R4, 0x1, P0 ;  /* 0x000000040b07d211 */ /* 0x000fe400000f0eff */
[----:B------:R-:W-:Y:S02]  /*e610*/  @!P5 LEA R16, P2, R8, c[0x0][0x200], 0x2 ;  /* 0x000080000810da11 */ /* 0x000fe400078410ff */
[----:B------:R-:W-:-:S02]  /*e620*/  IADD3 R6, R2, 0x50, RZ ;  /* 0x0000005002067810 */ /* 0x000fc40007ffe0ff */
[----:B------:R-:W-:Y:S02]  /*e630*/  @!P4 IADD3 R11, P0, R10, R5, RZ ;  /* 0x000000050a0bc210 */ /* 0x000fe40007f1e0ff */
[----:B------:R-:W-:Y:S01]  /*e640*/  @!P5 LEA.HI.X R17, R8, c[0x0][0x204], R7, 0x2, P2 ;  /* 0x000081000811da11 */ /* 0x000fe200010f1407 */
[----:B------:R-:W-:Y:S01]  /*e650*/  @!P1 IMAD.MOV.U32 R7, RZ, RZ, 0x7f800000 ;  /* 0x7f800000ff079424 */ /* 0x000fe200078e00ff */
[----:B------:R-:W-:Y:S02]  /*e660*/  ISETP.GE.OR P2, PT, R6, R0, P6 ;  /* 0x000000000600720c */ /* 0x000fe40003746670 */
[----:B------:R-:W-:Y:S02]  /*e670*/  @!P4 LEA.HI.X.SX32 R10, R10, R4, 0x1, P0 ;  /* 0x000000040a0ac211 */ /* 0x000fe400000f0eff */
[----:B------:R-:W-:Y:S01]  /*e680*/  @!P4 LEA R14, P0, R11, c[0x0][0x200], 0x2 ;  /* 0x000080000b0eca11 */ /* 0x000fe200078010ff */
[----:B------:R1:W-:Y:S01]  /*e690*/  @!P1 STG.E [R12.64], R7 ;  /* 0x000000070c009986 */ /* 0x0003e2000c10190c */
[----:B------:R-:W-:-:S02]  /*e6a0*/  IADD3 R8, R2, 0x60, RZ ;  /* 0x0000006002087810 */ /* 0x000fc40007ffe0ff */
[----:B------:R-:W-:Y:S02]  /*e6b0*/  @!P4 LEA.HI.X R15, R11, c[0x0][0x204], R10, 0x2, P0 ;  /* 0x000081000b0fca11 */ /* 0x000fe400000f140a */
[----:B------:R-:W-:Y:S02]  /*e6c0*/  ISETP.GE.OR P1, PT, R8, R0, P6 ;  /* 0x000000000800720c */ /* 0x000fe40003726670 */
[----:B------:R-:W-:Y:S01]  /*e6d0*/  IADD3 R2, R2, 0x70, RZ ;  /* 0x0000007002027810 */ /* 0x000fe20007ffe0ff */
[----:B------:R-:W-:-:S03]  /*e6e0*/  @!P2 IMAD R6, R6, R3, RZ ;  /* 0x000000030606a224 */ /* 0x000fc600078e02ff */
[----:B------:R-:W-:-:S07]  /*e6f0*/  ISETP.GE.OR P6, PT, R2, R0, P6 ;  /* 0x000000000200720c */ /* 0x000fce00037c6670 */
[----:B------:R-:W-:Y:S01]  /*e700*/  @!P1 IMAD R8, R8, R3, RZ ;  /* 0x0000000308089224 */ /* 0x000fe200078e02ff */
[----:B-1----:R-:W-:-:S04]  /*e710*/  @!P3 IADD3 R7, P0, R9, R5, RZ ;  /* 0x000000050907b210 */ /* 0x002fc80007f1e0ff */
[----:B------:R-:W-:Y:S02]  /*e720*/  @!P3 LEA.HI.X.SX32 R9, R9, R4, 0x1, P0 ;  /* 0x000000040909b211 */ /* 0x000fe400000f0eff */
[----:B------:R-:W-:-:S04]  /*e730*/  @!P3 LEA R12, P0, R7, c[0x0][0x200], 0x2 ;  /* 0x00008000070cba11 */ /* 0x000fc800078010ff */
[----:B------:R-:W-:Y:S02]  /*e740*/  @!P3 LEA.HI.X R13, R7, c[0x0][0x204], R9, 0x2, P0 ;  /* 0x00008100070dba11 */ /* 0x000fe400000f1409 */
[----:B------:R-:W-:-:S04]  /*e750*/  @!P2 IADD3 R7, P0, R6, R5, RZ ;  /* 0x000000050607a210 */ /* 0x000fc80007f1e0ff */
[----:B------:R-:W-:Y:S02]  /*e760*/  @!P2 LEA.HI.X.SX32 R6, R6, R4, 0x1, P0 ;  /* 0x000000040606a211 */ /* 0x000fe400000f0eff */
[----:B------:R-:W-:-:S04]  /*e770*/  @!P2 LEA R10, P0, R7, c[0x0][0x200], 0x2 ;  /* 0x00008000070aaa11 */ /* 0x000fc800078010ff */
[----:B------:R-:W-:Y:S01]  /*e780*/  @!P2 LEA.HI.X R11, R7, c[0x0][0x204], R6, 0x2, P0 ;  /* 0x00008100070baa11 */ /* 0x000fe200000f1406 */
[----:B------:R-:W-:Y:S01]  /*e790*/  @!P5 IMAD.MOV.U32 R7, RZ, RZ, 0x7f800000 ;  /* 0x7f800000ff07d424 */ /* 0x000fe200078e00ff */
[----:B------:R-:W-:-:S04]  /*e7a0*/  @!P1 IADD3 R6, P0, R8, R5, RZ ;  /* 0x0000000508069210 */ /* 0x000fc80007f1e0ff */
[----:B------:R-:W-:Y:S01]  /*e7b0*/  @!P1 LEA.HI.X.SX32 R8, R8, R4, 0x1, P0 ;  /* 0x0000000408089211 */ /* 0x000fe200000f0eff */
[----:B------:R1:W-:Y:S01]  /*e7c0*/  @!P5 STG.E [R16.64], R7 ;  /* 0x000000071000d986 */ /* 0x0003e2000c10190c */
[----:B------:R-:W-:-:S04]  /*e7d0*/  @!P1 LEA R18, P0, R6, c[0x0][0x200], 0x2 ;  /* 0x0000800006129a11 */ /* 0x000fc800078010ff */
[----:B------:R-:W-:Y:S01]  /*e7e0*/  @!P1 LEA.HI.X R19, R6, c[0x0][0x204], R8, 0x2, P0 ;  /* 0x0000810006139a11 */ /* 0x000fe200000f1408 */
[----:B------:R-:W-:Y:S02]  /*e7f0*/  @!P4 IMAD.MOV.U32 R6, RZ, RZ, 0x7f800000 ;  /* 0x7f800000ff06c424 */ /* 0x000fe400078e00ff */
[----:B------:R-:W-:-:S03]  /*e800*/  @!P2 IMAD.MOV.U32 R8, RZ, RZ, 0x7f800000 ;  /* 0x7f800000ff08a424 */ /* 0x000fc600078e00ff */
[----:B------:R2:W-:Y:S01]  /*e810*/  @!P4 STG.E [R14.64], R6 ;  /* 0x000000060e00c986 */ /* 0x0005e2000c10190c */
[----:B-1----:R-:W-:-:S05]  /*e820*/  @!P3 IMAD.MOV.U32 R7, RZ, RZ, 0x7f800000 ;  /* 0x7f800000ff07b424 */ /* 0x002fca00078e00ff */
[----:B------:R1:W-:Y:S04]  /*e830*/  @!P3 STG.E [R12.64], R7 ;  /* 0x000000070c00b986 */ /* 0x0003e8000c10190c */
[----:B------:R1:W-:Y:S01]  /*e840*/  @!P2 STG.E [R10.64], R8 ;  /* 0x000000080a00a986 */ /* 0x0003e2000c10190c */
[----:B--2---:R-:W-:-:S05]  /*e850*/  @!P1 IMAD.MOV.U32 R6, RZ, RZ, 0x7f800000 ;  /* 0x7f800000ff069424 */ /* 0x004fca00078e00ff */
[----:B------:R1:W-:Y:S01]  /*e860*/  @!P1 STG.E [R18.64], R6 ;  /* 0x0000000612009986 */ /* 0x0003e2000c10190c */
[----:B------:R-:W-:Y:S05]  /*e870*/  @P6 EXIT ;  /* 0x000000000000694d */ /* 0x000fea0003800000 */
[----:B------:R-:W-:Y:S02]  /*e880*/  IMAD R2, R2, R3, RZ ;  /* 0x0000000302027224 */ /* 0x000fe400078e02ff */
[----:B------:R-:W-:-:S03]  /*e890*/  IMAD.MOV.U32 R0, RZ, RZ, 0x7f800000 ;  /* 0x7f800000ff007424 */ /* 0x000fc600078e00ff */
[----:B------:R-:W-:-:S04]  /*e8a0*/  IADD3 R5, P0, R2, R5, RZ ;  /* 0x0000000502057210 */ /* 0x000fc80007f1e0ff */
[----:B------:R-:W-:Y:S02]  /*e8b0*/  LEA.HI.X.SX32 R2, R2, R4, 0x1, P0 ;  /* 0x0000000402027211 */ /* 0x000fe400000f0eff */
[----:B------:R-:W-:-:S04]  /*e8c0*/  LEA R4, P0, R5, c[0x0][0x200], 0x2 ;  /* 0x0000800005047a11 */ /* 0x000fc800078010ff */
[----:B------:R-:W-:-:S05]  /*e8d0*/  LEA.HI.X R5, R5, c[0x0][0x204], R2, 0x2, P0 ;  /* 0x0000810005057a11 */ /* 0x000fca00000f1402 */
[----:B------:R-:W-:Y:S01]  /*e8e0*/  STG.E [R4.64], R0 ;  /* 0x0000000004007986 */ /* 0x000fe2000c10190c */
[----:B------:R-:W-:Y:S05]  /*e8f0*/  EXIT ;  /* 0x000000000000794d */ /* 0x000fea0003800000 */
.L_x_598:
        /* <DEDUP_REMOVED lines=16> */
.L_x_1139:


//--------------------- .text._ZN5flash16flash_fwd_kernelI23Flash_fwd_kernel_traitsILi64ELi128ELi64ELi4ELb0ELb0EN7cutlass10bfloat16_tE19Flash_kernel_traitsILi64ELi128ELi64ELi4ES3_EELb0ELb1ELb0ELb0ELb1ELb1ELb1ELb0EEEvNS_16Flash_fwd_paramsE --------------------------
	.section	.text._ZN5flash16flash_fwd_kernelI23Flash_fwd_kernel_traitsILi64ELi128ELi64ELi4ELb0ELb0EN7cutlass10bfloat16_tE19Flash_kernel_traitsILi64ELi128ELi64ELi4ES3_EELb0ELb1ELb0ELb0ELb1ELb1ELb1ELb0EEEvNS_16Flash_fwd_paramsE,"ax",@progbits
	.sectioninfo	@"SHI_REGISTERS=255"
	.align	128
        .global         _ZN5flash16flash_fwd_kernelI23Flash_fwd_kernel_traitsILi64ELi128ELi64ELi4ELb0ELb0EN7cutlass10bfloat16_tE19Flash_kernel_traitsILi64ELi128ELi64ELi4ES3_EELb0ELb1ELb0ELb0ELb1ELb1ELb1ELb0EEEvNS_16Flash_fwd_paramsE
        .type           _ZN5flash16flash_fwd_kernelI23Flash_fwd_kernel_traitsILi64ELi128ELi64ELi4ELb0ELb0EN7cutlass10bfloat16_tE19Flash_kernel_traitsILi64ELi128ELi64ELi4ES3_EELb0ELb1ELb0ELb0ELb1ELb1ELb1ELb0EEEvNS_16Flash_fwd_paramsE,@function
        .size           _ZN5flash16flash_fwd_kernelI23Flash_fwd_kernel_traitsILi64ELi128ELi64ELi4ELb0ELb0EN7cutlass10bfloat16_tE19Flash_kernel_traitsILi64ELi128ELi64ELi4ES3_EELb0ELb1ELb0ELb0ELb1ELb1ELb1ELb0EEEvNS_16Flash_fwd_paramsE,(.L_x_1140 - _ZN5flash16flash_fwd_kernelI23Flash_fwd_kernel_traitsILi64ELi128ELi64ELi4ELb0ELb0EN7cutlass10bfloat16_tE19Flash_kernel_traitsILi64ELi128ELi64ELi4ES3_EELb0ELb1ELb0ELb0ELb1ELb1ELb1ELb0EEEvNS_16Flash_fwd_paramsE)
        .other          _ZN5flash16flash_fwd_kernelI23Flash_fwd_kernel_traitsILi64ELi128ELi64ELi4ELb0ELb0EN7cutlass10bfloat16_tE19Flash_kernel_traitsILi64ELi128ELi64ELi4ES3_EELb0ELb1ELb0ELb0ELb1ELb1ELb1ELb0EEEvNS_16Flash_fwd_paramsE,@"STO_CUDA_ENTRY STV_DEFAULT"
_ZN5flash16flash_fwd_kernelI23Flash_fwd_kernel_traitsILi64ELi128ELi64ELi4ELb0ELb0EN7cutlass10bfloat16_tE19Flash_kernel_traitsILi64ELi128ELi64ELi4ES3_EELb0ELb1ELb0ELb0ELb1ELb1ELb1ELb0EEEvNS_16Flash_fwd_paramsE:
.text._ZN5flash16flash_fwd_kernelI23Flash_fwd_kernel_traitsILi64ELi128ELi64ELi4ELb0ELb0EN7cutlass10bfloat16_tE19Flash_kernel_traitsILi64ELi128ELi64ELi4ES3_EELb0ELb1ELb0ELb0ELb1ELb1ELb1ELb0EEEvNS_16Flash_fwd_paramsE:
[----:B------:R-:W-:Y:S02]  /*0000*/  MOV R1, c[0x0][0x28] ;  /* 0x00000a0000017a02 */ /* 0x000fe40000000f00 */
[----:B------:R-:W1:Y:S01]  /*0010*/  S2R R11, SR_CTAID.Y ;  /* 0x00000000000b7919 */ /* 0x000e620000002600 */
[----:B------:R-:W-:Y:S01]  /*0020*/  ISETP.NE.U32.AND P0, PT, RZ, c[0x0][0x250], PT ;  /* 0x00009400ff007a0c */ /* 0x000fe20003f05070 */
[----:B------:R-:W-:Y:S01]  /*0030*/  IMAD.MOV.U32 R13, RZ, RZ, RZ ;  /* 0x000000ffff0d7224 */ /* 0x000fe200078e00ff */
[----:B------:R-:W-:Y:S01]  /*0040*/  ISETP.NE.U32.AND P2, PT, RZ, c[0x0][0x258], PT ;  /* 0x00009600ff007a0c */ /* 0x000fe20003f45070 */
[----:B------:R-:W-:Y:S01]  /*0050*/  ULDC.64 UR16, c[0x0][0x118] ;  /* 0x0000460000107ab9 */ /* 0x000fe20000000a00 */
[----:B------:R-:W-:Y:S02]  /*0060*/  ISETP.NE.AND.EX P0, PT, RZ, c[0x0][0x254], PT, P0 ;  /* 0x00009500ff007a0c */ /* 0x000fe40003f05300 */
[----:B------:R-:W-:-:S11]  /*0070*/  ISETP.NE.AND.EX P2, PT, RZ, c[0x0][0x25c], PT, P2 ;  /* 0x00009700ff007a0c */ /* 0x000fd60003f45320 */
[----:B------:R-:W-:Y:S02]  /*0080*/  @P0 IMAD.MOV.U32 R2, RZ, RZ, 0x4 ;  /* 0x00000004ff020424 */ /* 0x000fe400078e00ff */
[----:B------:R-:W-:Y:S02]  /*0090*/  @P2 IMAD.MOV.U32 R0, RZ, RZ, 0x4 ;  /* 0x00000004ff002424 */ /* 0x000fe400078e00ff */
[----:B-1----:R-:W-:-:S04]  /*00a0*/  @P0 IMAD.WIDE R2, R11, R2, c[0x0][0x250] ;  /* 0x000094000b020625 */ /* 0x002fc800078e0202 */
[----:B------:R-:W-:Y:S01]  /*00b0*/  @P2 IMAD.WIDE R4, R11, R0, c[0x0][0x258] ;  /* 0x000096000b042625 */ /* 0x000fe200078e0200 */
[----:B------:R-:W2:Y:S04]  /*00c0*/  @P0 LDG.E R13, [R2.64] ;  /* 0x00000010020d0981 */ /* 0x000ea8000c1e1900 */
[----:B------:R-:W2:Y:S01]  /*00d0*/  @P2 LDG.E R84, [R4.64] ;  /* 0x0000001004542981 */ /* 0x000ea2000c1e1900 */
[----:B------:R-:W-:-:S03]  /*00e0*/  @!P2 ISETP.NE.U32.AND P1, PT, RZ, c[0x0][0x268], PT ;  /* 0x00009a00ff00aa0c */ /* 0x000fc60003f25070 */
[----:B------:R-:W1:Y:S01]  /*00f0*/  S2R R208, SR_CTAID.X ;  /* 0x0000000000d07919 */ /* 0x000e620000002500 */
[----:B------:R-:W-:-:S04]  /*0100*/  @!P2 ISETP.NE.AND.EX P1, PT, RZ, c[0x0][0x26c], PT, P1 ;  /* 0x00009b00ff00aa0c */ /* 0x000fc80003f25310 */
[----:B------:R-:W-:Y:S01]  /*0110*/  @!P2 SEL R0, RZ, c[0x0][0x21c], !P1 ;  /* 0x00008700ff00aa07 */ /* 0x000fe20004800000 */
[----:B-1----:R-:W-:-:S05]  /*0120*/  IMAD.SHL.U32 R87, R208, 0x80, RZ ;  /* 0x00000080d0577824 */ /* 0x002fca00078e00ff */
[----:B------:R-:W-:Y:S01]  /*0130*/  ISETP.GE.AND P0, PT, R87, c[0x0][0x214], PT ;  /* 0x0000850057007a0c */ /* 0x000fe20003f06270 */
[--C-:B--2---:R-:W-:Y:S01]  /*0140*/  @P2 IMAD.IADD R84, R84, 0x1, -R13.reuse ;  /* 0x0000000154542824 */ /* 0x104fe200078e0a0d */
[----:B------:R-:W-:-:S11]  /*0150*/  @!P2 IADD3 R84, R0, c[0x0][0x218], -R13 ;  /* 0x000086000054aa10 */ /* 0x000fd60007ffe80d */
[----:B------:R-:W-:Y:S05]  /*0160*/  @P0 EXIT ;  /* 0x000000000000094d */ /* 0x000fea0003800000 */
[----:B------:R-:W-:Y:S01]  /*0170*/  IADD3 R3, R87, 0xbf, RZ ;  /* 0x000000bf57037810 */ /* 0x000fe20007ffe0ff */
[----:B------:R-:W1:Y:S01]  /*0180*/  S2R R15, SR_CTAID.Z ;  /* 0x00000000000f7919 */ /* 0x000e620000002700 */
[C---:B------:R-:W-:Y:S02]  /*0190*/  IADD3 R5, R84.reuse, 0x3f, RZ ;  /* 0x0000003f54057810 */ /* 0x040fe40007ffe0ff */
[----:B------:R-:W-:Y:S01]  /*01a0*/  IADD3 R3, R84, -c[0x0][0x214], R3 ;  /* 0x8000850054037a10 */ /* 0x000fe20007ffe003 */
[----:B------:R-:W2:Y:S01]  /*01b0*/  S2R R80, SR_TID.X ;  /* 0x0000000000507919 */ /* 0x000ea20000002100 */
[----:B------:R-:W-:Y:S02]  /*01c0*/  SHF.R.S32.HI R0, RZ, 0x1f, R5 ;  /* 0x0000001fff007819 */ /* 0x000fe40000011405 */
[----:B------:R-:W-:Y:S02]  /*01d0*/  IADD3 R3, R3, c[0x0][0x2e8], RZ ;  /* 0x0000ba0003037a10 */ /* 0x000fe40007ffe0ff */
[----:B------:R-:W-:-:S02]  /*01e0*/  LEA.HI R0, R0, R5, RZ, 0x6 ;  /* 0x0000000500007211 */ /* 0x000fc400078f30ff */
[----:B------:R-:W-:Y:S02]  /*01f0*/  SHF.R.S32.HI R2, RZ, 0x1f, R3 ;  /* 0x0000001fff027819 */ /* 0x000fe40000011403 */
[----:B------:R-:W-:Y:S02]  /*0200*/  SHF.R.S32.HI R0, RZ, 0x6, R0 ;  /* 0x00000006ff007819 */ /* 0x000fe40000011400 */
[----:B------:R-:W-:-:S04]  /*0210*/  LEA.HI R2, R2, R3, RZ, 0x6 ;  /* 0x0000000302027211 */ /* 0x000fc800078f30ff */
[----:B------:R-:W-:-:S04]  /*0220*/  SHF.R.S32.HI R3, RZ, 0x6, R2 ;  /* 0x00000006ff037819 */ /* 0x000fc80000011402 */
[----:B------:R-:W-:-:S04]  /*0230*/  IMNMX R3, R0, R3, PT ;  /* 0x0000000300037217 */ /* 0x000fc80003800200 */
[----:B------:R-:W-:-:S13]  /*0240*/  ISETP.GE.AND P0, PT, R3, 0x1, PT ;  /* 0x000000010300780c */ /* 0x000fda0003f06270 */
[----:B------:R-:W-:Y:S05]  /*0250*/  @!P0 BRA `(.L_x_599) ;  /* 0x0000bc0000008947 */ /* 0x000fea0003800000 */
[----:B-12---:R-:W-:Y:S01]  /*0260*/  IABS R9, c[0x0][0x1c8] ;  /* 0x0000720000097a13 */ /* 0x006fe20000000000 */
[----:B------:R-:W-:Y:S01]  /*0270*/  UMOV UR13, 0x6 ;  /* 0x00000006000d7882 */ /* 0x000fe20000000000 */
[----:B------:R-:W-:Y:S01]  /*0280*/  SHF.R.S32.HI R85, RZ, 0x1f, R80 ;  /* 0x0000001fff557819 */ /* 0x000fe20000011450 */
[----:B------:R-:W-:Y:S01]  /*0290*/  ULDC.64 UR6, c[0x0][0x198] ;  /* 0x0000660000067ab9 */ /* 0x000fe20000000a00 */
[----:B------:R-:W1:Y:S01]  /*02a0*/  I2F.RP R22, R9 ;  /* 0x0000000900167306 */ /* 0x000e620000209400 */
[----:B------:R-:W-:Y:S01]  /*02b0*/  ULDC.64 UR4, c[0x0][0x1a0] ;  /* 0x0000680000047ab9 */ /* 0x000fe20000000a00 */
[----:B------:R-:W-:Y:S01]  /*02c0*/  IADD3 R81, R3, -0x1, RZ ;  /* 0xffffffff03517810 */ /* 0x000fe20007ffe0ff */
[----:B------:R-:W-:Y:S01]  /*02d0*/  USHF.L.U64.HI UR11, UR6, UR13, UR7 ;  /* 0x0000000d060b7299 */ /* 0x000fe20008010207 */
[CC--:B------:R-:W-:Y:S01]  /*02e0*/  LEA.HI R7, R85.reuse, R80.reuse, RZ, 0x3 ;  /* 0x0000005055077211 */ /* 0x0c0fe200078f18ff */
[----:B------:R-:W-:Y:S01]  /*02f0*/  USHF.L.U64.HI UR13, UR4, UR13, UR5 ;  /* 0x0000000d040d7299 */ /* 0x000fe20008010205 */
[----:B------:R-:W-:Y:S01]  /*0300*/  SHF.R.S32.HI R5, RZ, 0x1f, R81 ;  /* 0x0000001fff057819 */ /* 0x000fe20000011451 */
[----:B------:R-:W-:Y:S01]  /*0310*/  USHF.L.U32 UR12, UR6, 0x6, URZ ;  /* 0x00000006060c7899 */ /* 0x000fe2000800063f */
[----:B------:R-:W-:Y:S01]  /*0320*/  LEA.HI R27, R85, R80, RZ, 0x4 ;  /* 0x00000050551b7211 */ /* 0x000fe200078f20ff */
[----:B------:R-:W-:Y:S01]  /*0330*/  USHF.L.U32 UR14, UR4, 0x6, URZ ;  /* 0x00000006040e7899 */ /* 0x000fe2000800063f */
[C---:B------:R-:W-:Y:S01]  /*0340*/  IMAD R8, R81.reuse, UR11, RZ ;  /* 0x0000000b51087c24 */ /* 0x040fe2000f8e02ff */
[----:B------:R-:W-:Y:S01]  /*0350*/  SHF.R.S32.HI R18, RZ, 0x3, R7 ;  /* 0x00000003ff127819 */ /* 0x000fe20000011407 */
[----:B------:R-:W-:Y:S01]  /*0360*/  IMAD R4, R81, UR13, RZ ;  /* 0x0000000d51047c24 */ /* 0x000fe2000f8e02ff */
[----:B------:R-:W-:Y:S01]  /*0370*/  LOP3.LUT R25, R7, 0xfffffff8, RZ, 0xc0, !PT ;  /* 0xfffffff807197812 */ /* 0x000fe200078ec0ff */
[C---:B------:R-:W-:Y:S01]  /*0380*/  IMAD R8, R5.reuse, UR12, R8 ;  /* 0x0000000c05087c24 */ /* 0x040fe2000f8e0208 */
[----:B------:R-:W-:Y:S01]  /*0390*/  SHF.R.S32.HI R19, RZ, 0x1f, R18 ;  /* 0x0000001fff137819 */ /* 0x000fe20000011412 */
[----:B-1----:R-:W1:Y:S01]  /*03a0*/  MUFU.RCP R22, R22 ;  /* 0x0000001600167308 */ /* 0x002e620000001000 */
[----:B------:R-:W-:Y:S01]  /*03b0*/  IMAD R4, R5, UR14, R4 ;  /* 0x0000000e05047c24 */ /* 0x000fe2000f8e0204 */
[----:B------:R-:W-:Y:S01]  /*03c0*/  SHF.R.S32.HI R5, RZ, 0x4, R27 ;  /* 0x00000004ff057819 */ /* 0x000fe2000001141b */
[C---:B------:R-:W-:Y:S01]  /*03d0*/  IMAD.SHL.U32 R17, R18.reuse, 0x40, RZ ;  /* 0x0000004012117824 */ /* 0x040fe200078e00ff */
[----:B------:R-:W-:Y:S01]  /*03e0*/  IADD3 R21, P0, R18, R13, RZ ;  /* 0x0000000d12157210 */ /* 0x000fe20007f1e0ff */
[----:B------:R-:W-:Y:S01]  /*03f0*/  IMAD.WIDE R208, R208, 0x80, R18 ;  /* 0x00000080d0d07825 */ /* 0x000fe200078e0212 */
[----:B------:R-:W-:Y:S01]  /*0400*/  LEA.HI R2, R27, R5, RZ, 0x1 ;  /* 0x000000051b027211 */ /* 0x000fe200078f08ff */
[----:B------:R-:W-:Y:S01]  /*0410*/  UMOV UR10, 0x5 ;  /* 0x00000005000a7882 */ /* 0x000fe20000000000 */
[----:B------:R-:W-:Y:S01]  /*0420*/  LEA.HI.X.SX32 R12, R13, R19, 0x1, P0 ;  /* 0x000000130d0c7211 */ /* 0x000fe200000f0eff */
[----:B------:R-:W-:Y:S01]  /*0430*/  IMAD.IADD R6, R80, 0x1, -R25 ;  /* 0x0000000150067824 */ /* 0x000fe200078e0a19 */
[----:B------:R-:W-:Y:S01]  /*0440*/  IABS R19, R15 ;  /* 0x0000000f00137213 */ /* 0x000fe20000000000 */
[----:B------:R-:W-:Y:S01]  /*0450*/  ULDC.64 UR8, c[0x0][0x190] ;  /* 0x0000640000087ab9 */ /* 0x000fe20000000a00 */
[----:B------:R-:W-:Y:S01]  /*0460*/  LOP3.LUT R2, R2, 0xfffffffe, RZ, 0xc0, !PT ;  /* 0xfffffffe02027812 */ /* 0x000fe200078ec0ff */
[C---:B------:R-:W-:Y:S01]  /*0470*/  IMAD R14, R12.reuse, c[0x0][0x198], RZ ;  /* 0x000066000c0e7a24 */ /* 0x040fe200078e02ff */
[----:B------:R-:W-:Y:S01]  /*0480*/  LOP3.LUT R0, R15, c[0x0][0x1c8], RZ, 0x3c, !PT ;  /* 0x000072000f007a12 */ /* 0x000fe200078e3cff */
[----:B------:R-:W-:Y:S01]  /*0490*/  IMAD R12, R12, c[0x0][0x1a0], RZ ;  /* 0x000068000c0c7a24 */ /* 0x000fe200078e02ff */
[----:B-1----:R-:W-:Y:S01]  /*04a0*/  IADD3 R22, R22, 0xffffffe, RZ ;  /* 0x0ffffffe16167810 */ /* 0x002fe20007ffe0ff */
[----:B------:R-:W-:Y:S01]  /*04b0*/  IMAD.IADD R2, R5, 0x1, -R2 ;  /* 0x0000000105027824 */ /* 0x000fe200078e0a02 */
[----:B------:R-:W-:Y:S01]  /*04c0*/  LOP3.LUT R17, R17, 0x1c0, RZ, 0xc0, !PT ;  /* 0x000001c011117812 */ /* 0x000fe200078ec0ff */
[C---:B------:R-:W-:Y:S01]  /*04d0*/  IMAD R5, R21.reuse, c[0x0][0x1a4], R12 ;  /* 0x0000690015057a24 */ /* 0x040fe200078e020c */
[----:B------:R-:W1:Y:S01]  /*04e0*/  F2I.FTZ.U32.TRUNC.NTZ R23, R22 ;  /* 0x0000001600177305 */ /* 0x000e62000021f000 */
[----:B------:R-:W-:Y:S01]  /*04f0*/  SHF.L.U32 R204, R6, 0x3, RZ ;  /* 0x0000000306cc7819 */ /* 0x000fe200000006ff */
[----:B------:R-:W-:Y:S01]  /*0500*/  IMAD R14, R21, c[0x0][0x19c], R14 ;  /* 0x00006700150e7a24 */ /* 0x000fe200078e020e */
[----:B------:R-:W-:Y:S01]  /*0510*/  ISETP.GE.AND P1, PT, R0, RZ, PT ;  /* 0x000000ff0000720c */ /* 0x000fe20003f26270 */
[----:B------:R-:W-:Y:S01]  /*0520*/  USHF.L.U64.HI UR9, UR8, UR10, UR9 ;  /* 0x0000000a08097299 */ /* 0x000fe20008010209 */
[--C-:B------:R-:W-:Y:S01]  /*0530*/  LOP3.LUT R0, R17, 0x38, R204.reuse, 0xf8, !PT ;  /* 0x0000003811007812 */ /* 0x100fe200078ef8cc */
[----:B------:R-:W-:Y:S01]  /*0540*/  USHF.L.U32 UR8, UR8, 0x5, URZ ;  /* 0x0000000508087899 */ /* 0x000fe2000800063f */
[----:B------:R-:W-:Y:S01]  /*0550*/  SHF.R.U32.HI R17, RZ, 0x3, R17 ;  /* 0x00000003ff117819 */ /* 0x000fe20000011611 */
[----:B------:R-:W-:Y:S01]  /*0560*/  USHF.L.U64.HI UR5, UR4, UR10, UR5 ;  /* 0x0000000a04057299 */ /* 0x000fe20008010205 */
[----:B------:R-:W-:Y:S01]  /*0570*/  SHF.R.S32.HI R10, RZ, 0x1f, R11 ;  /* 0x0000001fff0a7819 */ /* 0x000fe2000001140b */
[----:B------:R-:W-:Y:S01]  /*0580*/  USHF.L.U32 UR4, UR4, 0x5, URZ ;  /* 0x0000000504047899 */ /* 0x000fe2000800063f */
[----:B------:R-:W-:Y:S01]  /*0590*/  LOP3.LUT R17, R0, R17, RZ, 0x3c, !PT ;  /* 0x0000001100117212 */ /* 0x000fe200078e3cff */
[----:B------:R-:W-:Y:S01]  /*05a0*/  IMAD.SHL.U32 R156, R80, 0x2, RZ ;  /* 0x00000002509c7824 */ /* 0x000fe200078e00ff */
[----:B------:R-:W-:Y:S01]  /*05b0*/  SHF.R.S32.HI R205, RZ, 0x1f, R204 ;  /* 0x0000001fffcd7819 */ /* 0x000fe200000114cc */
[----:B------:R-:W-:Y:S01]  /*05c0*/  IMAD R0, R10, c[0x0][0x178], RZ ;  /* 0x00005e000a007a24 */ /* 0x000fe200078e02ff */
[----:B------:R-:W-:Y:S01]  /*05d0*/  LOP3.LUT R27, R27, 0xfffffff0, RZ, 0xc0, !PT ;  /* 0xfffffff01b1b7812 */ /* 0x000fe200078ec0ff */
[----:B-1----:R-:W-:Y:S01]  /*05e0*/  IMAD.MOV R16, RZ, RZ, -R23 ;  /* 0x000000ffff107224 */ /* 0x002fe200078e0a17 */
[----:B------:R-:W-:Y:S01]  /*05f0*/  MOV R22, RZ ;  /* 0x000000ff00167202 */ /* 0x000fe20000000f00 */
[C---:B------:R-:W-:Y:S01]  /*0600*/  IMAD R0, R11.reuse, c[0x0][0x17c], R0 ;  /* 0x00005f000b007a24 */ /* 0x040fe200078e0200 */
[----:B------:R-:W-:Y:S01]  /*0610*/  SHF.R.S32.HI R18, RZ, 0x1f, R15 ;  /* 0x0000001fff127819 */ /* 0x000fe2000001140f */
[----:B------:R-:W-:Y:S01]  /*0620*/  IMAD R16, R16, R9, RZ ;  /* 0x0000000910107224 */ /* 0x000fe200078e02ff */
[----:B------:R-:W-:Y:S01]  /*0630*/  ISETP.NE.AND P2, PT, RZ, c[0x0][0x1c8], PT ;  /* 0x00007200ff007a0c */ /* 0x000fe20003f45270 */
[----:B------:R-:W-:Y:S01]  /*0640*/  IMAD.WIDE.U32 R24, R11, c[0x0][0x178], R204 ;  /* 0x00005e000b187a25 */ /* 0x000fe200078e00cc */
[----:B------:R-:W-:-:S03]  /*0650*/  LOP3.LUT R156, R156, 0x6, RZ, 0xc0, !PT ;  /* 0x000000069c9c7812 */ /* 0x000fc600078ec0ff */
[----:B------:R-:W-:-:S04]  /*0660*/  IMAD.HI.U32 R16, R23, R16, R22 ;  /* 0x0000001017107227 */ /* 0x000fc800078e0016 */
[----:B------:R-:W-:Y:S02]  /*0670*/  IMAD R18, R18, c[0x0][0x1a8], RZ ;  /* 0x00006a0012127a24 */ /* 0x000fe400078e02ff */
[----:B------:R-:W-:-:S04]  /*0680*/  IMAD.HI.U32 R13, R16, R19, RZ ;  /* 0x00000013100d7227 */ /* 0x000fc800078e00ff */
[----:B------:R-:W-:Y:S02]  /*0690*/  IMAD.MOV R12, RZ, RZ, -R13 ;  /* 0x000000ffff0c7224 */ /* 0x000fe400078e0a0d */
[----:B------:R-:W-:Y:S01]  /*06a0*/  IMAD.IADD R16, R80, 0x1, -R27 ;  /* 0x0000000150107824 */ /* 0x000fe200078e0a1b */
[----:B------:R-:W-:Y:S01]  /*06b0*/  IADD3 R27, R25, R0, RZ ;  /* 0x00000000191b7210 */ /* 0x000fe20007ffe0ff */
[----:B------:R-:W-:Y:S01]  /*06c0*/  IMAD R12, R9, R12, R19 ;  /* 0x0000000c090c7224 */ /* 0x000fe200078e0213 */
[----:B------:R-:W-:Y:S01]  /*06d0*/  LEA.HI R19, R85, R80, RZ, 0x6 ;  /* 0x0000005055137211 */ /* 0x000fe200078f30ff */
[----:B------:R-:W-:Y:S01]  /*06e0*/  IMAD.MOV.U32 R26, RZ, RZ, R24 ;  /* 0x000000ffff1a7224 */ /* 0x000fe200078e0018 */
[----:B------:R-:W-:Y:S01]  /*06f0*/  SHF.R.S32.HI R25, RZ, 0x1f, R16 ;  /* 0x0000001fff197819 */ /* 0x000fe20000011410 */
[----:B------:R-:W-:Y:S01]  /*0700*/  IMAD R18, R15, c[0x0][0x1ac], R18 ;  /* 0x00006b000f127a24 */ /* 0x000fe200078e0212 */
[----:B------:R-:W-:Y:S01]  /*0710*/  ISETP.GT.U32.AND P0, PT, R9, R12, PT ;  /* 0x0000000c0900720c */ /* 0x000fe20003f04070 */
[----:B------:R-:W-:Y:S01]  /*0720*/  IMAD.WIDE.U32 R26, R15, c[0x0][0x1a8], R26 ;  /* 0x00006a000f1a7a25 */ /* 0x000fe200078e001a */
[----:B------:R-:W-:-:S02]  /*0730*/  LEA.HI R0, R25, R16, RZ, 0x3 ;  /* 0x0000001019007211 */ /* 0x000fc400078f18ff */
[----:B------:R-:W-:Y:S01]  /*0740*/  LEA.HI R85, R85, R80, RZ, 0x5 ;  /* 0x0000005055557211 */ /* 0x000fe200078f28ff */
[----:B------:R-:W-:Y:S01]  /*0750*/  IMAD.IADD R27, R27, 0x1, R18 ;  /* 0x000000011b1b7824 */ /* 0x000fe200078e0212 */
[C---:B------:R-:W-:Y:S01]  /*0760*/  LOP3.LUT R15, R0.reuse, 0xfffffff8, RZ, 0xc0, !PT ;  /* 0xfffffff8000f7812 */ /* 0x040fe200078ec0ff */
[----:B------:R-:W-:Y:S01]  /*0770*/  IMAD.WIDE.U32 R22, R21, c[0x0][0x198], R204 ;  /* 0x0000660015167a25 */ /* 0x000fe200078e00cc */
[----:B------:R-:W-:Y:S02]  /*0780*/  SHF.L.U32 R83, R0, 0x6, RZ ;  /* 0x0000000600537819 */ /* 0x000fe400000006ff */
[----:B------:R-:W-:Y:S01]  /*0790*/  SHF.R.S32.HI R86, RZ, 0x5, R85 ;  /* 0x00000005ff567819 */ /* 0x000fe20000011455 */
[----:B------:R-:W-:Y:S01]  /*07a0*/  IMAD.WIDE.U32 R26, R208, c[0x0][0x190], R26 ;  /* 0x00006400d01a7a25 */ /* 0x000fe200078e001a */
[----:B------:R-:W-:Y:S02]  /*07b0*/  IADD3 R23, R23, R14, RZ ;  /* 0x0000000e17177210 */ /* 0x000fe40007ffe0ff */
[----:B------:R-:W-:Y:S01]  /*07c0*/  @!P0 IADD3 R13, R13, 0x1, RZ ;  /* 0x000000010d0d8810 */ /* 0x000fe20007ffe0ff */
[----:B------:R-:W-:Y:S01]  /*07d0*/  @!P0 IMAD.IADD R12, R12, 0x1, -R9 ;  /* 0x000000010c0c8824 */ /* 0x000fe200078e0a09 */
[----:B------:R-:W-:Y:S01]  /*07e0*/  LEA R14, P0, R26, c[0x0][0x160], 0x1 ;  /* 0x000058001a0e7a11 */ /* 0x000fe200078008ff */
[----:B------:R-:W-:Y:S01]  /*07f0*/  IMAD.WIDE.U32 R20, R21, c[0x0][0x1a0], R204 ;  /* 0x0000680015147a25 */ /* 0x000fe200078e00cc */
[----:B------:R-:W-:-:S02]  /*0800*/  LOP3.LUT R83, R83, 0xfffffe00, RZ, 0xc0, !PT ;  /* 0xfffffe0053537812 */ /* 0x000fc400078ec0ff */
[----:B------:R-:W-:Y:S01]  /*0810*/  ISETP.GE.U32.AND P3, PT, R12, R9, PT ;  /* 0x000000090c00720c */ /* 0x000fe20003f66070 */
[----:B------:R-:W-:Y:S01]  /*0820*/  IMAD R9, R209, c[0x0][0x190], RZ ;  /* 0x00006400d1097a24 */ /* 0x000fe200078e02ff */
[----:B------:R-:W-:Y:S01]  /*0830*/  MOV R0, 0x20 ;  /* 0x0000002000007802 */ /* 0x000fe20000000f00 */
[----:B------:R-:W-:Y:S01]  /*0840*/  IMAD.IADD R21, R21, 0x1, R5 ;  /* 0x0000000115157824 */ /* 0x000fe200078e0205 */
[----:B------:R-:W-:Y:S01]  /*0850*/  IADD3 R5, R16, -R15, RZ ;  /* 0x8000000f10057210 */ /* 0x000fe20007ffe0ff */
[----:B------:R-:W-:Y:S01]  /*0860*/  IMAD R9, R208, c[0x0][0x194], R9 ;  /* 0x00006500d0097a24 */ /* 0x000fe200078e0209 */
[----:B------:R-:W-:Y:S01]  /*0870*/  LEA R87, R86, R87, 0x4 ;  /* 0x0000005756577211 */ /* 0x000fe200078e20ff */
[C---:B------:R-:W-:Y:S01]  /*0880*/  IMAD R12, R10.reuse, c[0x0][0x180], RZ ;  /* 0x000060000a0c7a24 */ /* 0x040fe200078e02ff */
[----:B------:R-:W-:Y:S01]  /*0890*/  SHF.L.U32 R82, R5, 0x6, RZ ;  /* 0x0000000605527819 */ /* 0x000fe200000006ff */
[----:B------:R-:W-:Y:S02]  /*08a0*/  IMAD.IADD R9, R27, 0x1, R9 ;  /* 0x000000011b097824 */ /* 0x000fe400078e0209 */
[----:B------:R-:W-:Y:S01]  /*08b0*/  IMAD R10, R10, c[0x0][0x188], RZ ;  /* 0x000062000a0a7a24 */ /* 0x000fe200078e02ff */
[----:B------:R-:W-:Y:S01]  /*08c0*/  LOP3.LUT R82, R82, 0x1c0, RZ, 0xc0, !PT ;  /* 0x000001c052527812 */ /* 0x000fe200078ec0ff */
[----:B------:R-:W-:Y:S01]  /*08d0*/  IMAD.SHL.U32 R24, R19, 0x8, RZ ;  /* 0x0000000813187824 */ /* 0x000fe200078e00ff */
[----:B------:R-:W-:Y:S01]  /*08e0*/  @P3 IADD3 R13, R13, 0x1, RZ ;  /* 0x000000010d0d3810 */ /* 0x000fe20007ffe0ff */
[C---:B------:R-:W-:Y:S01]  /*08f0*/  IMAD R10, R11.reuse, c[0x0][0x18c], R10 ;  /* 0x000063000b0a7a24 */ /* 0x040fe200078e020a */
[----:B------:R-:W-:Y:S01]  /*0900*/  LEA.HI.X R15, R26, c[0x0][0x164], R9, 0x1, P0 ;  /* 0x000059001a0f7a11 */ /* 0x000fe200000f0c09 */
[----:B------:R-:W-:Y:S01]  /*0910*/  IMAD.WIDE.U32 R200, R11, c[0x0][0x180], R22 ;  /* 0x000060000bc87a25 */ /* 0x000fe200078e0016 */
[----:B------:R-:W-:-:S02]  /*0920*/  IADD3 R26, P0, R14, UR8, RZ ;  /* 0x000000080e1a7c10 */ /* 0x000fc4000ff1e0ff */
[----:B------:R-:W-:Y:S01]  /*0930*/  LOP3.LUT R17, R17, 0x7ffffe00, R24, 0xf8, !PT ;  /* 0x7ffffe0011117812 */ /* 0x000fe200078ef818 */
[----:B------:R-:W-:Y:S01]  /*0940*/  IMAD.WIDE.U32 R152, R11, c[0x0][0x188], R20 ;  /* 0x000062000b987a25 */ /* 0x000fe200078e0014 */
[----:B------:R-:W-:Y:S02]  /*0950*/  IADD3.X R27, R15, UR9, RZ, P0, !PT ;  /* 0x000000090f1b7c10 */ /* 0x000fe400087fe4ff */
[----:B------:R-:W-:Y:S01]  /*0960*/  IADD3 R22, P0, R26, UR8, RZ ;  /* 0x000000081a167c10 */ /* 0x000fe2000ff1e0ff */
[----:B------:R-:W-:Y:S01]  /*0970*/  @!P1 IMAD.MOV R13, RZ, RZ, -R13 ;  /* 0x000000ffff0d9224 */ /* 0x000fe200078e0a0d */
[----:B------:R-:W-:Y:S01]  /*0980*/  @!P2 LOP3.LUT R13, RZ, c[0x0][0x1c8], RZ, 0x33, !PT ;  /* 0x00007200ff0daa12 */ /* 0x000fe200078e33ff */
[----:B------:R-:W-:Y:S01]  /*0990*/  IMAD R12, R11, c[0x0][0x184], R12 ;  /* 0x000061000b0c7a24 */ /* 0x000fe200078e020c */
[----:B------:R-:W-:Y:S01]  /*09a0*/  IADD3.X R23, R27, UR9, RZ, P0, !PT ;  /* 0x000000091b177c10 */ /* 0x000fe200087fe4ff */
[----:B------:R-:W-:Y:S01]  /*09b0*/  IMAD.IADD R153, R153, 0x1, R10 ;  /* 0x0000000199997824 */ /* 0x000fe200078e020a */
[----:B------:R-:W-:Y:S01]  /*09c0*/  SHF.R.S32.HI R10, RZ, 0x1f, R13 ;  /* 0x0000001fff0a7819 */ /* 0x000fe2000001140d */
[----:B------:R-:W-:Y:S01]  /*09d0*/  IMAD.SHL.U32 R9, R2, 0x8, RZ ;  /* 0x0000000802097824 */ /* 0x000fe200078e00ff */
[----:B------:R-:W-:Y:S01]  /*09e0*/  IADD3 R24, P0, R22, UR8, RZ ;  /* 0x0000000816187c10 */ /* 0x000fe2000ff1e0ff */
[----:B------:R-:W-:Y:S01]  /*09f0*/  IMAD.WIDE.U32 R152, R13, c[0x0][0x1b8], R152 ;  /* 0x00006e000d987a25 */ /* 0x000fe200078e0098 */
[----:B------:R-:W-:-:S02]  /*0a00*/  IADD3 R201, R201, R12, RZ ;  /* 0x0000000cc9c97210 */ /* 0x000fc40007ffe0ff */
[----:B------:R-:W-:Y:S01]  /*0a10*/  IADD3.X R25, R23, UR9, RZ, P0, !PT ;  /* 0x0000000917197c10 */ /* 0x000fe200087fe4ff */
[----:B------:R-:W-:Y:S01]  /*0a20*/  IMAD R12, R10, c[0x0][0x1b0], RZ ;  /* 0x00006c000a0c7a24 */ /* 0x000fe200078e02ff */
[----:B------:R-:W-:Y:S01]  /*0a30*/  IADD3 R20, P0, R24, UR8, RZ ;  /* 0x0000000818147c10 */ /* 0x000fe2000ff1e0ff */
[----:B------:R-:W-:Y:S01]  /*0a40*/  IMAD.WIDE.U32 R200, R13, c[0x0][0x1b0], R200 ;  /* 0x00006c000dc87a25 */ /* 0x000fe200078e00c8 */
[----:B------:R-:W-:Y:S02]  /*0a50*/  SHF.L.U32 R199, R17, 0x1, RZ ;  /* 0x0000000111c77819 */ /* 0x000fe400000006ff */
[----:B------:R-:W-:Y:S01]  /*0a60*/  IADD3.X R21, R25, UR9, RZ, P0, !PT ;  /* 0x0000000919157c10 */ /* 0x000fe200087fe4ff */
[----:B------:R-:W-:Y:S01]  /*0a70*/  IMAD R203, R13, c[0x0][0x1b4], R12 ;  /* 0x00006d000dcb7a24 */ /* 0x000fe200078e020c */
[----:B------:R-:W-:Y:S01]  /*0a80*/  IADD3 R18, P0, R20, UR8, RZ ;  /* 0x0000000814127c10 */ /* 0x000fe2000ff1e0ff */
[----:B------:R1:W-:Y:S01]  /*0a90*/  LDGSTS.E.BYPASS.LTC128B.128 [R199], [R14.64] ;  /* 0x000000000ec77fae */ /* 0x0003e2000b901d50 */
[----:B------:R-:W-:Y:S01]  /*0aa0*/  MOV R202, R200 ;  /* 0x000000c800ca7202 */ /* 0x000fe20000000f00 */
[----:B------:R-:W-:Y:S01]  /*0ab0*/  IMAD.IADD R203, R201, 0x1, R203 ;  /* 0x00000001c9cb7824 */ /* 0x000fe200078e02cb */
[----:B------:R-:W-:Y:S01]  /*0ac0*/  IADD3.X R19, R21, UR9, RZ, P0, !PT ;  /* 0x0000000915137c10 */ /* 0x000fe200087fe4ff */
[----:B------:R2:W-:Y:S01]  /*0ad0*/  LDGSTS.E.BYPASS.LTC128B.128 [R199+0x800], [R26.64] ;  /* 0x008000001ac77fae */ /* 0x0005e2000b901d50 */
[----:B------:R-:W-:Y:S01]  /*0ae0*/  IADD3 R16, P0, R18, UR8, RZ ;  /* 0x0000000812107c10 */ /* 0x000fe2000ff1e0ff */
[----:B------:R-:W-:Y:S01]  /*0af0*/  IMAD R10, R10, c[0x0][0x1b8], RZ ;  /* 0x00006e000a0a7a24 */ /* 0x000fe200078e02ff */
[----:B------:R-:W-:Y:S01]  /*0b00*/  MOV R154, R152 ;  /* 0x00000098009a7202 */ /* 0x000fe20000000f00 */
[----:B------:R3:W-:Y:S01]  /*0b10*/  LDGSTS.E.BYPASS.LTC128B.128 [R199+0x1000], [R22.64] ;  /* 0x0100000016c77fae */ /* 0x0007e2000b901d50 */
[----:B------:R-:W-:Y:S01]  /*0b20*/  IADD3.X R17, R19, UR9, RZ, P0, !PT ;  /* 0x0000000913117c10 */ /* 0x000fe200087fe4ff */
[----:B------:R-:W-:Y:S01]  /*0b30*/  IMAD R13, R13, c[0x0][0x1bc], R10 ;  /* 0x00006f000d0d7a24 */ /* 0x000fe200078e020a */
[----:B------:R-:W-:Y:S01]  /*0b40*/  SHF.L.U32 R10, R6, 0x6, RZ ;  /* 0x00000006060a7819 */ /* 0x000fe200000006ff */
[----:B------:R4:W-:Y:S01]  /*0b50*/  LDGSTS.E.BYPASS.LTC128B.128 [R199+0x1800], [R24.64] ;  /* 0x0180000018c77fae */ /* 0x0009e2000b901d50 */
[----:B------:R-:W-:Y:S01]  /*0b60*/  LOP3.LUT R9, R82, 0x8, R9, 0xf8, !PT ;  /* 0x0000000852097812 */ /* 0x000fe200078ef809 */
[----:B------:R-:W-:Y:S01]  /*0b70*/  IMAD.IADD R155, R153, 0x1, R13 ;  /* 0x00000001999b7824 */ /* 0x000fe200078e020d */
[----:B------:R-:W-:Y:S01]  /*0b80*/  LOP3.LUT R10, R10, 0x1c0, RZ, 0xc0, !PT ;  /* 0x000001c00a0a7812 */ /* 0x000fe200078ec0ff */
[----:B------:R5:W-:Y:S01]  /*0b90*/  LDGSTS.E.BYPASS.LTC128B.128 [R199+0x2000], [R20.64] ;  /* 0x0200000014c77fae */ /* 0x000be2000b901d50 */
[----:B------:R-:W-:-:S03]  /*0ba0*/  SHF.R.U32.HI R82, RZ, 0x3, R82 ;  /* 0x00000003ff527819 */ /* 0x000fc60000011652 */
[----:B------:R2:W-:Y:S01]  /*0bb0*/  LDGSTS.E.BYPASS.LTC128B.128 [R199+0x2800], [R18.64] ;  /* 0x0280000012c77fae */ /* 0x0005e2000b901d50 */
[----:B------:R-:W-:-:S03]  /*0bc0*/  LOP3.LUT R82, R9, R82, RZ, 0x3c, !PT ;  /* 0x0000005209527212 */ /* 0x000fc600078e3cff */
[----:B------:R2:W-:Y:S01]  /*0bd0*/  LDGSTS.E.BYPASS.LTC128B.128 [R199+0x3000], [R16.64] ;  /* 0x0300000010c77fae */ /* 0x0005e2000b901d50 */
[----:B------:R-:W-:Y:S01]  /*0be0*/  LOP3.LUT R191, R82, R83, RZ, 0xfc, !PT ;  /* 0x0000005352bf7212 */ /* 0x000fe200078efcff */
[----:B-1----:R-:W-:-:S04]  /*0bf0*/  IMAD.WIDE.U32 R14, R81, UR12, R202 ;  /* 0x0000000c510e7c25 */ /* 0x002fc8000f8e00ca */
[----:B------:R-:W-:Y:S01]  /*0c00*/  IMAD.IADD R8, R15, 0x1, R8 ;  /* 0x000000010f087824 */ /* 0x000fe200078e0208 */
[----:B---3--:R-:W-:Y:S02]  /*0c10*/  LEA R22, P0, R14, c[0x0][0x168], 0x1 ;  /* 0x00005a000e167a11 */ /* 0x008fe400078008ff */
[----:B----4-:R-:W-:Y:S01]  /*0c20*/  IADD3 R24, P1, R16, UR8, RZ ;  /* 0x0000000810187c10 */ /* 0x010fe2000ff3e0ff */
[----:B------:R-:W-:Y:S01]  /*0c30*/  USHF.L.U32 UR8, UR6, 0x5, URZ ;  /* 0x0000000506087899 */ /* 0x000fe2000800063f */
[----:B------:R-:W-:Y:S01]  /*0c40*/  LEA.HI.X R23, R14, c[0x0][0x16c], R8, 0x1, P0 ;  /* 0x00005b000e177a11 */ /* 0x000fe200000f0c08 */
[----:B------:R-:W-:Y:S01]  /*0c50*/  USHF.L.U64.HI UR6, UR6, UR10, UR7 ;  /* 0x0000000a06067299 */ /* 0x000fe20008010207 */
[----:B------:R-:W-:Y:S01]  /*0c60*/  IADD3.X R25, R17, UR9, RZ, P1, !PT ;  /* 0x0000000911197c10 */ /* 0x000fe20008ffe4ff */
[----:B------:R-:W-:Y:S01]  /*0c70*/  IMAD.WIDE.U32 R14, R81, UR14, R154 ;  /* 0x0000000e510e7c25 */ /* 0x000fe2000f8e009a */
[----:B------:R-:W-:Y:S02]  /*0c80*/  LOP3.LUT R8, R10, 0x8, R7, 0xf8, !PT ;  /* 0x000000080a087812 */ /* 0x000fe400078ef807 */
[----:B-----5:R-:W-:Y:S01]  /*0c90*/  IADD3 R20, P0, R22, UR8, RZ ;  /* 0x0000000816147c10 */ /* 0x020fe2000ff1e0ff */
[----:B------:R1:W-:Y:S01]  /*0ca0*/  LDGSTS.E.BYPASS.LTC128B.128 [R199+0x3800], [R24.64] ;  /* 0x0380000018c77fae */ /* 0x0003e2000b901d50 */
[----:B------:R-:W-:Y:S01]  /*0cb0*/  IMAD.IADD R4, R15, 0x1, R4 ;  /* 0x000000010f047824 */ /* 0x000fe200078e0204 */
[----:B------:R-:W-:-:S02]  /*0cc0*/  SHF.R.U32.HI R7, RZ, 0x3, R10 ;  /* 0x00000003ff077819 */ /* 0x000fc4000001160a */
[----:B------:R-:W-:Y:S01]  /*0cd0*/  IADD3.X R21, R23, UR6, RZ, P0, !PT ;  /* 0x0000000617157c10 */ /* 0x000fe200087fe4ff */
[----:B------:R3:W-:Y:S01]  /*0ce0*/  LDGSTS.E.BYPASS.LTC128B.128 [R199+0x4000], [R22.64] ;  /* 0x0400000016c77fae */ /* 0x0007e2000b901d50 */
[----:B--2---:R-:W-:Y:S02]  /*0cf0*/  IADD3 R18, P0, R20, UR8, RZ ;  /* 0x0000000814127c10 */ /* 0x004fe4000ff1e0ff */
[----:B------:R-:W-:Y:S01]  /*0d00*/  LOP3.LUT R7, R8, R7, RZ, 0x3c, !PT ;  /* 0x0000000708077212 */ /* 0x000fe200078e3cff */
[----:B------:R3:W-:Y:S01]  /*0d10*/  LDGSTS.E.BYPASS.LTC128B.128 [R199+0x4800], [R20.64] ;  /* 0x0480000014c77fae */ /* 0x0007e2000b901d50 */
[----:B------:R-:W-:Y:S02]  /*0d20*/  IADD3.X R19, R21, UR6, RZ, P0, !PT ;  /* 0x0000000615137c10 */ /* 0x000fe400087fe4ff */
[----:B------:R-:W-:Y:S01]  /*0d30*/  IADD3 R16, P0, R18, UR8, RZ ;  /* 0x0000000812107c10 */ /* 0x000fe2000ff1e0ff */
[----:B------:R-:W-:Y:S01]  /*0d40*/  IMAD R2, R2, 0x200, R7 ;  /* 0x0000020002027824 */ /* 0x000fe200078e0207 */
[----:B------:R-:W-:Y:S01]  /*0d50*/  LEA R7, R86, R83, 0xa ;  /* 0x0000005356077211 */ /* 0x000fe200078e50ff */
[----:B------:R2:W-:Y:S01]  /*0d60*/  LDGSTS.E.BYPASS.LTC128B.128 [R199+0x5000], [R18.64] ;  /* 0x0500000012c77fae */ /* 0x0005e2000b901d50 */
[----:B------:R-:W-:-:S02]  /*0d70*/  IADD3.X R17, R19, UR6, RZ, P0, !PT ;  /* 0x0000000613117c10 */ /* 0x000fc400087fe4ff */
[----:B------:R-:W-:Y:S01]  /*0d80*/  LEA R12, P0, R14, c[0x0][0x170], 0x1 ;  /* 0x00005c000e0c7a11 */ /* 0x000fe200078008ff */
[----:B------:R-:W-:Y:S01]  /*0d90*/  IMAD.IADD R198, R7, 0x1, R82 ;  /* 0x0000000107c67824 */ /* 0x000fe200078e0252 */
[----:B------:R-:W-:Y:S01]  /*0da0*/  SHF.L.U32 R102, R2, 0x1, RZ ;  /* 0x0000000102667819 */ /* 0x000fe200000006ff */
[----:B------:R4:W-:Y:S01]  /*0db0*/  LDGSTS.E.BYPASS.LTC128B.128 [R199+0x5800], [R16.64] ;  /* 0x0580000010c77fae */ /* 0x0009e2000b901d50 */
[----:B------:R-:W-:Y:S01]  /*0dc0*/  LEA.HI.X R13, R14, c[0x0][0x174], R4, 0x1, P0 ;  /* 0x00005d000e0d7a11 */ /* 0x000fe200000f0c04 */
[----:B------:R-:W-:Y:S01]  /*0dd0*/  IMAD.SHL.U32 R198, R198, 0x2, RZ ;  /* 0x00000002c6c67824 */ /* 0x000fe200078e00ff */
[----:B------:R-:W-:Y:S01]  /*0de0*/  LOP3.LUT P1, RZ, R5, 0x2, RZ, 0xc0, !PT ;  /* 0x0000000205ff7812 */ /* 0x000fe2000782c0ff */
[----:B------:R-:W0:Y:S01]  /*0df0*/  LDGDEPBAR ;  /* 0x00000000000079af */ /* 0x000e220000000000 */
[----:B------:R-:W-:Y:S01]  /*0e00*/  LEA R197, R2, 0x4000, 0x1 ;  /* 0x0000400002c57811 */ /* 0x000fe200078e08ff */
[----:B------:R-:W-:-:S03]  /*0e10*/  IMAD.MOV.U32 R2, RZ, RZ, 0x40 ;  /* 0x00000040ff027424 */ /* 0x000fc600078e00ff */
[----:B------:R-:W-:Y:S02]  /*0e20*/  IADD3 R193, R197, 0x40, RZ ;  /* 0x00000040c5c17810 */ /* 0x000fe40007ffe0ff */
[----:B----4-:R-:W-:Y:S01]  /*0e30*/  IADD3 R16, P0, R12, UR4, RZ ;  /* 0x000000040c107c10 */ /* 0x010fe2000ff1e0ff */
[----:B------:R-:W-:-:S04]  /*0e40*/  DEPBAR.LE SB0, 0x0 ;  /* 0x000080000000791a */ /* 0x000fc80000000000 */
[----:B------:R-:W-:Y:S01]  /*0e50*/  BAR.SYNC.DEFER_BLOCKING 0x0 ;  /* 0x0000000000007b1d */ /* 0x000fe20000010000 */
[----:B------:R-:W-:Y:S02]  /*0e60*/  IADD3.X R17, R13, UR5, RZ, P0, !PT ;  /* 0x000000050d117c10 */ /* 0x000fe400087fe4ff */
[----:B------:R-:W-:-:S04]  /*0e70*/  IADD3 R14, P0, R16, UR4, RZ ;  /* 0x00000004100e7c10 */ /* 0x000fc8000ff1e0ff */
[----:B------:R-:W-:Y:S02]  /*0e80*/  IADD3.X R15, R17, UR5, RZ, P0, !PT ;  /* 0x00000005110f7c10 */ /* 0x000fe400087fe4ff */
[----:B--2---:R-:W-:-:S04]  /*0e90*/  IADD3 R18, P0, R14, UR4, RZ ;  /* 0x000000040e127c10 */ /* 0x004fc8000ff1e0ff */
[----:B------:R-:W-:Y:S02]  /*0ea0*/  IADD3.X R19, R15, UR5, RZ, P0, !PT ;  /* 0x000000050f137c10 */ /* 0x000fe400087fe4ff */
[----:B------:R-:W-:-:S04]  /*0eb0*/  LOP3.LUT P0, RZ, R6, 0x2, RZ, 0xc0, !PT ;  /* 0x0000000206ff7812 */ /* 0x000fc8000780c0ff */
[C---:B------:R-:W-:Y:S02]  /*0ec0*/  SEL R4, R0.reuse, 0xffffffe0, !P0 ;  /* 0xffffffe000047807 */ /* 0x040fe40004000000 */
[----:B------:R-:W-:Y:S02]  /*0ed0*/  SEL R0, R0, 0xffffffe0, !P1 ;  /* 0xffffffe000007807 */ /* 0x000fe40004800000 */
[----:B------:R-:W-:Y:S01]  /*0ee0*/  IADD3 R195, R197, R4, RZ ;  /* 0x00000004c5c37210 */ /* 0x000fe20007ffe0ff */
[----:B------:R-:W-:Y:S01]  /*0ef0*/  @!PT LDS RZ, [RZ] ;  /* 0x00000000fffff984 */ /* 0x000fe20000000800 */
[----:B------:R-:W-:Y:S01]  /*0f00*/  @!PT LDS RZ, [RZ] ;  /* 0x00000000fffff984 */ /* 0x000fe20000000800 */
[----:B------:R-:W-:Y:S01]  /*0f10*/  @!PT LDS RZ, [RZ] ;  /* 0x00000000fffff984 */ /* 0x000fe20000000800 */
[----:B------:R2:W-:Y:S01]  /*0f20*/  LDGSTS.E.BYPASS.LTC128B.128 [R199+0x6000], [R12.64] ;  /* 0x060000000cc77fae */ /* 0x0005e2000b901d50 */
[----:B------:R-:W-:Y:S01]  /*0f30*/  LOP3.LUT P0, RZ, R6, 0x4, RZ, 0xc0, !PT ;  /* 0x0000000406ff7812 */ /* 0x000fe2000780c0ff */
[----:B------:R-:W-:Y:S01]  /*0f40*/  IMAD.IADD R196, R198, 0x1, R0 ;  /* 0x00000001c6c47824 */ /* 0x000fe200078e0200 */
[----:B------:R-:W-:Y:S01]  /*0f50*/  LOP3.LUT P1, RZ, R5, 0x4, RZ, 0xc0, !PT ;  /* 0x0000000405ff7812 */ /* 0x000fe2000782c0ff */
[----:B------:R4:W-:Y:S03]  /*0f60*/  LDGSTS.E.BYPASS.LTC128B.128 [R199+0x6800], [R16.64] ;  /* 0x0680000010c77fae */ /* 0x0009e6000b901d50 */
[----:B------:R-:W-:Y:S01]  /*0f70*/  SEL R2, R2, 0xffffffc0, !P1 ;  /* 0xffffffc002027807 */ /* 0x000fe20004800000 */
[----:B------:R2:W-:Y:S03]  /*0f80*/  LDGSTS.E.BYPASS.LTC128B.128 [R199+0x7000], [R14.64] ;  /* 0x070000000ec77fae */ /* 0x0005e6000b901d50 */
[----:B------:R-:W-:Y:S01]  /*0f90*/  IADD3 R194, R198, R2, RZ ;  /* 0x00000002c6c27210 */ /* 0x000fe20007ffe0ff */
[----:B------:R4:W-:Y:S02]  /*0fa0*/  LDGSTS.E.BYPASS.LTC128B.128 [R199+0x7800], [R18.64] ;  /* 0x0780000012c77fae */ /* 0x0009e4000b901d50 */
[----:B------:R-:W-:-:S02]  /*0fb0*/  @P0 IADD3 R193, R197, -0x40, RZ ;  /* 0xffffffc0c5c10810 */ /* 0x000fc40007ffe0ff */
[----:B------:R-:W-:Y:S01]  /*0fc0*/  LDSM.16.M88.4 R44, [R102+0x4000] ;  /* 0x00400000662c783b */ /* 0x000fe20000000200 */
[----:B------:R-:W-:Y:S02]  /*0fd0*/  IADD3 R192, R0, R194, RZ ;  /* 0x000000c200c07210 */ /* 0x000fe40007ffe0ff */
[----:B------:R-:W-:Y:S01]  /*0fe0*/  IMAD.IADD R184, R4, 0x1, R193 ;  /* 0x0000000104b87824 */ /* 0x000fe200078e02c1 */
[----:B------:R-:W5:Y:S01]  /*0ff0*/  LDSM.16.M88.4 R28, [R198+0x2000] ;  /* 0x00200000c61c783b */ /* 0x000f620000000200 */
[----:B------:R-:W-:Y:S02]  /*1000*/  ISETP.NE.AND P0, PT, R3, 0x1, PT ;  /* 0x000000010300780c */ /* 0x000fe40003f05270 */
[C---:B------:R-:W-:Y:S01]  /*1010*/  IADD3 R187, R193.reuse, 0x800, RZ ;  /* 0x00000800c1bb7810 */ /* 0x040fe20007ffe0ff */
[----:B------:R-:W5:Y:S01]  /*1020*/  LDSM.16.M88.4 R8, [R198] ;  /* 0x00000000c608783b */ /* 0x000f620000000200 */
[C---:B------:R-:W-:Y:S02]  /*1030*/  IADD3 R186, R193.reuse, 0x1000, RZ ;  /* 0x00001000c1ba7810 */ /* 0x040fe40007ffe0ff */
[----:B------:R-:W-:Y:S01]  /*1040*/  IADD3 R185, R193, 0x1800, RZ ;  /* 0x00001800c1b97810 */ /* 0x000fe20007ffe0ff */
[----:B------:R-:W-:Y:S04]  /*1050*/  LDSM.16.M88.4 R48, [R195] ;  /* 0x00000000c330783b */ /* 0x000fe80000000200 */
[----:B---3--:R-:W3:Y:S04]  /*1060*/  LDSM.16.M88.4 R20, [R196+0x2000] ;  /* 0x00200000c414783b */ /* 0x008ee80000000200 */
[----:B-1----:R-:W1:Y:S04]  /*1070*/  LDSM.16.M88.4 R24, [R196] ;  /* 0x00000000c418783b */ /* 0x002e680000000200 */
[----:B------:R-:W-:Y:S04]  /*1080*/  LDSM.16.M88.4 R76, [R193] ;  /* 0x00000000c14c783b */ /* 0x000fe80000000200 */
[----:B--2---:R-:W2:Y:S04]  /*1090*/  LDSM.16.M88.4 R12, [R194+0x2000] ;  /* 0x00200000c20c783b */ /* 0x004ea80000000200 */
[----:B----4-:R-:W4:Y:S04]  /*10a0*/  LDSM.16.M88.4 R16, [R194] ;  /* 0x00000000c210783b */ /* 0x010f280000000200 */
[----:B------:R-:W-:Y:S04]  /*10b0*/  LDSM.16.M88.4 R72, [R184] ;  /* 0x00000000b848783b */ /* 0x000fe80000000200 */
[----:B------:R-:W1:Y:S01]  /*10c0*/  LDSM.16.M88.4 R36, [R192+0x2000] ;  /* 0x00200000c024783b */ /* 0x000e620000000200 */
[-C--:B-----5:R-:W-:Y:S03]  /*10d0*/  HMMA.16816.F32.BF16 R32, R28, R44.reuse, RZ ;  /* 0x0000002c1c20723c */ /* 0x0a0fe600000418ff */
[----:B------:R-:W5:Y:S04]  /*10e0*/  LDSM.16.M88.4 R68, [R102+0x4800] ;  /* 0x004800006644783b */ /* 0x000f680000000200 */
[----:B------:R-:W2:Y:S01]  /*10f0*/  LDSM.16.M88.4 R40, [R192] ;  /* 0x00000000c028783b */ /* 0x000ea20000000200 */
[----:B------:R-:W-:Y:S03]  /*1100*/  HMMA.16816.F32.BF16 R64, R8, R44, RZ ;  /* 0x0000002c0840723c */ /* 0x000fe600000418ff */
[----:B------:R-:W2:Y:S04]  /*1110*/  LDSM.16.M88.4 R60, [R195+0x800] ;  /* 0x00080000c33c783b */ /* 0x000ea80000000200 */
[----:B------:R-:W0:Y:S09]  /*1120*/  LDGDEPBAR ;  /* 0x00000000000079af */ /* 0x000e320000000000 */
[----:B---3--:R-:W-:Y:S08]  /*1130*/  HMMA.16816.F32.BF16 R4, R20, R48, R32 ;  /* 0x000000301404723c */ /* 0x008ff00000041820 */
[----:B------:R-:W-:Y:S08]  /*1140*/  HMMA.16816.F32.BF16 R32, R8, R46, RZ ;  /* 0x0000002e0820723c */ /* 0x000ff000000418ff */
[----:B-1----:R-:W-:Y:S08]  /*1150*/  HMMA.16816.F32.BF16 R64, R24, R48, R64 ;  /* 0x000000301840723c */ /* 0x002ff00000041840 */
[----:B------:R-:W-:Y:S08]  /*1160*/  HMMA.16816.F32.BF16 R44, R28, R46, RZ ;  /* 0x0000002e1c2c723c */ /* 0x000ff000000418ff */
[----:B--2---:R-:W-:Y:S08]  /*1170*/  HMMA.16816.F32.BF16 R4, R12, R76, R4 ;  /* 0x0000004c0c04723c */ /* 0x004ff00000041804 */
[----:B------:R-:W-:Y:S08]  /*1180*/  HMMA.16816.F32.BF16 R32, R24, R50, R32 ;  /* 0x000000321820723c */ /* 0x000ff00000041820 */
[----:B----4-:R-:W-:Y:S08]  /*1190*/  HMMA.16816.F32.BF16 R64, R16, R76, R64 ;  /* 0x0000004c1040723c */ /* 0x010ff00000041840 */
[----:B------:R-:W-:Y:S01]  /*11a0*/  HMMA.16816.F32.BF16 R44, R20, R50, R44 ;  /* 0x00000032142c723c */ /* 0x000fe2000004182c */
[----:B------:R-:W1:Y:S07]  /*11b0*/  LDSM.16.M88.4 R48, [R193+0x800] ;  /* 0x00080000c130783b */ /* 0x000e6e0000000200 */
[----:B------:R-:W-:Y:S08]  /*11c0*/  HMMA.16816.F32.BF16 R4, R36, R72, R4 ;  /* 0x000000482404723c */ /* 0x000ff00000041804 */
[----:B------:R-:W-:Y:S08]  /*11d0*/  HMMA.16816.F32.BF16 R32, R16, R78, R32 ;  /* 0x0000004e1020723c */ /* 0x000ff00000041820 */
[----:B-----5:R-:W-:Y:S08]  /*11e0*/  HMMA.16816.F32.BF16 R52, R28, R68, RZ ;  /* 0x000000441c34723c */ /* 0x020ff000000418ff */
[----:B------:R-:W-:Y:S01]  /*11f0*/  HMMA.16816.F32.BF16 R64, R40, R72, R64 ;  /* 0x000000482840723c */ /* 0x000fe20000041840 */
[----:B------:R-:W-:-:S02]  /*1200*/  FMUL.FTZ R4, R4, c[0x0][0x2ec] ;  /* 0x0000bb0004047a20 */ /* 0x000fc40000410000 */
[----:B------:R-:W-:Y:S02]  /*1210*/  FMUL.FTZ R93, R5, c[0x0][0x2ec] ;  /* 0x0000bb00055d7a20 */ /* 0x000fe40000410000 */
[----:B------:R2:W3:Y:S01]  /*1220*/  MUFU.TANH R92, R4 ;  /* 0x00000004005c7308 */ /* 0x0004e20000002400 */
[----:B------:R-:W-:Y:S02]  /*1230*/  FMUL.FTZ R94, R6, c[0x0][0x2ec] ;  /* 0x0000bb00065e7a20 */ /* 0x000fe40000410000 */
[----:B------:R-:W-:Y:S01]  /*1240*/  HMMA.16816.F32.BF16 R56, R8, R68, RZ ;  /* 0x000000440838723c */ /* 0x000fe200000418ff */
[----:B------:R-:W-:-:S04]  /*1250*/  FMUL.FTZ R95, R7, c[0x0][0x2ec] ;  /* 0x0000bb00075f7a20 */ /* 0x000fc80000410000 */
[----:B------:R-:W4:Y:S03]  /*1260*/  MUFU.TANH R93, R93 ;  /* 0x0000005d005d7308 */ /* 0x000f260000002400 */
[----:B------:R-:W-:Y:S01]  /*1270*/  HMMA.16816.F32.BF16 R44, R12, R78, R44 ;  /* 0x0000004e0c2c723c */ /* 0x000fe2000004182c */
[----:B------:R-:W-:Y:S04]  /*1280*/  LDSM.16.M88.4 R76, [R193+0x1000] ;  /* 0x00100000c14c783b */ /* 0x000fe80000000200 */
[----:B--2---:R-:W2:Y:S01]  /*1290*/  LDSM.16.M88.4 R4, [R102+0x5000] ;  /* 0x005000006604783b */ /* 0x004ea20000000200 */
[----:B------:R-:W1:Y:S02]  /*12a0*/  MUFU.TANH R94, R94 ;  /* 0x0000005e005e7308 */ /* 0x000e640000002400 */
[----:B------:R-:W-:Y:S01]  /*12b0*/  HMMA.16816.F32.BF16 R32, R40, R74, R32 ;  /* 0x0000004a2820723c */ /* 0x000fe20000041820 */
[----:B------:R-:W-:-:S02]  /*12c0*/  FMUL.FTZ R64, R64, c[0x0][0x2ec] ;  /* 0x0000bb0040407a20 */ /* 0x000fc40000410000 */
[----:B------:R-:W-:Y:S02]  /*12d0*/  FMUL.FTZ R65, R65, c[0x0][0x2ec] ;  /* 0x0000bb0041417a20 */ /* 0x000fe40000410000 */
[----:B------:R-:W-:Y:S01]  /*12e0*/  FMUL.FTZ R89, R66, c[0x0][0x2ec] ;  /* 0x0000bb0042597a20 */ /* 0x000fe20000410000 */
[----:B------:R-:W1:Y:S01]  /*12f0*/  MUFU.TANH R88, R64 ;  /* 0x0000004000587308 */ /* 0x000e620000002400 */
[----:B------:R-:W-:Y:S01]  /*1300*/  FMUL.FTZ R91, R67, c[0x0][0x2ec] ;  /* 0x0000bb00435b7a20 */ /* 0x000fe20000410000 */
[-C--:B------:R-:W-:Y:S06]  /*1310*/  HMMA.16816.F32.BF16 R52, R20, R60.reuse, R52 ;  /* 0x0000003c1434723c */ /* 0x080fec0000041834 */
[----:B------:R5:W1:Y:S02]  /*1320*/  MUFU.TANH R90, R65 ;  /* 0x00000041005a7308 */ /* 0x000a640000002400 */
[----:B------:R-:W-:Y:S06]  /*1330*/  HMMA.16816.F32.BF16 R56, R24, R60, R56 ;  /* 0x0000003c1838723c */ /* 0x000fec0000041838 */
[----:B------:R-:W1:Y:S02]  /*1340*/  MUFU.TANH R89, R89 ;  /* 0x0000005900597308 */ /* 0x000e640000002400 */
[----:B------:R-:W-:Y:S01]  /*1350*/  HMMA.16816.F32.BF16 R44, R36, R74, R44 ;  /* 0x0000004a242c723c */ /* 0x000fe2000004182c */
[----:B------:R-:W-:-:S02]  /*1360*/  FMUL.FTZ R32, R32, c[0x0][0x2ec] ;  /* 0x0000bb0020207a20 */ /* 0x000fc40000410000 */
[----:B------:R-:W-:Y:S02]  /*1370*/  FMUL.FTZ R98, R33, c[0x0][0x2ec] ;  /* 0x0000bb0021627a20 */ /* 0x000fe40000410000 */
[----:B------:R-:W-:Y:S01]  /*1380*/  FMUL.FTZ R96, R34, c[0x0][0x2ec] ;  /* 0x0000bb0022607a20 */ /* 0x000fe20000410000 */
[----:B-----5:R-:W5:Y:S01]  /*1390*/  LDSM.16.M88.4 R64, [R184+0x800] ;  /* 0x00080000b840783b */ /* 0x020f620000000200 */
[----:B------:R1:W1:Y:S01]  /*13a0*/  MUFU.TANH R97, R32 ;  /* 0x0000002000617308 */ /* 0x0002620000002400 */
[----:B------:R-:W-:Y:S01]  /*13b0*/  HMMA.16816.F32.BF16 R72, R8, R70, RZ ;  /* 0x000000460848723c */ /* 0x000fe200000418ff */
[----:B------:R-:W-:-:S06]  /*13c0*/  FMUL.FTZ R99, R35, c[0x0][0x2ec] ;  /* 0x0000bb0023637a20 */ /* 0x000fcc0000410000 */
[----:B------:R-:W2:Y:S01]  /*13d0*/  MUFU.TANH R91, R91 ;  /* 0x0000005b005b7308 */ /* 0x000ea20000002400 */
[----:B------:R-:W-:Y:S01]  /*13e0*/  HMMA.16816.F32.BF16 R68, R28, R70, RZ ;  /* 0x000000461c44723c */ /* 0x000fe200000418ff */
[----:B-1----:R-:W1:Y:S07]  /*13f0*/  LDSM.16.M88.4 R32, [R195+0x1000] ;  /* 0x00100000c320783b */ /* 0x002e6e0000000200 */
[----:B------:R-:W-:Y:S01]  /*1400*/  HMMA.16816.F32.BF16 R52, R12, R48, R52 ;  /* 0x000000300c34723c */ /* 0x000fe20000041834 */
[----:B------:R-:W-:Y:S01]  /*1410*/  FMUL.FTZ R44, R44, c[0x0][0x2ec] ;  /* 0x0000bb002c2c7a20 */ /* 0x000fe20000410000 */
[----:B------:R-:W1:Y:S01]  /*1420*/  MUFU.TANH R95, R95 ;  /* 0x0000005f005f7308 */ /* 0x000e620000002400 */
[----:B------:R-:W-:-:S02]  /*1430*/  FMUL.FTZ R101, R45, c[0x0][0x2ec] ;  /* 0x0000bb002d657a20 */ /* 0x000fc40000410000 */
[----:B------:R-:W-:Y:S02]  /*1440*/  FMUL.FTZ R103, R46, c[0x0][0x2ec] ;  /* 0x0000bb002e677a20 */ /* 0x000fe40000410000 */
[----:B------:R-:W-:Y:S01]  /*1450*/  FMUL.FTZ R105, R47, c[0x0][0x2ec] ;  /* 0x0000bb002f697a20 */ /* 0x000fe20000410000 */
[----:B------:R-:W-:Y:S02]  /*1460*/  HMMA.16816.F32.BF16 R56, R16, R48, R56 ;  /* 0x000000301038723c */ /* 0x000fe40000041838 */
[----:B------:R1:W1:Y:S06]  /*1470*/  MUFU.TANH R100, R44 ;  /* 0x0000002c00647308 */ /* 0x00026c0000002400 */
[-C--:B------:R-:W-:Y:S02]  /*1480*/  HMMA.16816.F32.BF16 R68, R20, R62.reuse, R68 ;  /* 0x0000003e1444723c */ /* 0x080fe40000041844 */
[----:B------:R-:W1:Y:S06]  /*1490*/  MUFU.TANH R98, R98 ;  /* 0x0000006200627308 */ /* 0x000e6c0000002400 */
[----:B------:R-:W-:Y:S02]  /*14a0*/  HMMA.16816.F32.BF16 R72, R24, R62, R72 ;  /* 0x0000003e1848723c */ /* 0x000fe40000041848 */
[----:B------:R-:W3:Y:S06]  /*14b0*/  MUFU.TANH R96, R96 ;  /* 0x0000006000607308 */ /* 0x000eec0000002400 */
[-C--:B--2---:R-:W-:Y:S02]  /*14c0*/  HMMA.16816.F32.BF16 R60, R8, R4.reuse, RZ ;  /* 0x00000004083c723c */ /* 0x084fe400000418ff */
[----:B------:R-:W2:Y:S06]  /*14d0*/  MUFU.TANH R99, R99 ;  /* 0x0000006300637308 */ /* 0x000eac0000002400 */
[----:B-1----:R-:W-:Y:S02]  /*14e0*/  HMMA.16816.F32.BF16 R44, R28, R4, RZ ;  /* 0x000000041c2c723c */ /* 0x002fe400000418ff */
[----:B------:R-:W1:Y:S06]  /*14f0*/  MUFU.TANH R101, R101 ;  /* 0x0000006500657308 */ /* 0x000e6c0000002400 */
[-C--:B-----5:R-:W-:Y:S02]  /*1500*/  HMMA.16816.F32.BF16 R52, R36, R64.reuse, R52 ;  /* 0x000000402434723c */ /* 0x0a0fe40000041834 */
[----:B------:R-:W1:Y:S06]  /*1510*/  MUFU.TANH R103, R103 ;  /* 0x0000006700677308 */ /* 0x000e6c0000002400 */
[----:B------:R-:W-:Y:S02]  /*1520*/  HMMA.16816.F32.BF16 R56, R40, R64, R56 ;  /* 0x000000402838723c */ /* 0x000fe40000041838 */
[----:B------:R-:W1:Y:S06]  /*1530*/  MUFU.TANH R105, R105 ;  /* 0x0000006900697308 */ /* 0x000e6c0000002400 */
[----:B------:R-:W-:Y:S08]  /*1540*/  HMMA.16816.F32.BF16 R68, R12, R50, R68 ;  /* 0x000000320c44723c */ /* 0x000ff00000041844 */
[----:B------:R-:W-:Y:S01]  /*1550*/  HMMA.16816.F32.BF16 R60, R24, R32, R60 ;  /* 0x00000020183c723c */ /* 0x000fe2000004183c */
[----:B------:R-:W-:-:S02]  /*1560*/  FMUL.FTZ R52, R52, c[0x0][0x2ec] ;  /* 0x0000bb0034347a20 */ /* 0x000fc40000410000 */
[----:B------:R-:W-:Y:S02]  /*1570*/  FMUL.FTZ R110, R53, c[0x0][0x2ec] ;  /* 0x0000bb00356e7a20 */ /* 0x000fe40000410000 */
[----:B------:R5:W1:Y:S01]  /*1580*/  MUFU.TANH R109, R52 ;  /* 0x00000034006d7308 */ /* 0x000a620000002400 */
[----:B------:R-:W-:Y:S02]  /*1590*/  FMUL.FTZ R111, R54, c[0x0][0x2ec] ;  /* 0x0000bb00366f7a20 */ /* 0x000fe40000410000 */
[----:B------:R-:W-:Y:S01]  /*15a0*/  HMMA.16816.F32.BF16 R44, R20, R32, R44 ;  /* 0x00000020142c723c */ /* 0x000fe2000004182c */
[----:B------:R-:W-:Y:S02]  /*15b0*/  FMUL.FTZ R112, R55, c[0x0][0x2ec] ;  /* 0x0000bb0037707a20 */ /* 0x000fe40000410000 */
[----:B------:R-:W-:Y:S02]  /*15c0*/  FMUL.FTZ R56, R56, c[0x0][0x2ec] ;  /* 0x0000bb0038387a20 */ /* 0x000fe40000410000 */
[----:B------:R-:W-:Y:S01]  /*15d0*/  FMUL.FTZ R57, R57, c[0x0][0x2ec] ;  /* 0x0000bb0039397a20 */ /* 0x000fe20000410000 */
[----:B------:R-:W1:Y:S01]  /*15e0*/  MUFU.TANH R110, R110 ;  /* 0x0000006e006e7308 */ /* 0x000e620000002400 */
[----:B------:R-:W-:Y:S01]  /*15f0*/  FMUL.FTZ R58, R58, c[0x0][0x2ec] ;  /* 0x0000bb003a3a7a20 */ /* 0x000fe20000410000 */
[----:B------:R-:W-:Y:S01]  /*1600*/  HMMA.16816.F32.BF16 R72, R16, R50, R72 ;  /* 0x000000321048723c */ /* 0x000fe20000041848 */
[----:B------:R-:W1:Y:S01]  /*1610*/  LDSM.16.M88.4 R48, [R184+0x1000] ;  /* 0x00100000b830783b */ /* 0x000e620000000200 */
[----:B------:R-:W-:-:S03]  /*1620*/  FMUL.FTZ R59, R59, c[0x0][0x2ec] ;  /* 0x0000bb003b3b7a20 */ /* 0x000fc60000410000 */
[----:B-----5:R5:W2:Y:S01]  /*1630*/  LDSM.16.M88.4 R52, [R102+0x5800] ;  /* 0x005800006634783b */ /* 0x020aa20000000200 */
[----:B------:R-:W1:Y:S02]  /*1640*/  MUFU.TANH R107, R56 ;  /* 0x00000038006b7308 */ /* 0x000e640000002400 */
[----:B------:R-:W-:Y:S06]  /*1650*/  HMMA.16816.F32.BF16 R68, R36, R66, R68 ;  /* 0x000000422444723c */ /* 0x000fec0000041844 */
[----:B------:R-:W1:Y:S02]  /*1660*/  MUFU.TANH R108, R57 ;  /* 0x00000039006c7308 */ /* 0x000e640000002400 */
[-C--:B------:R-:W-:Y:S06]  /*1670*/  HMMA.16816.F32.BF16 R60, R16, R76.reuse, R60 ;  /* 0x0000004c103c723c */ /* 0x080fec000004183c */
[----:B------:R-:W1:Y:S02]  /*1680*/  MUFU.TANH R104, R58 ;  /* 0x0000003a00687308 */ /* 0x000e640000002400 */
[----:B------:R-:W-:Y:S06]  /*1690*/  HMMA.16816.F32.BF16 R44, R12, R76, R44 ;  /* 0x0000004c0c2c723c */ /* 0x000fec000004182c */
[----:B------:R2:W2:Y:S02]  /*16a0*/  MUFU.TANH R106, R59 ;  /* 0x0000003b006a7308 */ /* 0x0004a40000002400 */
[----:B------:R-:W-:Y:S01]  /*16b0*/  HMMA.16816.F32.BF16 R72, R40, R66, R72 ;  /* 0x000000422848723c */ /* 0x000fe20000041848 */
[----:B------:R-:W3:Y:S01]  /*16c0*/  LDSM.16.M88.4 R64, [R195+0x1800] ;  /* 0x00180000c340783b */ /* 0x000ee20000000200 */
[----:B------:R-:W-:-:S02]  /*16d0*/  FMUL.FTZ R68, R68, c[0x0][0x2ec] ;  /* 0x0000bb0044447a20 */ /* 0x000fc40000410000 */
[----:B------:R-:W-:Y:S02]  /*16e0*/  FMUL.FTZ R115, R69, c[0x0][0x2ec] ;  /* 0x0000bb0045737a20 */ /* 0x000fe40000410000 */
[----:B-----5:R5:W3:Y:S02]  /*16f0*/  MUFU.TANH R102, R68 ;  /* 0x0000004400667308 */ /* 0x020ae40000002400 */
[----:B-1----:R-:W-:Y:S06]  /*1700*/  HMMA.16816.F32.BF16 R60, R40, R48, R60 ;  /* 0x00000030283c723c */ /* 0x002fec000004183c */
[----:B------:R-:W1:Y:S02]  /*1710*/  MUFU.TANH R111, R111 ;  /* 0x0000006f006f7308 */ /* 0x000e640000002400 */
[-C--:B--2---:R-:W-:Y:S06]  /*1720*/  HMMA.16816.F32.BF16 R56, R8, R6.reuse, RZ ;  /* 0x000000060838723c */ /* 0x084fec00000418ff */
[----:B------:R-:W2:Y:S02]  /*1730*/  MUFU.TANH R112, R112 ;  /* 0x0000007000707308 */ /* 0x000ea40000002400 */
[----:B------:R-:W-:Y:S01]  /*1740*/  FMUL.FTZ R72, R72, c[0x0][0x2ec] ;  /* 0x0000bb0048487a20 */ /* 0x000fe20000410000 */
[----:B------:R-:W-:Y:S01]  /*1750*/  HMMA.16816.F32.BF16 R4, R28, R6, RZ ;  /* 0x000000061c04723c */ /* 0x000fe200000418ff */
[----:B------:R-:W-:-:S02]  /*1760*/  FMUL.FTZ R73, R73, c[0x0][0x2ec] ;  /* 0x0000bb0049497a20 */ /* 0x000fc40000410000 */
[----:B------:R-:W-:Y:S02]  /*1770*/  FMUL.FTZ R74, R74, c[0x0][0x2ec] ;  /* 0x0000bb004a4a7a20 */ /* 0x000fe40000410000 */
[----:B------:R-:W-:Y:S01]  /*1780*/  FMUL.FTZ R75, R75, c[0x0][0x2ec] ;  /* 0x0000bb004b4b7a20 */ /* 0x000fe20000410000 */
[----:B------:R-:W1:Y:S02]  /*1790*/  MUFU.TANH R113, R72 ;  /* 0x0000004800717308 */ /* 0x000e640000002400 */
[----:B------:R-:W-:Y:S01]  /*17a0*/  HMMA.16816.F32.BF16 R44, R36, R48, R44 ;  /* 0x00000030242c723c */ /* 0x000fe2000004182c */
[----:B------:R-:W-:Y:S02]  /*17b0*/  FMUL.FTZ R60, R60, c[0x0][0x2ec] ;  /* 0x0000bb003c3c7a20 */ /* 0x000fe40000410000 */
[----:B------:R-:W-:Y:S02]  /*17c0*/  FMUL.FTZ R61, R61, c[0x0][0x2ec] ;  /* 0x0000bb003d3d7a20 */ /* 0x000fe40000410000 */
[----:B------:R-:W-:Y:S01]  /*17d0*/  FMUL.FTZ R180, R62, c[0x0][0x2ec] ;  /* 0x0000bb003eb47a20 */ /* 0x000fe20000410000 */
[----:B------:R-:W1:Y:S01]  /*17e0*/  MUFU.TANH R114, R73 ;  /* 0x0000004900727308 */ /* 0x000e620000002400 */
[----:B------:R-:W-:Y:S01]  /*17f0*/  FMUL.FTZ R48, R70, c[0x0][0x2ec] ;  /* 0x0000bb0046307a20 */ /* 0x000fe20000410000 */
[----:B------:R-:W-:Y:S01]  /*1800*/  HMMA.16816.F32.BF16 R56, R24, R34, R56 ;  /* 0x000000221838723c */ /* 0x000fe20000041838 */
[----:B------:R-:W-:-:S02]  /*1810*/  FMUL.FTZ R49, R71, c[0x0][0x2ec] ;  /* 0x0000bb0047317a20 */ /* 0x000fc40000410000 */
[----:B------:R-:W-:-:S03]  /*1820*/  FMUL.FTZ R172, R63, c[0x0][0x2ec] ;  /* 0x0000bb003fac7a20 */ /* 0x000fc60000410000 */
[----:B------:R-:W1:Y:S02]  /*1830*/  MUFU.TANH R76, R74 ;  /* 0x0000004a004c7308 */ /* 0x000e640000002400 */
[----:B------:R-:W-:Y:S06]  /*1840*/  HMMA.16816.F32.BF16 R4, R20, R34, R4 ;  /* 0x000000221404723c */ /* 0x000fec0000041804 */
[----:B------:R1:W1:Y:S02]  /*1850*/  MUFU.TANH R77, R75 ;  /* 0x0000004b004d7308 */ /* 0x0002640000002400 */
[----:B------:R-:W-:Y:S01]  /*1860*/  HMMA.16816.F32.BF16 R32, R8, R52, RZ ;  /* 0x000000340820723c */ /* 0x000fe200000418ff */
[----:B------:R-:W-:-:S02]  /*1870*/  FMUL.FTZ R142, R44, c[0x0][0x2ec] ;  /* 0x0000bb002c8e7a20 */ /* 0x000fc40000410000 */
[----:B------:R-:W-:-:S03]  /*1880*/  FMUL.FTZ R44, R46, c[0x0][0x2ec] ;  /* 0x0000bb002e2c7a20 */ /* 0x000fc60000410000 */
[----:B------:R-:W2:Y:S02]  /*1890*/  MUFU.TANH R116, R60 ;  /* 0x0000003c00747308 */ /* 0x000ea40000002400 */
[----:B-----5:R-:W-:Y:S01]  /*18a0*/  HMMA.16816.F32.BF16 R68, R28, R52, RZ ;  /* 0x000000341c44723c */ /* 0x020fe200000418ff */
[----:B-1----:R-:W1:Y:S05]  /*18b0*/  LDSM.16.M88.4 R72, [R193+0x1800] ;  /* 0x00180000c148783b */ /* 0x002e6a0000000200 */
[----:B------:R5:W1:Y:S02]  /*18c0*/  MUFU.TANH R220, R61 ;  /* 0x0000003d00dc7308 */ /* 0x000a640000002400 */
[-C--:B------:R-:W-:Y:S06]  /*18d0*/  HMMA.16816.F32.BF16 R8, R8, R54.reuse, RZ ;  /* 0x000000360808723c */ /* 0x080fec00000418ff */
[----:B------:R-:W1:Y:S02]  /*18e0*/  MUFU.TANH R115, R115 ;  /* 0x0000007300737308 */ /* 0x000e640000002400 */
[----:B------:R-:W-:Y:S01]  /*18f0*/  HMMA.16816.F32.BF16 R28, R28, R54, RZ ;  /* 0x000000361c1c723c */ /* 0x000fe200000418ff */
[----:B-----5:R-:W5:Y:S07]  /*1900*/  LDSM.16.M88.4 R60, [R184+0x1800] ;  /* 0x00180000b83c783b */ /* 0x020f6e0000000200 */
[----:B------:R-:W-:Y:S01]  /*1910*/  HMMA.16816.F32.BF16 R4, R12, R78, R4 ;  /* 0x0000004e0c04723c */ /* 0x000fe20000041804 */
[----:B------:R-:W1:Y:S01]  /*1920*/  MUFU.TANH R48, R48 ;  /* 0x0000003000307308 */ /* 0x000e620000002400 */
[----:B------:R-:W-:-:S06]  /*1930*/  DEPBAR.LE SB0, 0x0 ;  /* 0x000080000000791a */ /* 0x000fcc0000000000 */
[-C--:B---3--:R-:W-:Y:S01]  /*1940*/  HMMA.16816.F32.BF16 R32, R24, R64.reuse, R32 ;  /* 0x000000401820723c */ /* 0x088fe20000041820 */
[----:B------:R-:W3:Y:S07]  /*1950*/  MUFU.TANH R49, R49 ;  /* 0x0000003100317308 */ /* 0x000eee0000002400 */
[----:B------:R-:W-:Y:S01]  /*1960*/  HMMA.16816.F32.BF16 R68, R20, R64, R68 ;  /* 0x000000401444723c */ /* 0x000fe20000041844 */
[----:B------:R-:W1:Y:S06]  /*1970*/  MUFU.TANH R180, R180 ;  /* 0x000000b400b47308 */ /* 0x000e6c0000002400 */
[----:B------:R-:W-:Y:S01]  /*1980*/  FMUL.FTZ R64, R45, c[0x0][0x2ec] ;  /* 0x0000bb002d407a20 */ /* 0x000fe20000410000 */
[-C--:B------:R-:W-:Y:S01]  /*1990*/  HMMA.16816.F32.BF16 R8, R24, R66.reuse, R8 ;  /* 0x000000421808723c */ /* 0x080fe20000041808 */
[----:B------:R-:W-:Y:S01]  /*19a0*/  FMUL.FTZ R45, R47, c[0x0][0x2ec] ;  /* 0x0000bb002f2d7a20 */ /* 0x000fe20000410000 */
[----:B------:R-:W1:Y:S06]  /*19b0*/  MUFU.TANH R172, R172 ;  /* 0x000000ac00ac7308 */ /* 0x000e6c0000002400 */
[----:B------:R-:W-:Y:S02]  /*19c0*/  HMMA.16816.F32.BF16 R28, R20, R66, R28 ;  /* 0x00000042141c723c */ /* 0x000fe4000004181c */
[----:B------:R-:W1:Y:S06]  /*19d0*/  MUFU.TANH R142, R142 ;  /* 0x0000008e008e7308 */ /* 0x000e6c0000002400 */
[----:B------:R-:W-:Y:S02]  /*19e0*/  HMMA.16816.F32.BF16 R56, R16, R78, R56 ;  /* 0x0000004e1038723c */ /* 0x000fe40000041838 */
[----:B------:R-:W2:Y:S06]  /*19f0*/  MUFU.TANH R64, R64 ;  /* 0x0000004000407308 */ /* 0x000eac0000002400 */
[----:B------:R-:W-:Y:S02]  /*1a00*/  HMMA.16816.F32.BF16 R4, R36, R50, R4 ;  /* 0x000000322404723c */ /* 0x000fe40000041804 */
[----:B------:R-:W2:Y:S06]  /*1a10*/  MUFU.TANH R44, R44 ;  /* 0x0000002c002c7308 */ /* 0x000eac0000002400 */
[-C--:B-1----:R-:W-:Y:S02]  /*1a20*/  HMMA.16816.F32.BF16 R32, R16, R72.reuse, R32 ;  /* 0x000000481020723c */ /* 0x082fe40000041820 */
[----:B------:R-:W1:Y:S06]  /*1a30*/  MUFU.TANH R45, R45 ;  /* 0x0000002d002d7308 */ /* 0x000e6c0000002400 */
[----:B------:R-:W-:Y:S08]  /*1a40*/  HMMA.16816.F32.BF16 R68, R12, R72, R68 ;  /* 0x000000480c44723c */ /* 0x000ff00000041844 */
[----:B------:R-:W-:Y:S01]  /*1a50*/  HMMA.16816.F32.BF16 R8, R16, R74, R8 ;  /* 0x0000004a1008723c */ /* 0x000fe20000041808 */
[----:B------:R-:W-:-:S02]  /*1a60*/  FMUL.FTZ R25, R4, c[0x0][0x2ec] ;  /* 0x0000bb0004197a20 */ /* 0x000fc40000410000 */
[----:B------:R-:W-:Y:S01]  /*1a70*/  FMUL.FTZ R4, R5, c[0x0][0x2ec] ;  /* 0x0000bb0005047a20 */ /* 0x000fe20000410000 */
[----:B------:R-:W-:Y:S01]  /*1a80*/  LOP3.LUT R5, R85, 0xffffffe0, RZ, 0xc0, !PT ;  /* 0xffffffe055057812 */ /* 0x000fe200078ec0ff */
[----:B------:R-:W-:Y:S02]  /*1a90*/  FMUL.FTZ R6, R6, c[0x0][0x2ec] ;  /* 0x0000bb0006067a20 */ /* 0x000fe40000410000 */
[----:B------:R-:W1:Y:S01]  /*1aa0*/  MUFU.TANH R25, R25 ;  /* 0x0000001900197308 */ /* 0x000e620000002400 */
[----:B------:R-:W-:Y:S01]  /*1ab0*/  HMMA.16816.F32.BF16 R28, R12, R74, R28 ;  /* 0x0000004a0c1c723c */ /* 0x000fe2000004181c */
[----:B------:R-:W-:Y:S02]  /*1ac0*/  IMAD.IADD R5, R80, 0x1, -R5 ;  /* 0x0000000150057824 */ /* 0x000fe400078e0a05 */
[----:B------:R-:W-:-:S04]  /*1ad0*/  FMUL.FTZ R7, R7, c[0x0][0x2ec] ;  /* 0x0000bb0007077a20 */ /* 0x000fc80000410000 */
[----:B------:R1:W1:Y:S01]  /*1ae0*/  MUFU.TANH R216, R6 ;  /* 0x0000000600d87308 */ /* 0x0002620000002400 */
[C---:B------:R-:W-:Y:S07]  /*1af0*/  HMMA.16816.F32.BF16 R56, R40.reuse, R50, R56 ;  /* 0x000000322838723c */ /* 0x040fee0000041838 */
[----:B------:R-:W2:Y:S01]  /*1b00*/  MUFU.TANH R4, R4 ;  /* 0x0000000400047308 */ /* 0x000ea20000002400 */
[----:B-----5:R-:W-:Y:S01]  /*1b10*/  HMMA.16816.F32.BF16 R32, R40, R60, R32 ;  /* 0x0000003c2820723c */ /* 0x020fe20000041820 */
[----:B-1----:R-:W-:-:S07]  /*1b20*/  SHF.R.S32.HI R6, RZ, 0x1f, R5 ;  /* 0x0000001fff067819 */ /* 0x002fce0000011405 */
[----:B------:R-:W-:Y:S01]  /*1b30*/  HMMA.16816.F32.BF16 R68, R36, R60, R68 ;  /* 0x0000003c2444723c */ /* 0x000fe20000041844 */
[----:B------:R1:W1:Y:S01]  /*1b40*/  MUFU.TANH R158, R7 ;  /* 0x00000007009e7308 */ /* 0x0002620000002400 */
[----:B------:R-:W-:-:S04]  /*1b50*/  LEA.HI R6, R6, R5, RZ, 0x2 ;  /* 0x0000000506067211 */ /* 0x000fc800078f10ff */
[----:B------:R-:W-:Y:S02]  /*1b60*/  SHF.R.S32.HI R206, RZ, 0x2, R6 ;  /* 0x00000002ffce7819 */ /* 0x000fe40000011406 */
[-C--:B------:R-:W-:Y:S01]  /*1b70*/  HMMA.16816.F32.BF16 R8, R40, R62.reuse, R8 ;  /* 0x0000003e2808723c */ /* 0x080fe20000041808 */
[----:B------:R-:W-:Y:S01]  /*1b80*/  FMUL.FTZ R46, R56, c[0x0][0x2ec] ;  /* 0x0000bb00382e7a20 */ /* 0x000fe20000410000 */
[----:B------:R-:W-:Y:S01]  /*1b90*/  IADD3 R5, R87, 0x1, R206 ;  /* 0x0000000157057810 */ /* 0x000fe20007ffe0ce */
[----:B------:R-:W-:Y:S02]  /*1ba0*/  FMUL.FTZ R57, R57, c[0x0][0x2ec] ;  /* 0x0000bb0039397a20 */ /* 0x000fe40000410000 */
[----:B------:R-:W-:Y:S01]  /*1bb0*/  FMUL.FTZ R58, R58, c[0x0][0x2ec] ;  /* 0x0000bb003a3a7a20 */ /* 0x000fe20000410000 */
[----:B------:R-:W-:Y:S02]  /*1bc0*/  IADD3 R5, R84, -c[0x0][0x214], R5 ;  /* 0x8000850054057a10 */ /* 0x000fe40007ffe005 */
[----:B------:R-:W-:Y:S01]  /*1bd0*/  HMMA.16816.F32.BF16 R28, R36, R62, R28 ;  /* 0x0000003e241c723c */ /* 0x000fe2000004181c */
[----:B------:R-:W-:Y:S01]  /*1be0*/  FMUL.FTZ R59, R59, c[0x0][0x2ec] ;  /* 0x0000bb003b3b7a20 */ /* 0x000fe20000410000 */
[----:B------:R-:W2:Y:S01]  /*1bf0*/  MUFU.TANH R46, R46 ;  /* 0x0000002e002e7308 */ /* 0x000ea20000002400 */
[----:B------:R-:W-:Y:S01]  /*1c00*/  FMUL.FTZ R32, R32, c[0x0][0x2ec] ;  /* 0x0000bb0020207a20 */ /* 0x000fe20000410000 */
[----:B------:R-:W-:Y:S01]  /*1c10*/  IADD3 R5, R5, c[0x0][0x2e8], RZ ;  /* 0x0000ba0005057a10 */ /* 0x000fe20007ffe0ff */
[----:B------:R-:W-:-:S02]  /*1c20*/  FMUL.FTZ R33, R33, c[0x0][0x2ec] ;  /* 0x0000bb0021217a20 */ /* 0x000fc40000410000 */
[----:B------:R-:W-:Y:S01]  /*1c30*/  FMUL.FTZ R34, R34, c[0x0][0x2ec] ;  /* 0x0000bb0022227a20 */ /* 0x000fe20000410000 */
[----:B-1----:R-:W-:Y:S01]  /*1c40*/  IADD3 R7, R5, 0x8, RZ ;  /* 0x0000000805077810 */ /* 0x002fe20007ffe0ff */
[----:B------:R-:W-:Y:S01]  /*1c50*/  FMUL.FTZ R35, R35, c[0x0][0x2ec] ;  /* 0x0000bb0023237a20 */ /* 0x000fe20000410000 */
[----:B------:R-:W1:Y:S01]  /*1c60*/  MUFU.TANH R214, R57 ;  /* 0x0000003900d67308 */ /* 0x000e620000002400 */
[----:B------:R-:W-:Y:S01]  /*1c70*/  FMUL.FTZ R68, R68, c[0x0][0x2ec] ;  /* 0x0000bb0044447a20 */ /* 0x000fe20000410000 */
[----:B------:R-:W-:Y:S01]  /*1c80*/  IADD3 R137, R5, 0x40, RZ ;  /* 0x0000004005897810 */ /* 0x000fe20007ffe0ff */
[----:B------:R-:W-:Y:S01]  /*1c90*/  FMUL.FTZ R69, R69, c[0x0][0x2ec] ;  /* 0x0000bb0045457a20 */ /* 0x000fe20000410000 */
[CC--:B------:R-:W-:Y:S01]  /*1ca0*/  IMNMX R139, R5.reuse, R84.reuse, PT ;  /* 0x00000054058b7217 */ /* 0x0c0fe20003800200 */
[----:B------:R-:W-:Y:S01]  /*1cb0*/  FMUL.FTZ R70, R70, c[0x0][0x2ec] ;  /* 0x0000bb0046467a20 */ /* 0x000fe20000410000 */
[----:B------:R-:W-:Y:S01]  /*1cc0*/  IADD3 R5, R5, 0x48, RZ ;  /* 0x0000004805057810 */ /* 0x000fe20007ffe0ff */
[----:B------:R-:W-:Y:S01]  /*1cd0*/  FMUL.FTZ R71, R71, c[0x0][0x2ec] ;  /* 0x0000bb0047477a20 */ /* 0x000fe20000410000 */
[----:B------:R-:W1:Y:S01]  /*1ce0*/  MUFU.TANH R178, R58 ;  /* 0x0000003a00b27308 */ /* 0x000e620000002400 */
[----:B------:R-:W-:Y:S01]  /*1cf0*/  FMUL.FTZ R8, R8, c[0x0][0x2ec] ;  /* 0x0000bb0008087a20 */ /* 0x000fe20000410000 */
[-C--:B------:R-:W-:Y:S01]  /*1d00*/  IMNMX R138, R7, R84.reuse, PT ;  /* 0x00000054078a7217 */ /* 0x080fe20003800200 */
[----:B------:R-:W-:Y:S01]  /*1d10*/  FMUL.FTZ R9, R9, c[0x0][0x2ec] ;  /* 0x0000bb0009097a20 */ /* 0x000fe20000410000 */
[-C--:B------:R-:W-:Y:S01]  /*1d20*/  IMNMX R137, R137, R84.reuse, PT ;  /* 0x0000005489897217 */ /* 0x080fe20003800200 */
[----:B------:R-:W-:Y:S01]  /*1d30*/  FMUL.FTZ R10, R10, c[0x0][0x2ec] ;  /* 0x0000bb000a0a7a20 */ /* 0x000fe20000410000 */
[----:B------:R-:W-:Y:S01]  /*1d40*/  IMNMX R132, R5, R84, PT ;  /* 0x0000005405847217 */ /* 0x000fe20003800200 */
[----:B------:R-:W-:Y:S01]  /*1d50*/  FMUL.FTZ R11, R11, c[0x0][0x2ec] ;  /* 0x0000bb000b0b7a20 */ /* 0x000fe20000410000 */
[----:B------:R-:W1:Y:S01]  /*1d60*/  MUFU.TANH R176, R59 ;  /* 0x0000003b00b07308 */ /* 0x000e620000002400 */
[----:B------:R-:W-:-:S02]  /*1d70*/  FMUL.FTZ R28, R28, c[0x0][0x2ec] ;  /* 0x0000bb001c1c7a20 */ /* 0x000fc40000410000 */
[----:B------:R-:W-:Y:S02]  /*1d80*/  FMUL.FTZ R30, R30, c[0x0][0x2ec] ;  /* 0x0000bb001e1e7a20 */ /* 0x000fe40000410000 */
[----:B------:R-:W-:Y:S02]  /*1d90*/  FMUL.FTZ R31, R31, c[0x0][0x2ec] ;  /* 0x0000bb001f1f7a20 */ /* 0x000fe40000410000 */
[----:B------:R-:W-:Y:S01]  /*1da0*/  FMUL.FTZ R29, R29, c[0x0][0x2ec] ;  /* 0x0000bb001d1d7a20 */ /* 0x000fe20000410000 */
[----:B------:R-:W1:Y:S08]  /*1db0*/  MUFU.TANH R212, R32 ;  /* 0x0000002000d47308 */ /* 0x000e700000002400 */
        /* <DEDUP_REMOVED lines=14> */
[----:B------:R5:W1:Y:S02]  /*1ea0*/  MUFU.TANH R164, R29 ;  /* 0x0000001d00a47308 */ /* 0x000a640000002400 */
[----:B-----5:R-:W-:Y:S01]  /*1eb0*/  MOV R29, R81 ;  /* 0x00000051001d7202 */ /* 0x020fe20000000f00 */
[----:B------:R-:W-:Y:S06]  /*1ec0*/  BAR.SYNC.DEFER_BLOCKING 0x0 ;  /* 0x0000000000007b1d */ /* 0x000fec0000010000 */
[----:B------:R-:W-:Y:S05]  /*1ed0*/  @!P0 BRA `(.L_x_600) ;  /* 0x0000016000008947 */ /* 0x000fea0003800000 */
[----:B-1234-:R-:W-:-:S04]  /*1ee0*/  IADD3 R7, R3, -0x2, RZ ;  /* 0xfffffffe03077810 */ /* 0x01efc80007ffe0ff */
        /* <DEDUP_REMOVED lines=21> */
.L_x_600:
[----:B-1234-:R-:W-:Y:S02]  /*2040*/  IMAD R11, R29, 0x40, R156 ;  /* 0x000000401d0b7824 */ /* 0x01efe400078e029c */
[----:B------:R-:W-:-:S03]  /*2050*/  IMAD.SHL.U32 R191, R191, 0x2, RZ ;  /* 0x00000002bfbf7824 */ /* 0x000fc600078e00ff */
[C---:B------:R-:W-:Y:S01]  /*2060*/  IADD3 R6, R11.reuse, 0x1, RZ ;  /* 0x000000010b067810 */ /* 0x040fe20007ffe0ff */
[--C-:B------:R-:W-:Y:S01]  /*2070*/  IMAD.IADD R189, R2, 0x1, R191.reuse ;  /* 0x0000000102bd7824 */ /* 0x100fe200078e02bf */
[----:B------:R-:W-:Y:S01]  /*2080*/  IADD3 R5, R11, 0x8, RZ ;  /* 0x000000080b057810 */ /* 0x000fe20007ffe0ff */
[----:B------:R-:W-:Y:S01]  /*2090*/  IMAD.IADD R190, R0, 0x1, R191 ;  /* 0x0000000100be7824 */ /* 0x000fe200078e02bf */
[----:B------:R-:W-:Y:S01]  /*20a0*/  ISETP.GE.AND P3, PT, R6, R139, PT ;  /* 0x0000008b0600720c */ /* 0x000fe20003f66270 */
[----:B------:R-:W-:Y:S01]  /*20b0*/  IMAD.IADD R188, R0, 0x1, R189 ;  /* 0x0000000100bc7824 */ /* 0x000fe200078e02bd */
[C---:B------:R-:W-:Y:S01]  /*20c0*/  ISETP.GE.AND P1, PT, R6.reuse, R138, PT ;  /* 0x0000008a0600720c */ /* 0x040fe20003f26270 */
[----:B------:R-:W-:Y:S01]  /*20d0*/  LDSM.16.MT88.4 R84, [R189+0x6000] ;  /* 0x00600000bd54783b */ /* 0x000fe20000004200 */
        /* <DEDUP_REMOVED lines=8> */
[----:B------:R-:W-:Y:S02]  /*2160*/  FSEL R52, R95, -INF , !P6 ;  /* 0xff8000005f347808 */ /* 0x000fe40007000000 */
[----:B------:R-:W-:Y:S02]  /*2170*/  FSEL R90, R90, -INF , !P3 ;  /* 0xff8000005a5a7808 */ /* 0x000fe40005800000 */
[C---:B------:R-:W-:Y:S02]  /*2180*/  ISETP.GE.AND P1, PT, R6.reuse, R139, PT ;  /* 0x0000008b0600720c */ /* 0x040fe40003f26270 */
[CC--:B------:R-:W-:Y:S02]  /*2190*/  ISETP.GE.AND P4, PT, R6.reuse, R138.reuse, PT ;  /* 0x0000008a0600720c */ /* 0x0c0fe40003f86270 */
[----:B------:R-:W-:Y:S02]  /*21a0*/  ISETP.GE.AND P6, PT, R6, R137, PT ;  /* 0x000000890600720c */ /* 0x000fe40003fc6270 */
[----:B------:R-:W-:-:S02]  /*21b0*/  ISETP.GE.AND P5, PT, R5, R138, PT ;  /* 0x0000008a0500720c */ /* 0x000fc40003fa6270 */
[C---:B------:R-:W-:Y:S02]  /*21c0*/  ISETP.GE.AND P2, PT, R5.reuse, R137, PT ;  /* 0x000000890500720c */ /* 0x040fe40003f46270 */
[----:B------:R-:W-:Y:S02]  /*21d0*/  ISETP.GE.AND P3, PT, R5, R132, PT ;  /* 0x000000840500720c */ /* 0x000fe40003f66270 */
[----:B------:R-:W-:Y:S02]  /*21e0*/  FSEL R6, R105, -INF , !P0 ;  /* 0xff80000069067808 */ /* 0x000fe40004000000 */
[C---:B------:R-:W-:Y:S02]  /*21f0*/  IADD3 R5, R11.reuse, 0x10, RZ ;  /* 0x000000100b057810 */ /* 0x040fe40007ffe0ff */
[----:B------:R-:W-:Y:S02]  /*2200*/  ISETP.GE.AND P0, PT, R11, R139, PT ;  /* 0x0000008b0b00720c */ /* 0x000fe40003f06270 */
[----:B------:R-:W-:-:S02]  /*2210*/  FSEL R100, R100, -INF , !P2 ;  /* 0xff80000064647808 */ /* 0x000fc40005000000 */
[----:B------:R-:W-:Y:S02]  /*2220*/  FSEL R30, R103, -INF , !P3 ;  /* 0xff800000671e7808 */ /* 0x000fe40005800000 */
[----:B------:R-:W-:Y:S02]  /*2230*/  FSEL R98, R98, -INF , !P1 ;  /* 0xff80000062627808 */ /* 0x000fe40004800000 */
[----:B------:R-:W-:Y:S02]  /*2240*/  FSEL R38, R101, -INF , !P6 ;  /* 0xff80000065267808 */ /* 0x000fe40007000000 */
[C---:B------:R-:W-:Y:S02]  /*2250*/  ISETP.GE.AND P2, PT, R5.reuse, R139, PT ;  /* 0x0000008b0500720c */ /* 0x040fe40003f46270 */
[C---:B------:R-:W-:Y:S02]  /*2260*/  ISETP.GE.AND P3, PT, R5.reuse, R138, PT ;  /* 0x0000008a0500720c */ /* 0x040fe40003f66270 */
[----:B------:R-:W-:-:S02]  /*2270*/  ISETP.GE.AND P1, PT, R5, R137, PT ;  /* 0x000000890500720c */ /* 0x000fc40003f26270 */
[----:B------:R-:W-:Y:S02]  /*2280*/  ISETP.GE.AND P6, PT, R5, R132, PT ;  /* 0x000000840500720c */ /* 0x000fe40003fc6270 */
[----:B------:R-:W-:Y:S02]  /*2290*/  FSEL R88, R88, -INF , !P0 ;  /* 0xff80000058587808 */ /* 0x000fe40004000000 */
[C---:B------:R-:W-:Y:S02]  /*22a0*/  IADD3 R15, R11.reuse, 0x11, RZ ;  /* 0x000000110b0f7810 */ /* 0x040fe40007ffe0ff */
[----:B------:R-:W-:Y:S02]  /*22b0*/  IADD3 R5, R11, 0x21, RZ ;  /* 0x000000210b057810 */ /* 0x000fe40007ffe0ff */
[----:B------:R-:W-:Y:S02]  /*22c0*/  FSEL R50, R107, -INF , !P2 ;  /* 0xff8000006b327808 */ /* 0x000fe40005000000 */
[----:B------:R-:W-:-:S02]  /*22d0*/  FMNMX.FTZ R31, R88, R90, !PT ;  /* 0x0000005a581f7209 */ /* 0x000fc40007810000 */
[----:B------:R-:W-:Y:S02]  /*22e0*/  ISETP.GE.AND P2, PT, R15, R139, PT ;  /* 0x0000008b0f00720c */ /* 0x000fe40003f46270 */
[----:B------:R-:W-:Y:S02]  /*22f0*/  ISETP.GE.AND P0, PT, R5, R132, PT ;  /* 0x000000840500720c */ /* 0x000fe40003f06270 */
[C---:B------:R-:W-:Y:S02]  /*2300*/  IADD3 R13, R11.reuse, 0x18, RZ ;  /* 0x000000180b0d7810 */ /* 0x040fe40007ffe0ff */
[----:B------:R-:W-:Y:S02]  /*2310*/  IADD3 R27, R11, 0x28, RZ ;  /* 0x000000280b1b7810 */ /* 0x000fe40007ffe0ff */
[----:B------:R-:W-:Y:S02]  /*2320*/  FSEL R34, R109, -INF , !P1 ;  /* 0xff8000006d227808 */ /* 0x000fe40004800000 */
[----:B------:R-:W-:-:S02]  /*2330*/  FMNMX.FTZ R31, R40, R31, !PT ;  /* 0x0000001f281f7209 */ /* 0x000fc40007810000 */
[----:B------:R-:W-:Y:S02]  /*2340*/  ISETP.GE.AND P1, PT, R15, R137, PT ;  /* 0x000000890f00720c */ /* 0x000fe40003f26270 */
[----:B------:R-:W-:Y:S02]  /*2350*/  FSEL R108, R108, -INF , !P2 ;  /* 0xff8000006c6c7808 */ /* 0x000fe40005000000 */
[----:B------:R-:W-:Y:S02]  /*2360*/  FSEL R12, R45, -INF , !P0 ;  /* 0xff8000002d0c7808 */ /* 0x000fe40004000000 */
[-C--:B------:R-:W-:Y:S02]  /*2370*/  ISETP.GE.AND P2, PT, R13, R139.reuse, PT ;  /* 0x0000008b0d00720c */ /* 0x080fe40003f46270 */
[----:B------:R-:W-:Y:S02]  /*2380*/  ISETP.GE.AND P0, PT, R27, R139, PT ;  /* 0x0000008b1b00720c */ /* 0x000fe40003f06270 */
[----:B------:R-:W-:-:S02]  /*2390*/  IADD3 R9, R11, 0x19, RZ ;  /* 0x000000190b097810 */ /* 0x000fc40007ffe0ff */
[----:B------:R-:W-:Y:S02]  /*23a0*/  FMNMX.FTZ R31, R98, R31, !PT ;  /* 0x0000001f621f7209 */ /* 0x000fe40007810000 */
[----:B------:R-:W-:Y:S02]  /*23b0*/  FSEL R32, R110, -INF , !P1 ;  /* 0xff8000006e207808 */ /* 0x000fe40004800000 */
[----:B------:R-:W-:Y:S02]  /*23c0*/  ISETP.GE.AND P1, PT, R13, R137, PT ;  /* 0x000000890d00720c */ /* 0x000fe40003f26270 */
[----:B------:R-:W-:Y:S02]  /*23d0*/  FSEL R54, R113, -INF , !P2 ;  /* 0xff80000071367808 */ /* 0x000fe40005000000 */
[----:B------:R-:W-:Y:S02]  /*23e0*/  FSEL R62, R46, -INF , !P0 ;  /* 0xff8000002e3e7808 */ /* 0x000fe40004000000 */
[----:B------:R-:W-:-:S02]  /*23f0*/  ISETP.GE.AND P2, PT, R9, R139, PT ;  /* 0x0000008b0900720c */ /* 0x000fc40003f46270 */
[----:B------:R-:W-:Y:S02]  /*2400*/  ISETP.GE.AND P0, PT, R27, R137, PT ;  /* 0x000000891b00720c */ /* 0x000fe40003f06270 */
[----:B------:R-:W-:Y:S02]  /*2410*/  IADD3 R7, R11, 0x20, RZ ;  /* 0x000000200b077810 */ /* 0x000fe40007ffe0ff */
[----:B------:R-:W-:Y:S02]  /*2420*/  FMNMX.FTZ R31, R50, R31, !PT ;  /* 0x0000001f321f7209 */ /* 0x000fe40007810000 */
[----:B------:R-:W-:Y:S02]  /*2430*/  FSEL R26, R102, -INF , !P1 ;  /* 0xff800000661a7808 */ /* 0x000fe40004800000 */
[----:B------:R-:W-:Y:S02]  /*2440*/  ISETP.GE.AND P1, PT, R9, R137, PT ;  /* 0x000000890900720c */ /* 0x000fe40003f26270 */
[----:B------:R-:W-:-:S02]  /*2450*/  FSEL R224, R114, -INF , !P2 ;  /* 0xff80000072e07808 */ /* 0x000fc40005000000 */
[----:B------:R-:W-:Y:S02]  /*2460*/  FSEL R18, R25, -INF , !P0 ;  /* 0xff80000019127808 */ /* 0x000fe40004000000 */
[----:B------:R-:W-:Y:S02]  /*2470*/  ISETP.GE.AND P2, PT, R7, R139, PT ;  /* 0x0000008b0700720c */ /* 0x000fe40003f46270 */
[----:B------:R-:W-:Y:S02]  /*2480*/  FMNMX.FTZ R25, R108, R31, !PT ;  /* 0x0000001f6c197209 */ /* 0x000fe40007810000 */
[----:B------:R-:W-:Y:S02]  /*2490*/  FSEL R24, R115, -INF , !P1 ;  /* 0xff80000073187808 */ /* 0x000fe40004800000 */
[----:B------:R-:W-:Y:S02]  /*24a0*/  ISETP.GE.AND P1, PT, R7, R137, PT ;  /* 0x000000890700720c */ /* 0x000fe40003f26270 */
[----:B------:R-:W-:-:S02]  /*24b0*/  FSEL R56, R116, -INF , !P2 ;  /* 0xff80000074387808 */ /* 0x000fc40005000000 */
[----:B------:R-:W-:Y:S01]  /*24c0*/  FMNMX.FTZ R25, R54, R25, !PT ;  /* 0x0000001936197209 */ /* 0x000fe20007810000 */
[----:B------:R-:W-:Y:S01]  /*24d0*/  LDSM.16.MT88.4 R116, [R191+0x6000] ;  /* 0x00600000bf74783b */ /* 0x000fe20000004200 */
[----:B------:R-:W-:Y:S02]  /*24e0*/  ISETP.GE.AND P2, PT, R5, R139, PT ;  /* 0x0000008b0500720c */ /* 0x000fe40003f46270 */
[----:B------:R-:W-:Y:S02]  /*24f0*/  FSEL R10, R111, -INF , !P6 ;  /* 0xff8000006f0a7808 */ /* 0x000fe40007000000 */
[----:B------:R-:W-:Y:S02]  /*2500*/  ISETP.GE.AND P6, PT, R15, R132, PT ;  /* 0x000000840f00720c */ /* 0x000fe40003fc6270 */
[----:B------:R-:W-:Y:S02]  /*2510*/  FSEL R142, R142, -INF , !P1 ;  /* 0xff8000008e8e7808 */ /* 0x000fe40004800000 */
[----:B------:R-:W-:-:S02]  /*2520*/  FMNMX.FTZ R25, R224, R25, !PT ;  /* 0x00000019e0197209 */ /* 0x000fc40007810000 */
[-C--:B------:R-:W-:Y:S02]  /*2530*/  ISETP.GE.AND P1, PT, R5, R137.reuse, PT ;  /* 0x000000890500720c */ /* 0x080fe40003f26270 */
[----:B------:R-:W-:Y:S02]  /*2540*/  FSEL R220, R220, -INF , !P2 ;  /* 0xff800000dcdc7808 */ /* 0x000fe40005000000 */
[C---:B------:R-:W-:Y:S02]  /*2550*/  ISETP.GE.AND P2, PT, R11.reuse, R137, PT ;  /* 0x000000890b00720c */ /* 0x040fe40003f46270 */
[----:B------:R-:W-:Y:S02]  /*2560*/  FSEL R8, R112, -INF , !P6 ;  /* 0xff80000070087808 */ /* 0x000fe40007000000 */
[----:B------:R-:W-:Y:S02]  /*2570*/  IADD3 R23, R11, 0x29, RZ ;  /* 0x000000290b177810 */ /* 0x000fe40007ffe0ff */
[----:B------:R-:W-:-:S02]  /*2580*/  ISETP.GE.AND P6, PT, R13, R132, PT ;  /* 0x000000840d00720c */ /* 0x000fc40003fc6270 */
[----:B------:R-:W-:Y:S02]  /*2590*/  FMNMX.FTZ R25, R56, R25, !PT ;  /* 0x0000001938197209 */ /* 0x000fe40007810000 */
[----:B------:R-:W-:Y:S02]  /*25a0*/  FSEL R64, R64, -INF , !P1 ;  /* 0xff80000040407808 */ /* 0x000fe40004800000 */
[----:B------:R-:W-:Y:S02]  /*25b0*/  ISETP.GE.AND P1, PT, R11, R132, PT ;  /* 0x000000840b00720c */ /* 0x000fe40003f26270 */
[----:B------:R-:W-:Y:S02]  /*25c0*/  FSEL R92, R92, -INF , !P2 ;  /* 0xff8000005c5c7808 */ /* 0x000fe40005000000 */
[----:B------:R-:W-:Y:S02]  /*25d0*/  ISETP.GE.AND P2, PT, R23, R139, PT ;  /* 0x0000008b1700720c */ /* 0x000fe40003f46270 */
[----:B------:R-:W-:-:S02]  /*25e0*/  FSEL R22, R48, -INF , !P6 ;  /* 0xff80000030167808 */ /* 0x000fc40007000000 */
[----:B------:R-:W-:Y:S02]  /*25f0*/  IADD3 R19, R11, 0x30, RZ ;  /* 0x000000300b137810 */ /* 0x000fe40007ffe0ff */
[----:B------:R-:W-:Y:S02]  /*2600*/  FMNMX.FTZ R25, R220, R25, !PT ;  /* 0x00000019dc197209 */ /* 0x000fe40007810000 */
[----:B------:R-:W-:Y:S02]  /*2610*/  ISETP.GE.AND P6, PT, R9, R132, PT ;  /* 0x000000840900720c */ /* 0x000fe40003fc6270 */
[----:B------:R-:W-:Y:S02]  /*2620*/  FSEL R94, R94, -INF , !P1 ;  /* 0xff8000005e5e7808 */ /* 0x000fe40004800000 */
[----:B------:R-:W-:Y:S02]  /*2630*/  ISETP.GE.AND P0, PT, R23, R137, PT ;  /* 0x000000891700720c */ /* 0x000fe40003f06270 */
[----:B------:R-:W-:-:S02]  /*2640*/  FSEL R214, R214, -INF , !P2 ;  /* 0xff800000d6d67808 */ /* 0x000fc40005000000 */
[----:B------:R-:W-:Y:S02]  /*2650*/  IADD3 R21, R11, 0x31, RZ ;  /* 0x000000310b157810 */ /* 0x000fe40007ffe0ff */
[----:B------:R-:W-:Y:S02]  /*2660*/  ISETP.GE.AND P2, PT, R19, R139, PT ;  /* 0x0000008b1300720c */ /* 0x000fe40003f46270 */
[----:B------:R-:W-:Y:S02]  /*2670*/  FMNMX.FTZ R25, R62, R25, !PT ;  /* 0x000000193e197209 */ /* 0x000fe40007810000 */
[----:B------:R-:W-:Y:S02]  /*2680*/  FSEL R20, R49, -INF , !P6 ;  /* 0xff80000031147808 */ /* 0x000fe40007000000 */
[----:B------:R-:W-:Y:S02]  /*2690*/  ISETP.GE.AND P6, PT, R7, R132, PT ;  /* 0x000000840700720c */ /* 0x000fe40003fc6270 */
[----:B------:R-:W-:-:S02]  /*26a0*/  FMNMX.FTZ R31, R94, R52, !PT ;  /* 0x000000345e1f7209 */ /* 0x000fc40007810000 */
[----:B------:R-:W-:Y:S02]  /*26b0*/  IADD3 R17, R11, 0x38, RZ ;  /* 0x000000380b117810 */ /* 0x000fe40007ffe0ff */
[----:B------:R-:W-:Y:S02]  /*26c0*/  FSEL R16, R4, -INF , !P0 ;  /* 0xff80000004107808 */ /* 0x000fe40004000000 */
[----:B------:R-:W-:Y:S02]  /*26d0*/  ISETP.GE.AND P0, PT, R21, R139, PT ;  /* 0x0000008b1500720c */ /* 0x000fe40003f06270 */
[----:B------:R-:W-:Y:S02]  /*26e0*/  FSEL R212, R212, -INF , !P2 ;  /* 0xff800000d4d47808 */ /* 0x000fe40005000000 */
[----:B------:R-:W-:Y:S02]  /*26f0*/  FMNMX.FTZ R25, R214, R25, !PT ;  /* 0x00000019d6197209 */ /* 0x000fe40007810000 */
[----:B------:R-:W-:-:S02]  /*2700*/  FMNMX.FTZ R33, R92, R28, !PT ;  /* 0x0000001c5c217209 */ /* 0x000fc40007810000 */
[----:B------:R-:W-:Y:S02]  /*2710*/  FSEL R14, R44, -INF , !P6 ;  /* 0xff8000002c0e7808 */ /* 0x000fe40007000000 */
[----:B------:R-:W-:Y:S02]  /*2720*/  FMNMX.FTZ R31, R30, R31, !PT ;  /* 0x0000001f1e1f7209 */ /* 0x000fe40007810000 */
[----:B------:R-:W-:Y:S02]  /*2730*/  ISETP.GE.AND P6, PT, R11, R138, PT ;  /* 0x0000008a0b00720c */ /* 0x000fe40003fc6270 */
[----:B------:R-:W-:Y:S02]  /*2740*/  ISETP.GE.AND P1, PT, R17, R139, PT ;  /* 0x0000008b1100720c */ /* 0x000fe40003f26270 */
[----:B------:R-:W-:Y:S02]  /*2750*/  IADD3 R11, R11, 0x39, RZ ;  /* 0x000000390b0b7810 */ /* 0x000fe40007ffe0ff */
[----:B------:R-:W-:-:S02]  /*2760*/  FSEL R210, R210, -INF , !P0 ;  /* 0xff800000d2d27808 */ /* 0x000fc40004000000 */
[----:B------:R-:W-:Y:S02]  /*2770*/  FMNMX.FTZ R25, R212, R25, !PT ;  /* 0x00000019d4197209 */ /* 0x000fe40007810000 */
[----:B------:R-:W-:Y:S02]  /*2780*/  FMNMX.FTZ R33, R100, R33, !PT ;  /* 0x0000002164217209 */ /* 0x000fe40007810000 */
[----:B------:R-:W-:Y:S02]  /*2790*/  FMNMX.FTZ R31, R6, R31, !PT ;  /* 0x0000001f061f7209 */ /* 0x000fe40007810000 */
[----:B------:R-:W-:Y:S02]  /*27a0*/  FSEL R182, R182, -INF , !P1 ;  /* 0xff800000b6b67808 */ /* 0x000fe40004800000 */
[----:B------:R-:W-:Y:S02]  /*27b0*/  ISETP.GE.AND P1, PT, R11, R139, PT ;  /* 0x0000008b0b00720c */ /* 0x000fe40003f26270 */
[----:B------:R-:W-:-:S02]  /*27c0*/  FMNMX.FTZ R25, R210, R25, !PT ;  /* 0x00000019d2197209 */ /* 0x000fc40007810000 */
[----:B------:R-:W-:Y:S02]  /*27d0*/  FMNMX.FTZ R33, R38, R33, !PT ;  /* 0x0000002126217209 */ /* 0x000fe40007810000 */
[----:B------:R-:W-:Y:S02]  /*27e0*/  FMNMX.FTZ R31, R10, R31, !PT ;  /* 0x0000001f0a1f7209 */ /* 0x000fe40007810000 */
[----:B------:R-:W-:Y:S02]  /*27f0*/  FSEL R174, R174, -INF , !P1 ;  /* 0xff800000aeae7808 */ /* 0x000fe40004800000 */
[----:B------:R-:W-:Y:S02]  /*2800*/  FMNMX.FTZ R25, R182, R25, !PT ;  /* 0x00000019b6197209 */ /* 0x000fe40007810000 */
[----:B------:R-:W-:Y:S02]  /*2810*/  FMNMX.FTZ R33, R34, R33, !PT ;  /* 0x0000002122217209 */ /* 0x000fe40007810000 */
[----:B------:R-:W-:-:S02]  /*2820*/  FMNMX.FTZ R31, R8, R31, !PT ;  /* 0x0000001f081f7209 */ /* 0x000fc40007810000 */
[----:B------:R-:W-:Y:S02]  /*2830*/  FMNMX.FTZ R136, R174, R25, !PT ;  /* 0x00000019ae887209 */ /* 0x000fe40007810000 */
[----:B------:R-:W-:Y:S02]  /*2840*/  FMNMX.FTZ R33, R32, R33, !PT ;  /* 0x0000002120217209 */ /* 0x000fe40007810000 */
[----:B------:R-:W-:Y:S01]  /*2850*/  FMNMX.FTZ R31, R22, R31, !PT ;  /* 0x0000001f161f7209 */ /* 0x000fe20007810000 */
[----:B------:R-:W1:Y:S01]  /*2860*/  SHFL.BFLY PT, R25, R136, 0x2, 0x1f ;  /* 0x0c401f0088197f89 */ /* 0x000e6200000e0000 */
[----:B------:R-:W-:Y:S02]  /*2870*/  ISETP.GE.AND P0, PT, R21, R137, PT ;  /* 0x000000891500720c */ /* 0x000fe40003f06270 */
[----:B------:R-:W-:Y:S02]  /*2880*/  FMNMX.FTZ R33, R26, R33, !PT ;  /* 0x000000211a217209 */ /* 0x000fe40007810000 */
[----:B------:R-:W-:-:S02]  /*2890*/  ISETP.GE.AND P1, PT, R17, R137, PT ;  /* 0x000000891100720c */ /* 0x000fc40003f26270 */
[----:B------:R-:W-:Y:S02]  /*28a0*/  FMNMX.FTZ R31, R20, R31, !PT ;  /* 0x0000001f141f7209 */ /* 0x000fe40007810000 */
[----:B------:R-:W-:Y:S02]  /*28b0*/  FSEL R168, R168, -INF , !P0 ;  /* 0xff800000a8a87808 */ /* 0x000fe40004000000 */
[----:B------:R-:W-:Y:S02]  /*28c0*/  FMNMX.FTZ R33, R24, R33, !PT ;  /* 0x0000002118217209 */ /* 0x000fe40007810000 */
[----:B------:R-:W-:Y:S02]  /*28d0*/  ISETP.GE.AND P0, PT, R11, R137, PT ;  /* 0x000000890b00720c */ /* 0x000fe40003f06270 */
[----:B------:R-:W-:Y:S02]  /*28e0*/  FSEL R166, R166, -INF , !P1 ;  /* 0xff800000a6a67808 */ /* 0x000fe40004800000 */
[----:B------:R-:W-:-:S02]  /*28f0*/  ISETP.GE.AND P1, PT, R27, R132, PT ;  /* 0x000000841b00720c */ /* 0x000fc40003f26270 */
[----:B------:R-:W-:Y:S02]  /*2900*/  FMNMX.FTZ R31, R14, R31, !PT ;  /* 0x0000001f0e1f7209 */ /* 0x000fe40007810000 */
[----:B------:R-:W-:Y:S02]  /*2910*/  FMNMX.FTZ R33, R142, R33, !PT ;  /* 0x000000218e217209 */ /* 0x000fe40007810000 */
[----:B------:R-:W-:Y:S02]  /*2920*/  FSEL R164, R164, -INF , !P0 ;  /* 0xff800000a4a47808 */ /* 0x000fe40004000000 */
[----:B------:R-:W-:Y:S02]  /*2930*/  ISETP.GE.AND P0, PT, R23, R132, PT ;  /* 0x000000841700720c */ /* 0x000fe40003f06270 */
[----:B------:R-:W-:Y:S02]  /*2940*/  FSEL R216, R216, -INF , !P1 ;  /* 0xff800000d8d87808 */ /* 0x000fe40004800000 */
[----:B------:R-:W-:-:S02]  /*2950*/  FMNMX.FTZ R31, R12, R31, !PT ;  /* 0x0000001f0c1f7209 */ /* 0x000fc40007810000 */
[-C--:B------:R-:W-:Y:S02]  /*2960*/  ISETP.GE.AND P1, PT, R19, R132.reuse, PT ;  /* 0x000000841300720c */ /* 0x080fe40003f26270 */
[----:B------:R-:W-:Y:S02]  /*2970*/  FMNMX.FTZ R33, R64, R33, !PT ;  /* 0x0000002140217209 */ /* 0x000fe40007810000 */
[----:B------:R-:W-:Y:S02]  /*2980*/  FSEL R158, R158, -INF , !P0 ;  /* 0xff8000009e9e7808 */ /* 0x000fe40004000000 */
[----:B------:R-:W-:Y:S02]  /*2990*/  FMNMX.FTZ R31, R216, R31, !PT ;  /* 0x0000001fd81f7209 */ /* 0x000fe40007810000 */
[----:B------:R-:W-:Y:S02]  /*29a0*/  ISETP.GE.AND P0, PT, R21, R132, PT ;  /* 0x000000841500720c */ /* 0x000fe40003f06270 */
[----:B------:R-:W-:-:S02]  /*29b0*/  FSEL R162, R162, -INF , !P1 ;  /* 0xff800000a2a27808 */ /* 0x000fc40004800000 */
[----:B------:R-:W-:Y:S02]  /*29c0*/  ISETP.GE.AND P2, PT, R19, R137, PT ;  /* 0x000000891300720c */ /* 0x000fe40003f46270 */
[----:B------:R-:W-:Y:S02]  /*29d0*/  FMNMX.FTZ R33, R18, R33, !PT ;  /* 0x0000002112217209 */ /* 0x000fe40007810000 */
[----:B------:R-:W-:Y:S02]  /*29e0*/  ISETP.GE.AND P1, PT, R13, R138, PT ;  /* 0x0000008a0d00720c */ /* 0x000fe40003f26270 */
[----:B------:R-:W-:Y:S02]  /*29f0*/  FMNMX.FTZ R13, R158, R31, !PT ;  /* 0x0000001f9e0d7209 */ /* 0x000fe40007810000 */
[----:B------:R-:W-:Y:S02]  /*2a00*/  FSEL R160, R160, -INF , !P0 ;  /* 0xff800000a0a07808 */ /* 0x000fe40004000000 */
[----:B------:R-:W-:-:S02]  /*2a10*/  FSEL R170, R170, -INF , !P2 ;  /* 0xff800000aaaa7808 */ /* 0x000fc40005000000 */
[----:B------:R-:W-:Y:S02]  /*2a20*/  FMNMX.FTZ R33, R16, R33, !PT ;  /* 0x0000002110217209 */ /* 0x000fe40007810000 */
[----:B------:R-:W-:Y:S02]  /*2a30*/  ISETP.GE.AND P0, PT, R17, R132, PT ;  /* 0x000000841100720c */ /* 0x000fe40003f06270 */
[----:B------:R-:W-:Y:S02]  /*2a40*/  FMNMX.FTZ R13, R162, R13, !PT ;  /* 0x0000000da20d7209 */ /* 0x000fe40007810000 */
[----:B------:R-:W-:Y:S02]  /*2a50*/  FSEL R89, R89, -INF , !P6 ;  /* 0xff80000059597808 */ /* 0x000fe40007000000 */
[----:B------:R-:W-:Y:S02]  /*2a60*/  FMNMX.FTZ R33, R170, R33, !PT ;  /* 0x00000021aa217209 */ /* 0x000fe40007810000 */
[----:B-1----:R-:W-:-:S02]  /*2a70*/  FMNMX.FTZ R136, R136, R25, !PT ;  /* 0x0000001988887209 */ /* 0x002fc40007810000 */
[----:B------:R-:W-:Y:S02]  /*2a80*/  FSEL R150, R150, -INF , !P0 ;  /* 0xff80000096967808 */ /* 0x000fe40004000000 */
[----:B------:R-:W-:Y:S02]  /*2a90*/  ISETP.GE.AND P0, PT, R11, R132, PT ;  /* 0x000000840b00720c */ /* 0x000fe40003f06270 */
[----:B------:R-:W-:Y:S02]  /*2aa0*/  FMNMX.FTZ R25, R160, R13, !PT ;  /* 0x0000000da0197209 */ /* 0x000fe40007810000 */
[----:B------:R-:W-:Y:S01]  /*2ab0*/  FSEL R96, R96, -INF , !P5 ;  /* 0xff80000060607808 */ /* 0x000fe20006800000 */
[----:B------:R-:W1:Y:S01]  /*2ac0*/  SHFL.BFLY PT, R13, R136, 0x1, 0x1f ;  /* 0x0c201f00880d7f89 */ /* 0x000e6200000e0000 */
[----:B------:R-:W-:Y:S02]  /*2ad0*/  FMNMX.FTZ R31, R89, R36, !PT ;  /* 0x00000024591f7209 */ /* 0x000fe40007810000 */
[----:B------:R-:W-:-:S02]  /*2ae0*/  FMNMX.FTZ R33, R168, R33, !PT ;  /* 0x00000021a8217209 */ /* 0x000fc40007810000 */
[----:B------:R-:W-:Y:S02]  /*2af0*/  FSEL R148, R148, -INF , !P0 ;  /* 0xff80000094947808 */ /* 0x000fe40004000000 */
[----:B------:R-:W-:Y:S02]  /*2b00*/  FMNMX.FTZ R25, R150, R25, !PT ;  /* 0x0000001996197209 */ /* 0x000fe40007810000 */
[----:B------:R-:W-:Y:S02]  /*2b10*/  FSEL R44, R99, -INF , !P4 ;  /* 0xff800000632c7808 */ /* 0x000fe40006000000 */
[----:B------:R-:W-:Y:S02]  /*2b20*/  FMNMX.FTZ R31, R96, R31, !PT ;  /* 0x0000001f601f7209 */ /* 0x000fe40007810000 */
[----:B------:R-:W-:Y:S02]  /*2b30*/  FMNMX.FTZ R33, R166, R33, !PT ;  /* 0x00000021a6217209 */ /* 0x000fe40007810000 */
[----:B------:R-:W-:-:S02]  /*2b40*/  ISETP.GE.AND P4, PT, R9, R138, PT ;  /* 0x0000008a0900720c */ /* 0x000fc40003f86270 */
[----:B------:R-:W-:Y:S02]  /*2b50*/  FMNMX.FTZ R9, R148, R25, !PT ;  /* 0x0000001994097209 */ /* 0x000fe40007810000 */
[----:B------:R-:W-:Y:S02]  /*2b60*/  ISETP.GE.AND P2, PT, R15, R138, PT ;  /* 0x0000008a0f00720c */ /* 0x000fe40003f46270 */
[----:B------:R-:W-:Y:S02]  /*2b70*/  FSEL R222, R104, -INF , !P3 ;  /* 0xff80000068de7808 */ /* 0x000fe40005800000 */
[----:B------:R-:W-:Y:S02]  /*2b80*/  FMNMX.FTZ R25, R44, R31, !PT ;  /* 0x0000001f2c197209 */ /* 0x000fe40007810000 */
[----:B------:R-:W-:Y:S02]  /*2b90*/  FMNMX.FTZ R4, R164, R33, !PT ;  /* 0x00000021a4047209 */ /* 0x000fe40007810000 */
[----:B------:R-:W-:-:S02]  /*2ba0*/  FSEL R58, R106, -INF , !P2 ;  /* 0xff8000006a3a7808 */ /* 0x000fc40005000000 */
[----:B------:R-:W-:Y:S01]  /*2bb0*/  FMNMX.FTZ R25, R222, R25, !PT ;  /* 0x00000019de197209 */ /* 0x000fe20007810000 */
[----:B------:R-:W2:Y:S01]  /*2bc0*/  SHFL.BFLY PT, R15, R4, 0x2, 0x1f ;  /* 0x0c401f00040f7f89 */ /* 0x000ea200000e0000 */
[----:B------:R-:W-:Y:S02]  /*2bd0*/  FSEL R60, R76, -INF , !P1 ;  /* 0xff8000004c3c7808 */ /* 0x000fe40004800000 */
[----:B------:R-:W-:Y:S02]  /*2be0*/  FMNMX.FTZ R25, R58, R25, !PT ;  /* 0x000000193a197209 */ /* 0x000fe40007810000 */
[----:B------:R-:W-:Y:S02]  /*2bf0*/  ISETP.GE.AND P2, PT, R7, R138, PT ;  /* 0x0000008a0700720c */ /* 0x000fe40003f46270 */
[----:B------:R-:W-:Y:S02]  /*2c00*/  FSEL R218, R77, -INF , !P4 ;  /* 0xff8000004dda7808 */ /* 0x000fe40006000000 */
[----:B------:R-:W-:-:S02]  /*2c10*/  FMNMX.FTZ R25, R60, R25, !PT ;  /* 0x000000193c197209 */ /* 0x000fc40007810000 */
[-C--:B------:R-:W-:Y:S02]  /*2c20*/  ISETP.GE.AND P0, PT, R5, R138.reuse, PT ;  /* 0x0000008a0500720c */ /* 0x080fe40003f06270 */
        /* <DEDUP_REMOVED lines=11> */
[----:B-1----:R-:W-:Y:S02]  /*2ce0*/  FMNMX.FTZ R136, R136, R13, !PT ;  /* 0x0000000d88887209 */ /* 0x002fe40007810000 */
[----:B--2---:R-:W-:Y:S02]  /*2cf0*/  FMNMX.FTZ R15, R4, R15, !PT ;  /* 0x0000000f040f7209 */ /* 0x004fe40007810000 */
[----:B------:R-:W1:Y:S01]  /*2d00*/  SHFL.BFLY PT, R4, R9, 0x2, 0x1f ;  /* 0x0c401f0009047f89 */ /* 0x000e6200000e0000 */
[----:B------:R-:W-:Y:S01]  /*2d10*/  ISETP.GE.AND P2, PT, R21, R138, PT ;  /* 0x0000008a1500720c */ /* 0x000fe20003f46270 */
[----:B------:R-:W-:Y:S01]  /*2d20*/  FMUL.FTZ R163, R136, c[0x0][0x23c] ;  /* 0x00008f0088a37a20 */ /* 0x000fe20000410000 */
[----:B------:R-:W-:Y:S01]  /*2d30*/  FSEL R146, R146, -INF , !P3 ;  /* 0xff80000092927808 */ /* 0x000fe20005800000 */
[----:B------:R-:W2:Y:S01]  /*2d40*/  SHFL.BFLY PT, R134, R15, 0x1, 0x1f ;  /* 0x0c201f000f867f89 */ /* 0x000ea200000e0000 */
[----:B------:R-:W-:Y:S02]  /*2d50*/  FMNMX.FTZ R5, R176, R5, !PT ;  /* 0x00000005b0057209 */ /* 0x000fe40007810000 */
[----:B------:R-:W-:-:S02]  /*2d60*/  FSETP.NEU.FTZ.AND P0, PT, R136, -INF , PT ;  /* 0xff8000008800780b */ /* 0x000fc40003f1d000 */
[-C--:B------:R-:W-:Y:S02]  /*2d70*/  ISETP.GE.AND P1, PT, R17, R138.reuse, PT ;  /* 0x0000008a1100720c */ /* 0x080fe40003f26270 */
[----:B------:R-:W-:Y:S02]  /*2d80*/  FSEL R144, R144, -INF , !P2 ;  /* 0xff80000090907808 */ /* 0x000fe40005000000 */
[----:B------:R-:W-:Y:S02]  /*2d90*/  FMNMX.FTZ R135, R146, R5, !PT ;  /* 0x0000000592877209 */ /* 0x000fe40007810000 */
[----:B------:R-:W-:Y:S02]  /*2da0*/  FSEL R163, R163, RZ, P0 ;  /* 0x000000ffa3a37208 */ /* 0x000fe40000000000 */
[----:B------:R-:W-:Y:S02]  /*2db0*/  ISETP.GE.AND P0, PT, R11, R138, PT ;  /* 0x0000008a0b00720c */ /* 0x000fe40003f06270 */
[----:B------:R-:W-:Y:S01]  /*2dc0*/  FSEL R140, R140, -INF , !P1 ;  /* 0xff8000008c8c7808 */ /* 0x000fe20004800000 */
[--C-:B------:R-:W-:Y:S01]  /*2dd0*/  FFMA.FTZ R42, R40, c[0x0][0x23c], -R163.reuse ;  /* 0x00008f00282a7a23 */ /* 0x100fe200000108a3 */
[----:B------:R-:W-:Y:S01]  /*2de0*/  FMNMX.FTZ R135, R144, R135, !PT ;  /* 0x0000008790877209 */ /* 0x000fe20007810000 */
[--C-:B------:R-:W-:Y:S01]  /*2df0*/  FFMA.FTZ R37, R50, c[0x0][0x23c], -R163.reuse ;  /* 0x00008f0032257a23 */ /* 0x100fe200000108a3 */
[----:B------:R-:W-:Y:S01]  /*2e00*/  FSEL R66, R66, -INF , !P0 ;  /* 0xff80000042427808 */ /* 0x000fe20004000000 */
[--C-:B------:R-:W-:Y:S01]  /*2e10*/  FFMA.FTZ R53, R88, c[0x0][0x23c], -R163.reuse ;  /* 0x00008f0058357a23 */ /* 0x100fe200000108a3 */
[----:B------:R-:W-:Y:S01]  /*2e20*/  FMNMX.FTZ R135, R140, R135, !PT ;  /* 0x000000878c877209 */ /* 0x000fe20007810000 */
[--C-:B------:R-:W-:Y:S01]  /*2e30*/  FFMA.FTZ R46, R90, c[0x0][0x23c], -R163.reuse ;  /* 0x00008f005a2e7a23 */ /* 0x100fe200000108a3 */
[----:B-1----:R-:W-:Y:S01]  /*2e40*/  FMNMX.FTZ R4, R9, R4, !PT ;  /* 0x0000000409047209 */ /* 0x002fe20007810000 */
[--C-:B------:R-:W-:Y:S01]  /*2e50*/  FFMA.FTZ R51, R98, c[0x0][0x23c], -R163.reuse ;  /* 0x00008f0062337a23 */ /* 0x100fe200000108a3 */
[----:B------:R-:W-:Y:S01]  /*2e60*/  FMNMX.FTZ R135, R66, R135, !PT ;  /* 0x0000008742877209 */ /* 0x000fe20007810000 */
[----:B------:R-:W-:Y:S01]  /*2e70*/  MUFU.EX2 R53, R53 ;  /* 0x0000003500357308 */ /* 0x000fe20000000800 */
[----:B--2---:R-:W-:Y:S01]  /*2e80*/  FMNMX.FTZ R134, R15, R134, !PT ;  /* 0x000000860f867209 */ /* 0x004fe20007810000 */
[----:B------:R-:W1:Y:S01]  /*2e90*/  SHFL.BFLY PT, R133, R4, 0x1, 0x1f ;  /* 0x0c201f0004857f89 */ /* 0x000e6200000e0000 */
[----:B------:R-:W-:-:S02]  /*2ea0*/  FFMA.FTZ R2, R108, c[0x0][0x23c], -R163 ;  /* 0x00008f006c027a23 */ /* 0x000fc400000108a3 */
[C---:B------:R-:W-:Y:S01]  /*2eb0*/  FSETP.NEU.FTZ.AND P1, PT, R134.reuse, -INF , PT ;  /* 0xff8000008600780b */ /* 0x040fe20003f3d000 */
[----:B------:R-:W2:Y:S01]  /*2ec0*/  SHFL.BFLY PT, R48, R135, 0x2, 0x1f ;  /* 0x0c401f0087307f89 */ /* 0x000ea200000e0000 */
[----:B------:R-:W-:Y:S01]  /*2ed0*/  FMUL.FTZ R151, R134, c[0x0][0x23c] ;  /* 0x00008f0086977a20 */ /* 0x000fe20000410000 */
[----:B------:R-:W3:Y:S01]  /*2ee0*/  MUFU.EX2 R46, R46 ;  /* 0x0000002e002e7308 */ /* 0x000ee20000000800 */
[--C-:B------:R-:W-:Y:S02]  /*2ef0*/  FFMA.FTZ R54, R54, c[0x0][0x23c], -R163.reuse ;  /* 0x00008f0036367a23 */ /* 0x100fe400000108a3 */
[--C-:B------:R-:W-:Y:S01]  /*2f00*/  FFMA.FTZ R61, R224, c[0x0][0x23c], -R163.reuse ;  /* 0x00008f00e03d7a23 */ /* 0x100fe200000108a3 */
[----:B------:R-:W-:Y:S01]  /*2f10*/  FSEL R151, R151, RZ, P1 ;  /* 0x000000ff97977208 */ /* 0x000fe20000800000 */
[--C-:B------:R-:W-:Y:S02]  /*2f20*/  FFMA.FTZ R56, R56, c[0x0][0x23c], -R163.reuse ;  /* 0x00008f0038387a23 */ /* 0x100fe400000108a3 */
[----:B------:R-:W-:Y:S01]  /*2f30*/  FFMA.FTZ R63, R220, c[0x0][0x23c], -R163 ;  /* 0x00008f00dc3f7a23 */ /* 0x000fe200000108a3 */
[----:B------:R-:W-:Y:S01]  /*2f40*/  MUFU.EX2 R42, R42 ;  /* 0x0000002a002a7308 */ /* 0x000fe20000000800 */
[----:B------:R-:W-:-:S02]  /*2f50*/  FFMA.FTZ R39, R100, c[0x0][0x23c], -R151 ;  /* 0x00008f0064277a23 */ /* 0x000fc40000010897 */
[----:B------:R-:W-:Y:S01]  /*2f60*/  LDSM.16.MT88.4 R100, [R190+0x6000] ;  /* 0x00600000be64783b */ /* 0x000fe20000004200 */
[--C-:B------:R-:W-:Y:S02]  /*2f70*/  FFMA.FTZ R40, R28, c[0x0][0x23c], -R151.reuse ;  /* 0x00008f001c287a23 */ /* 0x100fe40000010897 */
[--C-:B------:R-:W-:Y:S02]  /*2f80*/  FFMA.FTZ R28, R38, c[0x0][0x23c], -R151.reuse ;  /* 0x00008f00261c7a23 */ /* 0x100fe40000010897 */
[--C-:B------:R-:W-:Y:S01]  /*2f90*/  FFMA.FTZ R41, R92, c[0x0][0x23c], -R151.reuse ;  /* 0x00008f005c297a23 */ /* 0x100fe20000010897 */
[----:B------:R-:W-:Y:S01]  /*2fa0*/  MUFU.EX2 R39, R39 ;  /* 0x0000002700277308 */ /* 0x000fe20000000800 */
[----:B-1----:R-:W-:Y:S01]  /*2fb0*/  FMNMX.FTZ R133, R4, R133, !PT ;  /* 0x0000008504857209 */ /* 0x002fe20007810000 */
[--C-:B------:R-:W-:Y:S01]  /*2fc0*/  FFMA.FTZ R31, R34, c[0x0][0x23c], -R151.reuse ;  /* 0x00008f00221f7a23 */ /* 0x100fe20000010897 */
[----:B---3--:R-:W-:Y:S01]  /*2fd0*/  F2FP.BF16.PACK_AB R68, R46, R53 ;  /* 0x000000352e44723e */ /* 0x008fe200000010ff */
[--C-:B------:R-:W-:Y:S01]  /*2fe0*/  FFMA.FTZ R0, R32, c[0x0][0x23c], -R151.reuse ;  /* 0x00008f0020007a23 */ /* 0x100fe20000010897 */
[----:B--2---:R-:W-:Y:S01]  /*2ff0*/  FMNMX.FTZ R135, R135, R48, !PT ;  /* 0x0000003087877209 */ /* 0x004fe20007810000 */
[C---:B------:R-:W-:Y:S01]  /*3000*/  FMUL.FTZ R147, R133.reuse, c[0x0][0x23c] ;  /* 0x00008f0085937a20 */ /* 0x040fe20000410000 */
[----:B------:R-:W-:Y:S01]  /*3010*/  FSETP.NEU.FTZ.AND P0, PT, R133, -INF , PT ;  /* 0xff8000008500780b */ /* 0x000fe20003f1d000 */
[----:B------:R-:W-:Y:S01]  /*3020*/  MUFU.EX2 R41, R41 ;  /* 0x0000002900297308 */ /* 0x000fe20000000800 */
[--C-:B------:R-:W-:Y:S01]  /*3030*/  FFMA.FTZ R47, R24, c[0x0][0x23c], -R151.reuse ;  /* 0x00008f00182f7a23 */ /* 0x100fe20000010897 */
[----:B------:R-:W1:Y:S01]  /*3040*/  SHFL.BFLY PT, R48, R135, 0x1, 0x1f ;  /* 0x0c201f0087307f89 */ /* 0x000e6200000e0000 */
[----:B------:R-:W-:Y:S01]  /*3050*/  FSEL R147, R147, RZ, P0 ;  /* 0x000000ff93937208 */ /* 0x000fe20000000000 */
[----:B------:R-:W-:-:S02]  /*3060*/  FFMA.FTZ R141, R142, c[0x0][0x23c], -R151 ;  /* 0x00008f008e8d7a23 */ /* 0x000fc40000010897 */
[----:B------:R-:W-:Y:S01]  /*3070*/  LDSM.16.MT88.4 R32, [R189+0x6800] ;  /* 0x00680000bd20783b */ /* 0x000fe20000004200 */
[----:B------:R-:W-:Y:S01]  /*3080*/  FFMA.FTZ R142, R18, c[0x0][0x23c], -R151 ;  /* 0x00008f00128e7a23 */ /* 0x000fe20000010897 */
[----:B------:R-:W2:Y:S01]  /*3090*/  MUFU.EX2 R40, R40 ;  /* 0x0000002800287308 */ /* 0x000ea20000000800 */
[--C-:B------:R-:W-:Y:S02]  /*30a0*/  FFMA.FTZ R45, R30, c[0x0][0x23c], -R147.reuse ;  /* 0x00008f001e2d7a23 */ /* 0x100fe40000010893 */
[--C-:B------:R-:W-:Y:S02]  /*30b0*/  FFMA.FTZ R30, R6, c[0x0][0x23c], -R147.reuse ;  /* 0x00008f00061e7a23 */ /* 0x100fe40000010893 */
[----:B------:R-:W3:Y:S01]  /*30c0*/  LDSM.16.MT88.4 R4, [R188+0x6000] ;  /* 0x00600000bc04783b */ /* 0x000ee20000004200 */
[--C-:B------:R-:W-:Y:S02]  /*30d0*/  FFMA.FTZ R38, R94, c[0x0][0x23c], -R147.reuse ;  /* 0x00008f005e267a23 */ /* 0x100fe40000010893 */
[--C-:B------:R-:W-:Y:S01]  /*30e0*/  FFMA.FTZ R43, R52, c[0x0][0x23c], -R147.reuse ;  /* 0x00008f00342b7a23 */ /* 0x100fe20000010893 */
[----:B------:R-:W4:Y:S01]  /*30f0*/  MUFU.EX2 R28, R28 ;  /* 0x0000001c001c7308 */ /* 0x000f220000000800 */
[----:B------:R-:W-:-:S02]  /*3100*/  FFMA.FTZ R57, R10, c[0x0][0x23c], -R147 ;  /* 0x00008f000a397a23 */ /* 0x000fc40000010893 */
[--C-:B------:R-:W-:Y:S02]  /*3110*/  FFMA.FTZ R52, R22, c[0x0][0x23c], -R147.reuse ;  /* 0x00008f0016347a23 */ /* 0x100fe40000010893 */
[--C-:B------:R-:W-:Y:S02]  /*3120*/  FFMA.FTZ R59, R20, c[0x0][0x23c], -R147.reuse ;  /* 0x00008f00143b7a23 */ /* 0x100fe40000010893 */
[----:B------:R-:W-:Y:S01]  /*3130*/  LDSM.16.MT88.4 R20, [R188+0x6800] ;  /* 0x00680000bc14783b */ /* 0x000fe20000004200 */
[----:B------:R-:W-:Y:S01]  /*3140*/  MUFU.EX2 R38, R38 ;  /* 0x0000002600267308 */ /* 0x000fe20000000800 */
[----:B-1----:R-:W-:Y:S01]  /*3150*/  FMNMX.FTZ R135, R135, R48, !PT ;  /* 0x0000003087877209 */ /* 0x002fe20007810000 */
[----:B------:R-:W-:Y:S01]  /*3160*/  FFMA.FTZ R48, R8, c[0x0][0x23c], -R147 ;  /* 0x00008f0008307a23 */ /* 0x000fe20000010893 */
[----:B--2---:R-:W-:Y:S01]  /*3170*/  F2FP.BF16.PACK_AB R72, R40, R41 ;  /* 0x000000292848723e */ /* 0x004fe200000010ff */
[----:B------:R-:W1:Y:S01]  /*3180*/  LDSM.16.MT88.4 R8, [R191+0x6800] ;  /* 0x00680000bf08783b */ /* 0x000e620000004200 */
[C---:B------:R-:W-:Y:S01]  /*3190*/  FSETP.NEU.FTZ.AND P0, PT, R135.reuse, -INF , PT ;  /* 0xff8000008700780b */ /* 0x040fe20003f1d000 */
[----:B------:R-:W-:-:S02]  /*31a0*/  FMUL.FTZ R143, R135, c[0x0][0x23c] ;  /* 0x00008f00878f7a20 */ /* 0x000fc40000410000 */
[----:B------:R-:W2:Y:S01]  /*31b0*/  MUFU.EX2 R43, R43 ;  /* 0x0000002b002b7308 */ /* 0x000ea20000000800 */
[----:B----4-:R-:W-:Y:S01]  /*31c0*/  F2FP.BF16.PACK_AB R74, R28, R39 ;  /* 0x000000271c4a723e */ /* 0x010fe200000010ff */
[--C-:B------:R-:W-:Y:S01]  /*31d0*/  FFMA.FTZ R145, R16, c[0x0][0x23c], -R151.reuse ;  /* 0x00008f0010917a23 */ /* 0x100fe20000010897 */
[----:B------:R-:W-:Y:S01]  /*31e0*/  FSEL R143, R143, RZ, P0 ;  /* 0x000000ff8f8f7208 */ /* 0x000fe20000000000 */
[----:B------:R-:W-:Y:S01]  /*31f0*/  LDSM.16.MT88.4 R16, [R191+0x7000] ;  /* 0x00700000bf10783b */ /* 0x000fe20000004200 */
[----:B------:R-:W-:Y:S01]  /*3200*/  FFMA.FTZ R64, R64, c[0x0][0x23c], -R151 ;  /* 0x00008f0040407a23 */ /* 0x000fe20000010897 */
[----:B------:R-:W-:Y:S01]  /*3210*/  ISETP.GE.AND P0, PT, R3, 0x2, PT ;  /* 0x000000020300780c */ /* 0x000fe20003f06270 */
[----:B------:R-:W-:Y:S01]  /*3220*/  FFMA.FTZ R149, R216, c[0x0][0x23c], -R147 ;  /* 0x00008f00d8957a23 */ /* 0x000fe20000010893 */
[----:B------:R-:W-:Y:S01]  /*3230*/  MUFU.EX2 R45, R45 ;  /* 0x0000002d002d7308 */ /* 0x000fe20000000800 */
[--C-:B------:R-:W-:Y:S02]  /*3240*/  FFMA.FTZ R50, R36, c[0x0][0x23c], -R143.reuse ;  /* 0x00008f0024327a23 */ /* 0x100fe4000001088f */
[----:B------:R-:W-:-:S02]  /*3250*/  FFMA.FTZ R55, R89, c[0x0][0x23c], -R143 ;  /* 0x00008f0059377a23 */ /* 0x000fc4000001088f */
[--C-:B------:R-:W-:Y:S02]  /*3260*/  FFMA.FTZ R49, R96, c[0x0][0x23c], -R143.reuse ;  /* 0x00008f0060317a23 */ /* 0x100fe4000001088f */
[----:B------:R-:W-:Y:S01]  /*3270*/  FFMA.FTZ R36, R44, c[0x0][0x23c], -R143 ;  /* 0x00008f002c247a23 */ /* 0x000fe2000001088f */
[----:B------:R-:W4:Y:S01]  /*3280*/  MUFU.EX2 R30, R30 ;  /* 0x0000001e001e7308 */ /* 0x000f220000000800 */
[----:B------:R-:W-:Y:S01]  /*3290*/  FFMA.FTZ R44, R26, c[0x0][0x23c], -R151 ;  /* 0x00008f001a2c7a23 */ /* 0x000fe20000010897 */
[----:B--2---:R-:W-:Y:S01]  /*32a0*/  F2FP.BF16.PACK_AB R73, R43, R38 ;  /* 0x000000262b49723e */ /* 0x004fe200000010ff */
[----:B------:R-:W2:Y:S01]  /*32b0*/  LDSM.16.MT88.4 R24, [R190+0x6800] ;  /* 0x00680000be18783b */ /* 0x000ea20000004200 */
[--C-:B------:R-:W-:Y:S02]  /*32c0*/  FFMA.FTZ R65, R222, c[0x0][0x23c], -R143.reuse ;  /* 0x00008f00de417a23 */ /* 0x100fe4000001088f */
[--C-:B------:R-:W-:Y:S02]  /*32d0*/  FFMA.FTZ R58, R58, c[0x0][0x23c], -R143.reuse ;  /* 0x00008f003a3a7a23 */ /* 0x100fe4000001088f */
[----:B------:R-:W5:Y:S01]  /*32e0*/  MUFU.EX2 R51, R51 ;  /* 0x0000003300337308 */ /* 0x000f620000000800 */
[----:B------:R-:W-:-:S02]  /*32f0*/  FFMA.FTZ R60, R60, c[0x0][0x23c], -R143 ;  /* 0x00008f003c3c7a23 */ /* 0x000fc4000001088f */
[----:B------:R-:W-:Y:S02]  /*3300*/  FFMA.FTZ R67, R218, c[0x0][0x23c], -R143 ;  /* 0x00008f00da437a23 */ /* 0x000fe4000001088f */
[----:B------:R-:W-:Y:S02]  /*3310*/  FFMA.FTZ R158, R158, c[0x0][0x23c], -R147 ;  /* 0x00008f009e9e7a23 */ /* 0x000fe40000010893 */
[----:B------:R-:W-:Y:S01]  /*3320*/  FFMA.FTZ R62, R62, c[0x0][0x23c], -R163 ;  /* 0x00008f003e3e7a23 */ /* 0x000fe200000108a3 */
[----:B------:R-:W-:Y:S01]  /*3330*/  MUFU.EX2 R55, R55 ;  /* 0x0000003700377308 */ /* 0x000fe20000000800 */
[----:B----4-:R-:W-:Y:S01]  /*3340*/  F2FP.BF16.PACK_AB R75, R30, R45 ;  /* 0x0000002d1e4b723e */ /* 0x010fe200000010ff */
[--C-:B------:R-:W-:Y:S02]  /*3350*/  FFMA.FTZ R161, R180, c[0x0][0x23c], -R143.reuse ;  /* 0x00008f00b4a17a23 */ /* 0x100fe4000001088f */
[--C-:B------:R-:W-:Y:S02]  /*3360*/  FFMA.FTZ R172, R172, c[0x0][0x23c], -R143.reuse ;  /* 0x00008f00acac7a23 */ /* 0x100fe4000001088f */
[----:B------:R-:W-:-:S02]  /*3370*/  FFMA.FTZ R165, R178, c[0x0][0x23c], -R143 ;  /* 0x00008f00b2a57a23 */ /* 0x000fc4000001088f */
[----:B------:R-:W4:Y:S01]  /*3380*/  MUFU.EX2 R50, R50 ;  /* 0x0000003200327308 */ /* 0x000f220000000800 */
[C---:B------:R-:W-:Y:S01]  /*3390*/  HMMA.16816.F32.BF16 R124, R72.reuse, R116, RZ ;  /* 0x00000074487c723c */ /* 0x040fe200000418ff */
[----:B-----5:R-:W-:Y:S01]  /*33a0*/  F2FP.BF16.PACK_AB R70, R51, R42 ;  /* 0x0000002a3346723e */ /* 0x020fe200000010ff */
[----:B------:R-:W-:Y:S02]  /*33b0*/  FFMA.FTZ R176, R176, c[0x0][0x23c], -R143 ;  /* 0x00008f00b0b07a23 */ /* 0x000fe4000001088f */
[----:B------:R-:W-:Y:S02]  /*33c0*/  FADD.FTZ R53, R53, R46 ;  /* 0x0000002e35357221 */ /* 0x000fe40000010000 */
[----:B------:R-:W-:Y:S01]  /*33d0*/  FADD.FTZ R40, R41, R40 ;  /* 0x0000002829287221 */ /* 0x000fe20000010000 */
[----:B------:R-:W-:Y:S01]  /*33e0*/  MUFU.EX2 R49, R49 ;  /* 0x0000003100317308 */ /* 0x000fe20000000800 */
[----:B------:R-:W-:Y:S01]  /*33f0*/  HMMA.16816.F32.BF16 R108, R72, R100, RZ ;  /* 0x00000064486c723c */ /* 0x000fe200000418ff */
[----:B------:R-:W-:-:S02]  /*3400*/  FADD.FTZ R38, R38, R43 ;  /* 0x0000002b26267221 */ /* 0x000fc40000010000 */
[----:B------:R-:W-:Y:S02]  /*3410*/  FADD.FTZ R42, R42, R53 ;  /* 0x000000352a2a7221 */ /* 0x000fe40000010000 */
[----:B------:R-:W-:Y:S02]  /*3420*/  FADD.FTZ R39, R39, R40 ;  /* 0x0000002827277221 */ /* 0x000fe40000010000 */
[----:B------:R-:W5:Y:S01]  /*3430*/  MUFU.EX2 R36, R36 ;  /* 0x0000002400247308 */ /* 0x000f620000000800 */
[C---:B------:R-:W-:Y:S01]  /*3440*/  HMMA.16816.F32.BF16 R92, R72.reuse, R84, RZ ;  /* 0x00000054485c723c */ /* 0x040fe200000418ff */
[----:B----4-:R-:W-:Y:S01]  /*3450*/  F2FP.BF16.PACK_AB R69, R50, R55 ;  /* 0x000000373245723e */ /* 0x010fe200000010ff */
[----:B------:R-:W-:Y:S02]  /*3460*/  FADD.FTZ R50, R55, R50 ;  /* 0x0000003237327221 */ /* 0x000fe40000010000 */
[----:B------:R-:W-:Y:S02]  /*3470*/  FADD.FTZ R45, R45, R38 ;  /* 0x000000262d2d7221 */ /* 0x000fe40000010000 */
[----:B------:R-:W-:Y:S01]  /*3480*/  FADD.FTZ R42, R51, R42 ;  /* 0x0000002a332a7221 */ /* 0x000fe20000010000 */
[----:B------:R-:W-:Y:S01]  /*3490*/  MUFU.EX2 R31, R31 ;  /* 0x0000001f001f7308 */ /* 0x000fe20000000800 */
[----:B---3--:R-:W-:Y:S01]  /*34a0*/  HMMA.16816.F32.BF16 R76, R72, R4, RZ ;  /* 0x00000004484c723c */ /* 0x008fe200000418ff */
[----:B------:R-:W-:-:S02]  /*34b0*/  FADD.FTZ R28, R28, R39 ;  /* 0x000000271c1c7221 */ /* 0x000fc40000010000 */
[----:B------:R-:W-:Y:S02]  /*34c0*/  FADD.FTZ R30, R30, R45 ;  /* 0x0000002d1e1e7221 */ /* 0x000fe40000010000 */
[--C-:B------:R-:W-:Y:S02]  /*34d0*/  FFMA.FTZ R157, R210, c[0x0][0x23c], -R163.reuse ;  /* 0x00008f00d29d7a23 */ /* 0x100fe400000108a3 */
[----:B------:R-:W3:Y:S01]  /*34e0*/  MUFU.EX2 R0, R0 ;  /* 0x0000000000007308 */ /* 0x000ee20000000800 */
[C---:B------:R-:W-:Y:S01]  /*34f0*/  HMMA.16816.F32.BF16 R120, R72.reuse, R118, RZ ;  /* 0x000000764878723c */ /* 0x040fe200000418ff */
[----:B-----5:R-:W-:Y:S01]  /*3500*/  F2FP.BF16.PACK_AB R71, R36, R49 ;  /* 0x000000312447723e */ /* 0x020fe200000010ff */
[----:B------:R-:W-:Y:S02]  /*3510*/  FADD.FTZ R49, R49, R50 ;  /* 0x0000003231317221 */ /* 0x000fe40000010000 */
[----:B------:R-:W-:Y:S02]  /*3520*/  FFMA.FTZ R159, R182, c[0x0][0x23c], -R163 ;  /* 0x00008f00b69f7a23 */ /* 0x000fe400000108a3 */
[----:B------:R-:W-:Y:S01]  /*3530*/  FADD.FTZ R36, R36, R49 ;  /* 0x0000003124247221 */ /* 0x000fe20000010000 */
[----:B------:R-:W-:Y:S01]  /*3540*/  MUFU.EX2 R44, R44 ;  /* 0x0000002c002c7308 */ /* 0x000fe20000000800 */
[----:B------:R-:W-:Y:S01]  /*3550*/  HMMA.16816.F32.BF16 R104, R72, R102, RZ ;  /* 0x000000664868723c */ /* 0x000fe200000418ff */
[----:B------:R-:W-:-:S02]  /*3560*/  FFMA.FTZ R174, R174, c[0x0][0x23c], -R163 ;  /* 0x00008f00aeae7a23 */ /* 0x000fc400000108a3 */
[--C-:B------:R-:W-:Y:S02]  /*3570*/  FFMA.FTZ R168, R168, c[0x0][0x23c], -R151.reuse ;  /* 0x00008f00a8a87a23 */ /* 0x100fe40000010897 */
[--C-:B------:R-:W-:Y:S02]  /*3580*/  FFMA.FTZ R166, R166, c[0x0][0x23c], -R151.reuse ;  /* 0x00008f00a6a67a23 */ /* 0x100fe40000010897 */
[----:B------:R-:W-:Y:S01]  /*3590*/  MUFU.EX2 R47, R47 ;  /* 0x0000002f002f7308 */ /* 0x000fe20000000800 */
[----:B------:R-:W-:Y:S01]  /*35a0*/  HMMA.16816.F32.BF16 R88, R72, R86, RZ ;  /* 0x000000564858723c */ /* 0x000fe200000418ff */
[----:B------:R-:W-:Y:S02]  /*35b0*/  FFMA.FTZ R213, R164, c[0x0][0x23c], -R151 ;  /* 0x00008f00a4d57a23 */ /* 0x000fe40000010897 */
[--C-:B------:R-:W-:Y:S02]  /*35c0*/  FFMA.FTZ R160, R160, c[0x0][0x23c], -R147.reuse ;  /* 0x00008f00a0a07a23 */ /* 0x100fe40000010893 */
[----:B------:R-:W-:-:S02]  /*35d0*/  FFMA.FTZ R150, R150, c[0x0][0x23c], -R147 ;  /* 0x00008f0096967a23 */ /* 0x000fc40000010893 */
[----:B------:R-:W-:Y:S01]  /*35e0*/  MUFU.EX2 R57, R57 ;  /* 0x0000003900397308 */ /* 0x000fe20000000800 */
[----:B------:R-:W-:Y:S01]  /*35f0*/  HMMA.16816.F32.BF16 R72, R72, R6, RZ ;  /* 0x000000064848723c */ /* 0x000fe200000418ff */
[----:B------:R-:W-:-:S06]  /*3600*/  FFMA.FTZ R211, R148, c[0x0][0x23c], -R147 ;  /* 0x00008f0094d37a23 */ /* 0x000fcc0000010893 */
[----:B------:R-:W4:Y:S01]  /*3610*/  MUFU.EX2 R48, R48 ;  /* 0x0000003000307308 */ /* 0x000f220000000800 */
[C---:B------:R-:W-:Y:S07]  /*3620*/  HMMA.16816.F32.BF16 R128, R68.reuse, R116, RZ ;  /* 0x000000744480723c */ /* 0x040fee00000418ff */
[----:B------:R-:W-:Y:S01]  /*3630*/  MUFU.EX2 R52, R52 ;  /* 0x0000003400347308 */ /* 0x000fe20000000800 */
[C---:B------:R-:W-:Y:S07]  /*3640*/  HMMA.16816.F32.BF16 R112, R68.reuse, R100, RZ ;  /* 0x000000644470723c */ /* 0x040fee00000418ff */
[----:B------:R-:W5:Y:S01]  /*3650*/  MUFU.EX2 R59, R59 ;  /* 0x0000003b003b7308 */ /* 0x000f620000000800 */
[C---:B------:R-:W-:Y:S07]  /*3660*/  HMMA.16816.F32.BF16 R96, R68.reuse, R84, RZ ;  /* 0x000000544460723c */ /* 0x040fee00000418ff */
[----:B------:R-:W-:Y:S01]  /*3670*/  MUFU.EX2 R37, R37 ;  /* 0x0000002500257308 */ /* 0x000fe20000000800 */
[C---:B------:R-:W-:Y:S07]  /*3680*/  HMMA.16816.F32.BF16 R116, R68.reuse, R118, RZ ;  /* 0x000000764474723c */ /* 0x040fee00000418ff */
[----:B------:R-:W1:Y:S01]  /*3690*/  MUFU.EX2 R2, R2 ;  /* 0x0000000200027308 */ /* 0x000e620000000800 */
[C---:B------:R-:W-:Y:S07]  /*36a0*/  HMMA.16816.F32.BF16 R100, R68.reuse, R102, RZ ;  /* 0x000000664464723c */ /* 0x040fee00000418ff */
[----:B------:R-:W-:Y:S01]  /*36b0*/  MUFU.EX2 R54, R54 ;  /* 0x0000003600367308 */ /* 0x000fe20000000800 */
[C---:B------:R-:W-:Y:S07]  /*36c0*/  HMMA.16816.F32.BF16 R84, R68.reuse, R86, RZ ;  /* 0x000000564454723c */ /* 0x040fee00000418ff */
[----:B------:R-:W-:Y:S01]  /*36d0*/  MUFU.EX2 R61, R61 ;  /* 0x0000003d003d7308 */ /* 0x000fe20000000800 */
[C---:B------:R-:W-:Y:S07]  /*36e0*/  HMMA.16816.F32.BF16 R80, R68.reuse, R4, RZ ;  /* 0x000000044450723c */ /* 0x040fee00000418ff */
[----:B------:R-:W-:Y:S01]  /*36f0*/  MUFU.EX2 R65, R65 ;  /* 0x0000004100417308 */ /* 0x000fe20000000800 */
[----:B------:R-:W-:Y:S01]  /*3700*/  HMMA.16816.F32.BF16 R68, R68, R6, RZ ;  /* 0x000000064444723c */ /* 0x000fe200000418ff */
[----:B---3--:R-:W-:Y:S01]  /*3710*/  F2FP.BF16.PACK_AB R4, R0, R31 ;  /* 0x0000001f0004723e */ /* 0x008fe200000010ff */
[----:B------:R-:W-:Y:S01]  /*3720*/  FADD.FTZ R31, R31, R28 ;  /* 0x0000001c1f1f7221 */ /* 0x000fe20000010000 */
[----:B----4-:R-:W-:Y:S01]  /*3730*/  F2FP.BF16.PACK_AB R5, R48, R57 ;  /* 0x000000393005723e */ /* 0x010fe200000010ff */
[----:B------:R-:W-:-:S02]  /*3740*/  FADD.FTZ R57, R57, R30 ;  /* 0x0000001e39397221 */ /* 0x000fc40000010000 */
[----:B------:R-:W-:Y:S01]  /*3750*/  FADD.FTZ R31, R0, R31 ;  /* 0x0000001f001f7221 */ /* 0x000fe20000010000 */
[----:B------:R-:W3:Y:S01]  /*3760*/  MUFU.EX2 R58, R58 ;  /* 0x0000003a003a7308 */ /* 0x000ee20000000800 */
[----:B------:R-:W-:Y:S01]  /*3770*/  F2FP.BF16.PACK_AB R6, R47, R44 ;  /* 0x0000002c2f06723e */ /* 0x000fe200000010ff */
[----:B------:R-:W-:Y:S01]  /*3780*/  FADD.FTZ R57, R48, R57 ;  /* 0x0000003930397221 */ /* 0x000fe20000010000 */
[----:B-----5:R-:W-:Y:S01]  /*3790*/  F2FP.BF16.PACK_AB R7, R59, R52 ;  /* 0x000000343b07723e */ /* 0x020fe200000010ff */
[----:B------:R-:W-:Y:S02]  /*37a0*/  FADD.FTZ R44, R44, R31 ;  /* 0x0000001f2c2c7221 */ /* 0x000fe40000010000 */
[----:B------:R-:W-:Y:S02]  /*37b0*/  FADD.FTZ R52, R52, R57 ;  /* 0x0000003934347221 */ /* 0x000fe40000010000 */
[----:B------:R-:W-:Y:S01]  /*37c0*/  MUFU.EX2 R60, R60 ;  /* 0x0000003c003c7308 */ /* 0x000fe20000000800 */
[----:B------:R-:W-:Y:S01]  /*37d0*/  FADD.FTZ R44, R47, R44 ;  /* 0x0000002c2f2c7221 */ /* 0x000fe20000010000 */
[----:B-1----:R-:W-:Y:S01]  /*37e0*/  HMMA.16816.F32.BF16 R124, R4, R8, R124 ;  /* 0x00000008047c723c */ /* 0x002fe2000004187c */
[----:B------:R-:W-:-:S05]  /*37f0*/  FADD.FTZ R59, R59, R52 ;  /* 0x000000343b3b7221 */ /* 0x000fca0000010000 */
[----:B------:R-:W1:Y:S02]  /*3800*/  MUFU.EX2 R67, R67 ;  /* 0x0000004300437308 */ /* 0x000e640000000800 */
[C---:B--2---:R-:W-:Y:S06]  /*3810*/  HMMA.16816.F32.BF16 R108, R4.reuse, R24, R108 ;  /* 0x00000018046c723c */ /* 0x044fec000004186c */
[----:B------:R-:W-:Y:S02]  /*3820*/  MUFU.EX2 R141, R141 ;  /* 0x0000008d008d7308 */ /* 0x000fe40000000800 */
[C---:B------:R-:W-:Y:S06]  /*3830*/  HMMA.16816.F32.BF16 R92, R4.reuse, R32, R92 ;  /* 0x00000020045c723c */ /* 0x040fec000004185c */
[----:B------:R-:W2:Y:S02]  /*3840*/  MUFU.EX2 R64, R64 ;  /* 0x0000004000407308 */ /* 0x000ea40000000800 */
[C---:B------:R-:W-:Y:S06]  /*3850*/  HMMA.16816.F32.BF16 R76, R4.reuse, R20, R76 ;  /* 0x00000014044c723c */ /* 0x040fec000004184c */
[----:B------:R-:W-:Y:S02]  /*3860*/  MUFU.EX2 R142, R142 ;  /* 0x0000008e008e7308 */ /* 0x000fe40000000800 */
[C---:B------:R-:W-:Y:S06]  /*3870*/  HMMA.16816.F32.BF16 R120, R4.reuse, R10, R120 ;  /* 0x0000000a0478723c */ /* 0x040fec0000041878 */
[----:B------:R-:W4:Y:S02]  /*3880*/  MUFU.EX2 R145, R145 ;  /* 0x0000009100917308 */ /* 0x000f240000000800 */
[C---:B------:R-:W-:Y:S06]  /*3890*/  HMMA.16816.F32.BF16 R104, R4.reuse, R26, R104 ;  /* 0x0000001a0468723c */ /* 0x040fec0000041868 */
[----:B------:R-:W-:Y:S02]  /*38a0*/  MUFU.EX2 R149, R149 ;  /* 0x0000009500957308 */ /* 0x000fe40000000800 */
[C---:B------:R-:W-:Y:S06]  /*38b0*/  HMMA.16816.F32.BF16 R88, R4.reuse, R34, R88 ;  /* 0x000000220458723c */ /* 0x040fec0000041858 */
[----:B------:R-:W-:Y:S02]  /*38c0*/  MUFU.EX2 R158, R158 ;  /* 0x0000009e009e7308 */ /* 0x000fe40000000800 */
[----:B------:R-:W-:Y:S06]  /*38d0*/  HMMA.16816.F32.BF16 R72, R4, R22, R72 ;  /* 0x000000160448723c */ /* 0x000fec0000041848 */
[----:B------:R-:W-:Y:S01]  /*38e0*/  MUFU.EX2 R56, R56 ;  /* 0x0000003800387308 */ /* 0x000fe20000000800 */
[----:B------:R-:W-:Y:S01]  /*38f0*/  F2FP.BF16.PACK_AB R4, R2, R37 ;  /* 0x000000250204723e */ /* 0x000fe200000010ff */
[----:B------:R-:W-:Y:S01]  /*3900*/  FADD.FTZ R37, R37, R42 ;  /* 0x0000002a25257221 */ /* 0x000fe20000010000 */
[----:B---3--:R-:W-:Y:S01]  /*3910*/  F2FP.BF16.PACK_AB R5, R58, R65 ;  /* 0x000000413a05723e */ /* 0x008fe200000010ff */
[----:B------:R-:W-:Y:S01]  /*3920*/  FADD.FTZ R65, R65, R36 ;  /* 0x0000002441417221 */ /* 0x000fe20000010000 */
[----:B------:R-:W-:Y:S01]  /*3930*/  F2FP.BF16.PACK_AB R6, R61, R54 ;  /* 0x000000363d06723e */ /* 0x000fe200000010ff */
[----:B------:R-:W-:Y:S01]  /*3940*/  FADD.FTZ R37, R2, R37 ;  /* 0x0000002502257221 */ /* 0x000fe20000010000 */
[----:B-1----:R-:W-:Y:S01]  /*3950*/  F2FP.BF16.PACK_AB R7, R67, R60 ;  /* 0x0000003c4307723e */ /* 0x002fe200000010ff */
[----:B------:R-:W-:Y:S01]  /*3960*/  MUFU.EX2 R63, R63 ;  /* 0x0000003f003f7308 */ /* 0x000fe20000000800 */
[----:B------:R-:W-:-:S02]  /*3970*/  FADD.FTZ R65, R58, R65 ;  /* 0x000000413a417221 */ /* 0x000fc40000010000 */
[----:B------:R-:W-:Y:S02]  /*3980*/  FADD.FTZ R54, R54, R37 ;  /* 0x0000002536367221 */ /* 0x000fe40000010000 */
[----:B------:R-:W-:Y:S01]  /*3990*/  FADD.FTZ R60, R60, R65 ;  /* 0x000000413c3c7221 */ /* 0x000fe20000010000 */
[----:B------:R-:W-:Y:S01]  /*39a0*/  HMMA.16816.F32.BF16 R96, R4, R32, R96 ;  /* 0x000000200460723c */ /* 0x000fe20000041860 */
[----:B------:R-:W-:Y:S01]  /*39b0*/  FADD.FTZ R61, R61, R54 ;  /* 0x000000363d3d7221 */ /* 0x000fe20000010000 */
[----:B------:R-:W-:Y:S01]  /*39c0*/  MUFU.EX2 R62, R62 ;  /* 0x0000003e003e7308 */ /* 0x000fe20000000800 */
[----:B------:R-:W-:-:S04]  /*39d0*/  FADD.FTZ R60, R67, R60 ;  /* 0x0000003c433c7221 */ /* 0x000fc80000010000 */
[--C-:B------:R-:W-:Y:S01]  /*39e0*/  FFMA.FTZ R32, R14, c[0x0][0x23c], -R147.reuse ;  /* 0x00008f000e207a23 */ /* 0x100fe20000010893 */
[C---:B------:R-:W-:Y:S01]  /*39f0*/  HMMA.16816.F32.BF16 R128, R4.reuse, R8, R128 ;  /* 0x000000080480723c */ /* 0x040fe20000041880 */
[----:B------:R-:W-:Y:S01]  /*3a00*/  FFMA.FTZ R33, R12, c[0x0][0x23c], -R147 ;  /* 0x00008f000c217a23 */ /* 0x000fe20000010893 */
[----:B------:R-:W-:Y:S01]  /*3a10*/  MUFU.EX2 R161, R161 ;  /* 0x000000a100a17308 */ /* 0x000fe20000000800 */
[----:B------:R-:W1:Y:S05]  /*3a20*/  LDSM.16.MT88.4 R12, [R190+0x7000] ;  /* 0x00700000be0c783b */ /* 0x000e6a0000004200 */
[C---:B------:R-:W-:Y:S02]  /*3a30*/  HMMA.16816.F32.BF16 R112, R4.reuse, R24, R112 ;  /* 0x000000180470723c */ /* 0x040fe40000041870 */
[----:B------:R-:W-:Y:S06]  /*3a40*/  MUFU.EX2 R32, R32 ;  /* 0x0000002000207308 */ /* 0x000fec0000000800 */
[C---:B------:R-:W-:Y:S01]  /*3a50*/  HMMA.16816.F32.BF16 R116, R4.reuse, R10, R116 ;  /* 0x0000000a0474723c */ /* 0x040fe20000041874 */
[----:B------:R-:W3:Y:S01]  /*3a60*/  LDSM.16.MT88.4 R8, [R189+0x7000] ;  /* 0x00700000bd08783b */ /* 0x000ee20000004200 */
[----:B------:R-:W5:Y:S06]  /*3a70*/  MUFU.EX2 R33, R33 ;  /* 0x0000002100217308 */ /* 0x000f6c0000000800 */
[C---:B------:R-:W-:Y:S01]  /*3a80*/  HMMA.16816.F32.BF16 R100, R4.reuse, R26, R100 ;  /* 0x0000001a0464723c */ /* 0x040fe20000041864 */
[----:B------:R-:W1:Y:S01]  /*3a90*/  LDSM.16.MT88.4 R24, [R188+0x7000] ;  /* 0x00700000bc18783b */ /* 0x000e620000004200 */
[----:B------:R-:W1:Y:S06]  /*3aa0*/  MUFU.EX2 R172, R172 ;  /* 0x000000ac00ac7308 */ /* 0x000e6c0000000800 */
[C---:B------:R-:W-:Y:S02]  /*3ab0*/  HMMA.16816.F32.BF16 R84, R4.reuse, R34, R84 ;  /* 0x000000220454723c */ /* 0x040fe40000041854 */
[----:B------:R-:W-:Y:S05]  /*3ac0*/  MUFU.EX2 R165, R165 ;  /* 0x000000a500a57308 */ /* 0x000fea0000000800 */
[--C-:B------:R-:W-:Y:S01]  /*3ad0*/  FFMA.FTZ R35, R214, c[0x0][0x23c], -R163.reuse ;  /* 0x00008f00d6237a23 */ /* 0x100fe200000108a3 */
[----:B------:R-:W-:Y:S01]  /*3ae0*/  HMMA.16816.F32.BF16 R80, R4, R20, R80 ;  /* 0x000000140450723c */ /* 0x000fe20000041850 */
[----:B------:R-:W-:Y:S01]  /*3af0*/  FFMA.FTZ R34, R212, c[0x0][0x23c], -R163 ;  /* 0x00008f00d4227a23 */ /* 0x000fe200000108a3 */
[----:B------:R-:W-:Y:S01]  /*3b00*/  MUFU.EX2 R176, R176 ;  /* 0x000000b000b07308 */ /* 0x000fe20000000800 */
[----:B------:R-:W-:-:S02]  /*3b10*/  FFMA.FTZ R163, R170, c[0x0][0x23c], -R151 ;  /* 0x00008f00aaa37a23 */ /* 0x000fc40000010897 */
[----:B------:R-:W-:-:S03]  /*3b20*/  FFMA.FTZ R151, R162, c[0x0][0x23c], -R147 ;  /* 0x00008f00a2977a23 */ /* 0x000fc60000010893 */
[----:B------:R-:W-:Y:S01]  /*3b30*/  HMMA.16816.F32.BF16 R68, R4, R22, R68 ;  /* 0x000000160444723c */ /* 0x000fe20000041844 */
[----:B------:R-:W3:Y:S01]  /*3b40*/  LDSM.16.MT88.4 R20, [R191+0x7800] ;  /* 0x00780000bf14783b */ /* 0x000ee20000004200 */
[----:B------:R-:W1:Y:S05]  /*3b50*/  MUFU.EX2 R35, R35 ;  /* 0x0000002300237308 */ /* 0x000e6a0000000800 */
[----:B--2---:R-:W-:Y:S01]  /*3b60*/  F2FP.BF16.PACK_AB R4, R64, R141 ;  /* 0x0000008d4004723e */ /* 0x004fe200000010ff */
[----:B------:R-:W-:Y:S01]  /*3b70*/  FADD.FTZ R141, R141, R44 ;  /* 0x0000002c8d8d7221 */ /* 0x000fe20000010000 */
[----:B----4-:R-:W-:Y:S01]  /*3b80*/  F2FP.BF16.PACK_AB R6, R145, R142 ;  /* 0x0000008e9106723e */ /* 0x010fe200000010ff */
[----:B------:R-:W-:Y:S01]  /*3b90*/  MUFU.EX2 R163, R163 ;  /* 0x000000a300a37308 */ /* 0x000fe20000000800 */
[----:B-----5:R-:W-:Y:S01]  /*3ba0*/  F2FP.BF16.PACK_AB R5, R33, R32 ;  /* 0x000000202105723e */ /* 0x020fe200000010ff */
[----:B------:R-:W-:Y:S01]  /*3bb0*/  FADD.FTZ R32, R32, R59 ;  /* 0x0000003b20207221 */ /* 0x000fe20000010000 */
[----:B------:R-:W-:Y:S01]  /*3bc0*/  F2FP.BF16.PACK_AB R7, R158, R149 ;  /* 0x000000959e07723e */ /* 0x000fe200000010ff */
[----:B------:R-:W-:-:S02]  /*3bd0*/  FADD.FTZ R141, R64, R141 ;  /* 0x0000008d408d7221 */ /* 0x000fc40000010000 */
[----:B------:R-:W-:Y:S02]  /*3be0*/  FADD.FTZ R32, R33, R32 ;  /* 0x0000002021207221 */ /* 0x000fe40000010000 */
[----:B------:R-:W2:Y:S01]  /*3bf0*/  MUFU.EX2 R168, R168 ;  /* 0x000000a800a87308 */ /* 0x000ea20000000800 */
[----:B------:R-:W-:Y:S01]  /*3c00*/  FADD.FTZ R142, R142, R141 ;  /* 0x0000008d8e8e7221 */ /* 0x000fe20000010000 */
[C---:B------:R-:W-:Y:S01]  /*3c10*/  HMMA.16816.F32.BF16 R124, R4.reuse, R16, R124 ;  /* 0x00000010047c723c */ /* 0x040fe2000004187c */
[----:B------:R-:W-:Y:S02]  /*3c20*/  FADD.FTZ R149, R149, R32 ;  /* 0x0000002095957221 */ /* 0x000fe40000010000 */
[----:B------:R-:W-:Y:S02]  /*3c30*/  FADD.FTZ R142, R145, R142 ;  /* 0x0000008e918e7221 */ /* 0x000fe40000010000 */
[----:B------:R-:W-:Y:S01]  /*3c40*/  FADD.FTZ R158, R158, R149 ;  /* 0x000000959e9e7221 */ /* 0x000fe20000010000 */
[----:B------:R-:W-:Y:S02]  /*3c50*/  MUFU.EX2 R166, R166 ;  /* 0x000000a600a67308 */ /* 0x000fe40000000800 */
[C---:B-1----:R-:W-:Y:S06]  /*3c60*/  HMMA.16816.F32.BF16 R108, R4.reuse, R12, R108 ;  /* 0x0000000c046c723c */ /* 0x042fec000004186c */
[----:B------:R-:W1:Y:S02]  /*3c70*/  MUFU.EX2 R213, R213 ;  /* 0x000000d500d57308 */ /* 0x000e640000000800 */
[C---:B---3--:R-:W-:Y:S06]  /*3c80*/  HMMA.16816.F32.BF16 R92, R4.reuse, R8, R92 ;  /* 0x00000008045c723c */ /* 0x048fec000004185c */
[----:B------:R-:W-:Y:S02]  /*3c90*/  MUFU.EX2 R151, R151 ;  /* 0x0000009700977308 */ /* 0x000fe40000000800 */
[C---:B------:R-:W-:Y:S06]  /*3ca0*/  HMMA.16816.F32.BF16 R76, R4.reuse, R24, R76 ;  /* 0x00000018044c723c */ /* 0x040fec000004184c */
[----:B------:R-:W3:Y:S02]  /*3cb0*/  MUFU.EX2 R160, R160 ;  /* 0x000000a000a07308 */ /* 0x000ee40000000800 */
[C---:B------:R-:W-:Y:S06]  /*3cc0*/  HMMA.16816.F32.BF16 R120, R4.reuse, R18, R120 ;  /* 0x000000120478723c */ /* 0x040fec0000041878 */
[----:B------:R-:W-:Y:S02]  /*3cd0*/  MUFU.EX2 R150, R150 ;  /* 0x0000009600967308 */ /* 0x000fe40000000800 */
[C---:B------:R-:W-:Y:S06]  /*3ce0*/  HMMA.16816.F32.BF16 R104, R4.reuse, R14, R104 ;  /* 0x0000000e0468723c */ /* 0x040fec0000041868 */
[----:B------:R-:W4:Y:S02]  /*3cf0*/  MUFU.EX2 R211, R211 ;  /* 0x000000d300d37308 */ /* 0x000f240000000800 */
[C---:B------:R-:W-:Y:S06]  /*3d00*/  HMMA.16816.F32.BF16 R88, R4.reuse, R10, R88 ;  /* 0x0000000a0458723c */ /* 0x040fec0000041858 */
[----:B------:R-:W-:Y:S02]  /*3d10*/  MUFU.EX2 R34, R34 ;  /* 0x0000002200227308 */ /* 0x000fe40000000800 */
[----:B------:R-:W-:Y:S06]  /*3d20*/  HMMA.16816.F32.BF16 R72, R4, R26, R72 ;  /* 0x0000001a0448723c */ /* 0x000fec0000041848 */
[----:B------:R-:W5:Y:S01]  /*3d30*/  MUFU.EX2 R157, R157 ;  /* 0x0000009d009d7308 */ /* 0x000f620000000800 */
[----:B------:R-:W-:Y:S01]  /*3d40*/  F2FP.BF16.PACK_AB R4, R63, R56 ;  /* 0x000000383f04723e */ /* 0x000fe200000010ff */
[----:B------:R-:W-:Y:S01]  /*3d50*/  FADD.FTZ R56, R56, R61 ;  /* 0x0000003d38387221 */ /* 0x000fe20000010000 */
[----:B------:R-:W-:Y:S01]  /*3d60*/  F2FP.BF16.PACK_AB R5, R172, R161 ;  /* 0x000000a1ac05723e */ /* 0x000fe200000010ff */
[----:B------:R-:W-:Y:S01]  /*3d70*/  FADD.FTZ R161, R161, R60 ;  /* 0x0000003ca1a17221 */ /* 0x000fe20000010000 */
[----:B------:R-:W-:Y:S01]  /*3d80*/  F2FP.BF16.PACK_AB R6, R35, R62 ;  /* 0x0000003e2306723e */ /* 0x000fe200000010ff */
[----:B------:R-:W-:Y:S01]  /*3d90*/  FADD.FTZ R63, R63, R56 ;  /* 0x000000383f3f7221 */ /* 0x000fe20000010000 */
[----:B------:R-:W-:Y:S01]  /*3da0*/  F2FP.BF16.PACK_AB R7, R176, R165 ;  /* 0x000000a5b007723e */ /* 0x000fe200000010ff */
[----:B------:R-:W-:Y:S01]  /*3db0*/  MUFU.EX2 R159, R159 ;  /* 0x0000009f009f7308 */ /* 0x000fe20000000800 */
[----:B------:R-:W-:-:S02]  /*3dc0*/  FADD.FTZ R172, R172, R161 ;  /* 0x000000a1acac7221 */ /* 0x000fc40000010000 */
[----:B------:R-:W-:Y:S02]  /*3dd0*/  FADD.FTZ R62, R62, R63 ;  /* 0x0000003f3e3e7221 */ /* 0x000fe40000010000 */
[----:B------:R-:W-:Y:S01]  /*3de0*/  FADD.FTZ R165, R165, R172 ;  /* 0x000000aca5a57221 */ /* 0x000fe20000010000 */
[----:B------:R-:W-:Y:S01]  /*3df0*/  HMMA.16816.F32.BF16 R128, R4, R16, R128 ;  /* 0x000000100480723c */ /* 0x000fe20000041880 */
[----:B------:R-:W-:Y:S01]  /*3e00*/  FADD.FTZ R35, R35, R62 ;  /* 0x0000003e23237221 */ /* 0x000fe20000010000 */
[----:B------:R-:W-:Y:S01]  /*3e10*/  MUFU.EX2 R174, R174 ;  /* 0x000000ae00ae7308 */ /* 0x000fe20000000800 */
[----:B------:R-:W-:-:S05]  /*3e20*/  FADD.FTZ R165, R176, R165 ;  /* 0x000000a5b0a57221 */ /* 0x000fca0000010000 */
[C---:B------:R-:W-:Y:S01]  /*3e30*/  HMMA.16816.F32.BF16 R116, R4.reuse, R18, R116 ;  /* 0x000000120474723c */ /* 0x040fe20000041874 */
[----:B------:R-:W1:Y:S07]  /*3e40*/  LDSM.16.MT88.4 R16, [R190+0x7800] ;  /* 0x00780000be10783b */ /* 0x000e6e0000004200 */
[C---:B------:R-:W-:Y:S08]  /*3e50*/  HMMA.16816.F32.BF16 R112, R4.reuse, R12, R112 ;  /* 0x0000000c0470723c */ /* 0x040ff00000041870 */
[C---:B------:R-:W-:Y:S01]  /*3e60*/  HMMA.16816.F32.BF16 R100, R4.reuse, R14, R100 ;  /* 0x0000000e0464723c */ /* 0x040fe20000041864 */
[----:B------:R-:W1:Y:S07]  /*3e70*/  LDSM.16.MT88.4 R12, [R189+0x7800] ;  /* 0x00780000bd0c783b */ /* 0x000e6e0000004200 */
[C---:B------:R-:W-:Y:S08]  /*3e80*/  HMMA.16816.F32.BF16 R96, R4.reuse, R8, R96 ;  /* 0x000000080460723c */ /* 0x040ff00000041860 */
[C---:B------:R-:W-:Y:S01]  /*3e90*/  HMMA.16816.F32.BF16 R84, R4.reuse, R10, R84 ;  /* 0x0000000a0454723c */ /* 0x040fe20000041854 */
[----:B------:R-:W5:Y:S07]  /*3ea0*/  LDSM.16.MT88.4 R8, [R188+0x7800] ;  /* 0x00780000bc08783b */ /* 0x000f6e0000004200 */
[C---:B------:R-:W-:Y:S07]  /*3eb0*/  HMMA.16816.F32.BF16 R80, R4.reuse, R24, R80 ;  /* 0x000000180450723c */ /* 0x040fee0000041850 */
[--C-:B------:R-:W-:Y:S01]  /*3ec0*/  FFMA.FTZ R24, R146, c[0x0][0x23c], -R143.reuse ;  /* 0x00008f0092187a23 */ /* 0x100fe2000001088f */
[----:B------:R-:W-:Y:S01]  /*3ed0*/  HMMA.16816.F32.BF16 R68, R4, R26, R68 ;  /* 0x0000001a0444723c */ /* 0x000fe20000041844 */
[----:B------:R-:W-:-:S04]  /*3ee0*/  FFMA.FTZ R25, R144, c[0x0][0x23c], -R143 ;  /* 0x00008f0090197a23 */ /* 0x000fc8000001088f */
[----:B------:R-:W-:Y:S02]  /*3ef0*/  MUFU.EX2 R24, R24 ;  /* 0x0000001800187308 */ /* 0x000fe40000000800 */
[--C-:B------:R-:W-:Y:S01]  /*3f00*/  FFMA.FTZ R26, R140, c[0x0][0x23c], -R143.reuse ;  /* 0x00008f008c1a7a23 */ /* 0x100fe2000001088f */
[----:B--2---:R-:W-:Y:S01]  /*3f10*/  F2FP.BF16.PACK_AB R4, R168, R163 ;  /* 0x000000a3a804723e */ /* 0x004fe200000010ff */
[----:B------:R-:W-:Y:S01]  /*3f20*/  FFMA.FTZ R27, R66, c[0x0][0x23c], -R143 ;  /* 0x00008f00421b7a23 */ /* 0x000fe2000001088f */
[----:B-1----:R-:W-:Y:S01]  /*3f30*/  F2FP.BF16.PACK_AB R6, R213, R166 ;  /* 0x000000a6d506723e */ /* 0x002fe200000010ff */
[----:B------:R-:W-:Y:S01]  /*3f40*/  FADD.FTZ R163, R163, R142 ;  /* 0x0000008ea3a37221 */ /* 0x000fe20000010000 */
[----:B---3--:R-:W-:Y:S01]  /*3f50*/  F2FP.BF16.PACK_AB R5, R160, R151 ;  /* 0x00000097a005723e */ /* 0x008fe200000010ff */
[----:B------:R-:W1:Y:S01]  /*3f60*/  MUFU.EX2 R25, R25 ;  /* 0x0000001900197308 */ /* 0x000e620000000800 */
[----:B----4-:R-:W-:Y:S01]  /*3f70*/  F2FP.BF16.PACK_AB R7, R211, R150 ;  /* 0x00000096d307723e */ /* 0x010fe200000010ff */
[----:B------:R-:W-:-:S02]  /*3f80*/  FADD.FTZ R151, R151, R158 ;  /* 0x0000009e97977221 */ /* 0x000fc40000010000 */
[----:B------:R-:W-:Y:S02]  /*3f90*/  FADD.FTZ R163, R168, R163 ;  /* 0x000000a3a8a37221 */ /* 0x000fe40000010000 */
[----:B------:R-:W-:Y:S02]  /*3fa0*/  FADD.FTZ R151, R160, R151 ;  /* 0x00000097a0977221 */ /* 0x000fe40000010000 */
[----:B------:R-:W-:Y:S01]  /*3fb0*/  MUFU.EX2 R26, R26 ;  /* 0x0000001a001a7308 */ /* 0x000fe20000000800 */
[----:B------:R-:W-:Y:S01]  /*3fc0*/  HMMA.16816.F32.BF16 R124, R4, R20, R124 ;  /* 0x00000014047c723c */ /* 0x000fe2000004187c */
[----:B------:R-:W-:Y:S02]  /*3fd0*/  FADD.FTZ R166, R166, R163 ;  /* 0x000000a3a6a67221 */ /* 0x000fe40000010000 */
[----:B------:R-:W-:Y:S02]  /*3fe0*/  FADD.FTZ R150, R150, R151 ;  /* 0x0000009796967221 */ /* 0x000fe40000010000 */
[----:B------:R-:W-:-:S02]  /*3ff0*/  FADD.FTZ R213, R213, R166 ;  /* 0x000000a6d5d57221 */ /* 0x000fc40000010000 */
[----:B------:R-:W2:Y:S01]  /*4000*/  MUFU.EX2 R27, R27 ;  /* 0x0000001b001b7308 */ /* 0x000ea20000000800 */
[----:B------:R-:W-:Y:S01]  /*4010*/  HMMA.16816.F32.BF16 R120, R4, R22, R120 ;  /* 0x000000160478723c */ /* 0x000fe20000041878 */
[----:B------:R-:W-:-:S07]  /*4020*/  FADD.FTZ R211, R211, R150 ;  /* 0x00000096d3d37221 */ /* 0x000fce0000010000 */
[C---:B------:R-:W-:Y:S08]  /*4030*/  HMMA.16816.F32.BF16 R108, R4.reuse, R16, R108 ;  /* 0x00000010046c723c */ /* 0x040ff0000004186c */
[C---:B------:R-:W-:Y:S08]  /*4040*/  HMMA.16816.F32.BF16 R104, R4.reuse, R18, R104 ;  /* 0x000000120468723c */ /* 0x040ff00000041868 */
[C---:B------:R-:W-:Y:S08]  /*4050*/  HMMA.16816.F32.BF16 R92, R4.reuse, R12, R92 ;  /* 0x0000000c045c723c */ /* 0x040ff0000004185c */
[C---:B------:R-:W-:Y:S08]  /*4060*/  HMMA.16816.F32.BF16 R88, R4.reuse, R14, R88 ;  /* 0x0000000e0458723c */ /* 0x040ff00000041858 */
[C---:B-----5:R-:W-:Y:S08]  /*4070*/  HMMA.16816.F32.BF16 R76, R4.reuse, R8, R76 ;  /* 0x00000008044c723c */ /* 0x060ff0000004184c */
[----:B------:R-:W-:Y:S07]  /*4080*/  HMMA.16816.F32.BF16 R72, R4, R10, R72 ;  /* 0x0000000a0448723c */ /* 0x000fee0000041848 */
[----:B------:R-:W-:Y:S01]  /*4090*/  F2FP.BF16.PACK_AB R4, R157, R34 ;  /* 0x000000229d04723e */ /* 0x000fe200000010ff */
[----:B------:R-:W-:Y:S01]  /*40a0*/  FADD.FTZ R34, R34, R35 ;  /* 0x0000002322227221 */ /* 0x000fe20000010000 */
[----:B-1----:R-:W-:Y:S01]  /*40b0*/  F2FP.BF16.PACK_AB R5, R25, R24 ;  /* 0x000000181905723e */ /* 0x002fe200000010ff */
[----:B------:R-:W-:Y:S01]  /*40c0*/  FADD.FTZ R24, R24, R165 ;  /* 0x000000a518187221 */ /* 0x000fe20000010000 */
[----:B------:R-:W-:Y:S01]  /*40d0*/  F2FP.BF16.PACK_AB R6, R174, R159 ;  /* 0x0000009fae06723e */ /* 0x000fe200000010ff */
[----:B------:R-:W-:Y:S01]  /*40e0*/  FADD.FTZ R34, R157, R34 ;  /* 0x000000229d227221 */ /* 0x000fe20000010000 */
[----:B--2---:R-:W-:Y:S01]  /*40f0*/  F2FP.BF16.PACK_AB R7, R27, R26 ;  /* 0x0000001a1b07723e */ /* 0x004fe200000010ff */
[----:B------:R-:W-:-:S02]  /*4100*/  FADD.FTZ R25, R25, R24 ;  /* 0x0000001819197221 */ /* 0x000fc40000010000 */
[----:B------:R-:W-:Y:S02]  /*4110*/  FADD.FTZ R159, R159, R34 ;  /* 0x000000229f9f7221 */ /* 0x000fe40000010000 */
[----:B------:R-:W-:Y:S02]  /*4120*/  FADD.FTZ R26, R26, R25 ;  /* 0x000000191a1a7221 */ /* 0x000fe40000010000 */
[----:B------:R-:W-:Y:S01]  /*4130*/  HMMA.16816.F32.BF16 R128, R4, R20, R128 ;  /* 0x000000140480723c */ /* 0x000fe20000041880 */
[----:B------:R-:W-:Y:S02]  /*4140*/  FADD.FTZ R215, R174, R159 ;  /* 0x0000009faed77221 */ /* 0x000fe40000010000 */
[----:B------:R-:W-:-:S05]  /*4150*/  FADD.FTZ R210, R27, R26 ;  /* 0x0000001a1bd27221 */ /* 0x000fca0000010000 */
        /* <DEDUP_REMOVED lines=19> */
[----:B------:R-:W-:Y:S02]  /*4290*/  LEA.HI.X R5, R6, c[0x0][0x174], R0, 0x1, P1 ;  /* 0x00005d0006057a11 */ /* 0x000fe400008f0c00 */
[----:B------:R-:W-:Y:S02]  /*42a0*/  IADD3 R16, P1, R12, UR4, RZ ;  /* 0x000000040c107c10 */ /* 0x000fe4000ff3e0ff */
[----:B------:R-:W-:Y:S02]  /*42b0*/  IADD3.X R13, R5, UR5, RZ, P0, !PT ;  /* 0x00000005050d7c10 */ /* 0x000fe400087fe4ff */
[----:B------:R-:W-:Y:S02]  /*42c0*/  IADD3 R14, P0, R16, UR4, RZ ;  /* 0x00000004100e7c10 */ /* 0x000fe4000ff1e0ff */
[----:B------:R-:W-:-:S04]  /*42d0*/  IADD3.X R17, R13, UR5, RZ, P1, !PT ;  /* 0x000000050d117c10 */ /* 0x000fc80008ffe4ff */
[----:B------:R-:W-:Y:S01]  /*42e0*/  IADD3.X R15, R17, UR5, RZ, P0, !PT ;  /* 0x00000005110f7c10 */ /* 0x000fe200087fe4ff */
        /* <DEDUP_REMOVED lines=8> */
[----:B------:R-:W4:Y:S04]  /*4370*/  LDSM.16.M88.4 R8, [R197] ;  /* 0x00000000c508783b */ /* 0x000f280000000200 */
[----:B------:R-:W1:Y:S04]  /*4380*/  LDSM.16.M88.4 R60, [R198+0x2000] ;  /* 0x00200000c63c783b */ /* 0x000e680000000200 */
[----:B------:R-:W-:Y:S04]  /*4390*/  LDSM.16.M88.4 R56, [R196] ;  /* 0x00000000c438783b */ /* 0x000fe80000000200 */
[----:B------:R-:W5:Y:S04]  /*43a0*/  LDSM.16.M88.4 R36, [R195] ;  /* 0x00000000c324783b */ /* 0x000f680000000200 */
[----:B------:R-:W2:Y:S04]  /*43b0*/  LDSM.16.M88.4 R52, [R196+0x2000] ;  /* 0x00200000c434783b */ /* 0x000ea80000000200 */
[----:B------:R-:W-:Y:S04]  /*43c0*/  LDSM.16.M88.4 R24, [R193] ;  /* 0x00000000c118783b */ /* 0x000fe80000000200 */
[----:B------:R-:W5:Y:S04]  /*43d0*/  LDSM.16.M88.4 R32, [R194] ;  /* 0x00000000c220783b */ /* 0x000f680000000200 */
[----:B------:R-:W5:Y:S04]  /*43e0*/  LDSM.16.M88.4 R28, [R194+0x2000] ;  /* 0x00200000c21c783b */ /* 0x000f680000000200 */
[----:B------:R-:W5:Y:S04]  /*43f0*/  LDSM.16.M88.4 R144, [R197+0x800] ;  /* 0x00080000c590783b */ /* 0x000f680000000200 */
[----:B------:R-:W-:Y:S01]  /*4400*/  LDSM.16.M88.4 R148, [R184] ;  /* 0x00000000b894783b */ /* 0x000fe20000000200 */
[-C--:B----4-:R-:W-:Y:S03]  /*4410*/  HMMA.16816.F32.BF16 R140, R64, R8.reuse, RZ ;  /* 0x00000008408c723c */ /* 0x090fe600000418ff */
[----:B------:R-:W4:Y:S04]  /*4420*/  LDSM.16.M88.4 R20, [R192] ;  /* 0x00000000c014783b */ /* 0x000f280000000200 */
[----:B---3--:R-:W3:Y:S01]  /*4430*/  LDSM.16.M88.4 R16, [R192+0x2000] ;  /* 0x00200000c010783b */ /* 0x008ee20000000200 */
[C---:B-1----:R-:W-:Y:S03]  /*4440*/  HMMA.16816.F32.BF16 R4, R60.reuse, R8, RZ ;  /* 0x000000083c04723c */ /* 0x042fe600000418ff */
[----:B------:R-:W1:Y:S04]  /*4450*/  LDSM.16.M88.4 R48, [R195+0x800] ;  /* 0x00080000c330783b */ /* 0x000e680000000200 */
[----:B------:R-:W0:Y:S01]  /*4460*/  LDGDEPBAR ;  /* 0x00000000000079af */ /* 0x000e220000000000 */
[----:B--2---:R-:W-:Y:S08]  /*4470*/  HMMA.16816.F32.BF16 R12, R60, R10, RZ ;  /* 0x0000000a3c0c723c */ /* 0x004ff000000418ff */
[----:B-----5:R-:W-:Y:S08]  /*4480*/  HMMA.16816.F32.BF16 R140, R56, R36, R140 ;  /* 0x00000024388c723c */ /* 0x020ff0000004188c */
[----:B------:R-:W-:Y:S08]  /*4490*/  HMMA.16816.F32.BF16 R8, R64, R10, RZ ;  /* 0x0000000a4008723c */ /* 0x000ff000000418ff */
[----:B------:R-:W-:Y:S08]  /*44a0*/  HMMA.16816.F32.BF16 R4, R52, R36, R4 ;  /* 0x000000243404723c */ /* 0x000ff00000041804 */
[----:B------:R-:W-:Y:S08]  /*44b0*/  HMMA.16816.F32.BF16 R140, R32, R24, R140 ;  /* 0x00000018208c723c */ /* 0x000ff0000004188c */
[-C--:B------:R-:W-:Y:S08]  /*44c0*/  HMMA.16816.F32.BF16 R12, R52, R38.reuse, R12 ;  /* 0x00000026340c723c */ /* 0x080ff0000004180c */
[----:B------:R-:W-:Y:S08]  /*44d0*/  HMMA.16816.F32.BF16 R8, R56, R38, R8 ;  /* 0x000000263808723c */ /* 0x000ff00000041808 */
[----:B------:R-:W-:Y:S08]  /*44e0*/  HMMA.16816.F32.BF16 R4, R28, R24, R4 ;  /* 0x000000181c04723c */ /* 0x000ff00000041804 */
[-C--:B------:R-:W-:Y:S08]  /*44f0*/  HMMA.16816.F32.BF16 R44, R64, R144.reuse, RZ ;  /* 0x00000090402c723c */ /* 0x080ff000000418ff */
[----:B------:R-:W-:Y:S08]  /*4500*/  HMMA.16816.F32.BF16 R40, R60, R144, RZ ;  /* 0x000000903c28723c */ /* 0x000ff000000418ff */
[-C--:B------:R-:W-:Y:S08]  /*4510*/  HMMA.16816.F32.BF16 R36, R64, R146.reuse, RZ ;  /* 0x000000924024723c */ /* 0x080ff000000418ff */
[----:B------:R-:W-:Y:S08]  /*4520*/  HMMA.16816.F32.BF16 R144, R60, R146, RZ ;  /* 0x000000923c90723c */ /* 0x000ff000000418ff */
[----:B----4-:R-:W-:Y:S08]  /*4530*/  HMMA.16816.F32.BF16 R140, R20, R148, R140 ;  /* 0x00000094148c723c */ /* 0x010ff0000004188c */
[-C--:B------:R-:W-:Y:S08]  /*4540*/  HMMA.16816.F32.BF16 R12, R28, R26.reuse, R12 ;  /* 0x0000001a1c0c723c */ /* 0x080ff0000004180c */
[----:B------:R-:W-:Y:S01]  /*4550*/  HMMA.16816.F32.BF16 R8, R32, R26, R8 ;  /* 0x0000001a2008723c */ /* 0x000fe20000041808 */
[----:B------:R-:W2:Y:S07]  /*4560*/  LDSM.16.M88.4 R24, [R187] ;  /* 0x00000000bb18783b */ /* 0x000eae0000000200 */
[----:B---3--:R-:W-:Y:S01]  /*4570*/  HMMA.16816.F32.BF16 R4, R16, R148, R4 ;  /* 0x000000941004723c */ /* 0x008fe20000041804 */
[----:B------:R-:W-:-:S02]  /*4580*/  FMUL.FTZ R0, R140, c[0x0][0x2ec] ;  /* 0x0000bb008c007a20 */ /* 0x000fc40000410000 */
[----:B------:R-:W-:Y:S02]  /*4590*/  FMUL.FTZ R2, R141, c[0x0][0x2ec] ;  /* 0x0000bb008d027a20 */ /* 0x000fe40000410000 */
[----:B------:R-:W-:Y:S02]  /*45a0*/  FMUL.FTZ R158, R142, c[0x0][0x2ec] ;  /* 0x0000bb008e9e7a20 */ /* 0x000fe40000410000 */
[----:B------:R-:W-:Y:S01]  /*45b0*/  FMUL.FTZ R159, R143, c[0x0][0x2ec] ;  /* 0x0000bb008f9f7a20 */ /* 0x000fe20000410000 */
[-C--:B-1----:R-:W-:Y:S01]  /*45c0*/  HMMA.16816.F32.BF16 R44, R56, R48.reuse, R44 ;  /* 0x00000030382c723c */ /* 0x082fe2000004182c */
[----:B------:R-:W1:Y:S01]  /*45d0*/  LDSM.16.M88.4 R140, [R184+0x800] ;  /* 0x00080000b88c783b */ /* 0x000e620000000200 */
[----:B------:R-:W3:Y:S06]  /*45e0*/  MUFU.TANH R2, R2 ;  /* 0x0000000200027308 */ /* 0x000eec0000002400 */
[----:B------:R-:W-:Y:S02]  /*45f0*/  HMMA.16816.F32.BF16 R40, R52, R48, R40 ;  /* 0x000000303428723c */ /* 0x000fe40000041828 */
[----:B------:R-:W-:Y:S06]  /*4600*/  MUFU.TANH R158, R158 ;  /* 0x0000009e009e7308 */ /* 0x000fec0000002400 */
[----:B------:R-:W-:Y:S01]  /*4610*/  HMMA.16816.F32.BF16 R36, R56, R50, R36 ;  /* 0x000000323824723c */ /* 0x000fe20000041824 */
[----:B------:R-:W-:Y:S01]  /*4620*/  FMUL.FTZ R4, R4, c[0x0][0x2ec] ;  /* 0x0000bb0004047a20 */ /* 0x000fe20000410000 */
[----:B------:R-:W-:Y:S01]  /*4630*/  MUFU.TANH R159, R159 ;  /* 0x0000009f009f7308 */ /* 0x000fe20000002400 */
[----:B------:R-:W-:-:S02]  /*4640*/  FMUL.FTZ R5, R5, c[0x0][0x2ec] ;  /* 0x0000bb0005057a20 */ /* 0x000fc40000410000 */
[----:B------:R-:W-:Y:S02]  /*4650*/  FMUL.FTZ R6, R6, c[0x0][0x2ec] ;  /* 0x0000bb0006067a20 */ /* 0x000fe40000410000 */
[----:B------:R-:W-:Y:S01]  /*4660*/  FMUL.FTZ R169, R7, c[0x0][0x2ec] ;  /* 0x0000bb0007a97a20 */ /* 0x000fe20000410000 */
[----:B------:R-:W-:Y:S01]  /*4670*/  HMMA.16816.F32.BF16 R144, R52, R50, R144 ;  /* 0x000000323490723c */ /* 0x000fe20000041890 */
[----:B------:R-:W4:Y:S01]  /*4680*/  LDSM.16.M88.4 R48, [R197+0x1000] ;  /* 0x00100000c530783b */ /* 0x000f220000000200 */
[----:B------:R-:W-:Y:S06]  /*4690*/  MUFU.TANH R160, R4 ;  /* 0x0000000400a07308 */ /* 0x000fec0000002400 */
[-C--:B------:R-:W-:Y:S02]  /*46a0*/  HMMA.16816.F32.BF16 R8, R20, R150.reuse, R8 ;  /* 0x000000961408723c */ /* 0x080fe40000041808 */
[----:B------:R-:W-:Y:S06]  /*46b0*/  MUFU.TANH R161, R5 ;  /* 0x0000000500a17308 */ /* 0x000fec0000002400 */
[----:B------:R-:W-:Y:S01]  /*46c0*/  HMMA.16816.F32.BF16 R12, R16, R150, R12 ;  /* 0x00000096100c723c */ /* 0x000fe2000004180c */
[----:B------:R-:W-:Y:S01]  /*46d0*/  LDSM.16.M88.4 R148, [R197+0x1800] ;  /* 0x00180000c594783b */ /* 0x000fe20000000200 */
[----:B------:R5:W-:Y:S06]  /*46e0*/  MUFU.TANH R162, R6 ;  /* 0x0000000600a27308 */ /* 0x000bec0000002400 */
[C---:B--2---:R-:W-:Y:S02]  /*46f0*/  HMMA.16816.F32.BF16 R44, R32.reuse, R24, R44 ;  /* 0x00000018202c723c */ /* 0x044fe4000004182c */
[----:B------:R-:W-:Y:S06]  /*4700*/  MUFU.TANH R0, R0 ;  /* 0x0000000000007308 */ /* 0x000fec0000002400 */
[----:B------:R-:W-:Y:S01]  /*4710*/  FMUL.FTZ R8, R8, c[0x0][0x2ec] ;  /* 0x0000bb0008087a20 */ /* 0x000fe20000410000 */
[----:B------:R-:W-:Y:S01]  /*4720*/  HMMA.16816.F32.BF16 R36, R32, R26, R36 ;  /* 0x0000001a2024723c */ /* 0x000fe20000041824 */
[----:B-----5:R-:W2:Y:S01]  /*4730*/  LDSM.16.M88.4 R4, [R195+0x1000] ;  /* 0x00100000c304783b */ /* 0x020ea20000000200 */
[----:B------:R-:W-:Y:S01]  /*4740*/  FMUL.FTZ R9, R9, c[0x0][0x2ec] ;  /* 0x0000bb0009097a20 */ /* 0x000fe20000410000 */
[----:B------:R-:W-:Y:S01]  /*4750*/  MUFU.TANH R163, R8 ;  /* 0x0000000800a37308 */ /* 0x000fe20000002400 */
[----:B------:R-:W-:-:S02]  /*4760*/  FMUL.FTZ R10, R10, c[0x0][0x2ec] ;  /* 0x0000bb000a0a7a20 */ /* 0x000fc40000410000 */
[----:B------:R-:W-:Y:S02]  /*4770*/  FMUL.FTZ R11, R11, c[0x0][0x2ec] ;  /* 0x0000bb000b0b7a20 */ /* 0x000fe40000410000 */
[----:B------:R-:W-:Y:S01]  /*4780*/  FMUL.FTZ R12, R12, c[0x0][0x2ec] ;  /* 0x0000bb000c0c7a20 */ /* 0x000fe20000410000 */
[----:B------:R-:W-:Y:S01]  /*4790*/  HMMA.16816.F32.BF16 R40, R28, R24, R40 ;  /* 0x000000181c28723c */ /* 0x000fe20000041828 */
[----:B------:R-:W-:Y:S01]  /*47a0*/  FMUL.FTZ R13, R13, c[0x0][0x2ec] ;  /* 0x0000bb000d0d7a20 */ /* 0x000fe20000410000 */
[----:B------:R-:W5:Y:S01]  /*47b0*/  MUFU.TANH R164, R9 ;  /* 0x0000000900a47308 */ /* 0x000f620000002400 */
[----:B------:R-:W-:Y:S02]  /*47c0*/  FMUL.FTZ R170, R14, c[0x0][0x2ec] ;  /* 0x0000bb000eaa7a20 */ /* 0x000fe40000410000 */
[----:B------:R-:W-:-:S03]  /*47d0*/  FMUL.FTZ R171, R15, c[0x0][0x2ec] ;  /* 0x0000bb000fab7a20 */ /* 0x000fc60000410000 */
[----:B-1----:R-:W-:Y:S02]  /*47e0*/  HMMA.16816.F32.BF16 R44, R20, R140, R44 ;  /* 0x0000008c142c723c */ /* 0x002fe4000004182c */
[----:B------:R-:W-:Y:S06]  /*47f0*/  MUFU.TANH R165, R10 ;  /* 0x0000000a00a57308 */ /* 0x000fec0000002400 */
[----:B------:R-:W-:Y:S02]  /*4800*/  HMMA.16816.F32.BF16 R144, R28, R26, R144 ;  /* 0x0000001a1c90723c */ /* 0x000fe40000041890 */
[----:B------:R1:W1:Y:S06]  /*4810*/  MUFU.TANH R166, R11 ;  /* 0x0000000b00a67308 */ /* 0x00026c0000002400 */
[----:B----4-:R-:W-:Y:S02]  /*4820*/  HMMA.16816.F32.BF16 R24, R64, R50, RZ ;  /* 0x000000324018723c */ /* 0x010fe400000418ff */
[----:B------:R-:W4:Y:S06]  /*4830*/  MUFU.TANH R167, R12 ;  /* 0x0000000c00a77308 */ /* 0x000f2c0000002400 */
[----:B------:R-:W-:Y:S01]  /*4840*/  HMMA.16816.F32.BF16 R36, R20, R142, R36 ;  /* 0x0000008e1424723c */ /* 0x000fe20000041824 */
[----:B------:R-:W-:Y:S01]  /*4850*/  FMUL.FTZ R44, R44, c[0x0][0x2ec] ;  /* 0x0000bb002c2c7a20 */ /* 0x000fe20000410000 */
[----:B------:R2:W2:Y:S01]  /*4860*/  MUFU.TANH R168, R13 ;  /* 0x0000000d00a87308 */ /* 0x0004a20000002400 */
[----:B------:R-:W-:-:S02]  /*4870*/  FMUL.FTZ R45, R45, c[0x0][0x2ec] ;  /* 0x0000bb002d2d7a20 */ /* 0x000fc40000410000 */
[----:B------:R-:W-:Y:S02]  /*4880*/  FMUL.FTZ R175, R46, c[0x0][0x2ec] ;  /* 0x0000bb002eaf7a20 */ /* 0x000fe40000410000 */
[----:B------:R-:W-:Y:S01]  /*4890*/  FMUL.FTZ R177, R47, c[0x0][0x2ec] ;  /* 0x0000bb002fb17a20 */ /* 0x000fe20000410000 */
[----:B-1----:R-:W-:Y:S02]  /*48a0*/  HMMA.16816.F32.BF16 R8, R64, R48, RZ ;  /* 0x000000304008723c */ /* 0x002fe400000418ff */
[----:B------:R-:W-:Y:S06]  /*48b0*/  MUFU.TANH R176, R44 ;  /* 0x0000002c00b07308 */ /* 0x000fec0000002400 */
[C---:B------:R-:W-:Y:S01]  /*48c0*/  HMMA.16816.F32.BF16 R40, R16.reuse, R140, R40 ;  /* 0x0000008c1028723c */ /* 0x040fe20000041828 */
[----:B--2---:R-:W1:Y:S01]  /*48d0*/  LDSM.16.M88.4 R12, [R186] ;  /* 0x00000000ba0c783b */ /* 0x004e620000000200 */
[----:B------:R2:W-:Y:S06]  /*48e0*/  MUFU.TANH R174, R45 ;  /* 0x0000002d00ae7308 */ /* 0x0005ec0000002400 */
[----:B------:R-:W-:Y:S01]  /*48f0*/  HMMA.16816.F32.BF16 R144, R16, R142, R144 ;  /* 0x0000008e1090723c */ /* 0x000fe20000041890 */
[----:B------:R-:W-:-:S02]  /*4900*/  FMUL.FTZ R36, R36, c[0x0][0x2ec] ;  /* 0x0000bb0024247a20 */ /* 0x000fc40000410000 */
[----:B------:R-:W-:Y:S01]  /*4910*/  FMUL.FTZ R37, R37, c[0x0][0x2ec] ;  /* 0x0000bb0025257a20 */ /* 0x000fe20000410000 */
[----:B------:R-:W1:Y:S01]  /*4920*/  MUFU.TANH R169, R169 ;  /* 0x000000a900a97308 */ /* 0x000e620000002400 */
[----:B------:R-:W-:Y:S02]  /*4930*/  FMUL.FTZ R38, R38, c[0x0][0x2ec] ;  /* 0x0000bb0026267a20 */ /* 0x000fe40000410000 */
[----:B------:R-:W-:Y:S01]  /*4940*/  FMUL.FTZ R39, R39, c[0x0][0x2ec] ;  /* 0x0000bb0027277a20 */ /* 0x000fe20000410000 */
[----:B------:R-:W-:Y:S01]  /*4950*/  HMMA.16816.F32.BF16 R8, R56, R4, R8 ;  /* 0x000000043808723c */ /* 0x000fe20000041808 */
[----:B--2---:R-:W2:Y:S03]  /*4960*/  LDSM.16.M88.4 R44, [R184+0x1000] ;  /* 0x00100000b82c783b */ /* 0x004ea60000000200 */
[----:B------:R-:W-:Y:S04]  /*4970*/  MUFU.TANH R173, R36 ;  /* 0x0000002400ad7308 */ /* 0x000fe80000002400 */
[----:B------:R-:W-:Y:S01]  /*4980*/  HMMA.16816.F32.BF16 R140, R60, R48, RZ ;  /* 0x000000303c8c723c */ /* 0x000fe200000418ff */
[----:B------:R-:W-:-:S02]  /*4990*/  FMUL.FTZ R40, R40, c[0x0][0x2ec] ;  /* 0x0000bb0028287a20 */ /* 0x000fc40000410000 */
[----:B------:R-:W-:Y:S01]  /*49a0*/  FMUL.FTZ R41, R41, c[0x0][0x2ec] ;  /* 0x0000bb0029297a20 */ /* 0x000fe20000410000 */
[----:B------:R-:W-:Y:S01]  /*49b0*/  MUFU.TANH R172, R37 ;  /* 0x0000002500ac7308 */ /* 0x000fe20000002400 */
[----:B------:R-:W-:Y:S02]  /*49c0*/  FMUL.FTZ R42, R42, c[0x0][0x2ec] ;  /* 0x0000bb002a2a7a20 */ /* 0x000fe40000410000 */
[----:B------:R-:W-:Y:S01]  /*49d0*/  FMUL.FTZ R183, R43, c[0x0][0x2ec] ;  /* 0x0000bb002bb77a20 */ /* 0x000fe20000410000 */
[----:B------:R-:W-:Y:S01]  /*49e0*/  HMMA.16816.F32.BF16 R48, R60, R50, RZ ;  /* 0x000000323c30723c */ /* 0x000fe200000418ff */
[----:B------:R-:W-:Y:S02]  /*49f0*/  FMUL.FTZ R146, R146, c[0x0][0x2ec] ;  /* 0x0000bb0092927a20 */ /* 0x000fe40000410000 */
[----:B------:R-:W-:Y:S01]  /*4a00*/  FMUL.FTZ R144, R144, c[0x0][0x2ec] ;  /* 0x0000bb0090907a20 */ /* 0x000fe20000410000 */
[----:B------:R-:W-:Y:S01]  /*4a10*/  MUFU.TANH R178, R38 ;  /* 0x0000002600b27308 */ /* 0x000fe20000002400 */
[----:B------:R-:W-:-:S02]  /*4a20*/  FMUL.FTZ R145, R145, c[0x0][0x2ec] ;  /* 0x0000bb0091917a20 */ /* 0x000fc40000410000 */
[----:B------:R-:W-:Y:S01]  /*4a30*/  FMUL.FTZ R147, R147, c[0x0][0x2ec] ;  /* 0x0000bb0093937a20 */ /* 0x000fe20000410000 */
[----:B------:R-:W-:Y:S04]  /*4a40*/  HMMA.16816.F32.BF16 R24, R56, R6, R24 ;  /* 0x000000063818723c */ /* 0x000fe80000041818 */
[----:B------:R2:W-:Y:S04]  /*4a50*/  MUFU.TANH R179, R39 ;  /* 0x0000002700b37308 */ /* 0x0005e80000002400 */
[----:B-1----:R-:W-:Y:S04]  /*4a60*/  HMMA.16816.F32.BF16 R8, R32, R12, R8 ;  /* 0x0000000c2008723c */ /* 0x002fe80000041808 */
[----:B------:R-:W-:Y:S04]  /*4a70*/  MUFU.TANH R180, R40 ;  /* 0x0000002800b47308 */ /* 0x000fe80000002400 */
[C---:B------:R-:W-:Y:S01]  /*4a80*/  HMMA.16816.F32.BF16 R140, R52.reuse, R4, R140 ;  /* 0x00000004348c723c */ /* 0x040fe2000004188c */
[----:B--2---:R-:W1:Y:S03]  /*4a90*/  LDSM.16.M88.4 R36, [R195+0x1800] ;  /* 0x00180000c324783b */ /* 0x004e660000000200 */
[----:B------:R-:W-:Y:S04]  /*4aa0*/  MUFU.TANH R181, R41 ;  /* 0x0000002900b57308 */ /* 0x000fe80000002400 */
[----:B------:R-:W-:Y:S04]  /*4ab0*/  HMMA.16816.F32.BF16 R48, R52, R6, R48 ;  /* 0x000000063430723c */ /* 0x000fe80000041830 */
[----:B------:R2:W-:Y:S04]  /*4ac0*/  MUFU.TANH R207, R42 ;  /* 0x0000002a00cf7308 */ /* 0x0005e80000002400 */
[----:B------:R-:W-:Y:S04]  /*4ad0*/  HMMA.16816.F32.BF16 R24, R32, R14, R24 ;  /* 0x0000000e2018723c */ /* 0x000fe80000041818 */
[----:B------:R-:W1:Y:S04]  /*4ae0*/  MUFU.TANH R170, R170 ;  /* 0x000000aa00aa7308 */ /* 0x000e680000002400 */
[----:B------:R-:W-:Y:S04]  /*4af0*/  HMMA.16816.F32.BF16 R8, R20, R44, R8 ;  /* 0x0000002c1408723c */ /* 0x000fe80000041808 */
[----:B------:R-:W1:Y:S04]  /*4b00*/  MUFU.TANH R171, R171 ;  /* 0x000000ab00ab7308 */ /* 0x000e680000002400 */
[C---:B--2---:R-:W-:Y:S04]  /*4b10*/  HMMA.16816.F32.BF16 R40, R64.reuse, R148, RZ ;  /* 0x000000944028723c */ /* 0x044fe800000418ff */
[----:B------:R-:W2:Y:S04]  /*4b20*/  MUFU.TANH R177, R177 ;  /* 0x000000b100b17308 */ /* 0x000ea80000002400 */
[----:B------:R-:W-:Y:S04]  /*4b30*/  HMMA.16816.F32.BF16 R64, R64, R150, RZ ;  /* 0x000000964040723c */ /* 0x000fe800000418ff */
[----:B------:R-:W1:Y:S04]  /*4b40*/  MUFU.TANH R183, R183 ;  /* 0x000000b700b77308 */ /* 0x000e680000002400 */
[----:B------:R-:W-:Y:S01]  /*4b50*/  HMMA.16816.F32.BF16 R140, R28, R12, R140 ;  /* 0x0000000c1c8c723c */ /* 0x000fe2000004188c */
[----:B------:R-:W-:-:S02]  /*4b60*/  FMUL.FTZ R8, R8, c[0x0][0x2ec] ;  /* 0x0000bb0008087a20 */ /* 0x000fc40000410000 */
[----:B------:R-:W-:Y:S01]  /*4b70*/  FMUL.FTZ R9, R9, c[0x0][0x2ec] ;  /* 0x0000bb0009097a20 */ /* 0x000fe20000410000 */
[----:B------:R-:W1:Y:S04]  /*4b80*/  MUFU.TANH R175, R175 ;  /* 0x000000af00af7308 */ /* 0x000e680000002400 */
[----:B------:R-:W-:Y:S01]  /*4b90*/  HMMA.16816.F32.BF16 R48, R28, R14, R48 ;  /* 0x0000000e1c30723c */ /* 0x000fe20000041830 */
[----:B------:R-:W2:Y:S03]  /*4ba0*/  LDSM.16.M88.4 R12, [R185] ;  /* 0x00000000b90c783b */ /* 0x000ea60000000200 */
[----:B------:R-:W-:Y:S04]  /*4bb0*/  MUFU.TANH R182, R144 ;  /* 0x0000009000b67308 */ /* 0x000fe80000002400 */
[C---:B------:R-:W-:Y:S04]  /*4bc0*/  HMMA.16816.F32.BF16 R4, R60.reuse, R148, RZ ;  /* 0x000000943c04723c */ /* 0x040fe800000418ff */
[----:B------:R-:W-:Y:S04]  /*4bd0*/  MUFU.TANH R148, R8 ;  /* 0x0000000800947308 */ /* 0x000fe80000002400 */
[----:B------:R-:W-:Y:S04]  /*4be0*/  HMMA.16816.F32.BF16 R60, R60, R150, RZ ;  /* 0x000000963c3c723c */ /* 0x000fe800000418ff */
[----:B------:R2:W-:Y:S03]  /*4bf0*/  MUFU.TANH R149, R9 ;  /* 0x0000000900957308 */ /* 0x0005e60000002400 */
[----:B------:R-:W-:Y:S01]  /*4c00*/  FMUL.FTZ R151, R10, c[0x0][0x2ec] ;  /* 0x0000bb000a977a20 */ /* 0x000fe20000410000 */
[----:B------:R-:W-:Y:S04]  /*4c10*/  HMMA.16816.F32.BF16 R24, R20, R46, R24 ;  /* 0x0000002e1418723c */ /* 0x000fe80000041818 */
[----:B------:R-:W2:Y:S04]  /*4c20*/  MUFU.TANH R146, R146 ;  /* 0x0000009200927308 */ /* 0x000ea80000002400 */
[C---:B-1----:R-:W-:Y:S04]  /*4c30*/  HMMA.16816.F32.BF16 R40, R56.reuse, R36, R40 ;  /* 0x000000243828723c */ /* 0x042fe80000041828 */
[----:B------:R-:W1:Y:S04]  /*4c40*/  MUFU.TANH R145, R145 ;  /* 0x0000009100917308 */ /* 0x000e680000002400 */
[----:B------:R-:W-:Y:S04]  /*4c50*/  HMMA.16816.F32.BF16 R64, R56, R38, R64 ;  /* 0x000000263840723c */ /* 0x000fe80000041840 */
[----:B------:R-:W1:Y:S04]  /*4c60*/  MUFU.TANH R147, R147 ;  /* 0x0000009300937308 */ /* 0x000e680000002400 */
[----:B------:R-:W-:Y:S01]  /*4c70*/  HMMA.16816.F32.BF16 R140, R16, R44, R140 ;  /* 0x0000002c108c723c */ /* 0x000fe2000004188c */
[----:B------:R-:W-:-:S02]  /*4c80*/  FMUL.FTZ R25, R25, c[0x0][0x2ec] ;  /* 0x0000bb0019197a20 */ /* 0x000fc40000410000 */
[----:B------:R-:W-:Y:S02]  /*4c90*/  FMUL.FTZ R26, R26, c[0x0][0x2ec] ;  /* 0x0000bb001a1a7a20 */ /* 0x000fe40000410000 */
[----:B------:R1:W1:Y:S01]  /*4ca0*/  MUFU.TANH R44, R25 ;  /* 0x00000019002c7308 */ /* 0x0002620000002400 */
[----:B------:R-:W-:Y:S02]  /*4cb0*/  FMUL.FTZ R27, R27, c[0x0][0x2ec] ;  /* 0x0000bb001b1b7a20 */ /* 0x000fe40000410000 */
[----:B------:R-:W-:Y:S01]  /*4cc0*/  FMUL.FTZ R45, R11, c[0x0][0x2ec] ;  /* 0x0000bb000b2d7a20 */ /* 0x000fe20000410000 */
[----:B------:R-:W-:Y:S01]  /*4cd0*/  HMMA.16816.F32.BF16 R4, R52, R36, R4 ;  /* 0x000000243404723c */ /* 0x000fe20000041804 */
[----:B--2---:R-:W2:Y:S01]  /*4ce0*/  LDSM.16.M88.4 R8, [R184+0x1800] ;  /* 0x00180000b808783b */ /* 0x004ea20000000200 */
[----:B------:R-:W-:Y:S01]  /*4cf0*/  FMUL.FTZ R24, R24, c[0x0][0x2ec] ;  /* 0x0000bb0018187a20 */ /* 0x000fe20000410000 */
[----:B------:R-:W-:-:S04]  /*4d00*/  DEPBAR.LE SB0, 0x0 ;  /* 0x000080000000791a */ /* 0x000fc80000000000 */
[----:B------:R3:W-:Y:S01]  /*4d10*/  MUFU.TANH R36, R26 ;  /* 0x0000001a00247308 */ /* 0x0007e20000002400 */
[----:B------:R-:W-:Y:S07]  /*4d20*/  HMMA.16816.F32.BF16 R60, R52, R38, R60 ;  /* 0x00000026343c723c */ /* 0x000fee000004183c */
[----:B------:R-:W-:Y:S01]  /*4d30*/  IMAD R38, R157, 0x40, R156 ;  /* 0x000000409d267824 */ /* 0x000fe200078e029c */
[----:B------:R-:W-:Y:S01]  /*4d40*/  HMMA.16816.F32.BF16 R40, R32, R12, R40 ;  /* 0x0000000c2028723c */ /* 0x000fe20000041828 */
[----:B------:R2:W-:Y:S01]  /*4d50*/  MUFU.TANH R37, R27 ;  /* 0x0000001b00257308 */ /* 0x0005e20000002400 */
[----:B------:R-:W-:-:S02]  /*4d60*/  FMUL.FTZ R56, R141, c[0x0][0x2ec] ;  /* 0x0000bb008d387a20 */ /* 0x000fc40000410000 */
[C---:B-1----:R-:W-:Y:S02]  /*4d70*/  IADD3 R25, R38.reuse, 0x1, RZ ;  /* 0x0000000126197810 */ /* 0x042fe40007ffe0ff */
[CC--:B------:R-:W-:Y:S02]  /*4d80*/  ISETP.GE.AND P3, PT, R38.reuse, R139.reuse, PT ;  /* 0x0000008b2600720c */ /* 0x0c0fe40003f66270 */
[----:B------:R-:W-:Y:S01]  /*4d90*/  HMMA.16816.F32.BF16 R64, R32, R14, R64 ;  /* 0x0000000e2040723c */ /* 0x000fe20000041840 */
[C---:B------:R-:W-:Y:S01]  /*4da0*/  ISETP.GE.AND P1, PT, R25.reuse, R139, PT ;  /* 0x0000008b1900720c */ /* 0x040fe20003f26270 */
[----:B------:R-:W1:Y:S01]  /*4db0*/  MUFU.TANH R45, R45 ;  /* 0x0000002d002d7308 */ /* 0x000e620000002400 */
[C---:B------:R-:W-:Y:S02]  /*4dc0*/  ISETP.GE.AND P2, PT, R25.reuse, R138, PT ;  /* 0x0000008a1900720c */ /* 0x040fe40003f46270 */
[C---:B------:R-:W-:Y:S02]  /*4dd0*/  ISETP.GE.AND P6, PT, R25.reuse, R137, PT ;  /* 0x000000891900720c */ /* 0x040fe40003fc6270 */
[----:B------:R-:W-:Y:S01]  /*4de0*/  ISETP.GE.AND P4, PT, R25, R132, PT ;  /* 0x000000841900720c */ /* 0x000fe20003f86270 */
[----:B------:R-:W-:Y:S01]  /*4df0*/  HMMA.16816.F32.BF16 R48, R16, R46, R48 ;  /* 0x0000002e1030723c */ /* 0x000fe20000041830 */
[----:B------:R-:W-:Y:S01]  /*4e00*/  IADD3 R25, R38, 0x9, RZ ;  /* 0x0000000926197810 */ /* 0x000fe20007ffe0ff */
[----:B------:R-:W-:Y:S01]  /*4e10*/  FMUL.FTZ R34, R142, c[0x0][0x2ec] ;  /* 0x0000bb008e227a20 */ /* 0x000fe20000410000 */
[----:B---3--:R-:W-:Y:S01]  /*4e20*/  IADD3 R26, R38, 0x8, RZ ;  /* 0x00000008261a7810 */ /* 0x008fe20007ffe0ff */
[----:B------:R-:W3:Y:S01]  /*4e30*/  MUFU.TANH R24, R24 ;  /* 0x0000001800187308 */ /* 0x000ee20000002400 */
[----:B------:R-:W-:-:S02]  /*4e40*/  ISETP.GE.AND P0, PT, R25, R139, PT ;  /* 0x0000008b1900720c */ /* 0x000fc40003f06270 */
[----:B------:R-:W-:Y:S01]  /*4e50*/  FSEL R54, R2, -INF , !P1 ;  /* 0xff80000002367808 */ /* 0x000fe20004800000 */
[----:B------:R-:W-:Y:S01]  /*4e60*/  HMMA.16816.F32.BF16 R4, R28, R12, R4 ;  /* 0x0000000c1c04723c */ /* 0x000fe20000041804 */
[----:B-----5:R-:W-:Y:S01]  /*4e70*/  FSEL R52, R164, -INF , !P0 ;  /* 0xff800000a4347808 */ /* 0x020fe20004000000 */
[----:B------:R-:W-:Y:S01]  /*4e80*/  FMUL.FTZ R46, R140, c[0x0][0x2ec] ;  /* 0x0000bb008c2e7a20 */ /* 0x000fe20000410000 */
[-C--:B------:R-:W-:Y:S01]  /*4e90*/  ISETP.GE.AND P0, PT, R38, R138.reuse, PT ;  /* 0x0000008a2600720c */ /* 0x080fe20003f06270 */
[----:B------:R-:W-:Y:S01]  /*4ea0*/  MUFU.TANH R56, R56 ;  /* 0x0000003800387308 */ /* 0x000fe20000002400 */
[----:B------:R-:W-:Y:S02]  /*4eb0*/  FSEL R47, R159, -INF , !P2 ;  /* 0xff8000009f2f7808 */ /* 0x000fe40005000000 */
[----:B------:R-:W-:Y:S01]  /*4ec0*/  FSEL R39, R158, -INF , !P0 ;  /* 0xff8000009e277808 */ /* 0x000fe20004000000 */
[----:B--2---:R-:W-:Y:S01]  /*4ed0*/  HMMA.16816.F32.BF16 R40, R20, R8, R40 ;  /* 0x000000081428723c */ /* 0x004fe20000041828 */
[----:B------:R-:W-:-:S02]  /*4ee0*/  ISETP.GE.AND P0, PT, R25, R138, PT ;  /* 0x0000008a1900720c */ /* 0x000fc40003f06270 */
[-C--:B------:R-:W-:Y:S01]  /*4ef0*/  ISETP.GE.AND P1, PT, R26, R137.reuse, PT ;  /* 0x000000891a00720c */ /* 0x080fe20003f26270 */
[----:B------:R-:W2:Y:S01]  /*4f00*/  MUFU.TANH R46, R46 ;  /* 0x0000002e002e7308 */ /* 0x000ea20000002400 */
[----:B------:R-:W-:Y:S02]  /*4f10*/  FSEL R53, R166, -INF , !P0 ;  /* 0xff800000a6357808 */ /* 0x000fe40004000000 */
[-C--:B------:R-:W-:Y:S01]  /*4f20*/  ISETP.GE.AND P0, PT, R38, R137.reuse, PT ;  /* 0x000000892600720c */ /* 0x080fe20003f06270 */
[----:B------:R-:W-:Y:S01]  /*4f30*/  HMMA.16816.F32.BF16 R60, R28, R14, R60 ;  /* 0x0000000e1c3c723c */ /* 0x000fe2000004183c */
[----:B------:R-:W-:Y:S01]  /*4f40*/  FMUL.FTZ R27, R49, c[0x0][0x2ec] ;  /* 0x0000bb00311b7a20 */ /* 0x000fe20000410000 */
[----:B------:R-:W-:Y:S01]  /*4f50*/  ISETP.GE.AND P2, PT, R25, R137, PT ;  /* 0x000000891900720c */ /* 0x000fe20003f46270 */
[----:B------:R-:W-:Y:S01]  /*4f60*/  FMUL.FTZ R32, R48, c[0x0][0x2ec] ;  /* 0x0000bb0030207a20 */ /* 0x000fe20000410000 */
[----:B------:R-:W-:Y:S01]  /*4f70*/  FSEL R35, R160, -INF , !P0 ;  /* 0xff800000a0237808 */ /* 0x000fe20004000000 */
[----:B------:R5:W-:Y:S01]  /*4f80*/  MUFU.TANH R2, R27 ;  /* 0x0000001b00027308 */ /* 0x000be20000002400 */
[----:B------:R-:W-:Y:S01]  /*4f90*/  ISETP.GE.AND P0, PT, R38, R132, PT ;  /* 0x000000842600720c */ /* 0x000fe20003f06270 */
[----:B------:R-:W-:Y:S01]  /*4fa0*/  FMUL.FTZ R49, R143, c[0x0][0x2ec] ;  /* 0x0000bb008f317a20 */ /* 0x000fe20000410000 */
[----:B------:R-:W-:Y:S01]  /*4fb0*/  HMMA.16816.F32.BF16 R64, R20, R10, R64 ;  /* 0x0000000a1440723c */ /* 0x000fe20000041840 */
[----:B------:R-:W-:Y:S01]  /*4fc0*/  FSEL R0, R0, -INF , !P3 ;  /* 0xff80000000007808 */ /* 0x000fe20005800000 */
[----:B------:R-:W-:Y:S01]  /*4fd0*/  FMUL.FTZ R50, R50, c[0x0][0x2ec] ;  /* 0x0000bb0032327a20 */ /* 0x000fe20000410000 */
[CC--:B------:R-:W-:Y:S01]  /*4fe0*/  ISETP.GE.AND P5, PT, R26.reuse, R139.reuse, PT ;  /* 0x0000008b1a00720c */ /* 0x0c0fe20003fa6270 */
[----:B------:R-:W-:Y:S01]  /*4ff0*/  FMUL.FTZ R51, R51, c[0x0][0x2ec] ;  /* 0x0000bb0033337a20 */ /* 0x000fe20000410000 */
[-C--:B------:R-:W-:Y:S01]  /*5000*/  ISETP.GE.AND P3, PT, R26, R138.reuse, PT ;  /* 0x0000008a1a00720c */ /* 0x080fe20003f66270 */
[----:B------:R-:W1:Y:S01]  /*5010*/  MUFU.TANH R34, R34 ;  /* 0x0000002200227308 */ /* 0x000e620000002400 */
[----:B------:R-:W-:Y:S01]  /*5020*/  IADD3 R22, R38, 0x10, RZ ;  /* 0x0000001026167810 */ /* 0x000fe20007ffe0ff */
[C---:B------:R-:W-:Y:S01]  /*5030*/  HMMA.16816.F32.BF16 R4, R16.reuse, R8, R4 ;  /* 0x000000081004723c */ /* 0x040fe20000041804 */
[----:B------:R-:W-:Y:S01]  /*5040*/  FSEL R33, R161, -INF , !P6 ;  /* 0xff800000a1217808 */ /* 0x000fe20007000000 */
[----:B------:R-:W-:Y:S01]  /*5050*/  FMUL.FTZ R160, R40, c[0x0][0x2ec] ;  /* 0x0000bb0028a07a20 */ /* 0x000fe20000410000 */
[----:B----4-:R-:W-:Y:S01]  /*5060*/  FSEL R23, R167, -INF , !P1 ;  /* 0xff800000a7177808 */ /* 0x010fe20004800000 */
[----:B------:R-:W-:Y:S01]  /*5070*/  FMUL.FTZ R13, R41, c[0x0][0x2ec] ;  /* 0x0000bb00290d7a20 */ /* 0x000fe20000410000 */
[----:B-----5:R-:W-:Y:S01]  /*5080*/  IADD3 R27, R38, 0x11, RZ ;  /* 0x00000011261b7810 */ /* 0x020fe20007ffe0ff */
[----:B------:R-:W4:Y:S01]  /*5090*/  MUFU.TANH R49, R49 ;  /* 0x0000003100317308 */ /* 0x000f220000002400 */
[----:B------:R-:W-:Y:S01]  /*50a0*/  FSEL R21, R168, -INF , !P2 ;  /* 0xff800000a8157808 */ /* 0x000fe20005000000 */
[----:B------:R-:W-:Y:S01]  /*50b0*/  HMMA.16816.F32.BF16 R60, R16, R10, R60 ;  /* 0x0000000a103c723c */ /* 0x000fe2000004183c */
[----:B------:R-:W-:Y:S01]  /*50c0*/  FSEL R20, R162, -INF , !P0 ;  /* 0xff800000a2147808 */ /* 0x000fe20004000000 */
[----:B------:R-:W-:Y:S01]  /*50d0*/  FMUL.FTZ R8, R43, c[0x0][0x2ec] ;  /* 0x0000bb002b087a20 */ /* 0x000fe20000410000 */
[----:B------:R-:W-:Y:S01]  /*50e0*/  ISETP.GE.AND P6, PT, R22, R139, PT ;  /* 0x0000008b1600720c */ /* 0x000fe20003fc6270 */
[----:B------:R-:W-:Y:S01]  /*50f0*/  FMUL.FTZ R42, R42, c[0x0][0x2ec] ;  /* 0x0000bb002a2a7a20 */ /* 0x000fe20000410000 */
[C---:B------:R-:W-:Y:S01]  /*5100*/  ISETP.GE.AND P1, PT, R22.reuse, R138, PT ;  /* 0x0000008a1600720c */ /* 0x040fe20003f26270 */
[----:B------:R-:W5:Y:S01]  /*5110*/  MUFU.TANH R50, R50 ;  /* 0x0000003200327308 */ /* 0x000f620000002400 */
[C---:B------:R-:W-:Y:S01]  /*5120*/  ISETP.GE.AND P2, PT, R22.reuse, R137, PT ;  /* 0x000000891600720c */ /* 0x040fe20003f46270 */
[----:B------:R-:W-:Y:S01]  /*5130*/  FMUL.FTZ R15, R65, c[0x0][0x2ec] ;  /* 0x0000bb00410f7a20 */ /* 0x000fe20000410000 */
[-C--:B------:R-:W-:Y:S01]  /*5140*/  ISETP.GE.AND P0, PT, R22, R132.reuse, PT ;  /* 0x000000841600720c */ /* 0x080fe20003f06270 */
[----:B------:R-:W-:Y:S01]  /*5150*/  FMUL.FTZ R28, R67, c[0x0][0x2ec] ;  /* 0x0000bb00431c7a20 */ /* 0x000fe20000410000 */
[----:B------:R-:W-:Y:S01]  /*5160*/  FSEL R48, R163, -INF , !P5 ;  /* 0xff800000a3307808 */ /* 0x000fe20006800000 */
[----:B------:R-:W-:Y:S01]  /*5170*/  FMUL.FTZ R64, R64, c[0x0][0x2ec] ;  /* 0x0000bb0040407a20 */ /* 0x000fe20000410000 */
[----:B------:R-:W-:Y:S01]  /*5180*/  FSEL R55, R165, -INF , !P3 ;  /* 0xff800000a5377808 */ /* 0x000fe20005800000 */
[----:B------:R-:W1:Y:S01]  /*5190*/  MUFU.TANH R164, R51 ;  /* 0x0000003300a47308 */ /* 0x000e620000002400 */
[----:B------:R-:W-:Y:S01]  /*51a0*/  FSEL R22, R169, -INF , !P4 ;  /* 0xff800000a9167808 */ /* 0x000fe20006000000 */
[----:B------:R-:W-:Y:S01]  /*51b0*/  FMUL.FTZ R67, R5, c[0x0][0x2ec] ;  /* 0x0000bb0005437a20 */ /* 0x000fe20000410000 */
[-C--:B------:R-:W-:Y:S01]  /*51c0*/  ISETP.GE.AND P5, PT, R26, R132.reuse, PT ;  /* 0x000000841a00720c */ /* 0x080fe20003fa6270 */
[----:B------:R-:W-:Y:S01]  /*51d0*/  FMUL.FTZ R5, R6, c[0x0][0x2ec] ;  /* 0x0000bb0006057a20 */ /* 0x000fe20000410000 */
[----:B------:R-:W-:Y:S01]  /*51e0*/  ISETP.GE.AND P3, PT, R25, R132, PT ;  /* 0x000000841900720c */ /* 0x000fe20003f66270 */
[----:B------:R-:W-:Y:S01]  /*51f0*/  FMUL.FTZ R6, R7, c[0x0][0x2ec] ;  /* 0x0000bb0007067a20 */ /* 0x000fe20000410000 */
[-C--:B------:R-:W-:Y:S01]  /*5200*/  ISETP.GE.AND P4, PT, R27, R139.reuse, PT ;  /* 0x0000008b1b00720c */ /* 0x080fe20003f86270 */
[----:B------:R-:W1:Y:S01]  /*5210*/  MUFU.TANH R160, R160 ;  /* 0x000000a000a07308 */ /* 0x000e620000002400 */
[----:B------:R-:W-:Y:S01]  /*5220*/  IADD3 R25, R38, 0x18, RZ ;  /* 0x0000001826197810 */ /* 0x000fe20007ffe0ff */
[----:B------:R-:W-:Y:S01]  /*5230*/  FMUL.FTZ R4, R4, c[0x0][0x2ec] ;  /* 0x0000bb0004047a20 */ /* 0x000fe20000410000 */
[----:B------:R-:W-:Y:S01]  /*5240*/  IADD3 R26, R38, 0x19, RZ ;  /* 0x00000019261a7810 */ /* 0x000fe20007ffe0ff */
[----:B------:R-:W-:Y:S01]  /*5250*/  FMUL.FTZ R59, R61, c[0x0][0x2ec] ;  /* 0x0000bb003d3b7a20 */ /* 0x000fe20000410000 */
[----:B------:R-:W-:Y:S01]  /*5260*/  FSEL R176, R176, -INF , !P6 ;  /* 0xff800000b0b07808 */ /* 0x000fe20007000000 */
[----:B------:R-:W-:Y:S01]  /*5270*/  FMUL.FTZ R58, R62, c[0x0][0x2ec] ;  /* 0x0000bb003e3a7a20 */ /* 0x000fe20000410000 */
[----:B------:R-:W-:Y:S01]  /*5280*/  FSEL R144, R174, -INF , !P4 ;  /* 0xff800000ae907808 */ /* 0x000fe20006000000 */
[----:B------:R-:W1:Y:S01]  /*5290*/  MUFU.TANH R15, R15 ;  /* 0x0000000f000f7308 */ /* 0x000e620000002400 */
[----:B------:R-:W-:-:S02]  /*52a0*/  ISETP.GE.AND P6, PT, R25, R139, PT ;  /* 0x0000008b1900720c */ /* 0x000fc40003fc6270 */
[----:B------:R-:W-:Y:S02]  /*52b0*/  ISETP.GE.AND P4, PT, R26, R139, PT ;  /* 0x0000008b1a00720c */ /* 0x000fe40003f86270 */
[----:B------:R-:W-:Y:S02]  /*52c0*/  FSEL R12, R170, -INF , !P5 ;  /* 0xff800000aa0c7808 */ /* 0x000fe40006800000 */
[----:B------:R-:W-:Y:S01]  /*52d0*/  ISETP.GE.AND P5, PT, R27, R138, PT ;  /* 0x0000008a1b00720c */ /* 0x000fe20003fa6270 */
[----:B------:R-:W1:Y:S01]  /*52e0*/  MUFU.TANH R151, R151 ;  /* 0x0000009700977308 */ /* 0x000e620000002400 */
[----:B------:R-:W-:Y:S02]  /*52f0*/  FSEL R150, R173, -INF , !P6 ;  /* 0xff800000ad967808 */ /* 0x000fe40007000000 */
[----:B------:R-:W-:Y:S02]  /*5300*/  FSEL R158, R172, -INF , !P4 ;  /* 0xff800000ac9e7808 */ /* 0x000fe40006000000 */
[----:B------:R-:W-:-:S02]  /*5310*/  ISETP.GE.AND P6, PT, R27, R132, PT ;  /* 0x000000841b00720c */ /* 0x000fc40003fc6270 */
[-C--:B------:R-:W-:Y:S01]  /*5320*/  ISETP.GE.AND P4, PT, R25, R138.reuse, PT ;  /* 0x0000008a1900720c */ /* 0x080fe20003f86270 */
[----:B------:R-:W1:Y:S01]  /*5330*/  MUFU.TANH R67, R67 ;  /* 0x0000004300437308 */ /* 0x000e620000002400 */
[----:B------:R-:W-:Y:S02]  /*5340*/  IADD3 R31, R38, 0x21, RZ ;  /* 0x00000021261f7810 */ /* 0x000fe40007ffe0ff */
[----:B------:R-:W-:Y:S02]  /*5350*/  FSEL R40, R171, -INF , !P3 ;  /* 0xff800000ab287808 */ /* 0x000fe40005800000 */
[----:B------:R-:W-:Y:S02]  /*5360*/  FSEL R163, R177, -INF , !P5 ;  /* 0xff800000b1a37808 */ /* 0x000fe40006800000 */
[----:B------:R-:W-:Y:S01]  /*5370*/  ISETP.GE.AND P3, PT, R27, R137, PT ;  /* 0x000000891b00720c */ /* 0x000fe20003f66270 */
[----:B------:R-:W1:Y:S01]  /*5380*/  MUFU.TANH R32, R32 ;  /* 0x0000002000207308 */ /* 0x000e620000002400 */
[----:B------:R-:W-:-:S02]  /*5390*/  ISETP.GE.AND P5, PT, R26, R138, PT ;  /* 0x0000008a1a00720c */ /* 0x000fc40003fa6270 */
[----:B------:R-:W-:Y:S02]  /*53a0*/  FSEL R27, R178, -INF , !P4 ;  /* 0xff800000b21b7808 */ /* 0x000fe40006000000 */
[----:B------:R-:W-:Y:S02]  /*53b0*/  FSEL R142, R183, -INF , !P6 ;  /* 0xff800000b78e7808 */ /* 0x000fe40007000000 */
[----:B------:R-:W-:Y:S01]  /*53c0*/  FSEL R161, R175, -INF , !P1 ;  /* 0xff800000afa17808 */ /* 0x000fe20004800000 */
[----:B------:R-:W1:Y:S01]  /*53d0*/  MUFU.TANH R13, R13 ;  /* 0x0000000d000d7308 */ /* 0x000e620000002400 */
[----:B------:R-:W-:Y:S02]  /*53e0*/  ISETP.GE.AND P4, PT, R25, R132, PT ;  /* 0x000000841900720c */ /* 0x000fe40003f86270 */
[----:B------:R-:W-:Y:S02]  /*53f0*/  ISETP.GE.AND P6, PT, R31, R139, PT ;  /* 0x0000008b1f00720c */ /* 0x000fe40003fc6270 */
[----:B------:R-:W-:-:S02]  /*5400*/  ISETP.GE.AND P1, PT, R25, R137, PT ;  /* 0x000000891900720c */ /* 0x000fc40003f26270 */
[C---:B------:R-:W-:Y:S01]  /*5410*/  IADD3 R9, R38.reuse, 0x20, RZ ;  /* 0x0000002026097810 */ /* 0x040fe20007ffe0ff */
[----:B------:R-:W1:Y:S01]  /*5420*/  MUFU.TANH R8, R8 ;  /* 0x0000000800087308 */ /* 0x000e620000002400 */
[----:B------:R-:W-:Y:S02]  /*5430*/  IADD3 R29, R38, 0x29, RZ ;  /* 0x00000029261d7810 */ /* 0x000fe40007ffe0ff */
[----:B------:R-:W-:Y:S02]  /*5440*/  FSEL R25, R179, -INF , !P5 ;  /* 0xff800000b3197808 */ /* 0x000fe40006800000 */
[----:B------:R-:W-:Y:S02]  /*5450*/  FSEL R65, R180, -INF , !P2 ;  /* 0xff800000b4417808 */ /* 0x000fe40005000000 */
[C---:B------:R-:W-:Y:S01]  /*5460*/  ISETP.GE.AND P5, PT, R26.reuse, R137, PT ;  /* 0x000000891a00720c */ /* 0x040fe20003fa6270 */
[----:B------:R-:W-:Y:S01]  /*5470*/  MUFU.TANH R14, R64 ;  /* 0x00000040000e7308 */ /* 0x000fe20000002400 */
[----:B------:R-:W-:-:S02]  /*5480*/  ISETP.GE.AND P2, PT, R26, R132, PT ;  /* 0x000000841a00720c */ /* 0x000fc40003f46270 */
[----:B------:R-:W-:Y:S02]  /*5490*/  FSEL R165, R181, -INF , !P3 ;  /* 0xff800000b5a57808 */ /* 0x000fe40005800000 */
[----:B------:R-:W-:Y:S02]  /*54a0*/  FSEL R140, R146, -INF , !P4 ;  /* 0xff800000928c7808 */ /* 0x000fe40006000000 */
[----:B------:R-:W-:Y:S01]  /*54b0*/  FSEL R26, R149, -INF , !P6 ;  /* 0xff800000951a7808 */ /* 0x000fe20007000000 */
[----:B------:R-:W-:Y:S01]  /*54c0*/  MUFU.TANH R51, R42 ;  /* 0x0000002a00337308 */ /* 0x000fe20000002400 */
[-C--:B------:R-:W-:Y:S02]  /*54d0*/  ISETP.GE.AND P3, PT, R9, R139.reuse, PT ;  /* 0x0000008b0900720c */ /* 0x080fe40003f66270 */
[----:B------:R-:W-:Y:S02]  /*54e0*/  ISETP.GE.AND P4, PT, R31, R138, PT ;  /* 0x0000008a1f00720c */ /* 0x000fe40003f86270 */
[----:B------:R-:W-:-:S02]  /*54f0*/  ISETP.GE.AND P6, PT, R29, R139, PT ;  /* 0x0000008b1d00720c */ /* 0x000fc40003fc6270 */
[----:B------:R-:W-:Y:S01]  /*5500*/  IADD3 R30, R38, 0x28, RZ ;  /* 0x00000028261e7810 */ /* 0x000fe20007ffe0ff */
[----:B------:R-:W-:Y:S01]  /*5510*/  MUFU.TANH R28, R28 ;  /* 0x0000001c001c7308 */ /* 0x000fe20000002400 */
[----:B------:R-:W-:Y:S02]  /*5520*/  FSEL R145, R145, -INF , !P5 ;  /* 0xff80000091917808 */ /* 0x000fe40006800000 */
[----:B------:R-:W-:Y:S02]  /*5530*/  FSEL R166, R147, -INF , !P2 ;  /* 0xff80000093a67808 */ /* 0x000fe40005000000 */
[----:B------:R-:W-:Y:S02]  /*5540*/  FSEL R162, R148, -INF , !P3 ;  /* 0xff80000094a27808 */ /* 0x000fe40005800000 */
[----:B------:R-:W-:Y:S01]  /*5550*/  FSEL R156, R44, -INF , !P6 ;  /* 0xff8000002c9c7808 */ /* 0x000fe20007000000 */
[----:B------:R-:W-:Y:S01]  /*5560*/  MUFU.TANH R4, R4 ;  /* 0x0000000400047308 */ /* 0x000fe20000002400 */
[----:B-1----:R-:W-:-:S02]  /*5570*/  FSEL R149, R45, -INF , !P4 ;  /* 0xff8000002d957808 */ /* 0x002fc40006000000 */
[-C--:B------:R-:W-:Y:S02]  /*5580*/  ISETP.GE.AND P5, PT, R9, R137.reuse, PT ;  /* 0x000000890900720c */ /* 0x080fe40003fa6270 */
[----:B------:R-:W-:Y:S02]  /*5590*/  ISETP.GE.AND P2, PT, R31, R137, PT ;  /* 0x000000891f00720c */ /* 0x000fe40003f46270 */
[C---:B------:R-:W-:Y:S01]  /*55a0*/  ISETP.GE.AND P3, PT, R30.reuse, R139, PT ;  /* 0x0000008b1e00720c */ /* 0x040fe20003f66270 */
[----:B------:R-:W-:Y:S01]  /*55b0*/  MUFU.TANH R5, R5 ;  /* 0x0000000500057308 */ /* 0x000fe20000002400 */
[-C--:B------:R-:W-:Y:S02]  /*55c0*/  ISETP.GE.AND P6, PT, R30, R138.reuse, PT ;  /* 0x0000008a1e00720c */ /* 0x080fe40003fc6270 */
[----:B------:R-:W-:Y:S02]  /*55d0*/  ISETP.GE.AND P4, PT, R29, R138, PT ;  /* 0x0000008a1d00720c */ /* 0x000fe40003f86270 */
[----:B------:R-:W-:-:S02]  /*55e0*/  FSEL R159, R182, -INF , !P1 ;  /* 0xff800000b69f7808 */ /* 0x000fc40004800000 */
[----:B------:R-:W-:Y:S01]  /*55f0*/  FSEL R174, R207, -INF , !P0 ;  /* 0xff800000cfae7808 */ /* 0x000fe20004000000 */
[----:B------:R-:W-:Y:S01]  /*5600*/  MUFU.TANH R6, R6 ;  /* 0x0000000600067308 */ /* 0x000fe20000002400 */
[----:B------:R-:W-:Y:S02]  /*5610*/  IADD3 R11, R38, 0x30, RZ ;  /* 0x00000030260b7810 */ /* 0x000fe40007ffe0ff */
[C---:B------:R-:W-:Y:S02]  /*5620*/  ISETP.GE.AND P1, PT, R9.reuse, R138, PT ;  /* 0x0000008a0900720c */ /* 0x040fe40003f26270 */
[----:B------:R-:W-:Y:S01]  /*5630*/  ISETP.GE.AND P0, PT, R9, R132, PT ;  /* 0x000000840900720c */ /* 0x000fe20003f06270 */
[----:B------:R-:W-:Y:S01]  /*5640*/  FMUL.FTZ R9, R66, c[0x0][0x2ec] ;  /* 0x0000bb0042097a20 */ /* 0x000fe20000410000 */
[C---:B------:R-:W-:Y:S01]  /*5650*/  IADD3 R10, R38.reuse, 0x31, RZ ;  /* 0x00000031260a7810 */ /* 0x040fe20007ffe0ff */
[----:B------:R-:W-:Y:S01]  /*5660*/  MUFU.TANH R59, R59 ;  /* 0x0000003b003b7308 */ /* 0x000fe20000002400 */
[----:B------:R-:W-:-:S02]  /*5670*/  IADD3 R7, R38, 0x38, RZ ;  /* 0x0000003826077810 */ /* 0x000fc40007ffe0ff */
[----:B------:R-:W-:Y:S02]  /*5680*/  IADD3 R38, R38, 0x39, RZ ;  /* 0x0000003926267810 */ /* 0x000fe40007ffe0ff */
[----:B---3--:R-:W-:Y:S02]  /*5690*/  FSEL R24, R24, -INF , !P3 ;  /* 0xff80000018187808 */ /* 0x008fe40005800000 */
[----:B------:R-:W-:Y:S01]  /*56a0*/  FSEL R143, R36, -INF , !P6 ;  /* 0xff800000248f7808 */ /* 0x000fe20007000000 */
[----:B------:R-:W1:Y:S01]  /*56b0*/  MUFU.TANH R9, R9 ;  /* 0x0000000900097308 */ /* 0x000e620000002400 */
[----:B------:R-:W-:Y:S02]  /*56c0*/  FSEL R141, R37, -INF , !P4 ;  /* 0xff800000258d7808 */ /* 0x000fe40006000000 */
[----:B--2---:R-:W-:Y:S02]  /*56d0*/  FSEL R169, R46, -INF , !P5 ;  /* 0xff8000002ea97808 */ /* 0x004fe40006800000 */
[----:B------:R-:W-:Y:S01]  /*56e0*/  FSEL R175, R56, -INF , !P2 ;  /* 0xff80000038af7808 */ /* 0x000fe20005000000 */
[----:B------:R-:W-:Y:S01]  /*56f0*/  FMUL.FTZ R56, R63, c[0x0][0x2ec] ;  /* 0x0000bb003f387a20 */ /* 0x000fe20000410000 */
[-C--:B------:R-:W-:Y:S01]  /*5700*/  ISETP.GE.AND P3, PT, R31, R132.reuse, PT ;  /* 0x000000841f00720c */ /* 0x080fe20003f66270 */
[----:B------:R-:W-:Y:S01]  /*5710*/  MUFU.TANH R58, R58 ;  /* 0x0000003a003a7308 */ /* 0x000fe20000002400 */
[----:B------:R-:W-:-:S02]  /*5720*/  ISETP.GE.AND P6, PT, R30, R132, PT ;  /* 0x000000841e00720c */ /* 0x000fc40003fc6270 */
[C---:B------:R-:W-:Y:S02]  /*5730*/  ISETP.GE.AND P4, PT, R29.reuse, R137, PT ;  /* 0x000000891d00720c */ /* 0x040fe40003f86270 */
[----:B------:R-:W-:Y:S01]  /*5740*/  ISETP.GE.AND P5, PT, R29, R132, PT ;  /* 0x000000841d00720c */ /* 0x000fe20003fa6270 */
[----:B------:R-:W-:Y:S01]  /*5750*/  IMAD.MOV.U32 R29, RZ, RZ, R157 ;  /* 0x000000ffff1d7224 */ /* 0x000fe200078e009d */
[-C--:B------:R-:W-:Y:S01]  /*5760*/  ISETP.GE.AND P2, PT, R11, R139.reuse, PT ;  /* 0x0000008b0b00720c */ /* 0x080fe20003f46270 */
[----:B------:R-:W-:Y:S01]  /*5770*/  MUFU.TANH R56, R56 ;  /* 0x0000003800387308 */ /* 0x000fe20000002400 */
[----:B------:R-:W-:Y:S01]  /*5780*/  FSEL R172, R34, -INF , !P0 ;  /* 0xff80000022ac7808 */ /* 0x000fe20004000000 */
[----:B------:R-:W-:Y:S01]  /*5790*/  BAR.SYNC.DEFER_BLOCKING 0x0 ;  /* 0x0000000000007b1d */ /* 0x000fe20000010000 */
[----:B------:R-:W-:Y:S02]  /*57a0*/  ISETP.GE.AND P0, PT, R38, R139, PT ;  /* 0x0000008b2600720c */ /* 0x000fe40003f06270 */
[----:B------:R-:W-:Y:S01]  /*57b0*/  FSEL R167, R2, -INF , !P4 ;  /* 0xff80000002a77808 */ /* 0x000fe20006000000 */
[----:B------:R-:W-:Y:S01]  /*57c0*/  FMUL.FTZ R2, R60, c[0x0][0x2ec] ;  /* 0x0000bb003c027a20 */ /* 0x000fe20000410000 */
[----:B----4-:R-:W-:-:S02]  /*57d0*/  FSEL R170, R49, -INF , !P3 ;  /* 0xff80000031aa7808 */ /* 0x010fc40005800000 */
[----:B-----5:R-:W-:Y:S02]  /*57e0*/  FSEL R168, R50, -INF , !P6 ;  /* 0xff80000032a87808 */ /* 0x020fe40007000000 */
[----:B------:R-:W-:Y:S01]  /*57f0*/  FSEL R164, R164, -INF , !P5 ;  /* 0xff800000a4a47808 */ /* 0x000fe20006800000 */
[----:B------:R-:W2:Y:S01]  /*5800*/  MUFU.TANH R2, R2 ;  /* 0x0000000200027308 */ /* 0x000ea20000002400 */
[----:B------:R-:W-:Y:S02]  /*5810*/  FSEL R160, R160, -INF , !P2 ;  /* 0xff800000a0a07808 */ /* 0x000fe40005000000 */
[-C--:B------:R-:W-:Y:S02]  /*5820*/  ISETP.GE.AND P3, PT, R11, R138.reuse, PT ;  /* 0x0000008a0b00720c */ /* 0x080fe40003f66270 */
[-C--:B------:R-:W-:Y:S02]  /*5830*/  ISETP.GE.AND P6, PT, R10, R138.reuse, PT ;  /* 0x0000008a0a00720c */ /* 0x080fe40003fc6270 */
        /* <DEDUP_REMOVED lines=8> */
[----:B------:R-:W-:Y:S02]  /*58c0*/  ISETP.NE.AND P0, PT, R3, 0x2, PT ;  /* 0x000000020300780c */ /* 0x000fe40003f05270 */
[-C--:B------:R-:W-:Y:S02]  /*58d0*/  ISETP.GE.AND P1, PT, R10, R139.reuse, PT ;  /* 0x0000008b0a00720c */ /* 0x080fe40003f26270 */
[----:B------:R-:W-:Y:S02]  /*58e0*/  ISETP.GE.AND P4, PT, R7, R139, PT ;  /* 0x0000008b0700720c */ /* 0x000fe40003f86270 */
[----:B------:R-:W-:Y:S02]  /*58f0*/  FSEL R148, R13, -INF , !P1 ;  /* 0xff8000000d947808 */ /* 0x000fe40004800000 */
[----:B------:R-:W-:-:S02]  /*5900*/  ISETP.GE.AND P1, PT, R11, R137, PT ;  /* 0x000000890b00720c */ /* 0x000fc40003f26270 */
[----:B------:R-:W-:Y:S02]  /*5910*/  FSEL R49, R8, -INF , !P6 ;  /* 0xff80000008317808 */ /* 0x000fe40007000000 */
[----:B-1----:R-:W-:Y:S02]  /*5920*/  FSEL R45, R9, -INF , !P5 ;  /* 0xff800000092d7808 */ /* 0x002fe40006800000 */
[-C--:B------:R-:W-:Y:S02]  /*5930*/  ISETP.GE.AND P6, PT, R7, R137.reuse, PT ;  /* 0x000000890700720c */ /* 0x080fe40003fc6270 */
[----:B------:R-:W-:Y:S02]  /*5940*/  ISETP.GE.AND P5, PT, R38, R137, PT ;  /* 0x000000892600720c */ /* 0x000fe40003fa6270 */
[----:B------:R-:W-:Y:S02]  /*5950*/  FSEL R146, R14, -INF , !P4 ;  /* 0xff8000000e927808 */ /* 0x000fe40006000000 */
[----:B------:R-:W-:-:S02]  /*5960*/  FSEL R51, R51, -INF , !P3 ;  /* 0xff80000033337808 */ /* 0x000fc40005800000 */
[----:B------:R-:W-:Y:S02]  /*5970*/  FSEL R46, R28, -INF , !P2 ;  /* 0xff8000001c2e7808 */ /* 0x000fe40005000000 */
[----:B------:R-:W-:Y:S02]  /*5980*/  FSEL R137, R4, -INF , !P1 ;  /* 0xff80000004897808 */ /* 0x000fe40004800000 */
[-C--:B------:R-:W-:Y:S02]  /*5990*/  ISETP.GE.AND P4, PT, R11, R132.reuse, PT ;  /* 0x000000840b00720c */ /* 0x080fe40003f86270 */
[-C--:B------:R-:W-:Y:S02]  /*59a0*/  ISETP.GE.AND P3, PT, R10, R132.reuse, PT ;  /* 0x000000840a00720c */ /* 0x080fe40003f66270 */
[-C--:B------:R-:W-:Y:S02]  /*59b0*/  ISETP.GE.AND P2, PT, R7, R132.reuse, PT ;  /* 0x000000840700720c */ /* 0x080fe40003f46270 */
[----:B------:R-:W-:-:S02]  /*59c0*/  ISETP.GE.AND P1, PT, R38, R132, PT ;  /* 0x000000842600720c */ /* 0x000fc40003f26270 */
[----:B------:R-:W-:Y:S02]  /*59d0*/  FSEL R62, R5, -INF , !P4 ;  /* 0xff800000053e7808 */ /* 0x000fe40006000000 */
[----:B------:R-:W-:Y:S02]  /*59e0*/  FSEL R60, R6, -INF , !P3 ;  /* 0xff800000063c7808 */ /* 0x000fe40005800000 */
[----:B--2---:R-:W-:Y:S02]  /*59f0*/  FSEL R61, R2, -INF , !P6 ;  /* 0xff800000023d7808 */ /* 0x004fe40007000000 */
[----:B------:R-:W-:Y:S02]  /*5a00*/  FSEL R59, R59, -INF , !P5 ;  /* 0xff8000003b3b7808 */ /* 0x000fe40006800000 */
[----:B------:R-:W-:Y:S02]  /*5a10*/  FSEL R58, R58, -INF , !P2 ;  /* 0xff8000003a3a7808 */ /* 0x000fe40005000000 */
[----:B------:R-:W-:Y:S01]  /*5a20*/  FSEL R56, R56, -INF , !P1 ;  /* 0xff80000038387808 */ /* 0x000fe20004800000 */
[----:B------:R-:W-:Y:S05]  /*5a30*/  @!P0 BRA `(.L_x_602) ;  /* 0x0000018000008947 */ /* 0x000fea0003800000 */
[----:B------:R-:W-:-:S04]  /*5a40*/  IADD3 R5, R3, -0x3, RZ ;  /* 0xfffffffd03057810 */ /* 0x000fc80007ffe0ff */
[----:B------:R-:W-:Y:S01]  /*5a50*/  SHF.R.S32.HI R2, RZ, 0x1f, R5 ;  /* 0x0000001fff027819 */ /* 0x000fe20000011405 */
[----:B------:R-:W-:-:S04]  /*5a60*/  IMAD.WIDE.U32 R6, R5, c[0x0][0x198], RZ ;  /* 0x0000660005067a25 */ /* 0x000fc800078e00ff */
[----:B------:R-:W-:Y:S01]  /*5a70*/  IMAD R2, R2, c[0x0][0x198], RZ ;  /* 0x0000660002027a24 */ /* 0x000fe200078e02ff */
[----:B------:R-:W-:-:S03]  /*5a80*/  LEA R4, P0, R6, R200, 0x6 ;  /* 0x000000c806047211 */ /* 0x000fc600078030ff */
[----:B------:R-:W-:Y:S01]  /*5a90*/  IMAD R2, R5, c[0x0][0x19c], R2 ;  /* 0x0000670005027a24 */ /* 0x000fe200078e0202 */
[----:B------:R-:W-:-:S03]  /*5aa0*/  LEA R8, P1, R4, c[0x0][0x168], 0x1 ;  /* 0x00005a0004087a11 */ /* 0x000fc600078208ff */
[----:B------:R-:W-:-:S05]  /*5ab0*/  IMAD.IADD R5, R7, 0x1, R2 ;  /* 0x0000000107057824 */ /* 0x000fca00078e0202 */
        /* <DEDUP_REMOVED lines=16> */
.L_x_602:
[----:B-1----:R-:W-:Y:S02]  /*5bc0*/  FMNMX.FTZ R5, R136, R0, !PT ;  /* 0x0000000088057209 */ /* 0x002fe40007810000 */
        /* <DEDUP_REMOVED lines=44> */
[----:B------:R-:W-:Y:S01]  /*5e90*/  FMNMX.FTZ R2, R135, R39, !PT ;  /* 0x0000002787027209 */ /* 0x000fe20007810000 */
[----:B------:R-:W2:Y:S01]  /*5ea0*/  SHFL.BFLY PT, R5, R4, 0x2, 0x1f ;  /* 0x0c401f0004057f89 */ /* 0x000ea200000e0000 */
        /* <DEDUP_REMOVED lines=8> */
[----:B------:R-:W-:Y:S01]  /*5f30*/  FMNMX.FTZ R2, R161, R2, !PT ;  /* 0x00000002a1027209 */ /* 0x000fe20007810000 */
[----:B------:R-:W1:Y:S04]  /*5f40*/  SHFL.BFLY PT, R30, R9, 0x1, 0x1f ;  /* 0x0c201f00091e7f89 */ /* 0x000e6800000e0000 */
[----:B------:R-:W3:Y:S01]  /*5f50*/  SHFL.BFLY PT, R7, R6, 0x2, 0x1f ;  /* 0x0c401f0006077f89 */ /* 0x000ee200000e0000 */
[----:B--2---:R-:W-:-:S02]  /*5f60*/  FMNMX.FTZ R5, R4, R5, !PT ;  /* 0x0000000504057209 */ /* 0x004fc40007810000 */
[----:B------:R-:W-:-:S03]  /*5f70*/  FMNMX.FTZ R4, R163, R2, !PT ;  /* 0x00000002a3047209 */ /* 0x000fc60007810000 */
[----:B------:R-:W2:Y:S01]  /*5f80*/  SHFL.BFLY PT, R2, R5, 0x1, 0x1f ;  /* 0x0c201f0005027f89 */ /* 0x000ea200000e0000 */
[----:B------:R-:W-:-:S04]  /*5f90*/  FMNMX.FTZ R4, R27, R4, !PT ;  /* 0x000000041b047209 */ /* 0x000fc80007810000 */
[----:B------:R-:W-:-:S04]  /*5fa0*/  FMNMX.FTZ R4, R25, R4, !PT ;  /* 0x0000000419047209 */ /* 0x000fc80007810000 */
[----:B------:R-:W-:-:S04]  /*5fb0*/  FMNMX.FTZ R4, R151, R4, !PT ;  /* 0x0000000497047209 */ /* 0x000fc80007810000 */
[----:B------:R-:W-:Y:S02]  /*5fc0*/  FMNMX.FTZ R4, R149, R4, !PT ;  /* 0x0000000495047209 */ /* 0x000fe40007810000 */
[----:B-1----:R-:W-:Y:S02]  /*5fd0*/  FMNMX.FTZ R30, R9, R30, !PT ;  /* 0x0000001e091e7209 */ /* 0x002fe40007810000 */
[----:B---3--:R-:W-:Y:S02]  /*5fe0*/  FMNMX.FTZ R7, R6, R7, !PT ;  /* 0x0000000706077209 */ /* 0x008fe40007810000 */
[----:B------:R-:W-:Y:S01]  /*5ff0*/  FMNMX.FTZ R6, R143, R4, !PT ;  /* 0x000000048f067209 */ /* 0x000fe20007810000 */
[C---:B------:R-:W-:Y:S01]  /*6000*/  FMUL.FTZ R147, R30.reuse, c[0x0][0x23c] ;  /* 0x00008f001e937a20 */ /* 0x040fe20000410000 */
[----:B------:R-:W-:Y:S01]  /*6010*/  FSETP.NEU.FTZ.AND P2, PT, R30, -INF , PT ;  /* 0xff8000001e00780b */ /* 0x000fe20003f5d000 */
[----:B------:R-:W1:Y:S01]  /*6020*/  SHFL.BFLY PT, R4, R7, 0x1, 0x1f ;  /* 0x0c201f0007047f89 */ /* 0x000e6200000e0000 */
[----:B------:R-:W-:-:S02]  /*6030*/  FMNMX.FTZ R6, R141, R6, !PT ;  /* 0x000000068d067209 */ /* 0x000fc40007810000 */
[----:B------:R-:W-:Y:S02]  /*6040*/  FSEL R147, R147, RZ, P2 ;  /* 0x000000ff93937208 */ /* 0x000fe40001000000 */
[----:B------:R-:W-:Y:S02]  /*6050*/  FMNMX.FTZ R6, R51, R6, !PT ;  /* 0x0000000633067209 */ /* 0x000fe40007810000 */
[----:B--2---:R-:W-:Y:S01]  /*6060*/  FMNMX.FTZ R2, R5, R2, !PT ;  /* 0x0000000205027209 */ /* 0x004fe20007810000 */
[--C-:B------:R-:W-:Y:S01]  /*6070*/  FFMA.FTZ R42, R0, c[0x0][0x23c], -R147.reuse ;  /* 0x00008f00002a7a23 */ /* 0x100fe20000010893 */
[----:B------:R-:W-:Y:S01]  /*6080*/  FMNMX.FTZ R0, R49, R6, !PT ;  /* 0x0000000631007209 */ /* 0x000fe20007810000 */
[--C-:B------:R-:W-:Y:S01]  /*6090*/  FFMA.FTZ R52, R52, c[0x0][0x23c], -R147.reuse ;  /* 0x00008f0034347a23 */ /* 0x100fe20000010893 */
[C---:B------:R-:W-:Y:S01]  /*60a0*/  FSETP.NEU.FTZ.AND P1, PT, R2.reuse, -INF , PT ;  /* 0xff8000000200780b */ /* 0x040fe20003f3d000 */
[----:B------:R-:W-:Y:S01]  /*60b0*/  FMUL.FTZ R64, R2, c[0x0][0x23c] ;  /* 0x00008f0002407a20 */ /* 0x000fe20000410000 */
[----:B------:R-:W-:Y:S01]  /*60c0*/  FMNMX.FTZ R5, R45, R0, !PT ;  /* 0x000000002d057209 */ /* 0x000fe20007810000 */
[--C-:B------:R-:W-:Y:S01]  /*60d0*/  FFMA.FTZ R41, R54, c[0x0][0x23c], -R147.reuse ;  /* 0x00008f0036297a23 */ /* 0x100fe20000010893 */
[----:B------:R-:W-:Y:S01]  /*60e0*/  FSEL R63, R30, RZ, P2 ;  /* 0x000000ff1e3f7208 */ /* 0x000fe20001000000 */
[----:B------:R-:W-:Y:S01]  /*60f0*/  MUFU.EX2 R42, R42 ;  /* 0x0000002a002a7308 */ /* 0x000fe20000000800 */
[----:B------:R-:W-:Y:S01]  /*6100*/  FMNMX.FTZ R5, R46, R5, !PT ;  /* 0x000000052e057209 */ /* 0x000fe20007810000 */
[----:B------:R-:W-:Y:S01]  /*6110*/  FFMA.FTZ R144, R144, c[0x0][0x23c], -R147 ;  /* 0x00008f0090907a23 */ /* 0x000fe20000010893 */
[----:B------:R-:W-:Y:S01]  /*6120*/  FSEL R64, R64, RZ, P1 ;  /* 0x000000ff40407208 */ /* 0x000fe20000800000 */
[----:B------:R-:W-:Y:S01]  /*6130*/  FADD.FTZ R54, R136, -R63 ;  /* 0x8000003f88367221 */ /* 0x000fe20000010000 */
[----:B------:R-:W-:Y:S01]  /*6140*/  MOV R136, R30 ;  /* 0x0000001e00887202 */ /* 0x000fe20000000f00 */
[----:B------:R-:W2:Y:S01]  /*6150*/  SHFL.BFLY PT, R28, R5, 0x2, 0x1f ;  /* 0x0c401f00051c7f89 */ /* 0x000ea200000e0000 */
[----:B------:R-:W-:Y:S01]  /*6160*/  FFMA.FTZ R150, R150, c[0x0][0x23c], -R147 ;  /* 0x00008f0096967a23 */ /* 0x000fe20000010893 */
[----:B-1----:R-:W-:Y:S01]  /*6170*/  FMNMX.FTZ R0, R7, R4, !PT ;  /* 0x0000000407007209 */ /* 0x002fe20007810000 */
[--C-:B------:R-:W-:Y:S01]  /*6180*/  FFMA.FTZ R38, R35, c[0x0][0x23c], -R64.reuse ;  /* 0x00008f0023267a23 */ /* 0x100fe20000010840 */
[----:B------:R-:W-:Y:S01]  /*6190*/  FSEL R7, R2, RZ, P1 ;  /* 0x000000ff02077208 */ /* 0x000fe20000800000 */
[--C-:B------:R-:W-:Y:S01]  /*61a0*/  FFMA.FTZ R37, R33, c[0x0][0x23c], -R64.reuse ;  /* 0x00008f0021257a23 */ /* 0x100fe20000010840 */
[C---:B------:R-:W-:Y:S01]  /*61b0*/  FSETP.NEU.FTZ.AND P0, PT, R0.reuse, -INF , PT ;  /* 0xff8000000000780b */ /* 0x040fe20003f1d000 */
[C---:B------:R-:W-:Y:S01]  /*61c0*/  FMUL.FTZ R57, R0.reuse, c[0x0][0x23c] ;  /* 0x00008f0000397a20 */ /* 0x040fe20000410000 */
[----:B------:R-:W-:Y:S01]  /*61d0*/  MUFU.EX2 R41, R41 ;  /* 0x0000002900297308 */ /* 0x000fe20000000800 */
[--C-:B------:R-:W-:Y:S01]  /*61e0*/  FFMA.FTZ R36, R23, c[0x0][0x23c], -R64.reuse ;  /* 0x00008f0017247a23 */ /* 0x100fe20000010840 */
[----:B------:R-:W-:Y:S01]  /*61f0*/  FSEL R4, R0, RZ, P0 ;  /* 0x000000ff00047208 */ /* 0x000fe20000000000 */
[----:B------:R-:W-:Y:S01]  /*6200*/  FFMA.FTZ R35, R21, c[0x0][0x23c], -R64 ;  /* 0x00008f0015237a23 */ /* 0x000fe20000010840 */
[----:B------:R-:W-:Y:S01]  /*6210*/  FSEL R57, R57, RZ, P0 ;  /* 0x000000ff39397208 */ /* 0x000fe20000000000 */
[----:B------:R-:W-:Y:S01]  /*6220*/  FADD.FTZ R44, R134, -R7 ;  /* 0x80000007862c7221 */ /* 0x000fe20000010000 */
[----:B------:R-:W-:Y:S01]  /*6230*/  MOV R134, R2 ;  /* 0x0000000200867202 */ /* 0x000fe20000000f00 */
[----:B------:R-:W-:Y:S01]  /*6240*/  FADD.FTZ R4, R133, -R4 ;  /* 0x8000000485047221 */ /* 0x000fe20000010000 */
[----:B------:R-:W-:Y:S01]  /*6250*/  MUFU.EX2 R38, R38 ;  /* 0x0000002600267308 */ /* 0x000fe20000000800 */
[----:B------:R-:W-:Y:S01]  /*6260*/  FFMA.FTZ R31, R40, c[0x0][0x23c], -R57 ;  /* 0x00008f00281f7a23 */ /* 0x000fe20000010839 */
[----:B------:R-:W-:Y:S01]  /*6270*/  MOV R133, R0 ;  /* 0x0000000000857202 */ /* 0x000fe20000000f00 */
[----:B------:R-:W-:-:S02]  /*6280*/  FFMA.FTZ R40, R48, c[0x0][0x23c], -R147 ;  /* 0x00008f0030287a23 */ /* 0x000fc40000010893 */
[--C-:B------:R-:W-:Y:S02]  /*6290*/  FFMA.FTZ R34, R20, c[0x0][0x23c], -R57.reuse ;  /* 0x00008f0014227a23 */ /* 0x100fe40000010839 */
[--C-:B------:R-:W-:Y:S01]  /*62a0*/  FFMA.FTZ R33, R22, c[0x0][0x23c], -R57.reuse ;  /* 0x00008f0016217a23 */ /* 0x100fe20000010839 */
[----:B--2---:R-:W-:Y:S01]  /*62b0*/  FMNMX.FTZ R28, R5, R28, !PT ;  /* 0x0000001c051c7209 */ /* 0x004fe20007810000 */
[----:B------:R-:W-:Y:S01]  /*62c0*/  FFMA.FTZ R32, R12, c[0x0][0x23c], -R57 ;  /* 0x00008f000c207a23 */ /* 0x000fe20000010839 */
[----:B------:R-:W-:Y:S01]  /*62d0*/  LDSM.16.MT88.4 R20, [R191+0x6000] ;  /* 0x00600000bf14783b */ /* 0x000fe20000004200 */
[----:B------:R-:W-:Y:S01]  /*62e0*/  FMUL.FTZ R43, R4, c[0x0][0x23c] ;  /* 0x00008f00042b7a20 */ /* 0x000fe20000410000 */
[----:B------:R-:W1:Y:S01]  /*62f0*/  MUFU.EX2 R37, R37 ;  /* 0x0000002500257308 */ /* 0x000e620000000800 */
[----:B------:R-:W-:Y:S01]  /*6300*/  FMUL.FTZ R44, R44, c[0x0][0x23c] ;  /* 0x00008f002c2c7a20 */ /* 0x000fe20000410000 */
[----:B------:R-:W2:Y:S01]  /*6310*/  SHFL.BFLY PT, R5, R28, 0x1, 0x1f ;  /* 0x0c201f001c057f89 */ /* 0x000ea200000e0000 */
[----:B------:R-:W-:-:S02]  /*6320*/  FMUL.FTZ R54, R54, c[0x0][0x23c] ;  /* 0x00008f0036367a20 */ /* 0x000fc40000410000 */
[--C-:B------:R-:W-:Y:S01]  /*6330*/  FFMA.FTZ R157, R166, c[0x0][0x23c], -R57.reuse ;  /* 0x00008f00a69d7a23 */ /* 0x100fe20000010839 */
[----:B------:R-:W3:Y:S01]  /*6340*/  LDSM.16.MT88.4 R12, [R190+0x6000] ;  /* 0x00600000be0c783b */ /* 0x000ee20000004200 */
[--C-:B------:R-:W-:Y:S01]  /*6350*/  FFMA.FTZ R63, R65, c[0x0][0x23c], -R64.reuse ;  /* 0x00008f00413f7a23 */ /* 0x100fe20000010840 */
[----:B------:R-:W-:Y:S01]  /*6360*/  MUFU.EX2 R36, R36 ;  /* 0x0000002400247308 */ /* 0x000fe20000000800 */
[--C-:B------:R-:W-:Y:S02]  /*6370*/  FFMA.FTZ R132, R165, c[0x0][0x23c], -R64.reuse ;  /* 0x00008f00a5847a23 */ /* 0x100fe40000010840 */
[----:B------:R-:W-:Y:S02]  /*6380*/  FFMA.FTZ R145, R145, c[0x0][0x23c], -R64 ;  /* 0x00008f0091917a23 */ /* 0x000fe40000010840 */
[--C-:B------:R-:W-:Y:S02]  /*6390*/  FFMA.FTZ R139, R174, c[0x0][0x23c], -R57.reuse ;  /* 0x00008f00ae8b7a23 */ /* 0x100fe40000010839 */
[--C-:B------:R-:W-:Y:S01]  /*63a0*/  FFMA.FTZ R142, R142, c[0x0][0x23c], -R57.reuse ;  /* 0x00008f008e8e7a23 */ /* 0x100fe20000010839 */
[----:B------:R-:W4:Y:S01]  /*63b0*/  MUFU.EX2 R35, R35 ;  /* 0x0000002300237308 */ /* 0x000f220000000800 */
[----:B-1----:R-:W-:Y:S01]  /*63c0*/  F2FP.BF16.PACK_AB R16, R37, R38 ;  /* 0x000000262510723e */ /* 0x002fe200000010ff */
[----:B------:R-:W-:-:S02]  /*63d0*/  FFMA.FTZ R140, R140, c[0x0][0x23c], -R57 ;  /* 0x00008f008c8c7a23 */ /* 0x000fc40000010839 */
[--C-:B------:R-:W-:Y:S02]  /*63e0*/  FFMA.FTZ R176, R176, c[0x0][0x23c], -R147.reuse ;  /* 0x00008f00b0b07a23 */ /* 0x100fe40000010893 */
[--C-:B------:R-:W-:Y:S02]  /*63f0*/  FFMA.FTZ R165, R26, c[0x0][0x23c], -R147.reuse ;  /* 0x00008f001aa57a23 */ /* 0x100fe40000010893 */
[----:B------:R-:W-:Y:S01]  /*6400*/  MUFU.EX2 R34, R34 ;  /* 0x0000002200227308 */ /* 0x000fe20000000800 */
[----:B------:R-:W-:Y:S01]  /*6410*/  FFMA.FTZ R171, R24, c[0x0][0x23c], -R147 ;  /* 0x00008f0018ab7a23 */ /* 0x000fe20000010893 */
[----:B--2---:R-:W-:Y:S01]  /*6420*/  FMNMX.FTZ R28, R28, R5, !PT ;  /* 0x000000051c1c7209 */ /* 0x004fe20007810000 */
[----:B------:R-:W-:Y:S01]  /*6430*/  FFMA.FTZ R174, R175, c[0x0][0x23c], -R64 ;  /* 0x00008f00afae7a23 */ /* 0x000fe20000010840 */
[----:B------:R-:W1:Y:S01]  /*6440*/  LDSM.16.MT88.4 R4, [R189+0x6000] ;  /* 0x00600000bd04783b */ /* 0x000e620000004200 */
[----:B------:R-:W-:Y:S01]  /*6450*/  FFMA.FTZ R175, R164, c[0x0][0x23c], -R57 ;  /* 0x00008f00a4af7a23 */ /* 0x000fe20000010839 */
[C---:B------:R-:W-:Y:S01]  /*6460*/  FSETP.NEU.FTZ.AND P0, PT, R28.reuse, -INF , PT ;  /* 0xff8000001c00780b */ /* 0x040fe20003f1d000 */
[----:B------:R-:W-:Y:S01]  /*6470*/  FMUL.FTZ R8, R28, c[0x0][0x23c] ;  /* 0x00008f001c087a20 */ /* 0x000fe20000410000 */
[----:B------:R-:W2:Y:S01]  /*6480*/  MUFU.EX2 R33, R33 ;  /* 0x0000002100217308 */ /* 0x000ea20000000800 */
[----:B----4-:R-:W-:Y:S01]  /*6490*/  F2FP.BF16.PACK_AB R18, R35, R36 ;  /* 0x000000242312723e */ /* 0x010fe200000010ff */
[----:B------:R-:W-:-:S02]  /*64a0*/  FFMA.FTZ R177, R148, c[0x0][0x23c], -R147 ;  /* 0x00008f0094b17a23 */ /* 0x000fc40000010893 */
[----:B------:R-:W-:Y:S01]  /*64b0*/  FSEL R48, R8, RZ, P0 ;  /* 0x000000ff08307208 */ /* 0x000fe20000000000 */
[--C-:B------:R-:W-:Y:S01]  /*64c0*/  FFMA.FTZ R169, R169, c[0x0][0x23c], -R64.reuse ;  /* 0x00008f00a9a97a23 */ /* 0x100fe20000010840 */
[----:B------:R-:W4:Y:S01]  /*64d0*/  LDSM.16.MT88.4 R8, [R188+0x6000] ;  /* 0x00600000bc08783b */ /* 0x000f220000004200 */
[----:B------:R-:W-:Y:S01]  /*64e0*/  FFMA.FTZ R173, R173, c[0x0][0x23c], -R64 ;  /* 0x00008f00adad7a23 */ /* 0x000fe20000010840 */
[----:B------:R-:W-:Y:S01]  /*64f0*/  MUFU.EX2 R32, R32 ;  /* 0x0000002000207308 */ /* 0x000fe20000000800 */
[--C-:B------:R-:W-:Y:S02]  /*6500*/  FFMA.FTZ R66, R39, c[0x0][0x23c], -R48.reuse ;  /* 0x00008f0027427a23 */ /* 0x100fe40000010830 */
[--C-:B------:R-:W-:Y:S02]  /*6510*/  FFMA.FTZ R50, R47, c[0x0][0x23c], -R48.reuse ;  /* 0x00008f002f327a23 */ /* 0x100fe40000010830 */
[--C-:B------:R-:W-:Y:S02]  /*6520*/  FFMA.FTZ R53, R53, c[0x0][0x23c], -R48.reuse ;  /* 0x00008f0035357a23 */ /* 0x100fe40000010830 */
[--C-:B------:R-:W-:Y:S01]  /*6530*/  FFMA.FTZ R161, R161, c[0x0][0x23c], -R48.reuse ;  /* 0x00008f00a1a17a23 */ /* 0x100fe20000010830 */
[----:B------:R5:W-:Y:S01]  /*6540*/  MUFU.EX2 R47, R66 ;  /* 0x00000042002f7308 */ /* 0x000be20000000800 */
[----:B--2---:R-:W-:Y:S01]  /*6550*/  F2FP.BF16.PACK_AB R17, R33, R34 ;  /* 0x000000222111723e */ /* 0x004fe200000010ff */
[----:B------:R-:W-:-:S02]  /*6560*/  FFMA.FTZ R166, R25, c[0x0][0x23c], -R48 ;  /* 0x00008f0019a67a23 */ /* 0x000fc40000010830 */
[--C-:B------:R-:W-:Y:S02]  /*6570*/  FFMA.FTZ R170, R170, c[0x0][0x23c], -R57.reuse ;  /* 0x00008f00aaaa7a23 */ /* 0x100fe40000010839 */
[----:B------:R-:W-:Y:S02]  /*6580*/  FFMA.FTZ R168, R168, c[0x0][0x23c], -R57 ;  /* 0x00008f00a8a87a23 */ /* 0x000fe40000010839 */
[----:B------:R-:W2:Y:S01]  /*6590*/  MUFU.EX2 R31, R31 ;  /* 0x0000001f001f7308 */ /* 0x000ea20000000800 */
[--C-:B------:R-:W-:Y:S02]  /*65a0*/  FFMA.FTZ R156, R156, c[0x0][0x23c], -R147.reuse ;  /* 0x00008f009c9c7a23 */ /* 0x100fe40000010893 */
[--C-:B------:R-:W-:Y:S02]  /*65b0*/  FFMA.FTZ R148, R151, c[0x0][0x23c], -R48.reuse ;  /* 0x00008f0097947a23 */ /* 0x100fe40000010830 */
[--C-:B------:R-:W-:Y:S02]  /*65c0*/  FFMA.FTZ R149, R149, c[0x0][0x23c], -R48.reuse ;  /* 0x00008f0095957a23 */ /* 0x100fe40000010830 */
[--C-:B------:R-:W-:Y:S01]  /*65d0*/  FFMA.FTZ R143, R143, c[0x0][0x23c], -R48.reuse ;  /* 0x00008f008f8f7a23 */ /* 0x100fe20000010830 */
[----:B-----5:R-:W-:Y:S01]  /*65e0*/  FSEL R66, R28, RZ, P0 ;  /* 0x000000ff1c427208 */ /* 0x020fe20000000000 */
[----:B------:R-:W5:Y:S01]  /*65f0*/  MUFU.EX2 R44, R44 ;  /* 0x0000002c002c7308 */ /* 0x000f620000000800 */
[----:B------:R-:W-:Y:S01]  /*6600*/  FFMA.FTZ R164, R141, c[0x0][0x23c], -R48 ;  /* 0x00008f008da47a23 */ /* 0x000fe20000010830 */
[----:B------:R-:W-:Y:S01]  /*6610*/  ISETP.GE.AND P0, PT, R3, 0x3, PT ;  /* 0x000000030300780c */ /* 0x000fe20003f06270 */
[----:B------:R-:W-:-:S02]  /*6620*/  FFMA.FTZ R141, R138, c[0x0][0x23c], -R147 ;  /* 0x00008f008a8d7a23 */ /* 0x000fc40000010893 */
[----:B------:R-:W-:Y:S01]  /*6630*/  FADD.FTZ R66, R135, -R66 ;  /* 0x8000004287427221 */ /* 0x000fe20000010000 */
[----:B------:R-:W-:Y:S01]  /*6640*/  MOV R135, R28 ;  /* 0x0000001c00877202 */ /* 0x000fe20000000f00 */
[--C-:B------:R-:W-:Y:S01]  /*6650*/  FFMA.FTZ R137, R137, c[0x0][0x23c], -R64.reuse ;  /* 0x00008f0089897a23 */ /* 0x100fe20000010840 */
[----:B------:R-:W1:Y:S01]  /*6660*/  MUFU.EX2 R43, R43 ;  /* 0x0000002b002b7308 */ /* 0x000e620000000800 */
[----:B--2---:R-:W-:Y:S01]  /*6670*/  F2FP.BF16.PACK_AB R19, R31, R32 ;  /* 0x000000201f13723e */ /* 0x004fe200000010ff */
[--C-:B------:R-:W-:Y:S02]  /*6680*/  FFMA.FTZ R138, R67, c[0x0][0x23c], -R64.reuse ;  /* 0x00008f00438a7a23 */ /* 0x100fe40000010840 */
[----:B------:R-:W-:Y:S02]  /*6690*/  FFMA.FTZ R61, R61, c[0x0][0x23c], -R64 ;  /* 0x00008f003d3d7a23 */ /* 0x000fe40000010840 */
[----:B------:R-:W-:Y:S01]  /*66a0*/  FFMA.FTZ R60, R60, c[0x0][0x23c], -R57 ;  /* 0x00008f003c3c7a23 */ /* 0x000fe20000010839 */
[----:B------:R-:W-:Y:S01]  /*66b0*/  @P0 MOV R135, R28 ;  /* 0x0000001c00870202 */ /* 0x000fe20000000f00 */
[----:B------:R2:W-:Y:S01]  /*66c0*/  MUFU.EX2 R39, R52 ;  /* 0x0000003400277308 */ /* 0x0005e20000000800 */
[----:B-----5:R-:W-:Y:S01]  /*66d0*/  FMUL.FTZ R124, R124, R44 ;  /* 0x0000002c7c7c7220 */ /* 0x020fe20000410000 */
[----:B------:R-:W-:Y:S01]  /*66e0*/  @P0 MOV R136, R30 ;  /* 0x0000001e00880202 */ /* 0x000fe20000000f00 */
[----:B------:R-:W-:Y:S01]  /*66f0*/  FMUL.FTZ R125, R125, R44 ;  /* 0x0000002c7d7d7220 */ /* 0x000fe20000410000 */
[----:B------:R-:W-:Y:S01]  /*6700*/  @P0 MOV R133, R0 ;  /* 0x0000000000850202 */ /* 0x000fe20000000f00 */
[----:B------:R-:W-:Y:S01]  /*6710*/  FMUL.FTZ R120, R120, R44 ;  /* 0x0000002c78787220 */ /* 0x000fe20000410000 */
[----:B------:R-:W-:Y:S01]  /*6720*/  @P0 MOV R134, R2 ;  /* 0x0000000200860202 */ /* 0x000fe20000000f00 */
[----:B------:R-:W-:Y:S01]  /*6730*/  FMUL.FTZ R121, R121, R44 ;  /* 0x0000002c79797220 */ /* 0x000fe20000410000 */
[----:B------:R-:W-:Y:S01]  /*6740*/  MUFU.EX2 R40, R40 ;  /* 0x0000002800287308 */ /* 0x000fe20000000800 */
[-C--:B-1----:R-:W-:Y:S01]  /*6750*/  FMUL.FTZ R126, R126, R43.reuse ;  /* 0x0000002b7e7e7220 */ /* 0x082fe20000410000 */
[----:B------:R-:W-:Y:S01]  /*6760*/  @P0 IADD3 R207, R3, -0x3, RZ ;  /* 0xfffffffd03cf0810 */ /* 0x000fe20007ffe0ff */
[----:B------:R-:W-:-:S02]  /*6770*/  FMUL.FTZ R127, R127, R43 ;  /* 0x0000002b7f7f7220 */ /* 0x000fc40000410000 */
[-C--:B------:R-:W-:Y:S02]  /*6780*/  FMUL.FTZ R122, R122, R43.reuse ;  /* 0x0000002b7a7a7220 */ /* 0x080fe40000410000 */
[-C--:B------:R-:W-:Y:S01]  /*6790*/  FMUL.FTZ R123, R123, R43.reuse ;  /* 0x0000002b7b7b7220 */ /* 0x080fe20000410000 */
[----:B------:R-:W-:Y:S01]  /*67a0*/  MUFU.EX2 R50, R50 ;  /* 0x0000003200327308 */ /* 0x000fe20000000800 */
[----:B--2---:R-:W-:Y:S01]  /*67b0*/  FFMA.FTZ R52, R55, c[0x0][0x23c], -R48 ;  /* 0x00008f0037347a23 */ /* 0x004fe20000010830 */
[C---:B------:R-:W-:Y:S01]  /*67c0*/  HMMA.16816.F32.BF16 R124, R16.reuse, R20, R124 ;  /* 0x00000014107c723c */ /* 0x040fe2000004187c */
[----:B------:R-:W-:Y:S02]  /*67d0*/  FMUL.FTZ R55, R66, c[0x0][0x23c] ;  /* 0x00008f0042377a20 */ /* 0x000fe40000410000 */
[-C--:B------:R-:W-:Y:S02]  /*67e0*/  FMUL.FTZ R108, R108, R44.reuse ;  /* 0x0000002c6c6c7220 */ /* 0x080fe40000410000 */
[----:B------:R-:W-:Y:S01]  /*67f0*/  FMUL.FTZ R109, R109, R44 ;  /* 0x0000002c6d6d7220 */ /* 0x000fe20000410000 */
[----:B------:R-:W-:Y:S01]  /*6800*/  MUFU.EX2 R52, R52 ;  /* 0x0000003400347308 */ /* 0x000fe20000000800 */
[-C--:B------:R-:W-:Y:S01]  /*6810*/  FMUL.FTZ R110, R110, R43.reuse ;  /* 0x0000002b6e6e7220 */ /* 0x080fe20000410000 */
[----:B------:R-:W-:Y:S01]  /*6820*/  HMMA.16816.F32.BF16 R120, R16, R22, R120 ;  /* 0x000000161078723c */ /* 0x000fe20000041878 */
[----:B------:R-:W-:-:S02]  /*6830*/  FMUL.FTZ R111, R111, R43 ;  /* 0x0000002b6f6f7220 */ /* 0x000fc40000410000 */
[-C--:B------:R-:W-:Y:S02]  /*6840*/  FMUL.FTZ R104, R104, R44.reuse ;  /* 0x0000002c68687220 */ /* 0x080fe40000410000 */
[-C--:B------:R-:W-:Y:S01]  /*6850*/  FMUL.FTZ R105, R105, R44.reuse ;  /* 0x0000002c69697220 */ /* 0x080fe20000410000 */
[----:B------:R-:W-:Y:S01]  /*6860*/  MUFU.EX2 R53, R53 ;  /* 0x0000003500357308 */ /* 0x000fe20000000800 */
[-C--:B------:R-:W-:Y:S01]  /*6870*/  FMUL.FTZ R106, R106, R43.reuse ;  /* 0x0000002b6a6a7220 */ /* 0x080fe20000410000 */
[C---:B---3--:R-:W-:Y:S01]  /*6880*/  HMMA.16816.F32.BF16 R108, R16.reuse, R12, R108 ;  /* 0x0000000c106c723c */ /* 0x048fe2000004186c */
[-C--:B------:R-:W-:Y:S02]  /*6890*/  FMUL.FTZ R107, R107, R43.reuse ;  /* 0x0000002b6b6b7220 */ /* 0x080fe40000410000 */
[-C--:B------:R-:W-:Y:S02]  /*68a0*/  FMUL.FTZ R92, R92, R44.reuse ;  /* 0x0000002c5c5c7220 */ /* 0x080fe40000410000 */
[----:B------:R-:W-:Y:S01]  /*68b0*/  FMUL.FTZ R93, R93, R44 ;  /* 0x0000002c5d5d7220 */ /* 0x000fe20000410000 */
[----:B------:R-:W1:Y:S01]  /*68c0*/  MUFU.EX2 R54, R54 ;  /* 0x0000003600367308 */ /* 0x000e620000000800 */
[-C--:B------:R-:W-:Y:S01]  /*68d0*/  FMUL.FTZ R94, R94, R43.reuse ;  /* 0x0000002b5e5e7220 */ /* 0x080fe20000410000 */
[----:B------:R-:W-:Y:S01]  /*68e0*/  HMMA.16816.F32.BF16 R104, R16, R14, R104 ;  /* 0x0000000e1068723c */ /* 0x000fe20000041868 */
[----:B------:R-:W-:-:S02]  /*68f0*/  FMUL.FTZ R95, R95, R43 ;  /* 0x0000002b5f5f7220 */ /* 0x000fc40000410000 */
[-C--:B------:R-:W-:Y:S02]  /*6900*/  FMUL.FTZ R88, R88, R44.reuse ;  /* 0x0000002c58587220 */ /* 0x080fe40000410000 */
[-C--:B------:R-:W-:Y:S01]  /*6910*/  FMUL.FTZ R89, R89, R44.reuse ;  /* 0x0000002c59597220 */ /* 0x080fe20000410000 */
[----:B------:R-:W2:Y:S01]  /*6920*/  MUFU.EX2 R55, R55 ;  /* 0x0000003700377308 */ /* 0x000ea20000000800 */
[-C--:B------:R-:W-:Y:S01]  /*6930*/  FMUL.FTZ R90, R90, R43.reuse ;  /* 0x0000002b5a5a7220 */ /* 0x080fe20000410000 */
[C---:B------:R-:W-:Y:S01]  /*6940*/  HMMA.16816.F32.BF16 R92, R16.reuse, R4, R92 ;  /* 0x00000004105c723c */ /* 0x040fe2000004185c */
[-C--:B------:R-:W-:Y:S02]  /*6950*/  FMUL.FTZ R91, R91, R43.reuse ;  /* 0x0000002b5b5b7220 */ /* 0x080fe40000410000 */
[-C--:B------:R-:W-:Y:S02]  /*6960*/  FMUL.FTZ R76, R76, R44.reuse ;  /* 0x0000002c4c4c7220 */ /* 0x080fe40000410000 */
        /* <DEDUP_REMOVED lines=8> */
[-C--:B------:R-:W-:Y:S01]  /*69f0*/  FMUL.FTZ R74, R74, R43.reuse ;  /* 0x0000002b4a4a7220 */ /* 0x080fe20000410000 */
[C---:B----4-:R-:W-:Y:S01]  /*6a00*/  HMMA.16816.F32.BF16 R76, R16.reuse, R8, R76 ;  /* 0x00000008104c723c */ /* 0x050fe2000004184c */
[----:B------:R-:W-:Y:S02]  /*6a10*/  FMUL.FTZ R75, R75, R43 ;  /* 0x0000002b4b4b7220 */ /* 0x000fe40000410000 */
[-C--:B-1----:R-:W-:Y:S02]  /*6a20*/  FMUL.FTZ R128, R128, R54.reuse ;  /* 0x0000003680807220 */ /* 0x082fe40000410000 */
[----:B------:R-:W-:Y:S01]  /*6a30*/  FMUL.FTZ R129, R129, R54 ;  /* 0x0000003681817220 */ /* 0x000fe20000410000 */
[----:B------:R-:W-:Y:S01]  /*6a40*/  MUFU.EX2 R132, R132 ;  /* 0x0000008400847308 */ /* 0x000fe20000000800 */
[-C--:B--2---:R-:W-:Y:S01]  /*6a50*/  FMUL.FTZ R130, R130, R55.reuse ;  /* 0x0000003782827220 */ /* 0x084fe20000410000 */
[----:B------:R-:W-:Y:S01]  /*6a60*/  HMMA.16816.F32.BF16 R72, R16, R10, R72 ;  /* 0x0000000a1048723c */ /* 0x000fe20000041848 */
[----:B------:R-:W-:-:S02]  /*6a70*/  FMUL.FTZ R131, R131, R55 ;  /* 0x0000003783837220 */ /* 0x000fc40000410000 */
[-C--:B------:R-:W-:Y:S02]  /*6a80*/  FMUL.FTZ R116, R116, R54.reuse ;  /* 0x0000003674747220 */ /* 0x080fe40000410000 */
[----:B------:R-:W-:Y:S01]  /*6a90*/  FMUL.FTZ R117, R117, R54 ;  /* 0x0000003675757220 */ /* 0x000fe20000410000 */
[----:B------:R-:W-:Y:S01]  /*6aa0*/  MUFU.EX2 R145, R145 ;  /* 0x0000009100917308 */ /* 0x000fe20000000800 */
[----:B------:R-:W-:Y:S01]  /*6ab0*/  F2FP.BF16.PACK_AB R16, R41, R42 ;  /* 0x0000002a2910723e */ /* 0x000fe200000010ff */
[----:B------:R-:W-:Y:S01]  /*6ac0*/  FMUL.FTZ R118, R118, R55 ;  /* 0x0000003776767220 */ /* 0x000fe20000410000 */
[----:B------:R-:W-:Y:S01]  /*6ad0*/  F2FP.BF16.PACK_AB R17, R50, R47 ;  /* 0x0000002f3211723e */ /* 0x000fe200000010ff */
[-C--:B------:R-:W-:Y:S01]  /*6ae0*/  FMUL.FTZ R119, R119, R55.reuse ;  /* 0x0000003777777220 */ /* 0x080fe20000410000 */
[----:B------:R-:W-:Y:S01]  /*6af0*/  F2FP.BF16.PACK_AB R18, R39, R40 ;  /* 0x000000282712723e */ /* 0x000fe200000010ff */
[----:B------:R-:W-:Y:S01]  /*6b00*/  FMUL.FTZ R112, R112, R54 ;  /* 0x0000003670707220 */ /* 0x000fe20000410000 */
[----:B------:R-:W-:Y:S01]  /*6b10*/  F2FP.BF16.PACK_AB R19, R53, R52 ;  /* 0x000000343513723e */ /* 0x000fe200000010ff */
[----:B------:R-:W-:Y:S01]  /*6b20*/  FMUL.FTZ R113, R113, R54 ;  /* 0x0000003671717220 */ /* 0x000fe20000410000 */
[----:B------:R-:W-:Y:S01]  /*6b30*/  MUFU.EX2 R139, R139 ;  /* 0x0000008b008b7308 */ /* 0x000fe20000000800 */
        /* <DEDUP_REMOVED lines=11> */
[----:B------:R-:W1:Y:S01]  /*6bf0*/  LDSM.16.MT88.4 R20, [R191+0x6800] ;  /* 0x00680000bf14783b */ /* 0x000e620000004200 */
[-C--:B------:R-:W-:Y:S01]  /*6c00*/  FMUL.FTZ R98, R98, R55.reuse ;  /* 0x0000003762627220 */ /* 0x080fe20000410000 */
[----:B------:R-:W-:Y:S01]  /*6c10*/  MUFU.EX2 R140, R140 ;  /* 0x0000008c008c7308 */ /* 0x000fe20000000800 */
[----:B------:R-:W-:-:S02]  /*6c20*/  FMUL.FTZ R99, R99, R55 ;  /* 0x0000003763637220 */ /* 0x000fc40000410000 */
[-C--:B------:R-:W-:Y:S01]  /*6c30*/  FMUL.FTZ R84, R84, R54.reuse ;  /* 0x0000003654547220 */ /* 0x080fe20000410000 */
[C---:B------:R-:W-:Y:S01]  /*6c40*/  HMMA.16816.F32.BF16 R112, R16.reuse, R12, R112 ;  /* 0x0000000c1070723c */ /* 0x040fe20000041870 */
[-C--:B------:R-:W-:Y:S02]  /*6c50*/  FMUL.FTZ R85, R85, R54.reuse ;  /* 0x0000003655557220 */ /* 0x080fe40000410000 */
[-C--:B------:R-:W-:Y:S01]  /*6c60*/  FMUL.FTZ R86, R86, R55.reuse ;  /* 0x0000003756567220 */ /* 0x080fe20000410000 */
[----:B------:R-:W-:Y:S01]  /*6c70*/  MUFU.EX2 R157, R157 ;  /* 0x0000009d009d7308 */ /* 0x000fe20000000800 */
[-C--:B------:R-:W-:Y:S02]  /*6c80*/  FMUL.FTZ R87, R87, R55.reuse ;  /* 0x0000003757577220 */ /* 0x080fe40000410000 */
[-C--:B------:R-:W-:Y:S01]  /*6c90*/  FMUL.FTZ R80, R80, R54.reuse ;  /* 0x0000003650507220 */ /* 0x080fe20000410000 */
[----:B------:R-:W-:Y:S01]  /*6ca0*/  HMMA.16816.F32.BF16 R100, R16, R14, R100 ;  /* 0x0000000e1064723c */ /* 0x000fe20000041864 */
[----:B------:R-:W-:Y:S01]  /*6cb0*/  FMUL.FTZ R81, R81, R54 ;  /* 0x0000003651517220 */ /* 0x000fe20000410000 */
[----:B------:R-:W2:Y:S01]  /*6cc0*/  LDSM.16.MT88.4 R12, [R190+0x6800] ;  /* 0x00680000be0c783b */ /* 0x000ea20000004200 */
[-C--:B------:R-:W-:Y:S01]  /*6cd0*/  FMUL.FTZ R82, R82, R55.reuse ;  /* 0x0000003752527220 */ /* 0x080fe20000410000 */
[----:B------:R-:W3:Y:S01]  /*6ce0*/  MUFU.EX2 R144, R144 ;  /* 0x0000009000907308 */ /* 0x000ee20000000800 */
[----:B------:R-:W-:-:S02]  /*6cf0*/  FMUL.FTZ R83, R83, R55 ;  /* 0x0000003753537220 */ /* 0x000fc40000410000 */
[-C--:B------:R-:W-:Y:S01]  /*6d00*/  FMUL.FTZ R68, R68, R54.reuse ;  /* 0x0000003644447220 */ /* 0x080fe20000410000 */
[C---:B------:R-:W-:Y:S01]  /*6d10*/  HMMA.16816.F32.BF16 R96, R16.reuse, R4, R96 ;  /* 0x000000041060723c */ /* 0x040fe20000041860 */
[----:B------:R-:W-:Y:S02]  /*6d20*/  FMUL.FTZ R69, R69, R54 ;  /* 0x0000003645457220 */ /* 0x000fe40000410000 */
[-C--:B------:R-:W-:Y:S01]  /*6d30*/  FMUL.FTZ R70, R70, R55.reuse ;  /* 0x0000003746467220 */ /* 0x080fe20000410000 */
[----:B------:R-:W-:Y:S01]  /*6d40*/  MUFU.EX2 R150, R150 ;  /* 0x0000009600967308 */ /* 0x000fe20000000800 */
[----:B------:R-:W-:Y:S02]  /*6d50*/  FMUL.FTZ R71, R71, R55 ;  /* 0x0000003747477220 */ /* 0x000fe40000410000 */
[----:B------:R-:W-:Y:S01]  /*6d60*/  FFMA.FTZ R66, R159, c[0x0][0x23c], -R64 ;  /* 0x00008f009f427a23 */ /* 0x000fe20000010840 */
[----:B------:R-:W-:Y:S01]  /*6d70*/  HMMA.16816.F32.BF16 R84, R16, R6, R84 ;  /* 0x000000061054723c */ /* 0x000fe20000041854 */
[----:B------:R-:W4:Y:S01]  /*6d80*/  LDSM.16.MT88.4 R4, [R189+0x6800] ;  /* 0x00680000bd04783b */ /* 0x000f220000004200 */
[----:B------:R-:W-:-:S02]  /*6d90*/  FFMA.FTZ R159, R158, c[0x0][0x23c], -R147 ;  /* 0x00008f009e9f7a23 */ /* 0x000fc40000010893 */
[----:B------:R-:W-:Y:S01]  /*6da0*/  FFMA.FTZ R158, R162, c[0x0][0x23c], -R147 ;  /* 0x00008f00a29e7a23 */ /* 0x000fe20000010893 */
[----:B------:R-:W5:Y:S01]  /*6db0*/  MUFU.EX2 R66, R66 ;  /* 0x0000004200427308 */ /* 0x000f620000000800 */
[--C-:B------:R-:W-:Y:S01]  /*6dc0*/  FFMA.FTZ R162, R163, c[0x0][0x23c], -R48.reuse ;  /* 0x00008f00a3a27a23 */ /* 0x100fe20000010830 */
[----:B---3--:R-:W-:Y:S01]  /*6dd0*/  F2FP.BF16.PACK_AB R24, R144, R65 ;  /* 0x000000419018723e */ /* 0x008fe200000010ff */
[C---:B------:R-:W-:Y:S01]  /*6de0*/  HMMA.16816.F32.BF16 R80, R16.reuse, R8, R80 ;  /* 0x000000081050723c */ /* 0x040fe20000041850 */
[----:B------:R-:W-:Y:S02]  /*6df0*/  FFMA.FTZ R163, R27, c[0x0][0x23c], -R48 ;  /* 0x00008f001ba37a23 */ /* 0x000fe40000010830 */
[----:B------:R-:W-:Y:S02]  /*6e00*/  FFMA.FTZ R176, R167, c[0x0][0x23c], -R64 ;  /* 0x00008f00a7b07a23 */ /* 0x000fe40000010840 */
[----:B------:R-:W3:Y:S01]  /*6e10*/  MUFU.EX2 R159, R159 ;  /* 0x0000009f009f7308 */ /* 0x000ee20000000800 */
[----:B------:R-:W-:Y:S01]  /*6e20*/  FFMA.FTZ R167, R172, c[0x0][0x23c], -R57 ;  /* 0x00008f00aca77a23 */ /* 0x000fe20000010839 */
[----:B------:R-:W-:Y:S01]  /*6e30*/  F2FP.BF16.PACK_AB R8, R132, R63 ;  /* 0x0000003f8408723e */ /* 0x000fe200000010ff */
[----:B------:R-:W-:Y:S01]  /*6e40*/  HMMA.16816.F32.BF16 R68, R16, R10, R68 ;  /* 0x0000000a1044723c */ /* 0x000fe20000041844 */
[----:B------:R-:W4:Y:S01]  /*6e50*/  LDSM.16.MT88.4 R16, [R188+0x6800] ;  /* 0x00680000bc10783b */ /* 0x000f220000004200 */
[----:B------:R-:W-:Y:S01]  /*6e60*/  F2FP.BF16.PACK_AB R9, R142, R139 ;  /* 0x0000008b8e09723e */ /* 0x000fe200000010ff */
[----:B------:R-:W-:-:S02]  /*6e70*/  FFMA.FTZ R42, R215, R54, R42 ;  /* 0x00000036d72a7223 */ /* 0x000fc4000001002a */
[----:B------:R-:W-:Y:S01]  /*6e80*/  MUFU.EX2 R161, R161 ;  /* 0x000000a100a17308 */ /* 0x000fe20000000800 */
[----:B------:R-:W-:Y:S01]  /*6e90*/  FFMA.FTZ R47, R210, R55, R47 ;  /* 0x00000037d22f7223 */ /* 0x000fe2000001002f */
[----:B-----5:R-:W-:Y:S01]  /*6ea0*/  F2FP.BF16.PACK_AB R10, R145, R66 ;  /* 0x00000042910a723e */ /* 0x020fe200000010ff */
[----:B------:R-:W-:Y:S01]  /*6eb0*/  FFMA.FTZ R38, R213, R44, R38 ;  /* 0x0000002cd5267223 */ /* 0x000fe20000010026 */
[----:B------:R-:W-:Y:S01]  /*6ec0*/  F2FP.BF16.PACK_AB R11, R157, R140 ;  /* 0x0000008c9d0b723e */ /* 0x000fe200000010ff */
[----:B------:R-:W-:Y:S02]  /*6ed0*/  FFMA.FTZ R34, R211, R43, R34 ;  /* 0x0000002bd3227223 */ /* 0x000fe40000010022 */
[----:B------:R-:W-:Y:S01]  /*6ee0*/  FADD.FTZ R41, R41, R42 ;  /* 0x0000002a29297221 */ /* 0x000fe20000010000 */
[----:B------:R-:W5:Y:S01]  /*6ef0*/  MUFU.EX2 R162, R162 ;  /* 0x000000a200a27308 */ /* 0x000f620000000800 */
[----:B---3--:R-:W-:Y:S01]  /*6f00*/  F2FP.BF16.PACK_AB R26, R159, R150 ;  /* 0x000000969f1a723e */ /* 0x008fe200000010ff */
[----:B------:R-:W-:Y:S01]  /*6f10*/  FADD.FTZ R47, R50, R47 ;  /* 0x0000002f322f7221 */ /* 0x000fe20000010000 */
[----:B-1----:R-:W-:Y:S01]  /*6f20*/  HMMA.16816.F32.BF16 R124, R8, R20, R124 ;  /* 0x00000014087c723c */ /* 0x002fe2000004187c */
[----:B------:R-:W-:-:S02]  /*6f30*/  FADD.FTZ R37, R37, R38 ;  /* 0x0000002625257221 */ /* 0x000fc40000010000 */
[----:B------:R-:W-:Y:S02]  /*6f40*/  FADD.FTZ R33, R33, R34 ;  /* 0x0000002221217221 */ /* 0x000fe40000010000 */
[----:B------:R-:W-:Y:S01]  /*6f50*/  MUFU.EX2 R163, R163 ;  /* 0x000000a300a37308 */ /* 0x000fe20000000800 */
[----:B------:R-:W-:Y:S02]  /*6f60*/  FADD.FTZ R40, R40, R41 ;  /* 0x0000002928287221 */ /* 0x000fe40000010000 */
[C---:B------:R-:W-:Y:S01]  /*6f70*/  HMMA.16816.F32.BF16 R120, R8.reuse, R22, R120 ;  /* 0x000000160878723c */ /* 0x040fe20000041878 */
[----:B------:R-:W-:Y:S02]  /*6f80*/  FADD.FTZ R52, R52, R47 ;  /* 0x0000002f34347221 */ /* 0x000fe40000010000 */
[----:B------:R-:W-:Y:S02]  /*6f90*/  FADD.FTZ R36, R36, R37 ;  /* 0x0000002524247221 */ /* 0x000fe40000010000 */
[----:B------:R-:W1:Y:S01]  /*6fa0*/  MUFU.EX2 R166, R166 ;  /* 0x000000a600a67308 */ /* 0x000e620000000800 */
[----:B-----5:R-:W-:Y:S01]  /*6fb0*/  F2FP.BF16.PACK_AB R25, R162, R161 ;  /* 0x000000a1a219723e */ /* 0x020fe200000010ff */
[----:B------:R-:W-:Y:S01]  /*6fc0*/  FADD.FTZ R32, R32, R33 ;  /* 0x0000002120207221 */ /* 0x000fe20000010000 */
[----:B--2---:R-:W-:Y:S01]  /*6fd0*/  HMMA.16816.F32.BF16 R108, R8, R12, R108 ;  /* 0x0000000c086c723c */ /* 0x004fe2000004186c */
[----:B------:R-:W-:-:S02]  /*6fe0*/  FADD.FTZ R40, R39, R40 ;  /* 0x0000002827287221 */ /* 0x000fc40000010000 */
[----:B------:R-:W-:Y:S02]  /*6ff0*/  FADD.FTZ R52, R53, R52 ;  /* 0x0000003435347221 */ /* 0x000fe40000010000 */
[----:B------:R-:W-:Y:S01]  /*7000*/  MUFU.EX2 R158, R158 ;  /* 0x0000009e009e7308 */ /* 0x000fe20000000800 */
[----:B------:R-:W-:Y:S02]  /*7010*/  FADD.FTZ R36, R35, R36 ;  /* 0x0000002423247221 */ /* 0x000fe40000010000 */
[----:B------:R-:W-:Y:S01]  /*7020*/  HMMA.16816.F32.BF16 R104, R8, R14, R104 ;  /* 0x0000000e0868723c */ /* 0x000fe20000041868 */
[----:B------:R-:W-:Y:S02]  /*7030*/  FADD.FTZ R32, R31, R32 ;  /* 0x000000201f207221 */ /* 0x000fe40000010000 */
[----:B------:R-:W-:Y:S01]  /*7040*/  FFMA.FTZ R64, R59, c[0x0][0x23c], -R64 ;  /* 0x00008f003b407a23 */ /* 0x000fe20000010840 */
[----:B-1----:R-:W-:Y:S01]  /*7050*/  F2FP.BF16.PACK_AB R27, R166, R163 ;  /* 0x000000a3a61b723e */ /* 0x002fe200000010ff */
[----:B------:R-:W-:Y:S01]  /*7060*/  MUFU.EX2 R165, R165 ;  /* 0x000000a500a57308 */ /* 0x000fe20000000800 */
[----:B------:R-:W-:-:S02]  /*7070*/  FFMA.FTZ R59, R62, c[0x0][0x23c], -R57 ;  /* 0x00008f003e3b7a23 */ /* 0x000fc40000010839 */
[C---:B----4-:R-:W-:Y:S01]  /*7080*/  HMMA.16816.F32.BF16 R92, R8.reuse, R4, R92 ;  /* 0x00000004085c723c */ /* 0x050fe2000004185c */
[--C-:B------:R-:W-:Y:S02]  /*7090*/  FFMA.FTZ R58, R58, c[0x0][0x23c], -R57.reuse ;  /* 0x00008f003a3a7a23 */ /* 0x100fe40000010839 */
[----:B------:R-:W-:Y:S02]  /*70a0*/  FADD.FTZ R65, R65, R40 ;  /* 0x0000002841417221 */ /* 0x000fe40000010000 */
[----:B------:R-:W-:Y:S01]  /*70b0*/  FADD.FTZ R161, R161, R52 ;  /* 0x00000034a1a17221 */ /* 0x000fe20000010000 */
[----:B------:R-:W-:Y:S01]  /*70c0*/  MUFU.EX2 R171, R171 ;  /* 0x000000ab00ab7308 */ /* 0x000fe20000000800 */
[----:B------:R-:W-:Y:S01]  /*70d0*/  FADD.FTZ R63, R63, R36 ;  /* 0x000000243f3f7221 */ /* 0x000fe20000010000 */
[----:B------:R-:W-:Y:S01]  /*70e0*/  HMMA.16816.F32.BF16 R88, R8, R6, R88 ;  /* 0x000000060858723c */ /* 0x000fe20000041858 */
[----:B------:R-:W-:Y:S02]  /*70f0*/  FADD.FTZ R139, R139, R32 ;  /* 0x000000208b8b7221 */ /* 0x000fe40000010000 */
[----:B------:R-:W-:-:S02]  /*7100*/  FFMA.FTZ R57, R56, c[0x0][0x23c], -R57 ;  /* 0x00008f0038397a23 */ /* 0x000fc40000010839 */
[----:B------:R-:W-:Y:S01]  /*7110*/  FADD.FTZ R65, R144, R65 ;  /* 0x0000004190417221 */ /* 0x000fe20000010000 */
[----:B------:R-:W-:Y:S01]  /*7120*/  MUFU.EX2 R169, R169 ;  /* 0x000000a900a97308 */ /* 0x000fe20000000800 */
[----:B------:R-:W-:Y:S01]  /*7130*/  FADD.FTZ R162, R162, R161 ;  /* 0x000000a1a2a27221 */ /* 0x000fe20000010000 */
[C---:B------:R-:W-:Y:S01]  /*7140*/  HMMA.16816.F32.BF16 R76, R8.reuse, R16, R76 ;  /* 0x00000010084c723c */ /* 0x040fe2000004184c */
[----:B------:R-:W-:Y:S02]  /*7150*/  FADD.FTZ R63, R132, R63 ;  /* 0x0000003f843f7221 */ /* 0x000fe40000010000 */
[----:B------:R-:W-:Y:S02]  /*7160*/  FADD.FTZ R139, R142, R139 ;  /* 0x0000008b8e8b7221 */ /* 0x000fe40000010000 */
[----:B------:R-:W-:Y:S01]  /*7170*/  FADD.FTZ R150, R150, R65 ;  /* 0x0000004196967221 */ /* 0x000fe20000010000 */
[----:B------:R-:W1:Y:S01]  /*7180*/  MUFU.EX2 R174, R174 ;  /* 0x000000ae00ae7308 */ /* 0x000e620000000800 */
[----:B------:R-:W-:Y:S01]  /*7190*/  FADD.FTZ R163, R163, R162 ;  /* 0x000000a2a3a37221 */ /* 0x000fe20000010000 */
[----:B------:R-:W-:Y:S01]  /*71a0*/  HMMA.16816.F32.BF16 R72, R8, R18, R72 ;  /* 0x000000120848723c */ /* 0x000fe20000041848 */
[----:B------:R-:W-:Y:S01]  /*71b0*/  LDSM.16.MT88.4 R8, [R190+0x7000] ;  /* 0x00700000be08783b */ /* 0x000fe20000004200 */
[----:B------:R-:W-:-:S02]  /*71c0*/  FADD.FTZ R66, R66, R63 ;  /* 0x0000003f42427221 */ /* 0x000fc40000010000 */
[----:B------:R-:W-:Y:S02]  /*71d0*/  FADD.FTZ R140, R140, R139 ;  /* 0x0000008b8c8c7221 */ /* 0x000fe40000010000 */
[----:B------:R-:W-:Y:S01]  /*71e0*/  MUFU.EX2 R173, R173 ;  /* 0x000000ad00ad7308 */ /* 0x000fe20000000800 */
[--C-:B------:R-:W-:Y:S01]  /*71f0*/  FFMA.FTZ R160, R160, c[0x0][0x23c], -R147.reuse ;  /* 0x00008f00a0a07a23 */ /* 0x100fe20000010893 */
[C---:B------:R-:W-:Y:S01]  /*7200*/  HMMA.16816.F32.BF16 R128, R24.reuse, R20, R128 ;  /* 0x000000141880723c */ /* 0x040fe20000041880 */
[--C-:B------:R-:W-:Y:S02]  /*7210*/  FFMA.FTZ R51, R51, c[0x0][0x23c], -R48.reuse ;  /* 0x00008f0033337a23 */ /* 0x100fe40000010830 */
[----:B------:R-:W-:Y:S02]  /*7220*/  FFMA.FTZ R49, R49, c[0x0][0x23c], -R48 ;  /* 0x00008f0031317a23 */ /* 0x000fe40000010830 */
[----:B------:R-:W-:Y:S01]  /*7230*/  FFMA.FTZ R146, R146, c[0x0][0x23c], -R147 ;  /* 0x00008f0092927a23 */ /* 0x000fe20000010893 */
[----:B------:R-:W-:Y:S01]  /*7240*/  MUFU.EX2 R176, R176 ;  /* 0x000000b000b07308 */ /* 0x000fe20000000800 */
[----:B------:R-:W-:Y:S01]  /*7250*/  FADD.FTZ R159, R159, R150 ;  /* 0x000000969f9f7221 */ /* 0x000fe20000010000 */
[----:B------:R-:W-:Y:S01]  /*7260*/  HMMA.16816.F32.BF16 R116, R24, R22, R116 ;  /* 0x000000161874723c */ /* 0x000fe20000041874 */
[----:B------:R-:W-:Y:S01]  /*7270*/  LDSM.16.MT88.4 R20, [R188+0x7000] ;  /* 0x00700000bc14783b */ /* 0x000fe20000004200 */
[----:B------:R-:W-:-:S02]  /*7280*/  FADD.FTZ R163, R166, R163 ;  /* 0x000000a3a6a37221 */ /* 0x000fc40000010000 */
[----:B------:R-:W-:Y:S02]  /*7290*/  FADD.FTZ R66, R145, R66 ;  /* 0x0000004291427221 */ /* 0x000fe40000010000 */
[----:B------:R-:W-:Y:S01]  /*72a0*/  MUFU.EX2 R167, R167 ;  /* 0x000000a700a77308 */ /* 0x000fe20000000800 */
[----:B------:R-:W-:Y:S01]  /*72b0*/  FADD.FTZ R140, R157, R140 ;  /* 0x0000008c9d8c7221 */ /* 0x000fe20000010000 */
[C---:B------:R-:W-:Y:S06]  /*72c0*/  HMMA.16816.F32.BF16 R112, R24.reuse, R12, R112 ;  /* 0x0000000c1870723c */ /* 0x040fec0000041870 */
[----:B------:R-:W2:Y:S02]  /*72d0*/  MUFU.EX2 R170, R170 ;  /* 0x000000aa00aa7308 */ /* 0x000ea40000000800 */
[C---:B------:R-:W-:Y:S01]  /*72e0*/  HMMA.16816.F32.BF16 R100, R24.reuse, R14, R100 ;  /* 0x0000000e1864723c */ /* 0x040fe20000041864 */
[----:B------:R-:W3:Y:S05]  /*72f0*/  LDSM.16.MT88.4 R12, [R191+0x7000] ;  /* 0x00700000bf0c783b */ /* 0x000eea0000004200 */
[----:B------:R-:W-:Y:S02]  /*7300*/  MUFU.EX2 R168, R168 ;  /* 0x000000a800a87308 */ /* 0x000fe40000000800 */
[C---:B------:R-:W-:Y:S06]  /*7310*/  HMMA.16816.F32.BF16 R96, R24.reuse, R4, R96 ;  /* 0x000000041860723c */ /* 0x040fec0000041860 */
[----:B------:R-:W4:Y:S02]  /*7320*/  MUFU.EX2 R175, R175 ;  /* 0x000000af00af7308 */ /* 0x000f240000000800 */
[C---:B------:R-:W-:Y:S01]  /*7330*/  HMMA.16816.F32.BF16 R84, R24.reuse, R6, R84 ;  /* 0x000000061854723c */ /* 0x040fe20000041854 */
[----:B------:R-:W5:Y:S05]  /*7340*/  LDSM.16.MT88.4 R4, [R189+0x7000] ;  /* 0x00700000bd04783b */ /* 0x000f6a0000004200 */
[----:B------:R-:W3:Y:S02]  /*7350*/  MUFU.EX2 R156, R156 ;  /* 0x0000009c009c7308 */ /* 0x000ee40000000800 */
[C---:B------:R-:W-:Y:S06]  /*7360*/  HMMA.16816.F32.BF16 R80, R24.reuse, R16, R80 ;  /* 0x000000101850723c */ /* 0x040fec0000041850 */
[----:B------:R-:W-:Y:S01]  /*7370*/  MUFU.EX2 R148, R148 ;  /* 0x0000009400947308 */ /* 0x000fe20000000800 */
[----:B-1----:R-:W-:Y:S01]  /*7380*/  F2FP.BF16.PACK_AB R16, R174, R169 ;  /* 0x000000a9ae10723e */ /* 0x002fe200000010ff */
[----:B------:R-:W-:Y:S01]  /*7390*/  HMMA.16816.F32.BF16 R68, R24, R18, R68 ;  /* 0x000000121844723c */ /* 0x000fe20000041844 */
[----:B--2---:R-:W-:Y:S01]  /*73a0*/  F2FP.BF16.PACK_AB R17, R170, R167 ;  /* 0x000000a7aa11723e */ /* 0x004fe200000010ff */
[----:B------:R-:W-:-:S02]  /*73b0*/  FADD.FTZ R169, R169, R66 ;  /* 0x00000042a9a97221 */ /* 0x000fc40000010000 */
[----:B------:R-:W-:Y:S02]  /*73c0*/  FADD.FTZ R167, R167, R140 ;  /* 0x0000008ca7a77221 */ /* 0x000fe40000010000 */
[----:B------:R-:W1:Y:S01]  /*73d0*/  MUFU.EX2 R149, R149 ;  /* 0x0000009500957308 */ /* 0x000e620000000800 */
[----:B------:R-:W-:Y:S01]  /*73e0*/  F2FP.BF16.PACK_AB R18, R176, R173 ;  /* 0x000000adb012723e */ /* 0x000fe200000010ff */
[----:B------:R-:W-:Y:S01]  /*73f0*/  FADD.FTZ R174, R174, R169 ;  /* 0x000000a9aeae7221 */ /* 0x000fe20000010000 */
[----:B----4-:R-:W-:Y:S01]  /*7400*/  F2FP.BF16.PACK_AB R19, R175, R168 ;  /* 0x000000a8af13723e */ /* 0x010fe200000010ff */
[----:B------:R-:W-:Y:S01]  /*7410*/  FADD.FTZ R167, R170, R167 ;  /* 0x000000a7aaa77221 */ /* 0x000fe20000010000 */
[----:B------:R-:W-:Y:S01]  /*7420*/  F2FP.BF16.PACK_AB R24, R165, R158 ;  /* 0x0000009ea518723e */ /* 0x000fe200000010ff */
[----:B------:R-:W-:Y:S01]  /*7430*/  FADD.FTZ R158, R158, R159 ;  /* 0x0000009f9e9e7221 */ /* 0x000fe20000010000 */
[----:B---3--:R-:W-:Y:S01]  /*7440*/  F2FP.BF16.PACK_AB R26, R156, R171 ;  /* 0x000000ab9c1a723e */ /* 0x008fe200000010ff */
[----:B------:R-:W-:Y:S01]  /*7450*/  MUFU.EX2 R143, R143 ;  /* 0x0000008f008f7308 */ /* 0x000fe20000000800 */
[----:B------:R-:W-:Y:S01]  /*7460*/  FADD.FTZ R173, R173, R174 ;  /* 0x000000aeadad7221 */ /* 0x000fe20000010000 */
[----:B------:R-:W-:Y:S01]  /*7470*/  HMMA.16816.F32.BF16 R124, R16, R12, R124 ;  /* 0x0000000c107c723c */ /* 0x000fe2000004187c */
[----:B------:R-:W-:-:S02]  /*7480*/  FADD.FTZ R158, R165, R158 ;  /* 0x0000009ea59e7221 */ /* 0x000fc40000010000 */
[----:B------:R-:W-:Y:S02]  /*7490*/  FADD.FTZ R168, R168, R167 ;  /* 0x000000a7a8a87221 */ /* 0x000fe40000010000 */
[----:B------:R-:W-:Y:S01]  /*74a0*/  FADD.FTZ R171, R171, R158 ;  /* 0x0000009eabab7221 */ /* 0x000fe20000010000 */
[----:B------:R-:W2:Y:S01]  /*74b0*/  MUFU.EX2 R164, R164 ;  /* 0x000000a400a47308 */ /* 0x000ea20000000800 */
[C---:B-1----:R-:W-:Y:S01]  /*74c0*/  F2FP.BF16.PACK_AB R25, R149.reuse, R148 ;  /* 0x000000949519723e */ /* 0x042fe200000010ff */
[C---:B------:R-:W-:Y:S01]  /*74d0*/  HMMA.16816.F32.BF16 R120, R16.reuse, R14, R120 ;  /* 0x0000000e1078723c */ /* 0x040fe20000041878 */
[----:B------:R-:W-:Y:S02]  /*74e0*/  FADD.FTZ R148, R148, R163 ;  /* 0x000000a394947221 */ /* 0x000fe40000010000 */
[----:B------:R-:W-:Y:S02]  /*74f0*/  FADD.FTZ R171, R156, R171 ;  /* 0x000000ab9cab7221 */ /* 0x000fe40000010000 */
[----:B------:R-:W-:Y:S01]  /*7500*/  FADD.FTZ R148, R149, R148 ;  /* 0x0000009495947221 */ /* 0x000fe20000010000 */
[----:B------:R-:W-:Y:S01]  /*7510*/  MUFU.EX2 R137, R137 ;  /* 0x0000008900897308 */ /* 0x000fe20000000800 */
[----:B------:R-:W-:Y:S01]  /*7520*/  FADD.FTZ R176, R176, R173 ;  /* 0x000000adb0b07221 */ /* 0x000fe20000010000 */
[----:B------:R-:W-:Y:S01]  /*7530*/  HMMA.16816.F32.BF16 R108, R16, R8, R108 ;  /* 0x00000008106c723c */ /* 0x000fe2000004186c */
[----:B------:R-:W-:Y:S01]  /*7540*/  FADD.FTZ R168, R175, R168 ;  /* 0x000000a8afa87221 */ /* 0x000fe20000010000 */
[----:B--2---:R-:W-:-:S04]  /*7550*/  F2FP.BF16.PACK_AB R27, R164, R143 ;  /* 0x0000008fa41b723e */ /* 0x004fc800000010ff */
[----:B------:R-:W1:Y:S02]  /*7560*/  MUFU.EX2 R138, R138 ;  /* 0x0000008a008a7308 */ /* 0x000e640000000800 */
[----:B------:R-:W-:Y:S01]  /*7570*/  HMMA.16816.F32.BF16 R104, R16, R10, R104 ;  /* 0x0000000a1068723c */ /* 0x000fe20000041868 */
[----:B------:R-:W-:-:S04]  /*7580*/  FADD.FTZ R143, R143, R148 ;  /* 0x000000948f8f7221 */ /* 0x000fc80000010000 */
[----:B------:R-:W-:Y:S01]  /*7590*/  FADD.FTZ R164, R164, R143 ;  /* 0x0000008fa4a47221 */ /* 0x000fe20000010000 */
[----:B------:R-:W-:Y:S02]  /*75a0*/  MUFU.EX2 R61, R61 ;  /* 0x0000003d003d7308 */ /* 0x000fe40000000800 */
[C---:B-----5:R-:W-:Y:S06]  /*75b0*/  HMMA.16816.F32.BF16 R92, R16.reuse, R4, R92 ;  /* 0x00000004105c723c */ /* 0x060fec000004185c */
[----:B------:R-:W-:Y:S02]  /*75c0*/  MUFU.EX2 R64, R64 ;  /* 0x0000004000407308 */ /* 0x000fe40000000800 */
[C---:B------:R-:W-:Y:S06]  /*75d0*/  HMMA.16816.F32.BF16 R88, R16.reuse, R6, R88 ;  /* 0x000000061058723c */ /* 0x040fec0000041858 */
[----:B------:R-:W-:Y:S02]  /*75e0*/  MUFU.EX2 R59, R59 ;  /* 0x0000003b003b7308 */ /* 0x000fe40000000800 */
[C---:B------:R-:W-:Y:S06]  /*75f0*/  HMMA.16816.F32.BF16 R76, R16.reuse, R20, R76 ;  /* 0x00000014104c723c */ /* 0x040fec000004184c */
[----:B------:R-:W2:Y:S02]  /*7600*/  MUFU.EX2 R60, R60 ;  /* 0x0000003c003c7308 */ /* 0x000ea40000000800 */
[----:B------:R-:W-:Y:S01]  /*7610*/  HMMA.16816.F32.BF16 R72, R16, R22, R72 ;  /* 0x000000161048723c */ /* 0x000fe20000041848 */
[----:B------:R-:W3:Y:S05]  /*7620*/  LDSM.16.MT88.4 R16, [R191+0x7800] ;  /* 0x00780000bf10783b */ /* 0x000eea0000004200 */
[----:B------:R-:W-:Y:S02]  /*7630*/  MUFU.EX2 R58, R58 ;  /* 0x0000003a003a7308 */ /* 0x000fe40000000800 */
[C---:B------:R-:W-:Y:S06]  /*7640*/  HMMA.16816.F32.BF16 R128, R24.reuse, R12, R128 ;  /* 0x0000000c1880723c */ /* 0x040fec0000041880 */
[----:B------:R-:W4:Y:S02]  /*7650*/  MUFU.EX2 R57, R57 ;  /* 0x0000003900397308 */ /* 0x000f240000000800 */
[C---:B------:R-:W-:Y:S01]  /*7660*/  HMMA.16816.F32.BF16 R116, R24.reuse, R14, R116 ;  /* 0x0000000e1874723c */ /* 0x040fe20000041874 */
[----:B------:R-:W5:Y:S05]  /*7670*/  LDSM.16.MT88.4 R12, [R190+0x7800] ;  /* 0x00780000be0c783b */ /* 0x000f6a0000004200 */
[----:B------:R-:W-:Y:S02]  /*7680*/  MUFU.EX2 R160, R160 ;  /* 0x000000a000a07308 */ /* 0x000fe40000000800 */
[C---:B------:R-:W-:Y:S06]  /*7690*/  HMMA.16816.F32.BF16 R112, R24.reuse, R8, R112 ;  /* 0x000000081870723c */ /* 0x040fec0000041870 */
[----:B------:R-:W1:Y:S02]  /*76a0*/  MUFU.EX2 R177, R177 ;  /* 0x000000b100b17308 */ /* 0x000e640000000800 */
[C---:B------:R-:W-:Y:S01]  /*76b0*/  HMMA.16816.F32.BF16 R100, R24.reuse, R10, R100 ;  /* 0x0000000a1864723c */ /* 0x040fe20000041864 */
[----:B------:R-:W3:Y:S05]  /*76c0*/  LDSM.16.MT88.4 R8, [R189+0x7800] ;  /* 0x00780000bd08783b */ /* 0x000eea0000004200 */
[----:B------:R-:W-:Y:S02]  /*76d0*/  MUFU.EX2 R51, R51 ;  /* 0x0000003300337308 */ /* 0x000fe40000000800 */
[C---:B------:R-:W-:Y:S06]  /*76e0*/  HMMA.16816.F32.BF16 R96, R24.reuse, R4, R96 ;  /* 0x000000041860723c */ /* 0x040fec0000041860 */
[----:B------:R-:W-:Y:S02]  /*76f0*/  MUFU.EX2 R146, R146 ;  /* 0x0000009200927308 */ /* 0x000fe40000000800 */
[C---:B------:R-:W-:Y:S01]  /*7700*/  HMMA.16816.F32.BF16 R84, R24.reuse, R6, R84 ;  /* 0x000000061854723c */ /* 0x040fe20000041854 */
[----:B------:R-:W5:Y:S05]  /*7710*/  LDSM.16.MT88.4 R4, [R188+0x7800] ;  /* 0x00780000bc04783b */ /* 0x000f6a0000004200 */
[----:B------:R-:W-:Y:S02]  /*7720*/  MUFU.EX2 R141, R141 ;  /* 0x0000008d008d7308 */ /* 0x000fe40000000800 */
[C---:B------:R-:W-:Y:S07]  /*7730*/  HMMA.16816.F32.BF16 R80, R24.reuse, R20, R80 ;  /* 0x000000141850723c */ /* 0x040fee0000041850 */
[----:B-1----:R-:W-:Y:S01]  /*7740*/  F2FP.BF16.PACK_AB R20, R138, R137 ;  /* 0x000000898a14723e */ /* 0x002fe200000010ff */
[----:B------:R-:W-:Y:S01]  /*7750*/  HMMA.16816.F32.BF16 R68, R24, R22, R68 ;  /* 0x000000161844723c */ /* 0x000fe20000041844 */
[----:B------:R-:W1:Y:S01]  /*7760*/  MUFU.EX2 R24, R49 ;  /* 0x0000003100187308 */ /* 0x000e620000000800 */
[----:B--2---:R-:W-:Y:S01]  /*7770*/  F2FP.BF16.PACK_AB R21, R60, R59 ;  /* 0x0000003b3c15723e */ /* 0x004fe200000010ff */
[----:B------:R-:W-:-:S02]  /*7780*/  FADD.FTZ R137, R137, R176 ;  /* 0x000000b089897221 */ /* 0x000fc40000010000 */
[----:B------:R-:W-:Y:S02]  /*7790*/  FADD.FTZ R59, R59, R168 ;  /* 0x000000a83b3b7221 */ /* 0x000fe40000010000 */
[--C-:B------:R-:W-:Y:S01]  /*77a0*/  FFMA.FTZ R25, R45, c[0x0][0x23c], -R48.reuse ;  /* 0x00008f002d197a23 */ /* 0x100fe20000010830 */
[----:B------:R-:W-:Y:S01]  /*77b0*/  F2FP.BF16.PACK_AB R22, R64, R61 ;  /* 0x0000003d4016723e */ /* 0x000fe200000010ff */
[----:B------:R-:W-:Y:S01]  /*77c0*/  FFMA.FTZ R26, R46, c[0x0][0x23c], -R48 ;  /* 0x00008f002e1a7a23 */ /* 0x000fe20000010830 */
[----:B----4-:R-:W-:Y:S01]  /*77d0*/  F2FP.BF16.PACK_AB R23, R57, R58 ;  /* 0x0000003a3917723e */ /* 0x010fe200000010ff */
[----:B------:R-:W-:Y:S02]  /*77e0*/  FADD.FTZ R138, R138, R137 ;  /* 0x000000898a8a7221 */ /* 0x000fe40000010000 */
[----:B------:R-:W-:Y:S01]  /*77f0*/  MUFU.EX2 R25, R25 ;  /* 0x0000001900197308 */ /* 0x000fe20000000800 */
[----:B------:R-:W-:Y:S02]  /*7800*/  FADD.FTZ R59, R60, R59 ;  /* 0x0000003b3c3b7221 */ /* 0x000fe40000010000 */
[----:B------:R-:W-:Y:S01]  /*7810*/  FADD.FTZ R61, R61, R138 ;  /* 0x0000008a3d3d7221 */ /* 0x000fe20000010000 */
[----:B---3--:R-:W-:Y:S01]  /*7820*/  HMMA.16816.F32.BF16 R124, R20, R16, R124 ;  /* 0x00000010147c723c */ /* 0x008fe2000004187c */
[----:B------:R-:W-:-:S02]  /*7830*/  FADD.FTZ R58, R58, R59 ;  /* 0x0000003b3a3a7221 */ /* 0x000fc40000010000 */
[----:B------:R-:W-:Y:S01]  /*7840*/  FADD.FTZ R213, R64, R61 ;  /* 0x0000003d40d57221 */ /* 0x000fe20000010000 */
[----:B------:R-:W2:Y:S01]  /*7850*/  MUFU.EX2 R26, R26 ;  /* 0x0000001a001a7308 */ /* 0x000ea20000000800 */
[----:B------:R-:W-:-:S03]  /*7860*/  FADD.FTZ R211, R57, R58 ;  /* 0x0000003a39d37221 */ /* 0x000fc60000010000 */
[C---:B------:R-:W-:Y:S08]  /*7870*/  HMMA.16816.F32.BF16 R120, R20.reuse, R18, R120 ;  /* 0x000000121478723c */ /* 0x040ff00000041878 */
[C---:B-----5:R-:W-:Y:S08]  /*7880*/  HMMA.16816.F32.BF16 R108, R20.reuse, R12, R108 ;  /* 0x0000000c146c723c */ /* 0x060ff0000004186c */
[C---:B------:R-:W-:Y:S08]  /*7890*/  HMMA.16816.F32.BF16 R104, R20.reuse, R14, R104 ;  /* 0x0000000e1468723c */ /* 0x040ff00000041868 */
[C---:B------:R-:W-:Y:S08]  /*78a0*/  HMMA.16816.F32.BF16 R92, R20.reuse, R8, R92 ;  /* 0x00000008145c723c */ /* 0x040ff0000004185c */
[C---:B------:R-:W-:Y:S08]  /*78b0*/  HMMA.16816.F32.BF16 R88, R20.reuse, R10, R88 ;  /* 0x0000000a1458723c */ /* 0x040ff00000041858 */
[C---:B------:R-:W-:Y:S08]  /*78c0*/  HMMA.16816.F32.BF16 R76, R20.reuse, R4, R76 ;  /* 0x00000004144c723c */ /* 0x040ff0000004184c */
        /* <DEDUP_REMOVED lines=23> */
.L_x_601:
[----:B------:R-:W-:-:S07]  /*7a40*/  IADD3 R207, R29, -0x1, RZ ;  /* 0xffffffff1dcf7810 */ /* 0x000fce0007ffe0ff */
.L_x_603:
[----:B------:R-:W-:-:S13]  /*7a50*/  ISETP.GE.AND P0, PT, R207, RZ, PT ;  /* 0x000000ffcf00720c */ /* 0x000fda0003f06270 */
[----:B------:R-:W-:Y:S05]  /*7a60*/  @!P0 BRA `(.L_x_604) ;  /* 0x00002f1000008947 */ /* 0x000fea0003800000 */
[----:B------:R-:W-:Y:S01]  /*7a70*/  IMAD.MOV.U32 R2, RZ, RZ, R135 ;  /* 0x000000ffff027224 */ /* 0x000fe200078e0087 */
[----:B------:R-:W-:Y:S01]  /*7a80*/  MOV R0, R133 ;  /* 0x0000008500007202 */ /* 0x000fe20000000f00 */
[----:B------:R-:W-:Y:S01]  /*7a90*/  IMAD.MOV.U32 R3, RZ, RZ, R136 ;  /* 0x000000ffff037224 */ /* 0x000fe200078e0088 */
[----:B------:R-:W-:Y:S01]  /*7aa0*/  MOV R216, R152 ;  /* 0x0000009800d87202 */ /* 0x000fe20000000f00 */
[----:B------:R-:W-:Y:S01]  /*7ab0*/  IMAD.MOV.U32 R139, RZ, RZ, R134 ;  /* 0x000000ffff8b7224 */ /* 0x000fe200078e0086 */
[----:B------:R-:W-:Y:S01]  /*7ac0*/  MOV R217, R155 ;  /* 0x0000009b00d97202 */ /* 0x000fe20000000f00 */
[----:B------:R-:W-:Y:S05]  /*7ad0*/  BRA `(.L_x_605) ;  /* 0x0000019000007947 */ /* 0x000fea0003800000 */
.L_x_607:
[----:B------:R-:W-:Y:S04]  /*7ae0*/  IADD3 R5, R207, -0x1, RZ ;  /* 0xffffffffcf057810 */ /* 0x000fe80007ffe0ff */
[----:B------:R-:W-:Y:S01]  /*7af0*/  SHF.R.S32.HI R4, RZ, 0x1f, R5 ;  /* 0x0000001fff047819 */ /* 0x000fe20000011405 */
[C---:B------:R-:W-:Y:S04]  /*7b00*/  IMAD.WIDE.U32 R20, R5.reuse, c[0x0][0x198], RZ ;  /* 0x0000660005147a25 */ /* 0x040fe800078e00ff */
[----:B------:R-:W-:Y:S04]  /*7b10*/  IMAD R4, R4, c[0x0][0x198], RZ ;  /* 0x0000660004047a24 */ /* 0x000fe800078e02ff */
[----:B------:R-:W-:Y:S01]  /*7b20*/  IMAD R4, R5, c[0x0][0x19c], R4 ;  /* 0x0000670005047a24 */ /* 0x000fe200078e0204 */
[C---:B------:R-:W-:Y:S03]  /*7b30*/  LEA R5, P1, R20.reuse, R200, 0x6 ;  /* 0x000000c814057211 */ /* 0x040fe600078230ff */
[----:B------:R-:W-:Y:S01]  /*7b40*/  IMAD.IADD R21, R21, 0x1, R4 ;  /* 0x0000000115157824 */ /* 0x000fe200078e0204 */
[C---:B------:R-:W-:Y:S04]  /*7b50*/  LEA R22, P2, R5.reuse, c[0x0][0x168], 0x1 ;  /* 0x00005a0005167a11 */ /* 0x040fe800078408ff */
        /* <DEDUP_REMOVED lines=17> */
.L_x_605:
[----:B------:R-:W-:Y:S04]  /*7c70*/  DEPBAR.LE SB0, 0x0 ;  /* 0x000080000000791a */ /* 0x000fe80000000000 */
[----:B------:R-:W-:Y:S01]  /*7c80*/  BAR.SYNC.DEFER_BLOCKING 0x0 ;  /* 0x0000000000007b1d */ /* 0x000fe20000010000 */
[----:B------:R-:W-:Y:S01]  /*7c90*/  SHF.R.S32.HI R137, RZ, 0x1f, R207 ;  /* 0x0000001fff897819 */ /* 0x000fe200000114cf */
[C---:B------:R-:W-:Y:S02]  /*7ca0*/  IMAD R136, R207.reuse, UR13, RZ ;  /* 0x0000000dcf887c24 */ /* 0x040fe4000f8e02ff */
[----:B------:R-:W-:Y:S04]  /*7cb0*/  IMAD.WIDE.U32 R176, R207, UR14, R216 ;  /* 0x0000000ecfb07c25 */ /* 0x000fe8000f8e00d8 */
[----:B------:R-:W-:Y:S01]  /*7cc0*/  IMAD R136, R137, UR14, R136 ;  /* 0x0000000e89887c24 */ /* 0x000fe2000f8e0288 */
[----:B------:R-:W-:Y:S04]  /*7cd0*/  LEA R178, P1, R176, c[0x0][0x170], 0x1 ;  /* 0x00005c00b0b27a11 */ /* 0x000fe800078208ff */
[----:B------:R-:W-:Y:S02]  /*7ce0*/  IADD3 R180, P0, R178, UR4, RZ ;  /* 0x00000004b2b47c10 */ /* 0x000fe4000ff1e0ff */
[----:B------:R-:W-:Y:S04]  /*7cf0*/  IADD3 R136, R177, R136, RZ ;  /* 0x00000088b1887210 */ /* 0x000fe80007ffe0ff */
        /* <DEDUP_REMOVED lines=8> */
[----:B------:R-:W-:Y:S04]  /*7d80*/  IADD3.X R177, R181, UR5, RZ, P1, !PT ;  /* 0x00000005b5b17c10 */ /* 0x000fe80008ffe4ff */
[----:B------:R-:W-:Y:S01]  /*7d90*/  IADD3.X R137, R177, UR5, RZ, P0, !PT ;  /* 0x00000005b1897c10 */ /* 0x000fe200087fe4ff */
[----:B------:R2:W-:Y:S01]  /*7da0*/  LDGSTS.E.BYPASS.LTC128B.128 [R199+0x6800], [R180.64] ;  /* 0x06800000b4c77fae */ /* 0x0005e2000b901d50 */
[----:B------:R-:W-:Y:S07]  /*7db0*/  ISETP.GT.AND P0, PT, R207, RZ, PT ;  /* 0x000000ffcf00720c */ /* 0x000fee0003f04270 */
[----:B------:R1:W-:Y:S08]  /*7dc0*/  LDGSTS.E.BYPASS.LTC128B.128 [R199+0x7000], [R176.64] ;  /* 0x07000000b0c77fae */ /* 0x0003f0000b901d50 */
[----:B------:R3:W-:Y:S08]  /*7dd0*/  LDGSTS.E.BYPASS.LTC128B.128 [R199+0x7800], [R136.64] ;  /* 0x0780000088c77fae */ /* 0x0007f0000b901d50 */
[----:B------:R-:W-:Y:S08]  /*7de0*/  LDSM.16.M88.4 R132, [R198] ;  /* 0x00000000c684783b */ /* 0x000ff00000000200 */
[----:B------:R-:W0:Y:S08]  /*7df0*/  LDGDEPBAR ;  /* 0x00000000000079af */ /* 0x000e300000000000 */
[----:B------:R-:W4:Y:S08]  /*7e00*/  LDSM.16.M88.4 R140, [R197] ;  /* 0x00000000c58c783b */ /* 0x000f300000000200 */
[----:B------:R-:W5:Y:S08]  /*7e10*/  LDSM.16.M88.4 R144, [R198+0x2000] ;  /* 0x00200000c690783b */ /* 0x000f700000000200 */
[----:B------:R-:W1:Y:S08]  /*7e20*/  LDSM.16.M88.4 R148, [R197+0x800] ;  /* 0x00080000c594783b */ /* 0x000e700000000200 */
[----:B------:R-:W1:Y:S08]  /*7e30*/  LDSM.16.M88.4 R152, [R197+0x1000] ;  /* 0x00100000c598783b */ /* 0x000e700000000200 */
[----:B------:R-:W1:Y:S08]  /*7e40*/  LDSM.16.M88.4 R156, [R197+0x1800] ;  /* 0x00180000c59c783b */ /* 0x000e700000000200 */
[----:B------:R-:W-:Y:S08]  /*7e50*/  LDSM.16.M88.4 R160, [R196] ;  /* 0x00000000c4a0783b */ /* 0x000ff00000000200 */
[----:B------:R-:W3:Y:S08]  /*7e60*/  LDSM.16.M88.4 R164, [R195] ;  /* 0x00000000c3a4783b */ /* 0x000ef00000000200 */
[----:B------:R-:W3:Y:S08]  /*7e70*/  LDSM.16.M88.4 R168, [R196+0x2000] ;  /* 0x00200000c4a8783b */ /* 0x000ef00000000200 */
[----:B------:R-:W3:Y:S08]  /*7e80*/  LDSM.16.M88.4 R172, [R195+0x800] ;  /* 0x00080000c3ac783b */ /* 0x000ef00000000200 */
[----:B-1----:R-:W-:Y:S08]  /*7e90*/  LDSM.16.M88.4 R176, [R185] ;  /* 0x00000000b9b0783b */ /* 0x002ff00000000200 */
[----:B--2---:R-:W-:Y:S01]  /*7ea0*/  LDSM.16.M88.4 R180, [R184] ;  /* 0x00000000b8b4783b */ /* 0x004fe20000000200 */
[-C--:B----4-:R-:W-:Y:S08]  /*7eb0*/  HMMA.16816.F32.BF16 R4, R132, R140.reuse, RZ ;  /* 0x0000008c8404723c */ /* 0x090ff000000418ff */
[C---:B-----5:R-:W-:Y:S08]  /*7ec0*/  HMMA.16816.F32.BF16 R8, R144.reuse, R140, RZ ;  /* 0x0000008c9008723c */ /* 0x060ff000000418ff */
[-C--:B------:R-:W-:Y:S08]  /*7ed0*/  HMMA.16816.F32.BF16 R12, R144, R142.reuse, RZ ;  /* 0x0000008e900c723c */ /* 0x080ff000000418ff */
[C---:B------:R-:W-:Y:S01]  /*7ee0*/  HMMA.16816.F32.BF16 R16, R132.reuse, R142, RZ ;  /* 0x0000008e8410723c */ /* 0x040fe200000418ff */
[----:B------:R-:W-:Y:S07]  /*7ef0*/  LDSM.16.M88.4 R140, [R195+0x1800] ;  /* 0x00180000c38c783b */ /* 0x000fee0000000200 */
[-C--:B------:R-:W-:Y:S08]  /*7f00*/  HMMA.16816.F32.BF16 R20, R132, R148.reuse, RZ ;  /* 0x000000948414723c */ /* 0x080ff000000418ff */
[C---:B------:R-:W-:Y:S08]  /*7f10*/  HMMA.16816.F32.BF16 R24, R144.reuse, R148, RZ ;  /* 0x000000949018723c */ /* 0x040ff000000418ff */
[-C--:B------:R-:W-:Y:S08]  /*7f20*/  HMMA.16816.F32.BF16 R28, R144, R150.reuse, RZ ;  /* 0x00000096901c723c */ /* 0x080ff000000418ff */
[C---:B------:R-:W-:Y:S01]  /*7f30*/  HMMA.16816.F32.BF16 R32, R132.reuse, R150, RZ ;  /* 0x000000968420723c */ /* 0x040fe200000418ff */
[----:B------:R-:W-:Y:S07]  /*7f40*/  LDSM.16.M88.4 R148, [R193] ;  /* 0x00000000c194783b */ /* 0x000fee0000000200 */
[-C--:B------:R-:W-:Y:S08]  /*7f50*/  HMMA.16816.F32.BF16 R36, R132, R152.reuse, RZ ;  /* 0x000000988424723c */ /* 0x080ff000000418ff */
[C---:B------:R-:W-:Y:S08]  /*7f60*/  HMMA.16816.F32.BF16 R40, R144.reuse, R152, RZ ;  /* 0x000000989028723c */ /* 0x040ff000000418ff */
[-C--:B------:R-:W-:Y:S08]  /*7f70*/  HMMA.16816.F32.BF16 R44, R144, R154.reuse, RZ ;  /* 0x0000009a902c723c */ /* 0x080ff000000418ff */
[C---:B------:R-:W-:Y:S01]  /*7f80*/  HMMA.16816.F32.BF16 R48, R132.reuse, R154, RZ ;  /* 0x0000009a8430723c */ /* 0x040fe200000418ff */
[----:B------:R-:W-:Y:S07]  /*7f90*/  LDSM.16.M88.4 R152, [R194+0x2000] ;  /* 0x00200000c298783b */ /* 0x000fee0000000200 */
[-C--:B------:R-:W-:Y:S08]  /*7fa0*/  HMMA.16816.F32.BF16 R52, R132, R156.reuse, RZ ;  /* 0x0000009c8434723c */ /* 0x080ff000000418ff */
[C---:B------:R-:W-:Y:S08]  /*7fb0*/  HMMA.16816.F32.BF16 R56, R144.reuse, R156, RZ ;  /* 0x0000009c9038723c */ /* 0x040ff000000418ff */
[-C--:B------:R-:W-:Y:S01]  /*7fc0*/  HMMA.16816.F32.BF16 R60, R144, R158.reuse, RZ ;  /* 0x0000009e903c723c */ /* 0x080fe200000418ff */
[----:B------:R-:W-:Y:S07]  /*7fd0*/  LDSM.16.M88.4 R144, [R194] ;  /* 0x00000000c290783b */ /* 0x000fee0000000200 */
[----:B------:R-:W-:Y:S01]  /*7fe0*/  HMMA.16816.F32.BF16 R64, R132, R158, RZ ;  /* 0x0000009e8440723c */ /* 0x000fe200000418ff */
[----:B------:R-:W1:Y:S07]  /*7ff0*/  LDSM.16.M88.4 R132, [R195+0x1000] ;  /* 0x00100000c384783b */ /* 0x000e6e0000000200 */
[-C--:B---3--:R-:W-:Y:S01]  /*8000*/  HMMA.16816.F32.BF16 R4, R160, R164.reuse, R4 ;  /* 0x000000a4a004723c */ /* 0x088fe20000041804 */
[----:B------:R-:W2:Y:S07]  /*8010*/  LDSM.16.M88.4 R156, [R187] ;  /* 0x00000000bb9c783b */ /* 0x000eae0000000200 */
[C---:B------:R-:W-:Y:S08]  /*8020*/  HMMA.16816.F32.BF16 R8, R168.reuse, R164, R8 ;  /* 0x000000a4a808723c */ /* 0x040ff00000041808 */
[-C--:B------:R-:W-:Y:S08]  /*8030*/  HMMA.16816.F32.BF16 R12, R168, R166.reuse, R12 ;  /* 0x000000a6a80c723c */ /* 0x080ff0000004180c */
[C---:B------:R-:W-:Y:S01]  /*8040*/  HMMA.16816.F32.BF16 R16, R160.reuse, R166, R16 ;  /* 0x000000a6a010723c */ /* 0x040fe20000041810 */
[----:B------:R-:W3:Y:S07]  /*8050*/  LDSM.16.M88.4 R164, [R186] ;  /* 0x00000000baa4783b */ /* 0x000eee0000000200 */
        /* <DEDUP_REMOVED lines=13> */
[----:B------:R-:W-:Y:S01]  /*8130*/  HMMA.16816.F32.BF16 R64, R160, R142, R64 ;  /* 0x0000008ea040723c */ /* 0x000fe20000041840 */
[----:B------:R-:W5:Y:S07]  /*8140*/  LDSM.16.M88.4 R140, [R184+0x800] ;  /* 0x00080000b88c783b */ /* 0x000f6e0000000200 */
        /* <DEDUP_REMOVED lines=15> */
[----:B------:R-:W-:Y:S01]  /*8240*/  HMMA.16816.F32.BF16 R64, R144, R178, R64 ;  /* 0x000000b29040723c */ /* 0x000fe20000041840 */
[----:B------:R-:W2:Y:S07]  /*8250*/  LDSM.16.M88.4 R144, [R184+0x1000] ;  /* 0x00100000b890783b */ /* 0x000eae0000000200 */
[-C--:B----4-:R-:W-:Y:S08]  /*8260*/  HMMA.16816.F32.BF16 R4, R172, R180.reuse, R4 ;  /* 0x000000b4ac04723c */ /* 0x090ff00000041804 */
[C---:B-1----:R-:W-:Y:S08]  /*8270*/  HMMA.16816.F32.BF16 R8, R132.reuse, R180, R8 ;  /* 0x000000b48408723c */ /* 0x042ff00000041808 */
[-C--:B------:R-:W-:Y:S08]  /*8280*/  HMMA.16816.F32.BF16 R12, R132, R182.reuse, R12 ;  /* 0x000000b6840c723c */ /* 0x080ff0000004180c */
[C---:B------:R-:W-:Y:S04]  /*8290*/  HMMA.16816.F32.BF16 R16, R172.reuse, R182, R16 ;  /* 0x000000b6ac10723c */ /* 0x040fe80000041810 */
[----:B------:R-:W-:Y:S02]  /*82a0*/  FMUL.FTZ R138, R4, c[0x0][0x2ec] ;  /* 0x0000bb00048a7a20 */ /* 0x000fe40000410000 */
[----:B------:R-:W-:Y:S02]  /*82b0*/  FMUL.FTZ R137, R6, c[0x0][0x2ec] ;  /* 0x0000bb0006897a20 */ /* 0x000fe40000410000 */
[----:B------:R1:W3:Y:S01]  /*82c0*/  MUFU.TANH R150, R138 ;  /* 0x0000008a00967308 */ /* 0x0002e20000002400 */
[-C--:B-----5:R-:W-:Y:S03]  /*82d0*/  HMMA.16816.F32.BF16 R20, R172, R140.reuse, R20 ;  /* 0x0000008cac14723c */ /* 0x0a0fe60000041814 */
[----:B------:R-:W-:Y:S02]  /*82e0*/  FMUL.FTZ R136, R7, c[0x0][0x2ec] ;  /* 0x0000bb0007887a20 */ /* 0x000fe40000410000 */
[----:B------:R-:W-:Y:S02]  /*82f0*/  FMUL.FTZ R251, R9, c[0x0][0x2ec] ;  /* 0x0000bb0009fb7a20 */ /* 0x000fe40000410000 */
[----:B------:R-:W-:Y:S01]  /*8300*/  FMUL.FTZ R176, R12, c[0x0][0x2ec] ;  /* 0x0000bb000cb07a20 */ /* 0x000fe20000410000 */
[C---:B------:R-:W-:Y:S01]  /*8310*/  HMMA.16816.F32.BF16 R24, R132.reuse, R140, R24 ;  /* 0x0000008c8418723c */ /* 0x040fe20000041818 */
[----:B------:R4:W3:Y:S03]  /*8320*/  MUFU.TANH R149, R137 ;  /* 0x0000008900957308 */ /* 0x0008e60000002400 */
[----:B------:R-:W-:Y:S02]  /*8330*/  FMUL.FTZ R247, R11, c[0x0][0x2ec] ;  /* 0x0000bb000bf77a20 */ /* 0x000fe40000410000 */
[----:B------:R-:W-:Y:S02]  /*8340*/  FMUL.FTZ R249, R10, c[0x0][0x2ec] ;  /* 0x0000bb000af97a20 */ /* 0x000fe40000410000 */
[-C--:B------:R-:W-:Y:S03]  /*8350*/  HMMA.16816.F32.BF16 R28, R132, R142.reuse, R28 ;  /* 0x0000008e841c723c */ /* 0x080fe6000004181c */
[----:B------:R5:W3:Y:S01]  /*8360*/  MUFU.TANH R7, R136 ;  /* 0x0000008800077308 */ /* 0x000ae20000002400 */
[----:B------:R-:W-:Y:S02]  /*8370*/  FMUL.FTZ R178, R16, c[0x0][0x2ec] ;  /* 0x0000bb0010b27a20 */ /* 0x000fe40000410000 */
[----:B------:R-:W-:Y:S02]  /*8380*/  FMUL.FTZ R177, R17, c[0x0][0x2ec] ;  /* 0x0000bb0011b17a20 */ /* 0x000fe40000410000 */
[C---:B------:R-:W-:Y:S01]  /*8390*/  HMMA.16816.F32.BF16 R32, R172.reuse, R142, R32 ;  /* 0x0000008eac20723c */ /* 0x040fe20000041820 */
[----:B------:R-:W3:Y:S01]  /*83a0*/  LDSM.16.M88.4 R140, [R184+0x1800] ;  /* 0x00180000b88c783b */ /* 0x000ee20000000200 */
[----:B------:R-:W-:Y:S04]  /*83b0*/  DEPBAR.LE SB0, 0x0 ;  /* 0x000080000000791a */ /* 0x000fe80000000000 */
[----:B------:R5:W3:Y:S01]  /*83c0*/  MUFU.TANH R11, R176 ;  /* 0x000000b0000b7308 */ /* 0x000ae20000002400 */
[----:B-1----:R-:W-:Y:S01]  /*83d0*/  FMUL.FTZ R138, R13, c[0x0][0x2ec] ;  /* 0x0000bb000d8a7a20 */ /* 0x002fe20000410000 */
[-C--:B--2---:R-:W-:Y:S01]  /*83e0*/  HMMA.16816.F32.BF16 R36, R172, R144.reuse, R36 ;  /* 0x00000090ac24723c */ /* 0x084fe20000041824 */
[----:B------:R-:W-:Y:S04]  /*83f0*/  BAR.SYNC.DEFER_BLOCKING 0x0 ;  /* 0x0000000000007b1d */ /* 0x000fe80000010000 */
[----:B----4-:R-:W-:Y:S02]  /*8400*/  FMUL.FTZ R137, R14, c[0x0][0x2ec] ;  /* 0x0000bb000e897a20 */ /* 0x010fe40000410000 */
[----:B------:R-:W-:Y:S01]  /*8410*/  FMUL.FTZ R179, R20, c[0x0][0x2ec] ;  /* 0x0000bb0014b37a20 */ /* 0x000fe20000410000 */
[----:B------:R1:W2:Y:S01]  /*8420*/  MUFU.TANH R9, R138 ;  /* 0x0000008a00097308 */ /* 0x0002a20000002400 */
[C---:B------:R-:W-:Y:S04]  /*8430*/  HMMA.16816.F32.BF16 R40, R132.reuse, R144, R40 ;  /* 0x000000908428723c */ /* 0x040fe80000041828 */
[----:B-----5:R-:W-:Y:S02]  /*8440*/  FMUL.FTZ R136, R15, c[0x0][0x2ec] ;  /* 0x0000bb000f887a20 */ /* 0x020fe40000410000 */
[----:B------:R-:W-:Y:S02]  /*8450*/  FMUL.FTZ R252, R26, c[0x0][0x2ec] ;  /* 0x0000bb001afc7a20 */ /* 0x000fe40000410000 */
[-C--:B------:R-:W-:Y:S01]  /*8460*/  HMMA.16816.F32.BF16 R44, R132, R146.reuse, R44 ;  /* 0x00000092842c723c */ /* 0x080fe2000004182c */
[----:B------:R4:W2:Y:S03]  /*8470*/  MUFU.TANH R14, R137 ;  /* 0x00000089000e7308 */ /* 0x0008a60000002400 */
[----:B------:R-:W-:Y:S02]  /*8480*/  FMUL.FTZ R227, R5, c[0x0][0x2ec] ;  /* 0x0000bb0005e37a20 */ /* 0x000fe40000410000 */
[----:B------:R-:W-:Y:S02]  /*8490*/  FMUL.FTZ R176, R18, c[0x0][0x2ec] ;  /* 0x0000bb0012b07a20 */ /* 0x000fe40000410000 */
[C---:B------:R-:W-:Y:S03]  /*84a0*/  HMMA.16816.F32.BF16 R48, R172.reuse, R146, R48 ;  /* 0x00000092ac30723c */ /* 0x040fe60000041830 */
[----:B------:R5:W2:Y:S01]  /*84b0*/  MUFU.TANH R154, R178 ;  /* 0x000000b2009a7308 */ /* 0x000aa20000002400 */
[----:B------:R-:W-:Y:S02]  /*84c0*/  FMUL.FTZ R243, R8, c[0x0][0x2ec] ;  /* 0x0000bb0008f37a20 */ /* 0x000fe40000410000 */
[----:B------:R-:W-:Y:S02]  /*84d0*/  FMUL.FTZ R241, R24, c[0x0][0x2ec] ;  /* 0x0000bb0018f17a20 */ /* 0x000fe40000410000 */
[----:B-1----:R-:W-:Y:S01]  /*84e0*/  FMUL.FTZ R138, R19, c[0x0][0x2ec] ;  /* 0x0000bb00138a7a20 */ /* 0x002fe20000410000 */
[-C--:B---3--:R-:W-:Y:S03]  /*84f0*/  HMMA.16816.F32.BF16 R52, R172, R140.reuse, R52 ;  /* 0x0000008cac34723c */ /* 0x088fe60000041834 */
[----:B------:R-:W-:Y:S01]  /*8500*/  FMUL.FTZ R239, R25, c[0x0][0x2ec] ;  /* 0x0000bb0019ef7a20 */ /* 0x000fe20000410000 */
[----:B------:R1:W3:Y:S01]  /*8510*/  MUFU.TANH R19, R138 ;  /* 0x0000008a00137308 */ /* 0x0002e20000002400 */
[----:B------:R-:W-:Y:S02]  /*8520*/  FMUL.FTZ R250, R27, c[0x0][0x2ec] ;  /* 0x0000bb001bfa7a20 */ /* 0x000fe40000410000 */
[----:B------:R-:W-:Y:S01]  /*8530*/  FMUL.FTZ R237, R28, c[0x0][0x2ec] ;  /* 0x0000bb001ced7a20 */ /* 0x000fe20000410000 */
[C---:B------:R-:W-:Y:S04]  /*8540*/  HMMA.16816.F32.BF16 R56, R132.reuse, R140, R56 ;  /* 0x0000008c8438723c */ /* 0x040fe80000041838 */
[----:B----4-:R-:W-:Y:S02]  /*8550*/  FMUL.FTZ R137, R22, c[0x0][0x2ec] ;  /* 0x0000bb0016897a20 */ /* 0x010fe40000410000 */
[----:B------:R4:W2:Y:S01]  /*8560*/  MUFU.TANH R10, R136 ;  /* 0x00000088000a7308 */ /* 0x0008a20000002400 */
[----:B------:R-:W-:Y:S01]  /*8570*/  FMUL.FTZ R235, R29, c[0x0][0x2ec] ;  /* 0x0000bb001deb7a20 */ /* 0x000fe20000410000 */
[-C--:B------:R-:W-:Y:S04]  /*8580*/  HMMA.16816.F32.BF16 R60, R132, R142.reuse, R60 ;  /* 0x0000008e843c723c */ /* 0x080fe8000004183c */
[----:B-----5:R-:W-:Y:S02]  /*8590*/  FMUL.FTZ R178, R21, c[0x0][0x2ec] ;  /* 0x0000bb0015b27a20 */ /* 0x020fe40000410000 */
[----:B------:R-:W-:Y:S02]  /*85a0*/  FMUL.FTZ R248, R30, c[0x0][0x2ec] ;  /* 0x0000bb001ef87a20 */ /* 0x000fe40000410000 */
[----:B------:R-:W2:Y:S01]  /*85b0*/  MUFU.TANH R166, R177 ;  /* 0x000000b100a67308 */ /* 0x000ea20000002400 */
[----:B------:R-:W-:Y:S04]  /*85c0*/  HMMA.16816.F32.BF16 R64, R172, R142, R64 ;  /* 0x0000008eac40723c */ /* 0x000fe80000041840 */
[----:B-1----:R-:W-:Y:S02]  /*85d0*/  FMUL.FTZ R138, R32, c[0x0][0x2ec] ;  /* 0x0000bb00208a7a20 */ /* 0x002fe40000410000 */
[----:B------:R-:W-:Y:S02]  /*85e0*/  FMUL.FTZ R242, R31, c[0x0][0x2ec] ;  /* 0x0000bb001ff27a20 */ /* 0x000fe40000410000 */
[----:B------:R-:W-:Y:S01]  /*85f0*/  FMUL.FTZ R245, R35, c[0x0][0x2ec] ;  /* 0x0000bb0023f57a20 */ /* 0x000fe20000410000 */
[----:B------:R-:W1:Y:S03]  /*8600*/  MUFU.TANH R162, R176 ;  /* 0x000000b000a27308 */ /* 0x000e660000002400 */
[----:B------:R-:W-:Y:S02]  /*8610*/  FMUL.FTZ R246, R36, c[0x0][0x2ec] ;  /* 0x0000bb0024f67a20 */ /* 0x000fe40000410000 */
[----:B----4-:R-:W-:Y:S02]  /*8620*/  FMUL.FTZ R136, R23, c[0x0][0x2ec] ;  /* 0x0000bb0017887a20 */ /* 0x010fe40000410000 */
[----:B------:R-:W-:Y:S02]  /*8630*/  FMUL.FTZ R244, R37, c[0x0][0x2ec] ;  /* 0x0000bb0025f47a20 */ /* 0x000fe40000410000 */
[----:B------:R-:W-:Y:S01]  /*8640*/  FMUL.FTZ R232, R38, c[0x0][0x2ec] ;  /* 0x0000bb0026e87a20 */ /* 0x000fe20000410000 */
[----:B------:R-:W4:Y:S01]  /*8650*/  MUFU.TANH R17, R179 ;  /* 0x000000b300117308 */ /* 0x000f220000002400 */
[----:B------:R-:W-:Y:S02]  /*8660*/  FMUL.FTZ R230, R39, c[0x0][0x2ec] ;  /* 0x0000bb0027e67a20 */ /* 0x000fe40000410000 */
[----:B------:R-:W-:Y:S02]  /*8670*/  FMUL.FTZ R229, R40, c[0x0][0x2ec] ;  /* 0x0000bb0028e57a20 */ /* 0x000fe40000410000 */
[----:B------:R-:W-:Y:S02]  /*8680*/  FMUL.FTZ R231, R41, c[0x0][0x2ec] ;  /* 0x0000bb0029e77a20 */ /* 0x000fe40000410000 */
[----:B------:R-:W-:Y:S02]  /*8690*/  FMUL.FTZ R226, R42, c[0x0][0x2ec] ;  /* 0x0000bb002ae27a20 */ /* 0x000fe40000410000 */
[----:B------:R-:W-:Y:S01]  /*86a0*/  FMUL.FTZ R224, R43, c[0x0][0x2ec] ;  /* 0x0000bb002be07a20 */ /* 0x000fe20000410000 */
[----:B------:R5:W1:Y:S01]  /*86b0*/  MUFU.TANH R15, R178 ;  /* 0x000000b2000f7308 */ /* 0x000a620000002400 */
        /* <DEDUP_REMOVED lines=11> */
[----:B------:R2:W2:Y:S01]  /*8770*/  MUFU.TANH R26, R138 ;  /* 0x0000008a001a7308 */ /* 0x0004a20000002400 */
[----:B------:R-:W-:Y:S02]  /*8780*/  FMUL.FTZ R214, R54, c[0x0][0x2ec] ;  /* 0x0000bb0036d67a20 */ /* 0x000fe40000410000 */
[----:B------:R-:W-:Y:S02]  /*8790*/  FMUL.FTZ R212, R55, c[0x0][0x2ec] ;  /* 0x0000bb0037d47a20 */ /* 0x000fe40000410000 */
[----:B------:R-:W-:Y:S02]  /*87a0*/  FMUL.FTZ R181, R56, c[0x0][0x2ec] ;  /* 0x0000bb0038b57a20 */ /* 0x000fe40000410000 */
[----:B------:R-:W-:Y:S02]  /*87b0*/  FMUL.FTZ R180, R57, c[0x0][0x2ec] ;  /* 0x0000bb0039b47a20 */ /* 0x000fe40000410000 */
[----:B-----5:R-:W-:Y:S01]  /*87c0*/  FMUL.FTZ R178, R58, c[0x0][0x2ec] ;  /* 0x0000bb003ab27a20 */ /* 0x020fe20000410000 */
[----:B------:R5:W3:Y:S01]  /*87d0*/  MUFU.TANH R18, R136 ;  /* 0x0000008800127308 */ /* 0x000ae20000002400 */
[----:B------:R-:W-:Y:S02]  /*87e0*/  FMUL.FTZ R177, R59, c[0x0][0x2ec] ;  /* 0x0000bb003bb17a20 */ /* 0x000fe40000410000 */
[----:B------:R-:W-:Y:S02]  /*87f0*/  FMUL.FTZ R176, R60, c[0x0][0x2ec] ;  /* 0x0000bb003cb07a20 */ /* 0x000fe40000410000 */
[----:B-1----:R-:W-:Y:S02]  /*8800*/  FMUL.FTZ R137, R33, c[0x0][0x2ec] ;  /* 0x0000bb0021897a20 */ /* 0x002fe40000410000 */
[----:B------:R-:W-:Y:S02]  /*8810*/  FMUL.FTZ R179, R61, c[0x0][0x2ec] ;  /* 0x0000bb003db37a20 */ /* 0x000fe40000410000 */
[----:B------:R-:W-:Y:S01]  /*8820*/  FMUL.FTZ R228, R64, c[0x0][0x2ec] ;  /* 0x0000bb0040e47a20 */ /* 0x000fe20000410000 */
[----:B------:R-:W1:Y:S01]  /*8830*/  MUFU.TANH R227, R227 ;  /* 0x000000e300e37308 */ /* 0x000e620000002400 */
[----:B------:R-:W-:Y:S02]  /*8840*/  FMUL.FTZ R221, R65, c[0x0][0x2ec] ;  /* 0x0000bb0041dd7a20 */ /* 0x000fe40000410000 */
[----:B------:R-:W-:Y:S02]  /*8850*/  FMUL.FTZ R183, R66, c[0x0][0x2ec] ;  /* 0x0000bb0042b77a20 */ /* 0x000fe40000410000 */
[----:B--2---:R-:W-:Y:S02]  /*8860*/  FMUL.FTZ R138, R62, c[0x0][0x2ec] ;  /* 0x0000bb003e8a7a20 */ /* 0x004fe40000410000 */
[----:B------:R-:W-:Y:S02]  /*8870*/  FMUL.FTZ R182, R67, c[0x0][0x2ec] ;  /* 0x0000bb0043b67a20 */ /* 0x000fe40000410000 */
[----:B------:R-:W-:Y:S01]  /*8880*/  FMUL.FTZ R63, R63, c[0x0][0x2ec] ;  /* 0x0000bb003f3f7a20 */ /* 0x000fe20000410000 */
[----:B------:R-:W2:Y:S01]  /*8890*/  MUFU.TANH R243, R243 ;  /* 0x000000f300f37308 */ /* 0x000ea20000002400 */
[----:B-----5:R-:W-:Y:S09]  /*88a0*/  FMUL.FTZ R136, R34, c[0x0][0x2ec] ;  /* 0x0000bb0022887a20 */ /* 0x020ff20000410000 */
        /* <DEDUP_REMOVED lines=47> */
.L_x_606:
[----:B-1----:R-:W-:Y:S01]  /*8ba0*/  FMNMX.FTZ R4, R150, R3, !PT ;  /* 0x0000000396047209 */ /* 0x002fe20007810000 */
[----:B------:R-:W-:Y:S01]  /*8bb0*/  LDSM.16.MT88.4 R36, [R190+0x6000] ;  /* 0x00600000be24783b */ /* 0x000fe20000004200 */
[----:B------:R-:W-:Y:S02]  /*8bc0*/  FMNMX.FTZ R6, R243, R139, !PT ;  /* 0x0000008bf3067209 */ /* 0x000fe40007810000 */
[----:B------:R-:W-:Y:S02]  /*8bd0*/  FMNMX.FTZ R21, R227, R4, !PT ;  /* 0x00000004e3157209 */ /* 0x000fe40007810000 */
[----:B------:R-:W-:Y:S02]  /*8be0*/  FMNMX.FTZ R4, R149, R2, !PT ;  /* 0x0000000295047209 */ /* 0x000fe40007810000 */
        /* <DEDUP_REMOVED lines=61> */
[----:B------:R-:W-:Y:S02]  /*8fc0*/  IADD3 R207, R207, -0x1, RZ ;  /* 0xffffffffcfcf7810 */ /* 0x000fe40007ffe0ff */
[----:B------:R-:W-:Y:S03]  /*8fd0*/  FMNMX.FTZ R6, R137, R4, !PT ;  /* 0x0000000489067209 */ /* 0x000fe60007810000 */
[----:B------:R-:W-:Y:S08]  /*8fe0*/  SHFL.BFLY PT, R16, R21, 0x2, 0x1f ;  /* 0x0c401f0015107f89 */ /* 0x000ff000000e0000 */
[----:B------:R-:W-:Y:S08]  /*8ff0*/  SHFL.BFLY PT, R25, R12, 0x2, 0x1f ;  /* 0x0c401f000c197f89 */ /* 0x000ff000000e0000 */
[----:B------:R-:W1:Y:S02]  /*9000*/  SHFL.BFLY PT, R5, R6, 0x2, 0x1f ;  /* 0x0c401f0006057f89 */ /* 0x000e6400000e0000 */
[----:B-1----:R-:W-:Y:S02]  /*9010*/  FMNMX.FTZ R4, R6, R5, !PT ;  /* 0x0000000506047209 */ /* 0x002fe40007810000 */
[----:B------:R-:W-:Y:S02]  /*9020*/  FMNMX.FTZ R23, R8, R23, !PT ;  /* 0x0000001708177209 */ /* 0x000fe40007810000 */
[----:B------:R-:W-:Y:S02]  /*9030*/  FMNMX.FTZ R8, R21, R16, !PT ;  /* 0x0000001015087209 */ /* 0x000fe40007810000 */
[----:B------:R-:W1:Y:S01]  /*9040*/  SHFL.BFLY PT, R133, R4, 0x1, 0x1f ;  /* 0x0c201f0004857f89 */ /* 0x000e6200000e0000 */
[----:B------:R-:W-:Y:S07]  /*9050*/  FMNMX.FTZ R21, R12, R25, !PT ;  /* 0x000000190c157209 */ /* 0x000fee0007810000 */
[----:B------:R-:W2:Y:S08]  /*9060*/  SHFL.BFLY PT, R136, R23, 0x1, 0x1f ;  /* 0x0c201f0017887f89 */ /* 0x000eb000000e0000 */
[----:B------:R-:W3:Y:S08]  /*9070*/  SHFL.BFLY PT, R134, R21, 0x1, 0x1f ;  /* 0x0c201f0015867f89 */ /* 0x000ef000000e0000 */
[----:B------:R-:W4:Y:S01]  /*9080*/  SHFL.BFLY PT, R135, R8, 0x1, 0x1f ;  /* 0x0c201f0008877f89 */ /* 0x000f2200000e0000 */
[----:B-1----:R-:W-:Y:S05]  /*9090*/  FMNMX.FTZ R133, R4, R133, !PT ;  /* 0x0000008504857209 */ /* 0x002fea0007810000 */
[----:B------:R-:W-:Y:S01]  /*90a0*/  FADD.FTZ R4, -R133, R0 ;  /* 0x0000000085047221 */ /* 0x000fe20000010100 */
[----:B--2---:R-:W-:Y:S01]  /*90b0*/  FMNMX.FTZ R136, R23, R136, !PT ;  /* 0x0000008817887209 */ /* 0x004fe20007810000 */
[----:B------:R-:W-:Y:S02]  /*90c0*/  FMUL.FTZ R165, R133, c[0x0][0x23c] ;  /* 0x00008f0085a57a20 */ /* 0x000fe40000410000 */
[----:B------:R-:W-:Y:S01]  /*90d0*/  FMUL.FTZ R0, R4, c[0x0][0x23c] ;  /* 0x00008f0004007a20 */ /* 0x000fe20000410000 */
[C---:B------:R-:W-:Y:S01]  /*90e0*/  FSETP.NEU.FTZ.AND P1, PT, R136.reuse, -INF , PT ;  /* 0xff8000008800780b */ /* 0x040fe20003f3d000 */
[C---:B------:R-:W-:Y:S02]  /*90f0*/  FMUL.FTZ R233, R136.reuse, c[0x0][0x23c] ;  /* 0x00008f0088e97a20 */ /* 0x040fe40000410000 */
[----:B------:R-:W-:Y:S01]  /*9100*/  FADD.FTZ R5, -R136, R3 ;  /* 0x0000000388057221 */ /* 0x000fe20000010100 */
[----:B---3--:R-:W-:Y:S01]  /*9110*/  FMNMX.FTZ R134, R21, R134, !PT ;  /* 0x0000008615867209 */ /* 0x008fe20007810000 */
[----:B------:R-:W1:Y:S01]  /*9120*/  MUFU.EX2 R0, R0 ;  /* 0x0000000000007308 */ /* 0x000e620000000800 */
[----:B------:R-:W2:Y:S01]  /*9130*/  LDSM.16.MT88.4 R20, [R191+0x6000] ;  /* 0x00600000bf14783b */ /* 0x000ea20000004200 */
[----:B------:R-:W-:Y:S01]  /*9140*/  FSEL R233, R233, RZ, P1 ;  /* 0x000000ffe9e97208 */ /* 0x000fe20000800000 */
[----:B------:R-:W-:Y:S02]  /*9150*/  FMUL.FTZ R132, R5, c[0x0][0x23c] ;  /* 0x00008f0005847a20 */ /* 0x000fe40000410000 */
[----:B------:R-:W-:Y:S02]  /*9160*/  FMUL.FTZ R170, R134, c[0x0][0x23c] ;  /* 0x00008f0086aa7a20 */ /* 0x000fe40000410000 */
[--C-:B------:R-:W-:Y:S01]  /*9170*/  FFMA.FTZ R155, R17, c[0x0][0x23c], -R233.reuse ;  /* 0x00008f00119b7a23 */ /* 0x100fe200000108e9 */
[----:B----4-:R-:W-:Y:S01]  /*9180*/  FMNMX.FTZ R135, R8, R135, !PT ;  /* 0x0000008708877209 */ /* 0x010fe20007810000 */
[--C-:B------:R-:W-:Y:S01]  /*9190*/  FFMA.FTZ R160, R33, c[0x0][0x23c], -R233.reuse ;  /* 0x00008f0021a07a23 */ /* 0x100fe200000108e9 */
[----:B------:R-:W3:Y:S01]  /*91a0*/  MUFU.EX2 R132, R132 ;  /* 0x0000008400847308 */ /* 0x000ee20000000800 */
[--C-:B------:R-:W-:Y:S01]  /*91b0*/  FFMA.FTZ R158, R227, c[0x0][0x23c], -R233.reuse ;  /* 0x00008f00e39e7a23 */ /* 0x100fe200000108e9 */
[C---:B------:R-:W-:Y:S01]  /*91c0*/  FSETP.NEU.FTZ.AND P1, PT, R135.reuse, -INF , PT ;  /* 0xff8000008700780b */ /* 0x040fe20003f3d000 */
[C---:B------:R-:W-:Y:S02]  /*91d0*/  FMUL.FTZ R4, R135.reuse, c[0x0][0x23c] ;  /* 0x00008f0087047a20 */ /* 0x040fe40000410000 */
[----:B------:R-:W-:Y:S02]  /*91e0*/  FADD.FTZ R2, -R135, R2 ;  /* 0x0000000287027221 */ /* 0x000fe40000010100 */
[----:B------:R-:W-:Y:S01]  /*91f0*/  FFMA.FTZ R159, R150, c[0x0][0x23c], -R233 ;  /* 0x00008f00969f7a23 */ /* 0x000fe200000108e9 */
[----:B------:R-:W-:Y:S01]  /*9200*/  FSEL R227, R4, RZ, P1 ;  /* 0x000000ff04e37208 */ /* 0x000fe20000800000 */
[----:B------:R-:W-:Y:S01]  /*9210*/  FMUL.FTZ R3, R2, c[0x0][0x23c] ;  /* 0x00008f0002037a20 */ /* 0x000fe20000410000 */
[----:B------:R-:W-:Y:S01]  /*9220*/  MUFU.EX2 R158, R158 ;  /* 0x0000009e009e7308 */ /* 0x000fe20000000800 */
[C---:B------:R-:W-:Y:S01]  /*9230*/  FADD.FTZ R2, -R134.reuse, R139 ;  /* 0x0000008b86027221 */ /* 0x040fe20000010100 */
[----:B------:R-:W-:Y:S01]  /*9240*/  FSETP.NEU.FTZ.AND P1, PT, R134, -INF , PT ;  /* 0xff8000008600780b */ /* 0x000fe20003f3d000 */
[--C-:B------:R-:W-:Y:S02]  /*9250*/  FFMA.FTZ R147, R18, c[0x0][0x23c], -R227.reuse ;  /* 0x00008f0012937a23 */ /* 0x100fe400000108e3 */
[----:B-1----:R-:W-:Y:S01]  /*9260*/  FMUL.FTZ R58, R0, R78 ;  /* 0x0000004e003a7220 */ /* 0x002fe20000410000 */
[----:B------:R-:W-:Y:S01]  /*9270*/  FSEL R170, R170, RZ, P1 ;  /* 0x000000ffaaaa7208 */ /* 0x000fe20000800000 */
[----:B------:R-:W-:Y:S01]  /*9280*/  FMUL.FTZ R59, R0, R79 ;  /* 0x0000004f003b7220 */ /* 0x000fe20000410000 */
[----:B------:R-:W-:Y:S01]  /*9290*/  FSETP.NEU.FTZ.AND P1, PT, R133, -INF , PT ;  /* 0xff8000008500780b */ /* 0x000fe20003f3d000 */
[--C-:B------:R-:W-:Y:S01]  /*92a0*/  FFMA.FTZ R161, R34, c[0x0][0x23c], -R227.reuse ;  /* 0x00008f0022a17a23 */ /* 0x100fe200000108e3 */
[----:B------:R-:W1:Y:S01]  /*92b0*/  MUFU.EX2 R3, R3 ;  /* 0x0000000300037308 */ /* 0x000e620000000800 */
[--C-:B------:R-:W-:Y:S01]  /*92c0*/  FFMA.FTZ R152, R149, c[0x0][0x23c], -R227.reuse ;  /* 0x00008f0095987a23 */ /* 0x100fe200000108e3 */
[----:B------:R-:W-:Y:S01]  /*92d0*/  FSEL R165, R165, RZ, P1 ;  /* 0x000000ffa5a57208 */ /* 0x000fe20000800000 */
[--C-:B------:R-:W-:Y:S02]  /*92e0*/  FFMA.FTZ R149, R19, c[0x0][0x23c], -R227.reuse ;  /* 0x00008f0013957a23 */ /* 0x100fe400000108e3 */
[C---:B---3--:R-:W-:Y:S02]  /*92f0*/  FMUL.FTZ R16, R132.reuse, R116 ;  /* 0x0000007484107220 */ /* 0x048fe40000410000 */
[C---:B------:R-:W-:Y:S02]  /*9300*/  FMUL.FTZ R17, R132.reuse, R117 ;  /* 0x0000007584117220 */ /* 0x040fe40000410000 */
[C---:B------:R-:W-:Y:S01]  /*9310*/  FMUL.FTZ R32, R132.reuse, R100 ;  /* 0x0000006484207220 */ /* 0x040fe20000410000 */
[----:B------:R-:W3:Y:S01]  /*9320*/  MUFU.EX2 R159, R159 ;  /* 0x0000009f009f7308 */ /* 0x000ee20000000800 */
[C---:B------:R-:W-:Y:S02]  /*9330*/  FMUL.FTZ R33, R132.reuse, R101 ;  /* 0x0000006584217220 */ /* 0x040fe40000410000 */
[C---:B------:R-:W-:Y:S02]  /*9340*/  FMUL.FTZ R48, R132.reuse, R84 ;  /* 0x0000005484307220 */ /* 0x040fe40000410000 */
[----:B------:R-:W-:Y:S02]  /*9350*/  FMUL.FTZ R49, R132, R85 ;  /* 0x0000005584317220 */ /* 0x000fe40000410000 */
[----:B------:R-:W-:Y:S02]  /*9360*/  FMUL.FTZ R5, R2, c[0x0][0x23c] ;  /* 0x00008f0002057a20 */ /* 0x000fe40000410000 */
[----:B------:R-:W-:Y:S01]  /*9370*/  FMUL.FTZ R4, R132, R128 ;  /* 0x0000008084047220 */ /* 0x000fe20000410000 */
[----:B------:R-:W-:Y:S01]  /*9380*/  MUFU.EX2 R152, R152 ;  /* 0x0000009800987308 */ /* 0x000fe20000000800 */
[C---:B------:R-:W-:Y:S02]  /*9390*/  FMUL.FTZ R27, R0.reuse, R111 ;  /* 0x0000006f001b7220 */ /* 0x040fe40000410000 */
[----:B------:R-:W-:Y:S02]  /*93a0*/  FMUL.FTZ R30, R0, R106 ;  /* 0x0000006a001e7220 */ /* 0x000fe40000410000 */
[C---:B-1----:R-:W-:Y:S02]  /*93b0*/  FMUL.FTZ R18, R3.reuse, R118 ;  /* 0x0000007603127220 */ /* 0x042fe40000410000 */
[C---:B------:R-:W-:Y:S02]  /*93c0*/  FMUL.FTZ R19, R3.reuse, R119 ;  /* 0x0000007703137220 */ /* 0x040fe40000410000 */
[----:B------:R-:W-:Y:S01]  /*93d0*/  LDSM.16.MT88.4 R116, [R191+0x7800] ;  /* 0x00780000bf74783b */ /* 0x000fe20000004200 */
[----:B------:R-:W1:Y:S01]  /*93e0*/  MUFU.EX2 R2, R5 ;  /* 0x0000000500027308 */ /* 0x000e620000000800 */
[C---:B------:R-:W-:Y:S02]  /*93f0*/  FMUL.FTZ R34, R3.reuse, R102 ;  /* 0x0000006603227220 */ /* 0x040fe40000410000 */
[C---:B------:R-:W-:Y:S01]  /*9400*/  FMUL.FTZ R35, R3.reuse, R103 ;  /* 0x0000006703237220 */ /* 0x040fe20000410000 */
[----:B---3--:R-:W-:Y:S01]  /*9410*/  F2FP.BF16.PACK_AB R128, R158, R159 ;  /* 0x0000009f9e80723e */ /* 0x008fe200000010ff */
[C---:B------:R-:W-:Y:S02]  /*9420*/  FMUL.FTZ R50, R3.reuse, R86 ;  /* 0x0000005603327220 */ /* 0x040fe40000410000 */
[----:B------:R-:W-:Y:S01]  /*9430*/  LDSM.16.MT88.4 R100, [R190+0x7800] ;  /* 0x00780000be64783b */ /* 0x000fe20000004200 */
[C---:B------:R-:W-:Y:S02]  /*9440*/  FMUL.FTZ R51, R3.reuse, R87 ;  /* 0x0000005703337220 */ /* 0x040fe40000410000 */
[----:B------:R-:W-:Y:S01]  /*9450*/  MUFU.EX2 R149, R149 ;  /* 0x0000009500957308 */ /* 0x000fe20000000800 */
[----:B------:R-:W-:Y:S02]  /*9460*/  FMUL.FTZ R6, R3, R130 ;  /* 0x0000008203067220 */ /* 0x000fe40000410000 */
[C---:B------:R-:W-:Y:S02]  /*9470*/  FMUL.FTZ R31, R0.reuse, R107 ;  /* 0x0000006b001f7220 */ /* 0x040fe40000410000 */
[----:B------:R-:W-:Y:S01]  /*9480*/  LDSM.16.MT88.4 R84, [R189+0x6800] ;  /* 0x00680000bd54783b */ /* 0x000fe20000004200 */
[C---:B------:R-:W-:Y:S02]  /*9490*/  FMUL.FTZ R42, R0.reuse, R94 ;  /* 0x0000005e002a7220 */ /* 0x040fe40000410000 */
[----:B------:R-:W-:Y:S02]  /*94a0*/  FMUL.FTZ R43, R0, R95 ;  /* 0x0000005f002b7220 */ /* 0x000fe40000410000 */
[----:B------:R-:W-:Y:S01]  /*94b0*/  MUFU.EX2 R155, R155 ;  /* 0x0000009b009b7308 */ /* 0x000fe20000000800 */
[----:B------:R-:W-:Y:S02]  /*94c0*/  FFMA.FTZ R151, R7, c[0x0][0x23c], -R227 ;  /* 0x00008f0007977a23 */ /* 0x000fe400000108e3 */
[--C-:B------:R-:W-:Y:S02]  /*94d0*/  FFMA.FTZ R157, R154, c[0x0][0x23c], -R233.reuse ;  /* 0x00008f009a9d7a23 */ /* 0x100fe400000108e9 */
[----:B------:R-:W-:Y:S02]  /*94e0*/  FFMA.FTZ R156, R166, c[0x0][0x23c], -R233 ;  /* 0x00008f00a69c7a23 */ /* 0x000fe400000108e9 */
[----:B------:R-:W-:Y:S02]  /*94f0*/  FFMA.FTZ R150, R162, c[0x0][0x23c], -R227 ;  /* 0x00008f00a2967a23 */ /* 0x000fe400000108e3 */
[C---:B-1----:R-:W-:Y:S01]  /*9500*/  FMUL.FTZ R56, R2.reuse, R76 ;  /* 0x0000004c02387220 */ /* 0x042fe20000410000 */
[----:B------:R-:W1:Y:S01]  /*9510*/  MUFU.EX2 R151, R151 ;  /* 0x0000009700977308 */ /* 0x000e620000000800 */
[----:B------:R-:W-:Y:S02]  /*9520*/  FMUL.FTZ R57, R2, R77 ;  /* 0x0000004d02397220 */ /* 0x000fe40000410000 */
[----:B------:R-:W-:Y:S01]  /*9530*/  LDSM.16.MT88.4 R76, [R191+0x6800] ;  /* 0x00680000bf4c783b */ /* 0x000fe20000004200 */
[----:B------:R-:W-:Y:S02]  /*9540*/  FMUL.FTZ R5, R132, R129 ;  /* 0x0000008184057220 */ /* 0x000fe40000410000 */
[----:B------:R-:W-:Y:S02]  /*9550*/  FMUL.FTZ R7, R3, R131 ;  /* 0x0000008303077220 */ /* 0x000fe40000410000 */
[C---:B------:R-:W-:Y:S02]  /*9560*/  FMUL.FTZ R8, R2.reuse, R124 ;  /* 0x0000007c02087220 */ /* 0x040fe40000410000 */
[----:B------:R-:W-:Y:S01]  /*9570*/  MUFU.EX2 R157, R157 ;  /* 0x0000009d009d7308 */ /* 0x000fe20000000800 */
[C---:B------:R-:W-:Y:S02]  /*9580*/  FMUL.FTZ R12, R2.reuse, R120 ;  /* 0x00000078020c7220 */ /* 0x040fe40000410000 */
[C---:B------:R-:W-:Y:S02]  /*9590*/  FMUL.FTZ R24, R2.reuse, R108 ;  /* 0x0000006c02187220 */ /* 0x040fe40000410000 */
[C---:B------:R-:W-:Y:S02]  /*95a0*/  FMUL.FTZ R25, R2.reuse, R109 ;  /* 0x0000006d02197220 */ /* 0x040fe40000410000 */
[C---:B------:R-:W-:Y:S02]  /*95b0*/  FMUL.FTZ R28, R2.reuse, R104 ;  /* 0x00000068021c7220 */ /* 0x040fe40000410000 */
[C---:B------:R-:W-:Y:S01]  /*95c0*/  FMUL.FTZ R29, R2.reuse, R105 ;  /* 0x00000069021d7220 */ /* 0x040fe20000410000 */
[----:B------:R-:W3:Y:S01]  /*95d0*/  MUFU.EX2 R156, R156 ;  /* 0x0000009c009c7308 */ /* 0x000ee20000000800 */
[C---:B------:R-:W-:Y:S02]  /*95e0*/  FMUL.FTZ R40, R2.reuse, R92 ;  /* 0x0000005c02287220 */ /* 0x040fe40000410000 */
[C---:B------:R-:W-:Y:S01]  /*95f0*/  FMUL.FTZ R41, R2.reuse, R93 ;  /* 0x0000005d02297220 */ /* 0x040fe20000410000 */
[----:B-1----:R-:W-:Y:S01]  /*9600*/  F2FP.BF16.PACK_AB R129, R151, R152 ;  /* 0x000000989781723e */ /* 0x002fe200000010ff */
[C---:B------:R-:W-:Y:S02]  /*9610*/  FMUL.FTZ R44, R2.reuse, R88 ;  /* 0x00000058022c7220 */ /* 0x040fe40000410000 */
[----:B------:R-:W-:Y:S02]  /*9620*/  FMUL.FTZ R45, R2, R89 ;  /* 0x00000059022d7220 */ /* 0x000fe40000410000 */
[----:B------:R-:W-:Y:S01]  /*9630*/  FMUL.FTZ R46, R0, R90 ;  /* 0x0000005a002e7220 */ /* 0x000fe20000410000 */
[----:B------:R-:W1:Y:S01]  /*9640*/  MUFU.EX2 R150, R150 ;  /* 0x0000009600967308 */ /* 0x000e620000000800 */
[--C-:B------:R-:W-:Y:S02]  /*9650*/  FFMA.FTZ R144, R11, c[0x0][0x23c], -R170.reuse ;  /* 0x00008f000b907a23 */ /* 0x100fe400000108aa */
[--C-:B------:R-:W-:Y:S02]  /*9660*/  FFMA.FTZ R143, R9, c[0x0][0x23c], -R170.reuse ;  /* 0x00008f00098f7a23 */ /* 0x100fe400000108aa */
[--C-:B------:R-:W-:Y:S02]  /*9670*/  FFMA.FTZ R140, R14, c[0x0][0x23c], -R165.reuse ;  /* 0x00008f000e8c7a23 */ /* 0x100fe400000108a5 */
[--C-:B------:R-:W-:Y:S02]  /*9680*/  FFMA.FTZ R139, R10, c[0x0][0x23c], -R165.reuse ;  /* 0x00008f000a8b7a23 */ /* 0x100fe400000108a5 */
[--C-:B------:R-:W-:Y:S01]  /*9690*/  FFMA.FTZ R146, R243, c[0x0][0x23c], -R170.reuse ;  /* 0x00008f00f3927a23 */ /* 0x100fe200000108aa */
[----:B------:R-:W-:Y:S01]  /*96a0*/  MUFU.EX2 R144, R144 ;  /* 0x0000009000907308 */ /* 0x000fe20000000800 */
[--C-:B------:R-:W-:Y:S02]  /*96b0*/  FFMA.FTZ R145, R251, c[0x0][0x23c], -R170.reuse ;  /* 0x00008f00fb917a23 */ /* 0x100fe400000108aa */
[--C-:B------:R-:W-:Y:S01]  /*96c0*/  FFMA.FTZ R142, R249, c[0x0][0x23c], -R165.reuse ;  /* 0x00008f00f98e7a23 */ /* 0x100fe200000108a5 */
[----:B---3--:R-:W-:Y:S01]  /*96d0*/  F2FP.BF16.PACK_AB R130, R156, R157 ;  /* 0x0000009d9c82723e */ /* 0x008fe200000010ff */
[----:B------:R-:W-:Y:S02]  /*96e0*/  FFMA.FTZ R141, R247, c[0x0][0x23c], -R165 ;  /* 0x00008f00f78d7a23 */ /* 0x000fe400000108a5 */
[----:B------:R-:W-:Y:S02]  /*96f0*/  FMUL.FTZ R9, R2, R125 ;  /* 0x0000007d02097220 */ /* 0x000fe40000410000 */
[C---:B------:R-:W-:Y:S01]  /*9700*/  FMUL.FTZ R10, R0.reuse, R126 ;  /* 0x0000007e000a7220 */ /* 0x040fe20000410000 */
[----:B------:R-:W-:Y:S01]  /*9710*/  MUFU.EX2 R146, R146 ;  /* 0x0000009200927308 */ /* 0x000fe20000000800 */
[C---:B------:R-:W-:Y:S02]  /*9720*/  FMUL.FTZ R11, R0.reuse, R127 ;  /* 0x0000007f000b7220 */ /* 0x040fe40000410000 */
[C---:B------:R-:W-:Y:S01]  /*9730*/  FMUL.FTZ R14, R0.reuse, R122 ;  /* 0x0000007a000e7220 */ /* 0x040fe20000410000 */
[----:B-1----:R-:W-:Y:S01]  /*9740*/  F2FP.BF16.PACK_AB R131, R149, R150 ;  /* 0x000000969583723e */ /* 0x002fe200000010ff */
[----:B------:R-:W-:Y:S02]  /*9750*/  FMUL.FTZ R47, R0, R91 ;  /* 0x0000005b002f7220 */ /* 0x000fe40000410000 */
[C---:B------:R-:W-:Y:S02]  /*9760*/  FMUL.FTZ R60, R2.reuse, R72 ;  /* 0x00000048023c7220 */ /* 0x040fe40000410000 */
[----:B------:R-:W-:Y:S01]  /*9770*/  FMUL.FTZ R61, R2, R73 ;  /* 0x00000049023d7220 */ /* 0x000fe20000410000 */
[----:B------:R-:W1:Y:S01]  /*9780*/  MUFU.EX2 R145, R145 ;  /* 0x0000009100917308 */ /* 0x000e620000000800 */
[-C--:B--2---:R-:W-:Y:S05]  /*9790*/  HMMA.16816.F32.BF16 R4, R128, R20.reuse, R4 ;  /* 0x000000148004723c */ /* 0x084fea0000041804 */
[C---:B------:R-:W-:Y:S02]  /*97a0*/  FMUL.FTZ R62, R0.reuse, R74 ;  /* 0x0000004a003e7220 */ /* 0x040fe40000410000 */
[C---:B------:R-:W-:Y:S02]  /*97b0*/  FMUL.FTZ R63, R0.reuse, R75 ;  /* 0x0000004b003f7220 */ /* 0x040fe40000410000 */
[----:B------:R-:W-:Y:S03]  /*97c0*/  MUFU.EX2 R142, R142 ;  /* 0x0000008e008e7308 */ /* 0x000fe60000000800 */
[----:B------:R-:W-:Y:S02]  /*97d0*/  FFMA.FTZ R154, R15, c[0x0][0x23c], -R233 ;  /* 0x00008f000f9a7a23 */ /* 0x000fe400000108e9 */
[----:B------:R-:W-:Y:S02]  /*97e0*/  FMUL.FTZ R15, R0, R123 ;  /* 0x0000007b000f7220 */ /* 0x000fe40000410000 */
[----:B------:R-:W-:Y:S02]  /*97f0*/  FFMA.FTZ R148, R13, c[0x0][0x23c], -R227 ;  /* 0x00008f000d947a23 */ /* 0x000fe400000108e3 */
[----:B------:R-:W-:Y:S01]  /*9800*/  FMUL.FTZ R13, R2, R121 ;  /* 0x00000079020d7220 */ /* 0x000fe20000410000 */
[----:B------:R-:W2:Y:S01]  /*9810*/  MUFU.EX2 R141, R141 ;  /* 0x0000008d008d7308 */ /* 0x000ea20000000800 */
[----:B------:R-:W-:Y:S02]  /*9820*/  FFMA.FTZ R153, R26, c[0x0][0x23c], -R233 ;  /* 0x00008f001a997a23 */ /* 0x000fe400000108e9 */
[----:B------:R-:W-:Y:S01]  /*9830*/  FMUL.FTZ R26, R0, R110 ;  /* 0x0000006e001a7220 */ /* 0x000fe20000410000 */
[----:B-1----:R-:W-:Y:S01]  /*9840*/  F2FP.BF16.PACK_AB R64, R145, R146 ;  /* 0x000000929140723e */ /* 0x002fe200000010ff */
[----:B------:R-:W-:Y:S02]  /*9850*/  FFMA.FTZ R162, R245, c[0x0][0x23c], -R227 ;  /* 0x00008f00f5a27a23 */ /* 0x000fe400000108e3 */
        /* <DEDUP_REMOVED lines=8> */
[----:B------:R-:W-:Y:S01]  /*98e0*/  MUFU.EX2 R140, R140 ;  /* 0x0000008c008c7308 */ /* 0x000fe20000000800 */
[----:B------:R-:W-:Y:S02]  /*98f0*/  FFMA.FTZ R172, R242, c[0x0][0x23c], -R165 ;  /* 0x00008f00f2ac7a23 */ /* 0x000fe400000108a5 */
[--C-:B------:R-:W-:Y:S01]  /*9900*/  FFMA.FTZ R173, R246, c[0x0][0x23c], -R233.reuse ;  /* 0x00008f00f6ad7a23 */ /* 0x100fe200000108e9 */
[----:B--2---:R-:W-:Y:S01]  /*9910*/  F2FP.BF16.PACK_AB R65, R141, R142 ;  /* 0x0000008e8d41723e */ /* 0x004fe200000010ff */
[----:B------:R-:W-:Y:S02]  /*9920*/  FFMA.FTZ R174, R244, c[0x0][0x23c], -R233 ;  /* 0x00008f00f4ae7a23 */ /* 0x000fe400000108e9 */
[--C-:B------:R-:W-:Y:S02]  /*9930*/  FFMA.FTZ R175, R232, c[0x0][0x23c], -R227.reuse ;  /* 0x00008f00e8af7a23 */ /* 0x100fe400000108e3 */
[----:B------:R-:W-:Y:S01]  /*9940*/  FFMA.FTZ R230, R230, c[0x0][0x23c], -R227 ;  /* 0x00008f00e6e67a23 */ /* 0x000fe200000108e3 */
[----:B------:R-:W2:Y:S01]  /*9950*/  MUFU.EX2 R139, R139 ;  /* 0x0000008b008b7308 */ /* 0x000ea20000000800 */
[--C-:B------:R-:W-:Y:S02]  /*9960*/  FFMA.FTZ R232, R240, c[0x0][0x23c], -R233.reuse ;  /* 0x00008f00f0e87a23 */ /* 0x100fe400000108e9 */
[----:B------:R-:W-:Y:S01]  /*9970*/  FFMA.FTZ R235, R238, c[0x0][0x23c], -R233 ;  /* 0x00008f00eeeb7a23 */ /* 0x000fe200000108e9 */
[----:B-1----:R-:W-:Y:S01]  /*9980*/  F2FP.BF16.PACK_AB R66, R143, R144 ;  /* 0x000000908f42723e */ /* 0x002fe200000010ff */
[--C-:B------:R-:W-:Y:S02]  /*9990*/  FFMA.FTZ R234, R234, c[0x0][0x23c], -R227.reuse ;  /* 0x00008f00eaea7a23 */ /* 0x100fe400000108e3 */
        /* <DEDUP_REMOVED lines=10> */
[----:B------:R-:W-:Y:S01]  /*9a40*/  FFMA.FTZ R225, R220, c[0x0][0x23c], -R165 ;  /* 0x00008f00dce17a23 */ /* 0x000fe200000108a5 */
[----:B--2---:R-:W-:Y:S01]  /*9a50*/  F2FP.BF16.PACK_AB R67, R139, R140 ;  /* 0x0000008c8b43723e */ /* 0x004fe200000010ff */
[--C-:B------:R-:W-:Y:S02]  /*9a60*/  FFMA.FTZ R218, R218, c[0x0][0x23c], -R233.reuse ;  /* 0x00008f00dada7a23 */ /* 0x100fe400000108e9 */
[----:B------:R-:W-:Y:S02]  /*9a70*/  FFMA.FTZ R219, R219, c[0x0][0x23c], -R233 ;  /* 0x00008f00dbdb7a23 */ /* 0x000fe400000108e9 */
[--C-:B------:R-:W-:Y:S01]  /*9a80*/  FFMA.FTZ R214, R214, c[0x0][0x23c], -R227.reuse ;  /* 0x00008f00d6d67a23 */ /* 0x100fe200000108e3 */
[----:B------:R-:W-:Y:S01]  /*9a90*/  MUFU.EX2 R147, R147 ;  /* 0x0000009300937308 */ /* 0x000fe20000000800 */
[C---:B------:R-:W-:Y:S04]  /*9aa0*/  HMMA.16816.F32.BF16 R8, R64.reuse, R20, R8 ;  /* 0x000000144008723c */ /* 0x040fe80000041808 */
[----:B------:R-:W-:Y:S02]  /*9ab0*/  FFMA.FTZ R239, R212, c[0x0][0x23c], -R227 ;  /* 0x00008f00d4ef7a23 */ /* 0x000fe400000108e3 */
[--C-:B------:R-:W-:Y:S02]  /*9ac0*/  FFMA.FTZ R212, R228, c[0x0][0x23c], -R233.reuse ;  /* 0x00008f00e4d47a23 */ /* 0x100fe400000108e9 */
[-C--:B------:R-:W-:Y:S01]  /*9ad0*/  HMMA.16816.F32.BF16 R12, R64, R22.reuse, R12 ;  /* 0x00000016400c723c */ /* 0x080fe2000004180c */
[----:B------:R-:W-:Y:S03]  /*9ae0*/  MUFU.EX2 R153, R153 ;  /* 0x0000009900997308 */ /* 0x000fe60000000800 */
[C---:B------:R-:W-:Y:S02]  /*9af0*/  FMUL.FTZ R20, R132.reuse, R112 ;  /* 0x0000007084147220 */ /* 0x040fe40000410000 */
[----:B------:R-:W-:Y:S02]  /*9b00*/  FMUL.FTZ R21, R132, R113 ;  /* 0x0000007184157220 */ /* 0x000fe40000410000 */
[C---:B------:R-:W-:Y:S03]  /*9b10*/  HMMA.16816.F32.BF16 R16, R128.reuse, R22, R16 ;  /* 0x000000168010723c */ /* 0x040fe60000041810 */
[----:B------:R-:W-:Y:S01]  /*9b20*/  MUFU.EX2 R160, R160 ;  /* 0x000000a000a07308 */ /* 0x000fe20000000800 */
[----:B------:R-:W-:Y:S02]  /*9b30*/  FFMA.FTZ R233, R221, c[0x0][0x23c], -R233 ;  /* 0x00008f00dde97a23 */ /* 0x000fe400000108e9 */
[--C-:B------:R-:W-:Y:S02]  /*9b40*/  FFMA.FTZ R183, R183, c[0x0][0x23c], -R227.reuse ;  /* 0x00008f00b7b77a23 */ /* 0x100fe400000108e3 */
[C---:B------:R-:W-:Y:S04]  /*9b50*/  FMUL.FTZ R22, R3.reuse, R114 ;  /* 0x0000007203167220 */ /* 0x040fe80000410000 */
[----:B------:R-:W-:Y:S01]  /*9b60*/  FMUL.FTZ R23, R3, R115 ;  /* 0x0000007303177220 */ /* 0x000fe20000410000 */
[----:B------:R-:W-:Y:S01]  /*9b70*/  MUFU.EX2 R161, R161 ;  /* 0x000000a100a17308 */ /* 0x000fe20000000800 */
[----:B------:R-:W-:Y:S02]  /*9b80*/  FFMA.FTZ R227, R182, c[0x0][0x23c], -R227 ;  /* 0x00008f00b6e37a23 */ /* 0x000fe400000108e3 */
[--C-:B------:R-:W-:Y:S02]  /*9b90*/  FFMA.FTZ R181, R181, c[0x0][0x23c], -R170.reuse ;  /* 0x00008f00b5b57a23 */ /* 0x100fe400000108aa */
[--C-:B------:R-:W-:Y:S01]  /*9ba0*/  FFMA.FTZ R180, R180, c[0x0][0x23c], -R170.reuse ;  /* 0x00008f00b4b47a23 */ /* 0x100fe200000108aa */
[-C--:B------:R-:W-:Y:S03]  /*9bb0*/  HMMA.16816.F32.BF16 R20, R128, R36.reuse, R20 ;  /* 0x000000248014723c */ /* 0x080fe60000041814 */
[--C-:B------:R-:W-:Y:S01]  /*9bc0*/  FFMA.FTZ R178, R178, c[0x0][0x23c], -R165.reuse ;  /* 0x00008f00b2b27a23 */ /* 0x100fe200000108a5 */
[----:B------:R-:W-:Y:S01]  /*9bd0*/  MUFU.EX2 R162, R162 ;  /* 0x000000a200a27308 */ /* 0x000fe20000000800 */
[--C-:B------:R-:W-:Y:S02]  /*9be0*/  FFMA.FTZ R177, R177, c[0x0][0x23c], -R165.reuse ;  /* 0x00008f00b1b17a23 */ /* 0x100fe400000108a5 */
[--C-:B------:R-:W-:Y:S01]  /*9bf0*/  FFMA.FTZ R176, R176, c[0x0][0x23c], -R170.reuse ;  /* 0x00008f00b0b07a23 */ /* 0x100fe200000108aa */
[C---:B------:R-:W-:Y:S04]  /*9c00*/  HMMA.16816.F32.BF16 R24, R64.reuse, R36, R24 ;  /* 0x000000244018723c */ /* 0x040fe80000041818 */
[--C-:B------:R-:W-:Y:S02]  /*9c10*/  FFMA.FTZ R138, R138, c[0x0][0x23c], -R165.reuse ;  /* 0x00008f008a8a7a23 */ /* 0x100fe400000108a5 */
[----:B------:R-:W-:Y:S01]  /*9c20*/  MUFU.EX2 R163, R163 ;  /* 0x000000a300a37308 */ /* 0x000fe20000000800 */
[C---:B------:R-:W-:Y:S01]  /*9c30*/  FMUL.FTZ R36, R132.reuse, R96 ;  /* 0x0000006084247220 */ /* 0x040fe20000410000 */
[-C--:B------:R-:W-:Y:S04]  /*9c40*/  HMMA.16816.F32.BF16 R28, R64, R38.reuse, R28 ;  /* 0x00000026401c723c */ /* 0x080fe8000004181c */
[C---:B------:R-:W-:Y:S02]  /*9c50*/  FMUL.FTZ R37, R132.reuse, R97 ;  /* 0x0000006184257220 */ /* 0x040fe40000410000 */
[----:B------:R-:W-:Y:S02]  /*9c60*/  FFMA.FTZ R165, R137, c[0x0][0x23c], -R165 ;  /* 0x00008f0089a57a23 */ /* 0x000fe400000108a5 */
[C---:B------:R-:W-:Y:S01]  /*9c70*/  HMMA.16816.F32.BF16 R32, R128.reuse, R38, R32 ;  /* 0x000000268020723c */ /* 0x040fe20000041820 */
[----:B------:R-:W1:Y:S03]  /*9c80*/  MUFU.EX2 R164, R164 ;  /* 0x000000a400a47308 */ /* 0x000e660000000800 */
[----:B------:R-:W-:Y:S02]  /*9c90*/  FFMA.FTZ R170, R179, c[0x0][0x23c], -R170 ;  /* 0x00008f00b3aa7a23 */ /* 0x000fe400000108aa */
[----:B------:R-:W-:Y:S02]  /*9ca0*/  FFMA.FTZ R159, R132, R215, R159 ;  /* 0x000000d7849f7223 */ /* 0x000fe4000001009f */
[C---:B------:R-:W-:Y:S03]  /*9cb0*/  FMUL.FTZ R38, R3.reuse, R98 ;  /* 0x0000006203267220 */ /* 0x040fe60000410000 */
[----:B------:R-:W-:Y:S01]  /*9cc0*/  MUFU.EX2 R166, R166 ;  /* 0x000000a600a67308 */ /* 0x000fe20000000800 */
[C---:B------:R-:W-:Y:S02]  /*9cd0*/  FMUL.FTZ R39, R3.reuse, R99 ;  /* 0x0000006303277220 */ /* 0x040fe40000410000 */
[----:B------:R-:W2:Y:S01]  /*9ce0*/  LDSM.16.MT88.4 R96, [R188+0x6000] ;  /* 0x00600000bc60783b */ /* 0x000ea20000004200 */
[----:B------:R-:W-:Y:S02]  /*9cf0*/  FFMA.FTZ R152, R3, R210, R152 ;  /* 0x000000d203987223 */ /* 0x000fe40000010098 */
[----:B------:R-:W-:Y:S01]  /*9d00*/  FFMA.FTZ R146, R2, R213, R146 ;  /* 0x000000d502927223 */ /* 0x000fe20000010092 */
[----:B------:R-:W-:Y:S01]  /*9d10*/  MOV R2, R135 ;  /* 0x0000008700027202 */ /* 0x000fe20000000f00 */
[-C--:B------:R-:W-:Y:S02]  /*9d20*/  HMMA.16816.F32.BF16 R36, R128, R52.reuse, R36 ;  /* 0x000000348024723c */ /* 0x080fe40000041824 */
[----:B------:R-:W3:Y:S01]  /*9d30*/  MUFU.EX2 R167, R167 ;  /* 0x000000a700a77308 */ /* 0x000ee20000000800 */
[----:B------:R-:W-:Y:S01]  /*9d40*/  FFMA.FTZ R142, R0, R211, R142 ;  /* 0x000000d3008e7223 */ /* 0x000fe2000001008e */
[----:B------:R-:W-:Y:S01]  /*9d50*/  MOV R0, R133 ;  /* 0x0000008500007202 */ /* 0x000fe20000000f00 */
[----:B------:R-:W-:Y:S01]  /*9d60*/  FADD.FTZ R158, R158, R159 ;  /* 0x0000009f9e9e7221 */ /* 0x000fe20000010000 */
[----:B-1----:R-:W-:Y:S01]  /*9d70*/  F2FP.BF16.PACK_AB R72, R164, R163 ;  /* 0x000000a3a448723e */ /* 0x002fe200000010ff */
[----:B------:R-:W-:Y:S01]  /*9d80*/  FADD.FTZ R151, R151, R152 ;  /* 0x0000009897977221 */ /* 0x000fe20000010000 */
[C---:B------:R-:W-:Y:S04]  /*9d90*/  HMMA.16816.F32.BF16 R40, R64.reuse, R52, R40 ;  /* 0x000000344028723c */ /* 0x040fe80000041828 */
[----:B------:R-:W-:Y:S01]  /*9da0*/  MUFU.EX2 R168, R168 ;  /* 0x000000a800a87308 */ /* 0x000fe20000000800 */
[----:B------:R-:W-:Y:S02]  /*9db0*/  FADD.FTZ R145, R145, R146 ;  /* 0x0000009291917221 */ /* 0x000fe40000010000 */
[C---:B------:R-:W-:Y:S01]  /*9dc0*/  FMUL.FTZ R52, R132.reuse, R80 ;  /* 0x0000005084347220 */ /* 0x040fe20000410000 */
[-C--:B------:R-:W-:Y:S04]  /*9dd0*/  HMMA.16816.F32.BF16 R44, R64, R54.reuse, R44 ;  /* 0x00000036402c723c */ /* 0x080fe8000004182c */
[----:B------:R-:W-:Y:S02]  /*9de0*/  FMUL.FTZ R53, R132, R81 ;  /* 0x0000005184357220 */ /* 0x000fe40000410000 */
[----:B------:R-:W1:Y:S01]  /*9df0*/  MUFU.EX2 R169, R169 ;  /* 0x000000a900a97308 */ /* 0x000e620000000800 */
[----:B------:R-:W-:Y:S01]  /*9e00*/  FADD.FTZ R141, R141, R142 ;  /* 0x0000008e8d8d7221 */ /* 0x000fe20000010000 */
[C---:B------:R-:W-:Y:S04]  /*9e10*/  HMMA.16816.F32.BF16 R48, R128.reuse, R54, R48 ;  /* 0x000000368030723c */ /* 0x040fe80000041830 */
[----:B---3--:R-:W-:Y:S01]  /*9e20*/  F2FP.BF16.PACK_AB R73, R167, R166 ;  /* 0x000000a6a749723e */ /* 0x008fe200000010ff */
[----:B------:R-:W-:Y:S02]  /*9e30*/  FADD.FTZ R157, R157, R158 ;  /* 0x0000009e9d9d7221 */ /* 0x000fe40000010000 */
[C---:B------:R-:W-:Y:S01]  /*9e40*/  FMUL.FTZ R54, R3.reuse, R82 ;  /* 0x0000005203367220 */ /* 0x040fe20000410000 */
[----:B------:R-:W-:Y:S01]  /*9e50*/  MUFU.EX2 R171, R171 ;  /* 0x000000ab00ab7308 */ /* 0x000fe20000000800 */
[----:B------:R-:W-:Y:S02]  /*9e60*/  FMUL.FTZ R55, R3, R83 ;  /* 0x0000005303377220 */ /* 0x000fe40000410000 */
[----:B------:R-:W3:Y:S01]  /*9e70*/  LDSM.16.MT88.4 R80, [R190+0x6800] ;  /* 0x00680000be50783b */ /* 0x000ee20000004200 */
[----:B------:R-:W-:Y:S02]  /*9e80*/  FADD.FTZ R150, R150, R151 ;  /* 0x0000009796967221 */ /* 0x000fe40000010000 */
[----:B------:R-:W-:Y:S02]  /*9e90*/  FADD.FTZ R144, R144, R145 ;  /* 0x0000009190907221 */ /* 0x000fe40000010000 */
[-C--:B--2---:R-:W-:Y:S02]  /*9ea0*/  HMMA.16816.F32.BF16 R52, R128, R96.reuse, R52 ;  /* 0x000000608034723c */ /* 0x084fe40000041834 */
[----:B------:R-:W2:Y:S01]  /*9eb0*/  MUFU.EX2 R172, R172 ;  /* 0x000000ac00ac7308 */ /* 0x000ea20000000800 */
[----:B------:R-:W-:Y:S02]  /*9ec0*/  FADD.FTZ R140, R140, R141 ;  /* 0x0000008d8c8c7221 */ /* 0x000fe40000010000 */
[----:B------:R-:W-:Y:S01]  /*9ed0*/  FADD.FTZ R156, R156, R157 ;  /* 0x0000009d9c9c7221 */ /* 0x000fe20000010000 */
[----:B-1----:R-:W-:Y:S01]  /*9ee0*/  F2FP.BF16.PACK_AB R74, R169, R168 ;  /* 0x000000a8a94a723e */ /* 0x002fe200000010ff */
[----:B------:R-:W-:Y:S01]  /*9ef0*/  FADD.FTZ R149, R149, R150 ;  /* 0x0000009695957221 */ /* 0x000fe20000010000 */
[C---:B------:R-:W-:Y:S04]  /*9f00*/  HMMA.16816.F32.BF16 R56, R64.reuse, R96, R56 ;  /* 0x000000604038723c */ /* 0x040fe80000041838 */
[----:B------:R-:W-:Y:S01]  /*9f10*/  MUFU.EX2 R173, R173 ;  /* 0x000000ad00ad7308 */ /* 0x000fe20000000800 */
[----:B------:R-:W-:Y:S02]  /*9f20*/  FADD.FTZ R144, R143, R144 ;  /* 0x000000908f907221 */ /* 0x000fe40000010000 */
[----:B------:R-:W-:Y:S01]  /*9f30*/  FADD.FTZ R139, R139, R140 ;  /* 0x0000008c8b8b7221 */ /* 0x000fe20000010000 */
[-C--:B------:R-:W-:Y:S04]  /*9f40*/  HMMA.16816.F32.BF16 R60, R64, R98.reuse, R60 ;  /* 0x00000062403c723c */ /* 0x080fe8000004183c */
[----:B------:R-:W-:Y:S02]  /*9f50*/  FADD.FTZ R163, R163, R144 ;  /* 0x00000090a3a37221 */ /* 0x000fe40000010000 */
[----:B------:R-:W-:Y:S01]  /*9f60*/  MUFU.EX2 R174, R174 ;  /* 0x000000ae00ae7308 */ /* 0x000fe20000000800 */
[----:B------:R-:W-:Y:S01]  /*9f70*/  FMUL.FTZ R64, R132, R68 ;  /* 0x0000004484407220 */ /* 0x000fe20000410000 */
[----:B------:R-:W-:Y:S01]  /*9f80*/  F2FP.BF16.PACK_AB R68, R154, R155 ;  /* 0x0000009b9a44723e */ /* 0x000fe200000010ff */
[----:B------:R-:W-:Y:S03]  /*9f90*/  FMUL.FTZ R65, R132, R69 ;  /* 0x0000004584417220 */ /* 0x000fe60000410000 */
[----:B------:R-:W-:Y:S01]  /*9fa0*/  FMUL.FTZ R66, R3, R70 ;  /* 0x0000004603427220 */ /* 0x000fe20000410000 */
[----:B------:R-:W-:Y:S01]  /*9fb0*/  F2FP.BF16.PACK_AB R69, R147, R148 ;  /* 0x000000949345723e */ /* 0x000fe200000010ff */
[----:B------:R-:W-:Y:S01]  /*9fc0*/  FMUL.FTZ R67, R3, R71 ;  /* 0x0000004703437220 */ /* 0x000fe20000410000 */
[----:B------:R-:W-:Y:S01]  /*9fd0*/  F2FP.BF16.PACK_AB R70, R160, R153 ;  /* 0x00000099a046723e */ /* 0x000fe200000010ff */
[----:B------:R-:W-:Y:S01]  /*9fe0*/  MUFU.EX2 R175, R175 ;  /* 0x000000af00af7308 */ /* 0x000fe20000000800 */
[----:B------:R-:W-:Y:S01]  /*9ff0*/  F2FP.BF16.PACK_AB R71, R162, R161 ;  /* 0x000000a1a247723e */ /* 0x000fe200000010ff */
[----:B------:R-:W-:Y:S01]  /*a000*/  FADD.FTZ R155, R155, R156 ;  /* 0x0000009c9b9b7221 */ /* 0x000fe20000010000 */
[----:B--2---:R-:W-:Y:S01]  /*a010*/  F2FP.BF16.PACK_AB R75, R172, R171 ;  /* 0x000000abac4b723e */ /* 0x004fe200000010ff */
[----:B------:R-:W-:Y:S01]  /*a020*/  FADD.FTZ R148, R148, R149 ;  /* 0x0000009594947221 */ /* 0x000fe20000010000 */
[----:B------:R-:W-:Y:S04]  /*a030*/  HMMA.16816.F32.BF16 R64, R128, R98, R64 ;  /* 0x000000628040723c */ /* 0x000fe80000041840 */
[----:B------:R-:W-:Y:S01]  /*a040*/  MOV R3, R136 ;  /* 0x0000008800037202 */ /* 0x000fe20000000f00 */
[----:B------:R-:W-:Y:S01]  /*a050*/  MUFU.EX2 R230, R230 ;  /* 0x000000e600e67308 */ /* 0x000fe20000000800 */
[----:B------:R-:W-:Y:S01]  /*a060*/  FADD.FTZ R166, R166, R139 ;  /* 0x0000008ba6a67221 */ /* 0x000fe20000010000 */
[----:B------:R-:W-:Y:S01]  /*a070*/  MOV R139, R134 ;  /* 0x00000086008b7202 */ /* 0x000fe20000000f00 */
[-C--:B------:R-:W-:Y:S05]  /*a080*/  HMMA.16816.F32.BF16 R4, R68, R76.reuse, R4 ;  /* 0x0000004c4404723c */ /* 0x080fea0000041804 */
[----:B------:R-:W-:Y:S02]  /*a090*/  FADD.FTZ R154, R154, R155 ;  /* 0x0000009b9a9a7221 */ /* 0x000fe40000010000 */
[----:B------:R-:W-:Y:S01]  /*a0a0*/  MUFU.EX2 R232, R232 ;  /* 0x000000e800e87308 */ /* 0x000fe20000000800 */
[C---:B------:R-:W-:Y:S04]  /*a0b0*/  HMMA.16816.F32.BF16 R8, R72.reuse, R76, R8 ;  /* 0x0000004c4808723c */ /* 0x040fe80000041808 */
[----:B------:R-:W-:Y:S02]  /*a0c0*/  FADD.FTZ R148, R147, R148 ;  /* 0x0000009493947221 */ /* 0x000fe40000010000 */
[----:B------:R-:W-:Y:S02]  /*a0d0*/  FADD.FTZ R163, R164, R163 ;  /* 0x000000a3a4a37221 */ /* 0x000fe40000010000 */
[-C--:B------:R-:W-:Y:S01]  /*a0e0*/  HMMA.16816.F32.BF16 R12, R72, R78.reuse, R12 ;  /* 0x0000004e480c723c */ /* 0x080fe2000004180c */
[----:B------:R-:W-:Y:S03]  /*a0f0*/  MUFU.EX2 R235, R235 ;  /* 0x000000eb00eb7308 */ /* 0x000fe60000000800 */
[----:B------:R-:W-:Y:S02]  /*a100*/  FADD.FTZ R166, R167, R166 ;  /* 0x000000a6a7a67221 */ /* 0x000fe40000010000 */
[----:B------:R-:W-:Y:S02]  /*a110*/  FADD.FTZ R153, R153, R154 ;  /* 0x0000009a99997221 */ /* 0x000fe40000010000 */
[C---:B------:R-:W-:Y:S01]  /*a120*/  HMMA.16816.F32.BF16 R16, R68.reuse, R78, R16 ;  /* 0x0000004e4410723c */ /* 0x040fe20000041810 */
[----:B------:R-:W1:Y:S02]  /*a130*/  LDSM.16.MT88.4 R76, [R188+0x6800] ;  /* 0x00680000bc4c783b */ /* 0x000e640000004200 */
[----:B------:R-:W-:Y:S01]  /*a140*/  MUFU.EX2 R234, R234 ;  /* 0x000000ea00ea7308 */ /* 0x000fe20000000800 */
[----:B------:R-:W-:Y:S02]  /*a150*/  FADD.FTZ R161, R161, R148 ;  /* 0x00000094a1a17221 */ /* 0x000fe40000010000 */
[----:B------:R-:W-:Y:S02]  /*a160*/  FADD.FTZ R168, R168, R163 ;  /* 0x000000a3a8a87221 */ /* 0x000fe40000010000 */
[-C--:B---3--:R-:W-:Y:S04]  /*a170*/  HMMA.16816.F32.BF16 R20, R68, R80.reuse, R20 ;  /* 0x000000504414723c */ /* 0x088fe80000041814 */
        /* <DEDUP_REMOVED lines=8> */
[----:B------:R-:W-:Y:S04]  /*a200*/  FADD.FTZ R171, R172, R171 ;  /* 0x000000abacab7221 */ /* 0x000fe80000010000 */
[C---:B------:R-:W-:Y:S01]  /*a210*/  HMMA.16816.F32.BF16 R32, R68.reuse, R82, R32 ;  /* 0x000000524420723c */ /* 0x040fe20000041820 */
[----:B------:R-:W2:Y:S01]  /*a220*/  LDSM.16.MT88.4 R80, [R191+0x7000] ;  /* 0x00700000bf50783b */ /* 0x000ea20000004200 */
[----:B------:R-:W3:Y:S06]  /*a230*/  MUFU.EX2 R236, R236 ;  /* 0x000000ec00ec7308 */ /* 0x000eec0000000800 */
[-C--:B------:R-:W-:Y:S04]  /*a240*/  HMMA.16816.F32.BF16 R36, R68, R84.reuse, R36 ;  /* 0x000000544424723c */ /* 0x080fe80000041824 */
[----:B------:R-:W-:Y:S04]  /*a250*/  MUFU.EX2 R226, R226 ;  /* 0x000000e200e27308 */ /* 0x000fe80000000800 */
[C---:B------:R-:W-:Y:S06]  /*a260*/  HMMA.16816.F32.BF16 R40, R72.reuse, R84, R40 ;  /* 0x000000544828723c */ /* 0x040fec0000041828 */
[----:B------:R-:W4:Y:S02]  /*a270*/  MUFU.EX2 R231, R231 ;  /* 0x000000e700e77308 */ /* 0x000f240000000800 */
[-C--:B------:R-:W-:Y:S08]  /*a280*/  HMMA.16816.F32.BF16 R44, R72, R86.reuse, R44 ;  /* 0x00000056482c723c */ /* 0x080ff0000004182c */
[C---:B------:R-:W-:Y:S01]  /*a290*/  HMMA.16816.F32.BF16 R48, R68.reuse, R86, R48 ;  /* 0x000000564430723c */ /* 0x040fe20000041830 */
[----:B------:R-:W5:Y:S01]  /*a2a0*/  LDSM.16.MT88.4 R84, [R190+0x7000] ;  /* 0x00700000be54783b */ /* 0x000f620000004200 */
[----:B------:R-:W-:Y:S06]  /*a2b0*/  MUFU.EX2 R223, R223 ;  /* 0x000000df00df7308 */ /* 0x000fec0000000800 */
[-C--:B-1----:R-:W-:Y:S04]  /*a2c0*/  HMMA.16816.F32.BF16 R52, R68, R76.reuse, R52 ;  /* 0x0000004c4434723c */ /* 0x082fe80000041834 */
[----:B------:R-:W1:Y:S04]  /*a2d0*/  MUFU.EX2 R224, R224 ;  /* 0x000000e000e07308 */ /* 0x000e680000000800 */
[C---:B------:R-:W-:Y:S06]  /*a2e0*/  HMMA.16816.F32.BF16 R56, R72.reuse, R76, R56 ;  /* 0x0000004c4838723c */ /* 0x040fec0000041838 */
[----:B------:R-:W-:Y:S02]  /*a2f0*/  MUFU.EX2 R222, R222 ;  /* 0x000000de00de7308 */ /* 0x000fe40000000800 */
[-C--:B------:R-:W-:Y:S07]  /*a300*/  HMMA.16816.F32.BF16 R60, R72, R78.reuse, R60 ;  /* 0x0000004e483c723c */ /* 0x080fee000004183c */
[----:B---3--:R-:W-:Y:S01]  /*a310*/  F2FP.BF16.PACK_AB R72, R236, R229 ;  /* 0x000000e5ec48723e */ /* 0x008fe200000010ff */
[----:B------:R-:W-:Y:S01]  /*a320*/  HMMA.16816.F32.BF16 R64, R68, R78, R64 ;  /* 0x0000004e4440723c */ /* 0x000fe20000041840 */
[----:B------:R-:W3:Y:S01]  /*a330*/  MUFU.EX2 R225, R225 ;  /* 0x000000e100e17308 */ /* 0x000ee20000000800 */
[----:B------:R-:W5:Y:S02]  /*a340*/  LDSM.16.MT88.4 R76, [R189+0x7000] ;  /* 0x00700000bd4c783b */ /* 0x000f640000004200 */
[----:B----4-:R-:W-:Y:S01]  /*a350*/  F2FP.BF16.PACK_AB R73, R231, R226 ;  /* 0x000000e2e749723e */ /* 0x010fe200000010ff */
[----:B------:R-:W-:Y:S01]  /*a360*/  FADD.FTZ R229, R229, R168 ;  /* 0x000000a8e5e57221 */ /* 0x000fe20000010000 */
[----:B-1----:R-:W-:Y:S01]  /*a370*/  F2FP.BF16.PACK_AB R74, R224, R223 ;  /* 0x000000dfe04a723e */ /* 0x002fe200000010ff */
[----:B------:R-:W-:Y:S01]  /*a380*/  FADD.FTZ R226, R226, R171 ;  /* 0x000000abe2e27221 */ /* 0x000fe20000010000 */
[----:B------:R-:W-:Y:S01]  /*a390*/  F2FP.BF16.PACK_AB R68, R174, R173 ;  /* 0x000000adae44723e */ /* 0x000fe200000010ff */
[----:B------:R-:W-:Y:S02]  /*a3a0*/  FADD.FTZ R173, R173, R160 ;  /* 0x000000a0adad7221 */ /* 0x000fe40000010000 */
[----:B------:R-:W-:Y:S01]  /*a3b0*/  MUFU.EX2 R218, R218 ;  /* 0x000000da00da7308 */ /* 0x000fe20000000800 */
[----:B------:R-:W-:Y:S01]  /*a3c0*/  F2FP.BF16.PACK_AB R69, R230, R175 ;  /* 0x000000afe645723e */ /* 0x000fe200000010ff */
[----:B------:R-:W-:Y:S01]  /*a3d0*/  FADD.FTZ R175, R175, R162 ;  /* 0x000000a2afaf7221 */ /* 0x000fe20000010000 */
[----:B------:R-:W-:Y:S01]  /*a3e0*/  F2FP.BF16.PACK_AB R70, R235, R232 ;  /* 0x000000e8eb46723e */ /* 0x000fe200000010ff */
[----:B------:R-:W-:Y:S01]  /*a3f0*/  FADD.FTZ R173, R174, R173 ;  /* 0x000000adaead7221 */ /* 0x000fe20000010000 */
[----:B------:R-:W-:Y:S01]  /*a400*/  F2FP.BF16.PACK_AB R71, R237, R234 ;  /* 0x000000eaed47723e */ /* 0x000fe200000010ff */
[----:B------:R-:W-:Y:S02]  /*a410*/  FADD.FTZ R175, R230, R175 ;  /* 0x000000afe6af7221 */ /* 0x000fe40000010000 */
[----:B------:R-:W-:Y:S02]  /*a420*/  FADD.FTZ R236, R236, R229 ;  /* 0x000000e5ecec7221 */ /* 0x000fe40000010000 */
[----:B------:R-:W-:Y:S01]  /*a430*/  MUFU.EX2 R219, R219 ;  /* 0x000000db00db7308 */ /* 0x000fe20000000800 */
[----:B------:R-:W-:Y:S01]  /*a440*/  FADD.FTZ R231, R231, R226 ;  /* 0x000000e2e7e77221 */ /* 0x000fe20000010000 */
[-C--:B--2---:R-:W-:Y:S03]  /*a450*/  HMMA.16816.F32.BF16 R4, R68, R80.reuse, R4 ;  /* 0x000000504404723c */ /* 0x084fe60000041804 */
[----:B---3--:R-:W-:Y:S01]  /*a460*/  F2FP.BF16.PACK_AB R75, R225, R222 ;  /* 0x000000dee14b723e */ /* 0x008fe200000010ff */
[----:B------:R-:W-:Y:S02]  /*a470*/  FADD.FTZ R232, R232, R173 ;  /* 0x000000ade8e87221 */ /* 0x000fe40000010000 */
[----:B------:R-:W-:Y:S02]  /*a480*/  FADD.FTZ R234, R234, R175 ;  /* 0x000000afeaea7221 */ /* 0x000fe40000010000 */
[----:B------:R-:W-:Y:S01]  /*a490*/  MUFU.EX2 R214, R214 ;  /* 0x000000d600d67308 */ /* 0x000fe20000000800 */
[----:B------:R-:W-:Y:S01]  /*a4a0*/  FADD.FTZ R223, R223, R236 ;  /* 0x000000ecdfdf7221 */ /* 0x000fe20000010000 */
        /* <DEDUP_REMOVED lines=10> */
[----:B------:R-:W-:Y:S04]  /*a550*/  FADD.FTZ R225, R225, R222 ;  /* 0x000000dee1e17221 */ /* 0x000fe80000010000 */
[-C--:B-----5:R-:W-:Y:S05]  /*a560*/  HMMA.16816.F32.BF16 R20, R68, R84.reuse, R20 ;  /* 0x000000544414723c */ /* 0x0a0fea0000041814 */
[----:B------:R-:W-:Y:S03]  /*a570*/  MUFU.EX2 R233, R233 ;  /* 0x000000e900e97308 */ /* 0x000fe60000000800 */
[C---:B------:R-:W-:Y:S07]  /*a580*/  HMMA.16816.F32.BF16 R24, R72.reuse, R84, R24 ;  /* 0x000000544818723c */ /* 0x040fee0000041818 */
[----:B------:R-:W-:Y:S01]  /*a590*/  MUFU.EX2 R183, R183 ;  /* 0x000000b700b77308 */ /* 0x000fe20000000800 */
[-C--:B------:R-:W-:Y:S08]  /*a5a0*/  HMMA.16816.F32.BF16 R28, R72, R86.reuse, R28 ;  /* 0x00000056481c723c */ /* 0x080ff0000004181c */
[C---:B------:R-:W-:Y:S01]  /*a5b0*/  HMMA.16816.F32.BF16 R32, R68.reuse, R86, R32 ;  /* 0x000000564420723c */ /* 0x040fe20000041820 */
[----:B------:R-:W2:Y:S01]  /*a5c0*/  LDSM.16.MT88.4 R84, [R189+0x7800] ;  /* 0x00780000bd54783b */ /* 0x000ea20000004200 */
[----:B------:R-:W-:Y:S06]  /*a5d0*/  MUFU.EX2 R182, R227 ;  /* 0x000000e300b67308 */ /* 0x000fec0000000800 */
[-C--:B------:R-:W-:Y:S04]  /*a5e0*/  HMMA.16816.F32.BF16 R36, R68, R76.reuse, R36 ;  /* 0x0000004c4424723c */ /* 0x080fe80000041824 */
[----:B------:R-:W-:Y:S04]  /*a5f0*/  MUFU.EX2 R181, R181 ;  /* 0x000000b500b57308 */ /* 0x000fe80000000800 */
[C---:B------:R-:W-:Y:S06]  /*a600*/  HMMA.16816.F32.BF16 R40, R72.reuse, R76, R40 ;  /* 0x0000004c4828723c */ /* 0x040fec0000041828 */
[----:B------:R-:W3:Y:S02]  /*a610*/  MUFU.EX2 R180, R180 ;  /* 0x000000b400b47308 */ /* 0x000ee40000000800 */
[-C--:B------:R-:W-:Y:S08]  /*a620*/  HMMA.16816.F32.BF16 R44, R72, R78.reuse, R44 ;  /* 0x0000004e482c723c */ /* 0x080ff0000004182c */
[C---:B------:R-:W-:Y:S01]  /*a630*/  HMMA.16816.F32.BF16 R48, R68.reuse, R78, R48 ;  /* 0x0000004e4430723c */ /* 0x040fe20000041830 */
[----:B------:R-:W-:Y:S07]  /*a640*/  MUFU.EX2 R178, R178 ;  /* 0x000000b200b27308 */ /* 0x000fee0000000800 */
[-C--:B-1----:R-:W-:Y:S03]  /*a650*/  HMMA.16816.F32.BF16 R52, R68, R80.reuse, R52 ;  /* 0x000000504434723c */ /* 0x082fe60000041834 */
[----:B------:R-:W1:Y:S05]  /*a660*/  MUFU.EX2 R177, R177 ;  /* 0x000000b100b17308 */ /* 0x000e6a0000000800 */
[C---:B------:R-:W-:Y:S05]  /*a670*/  HMMA.16816.F32.BF16 R56, R72.reuse, R80, R56 ;  /* 0x000000504838723c */ /* 0x040fea0000041838 */
[----:B------:R-:W-:Y:S03]  /*a680*/  MUFU.EX2 R176, R176 ;  /* 0x000000b000b07308 */ /* 0x000fe60000000800 */
[-C--:B------:R-:W-:Y:S07]  /*a690*/  HMMA.16816.F32.BF16 R60, R72, R82.reuse, R60 ;  /* 0x00000052483c723c */ /* 0x080fee000004183c */
[----:B------:R-:W4:Y:S01]  /*a6a0*/  MUFU.EX2 R179, R170 ;  /* 0x000000aa00b37308 */ /* 0x000f220000000800 */
[----:B------:R-:W-:Y:S04]  /*a6b0*/  HMMA.16816.F32.BF16 R64, R68, R82, R64 ;  /* 0x000000524440723c */ /* 0x000fe80000041840 */
[----:B---3--:R-:W-:Y:S01]  /*a6c0*/  F2FP.BF16.PACK_AB R72, R180, R181 ;  /* 0x000000b5b448723e */ /* 0x008fe200000010ff */
[----:B------:R-:W-:Y:S01]  /*a6d0*/  FADD.FTZ R181, R181, R224 ;  /* 0x000000e0b5b57221 */ /* 0x000fe20000010000 */
[----:B-1----:R-:W-:Y:S01]  /*a6e0*/  F2FP.BF16.PACK_AB R73, R177, R178 ;  /* 0x000000b2b149723e */ /* 0x002fe200000010ff */
[----:B------:R-:W-:Y:S01]  /*a6f0*/  FADD.FTZ R178, R178, R225 ;  /* 0x000000e1b2b27221 */ /* 0x000fe20000010000 */
[----:B------:R-:W-:Y:S01]  /*a700*/  F2FP.BF16.PACK_AB R68, R219, R218 ;  /* 0x000000dadb44723e */ /* 0x000fe200000010ff */
[----:B------:R-:W-:Y:S03]  /*a710*/  MUFU.EX2 R138, R138 ;  /* 0x0000008a008a7308 */ /* 0x000fe60000000800 */
[----:B------:R-:W-:Y:S01]  /*a720*/  F2FP.BF16.PACK_AB R69, R239, R214 ;  /* 0x000000d6ef45723e */ /* 0x000fe200000010ff */
[----:B------:R-:W-:Y:S01]  /*a730*/  FADD.FTZ R218, R218, R235 ;  /* 0x000000ebdada7221 */ /* 0x000fe20000010000 */
[----:B------:R-:W-:Y:S01]  /*a740*/  F2FP.BF16.PACK_AB R70, R233, R212 ;  /* 0x000000d4e946723e */ /* 0x000fe200000010ff */
[----:B------:R-:W-:Y:S01]  /*a750*/  FADD.FTZ R214, R214, R237 ;  /* 0x000000edd6d67221 */ /* 0x000fe20000010000 */
[----:B------:R-:W-:Y:S01]  /*a760*/  F2FP.BF16.PACK_AB R71, R182, R183 ;  /* 0x000000b7b647723e */ /* 0x000fe200000010ff */
[----:B------:R-:W-:Y:S02]  /*a770*/  FADD.FTZ R219, R219, R218 ;  /* 0x000000dadbdb7221 */ /* 0x000fe40000010000 */
[----:B------:R-:W1:Y:S01]  /*a780*/  MUFU.EX2 R165, R165 ;  /* 0x000000a500a57308 */ /* 0x000e620000000800 */
[----:B------:R-:W-:Y:S02]  /*a790*/  FADD.FTZ R214, R239, R214 ;  /* 0x000000d6efd67221 */ /* 0x000fe40000010000 */
[----:B------:R-:W-:Y:S01]  /*a7a0*/  FADD.FTZ R181, R180, R181 ;  /* 0x000000b5b4b57221 */ /* 0x000fe20000010000 */
[-C--:B------:R-:W-:Y:S01]  /*a7b0*/  HMMA.16816.F32.BF16 R128, R68, R116.reuse, R4 ;  /* 0x000000744480723c */ /* 0x080fe20000041804 */
[----:B------:R-:W3:Y:S02]  /*a7c0*/  LDSM.16.MT88.4 R4, [R188+0x7800] ;  /* 0x00780000bc04783b */ /* 0x000ee40000004200 */
[----:B----4-:R-:W-:Y:S01]  /*a7d0*/  F2FP.BF16.PACK_AB R74, R179, R176 ;  /* 0x000000b0b34a723e */ /* 0x010fe200000010ff */
[----:B------:R-:W-:Y:S02]  /*a7e0*/  FADD.FTZ R177, R177, R178 ;  /* 0x000000b2b1b17221 */ /* 0x000fe40000010000 */
[----:B------:R-:W-:Y:S02]  /*a7f0*/  FADD.FTZ R212, R212, R219 ;  /* 0x000000dbd4d47221 */ /* 0x000fe40000010000 */
[----:B------:R-:W-:Y:S04]  /*a800*/  FADD.FTZ R183, R183, R214 ;  /* 0x000000d6b7b77221 */ /* 0x000fe80000010000 */
[----:B------:R-:W-:Y:S02]  /*a810*/  FADD.FTZ R176, R176, R181 ;  /* 0x000000b5b0b07221 */ /* 0x000fe40000010000 */
[----:B------:R-:W-:Y:S02]  /*a820*/  FADD.FTZ R215, R233, R212 ;  /* 0x000000d4e9d77221 */ /* 0x000fe40000010000 */
[----:B------:R-:W-:Y:S02]  /*a830*/  FADD.FTZ R210, R182, R183 ;  /* 0x000000b7b6d27221 */ /* 0x000fe40000010000 */
[----:B------:R-:W-:Y:S01]  /*a840*/  FADD.FTZ R213, R179, R176 ;  /* 0x000000b0b3d57221 */ /* 0x000fe20000010000 */
[C---:B-1----:R-:W-:Y:S01]  /*a850*/  F2FP.BF16.PACK_AB R75, R165.reuse, R138 ;  /* 0x0000008aa54b723e */ /* 0x042fe200000010ff */
[----:B------:R-:W-:Y:S04]  /*a860*/  FADD.FTZ R138, R138, R177 ;  /* 0x000000b18a8a7221 */ /* 0x000fe80000010000 */
[----:B------:R-:W-:Y:S02]  /*a870*/  FADD.FTZ R211, R165, R138 ;  /* 0x0000008aa5d37221 */ /* 0x000fe40000010000 */
[C---:B------:R-:W-:Y:S08]  /*a880*/  HMMA.16816.F32.BF16 R124, R72.reuse, R116, R8 ;  /* 0x00000074487c723c */ /* 0x040ff00000041808 */
[-C--:B------:R-:W-:Y:S08]  /*a890*/  HMMA.16816.F32.BF16 R120, R72, R118.reuse, R12 ;  /* 0x000000764878723c */ /* 0x080ff0000004180c */
[C---:B------:R-:W-:Y:S08]  /*a8a0*/  HMMA.16816.F32.BF16 R116, R68.reuse, R118, R16 ;  /* 0x000000764474723c */ /* 0x040ff00000041810 */
        /* <DEDUP_REMOVED lines=13> */
.L_x_604:
[----:B------:R-:W1:Y:S01]  /*a980*/  SHFL.BFLY PT, R0, R215, 0x2, 0x1f ;  /* 0x0c401f00d7007f89 */ /* 0x000e6200000e0000 */
[----:B------:R-:W-:Y:S01]  /*a990*/  ULDC.U8 UR4, c[0x0][0x329] ;  /* 0x0000ca4000047ab9 */ /* 0x000fe20000000000 */
[----:B------:R-:W-:Y:S01]  /*a9a0*/  MOV R10, 0x3f800000 ;  /* 0x3f800000000a7802 */ /* 0x000fe20000000f00 */
[----:B------:R-:W-:Y:S01]  /*a9b0*/  ULDC.U8 UR5, c[0x0][0x328] ;  /* 0x0000ca0000057ab9 */ /* 0x000fe20000000000 */
[----:B------:R-:W2:Y:S01]  /*a9c0*/  SHFL.BFLY PT, R5, R210, 0x2, 0x1f ;  /* 0x0c401f00d2057f89 */ /* 0x000ea200000e0000 */
[----:B------:R-:W-:Y:S01]  /*a9d0*/  ISETP.NE.AND P0, PT, RZ, UR4, PT ;  /* 0x00000004ff007c0c */ /* 0x000fe2000bf05270 */
[----:B------:R-:W-:Y:S01]  /*a9e0*/  IMAD.MOV.U32 R14, RZ, RZ, 0x3f800000 ;  /* 0x3f800000ff0e7424 */ /* 0x000fe200078e00ff */
[----:B------:R-:W-:Y:S01]  /*a9f0*/  ISETP.NE.AND P3, PT, RZ, UR5, PT ;  /* 0x00000005ff007c0c */ /* 0x000fe2000bf65270 */
[----:B------:R-:W3:Y:S01]  /*aa00*/  SHFL.BFLY PT, R4, R213, 0x2, 0x1f ;  /* 0x0c401f00d5047f89 */ /* 0x000ee200000e0000 */
[----:B------:R-:W-:Y:S01]  /*aa10*/  CS2R R50, SRZ ;  /* 0x0000000000327805 */ /* 0x000fe2000001ff00 */
[----:B------:R-:W-:Y:S02]  /*aa20*/  BSSY B0, `(.L_x_608) ;  /* 0x0000116000007945 */ /* 0x000fe40003800000 */
[----:B------:R-:W4:Y:S04]  /*aa30*/  SHFL.BFLY PT, R2, R211, 0x2, 0x1f ;  /* 0x0c401f00d3027f89 */ /* 0x000f2800000e0000 */
[----:B------:R-:W5:Y:S02]  /*aa40*/  S2R R44, SR_CTAID.X ;  /* 0x00000000002c7919 */ /* 0x000f640000002500 */
[----:B------:R-:W-:Y:S01]  /*aa50*/  @P0 MOV R7, c[0x0][0x210] ;  /* 0x0000840000070a02 */ /* 0x000fe20000000f00 */
[----:B------:R-:W-:Y:S01]  /*aa60*/  @P0 IMAD.MOV.U32 R45, RZ, RZ, 0x1 ;  /* 0x00000001ff2d0424 */ /* 0x000fe200078e00ff */
[----:B------:R-:W5:Y:S01]  /*aa70*/  S2R R46, SR_CTAID.Z ;  /* 0x00000000002e7919 */ /* 0x000f620000002700 */
[----:B------:R-:W-:-:S02]  /*aa80*/  @P0 MOV R47, c[0x0][0x210] ;  /* 0x00008400002f0a02 */ /* 0x000fc40000000f00 */
[----:B------:R-:W-:Y:S01]  /*aa90*/  @P0 IMAD R7, R7, c[0x0][0x214], RZ ;  /* 0x0000850007070a24 */ /* 0x000fe200078e02ff */
[----:B------:R-:W-:Y:S01]  /*aaa0*/  @!P0 MOV R47, 0x1 ;  /* 0x00000001002f8802 */ /* 0x000fe20000000f00 */
[----:B-1----:R-:W-:Y:S02]  /*aab0*/  FADD.FTZ R3, R0, R215 ;  /* 0x000000d700037221 */ /* 0x002fe40000010000 */
[----:B------:R-:W1:Y:S01]  /*aac0*/  S2R R0, SR_TID.X ;  /* 0x0000000000007919 */ /* 0x000e620000002100 */
[----:B--2---:R-:W-:-:S03]  /*aad0*/  FADD.FTZ R8, R5, R210 ;  /* 0x000000d205087221 */ /* 0x004fc60000010000 */
[----:B------:R-:W2:Y:S01]  /*aae0*/  SHFL.BFLY PT, R6, R3, 0x1, 0x1f ;  /* 0x0c201f0003067f89 */ /* 0x000ea200000e0000 */
[----:B---3--:R-:W-:-:S03]  /*aaf0*/  FADD.FTZ R15, R4, R213 ;  /* 0x000000d5040f7221 */ /* 0x008fc60000010000 */
[----:B------:R-:W3:Y:S01]  /*ab00*/  SHFL.BFLY PT, R5, R8, 0x1, 0x1f ;  /* 0x0c201f0008057f89 */ /* 0x000ee200000e0000 */
[----:B----4-:R-:W-:-:S03]  /*ab10*/  FADD.FTZ R11, R2, R211 ;  /* 0x000000d3020b7221 */ /* 0x010fc60000010000 */
[----:B------:R-:W4:Y:S04]  /*ab20*/  SHFL.BFLY PT, R4, R15, 0x1, 0x1f ;  /* 0x0c201f000f047f89 */ /* 0x000f2800000e0000 */
[----:B------:R-:W5:Y:S01]  /*ab30*/  SHFL.BFLY PT, R2, R11, 0x1, 0x1f ;  /* 0x0c201f000b027f89 */ /* 0x000f6200000e0000 */
[----:B--2---:R-:W-:Y:S01]  /*ab40*/  FADD.FTZ R6, R3, R6 ;  /* 0x0000000603067221 */ /* 0x004fe20000010000 */
[----:B-1----:R-:W-:Y:S01]  /*ab50*/  SHF.R.S32.HI R3, RZ, 0x1f, R0 ;  /* 0x0000001fff037819 */ /* 0x002fe20000011400 */
[----:B---3--:R-:W-:-:S03]  /*ab60*/  FADD.FTZ R5, R8, R5 ;  /* 0x0000000508057221 */ /* 0x008fc60000010000 */
[----:B------:R-:W-:Y:S02]  /*ab70*/  LEA.HI R9, R3, R0, RZ, 0x2 ;  /* 0x0000000003097211 */ /* 0x000fe400078f10ff */
[----:B------:R-:W-:Y:S01]  /*ab80*/  FSETP.NE.FTZ.AND P6, PT, R6, RZ, PT ;  /* 0x000000ff0600720b */ /* 0x000fe20003fd5000 */
[----:B----4-:R-:W-:Y:S01]  /*ab90*/  FADD.FTZ R4, R15, R4 ;  /* 0x000000040f047221 */ /* 0x010fe20000010000 */
[--C-:B------:R-:W-:Y:S02]  /*aba0*/  SHF.R.S32.HI R13, RZ, 0x2, R9.reuse ;  /* 0x00000002ff0d7819 */ /* 0x100fe40000011409 */
[----:B------:R-:W-:Y:S01]  /*abb0*/  SHF.R.S32.HI R12, RZ, 0x1f, R9 ;  /* 0x0000001fff0c7819 */ /* 0x000fe20000011409 */
[----:B-----5:R-:W-:Y:S01]  /*abc0*/  FADD.FTZ R2, R11, R2 ;  /* 0x000000020b027221 */ /* 0x020fe20000010000 */
[----:B------:R-:W-:Y:S02]  /*abd0*/  @!P0 MOV R8, c[0x0][0x214] ;  /* 0x0000850000088a02 */ /* 0x000fe40000000f00 */
[----:B------:R-:W-:-:S02]  /*abe0*/  LEA.HI R12, R12, R13, RZ, 0x3 ;  /* 0x0000000d0c0c7211 */ /* 0x000fc400078f18ff */
[----:B------:R-:W-:Y:S02]  /*abf0*/  @!P0 SEL R7, R8, c[0x0][0x234], !P3 ;  /* 0x00008d0008078a07 */ /* 0x000fe40005800000 */
[----:B------:R-:W-:Y:S01]  /*ac00*/  LOP3.LUT R12, R12, 0xfffffff8, RZ, 0xc0, !PT ;  /* 0xfffffff80c0c7812 */ /* 0x000fe200078ec0ff */
[----:B------:R-:W1:Y:S01]  /*ac10*/  @P6 MUFU.RCP R10, R6 ;  /* 0x00000006000a6308 */ /* 0x000e620000001000 */
[----:B------:R-:W-:Y:S01]  /*ac20*/  FSETP.NE.FTZ.AND P5, PT, R5, RZ, PT ;  /* 0x000000ff0500720b */ /* 0x000fe20003fb5000 */
[----:B------:R-:W-:Y:S01]  /*ac30*/  @!P0 IMAD R45, R7, c[0x0][0x1c0], RZ ;  /* 0x00007000072d8a24 */ /* 0x000fe200078e02ff */
[----:B------:R-:W-:Y:S01]  /*ac40*/  FSETP.NE.FTZ.AND P4, PT, R4, RZ, PT ;  /* 0x000000ff0400720b */ /* 0x000fe20003f95000 */
[----:B------:R-:W-:Y:S01]  /*ac50*/  IMAD.IADD R8, R13, 0x1, -R12 ;  /* 0x000000010d087824 */ /* 0x000fe200078e0a0c */
[----:B------:R-:W-:Y:S02]  /*ac60*/  MOV R11, 0x3f800000 ;  /* 0x3f800000000b7802 */ /* 0x000fe40000000f00 */
[----:B------:R-:W-:Y:S01]  /*ac70*/  MOV R13, 0x3f800000 ;  /* 0x3f800000000d7802 */ /* 0x000fe20000000f00 */
[----:B------:R-:W-:Y:S01]  /*ac80*/  @P6 MUFU.LG2 R6, R6 ;  /* 0x0000000600066308 */ /* 0x000fe20000000c00 */
[----:B------:R-:W-:-:S02]  /*ac90*/  LOP3.LUT R12, R8, 0x1, RZ, 0xc0, !PT ;  /* 0x00000001080c7812 */ /* 0x000fc400078ec0ff */
[----:B------:R-:W-:Y:S02]  /*aca0*/  LEA.HI R3, R3, R0, RZ, 0x5 ;  /* 0x0000000003037211 */ /* 0x000fe400078f28ff */
[----:B------:R-:W-:Y:S02]  /*acb0*/  ISETP.NE.U32.AND P1, PT, R12, 0x1, PT ;  /* 0x000000010c00780c */ /* 0x000fe40003f25070 */
[----:B------:R-:W-:Y:S01]  /*acc0*/  MOV R12, 0xfffffff0 ;  /* 0xfffffff0000c7802 */ /* 0x000fe20000000f00 */
[C---:B-1----:R-:W-:Y:S01]  /*acd0*/  FMUL.FTZ R128, R10.reuse, R128 ;  /* 0x000000800a807220 */ /* 0x042fe20000410000 */
[----:B------:R-:W1:Y:S01]  /*ace0*/  @P5 MUFU.RCP R11, R5 ;  /* 0x00000005000b5308 */ /* 0x000e620000001000 */
[----:B------:R-:W-:Y:S01]  /*acf0*/  FMUL.FTZ R129, R10, R129 ;  /* 0x000000810a817220 */ /* 0x000fe20000410000 */
[----:B------:R-:W-:Y:S01]  /*ad00*/  SEL R12, R12, 0x10, !P1 ;  /* 0x000000100c0c7807 */ /* 0x000fe20004800000 */
[----:B------:R-:W-:Y:S01]  /*ad10*/  FMUL.FTZ R116, R10, R116 ;  /* 0x000000740a747220 */ /* 0x000fe20000410000 */
[----:B------:R-:W-:Y:S01]  /*ad20*/  R2P PR, R8, 0x6 ;  /* 0x0000000608007804 */ /* 0x000fe20000000000 */
[C---:B------:R-:W-:Y:S01]  /*ad30*/  FMUL.FTZ R117, R10.reuse, R117 ;  /* 0x000000750a757220 */ /* 0x040fe20000410000 */
[----:B------:R-:W-:Y:S01]  /*ad40*/  LOP3.LUT R9, R9, 0x3ffffffc, RZ, 0xc0, !PT ;  /* 0x3ffffffc09097812 */ /* 0x000fe200078ec0ff */
[----:B------:R-:W-:Y:S01]  /*ad50*/  FMUL.FTZ R112, R10, R112 ;  /* 0x000000700a707220 */ /* 0x000fe20000410000 */
[----:B------:R-:W-:Y:S01]  /*ad60*/  SHF.L.U32 R8, R8, 0x6, RZ ;  /* 0x0000000608087819 */ /* 0x000fe200000006ff */
[C---:B------:R-:W-:Y:S01]  /*ad70*/  FMUL.FTZ R113, R10.reuse, R113 ;  /* 0x000000710a717220 */ /* 0x040fe20000410000 */
[----:B------:R-:W2:Y:S01]  /*ad80*/  @P4 MUFU.RCP R13, R4 ;  /* 0x00000004000d4308 */ /* 0x000ea20000001000 */
[C---:B------:R-:W-:Y:S01]  /*ad90*/  FMUL.FTZ R100, R10.reuse, R100 ;  /* 0x000000640a647220 */ /* 0x040fe20000410000 */
[----:B------:R-:W-:Y:S01]  /*ada0*/  SHF.R.S32.HI R15, RZ, 0x5, R3 ;  /* 0x00000005ff0f7819 */ /* 0x000fe20000011403 */
[C---:B------:R-:W-:Y:S01]  /*adb0*/  FMUL.FTZ R101, R10.reuse, R101 ;  /* 0x000000650a657220 */ /* 0x040fe20000410000 */
[----:B------:R-:W-:Y:S01]  /*adc0*/  IADD3 R16, -R9, R0, RZ ;  /* 0x0000000009107210 */ /* 0x000fe20007ffe1ff */
[----:B------:R-:W-:Y:S01]  /*add0*/  FMUL.FTZ R96, R10, R96 ;  /* 0x000000600a607220 */ /* 0x000fe20000410000 */
[----:B------:R-:W-:Y:S01]  /*ade0*/  LOP3.LUT R8, R8, 0x1c0, RZ, 0xc0, !PT ;  /* 0x000001c008087812 */ /* 0x000fe200078ec0ff */
[C---:B------:R-:W-:Y:S01]  /*adf0*/  FMUL.FTZ R97, R10.reuse, R97 ;  /* 0x000000610a617220 */ /* 0x040fe20000410000 */
[----:B------:R-:W-:Y:S01]  /*ae00*/  LEA R16, R15, R16, 0x9 ;  /* 0x000000100f107211 */ /* 0x000fe200078e48ff */
        /* <DEDUP_REMOVED lines=9> */
[----:B------:R-:W-:Y:S01]  /*aea0*/  F2FP.BF16.PACK_AB R100, R101, R100 ;  /* 0x000000646564723e */ /* 0x000fe200000010ff */
[----:B------:R-:W-:Y:S01]  /*aeb0*/  FMUL.FTZ R69, R10, R69 ;  /* 0x000000450a457220 */ /* 0x000fe20000410000 */
[----:B------:R-:W-:Y:S01]  /*aec0*/  MOV R10, 0x20 ;  /* 0x00000020000a7802 */ /* 0x000fe20000000f00 */
[----:B------:R-:W-:Y:S01]  /*aed0*/  IMAD.U32 R9, R16, 0x2, R9 ;  /* 0x0000000210097824 */ /* 0x000fe200078e0009 */
[----:B------:R-:W-:Y:S01]  /*aee0*/  F2FP.BF16.PACK_AB R96, R97, R96 ;  /* 0x000000606160723e */ /* 0x000fe200000010ff */
[C---:B-1----:R-:W-:Y:S01]  /*aef0*/  FMUL.FTZ R130, R11.reuse, R130 ;  /* 0x000000820b827220 */ /* 0x042fe20000410000 */
[----:B------:R-:W-:Y:S01]  /*af00*/  SEL R10, R10, 0xffffffe0, !P1 ;  /* 0xffffffe00a0a7807 */ /* 0x000fe20004800000 */
[C---:B------:R-:W-:Y:S01]  /*af10*/  FMUL.FTZ R131, R11.reuse, R131 ;  /* 0x000000830b837220 */ /* 0x040fe20000410000 */
[----:B------:R-:W-:Y:S01]  /*af20*/  FSETP.NE.FTZ.AND P1, PT, R2, RZ, PT ;  /* 0x000000ff0200720b */ /* 0x000fe20003f35000 */
[----:B------:R-:W-:Y:S01]  /*af30*/  FMUL.FTZ R118, R11, R118 ;  /* 0x000000760b767220 */ /* 0x000fe20000410000 */
[----:B------:R-:W-:Y:S01]  /*af40*/  SHF.L.U32 R9, R9, 0x1, RZ ;  /* 0x0000000109097819 */ /* 0x000fe200000006ff */
[----:B------:R-:W-:Y:S01]  /*af50*/  FMUL.FTZ R119, R11, R119 ;  /* 0x000000770b777220 */ /* 0x000fe20000410000 */
[----:B------:R-:W-:Y:S01]  /*af60*/  F2FP.BF16.PACK_AB R130, R131, R130 ;  /* 0x000000828382723e */ /* 0x000fe200000010ff */
[----:B------:R-:W-:Y:S01]  /*af70*/  FMUL.FTZ R114, R11, R114 ;  /* 0x000000720b727220 */ /* 0x000fe20000410000 */
[----:B------:R-:W-:Y:S01]  /*af80*/  IADD3 R17, R9, 0x40, RZ ;  /* 0x0000004009117810 */ /* 0x000fe20007ffe0ff */
[----:B------:R-:W-:Y:S01]  /*af90*/  FMUL.FTZ R115, R11, R115 ;  /* 0x000000730b737220 */ /* 0x000fe20000410000 */
[----:B------:R-:W-:Y:S01]  /*afa0*/  F2FP.BF16.PACK_AB R118, R119, R118 ;  /* 0x000000767776723e */ /* 0x000fe200000010ff */
[----:B------:R-:W-:Y:S01]  /*afb0*/  FMUL.FTZ R102, R11, R102 ;  /* 0x000000660b667220 */ /* 0x000fe20000410000 */
[----:B------:R-:W-:Y:S01]  /*afc0*/  IADD3 R19, R9, R10, RZ ;  /* 0x0000000a09137210 */ /* 0x000fe20007ffe0ff */
[----:B------:R-:W-:Y:S01]  /*afd0*/  FMUL.FTZ R103, R11, R103 ;  /* 0x000000670b677220 */ /* 0x000fe20000410000 */
[----:B------:R-:W-:Y:S01]  /*afe0*/  F2FP.BF16.PACK_AB R114, R115, R114 ;  /* 0x000000727372723e */ /* 0x000fe200000010ff */
[----:B------:R-:W1:Y:S01]  /*aff0*/  @P1 MUFU.RCP R14, R2 ;  /* 0x00000002000e1308 */ /* 0x000e620000001000 */
[C---:B------:R-:W-:Y:S01]  /*b000*/  FMUL.FTZ R98, R11.reuse, R98 ;  /* 0x000000620b627220 */ /* 0x040fe20000410000 */
[----:B------:R-:W-:Y:S01]  /*b010*/  STS [R9], R128 ;  /* 0x0000008009007388 */ /* 0x000fe20000000800 */
[----:B------:R-:W-:Y:S01]  /*b020*/  FMUL.FTZ R99, R11, R99 ;  /* 0x000000630b637220 */ /* 0x000fe20000410000 */
[----:B------:R-:W-:Y:S01]  /*b030*/  F2FP.BF16.PACK_AB R102, R103, R102 ;  /* 0x000000666766723e */ /* 0x000fe200000010ff */
[C---:B------:R-:W-:Y:S01]  /*b040*/  FMUL.FTZ R86, R11.reuse, R86 ;  /* 0x000000560b567220 */ /* 0x040fe20000410000 */
[----:B------:R-:W-:Y:S01]  /*b050*/  STS [R9+0x400], R130 ;  /* 0x0004008209007388 */ /* 0x000fe20000000800 */
[----:B------:R-:W-:Y:S01]  /*b060*/  FMUL.FTZ R87, R11, R87 ;  /* 0x000000570b577220 */ /* 0x000fe20000410000 */
[----:B------:R-:W-:Y:S01]  /*b070*/  @P2 IADD3 R17, R9, -0x40, RZ ;  /* 0xffffffc009112810 */ /* 0x000fe20007ffe0ff */
[----:B------:R-:W-:Y:S01]  /*b080*/  FMUL.FTZ R82, R11, R82 ;  /* 0x000000520b527220 */ /* 0x000fe20000410000 */
[----:B------:R-:W-:Y:S01]  /*b090*/  F2FP.BF16.PACK_AB R98, R99, R98 ;  /* 0x000000626362723e */ /* 0x000fe200000010ff */
[----:B------:R-:W-:Y:S01]  /*b0a0*/  FMUL.FTZ R83, R11, R83 ;  /* 0x000000530b537220 */ /* 0x000fe20000410000 */
[----:B------:R-:W-:Y:S01]  /*b0b0*/  F2FP.BF16.PACK_AB R84, R85, R84 ;  /* 0x000000545554723e */ /* 0x000fe200000010ff */
[----:B------:R-:W-:Y:S01]  /*b0c0*/  FMUL.FTZ R70, R11, R70 ;  /* 0x000000460b467220 */ /* 0x000fe20000410000 */
[----:B------:R-:W-:Y:S01]  /*b0d0*/  F2FP.BF16.PACK_AB R86, R87, R86 ;  /* 0x000000565756723e */ /* 0x000fe200000010ff */
[----:B------:R-:W-:Y:S01]  /*b0e0*/  FMUL.FTZ R11, R11, R71 ;  /* 0x000000470b0b7220 */ /* 0x000fe20000410000 */
[----:B------:R-:W-:Y:S01]  /*b0f0*/  IADD3 R23, R10, 0x400, R17 ;  /* 0x000004000a177810 */ /* 0x000fe20007ffe011 */
[----:B--2---:R-:W-:Y:S01]  /*b100*/  FMUL.FTZ R124, R13, R124 ;  /* 0x0000007c0d7c7220 */ /* 0x004fe20000410000 */
[----:B------:R-:W-:Y:S01]  /*b110*/  F2FP.BF16.PACK_AB R80, R81, R80 ;  /* 0x000000505150723e */ /* 0x000fe200000010ff */
[----:B------:R-:W-:Y:S01]  /*b120*/  FMUL.FTZ R125, R13, R125 ;  /* 0x0000007d0d7d7220 */ /* 0x000fe20000410000 */
[----:B------:R-:W-:Y:S01]  /*b130*/  F2FP.BF16.PACK_AB R70, R11, R70 ;  /* 0x000000460b46723e */ /* 0x000fe200000010ff */
[C---:B-1----:R-:W-:Y:S01]  /*b140*/  FMUL.FTZ R127, R14.reuse, R127 ;  /* 0x0000007f0e7f7220 */ /* 0x042fe20000410000 */
[----:B------:R-:W-:Y:S01]  /*b150*/  IADD3 R11, R9, R12, RZ ;  /* 0x0000000c090b7210 */ /* 0x000fe20007ffe0ff */
[C---:B------:R-:W-:Y:S01]  /*b160*/  FMUL.FTZ R126, R14.reuse, R126 ;  /* 0x0000007e0e7e7220 */ /* 0x040fe20000410000 */
[----:B------:R-:W-:Y:S01]  /*b170*/  F2FP.BF16.PACK_AB R124, R125, R124 ;  /* 0x0000007c7d7c723e */ /* 0x000fe200000010ff */
[----:B------:R-:W-:Y:S01]  /*b180*/  FMUL.FTZ R120, R13, R120 ;  /* 0x000000780d787220 */ /* 0x000fe20000410000 */
[----:B------:R-:W-:Y:S01]  /*b190*/  F2FP.BF16.PACK_AB R82, R83, R82 ;  /* 0x000000525352723e */ /* 0x000fe200000010ff */
        /* <DEDUP_REMOVED lines=27> */
[----:B------:R-:W-:Y:S01]  /*b350*/  STS [R19], R112 ;  /* 0x0000007013007388 */ /* 0x000fe20000000800 */
[C---:B------:R-:W-:Y:S01]  /*b360*/  FMUL.FTZ R94, R14.reuse, R94 ;  /* 0x0000005e0e5e7220 */ /* 0x040fe20000410000 */
[----:B------:R-:W-:Y:S01]  /*b370*/  F2FP.BF16.PACK_AB R92, R93, R92 ;  /* 0x0000005c5d5c723e */ /* 0x000fe200000010ff */
[----:B------:R-:W-:Y:S01]  /*b380*/  IMAD.IADD R21, R11, 0x1, R10 ;  /* 0x000000010b157824 */ /* 0x000fe200078e020a */
[----:B------:R-:W-:Y:S01]  /*b390*/  STS [R19+0x400], R114 ;  /* 0x0004007213007388 */ /* 0x000fe20000000800 */
[----:B------:R-:W-:Y:S01]  /*b3a0*/  FMUL.FTZ R88, R13, R88 ;  /* 0x000000580d587220 */ /* 0x000fe20000410000 */
[----:B------:R-:W-:Y:S01]  /*b3b0*/  F2FP.BF16.PACK_AB R94, R95, R94 ;  /* 0x0000005e5f5e723e */ /* 0x000fe200000010ff */
[----:B------:R-:W-:Y:S01]  /*b3c0*/  FMUL.FTZ R89, R13, R89 ;  /* 0x000000590d597220 */ /* 0x000fe20000410000 */
[----:B------:R-:W-:Y:S01]  /*b3d0*/  STS [R21], R100 ;  /* 0x0000006415007388 */ /* 0x000fe20000000800 */
[C---:B------:R-:W-:Y:S01]  /*b3e0*/  FMUL.FTZ R91, R14.reuse, R91 ;  /* 0x0000005b0e5b7220 */ /* 0x040fe20000410000 */
[----:B------:R-:W-:Y:S01]  /*b3f0*/  F2FP.BF16.PACK_AB R68, R69, R68 ;  /* 0x000000444544723e */ /* 0x000fe200000010ff */
[----:B------:R-:W-:Y:S01]  /*b400*/  FMUL.FTZ R90, R14, R90 ;  /* 0x0000005a0e5a7220 */ /* 0x000fe20000410000 */
[----:B------:R-:W-:Y:S01]  /*b410*/  STS [R21+0x400], R102 ;  /* 0x0004006615007388 */ /* 0x000fe20000000800 */
[----:B-1----:R-:W-:Y:S01]  /*b420*/  IADD3 R9, R12, R17, RZ ;  /* 0x000000110c097210 */ /* 0x002fe20007ffe0ff */
[----:B------:R-:W-:Y:S01]  /*b430*/  FMUL.FTZ R76, R13, R76 ;  /* 0x0000004c0d4c7220 */ /* 0x000fe20000410000 */
[----:B------:R-:W-:Y:S01]  /*b440*/  F2FP.BF16.PACK_AB R88, R89, R88 ;  /* 0x000000585958723e */ /* 0x000fe200000010ff */
[----:B------:R-:W-:Y:S01]  /*b450*/  FMUL.FTZ R77, R13, R77 ;  /* 0x0000004d0d4d7220 */ /* 0x000fe20000410000 */
[----:B------:R-:W-:Y:S01]  /*b460*/  F2FP.BF16.PACK_AB R90, R91, R90 ;  /* 0x0000005a5b5a723e */ /* 0x000fe200000010ff */
[C---:B------:R-:W-:Y:S01]  /*b470*/  FMUL.FTZ R72, R13.reuse, R72 ;  /* 0x000000480d487220 */ /* 0x040fe20000410000 */
[----:B------:R-:W-:Y:S01]  /*b480*/  STS [R19+0x2000], R108 ;  /* 0x0020006c13007388 */ /* 0x000fe20000000800 */
[----:B------:R-:W-:Y:S01]  /*b490*/  FMUL.FTZ R79, R14, R79 ;  /* 0x0000004f0e4f7220 */ /* 0x000fe20000410000 */
[----:B--2---:R-:W-:Y:S01]  /*b4a0*/  IADD3 R11, R10, R17, RZ ;  /* 0x000000110a0b7210 */ /* 0x004fe20007ffe0ff */
[----:B------:R-:W-:Y:S01]  /*b4b0*/  FMUL.FTZ R78, R14, R78 ;  /* 0x0000004e0e4e7220 */ /* 0x000fe20000410000 */
[----:B------:R-:W-:Y:S01]  /*b4c0*/  STS [R19+0x2400], R110 ;  /* 0x0024006e13007388 */ /* 0x000fe20000000800 */
[----:B------:R-:W-:Y:S01]  /*b4d0*/  FMUL.FTZ R13, R13, R73 ;  /* 0x000000490d0d7220 */ /* 0x000fe20000410000 */
[----:B------:R-:W-:Y:S01]  /*b4e0*/  IADD3 R10, R10, R9, RZ ;  /* 0x000000090a0a7210 */ /* 0x000fe20007ffe0ff */
[C---:B------:R-:W-:Y:S01]  /*b4f0*/  FMUL.FTZ R75, R14.reuse, R75 ;  /* 0x0000004b0e4b7220 */ /* 0x040fe20000410000 */
[----:B------:R-:W-:Y:S01]  /*b500*/  STS [R21+0x2000], R104 ;  /* 0x0020006815007388 */ /* 0x000fe20000000800 */
[----:B------:R-:W-:Y:S01]  /*b510*/  FMUL.FTZ R14, R14, R74 ;  /* 0x0000004a0e0e7220 */ /* 0x000fe20000410000 */
[----:B------:R-:W-:Y:S01]  /*b520*/  IADD3 R23, R12, R23, RZ ;  /* 0x000000170c177210 */ /* 0x000fe20007ffe0ff */
[----:B------:R-:W-:Y:S01]  /*b530*/  @P4 MUFU.LG2 R4, R4 ;  /* 0x0000000400044308 */ /* 0x000fe20000000c00 */
[----:B------:R-:W-:Y:S01]  /*b540*/  STS [R21+0x2400], R106 ;  /* 0x0024006a15007388 */ /* 0x000fe20000000800 */
[----:B------:R-:W-:Y:S01]  /*b550*/  F2FP.BF16.PACK_AB R76, R77, R76 ;  /* 0x0000004c4d4c723e */ /* 0x000fe200000010ff */
[----:B------:R-:W-:Y:S01]  /*b560*/  @P6 FMUL.FTZ R49, R6, 0.69314718246459960938 ;  /* 0x3f31721806316820 */ /* 0x000fe20000410000 */
[----:B------:R-:W-:Y:S01]  /*b570*/  F2FP.BF16.PACK_AB R78, R79, R78 ;  /* 0x0000004e4f4e723e */ /* 0x000fe200000010ff */
[----:B------:R-:W-:Y:S01]  /*b580*/  STS [R17], R96 ;  /* 0x0000006011007388 */ /* 0x000fe20000000800 */
[----:B------:R-:W-:-:S02]  /*b590*/  F2FP.BF16.PACK_AB R13, R13, R72 ;  /* 0x000000480d0d723e */ /* 0x000fc400000010ff */
[----:B------:R-:W-:Y:S01]  /*b5a0*/  F2FP.BF16.PACK_AB R14, R75, R14 ;  /* 0x0000000e4b0e723e */ /* 0x000fe200000010ff */
[----:B------:R-:W-:Y:S01]  /*b5b0*/  STS [R17+0x400], R98 ;  /* 0x0004006211007388 */ /* 0x000fe20000000800 */
[----:B------:R-:W-:Y:S01]  /*b5c0*/  ISETP.NE.OR P3, PT, RZ, UR4, !P3 ;  /* 0x00000004ff007c0c */ /* 0x000fe2000df65670 */
[----:B------:R-:W-:Y:S01]  /*b5d0*/  @P1 MUFU.LG2 R2, R2 ;  /* 0x0000000200021308 */ /* 0x000fe20000000c00 */
[----:B------:R-:W-:Y:S01]  /*b5e0*/  LOP3.LUT R3, R3, 0xffffffe0, RZ, 0xc0, !PT ;  /* 0xffffffe003037812 */ /* 0x000fe200078ec0ff */
[----:B------:R-:W-:Y:S01]  /*b5f0*/  STS [R9], R84 ;  /* 0x0000005409007388 */ /* 0x000fe20000000800 */
[----:B------:R-:W-:Y:S02]  /*b600*/  MOV R6, 0x7f800000 ;  /* 0x7f80000000067802 */ /* 0x000fe40000000f00 */
[----:B------:R-:W-:Y:S01]  /*b610*/  IADD3 R3, -R3, R0, RZ ;  /* 0x0000000003037210 */ /* 0x000fe20007ffe1ff */
[----:B------:R-:W-:Y:S01]  /*b620*/  STS [R9+0x400], R86 ;  /* 0x0004005609007388 */ /* 0x000fe20000000800 */
[----:B------:R-:W-:Y:S01]  /*b630*/  MOV R0, 0x7f800000 ;  /* 0x7f80000000007802 */ /* 0x000fe20000000f00 */
[----:B------:R-:W1:Y:S01]  /*b640*/  @P5 MUFU.LG2 R5, R5 ;  /* 0x0000000500055308 */ /* 0x000e620000000c00 */
[----:B------:R-:W-:Y:S01]  /*b650*/  LOP3.LUT P0, RZ, R3, 0x3, RZ, 0xc0, !PT ;  /* 0x0000000303ff7812 */ /* 0x000fe2000780c0ff */
[----:B------:R-:W-:Y:S01]  /*b660*/  STS [R17+0x2000], R92 ;  /* 0x0020005c11007388 */ /* 0x000fe20000000800 */
[----:B------:R-:W-:-:S02]  /*b670*/  IMAD R3, R44, R47, RZ ;  /* 0x0000002f2c037224 */ /* 0x000fc400078e02ff */
[----:B------:R-:W-:Y:S01]  /*b680*/  @P6 FFMA.FTZ R0, R136, c[0x0][0x238], R49 ;  /* 0x00008e0088006a23 */ /* 0x000fe20000010031 */
[----:B------:R-:W-:Y:S04]  /*b690*/  STS [R17+0x2400], R94 ;  /* 0x0024005e11007388 */ /* 0x000fe80000000800 */
[----:B------:R-:W-:Y:S04]  /*b6a0*/  STS [R9+0x2000], R88 ;  /* 0x0020005809007388 */ /* 0x000fe80000000800 */
[----:B------:R-:W-:Y:S01]  /*b6b0*/  STS [R9+0x2400], R90 ;  /* 0x0024005a09007388 */ /* 0x000fe20000000800 */
[----:B-1----:R-:W-:-:S03]  /*b6c0*/  @P5 FMUL.FTZ R48, R5, 0.69314718246459960938 ;  /* 0x3f31721805305820 */ /* 0x002fc60000410000 */
[----:B------:R-:W-:Y:S04]  /*b6d0*/  STS [R11], R80 ;  /* 0x000000500b007388 */ /* 0x000fe80000000800 */
[----:B------:R-:W-:Y:S04]  /*b6e0*/  STS [R11+0x400], R82 ;  /* 0x000400520b007388 */ /* 0x000fe80000000800 */
[----:B------:R-:W-:Y:S04]  /*b6f0*/  STS [R10], R68 ;  /* 0x000000440a007388 */ /* 0x000fe80000000800 */
[----:B------:R-:W-:Y:S04]  /*b700*/  STS [R23], R70 ;  /* 0x0000004617007388 */ /* 0x000fe80000000800 */
[----:B------:R-:W-:Y:S04]  /*b710*/  STS [R11+0x2000], R76 ;  /* 0x0020004c0b007388 */ /* 0x000fe80000000800 */
[----:B------:R-:W-:Y:S04]  /*b720*/  STS [R11+0x2400], R78 ;  /* 0x0024004e0b007388 */ /* 0x000fe80000000800 */
[----:B------:R-:W-:Y:S04]  /*b730*/  STS [R10+0x2000], R13 ;  /* 0x0020000d0a007388 */ /* 0x000fe80000000800 */
[----:B------:R1:W-:Y:S04]  /*b740*/  STS [R23+0x2000], R14 ;  /* 0x0020000e17007388 */ /* 0x0003e80000000800 */
[----:B------:R-:W-:Y:S06]  /*b750*/  BAR.SYNC.DEFER_BLOCKING 0x0 ;  /* 0x0000000000007b1d */ /* 0x000fec0000010000 */
[----:B------:R-:W2:Y:S01]  /*b760*/  S2R R12, SR_CTAID.Y ;  /* 0x00000000000c7919 */ /* 0x000ea20000002600 */
[----:B-1----:R-:W-:Y:S01]  /*b770*/  SHF.L.U32 R14, R3, 0x7, RZ ;  /* 0x00000007030e7819 */ /* 0x002fe200000006ff */
[----:B------:R-:W-:-:S02]  /*b780*/  @P4 FMUL.FTZ R3, R4, 0.69314718246459960938 ;  /* 0x3f31721804034820 */ /* 0x000fc40000410000 */
[----:B------:R1:W3:Y:S01]  /*b790*/  LDS.128 R36, [R199] ;  /* 0x00000000c7247984 */ /* 0x0002e20000000c00 */
[----:B------:R-:W-:Y:S02]  /*b7a0*/  @P1 FMUL.FTZ R4, R2, 0.69314718246459960938 ;  /* 0x3f31721802041820 */ /* 0x000fe40000410000 */
[----:B------:R-:W-:Y:S01]  /*b7b0*/  @P4 FFMA.FTZ R6, R134, c[0x0][0x238], R3 ;  /* 0x00008e0086064a23 */ /* 0x000fe20000010003 */
[----:B------:R1:W4:Y:S01]  /*b7c0*/  LDS.128 R32, [R199+0x800] ;  /* 0x00080000c7207984 */ /* 0x0003220000000c00 */
[----:B--2---:R-:W-:-:S03]  /*b7d0*/  IMAD R45, R12, R45, RZ ;  /* 0x0000002d0c2d7224 */ /* 0x004fc600078e02ff */
[----:B------:R1:W2:Y:S01]  /*b7e0*/  LDS.128 R28, [R199+0x1000] ;  /* 0x00100000c71c7984 */ /* 0x0002a20000000c00 */
[----:B------:R-:W-:Y:S01]  /*b7f0*/  @!P3 IMAD R13, R12, c[0x0][0x214], RZ ;  /* 0x000085000c0dba24 */ /* 0x000fe200078e02ff */
[----:B------:R-:W-:Y:S02]  /*b800*/  SEL R45, R45, RZ, P3 ;  /* 0x000000ff2d2d7207 */ /* 0x000fe40001800000 */
[----:B------:R1:W1:Y:S01]  /*b810*/  LDS.128 R24, [R199+0x1800] ;  /* 0x00180000c7187984 */ /* 0x0002620000000c00 */
[--C-:B------:R-:W-:Y:S01]  /*b820*/  @!P3 IMAD.MOV.U32 R50, RZ, RZ, R13.reuse ;  /* 0x000000ffff32b224 */ /* 0x100fe200078e000d */
[----:B------:R-:W-:Y:S02]  /*b830*/  @!P3 SHF.R.S32.HI R51, RZ, 0x1f, R13 ;  /* 0x0000001fff33b819 */ /* 0x000fe4000001140d */
[----:B------:R1:W1:Y:S01]  /*b840*/  LDS.128 R20, [R199+0x2000] ;  /* 0x00200000c7147984 */ /* 0x0002620000000c00 */
[----:B------:R-:W-:Y:S01]  /*b850*/  IMAD R45, R46, R7, R45 ;  /* 0x000000072e2d7224 */ /* 0x000fe200078e022d */
[----:B------:R-:W-:Y:S01]  /*b860*/  MOV R13, 0x7f800000 ;  /* 0x7f800000000d7802 */ /* 0x000fe20000000f00 */
[----:B------:R-:W-:Y:S01]  /*b870*/  @P5 FFMA.FTZ R13, R135, c[0x0][0x238], R48 ;  /* 0x00008e00870d5a23 */ /* 0x000fe20000010030 */
[----:B------:R1:W1:Y:S01]  /*b880*/  LDS.128 R16, [R199+0x2800] ;  /* 0x00280000c7107984 */ /* 0x0002620000000c00 */
[----:B------:R-:W-:Y:S01]  /*b890*/  MOV R7, 0x7f800000 ;  /* 0x7f80000000077802 */ /* 0x000fe20000000f00 */
[----:B------:R-:W-:Y:S01]  /*b8a0*/  @P1 FFMA.FTZ R7, R133, c[0x0][0x238], R4 ;  /* 0x00008e0085071a23 */ /* 0x000fe20000010004 */
[----:B------:R-:W-:Y:S01]  /*b8b0*/  IADD3 R2, P3, P2, R14, R50, R45 ;  /* 0x000000320e027210 */ /* 0x000fe20007a7e02d */
[----:B------:R1:W1:Y:S01]  /*b8c0*/  LDS.128 R8, [R199+0x3000] ;  /* 0x00300000c7087984 */ /* 0x0002620000000c00 */
[----:B------:R-:W-:-:S02]  /*b8d0*/  SHF.R.S32.HI R14, RZ, 0x1f, R14 ;  /* 0x0000001fff0e7819 */ /* 0x000fc4000001140e */
[----:B------:R-:W-:Y:S01]  /*b8e0*/  SHF.R.S32.HI R45, RZ, 0x1f, R45 ;  /* 0x0000001fff2d7819 */ /* 0x000fe2000001142d */
[----:B------:R1:W1:Y:S03]  /*b8f0*/  LDS.128 R40, [R199+0x3800] ;  /* 0x00380000c7287984 */ /* 0x0002660000000c00 */
        /* <DEDUP_REMOVED lines=19> */
[----:B------:R-:W-:Y:S01]  /*ba30*/  @!P6 LEA.HI.X.SX32 R3, R3, R14, 0x1, P0 ;  /* 0x0000000e0303e211 */ /* 0x000fe200000f0eff */
[-C--:B------:R-:W-:Y:S01]  /*ba40*/  @!P4 IMAD R5, R48, R47.reuse, RZ ;  /* 0x0000002f3005c224 */ /* 0x080fe200078e02ff */
[----:B------:R-:W-:Y:S01]  /*ba50*/  @!P6 LEA R48, P0, R4, c[0x0][0x200], 0x2 ;  /* 0x000080000430ea11 */ /* 0x000fe200078010ff */
[----:B------:R-:W-:Y:S01]  /*ba60*/  @!P3 IMAD R47, R44, R47, RZ ;  /* 0x0000002f2c2fb224 */ /* 0x000fe200078e02ff */
[C---:B------:R-:W-:Y:S02]  /*ba70*/  @!P5 IADD3 R44, P2, R15.reuse, R2, RZ ;  /* 0x000000020f2cd210 */ /* 0x040fe40007f5e0ff */
[----:B------:R-:W-:Y:S02]  /*ba80*/  @!P6 LEA.HI.X R49, R4, c[0x0][0x204], R3, 0x2, P0 ;  /* 0x000081000431ea11 */ /* 0x000fe400000f1403 */
[----:B------:R-:W-:Y:S02]  /*ba90*/  @!P5 LEA.HI.X.SX32 R15, R15, R14, 0x1, P2 ;  /* 0x0000000e0f0fd211 */ /* 0x000fe400010f0eff */
[----:B------:R-:W-:Y:S01]  /*baa0*/  @!P4 IADD3 R3, P1, R5, R2, RZ ;  /* 0x000000020503c210 */ /* 0x000fe20007f3e0ff */
[----:B------:R4:W-:Y:S01]  /*bab0*/  @!P6 STG.E [R48.64], R0 ;  /* 0x000000003000e986 */ /* 0x0009e2000c101910 */
[----:B------:R-:W-:-:S02]  /*bac0*/  @!P5 LEA R50, P2, R44, c[0x0][0x200], 0x2 ;  /* 0x000080002c32da11 */ /* 0x000fc400078410ff */
[----:B------:R-:W-:Y:S02]  /*bad0*/  @!P3 IADD3 R2, P0, R47, R2, RZ ;  /* 0x000000022f02b210 */ /* 0x000fe40007f1e0ff */
[-C--:B------:R-:W-:Y:S02]  /*bae0*/  @!P4 LEA.HI.X.SX32 R4, R5, R14.reuse, 0x1, P1 ;  /* 0x0000000e0504c211 */ /* 0x080fe400008f0eff */
[----:B------:R-:W-:Y:S02]  /*baf0*/  @!P5 LEA.HI.X R51, R44, c[0x0][0x204], R15, 0x2, P2 ;  /* 0x000081002c33da11 */ /* 0x000fe400010f140f */
[----:B------:R-:W-:Y:S02]  /*bb00*/  @!P3 LEA.HI.X.SX32 R47, R47, R14, 0x1, P0 ;  /* 0x0000000e2f2fb211 */ /* 0x000fe400000f0eff */
[----:B------:R-:W-:Y:S01]  /*bb10*/  @!P4 LEA R44, P1, R3, c[0x0][0x200], 0x2 ;  /* 0x00008000032cca11 */ /* 0x000fe200078210ff */
[----:B------:R4:W-:Y:S01]  /*bb20*/  @!P5 STG.E [R50.64], R13 ;  /* 0x0000000d3200d986 */ /* 0x0009e2000c101910 */
[----:B------:R-:W-:-:S02]  /*bb30*/  @!P3 LEA R14, P0, R2, c[0x0][0x200], 0x2 ;  /* 0x00008000020eba11 */ /* 0x000fc400078010ff */
[----:B------:R-:W-:Y:S02]  /*bb40*/  @!P4 LEA.HI.X R45, R3, c[0x0][0x204], R4, 0x2, P1 ;  /* 0x00008100032dca11 */ /* 0x000fe400008f1404 */
[----:B------:R-:W-:-:S03]  /*bb50*/  @!P3 LEA.HI.X R15, R2, c[0x0][0x204], R47, 0x2, P0 ;  /* 0x00008100020fba11 */ /* 0x000fc600000f142f */
[----:B------:R4:W-:Y:S04]  /*bb60*/  @!P4 STG.E [R44.64], R6 ;  /* 0x000000062c00c986 */ /* 0x0009e8000c101910 */
[----:B------:R4:W-:Y:S02]  /*bb70*/  @!P3 STG.E [R14.64], R7 ;  /* 0x000000070e00b986 */ /* 0x0009e4000c101910 */
.L_x_609:
[----:B------:R-:W-:Y:S05]  /*bb80*/  BSYNC B0 ;  /* 0x0000000000007941 */ /* 0x000fea0003800000 */
.L_x_608:
[----:B----4-:R-:W-:Y:S01]  /*bb90*/  SHF.R.S32.HI R0, RZ, 0x1f, R12 ;  /* 0x0000001fff007819 */ /* 0x010fe2000001140c */
[----:B------:R-:W-:Y:S01]  /*bba0*/  IMAD.MOV.U32 R6, RZ, RZ, R204 ;  /* 0x000000ffff067224 */ /* 0x000fe200078e00cc */
[----:B------:R-:W-:Y:S01]  /*bbb0*/  ULDC.64 UR4, c[0x0][0x1e8] ;  /* 0x00007a0000047ab9 */ /* 0x000fe20000000a00 */
[----:B------:R-:W-:Y:S01]  /*bbc0*/  IMAD.MOV.U32 R7, RZ, RZ, R205 ;  /* 0x000000ffff077224 */ /* 0x000fe200078e00cd */
[----:B------:R-:W-:Y:S01]  /*bbd0*/  USHF.L.U32 UR7, UR4, 0x5, URZ ;  /* 0x0000000504077899 */ /* 0x000fe2000800063f */
[----:B------:R-:W-:Y:S01]  /*bbe0*/  IMAD R3, R0, c[0x0][0x1e0], RZ ;  /* 0x0000780000037a24 */ /* 0x000fe200078e02ff */
[----:B------:R-:W-:Y:S01]  /*bbf0*/  SHF.R.S32.HI R0, RZ, 0x1f, R46 ;  /* 0x0000001fff007819 */ /* 0x000fe2000001142e */
[----:B------:R-:W-:Y:S01]  /*bc00*/  IMAD.WIDE.U32 R6, R12, c[0x0][0x1e0], R6 ;  /* 0x000078000c067a25 */ /* 0x000fe200078e0006 */
[----:B------:R-:W-:-:S02]  /*bc10*/  UMOV UR6, 0x5 ;  /* 0x0000000500067882 */ /* 0x000fc40000000000 */
[----:B------:R-:W-:Y:S01]  /*bc20*/  USHF.L.U64.HI UR5, UR4, UR6, UR5 ;  /* 0x0000000604057299 */ /* 0x000fe20008010205 */
[----:B------:R-:W-:Y:S02]  /*bc30*/  IMAD R3, R12, c[0x0][0x1e4], R3 ;  /* 0x000079000c037a24 */ /* 0x000fe400078e0203 */
[----:B------:R-:W-:Y:S02]  /*bc40*/  IMAD R5, R0, c[0x0][0x1f0], RZ ;  /* 0x00007c0000057a24 */ /* 0x000fe400078e02ff */
[----:B------:R-:W-:Y:S02]  /*bc50*/  IMAD.IADD R7, R7, 0x1, R3 ;  /* 0x0000000107077824 */ /* 0x000fe400078e0203 */
        /* <DEDUP_REMOVED lines=10> */
[----:B---3--:R-:W-:Y:S01]  /*bd00*/  STG.E.128 [R2.64], R36 ;  /* 0x0000002402007986 */ /* 0x008fe2000c101d10 */
[----:B------:R-:W-:Y:S02]  /*bd10*/  IADD3.X R45, R3, UR5, RZ, P0, !PT ;  /* 0x00000005032d7c10 */ /* 0x000fe400087fe4ff */
[----:B------:R-:W-:-:S03]  /*bd20*/  IADD3 R14, P0, R44, UR7, RZ ;  /* 0x000000072c0e7c10 */ /* 0x000fc6000ff1e0ff */
[----:B------:R-:W-:Y:S01]  /*bd30*/  STG.E.128 [R44.64], R32 ;  /* 0x000000202c007986 */ /* 0x000fe2000c101d10 */
[----:B------:R-:W-:Y:S02]  /*bd40*/  IADD3.X R15, R45, UR5, RZ, P0, !PT ;  /* 0x000000052d0f7c10 */ /* 0x000fe400087fe4ff */
[----:B------:R-:W-:-:S03]  /*bd50*/  IADD3 R12, P0, R14, UR7, RZ ;  /* 0x000000070e0c7c10 */ /* 0x000fc6000ff1e0ff */
[----:B--2---:R-:W-:Y:S01]  /*bd60*/  STG.E.128 [R14.64], R28 ;  /* 0x0000001c0e007986 */ /* 0x004fe2000c101d10 */
[----:B------:R-:W-:Y:S02]  /*bd70*/  IADD3.X R13, R15, UR5, RZ, P0, !PT ;  /* 0x000000050f0d7c10 */ /* 0x000fe400087fe4ff */
[----:B------:R-:W-:-:S03]  /*bd80*/  IADD3 R6, P0, R12, UR7, RZ ;  /* 0x000000070c067c10 */ /* 0x000fc6000ff1e0ff */
[----:B-1----:R-:W-:Y:S01]  /*bd90*/  STG.E.128 [R12.64], R24 ;  /* 0x000000180c007986 */ /* 0x002fe2000c101d10 */
[----:B------:R-:W-:Y:S02]  /*bda0*/  IADD3.X R7, R13, UR5, RZ, P0, !PT ;  /* 0x000000050d077c10 */ /* 0x000fe400087fe4ff */
[----:B------:R-:W-:-:S03]  /*bdb0*/  IADD3 R4, P0, R6, UR7, RZ ;  /* 0x0000000706047c10 */ /* 0x000fc6000ff1e0ff */
[----:B------:R-:W-:Y:S01]  /*bdc0*/  STG.E.128 [R6.64], R20 ;  /* 0x0000001406007986 */ /* 0x000fe2000c101d10 */
[----:B------:R-:W-:Y:S02]  /*bdd0*/  IADD3.X R5, R7, UR5, RZ, P0, !PT ;  /* 0x0000000507057c10 */ /* 0x000fe400087fe4ff */
[----:B------:R-:W-:-:S03]  /*bde0*/  IADD3 R46, P0, R4, UR7, RZ ;  /* 0x00000007042e7c10 */ /* 0x000fc6000ff1e0ff */
[----:B------:R-:W-:Y:S01]  /*bdf0*/  STG.E.128 [R4.64], R16 ;  /* 0x0000001004007986 */ /* 0x000fe2000c101d10 */
[----:B------:R-:W-:Y:S02]  /*be00*/  IADD3.X R47, R5, UR5, RZ, P0, !PT ;  /* 0x00000005052f7c10 */ /* 0x000fe400087fe4ff */
[----:B------:R-:W-:-:S03]  /*be10*/  IADD3 R48, P0, R46, UR7, RZ ;  /* 0x000000072e307c10 */ /* 0x000fc6000ff1e0ff */
[----:B------:R-:W-:Y:S01]  /*be20*/  STG.E.128 [R46.64], R8 ;  /* 0x000000082e007986 */ /* 0x000fe2000c101d10 */
[----:B------:R-:W-:-:S05]  /*be30*/  IADD3.X R49, R47, UR5, RZ, P0, !PT ;  /* 0x000000052f317c10 */ /* 0x000fca00087fe4ff */
[----:B------:R-:W-:Y:S01]  /*be40*/  STG.E.128 [R48.64], R40 ;  /* 0x0000002830007986 */ /* 0x000fe2000c101d10 */
[----:B------:R-:W-:Y:S05]  /*be50*/  EXIT ;  /* 0x000000000000794d */ /* 0x000fea0003800000 */
.L_x_599:
        /* <DEDUP_REMOVED lines=9> */
[----:B------:R-:W-:Y:S01]  /*bef0*/  UMOV UR7, 0x5 ;  /* 0x0000000500077882 */ /* 0x000fe20000000000 */
[----:B------:R-:W-:Y:S01]  /*bf00*/  SHF.R.S32.HI R2, RZ, 0x3, R2 ;  /* 0x00000003ff027819 */ /* 0x000fe20000011402 */
[----:B------:R-:W-:Y:S01]  /*bf10*/  IMAD R6, R6, c[0x0][0x1f0], RZ ;  /* 0x00007c0006067a24 */ /* 0x000fe200078e02ff */
[----:B------:R-:W-:Y:S01]  /*bf20*/  USHF.L.U64.HI UR5, UR4, UR7, UR5 ;  /* 0x0000000704057299 */ /* 0x000fe20008010205 */
[C---:B------:R-:W-:Y:S01]  /*bf30*/  IMAD.IADD R8, R80.reuse, 0x1, -R3 ;  /* 0x0000000150087824 */ /* 0x040fe200078e0a03 */
[----:B------:R-:W-:Y:S01]  /*bf40*/  LOP3.LUT P6, RZ, R80, 0x7, RZ, 0xc0, !PT ;  /* 0x0000000750ff7812 */ /* 0x000fe200078cc0ff */
[----:B------:R-:W-:Y:S01]  /*bf50*/  IMAD R3, R11, c[0x0][0x1e4], R4 ;  /* 0x000079000b037a24 */ /* 0x000fe200078e0204 */
[----:B------:R-:W-:Y:S01]  /*bf60*/  IADD3 R10, R2, 0x20, RZ ;  /* 0x00000020020a7810 */ /* 0x000fe20007ffe0ff */
[----:B------:R-:W-:Y:S01]  /*bf70*/  IMAD.SHL.U32 R8, R8, 0x8, RZ ;  /* 0x0000000808087824 */ /* 0x000fe200078e00ff */
[----:B------:R-:W2:Y:S01]  /*bf80*/  LDC.U8 R4, c[0x0][0x328] ;  /* 0x0000ca00ff047b82 */ /* 0x000ea20000000000 */
[----:B------:R-:W-:-:S03]  /*bf90*/  IMAD R5, R15, c[0x0][0x1f4], R6 ;  /* 0x00007d000f057a24 */ /* 0x000fc600078e0206 */
[----:B------:R-:W-:Y:S02]  /*bfa0*/  SHF.R.S32.HI R9, RZ, 0x1f, R8 ;  /* 0x0000001fff097819 */ /* 0x000fe40000011408 */
[----:B-1----:R-:W-:-:S03]  /*bfb0*/  ISETP.NE.AND P0, PT, R0, RZ, PT ;  /* 0x000000ff0000720c */ /* 0x002fc60003f05270 */
[----:B------:R-:W-:-:S04]  /*bfc0*/  IMAD.WIDE.U32 R8, R11, c[0x0][0x1e0], R8 ;  /* 0x000078000b087a25 */ /* 0x000fc800078e0008 */
        /* <DEDUP_REMOVED lines=16> */
[----:B------:R-:W-:Y:S01]  /*c0d0*/  @P0 IMAD.MOV.U32 R8, RZ, RZ, 0x1 ;  /* 0x00000001ff080424 */ /* 0x000fe200078e00ff */
[----:B------:R-:W-:Y:S01]  /*c0e0*/  @!P0 SEL R6, R3, c[0x0][0x234], !P1 ;  /* 0x00008d0003068a07 */ /* 0x000fe20004800000 */
[----:B------:R-:W-:Y:S01]  /*c0f0*/  STG.E.128 [R18.64], RZ ;  /* 0x000000ff12007986 */ /* 0x000fe2000c101d10 */
[----:B------:R-:W-:Y:S02]  /*c100*/  IADD3.X R13, R19, UR5, RZ, P2, !PT ;  /* 0x00000005130d7c10 */ /* 0x000fe400097fe4ff */
[----:B------:R-:W-:Y:S01]  /*c110*/  IADD3 R16, P2, R12, UR6, RZ ;  /* 0x000000060c107c10 */ /* 0x000fe2000ff5e0ff */
[----:B------:R-:W-:Y:S01]  /*c120*/  @!P0 IMAD R8, R6, c[0x0][0x1c0], RZ ;  /* 0x0000700006088a24 */ /* 0x000fe200078e02ff */
[----:B------:R-:W-:Y:S01]  /*c130*/  ISETP.NE.AND P1, PT, R4, RZ, PT ;  /* 0x000000ff0400720c */ /* 0x000fe20003f25270 */
[----:B------:R1:W-:Y:S01]  /*c140*/  STG.E.128 [R12.64], RZ ;  /* 0x000000ff0c007986 */ /* 0x0003e2000c101d10 */
[----:B------:R-:W-:Y:S01]  /*c150*/  IADD3.X R17, R13, UR5, RZ, P2, !PT ;  /* 0x000000050d117c10 */ /* 0x000fe200097fe4ff */
[C---:B------:R-:W-:Y:S01]  /*c160*/  IMAD R8, R11.reuse, R8, RZ ;  /* 0x000000080b087224 */ /* 0x040fe200078e02ff */
[----:B------:R-:W-:Y:S01]  /*c170*/  ISETP.EQ.AND P1, PT, R0, RZ, P1 ;  /* 0x000000ff0000720c */ /* 0x000fe20000f22270 */
[----:B------:R-:W-:Y:S01]  /*c180*/  IMAD R11, R11, c[0x0][0x214], RZ ;  /* 0x000085000b0b7a24 */ /* 0x000fe200078e02ff */
[----:B------:R-:W-:Y:S01]  /*c190*/  IADD3 R4, P2, R16, UR6, RZ ;  /* 0x0000000610047c10 */ /* 0x000fe2000ff5e0ff */
[----:B------:R-:W-:Y:S01]  /*c1a0*/  @P0 IMAD.MOV.U32 R0, RZ, RZ, c[0x0][0x210] ;  /* 0x00008400ff000624 */ /* 0x000fe200078e00ff */
[----:B------:R-:W-:Y:S01]  /*c1b0*/  SEL R8, R8, RZ, !P1 ;  /* 0x000000ff08087207 */ /* 0x000fe20004800000 */
[----:B------:R-:W-:Y:S01]  /*c1c0*/  @!P0 IMAD.MOV.U32 R0, RZ, RZ, 0x1 ;  /* 0x00000001ff008424 */ /* 0x000fe200078e00ff */
[----:B------:R-:W-:Y:S01]  /*c1d0*/  IADD3.X R5, R17, UR5, RZ, P2, !PT ;  /* 0x0000000511057c10 */ /* 0x000fe200097fe4ff */
[----:B------:R2:W-:Y:S01]  /*c1e0*/  STG.E.128 [R16.64], RZ ;  /* 0x000000ff10007986 */ /* 0x0005e2000c101d10 */
[----:B------:R-:W-:Y:S01]  /*c1f0*/  IADD3 R14, P2, R4, UR6, RZ ;  /* 0x00000006040e7c10 */ /* 0x000fe2000ff5e0ff */
[----:B------:R-:W-:Y:S01]  /*c200*/  IMAD R6, R15, R6, R8 ;  /* 0x000000060f067224 */ /* 0x000fe200078e0208 */
[C---:B------:R-:W-:Y:S01]  /*c210*/  IADD3 R3, -R87.reuse, c[0x0][0x214], RZ ;  /* 0x0000850057037a10 */ /* 0x040fe20007ffe1ff */
[----:B------:R-:W-:Y:S01]  /*c220*/  IMAD R87, R87, R0, RZ ;  /* 0x0000000057577224 */ /* 0x000fe200078e02ff */
[----:B------:R-:W-:Y:S01]  /*c230*/  IADD3.X R15, R5, UR5, RZ, P2, !PT ;  /* 0x00000005050f7c10 */ /* 0x000fe200097fe4ff */
[----:B------:R3:W-:Y:S01]  /*c240*/  STG.E.128 [R4.64], RZ ;  /* 0x000000ff04007986 */ /* 0x0007e2000c101d10 */
[----:B------:R-:W-:-:S02]  /*c250*/  ISETP.GE.OR P2, PT, R2, R3, P6 ;  /* 0x000000030200720c */ /* 0x000fc40003746670 */
[----:B------:R-:W-:Y:S01]  /*c260*/  SHF.R.S32.HI R7, RZ, 0x1f, R11 ;  /* 0x0000001fff077819 */ /* 0x000fe2000001140b */
[----:B------:R4:W-:Y:S01]  /*c270*/  STG.E.128 [R14.64], RZ ;  /* 0x000000ff0e007986 */ /* 0x0009e2000c101d10 */
[----:B------:R-:W-:Y:S02]  /*c280*/  SEL R11, R11, RZ, P1 ;  /* 0x000000ff0b0b7207 */ /* 0x000fe40000800000 */
[----:B------:R-:W-:Y:S02]  /*c290*/  SHF.R.S32.HI R9, RZ, 0x1f, R6 ;  /* 0x0000001fff097819 */ /* 0x000fe40000011406 */
[----:B-1----:R-:W-:Y:S02]  /*c2a0*/  IADD3 R12, P0, R14, UR6, RZ ;  /* 0x000000060e0c7c10 */ /* 0x002fe4000ff1e0ff */
[----:B------:R-:W-:Y:S02]  /*c2b0*/  IADD3 R8, R2, 0x10, RZ ;  /* 0x0000001002087810 */ /* 0x000fe40007ffe0ff */
[----:B------:R-:W-:-:S02]  /*c2c0*/  IADD3.X R13, R15, UR5, RZ, P0, !PT ;  /* 0x000000050f0d7c10 */ /* 0x000fc400087fe4ff */
[----:B------:R-:W-:Y:S02]  /*c2d0*/  ISETP.GE.OR P5, PT, R10, R3, P6 ;  /* 0x000000030a00720c */ /* 0x000fe400037a6670 */
[----:B------:R-:W-:Y:S01]  /*c2e0*/  IADD3 R18, P3, R12, UR6, RZ ;  /* 0x000000060c127c10 */ /* 0x000fe2000ff7e0ff */
[----:B------:R1:W-:Y:S03]  /*c2f0*/  STG.E.128 [R12.64], RZ ;  /* 0x000000ff0c007986 */ /* 0x0003e6000c101d10 */
[----:B------:R-:W-:Y:S02]  /*c300*/  IADD3.X R19, R13, UR5, RZ, P3, !PT ;  /* 0x000000050d137c10 */ /* 0x000fe40009ffe4ff */
[----:B--2---:R-:W-:Y:S02]  /*c310*/  IADD3 R16, P3, R18, UR6, RZ ;  /* 0x0000000612107c10 */ /* 0x004fe4000ff7e0ff */
[----:B---3--:R-:W-:Y:S01]  /*c320*/  SEL R4, R7, RZ, P1 ;  /* 0x000000ff07047207 */ /* 0x008fe20000800000 */
[----:B------:R2:W-:Y:S01]  /*c330*/  STG.E.128 [R18.64], RZ ;  /* 0x000000ff12007986 */ /* 0x0005e2000c101d10 */
[----:B------:R-:W-:Y:S01]  /*c340*/  IADD3 R5, P1, P0, R87, R11, R6 ;  /* 0x0000000b57057210 */ /* 0x000fe2000783e006 */
[-C--:B------:R-:W-:Y:S01]  /*c350*/  @!P2 IMAD R6, R2, R0.reuse, RZ ;  /* 0x000000000206a224 */ /* 0x080fe200078e02ff */
[----:B------:R-:W-:Y:S01]  /*c360*/  SHF.R.S32.HI R7, RZ, 0x1f, R87 ;  /* 0x0000001fff077819 */ /* 0x000fe20000011457 */
[----:B------:R-:W-:Y:S01]  /*c370*/  @!P5 IMAD R10, R10, R0, RZ ;  /* 0x000000000a0ad224 */ /* 0x000fe200078e02ff */
[----:B------:R-:W-:-:S02]  /*c380*/  IADD3 R11, R2, 0x30, RZ ;  /* 0x00000030020b7810 */ /* 0x000fc40007ffe0ff */
[----:B------:R-:W-:Y:S02]  /*c390*/  IADD3.X R4, R7, R4, R9, P1, P0 ;  /* 0x0000000407047210 */ /* 0x000fe40000fe0409 */
[----:B------:R-:W-:Y:S02]  /*c3a0*/  ISETP.GE.OR P1, PT, R8, R3, P6 ;  /* 0x000000030800720c */ /* 0x000fe40003726670 */
[C---:B------:R-:W-:Y:S02]  /*c3b0*/  @!P2 IADD3 R7, P0, R6.reuse, R5, RZ ;  /* 0x000000050607a210 */ /* 0x040fe40007f1e0ff */
[----:B------:R-:W-:Y:S02]  /*c3c0*/  ISETP.GE.OR P4, PT, R11, R3, P6 ;  /* 0x000000030b00720c */ /* 0x000fe40003786670 */
[----:B------:R-:W-:Y:S02]  /*c3d0*/  @!P2 LEA.HI.X.SX32 R6, R6, R4, 0x1, P0 ;  /* 0x000000040606a211 */ /* 0x000fe400000f0eff */
[----:B----4-:R-:W-:Y:S01]  /*c3e0*/  @!P2 LEA R14, P0, R7, c[0x0][0x200], 0x2 ;  /* 0x00008000070eaa11 */ /* 0x010fe200078010ff */
[----:B-1----:R-:W-:Y:S01]  /*c3f0*/  @!P2 IMAD.MOV.U32 R12, RZ, RZ, 0x7f800000 ;  /* 0x7f800000ff0ca424 */ /* 0x002fe200078e00ff */
[----:B------:R-:W-:-:S02]  /*c400*/  IADD3.X R17, R19, UR5, RZ, P3, !PT ;  /* 0x0000000513117c10 */ /* 0x000fc40009ffe4ff */
[----:B------:R-:W-:Y:S01]  /*c410*/  @!P2 LEA.HI.X R15, R7, c[0x0][0x204], R6, 0x2, P0 ;  /* 0x00008100070faa11 */ /* 0x000fe200000f1406 */
[-C--:B------:R-:W-:Y:S01]  /*c420*/  @!P1 IMAD R6, R8, R0.reuse, RZ ;  /* 0x0000000008069224 */ /* 0x080fe200078e02ff */
[----:B------:R-:W-:Y:S01]  /*c430*/  IADD3 R9, R2, 0x40, RZ ;  /* 0x0000004002097810 */ /* 0x000fe20007ffe0ff */
[----:B------:R1:W-:Y:S01]  /*c440*/  STG.E.128 [R16.64], RZ ;  /* 0x000000ff10007986 */ /* 0x0003e2000c101d10 */
[----:B--2---:R-:W-:Y:S02]  /*c450*/  @!P1 IMAD.MOV.U32 R18, RZ, RZ, 0x7f800000 ;  /* 0x7f800000ff129424 */ /* 0x004fe400078e00ff */
[C---:B------:R-:W-:Y:S01]  /*c460*/  @!P1 IADD3 R7, P0, R6.reuse, R5, RZ ;  /* 0x0000000506079210 */ /* 0x040fe20007f1e0ff */
[----:B------:R2:W-:Y:S01]  /*c470*/  @!P2 STG.E [R14.64], R12 ;  /* 0x0000000c0e00a986 */ /* 0x0005e2000c101910 */
[----:B------:R-:W-:Y:S01]  /*c480*/  ISETP.GE.OR P3, PT, R9, R3, P6 ;  /* 0x000000030900720c */ /* 0x000fe20003766670 */
[----:B------:R-:W-:Y:S01]  /*c490*/  @!P4 IMAD R11, R11, R0, RZ ;  /* 0x000000000b0bc224 */ /* 0x000fe200078e02ff */
[----:B------:R-:W-:-:S02]  /*c4a0*/  @!P1 LEA.HI.X.SX32 R6, R6, R4, 0x1, P0 ;  /* 0x0000000406069211 */ /* 0x000fc400000f0eff */
[C---:B------:R-:W-:Y:S02]  /*c4b0*/  @!P1 LEA R20, P2, R7.reuse, c[0x0][0x200], 0x2 ;  /* 0x0000800007149a11 */ /* 0x040fe400078410ff */
[CC--:B------:R-:W-:Y:S02]  /*c4c0*/  @!P5 IADD3 R8, P0, R10.reuse, R5.reuse, RZ ;  /* 0x000000050a08d210 */ /* 0x0c0fe40007f1e0ff */
[----:B------:R-:W-:Y:S02]  /*c4d0*/  @!P1 LEA.HI.X R21, R7, c[0x0][0x204], R6, 0x2, P2 ;  /* 0x0000810007159a11 */ /* 0x000fe400010f1406 */
[----:B------:R-:W-:Y:S02]  /*c4e0*/  @!P5 LEA.HI.X.SX32 R7, R10, R4, 0x1, P0 ;  /* 0x000000040a07d211 */ /* 0x000fe400000f0eff */
[----:B------:R-:W-:Y:S01]  /*c4f0*/  IADD3 R6, R2, 0x50, RZ ;  /* 0x0000005002067810 */ /* 0x000fe20007ffe0ff */
[----:B------:R-:W-:Y:S01]  /*c500*/  @!P3 IMAD R9, R9, R0, RZ ;  /* 0x000000000909b224 */ /* 0x000fe200078e02ff */
[----:B------:R-:W-:Y:S01]  /*c510*/  @!P4 IADD3 R10, P0, R11, R5, RZ ;  /* 0x000000050b0ac210 */ /* 0x000fe20007f1e0ff */
[----:B------:R3:W-:Y:S01]  /*c520*/  @!P1 STG.E [R20.64], R18 ;  /* 0x0000001214009986 */ /* 0x0007e2000c101910 */
[----:B------:R-:W-:Y:S01]  /*c530*/  @!P3 IMAD.MOV.U32 R19, RZ, RZ, 0x7f800000 ;  /* 0x7f800000ff13b424 */ /* 0x000fe200078e00ff */
[----:B-1----:R-:W-:-:S04]  /*c540*/  @!P5 LEA R16, P2, R8, c[0x0][0x200], 0x2 ;  /* 0x000080000810da11 */ /* 0x002fc800078410ff */
[----:B------:R-:W-:Y:S02]  /*c550*/  @!P5 LEA.HI.X R17, R8, c[0x0][0x204], R7, 0x2, P2 ;  /* 0x000081000811da11 */ /* 0x000fe400010f1407 */
[----:B------:R-:W-:Y:S02]  /*c560*/  ISETP.GE.OR P2, PT, R6, R3, P6 ;  /* 0x000000030600720c */ /* 0x000fe40003746670 */
[----:B------:R-:W-:Y:S02]  /*c570*/  @!P4 LEA.HI.X.SX32 R7, R11, R4, 0x1, P0 ;  /* 0x000000040b07c211 */ /* 0x000fe400000f0eff */
[----:B--2---:R-:W-:Y:S02]  /*c580*/  @!P4 LEA R14, P0, R10, c[0x0][0x200], 0x2 ;  /* 0x000080000a0eca11 */ /* 0x004fe400078010ff */
[----:B------:R-:W-:Y:S02]  /*c590*/  IADD3 R8, R2, 0x60, RZ ;  /* 0x0000006002087810 */ /* 0x000fe40007ffe0ff */
[----:B------:R-:W-:-:S02]  /*c5a0*/  @!P4 LEA.HI.X R15, R10, c[0x0][0x204], R7, 0x2, P0 ;  /* 0x000081000a0fca11 */ /* 0x000fc400000f1407 */
[C---:B------:R-:W-:Y:S02]  /*c5b0*/  @!P3 IADD3 R7, P0, R9.reuse, R5, RZ ;  /* 0x000000050907b210 */ /* 0x040fe40007f1e0ff */
[----:B------:R-:W-:Y:S01]  /*c5c0*/  ISETP.GE.OR P1, PT, R8, R3, P6 ;  /* 0x000000030800720c */ /* 0x000fe20003726670 */
[----:B------:R-:W-:Y:S01]  /*c5d0*/  @!P2 IMAD R6, R6, R0, RZ ;  /* 0x000000000606a224 */ /* 0x000fe200078e02ff */
[----:B------:R-:W-:Y:S01]  /*c5e0*/  @!P3 LEA.HI.X.SX32 R10, R9, R4, 0x1, P0 ;  /* 0x00000004090ab211 */ /* 0x000fe200000f0eff */
[----:B------:R-:W-:Y:S01]  /*c5f0*/  @!P2 IMAD.MOV.U32 R25, RZ, RZ, 0x7f800000 ;  /* 0x7f800000ff19a424 */ /* 0x000fe200078e00ff */
[C---:B------:R-:W-:Y:S02]  /*c600*/  @!P3 LEA R12, P0, R7.reuse, c[0x0][0x200], 0x2 ;  /* 0x00008000070cba11 */ /* 0x040fe400078010ff */
[----:B------:R-:W-:Y:S02]  /*c610*/  IADD3 R2, R2, 0x70, RZ ;  /* 0x0000007002027810 */ /* 0x000fe40007ffe0ff */
[----:B------:R-:W-:-:S02]  /*c620*/  @!P3 LEA.HI.X R13, R7, c[0x0][0x204], R10, 0x2, P0 ;  /* 0x00008100070dba11 */ /* 0x000fc400000f140a */
[----:B------:R-:W-:Y:S02]  /*c630*/  @!P2 IADD3 R7, P0, R6, R5, RZ ;  /* 0x000000050607a210 */ /* 0x000fe40007f1e0ff */
[----:B------:R-:W-:Y:S01]  /*c640*/  ISETP.GE.OR P6, PT, R2, R3, P6 ;  /* 0x000000030200720c */ /* 0x000fe200037c6670 */
[----:B------:R-:W-:Y:S01]  /*c650*/  @!P1 IMAD R8, R8, R0, RZ ;  /* 0x0000000008089224 */ /* 0x000fe200078e02ff */
[----:B------:R-:W-:Y:S01]  /*c660*/  @!P2 LEA.HI.X.SX32 R6, R6, R4, 0x1, P0 ;  /* 0x000000040606a211 */ /* 0x000fe200000f0eff */
[----:B------:R-:W-:Y:S01]  /*c670*/  @!P1 IMAD.MOV.U32 R23, RZ, RZ, 0x7f800000 ;  /* 0x7f800000ff179424 */ /* 0x000fe200078e00ff */
[----:B------:R-:W-:-:S04]  /*c680*/  @!P2 LEA R10, P0, R7, c[0x0][0x200], 0x2 ;  /* 0x00008000070aaa11 */ /* 0x000fc800078010ff */
[----:B------:R-:W-:Y:S01]  /*c690*/  @!P2 LEA.HI.X R11, R7, c[0x0][0x204], R6, 0x2, P0 ;  /* 0x00008100070baa11 */ /* 0x000fe200000f1406 */
[----:B------:R-:W-:Y:S01]  /*c6a0*/  @!P5 IMAD.MOV.U32 R7, RZ, RZ, 0x7f800000 ;  /* 0x7f800000ff07d424 */ /* 0x000fe200078e00ff */
[----:B------:R-:W-:-:S04]  /*c6b0*/  @!P1 IADD3 R6, P0, R8, R5, RZ ;  /* 0x0000000508069210 */ /* 0x000fc80007f1e0ff */
[----:B------:R-:W-:Y:S01]  /*c6c0*/  @!P1 LEA.HI.X.SX32 R9, R8, R4, 0x1, P0 ;  /* 0x0000000408099211 */ /* 0x000fe200000f0eff */
[----:B------:R1:W-:Y:S01]  /*c6d0*/  @!P5 STG.E [R16.64], R7 ;  /* 0x000000071000d986 */ /* 0x0003e2000c101910 */
[----:B---3--:R-:W-:-:S04]  /*c6e0*/  @!P1 LEA R20, P0, R6, c[0x0][0x200], 0x2 ;  /* 0x0000800006149a11 */ /* 0x008fc800078010ff */
[----:B------:R-:W-:Y:S01]  /*c6f0*/  @!P1 LEA.HI.X R21, R6, c[0x0][0x204], R9, 0x2, P0 ;  /* 0x0000810006159a11 */ /* 0x000fe200000f1409 */
[----:B------:R-:W-:-:S05]  /*c700*/  @!P4 IMAD.MOV.U32 R9, RZ, RZ, 0x7f800000 ;  /* 0x7f800000ff09c424 */ /* 0x000fca00078e00ff */
[----:B------:R1:W-:Y:S04]  /*c710*/  @!P4 STG.E [R14.64], R9 ;  /* 0x000000090e00c986 */ /* 0x0003e8000c101910 */
[----:B------:R1:W-:Y:S04]  /*c720*/  @!P3 STG.E [R12.64], R19 ;  /* 0x000000130c00b986 */ /* 0x0003e8000c101910 */
[----:B------:R1:W-:Y:S04]  /*c730*/  @!P2 STG.E [R10.64], R25 ;  /* 0x000000190a00a986 */ /* 0x0003e8000c101910 */
[----:B------:R1:W-:Y:S01]  /*c740*/  @!P1 STG.E [R20.64], R23 ;  /* 0x0000001714009986 */ /* 0x0003e2000c101910 */
        /* <DEDUP_REMOVED lines=9> */
.L_x_610:
        /* <DEDUP_REMOVED lines=10> */
.L_x_1140:


//--------------------- .text._ZN5flash16flash_fwd_kernelI23Flash_fwd_kernel_traitsILi64ELi128ELi64ELi4ELb0ELb0EN7cutlass10bfloat16_tE19Flash_kernel_traitsILi64ELi128ELi64ELi4ES3_EELb1ELb1ELb0ELb0ELb0ELb1ELb0ELb0EEEvNS_16Flash_fwd_paramsE --------------------------
	.section	.text._ZN5flash16flash_fwd_kernelI23Flash_fwd_kernel_traitsILi64ELi128ELi64ELi4ELb0ELb0EN7cutlass10bfloat16_tE19Flash_kernel_traitsILi64ELi128ELi64ELi4ES3_EELb1ELb1ELb0ELb0ELb0ELb1ELb0ELb0EEEvNS_16Flash_fwd_paramsE,"ax",@progbits
	.sectioninfo	@"SHI_REGISTERS=255"
	.align	128
        .global         _ZN5flash16flash_fwd_kernelI23Flash_fwd_kernel_traitsILi64ELi128ELi64ELi4ELb0ELb0EN7cutlass10bfloat16_tE19Flash_kernel_traitsILi64ELi128ELi64ELi4ES3_EELb1ELb1ELb0ELb0ELb0ELb1ELb0ELb0EEEvNS_16Flash_fwd_paramsE
        .type           _ZN5flash16flash_fwd_kernelI23Flash_fwd_kernel_traitsILi64ELi128ELi64ELi4ELb0ELb0EN7cutlass10bfloat16_tE19Flash_kernel_traitsILi64ELi128ELi64ELi4ES3_EELb1ELb1ELb0ELb0ELb0ELb1ELb0ELb0EEEvNS_16Flash_fwd_paramsE,@function
        .size           _ZN5flash16flash_fwd_kernelI23Flash_fwd_kernel_traitsILi64ELi128ELi64ELi4ELb0ELb0EN7cutlass10bfloat16_tE19Flash_kernel_traitsILi64ELi128ELi64ELi4ES3_EELb1ELb1ELb0ELb0ELb0ELb1ELb0ELb0EEEvNS_16Flash_fwd_paramsE,(.L_x_1141 - _ZN5flash16flash_fwd_kernelI23Flash_fwd_kernel_traitsILi64ELi128ELi64ELi4ELb0ELb0EN7cutlass10bfloat16_tE19Flash_kernel_traitsILi64ELi128ELi64ELi4ES3_EELb1ELb1ELb0ELb0ELb0ELb1ELb0ELb0EEEvNS_16Flash_fwd_paramsE)
        .other          _ZN5flash16flash_fwd_kernelI23Flash_fwd_kernel_traitsILi64ELi128ELi64ELi4ELb0ELb0EN7cutlass10bfloat16_tE19Flash_kernel_traitsILi64ELi128ELi64ELi4ES3_EELb1ELb1ELb0ELb0ELb0ELb1ELb0ELb0EEEvNS_16Flash_fwd_paramsE,@"STO_CUDA_ENTRY STV_DEFAULT"
_ZN5flash16flash_fwd_kernelI23Flash_fwd_kernel_traitsILi64ELi128ELi64ELi4ELb0ELb0EN7cutlass10bfloat16_tE19Flash_kernel_traitsILi64ELi128ELi64ELi4ES3_EELb1ELb1ELb0ELb0ELb0ELb1ELb0ELb0EEEvNS_16Flash_fwd_paramsE:
.text._ZN5flash16flash_fwd_kernelI23Flash_fwd_kernel_traitsILi64ELi128ELi64ELi4ELb0ELb0EN7cutlass10bfloat16_tE19Flash_kernel_traitsILi64ELi128ELi64ELi4ES3_EELb1ELb1ELb0ELb0ELb0ELb1ELb0ELb0EEEvNS_16Flash_fwd_paramsE:
        /* <DEDUP_REMOVED lines=9> */
[----:B------:R-:W-:-:S03]  /*0090*/  IMAD.MOV.U32 R222, RZ, RZ, c[0x0][0x2f8] ;  /* 0x0000be00ffde7624 */ /* 0x000fc600078e00ff */
[----:B------:R-:W-:Y:S01]  /*00a0*/  @P1 MOV R3, R116 ;  /* 0x0000007400031202 */ /* 0x000fe20000000f00 */
[----:B------:R-:W-:-:S05]  /*00b0*/  @P1 IMAD.MOV.U32 R2, RZ, RZ, R222 ;  /* 0x000000ffff021224 */ /* 0x000fca00078e00de */
[----:B------:R1:W3:Y:S01]  /*00c0*/  @P1 LDG.E.64 R4, [R2.64] ;  /* 0x0000001602041981 */ /* 0x0002e2000c1e1b00 */
[----:B------:R-:W-:Y:S01]  /*00d0*/  ISETP.NE.U32.AND P3, PT, RZ, c[0x0][0x240], PT ;  /* 0x00009000ff007a0c */ /* 0x000fe20003f65070 */
[----:B------:R-:W-:Y:S01]  /*00e0*/  IMAD.MOV.U32 R196, RZ, RZ, -0x1 ;  /* 0xffffffffffc47424 */ /* 0x000fe200078e00ff */
[----:B------:R-:W4:Y:S01]  /*00f0*/  LDC.U8 R0, c[0x0][0x312] ;  /* 0x0000c480ff007b82 */ /* 0x000f220000000000 */
[----:B------:R-:W4:Y:S01]  /*0100*/  S2R R123, SR_CTAID.X ;  /* 0x00000000007b7919 */ /* 0x000f220000002500 */
[----:B------:R-:W-:-:S03]  /*0110*/  ISETP.NE.AND.EX P3, PT, RZ, c[0x0][0x244], PT, P3 ;  /* 0x00009100ff007a0c */ /* 0x000fc60003f65330 */
[----:B------:R-:W4:Y:S04]  /*0120*/  S2R R18, SR_CTAID.Z ;  /* 0x0000000000127919 */ /* 0x000f280000002700 */
[----:B------:R-:W4:Y:S04]  /*0130*/  S2R R126, SR_TID.X ;  /* 0x00000000007e7919 */ /* 0x000f280000002100 */
[----:B-1----:R-:W1:Y:S01]  /*0140*/  S2R R3, SR_CTAID.Y ;  /* 0x0000000000037919 */ /* 0x002e620000002600 */
[----:B----4-:R-:W-:Y:S02]  /*0150*/  ISETP.NE.AND P4, PT, R0, RZ, PT ;  /* 0x000000ff0000720c */ /* 0x010fe40003f85270 */
[----:B-1----:R-:W-:-:S04]  /*0160*/  LOP3.LUT R2, R18, R123, R3, 0xfe, !PT ;  /* 0x0000007b12027212 */ /* 0x002fc800078efe03 */
[----:B------:R-:W-:Y:S01]  /*0170*/  LOP3.LUT P2, RZ, R2, R126, RZ, 0xfc, !PT ;  /* 0x0000007e02ff7212 */ /* 0x000fe2000784fcff */
[----:B------:R-:W-:-:S12]  /*0180*/  IMAD.MOV.U32 R2, RZ, RZ, 0x4 ;  /* 0x00000004ff027424 */ /* 0x000fd800078e00ff */
[----:B------:R-:W-:Y:S02]  /*0190*/  @!P2 IMAD.MOV.U32 R8, RZ, RZ, c[0x0][0x308] ;  /* 0x0000c200ff08a624 */ /* 0x000fe400078e00ff */
[----:B------:R-:W-:Y:S01]  /*01a0*/  @!P2 IMAD.MOV.U32 R9, RZ, RZ, c[0x0][0x30c] ;  /* 0x0000c300ff09a624 */ /* 0x000fe200078e00ff */
[----:B--2---:R-:W1:Y:S08]  /*01b0*/  @P1 R2UR UR20, R6 ;  /* 0x00000000061413c2 */ /* 0x004e7000000e0000 */
[----:B------:R2:W4:Y:S01]  /*01c0*/  @P1 R2UR UR21, R7 ;  /* 0x00000000071513c2 */ /* 0x00052200000e0000 */
[----:B---3--:R-:W-:-:S05]  /*01d0*/  @P1 IADD3 R222, P0, R4, c[0x0][0x300], RZ ;  /* 0x0000c00004de1a10 */ /* 0x008fca0007f1e0ff */
[----:B------:R-:W-:Y:S01]  /*01e0*/  @P1 IMAD.X R116, RZ, RZ, R5, P0 ;  /* 0x000000ffff741224 */ /* 0x000fe200000e0605 */
[----:B------:R-:W-:Y:S02]  /*01f0*/  ISETP.NE.U32.AND P0, PT, RZ, c[0x0][0x250], PT ;  /* 0x00009400ff007a0c */ /* 0x000fe40003f05070 */
[----:B------:R-:W-:Y:S02]  /*0200*/  ISETP.EQ.U32.AND P1, PT, RZ, c[0x0][0x248], PT ;  /* 0x00009200ff007a0c */ /* 0x000fe40003f22070 */
[----:B------:R-:W-:Y:S02]  /*0210*/  ISETP.NE.AND.EX P0, PT, RZ, c[0x0][0x254], PT, P0 ;  /* 0x00009500ff007a0c */ /* 0x000fe40003f05300 */
[----:B-1----:R-:W-:Y:S02]  /*0220*/  MOV R4, UR20 ;  /* 0x0000001400047c02 */ /* 0x002fe40008000f00 */
[----:B------:R-:W-:Y:S01]  /*0230*/  ISETP.EQ.OR.EX P1, PT, RZ, c[0x0][0x24c], !P4, P1 ;  /* 0x00009300ff007a0c */ /* 0x000fe20006722710 */
[----:B--2---:R-:W-:-:S04]  /*0240*/  IMAD.WIDE R6, R3, R2, c[0x0][0x240] ;  /* 0x0000900003067625 */ /* 0x004fc800078e0202 */
[----:B----4-:R-:W-:-:S05]  /*0250*/  IMAD.U32 R5, RZ, RZ, UR21 ;  /* 0x00000015ff057e24 */ /* 0x010fca000f8e00ff */
[----:B------:R1:W-:Y:S02]  /*0260*/  @!P2 STG.E.64 [R8.64], R4 ;  /* 0x000000040800a986 */ /* 0x0003e4000c101b16 */
[----:B-1----:R-:W-:Y:S01]  /*0270*/  @!P2 IMAD.MOV.U32 R4, RZ, RZ, R222 ;  /* 0x000000ffff04a224 */ /* 0x002fe200078e00de */
[----:B------:R-:W-:-:S05]  /*0280*/  @!P2 MOV R5, R116 ;  /* 0x000000740005a202 */ /* 0x000fca0000000f00 */
[----:B------:R1:W-:Y:S04]  /*0290*/  @!P2 STG.E.64 [R8.64+0x8], R4 ;  /* 0x000008040800a986 */ /* 0x0003e8000c101b16 */
[----:B------:R2:W3:Y:S04]  /*02a0*/  @P3 LDG.E R196, [R6.64] ;  /* 0x0000001606c43981 */ /* 0x0004e8000c1e1900 */
[----:B------:R2:W3:Y:S01]  /*02b0*/  @P3 LDG.E R125, [R6.64+0x4] ;  /* 0x00000416067d3981 */ /* 0x0004e2000c1e1900 */
[----:B------:R-:W-:Y:S01]  /*02c0*/  ISETP.NE.U32.AND P2, PT, RZ, c[0x0][0x248], PT ;  /* 0x00009200ff007a0c */ /* 0x000fe20003f45070 */
[----:B------:R-:W-:-:S02]  /*02d0*/  IMAD R0, R3, c[0x0][0x1c0], R18 ;  /* 0x0000700003007a24 */ /* 0x000fc400078e0212 */
[----:B------:R-:W-:Y:S01]  /*02e0*/  IMAD.MOV.U32 R11, RZ, RZ, -0x1 ;  /* 0xffffffffff0b7424 */ /* 0x000fe200078e00ff */
[----:B------:R-:W-:Y:S01]  /*02f0*/  ISETP.NE.AND.EX P2, PT, RZ, c[0x0][0x24c], PT, P2 ;  /* 0x00009300ff007a0c */ /* 0x000fe20003f45320 */
[----:B-1----:R-:W-:Y:S02]  /*0300*/  IMAD.MOV.U32 R4, RZ, RZ, RZ ;  /* 0x000000ffff047224 */ /* 0x002fe400078e00ff */
[----:B------:R-:W-:-:S04]  /*0310*/  IMAD.WIDE R8, R3, R2, c[0x0][0x248] ;  /* 0x0000920003087625 */ /* 0x000fc800078e0202 */
[----:B--2---:R-:W-:Y:S01]  /*0320*/  @P0 IMAD.WIDE R6, R3, R2, c[0x0][0x250] ;  /* 0x0000940003060625 */ /* 0x004fe200078e0202 */
[----:B------:R1:W5:Y:S04]  /*0330*/  @!P1 LDG.E R11, [R8.64] ;  /* 0x00000016080b9981 */ /* 0x000368000c1e1900 */
[----:B------:R2:W5:Y:S01]  /*0340*/  @P0 LDG.E R4, [R6.64] ;  /* 0x0000001606040981 */ /* 0x000562000c1e1900 */
[----:B------:R-:W-:Y:S01]  /*0350*/  IMAD.SHL.U32 R0, R0, 0x20, RZ ;  /* 0x0000002000007824 */ /* 0x000fe200078e00ff */
[----:B--2---:R-:W-:-:S04]  /*0360*/  SHF.R.S32.HI R7, RZ, 0x1f, R126 ;  /* 0x0000001fff077819 */ /* 0x004fc8000001147e */
[----:B------:R-:W-:-:S04]  /*0370*/  LEA.HI R124, R7, R126, RZ, 0x5 ;  /* 0x0000007e077c7211 */ /* 0x000fc800078f28ff */
[----:B------:R-:W-:-:S04]  /*0380*/  LOP3.LUT R128, R124, 0xffffffe0, RZ, 0xc0, !PT ;  /* 0xffffffe07c807812 */ /* 0x000fc800078ec0ff */
[----:B------:R-:W-:-:S04]  /*0390*/  IADD3 R128, -R128, R126, RZ ;  /* 0x0000007e80807210 */ /* 0x000fc80007ffe1ff */
[----:B------:R-:W-:Y:S02]  /*03a0*/  IADD3 R222, P1, P0, R0, R222, R128 ;  /* 0x000000de00de7210 */ /* 0x000fe4000783e080 */
[----:B------:R-:W-:Y:S02]  /*03b0*/  SHF.R.S32.HI R0, RZ, 0x1f, R0 ;  /* 0x0000001fff007819 */ /* 0x000fe40000011400 */
[----:B------:R-:W-:-:S04]  /*03c0*/  SHF.R.S32.HI R5, RZ, 0x1f, R128 ;  /* 0x0000001fff057819 */ /* 0x000fc80000011480 */
[----:B------:R-:W-:Y:S01]  /*03d0*/  IADD3.X R116, R0, R116, R5, P1, P0 ;  /* 0x0000007400747210 */ /* 0x000fe20000fe0405 */
[----:B---3--:R-:W-:Y:S02]  /*03e0*/  @P3 IMAD.IADD R125, R125, 0x1, -R196 ;  /* 0x000000017d7d3824 */ /* 0x008fe400078e0ac4 */
[----:B------:R-:W-:Y:S01]  /*03f0*/  @!P3 IMAD.MOV.U32 R125, RZ, RZ, c[0x0][0x214] ;  /* 0x00008500ff7db624 */ /* 0x000fe200078e00ff */
[----:B------:R-:W-:Y:S05]  /*0400*/  @!P2 BRA `(.L_x_611) ;  /* 0x000000400000a947 */ /* 0x000fea0003800000 */
[----:B-1----:R-:W2:Y:S02]  /*0410*/  @P4 LDG.E R0, [R8.64+0x4] ;  /* 0x0000041608004981 */ /* 0x002ea4000c1e1900 */
[----:B--2--5:R-:W-:-:S06]  /*0420*/  @P4 IADD3 R0, R0, -R11, RZ ;  /* 0x8000000b00004210 */ /* 0x024fcc0007ffe0ff */
[----:B------:R1:W5:Y:S01]  /*0430*/  @!P4 LDG.E R0, [R8.64] ;  /* 0x000000160800c981 */ /* 0x000362000c1e1900 */
[----:B------:R-:W-:Y:S05]  /*0440*/  BRA `(.L_x_612) ;  /* 0x0000001000007947 */ /* 0x000fea0003800000 */
.L_x_611:
[----:B-1----:R-:W-:Y:S02]  /*0450*/  MOV R0, c[0x0][0x218] ;  /* 0x0000860000007a02 */ /* 0x002fe40000000f00 */
.L_x_612:
[----:B------:R-:W-:-:S04]  /*0460*/  ISETP.NE.U32.AND P2, PT, RZ, c[0x0][0x258], PT ;  /* 0x00009600ff007a0c */ /* 0x000fc80003f45070 */
[----:B------:R-:W-:-:S13]  /*0470*/  ISETP.NE.AND.EX P2, PT, RZ, c[0x0][0x25c], PT, P2 ;  /* 0x00009700ff007a0c */ /* 0x000fda0003f45320 */
[----:B-1----:R-:W-:-:S05]  /*0480*/  @P2 IMAD.WIDE R8, R3, R2, c[0x0][0x258] ;  /* 0x0000960003082625 */ /* 0x002fca00078e0202 */
[----:B------:R-:W2:Y:S01]  /*0490*/  @P2 LDG.E R122, [R8.64] ;  /* 0x00000016087a2981 */ /* 0x000ea2000c1e1900 */
        /* <DEDUP_REMOVED lines=26> */
[----:B------:R-:W-:Y:S01]  /*0640*/  @!P1 IMAD R0, R0, c[0x0][0x178], RZ ;  /* 0x00005e0000009a24 */ /* 0x000fe200078e02ff */
[----:B------:R-:W-:Y:S01]  /*0650*/  @P1 MOV R10, R8 ;  /* 0x00000008000a1202 */ /* 0x000fe20000000f00 */
[----:B------:R-:W-:-:S04]  /*0660*/  @P0 IMAD.WIDE.U32 R14, R5, c[0x0][0x198], RZ ;  /* 0x00006600050e0a25 */ /* 0x000fc800078e00ff */
[----:B------:R-:W-:Y:S01]  /*0670*/  @!P1 IMAD.WIDE.U32 R12, R3, c[0x0][0x178], RZ ;  /* 0x00005e00030c9a25 */ /* 0x000fe200078e00ff */
[----:B------:R-:W-:-:S03]  /*0680*/  @P0 MOV R6, R14 ;  /* 0x0000000e00060202 */ /* 0x000fc60000000f00 */
[----:B------:R-:W-:Y:S01]  /*0690*/  @!P1 IMAD R0, R3, c[0x0][0x17c], R0 ;  /* 0x00005f0003009a24 */ /* 0x000fe200078e0200 */
[----:B------:R-:W-:Y:S01]  /*06a0*/  @!P1 MOV R10, R12 ;  /* 0x0000000c000a9202 */ /* 0x000fe20000000f00 */
[----:B------:R-:W-:Y:S02]  /*06b0*/  @P1 IMAD R9, R196, c[0x0][0x194], R9 ;  /* 0x00006500c4091a24 */ /* 0x000fe400078e0209 */
[----:B------:R-:W-:Y:S01]  /*06c0*/  @P0 IMAD R5, R5, c[0x0][0x19c], R15 ;  /* 0x0000670005050a24 */ /* 0x000fe200078e020f */
[----:B------:R-:W-:Y:S01]  /*06d0*/  @!P1 IADD3 R9, R13, R0, RZ ;  /* 0x000000000d099210 */ /* 0x000fe20007ffe0ff */
        /* <DEDUP_REMOVED lines=11> */
[----:B------:R-:W-:Y:S02]  /*0790*/  MOV R6, R12 ;  /* 0x0000000c00067202 */ /* 0x000fe40000000f00 */
.L_x_614:
[----:B-1----:R-:W-:-:S04]  /*07a0*/  IABS R8, c[0x0][0x1c8] ;  /* 0x0000720000087a13 */ /* 0x002fc80000000000 */
        /* <DEDUP_REMOVED lines=8> */
[----:B------:R-:W-:-:S04]  /*0830*/  IMAD.HI.U32 R12, R13, R2, R12 ;  /* 0x000000020d0c7227 */ /* 0x000fc800078e000c */
[----:B------:R-:W-:-:S04]  /*0840*/  IMAD.MOV.U32 R2, RZ, RZ, R0 ;  /* 0x000000ffff027224 */ /* 0x000fc800078e0000 */
[----:B------:R-:W-:-:S04]  /*0850*/  IMAD.HI.U32 R232, R12, R2, RZ ;  /* 0x000000020ce87227 */ /* 0x000fc800078e00ff */
[----:B------:R-:W-:-:S04]  /*0860*/  IMAD.MOV R0, RZ, RZ, -R232 ;  /* 0x000000ffff007224 */ /* 0x000fc800078e0ae8 */
[----:B------:R-:W-:Y:S01]  /*0870*/  IMAD R0, R8, R0, R2 ;  /* 0x0000000008007224 */ /* 0x000fe200078e0202 */
[----:B------:R-:W-:-:S04]  /*0880*/  SHF.R.S32.HI R2, RZ, 0x1f, R18 ;  /* 0x0000001fff027819 */ /* 0x000fc80000011412 */
[----:B------:R-:W-:-:S13]  /*0890*/  ISETP.GT.U32.AND P2, PT, R8, R0, PT ;  /* 0x000000000800720c */ /* 0x000fda0003f44070 */
[-C--:B------:R-:W-:Y:S02]  /*08a0*/  @!P2 IADD3 R0, R0, -R8.reuse, RZ ;  /* 0x800000080000a210 */ /* 0x080fe40007ffe0ff */
[----:B------:R-:W-:Y:S02]  /*08b0*/  @!P2 IADD3 R232, R232, 0x1, RZ ;  /* 0x00000001e8e8a810 */ /* 0x000fe40007ffe0ff */
[----:B------:R-:W-:Y:S02]  /*08c0*/  ISETP.GE.U32.AND P3, PT, R0, R8, PT ;  /* 0x000000080000720c */ /* 0x000fe40003f66070 */
[----:B------:R-:W-:Y:S02]  /*08d0*/  LOP3.LUT R0, R18, c[0x0][0x1c8], RZ, 0x3c, !PT ;  /* 0x0000720012007a12 */ /* 0x000fe400078e3cff */
[----:B------:R-:W-:Y:S02]  /*08e0*/  ISETP.NE.AND P2, PT, RZ, c[0x0][0x1c8], PT ;  /* 0x00007200ff007a0c */ /* 0x000fe40003f45270 */
[----:B------:R-:W-:Y:S01]  /*08f0*/  ISETP.GE.AND P1, PT, R0, RZ, PT ;  /* 0x000000ff0000720c */ /* 0x000fe20003f26270 */
[----:B------:R-:W-:-:S04]  /*0900*/  @P0 IMAD.IADD R0, R4, 0x1, R11 ;  /* 0x0000000104000824 */ /* 0x000fc800078e020b */
[----:B------:R-:W-:Y:S02]  /*0910*/  @P0 IMAD.WIDE.U32 R12, R0, c[0x0][0x1a0], RZ ;  /* 0x00006800000c0a25 */ /* 0x000fe400078e00ff */
[----:B------:R-:W-:Y:S02]  /*0920*/  @P3 IADD3 R232, R232, 0x1, RZ ;  /* 0x00000001e8e83810 */ /* 0x000fe40007ffe0ff */
[----:B------:R-:W-:Y:S01]  /*0930*/  @P0 IMAD R0, R0, c[0x0][0x1a4], R13 ;  /* 0x0000690000000a24 */ /* 0x000fe200078e020d */
[----:B------:R-:W-:-:S03]  /*0940*/  @P0 MOV R8, R12 ;  /* 0x0000000c00080202 */ /* 0x000fc60000000f00 */
        /* <DEDUP_REMOVED lines=14> */
.L_x_615:
[----:B------:R-:W-:Y:S01]  /*0a30*/  LEA.HI R3, R7, R126, RZ, 0x3 ;  /* 0x0000007e07037211 */ /* 0x000fe200078f18ff */
[----:B------:R-:W-:Y:S01]  /*0a40*/  IMAD.IADD R195, R125, 0x1, -R127 ;  /* 0x000000017dc37824 */ /* 0x000fe200078e0a7f */
[----:B------:R-:W-:Y:S01]  /*0a50*/  SHF.R.S32.HI R234, RZ, 0x1f, R232 ;  /* 0x0000001fffea7819 */ /* 0x000fe200000114e8 */
[----:B------:R-:W-:Y:S01]  /*0a60*/  IMAD R2, R2, c[0x0][0x1a8], RZ ;  /* 0x00006a0002027a24 */ /* 0x000fe200078e02ff */
[----:B------:R-:W-:Y:S01]  /*0a70*/  SHF.R.S32.HI R214, RZ, 0x3, R3 ;  /* 0x00000003ffd67819 */ /* 0x000fe20000011403 */
[----:B------:R-:W-:Y:S01]  /*0a80*/  UMOV UR18, 0x6 ;  /* 0x0000000600127882 */ /* 0x000fe20000000000 */
[----:B------:R-:W-:Y:S01]  /*0a90*/  LOP3.LUT R3, R3, 0xfffffff8, RZ, 0xc0, !PT ;  /* 0xfffffff803037812 */ /* 0x000fe200078ec0ff */
[----:B------:R-:W-:Y:S01]  /*0aa0*/  IMAD R2, R18, c[0x0][0x1ac], R2 ;  /* 0x00006b0012027a24 */ /* 0x000fe200078e0202 */
[C---:B------:R-:W-:Y:S01]  /*0ab0*/  IADD3 R203, R214.reuse, 0x10, RZ ;  /* 0x00000010d6cb7810 */ /* 0x040fe20007ffe0ff */
[C---:B------:R-:W-:Y:S01]  /*0ac0*/  IMAD.SHL.U32 R204, R214.reuse, 0x40, RZ ;  /* 0x00000040d6cc7824 */ /* 0x040fe200078e00ff */
[----:B------:R-:W-:Y:S01]  /*0ad0*/  IADD3 R202, R214, 0x20, RZ ;  /* 0x00000020d6ca7810 */ /* 0x000fe20007ffe0ff */
[----:B------:R-:W-:Y:S01]  /*0ae0*/  IMAD.IADD R3, R126, 0x1, -R3 ;  /* 0x000000017e037824 */ /* 0x000fe200078e0a03 */
[-C--:B------:R-:W-:Y:S01]  /*0af0*/  ISETP.GE.AND P0, PT, R203, R195.reuse, PT ;  /* 0x000000c3cb00720c */ /* 0x080fe20003f06270 */
[----:B------:R-:W-:Y:S01]  /*0b00*/  IMAD R208, R234, c[0x0][0x1b0], RZ ;  /* 0x00006c00ead07a24 */ /* 0x000fe200078e02ff */
[--C-:B------:R-:W-:Y:S01]  /*0b10*/  SHF.R.S32.HI R215, RZ, 0x1f, R214.reuse ;  /* 0x0000001fffd77819 */ /* 0x100fe200000114d6 */
[----:B------:R-:W-:Y:S01]  /*0b20*/  IMAD.SHL.U32 R210, R3, 0x8, RZ ;  /* 0x0000000803d27824 */ /* 0x000fe200078e00ff */
[----:B------:R-:W-:Y:S01]  /*0b30*/  IADD3 R201, R214, 0x30, RZ ;  /* 0x00000030d6c97810 */ /* 0x000fe20007ffe0ff */
[----:B------:R-:W-:Y:S01]  /*0b40*/  ULDC.64 UR6, c[0x0][0x198] ;  /* 0x0000660000067ab9 */ /* 0x000fe20000000a00 */
[-C--:B------:R-:W-:Y:S01]  /*0b50*/  ISETP.GE.AND P4, PT, R202, R195.reuse, PT ;  /* 0x000000c3ca00720c */ /* 0x080fe20003f86270 */
[----:B------:R-:W-:Y:S01]  /*0b60*/  IMAD.WIDE R212, R123, 0x80, R214 ;  /* 0x000000807bd47825 */ /* 0x000fe200078e02d6 */
[----:B------:R-:W-:Y:S01]  /*0b70*/  LOP3.LUT R204, R204, 0x1c0, RZ, 0xc0, !PT ;  /* 0x000001c0cccc7812 */ /* 0x000fe200078ec0ff */
[----:B------:R-:W-:Y:S01]  /*0b80*/  USHF.L.U64.HI UR7, UR6, UR18, UR7 ;  /* 0x0000001206077299 */ /* 0x000fe20008010207 */
[----:B------:R-:W-:Y:S01]  /*0b90*/  IADD3 R10, P1, R210, R10, RZ ;  /* 0x0000000ad20a7210 */ /* 0x000fe20007f3e0ff */
[----:B------:R-:W-:Y:S01]  /*0ba0*/  IMAD R208, R232, c[0x0][0x1b4], R208 ;  /* 0x00006d00e8d07a24 */ /* 0x000fe200078e02d0 */
[--C-:B------:R-:W-:Y:S01]  /*0bb0*/  SHF.R.S32.HI R211, RZ, 0x1f, R210.reuse ;  /* 0x0000001fffd37819 */ /* 0x100fe200000114d2 */
[----:B------:R-:W-:Y:S01]  /*0bc0*/  USHF.L.U32 UR8, UR6, 0x6, URZ ;  /* 0x0000000606087899 */ /* 0x000fe2000800063f */
[-C--:B------:R-:W-:Y:S01]  /*0bd0*/  ISETP.GE.AND P3, PT, R201, R195.reuse, PT ;  /* 0x000000c3c900720c */ /* 0x080fe20003f66270 */
[----:B------:R-:W-:Y:S01]  /*0be0*/  IMAD.MOV.U32 R117, RZ, RZ, c[0x0][0x19c] ;  /* 0x00006700ff757624 */ /* 0x000fe200078e00ff */
[----:B------:R-:W-:Y:S01]  /*0bf0*/  LOP3.LUT R4, R204, 0x38, R210, 0xf8, !PT ;  /* 0x00000038cc047812 */ /* 0x000fe200078ef8d2 */
[----:B------:R-:W-:Y:S01]  /*0c00*/  IMAD.X R11, R211, 0x1, R9, P1 ;  /* 0x00000001d30b7824 */ /* 0x000fe200008e0609 */
[----:B------:R-:W-:Y:S01]  /*0c10*/  SHF.R.U32.HI R204, RZ, 0x3, R204 ;  /* 0x00000003ffcc7819 */ /* 0x000fe200000116cc */
[----:B------:R-:W-:Y:S01]  /*0c20*/  UIMAD.WIDE.U32 UR10, UR6, 0x20, URZ ;  /* 0x00000020060a78a5 */ /* 0x000fe2000f8e003f */
[----:B------:R-:W-:Y:S01]  /*0c30*/  IADD3 R200, R214, 0x40, RZ ;  /* 0x00000040d6c87810 */ /* 0x000fe20007ffe0ff */
[----:B------:R-:W-:Y:S01]  /*0c40*/  IMAD.WIDE.U32 R18, R18, c[0x0][0x1a8], R10 ;  /* 0x00006a0012127a25 */ /* 0x000fe200078e000a */
[----:B------:R-:W-:Y:S01]  /*0c50*/  @!P0 IADD3 R12, P1, R212, 0x10, RZ ;  /* 0x00000010d40c8810 */ /* 0x000fe20007f3e0ff */
[----:B------:R-:W-:Y:S01]  /*0c60*/  ULDC.64 UR4, c[0x0][0x1a0] ;  /* 0x0000680000047ab9 */ /* 0x000fe20000000a00 */
[----:B------:R-:W-:Y:S01]  /*0c70*/  LOP3.LUT R204, R4, R204, RZ, 0x3c, !PT ;  /* 0x000000cc04cc7212 */ /* 0x000fe200078e3cff */
[----:B------:R-:W-:Y:S01]  /*0c80*/  IMAD.IADD R19, R19, 0x1, R2 ;  /* 0x0000000113137824 */ /* 0x000fe200078e0202 */
[-C--:B------:R-:W-:Y:S01]  /*0c90*/  LEA.HI R4, R7, R126.reuse, RZ, 0x6 ;  /* 0x0000007e07047211 */ /* 0x080fe200078f30ff */
[--C-:B------:R-:W-:Y:S01]  /*0ca0*/  @!P0 IMAD.X R10, RZ, RZ, R213.reuse, P1 ;  /* 0x000000ffff0a8224 */ /* 0x100fe200008e06d5 */
[-C--:B------:R-:W-:Y:S01]  /*0cb0*/  ISETP.GE.AND P5, PT, R200, R195.reuse, PT ;  /* 0x000000c3c800720c */ /* 0x080fe20003fa6270 */
[----:B------:R-:W-:Y:S01]  /*0cc0*/  @!P4 IMAD.MOV.U32 R16, RZ, RZ, R18 ;  /* 0x000000ffff10c224 */ /* 0x000fe200078e0012 */
[----:B------:R-:W-:Y:S01]  /*0cd0*/  @!P4 IADD3 R26, P2, R212, 0x20, RZ ;  /* 0x00000020d41ac810 */ /* 0x000fe20007f5e0ff */
[----:B------:R-:W-:Y:S01]  /*0ce0*/  IMAD.SHL.U32 R4, R4, 0x8, RZ ;  /* 0x0000000804047824 */ /* 0x000fe200078e00ff */
[----:B------:R-:W-:Y:S01]  /*0cf0*/  ISETP.GE.AND P1, PT, R214, R195, PT ;  /* 0x000000c3d600720c */ /* 0x000fe20003f26270 */
[----:B------:R-:W-:Y:S01]  /*0d00*/  @!P0 IMAD R10, R10, c[0x0][0x190], RZ ;  /* 0x000064000a0a8a24 */ /* 0x000fe200078e02ff */
[----:B------:R-:W-:Y:S01]  /*0d10*/  @!P3 IADD3 R24, P6, R212, 0x30, RZ ;  /* 0x00000030d418b810 */ /* 0x000fe20007fde0ff */
[----:B------:R-:W-:Y:S01]  /*0d20*/  @!P4 IMAD.X R9, RZ, RZ, R213, P2 ;  /* 0x000000ffff09c224 */ /* 0x000fe200010e06d5 */
[----:B------:R-:W-:Y:S01]  /*0d30*/  LOP3.LUT R204, R204, 0xfffffe00, R4, 0xf8, !PT ;  /* 0xfffffe00cccc7812 */ /* 0x000fe200078ef804 */
[----:B------:R-:W-:Y:S01]  /*0d40*/  @!P4 IMAD.MOV.U32 R17, RZ, RZ, R19 ;  /* 0x000000ffff11c224 */ /* 0x000fe200078e0013 */
[C---:B------:R-:W-:Y:S01]  /*0d50*/  IADD3 R199, R214.reuse, 0x50, RZ ;  /* 0x00000050d6c77810 */ /* 0x040fe20007ffe0ff */
[----:B------:R-:W-:Y:S01]  /*0d60*/  @!P3 IMAD.X R4, RZ, RZ, R213, P6 ;  /* 0x000000ffff04b224 */ /* 0x000fe200030e06d5 */
[----:B------:R-:W-:Y:S01]  /*0d70*/  IADD3 R198, R214, 0x60, RZ ;  /* 0x00000060d6c67810 */ /* 0x000fe20007ffe0ff */
[----:B------:R-:W-:Y:S01]  /*0d80*/  @!P4 IMAD R9, R9, c[0x0][0x190], RZ ;  /* 0x000064000909ca24 */ /* 0x000fe200078e02ff */
[----:B------:R-:W-:Y:S01]  /*0d90*/  @!P5 IADD3 R14, P2, R212, 0x40, RZ ;  /* 0x00000040d40ed810 */ /* 0x000fe20007f5e0ff */
[----:B------:R-:W-:Y:S01]  /*0da0*/  @!P0 IMAD R10, R12, c[0x0][0x194], R10 ;  /* 0x000065000c0a8a24 */ /* 0x000fe200078e020a */
[----:B------:R-:W-:Y:S01]  /*0db0*/  IADD3 R197, R214, 0x70, RZ ;  /* 0x00000070d6c57810 */ /* 0x000fe20007ffe0ff */
[----:B------:R-:W-:Y:S01]  /*0dc0*/  @!P0 IMAD.WIDE.U32 R12, R12, c[0x0][0x190], R18 ;  /* 0x000064000c0c8a25 */ /* 0x000fe200078e0012 */
[----:B------:R-:W-:Y:S01]  /*0dd0*/  IADD3 R118, R217, -0x1, RZ ;  /* 0xffffffffd9767810 */ /* 0x000fe20007ffe0ff */
[----:B------:R-:W-:Y:S01]  /*0de0*/  USHF.L.U64.HI UR18, UR4, UR18, UR5 ;  /* 0x0000001204127299 */ /* 0x000fe20008010205 */
[----:B------:R-:W-:Y:S01]  /*0df0*/  LEA.HI R7, R7, R126, RZ, 0x4 ;  /* 0x0000007e07077211 */ /* 0x000fe200078f20ff */
[----:B------:R-:W-:Y:S01]  /*0e00*/  @!P3 IMAD R4, R4, c[0x0][0x190], RZ ;  /* 0x000064000404ba24 */ /* 0x000fe200078e02ff */
[----:B------:R-:W-:Y:S01]  /*0e10*/  USHF.L.U32 UR19, UR4, 0x6, URZ ;  /* 0x0000000604137899 */ /* 0x000fe2000800063f */
[C---:B------:R-:W-:Y:S01]  /*0e20*/  @!P4 IMAD R9, R26.reuse, c[0x0][0x194], R9 ;  /* 0x000065001a09ca24 */ /* 0x040fe200078e0209 */
[----:B------:R-:W-:Y:S01]  /*0e30*/  SHF.R.S32.HI R124, RZ, 0x5, R124 ;  /* 0x00000005ff7c7819 */ /* 0x000fe2000001147c */
[----:B------:R-:W-:Y:S01]  /*0e40*/  @!P4 IMAD.WIDE.U32 R26, R26, c[0x0][0x190], R16 ;  /* 0x000064001a1aca25 */ /* 0x000fe200078e0010 */
[----:B------:R-:W-:Y:S01]  /*0e50*/  SHF.R.S32.HI R205, RZ, 0x1f, R128 ;  /* 0x0000001fffcd7819 */ /* 0x000fe20000011480 */
[----:B------:R-:W-:-:S02]  /*0e60*/  UIADD3 UR17, UR21, 0x646e171e, URZ ;  /* 0x646e171e15117890 */ /* 0x000fc4000fffe03f */
[----:B------:R-:W-:Y:S01]  /*0e70*/  @!P1 IMAD R11, R213, c[0x0][0x190], RZ ;  /* 0x00006400d50b9a24 */ /* 0x000fe200078e02ff */
[----:B------:R-:W-:Y:S01]  /*0e80*/  LEA.HI R205, R205, R128, RZ, 0x2 ;  /* 0x00000080cdcd7211 */ /* 0x000fe200078f10ff */
[----:B------:R-:W-:Y:S02]  /*0e90*/  @!P1 IMAD.MOV.U32 R16, RZ, RZ, R18 ;  /* 0x000000ffff109224 */ /* 0x000fe400078e0012 */
[----:B------:R-:W-:Y:S01]  /*0ea0*/  @!P1 IMAD.MOV.U32 R17, RZ, RZ, R19 ;  /* 0x000000ffff119224 */ /* 0x000fe200078e0013 */
[----:B------:R-:W-:Y:S01]  /*0eb0*/  SHF.R.S32.HI R205, RZ, 0x2, R205 ;  /* 0x00000002ffcd7819 */ /* 0x000fe200000114cd */
[----:B------:R-:W-:Y:S01]  /*0ec0*/  @!P5 IMAD.X R2, RZ, RZ, R213, P2 ;  /* 0x000000ffff02d224 */ /* 0x000fe200010e06d5 */
[----:B------:R-:W-:Y:S01]  /*0ed0*/  @!P0 LEA R20, P2, R12, c[0x0][0x160], 0x1 ;  /* 0x000058000c148a11 */ /* 0x000fe200078408ff */
[----:B------:R-:W-:Y:S02]  /*0ee0*/  @!P3 IMAD R4, R24, c[0x0][0x194], R4 ;  /* 0x000065001804ba24 */ /* 0x000fe400078e0204 */
[----:B------:R-:W-:-:S02]  /*0ef0*/  @!P0 IMAD.IADD R10, R13, 0x1, R10 ;  /* 0x000000010d0a8824 */ /* 0x000fc400078e020a */
[----:B------:R-:W-:-:S03]  /*0f00*/  @!P3 IMAD.WIDE.U32 R24, R24, c[0x0][0x190], R18 ;  /* 0x000064001818ba25 */ /* 0x000fc600078e0012 */
[----:B------:R-:W-:Y:S01]  /*0f10*/  @!P0 LEA.HI.X R21, R12, c[0x0][0x164], R10, 0x1, P2 ;  /* 0x000059000c158a11 */ /* 0x000fe200010f0c0a */
[----:B------:R-:W-:Y:S01]  /*0f20*/  @!P1 IMAD R11, R212, c[0x0][0x194], R11 ;  /* 0x00006500d40b9a24 */ /* 0x000fe200078e020b */
[----:B------:R-:W-:Y:S01]  /*0f30*/  @!P3 LEA R12, P2, R24, c[0x0][0x160], 0x1 ;  /* 0x00005800180cba11 */ /* 0x000fe200078408ff */
[----:B------:R-:W-:-:S04]  /*0f40*/  @!P1 IMAD.WIDE.U32 R16, R212, c[0x0][0x190], R16 ;  /* 0x00006400d4109a25 */ /* 0x000fc800078e0010 */
[----:B------:R-:W-:Y:S01]  /*0f50*/  @!P3 IMAD.IADD R4, R25, 0x1, R4 ;  /* 0x000000011904b824 */ /* 0x000fe200078e0204 */
[----:B------:R-:W-:Y:S01]  /*0f60*/  @!P1 LEA R22, P6, R16, c[0x0][0x160], 0x1 ;  /* 0x0000580010169a11 */ /* 0x000fe200078c08ff */
[----:B------:R-:W-:Y:S02]  /*0f70*/  @!P1 IMAD.IADD R11, R17, 0x1, R11 ;  /* 0x00000001110b9824 */ /* 0x000fe400078e020b */
[----:B------:R-:W-:Y:S01]  /*0f80*/  @!P5 IMAD R2, R2, c[0x0][0x190], RZ ;  /* 0x000064000202da24 */ /* 0x000fe200078e02ff */
[----:B------:R-:W-:Y:S01]  /*0f90*/  @!P3 LEA.HI.X R13, R24, c[0x0][0x164], R4, 0x1, P2 ;  /* 0x00005900180dba11 */ /* 0x000fe200010f0c04 */
[----:B------:R-:W-:Y:S01]  /*0fa0*/  IMAD.SHL.U32 R204, R204, 0x2, RZ ;  /* 0x00000002cccc7824 */ /* 0x000fe200078e00ff */
[----:B------:R-:W-:Y:S01]  /*0fb0*/  @!P1 LEA.HI.X R23, R16, c[0x0][0x164], R11, 0x1, P6 ;  /* 0x0000590010179a11 */ /* 0x000fe200030f0c0b */
[----:B------:R-:W-:Y:S01]  /*0fc0*/  @!P5 IMAD R2, R14, c[0x0][0x194], R2 ;  /* 0x000065000e02da24 */ /* 0x000fe200078e0202 */
[-C--:B------:R-:W-:Y:S01]  /*0fd0*/  ISETP.GE.AND P2, PT, R199, R195.reuse, PT ;  /* 0x000000c3c700720c */ /* 0x080fe20003f46270 */
[----:B------:R-:W-:Y:S01]  /*0fe0*/  @!P4 IMAD.IADD R9, R27, 0x1, R9 ;  /* 0x000000011b09c824 */ /* 0x000fe200078e0209 */
[----:B------:R-:W-:Y:S01]  /*0ff0*/  @!P4 LEA R16, P6, R26, c[0x0][0x160], 0x1 ;  /* 0x000058001a10ca11 */ /* 0x000fe200078c08ff */
[----:B------:R-:W-:Y:S01]  /*1000*/  @!P5 IMAD.WIDE.U32 R14, R14, c[0x0][0x190], R18 ;  /* 0x000064000e0eda25 */ /* 0x000fe200078e0012 */
[----:B------:R-:W-:Y:S01]  /*1010*/  @!PT LDS RZ, [RZ] ;  /* 0x00000000fffff984 */ /* 0x000fe20000000800 */
[----:B------:R-:W-:Y:S01]  /*1020*/  @!PT LDS RZ, [RZ] ;  /* 0x00000000fffff984 */ /* 0x000fe20000000800 */
[----:B------:R-:W-:Y:S01]  /*1030*/  @!PT LDS RZ, [RZ] ;  /* 0x00000000fffff984 */ /* 0x000fe20000000800 */
[----:B------:R1:W-:Y:S01]  /*1040*/  @!P1 LDGSTS.E.BYPASS.LTC128B.128 [R204], [R22.64] ;  /* 0x0000000016cc9fae */ /* 0x0003e2000b901d56 */
[----:B------:R-:W-:-:S02]  /*1050*/  ISETP.GE.AND P1, PT, R198, R195, PT ;  /* 0x000000c3c600720c */ /* 0x000fc40003f26270 */
[----:B------:R-:W-:Y:S01]  /*1060*/  @!P4 LEA.HI.X R17, R26, c[0x0][0x164], R9, 0x1, P6 ;  /* 0x000059001a11ca11 */ /* 0x000fe200030f0c09 */
[----:B------:R-:W-:Y:S01]  /*1070*/  @!P5 IMAD.IADD R2, R15, 0x1, R2 ;  /* 0x000000010f02d824 */ /* 0x000fe200078e0202 */
[----:B------:R-:W-:Y:S01]  /*1080*/  @!P5 LEA R10, P6, R14, c[0x0][0x160], 0x1 ;  /* 0x000058000e0ada11 */ /* 0x000fe200078c08ff */
[----:B------:R2:W-:Y:S01]  /*1090*/  @!P0 LDGSTS.E.BYPASS.LTC128B.128 [R204+0x800], [R20.64] ;  /* 0x0080000014cc8fae */ /* 0x0005e2000b901d56 */
[----:B------:R-:W-:Y:S01]  /*10a0*/  ISETP.GE.AND P0, PT, R197, R195, PT ;  /* 0x000000c3c500720c */ /* 0x000fe20003f06270 */
[----:B------:R-:W-:Y:S01]  /*10b0*/  IMAD R234, R234, c[0x0][0x1b8], RZ ;  /* 0x00006e00eaea7a24 */ /* 0x000fe200078e02ff */
[----:B------:R-:W-:Y:S01]  /*10c0*/  @!P5 LEA.HI.X R11, R14, c[0x0][0x164], R2, 0x1, P6 ;  /* 0x000059000e0bda11 */ /* 0x000fe200030f0c02 */
[----:B------:R3:W-:Y:S01]  /*10d0*/  @!P4 LDGSTS.E.BYPASS.LTC128B.128 [R204+0x1000], [R16.64] ;  /* 0x0100000010cccfae */ /* 0x0007e2000b901d56 */
[----:B------:R-:W-:Y:S01]  /*10e0*/  @!P2 IADD3 R2, P6, R212, 0x50, RZ ;  /* 0x00000050d402a810 */ /* 0x000fe20007fde0ff */
[----:B------:R-:W-:Y:S02]  /*10f0*/  IMAD R234, R232, c[0x0][0x1bc], R234 ;  /* 0x00006f00e8ea7a24 */ /* 0x000fe400078e02ea */
[----:B------:R4:W-:Y:S01]  /*1100*/  @!P3 LDGSTS.E.BYPASS.LTC128B.128 [R204+0x1800], [R12.64] ;  /* 0x018000000cccbfae */ /* 0x0009e2000b901d56 */
[----:B------:R-:W-:-:S02]  /*1110*/  IMAD.MOV.U32 R132, RZ, RZ, c[0x0][0x1a4] ;  /* 0x00006900ff847624 */ /* 0x000fc400078e00ff */
[--C-:B------:R-:W-:Y:S01]  /*1120*/  @!P2 IMAD.X R15, RZ, RZ, R213.reuse, P6 ;  /* 0x000000ffff0fa224 */ /* 0x100fe200030e06d5 */
[----:B------:R-:W-:Y:S01]  /*1130*/  @!P1 IADD3 R14, P6, R212, 0x60, RZ ;  /* 0x00000060d40e9810 */ /* 0x000fe20007fde0ff */
[----:B------:R5:W-:Y:S01]  /*1140*/  @!P5 LDGSTS.E.BYPASS.LTC128B.128 [R204+0x2000], [R10.64] ;  /* 0x020000000accdfae */ /* 0x000be2000b901d56 */
[----:B------:R-:W-:Y:S02]  /*1150*/  IMAD.SHL.U32 R244, R126, 0x2, RZ ;  /* 0x000000027ef47824 */ /* 0x000fe400078e00ff */
[----:B------:R-:W-:Y:S02]  /*1160*/  @!P2 IMAD R15, R15, c[0x0][0x190], RZ ;  /* 0x000064000f0faa24 */ /* 0x000fe400078e02ff */
[----:B------:R-:W-:Y:S01]  /*1170*/  @!P1 IMAD.X R9, RZ, RZ, R213, P6 ;  /* 0x000000ffff099224 */ /* 0x000fe200030e06d5 */
[----:B------:R-:W-:Y:S01]  /*1180*/  @!P0 IADD3 R4, P6, R212, 0x70, RZ ;  /* 0x00000070d4048810 */ /* 0x000fe20007fde0ff */
[----:B------:R-:W-:Y:S01]  /*1190*/  @!P2 IMAD R15, R2, c[0x0][0x194], R15 ;  /* 0x00006500020faa24 */ /* 0x000fe200078e020f */
[----:B------:R-:W-:Y:S01]  /*11a0*/  LOP3.LUT R244, R244, 0x6, RZ, 0xc0, !PT ;  /* 0x00000006f4f47812 */ /* 0x000fe200078ec0ff */
[----:B------:R-:W-:-:S02]  /*11b0*/  @!P1 IMAD R9, R9, c[0x0][0x190], RZ ;  /* 0x0000640009099a24 */ /* 0x000fc400078e02ff */
[--C-:B-1----:R-:W-:Y:S02]  /*11c0*/  @!P1 IMAD.MOV.U32 R22, RZ, RZ, R18.reuse ;  /* 0x000000ffff169224 */ /* 0x102fe400078e0012 */
[--C-:B------:R-:W-:Y:S02]  /*11d0*/  @!P1 IMAD.MOV.U32 R23, RZ, RZ, R19.reuse ;  /* 0x000000ffff179224 */ /* 0x100fe400078e0013 */
[----:B--2---:R-:W-:Y:S02]  /*11e0*/  @!P2 IMAD.MOV.U32 R20, RZ, RZ, R18 ;  /* 0x000000ffff14a224 */ /* 0x004fe400078e0012 */
[----:B------:R-:W-:Y:S02]  /*11f0*/  @!P2 IMAD.MOV.U32 R21, RZ, RZ, R19 ;  /* 0x000000ffff15a224 */ /* 0x000fe400078e0013 */
[----:B------:R-:W-:Y:S02]  /*1200*/  @!P1 IMAD R9, R14, c[0x0][0x194], R9 ;  /* 0x000065000e099a24 */ /* 0x000fe400078e0209 */
[----:B------:R-:W-:Y:S01]  /*1210*/  @!P2 IMAD.WIDE.U32 R20, R2, c[0x0][0x190], R20 ;  /* 0x000064000214aa25 */ /* 0x000fe200078e0014 */
[----:B----4-:R-:W-:-:S02]  /*1220*/  SHF.R.S32.HI R13, RZ, 0x1f, R118 ;  /* 0x0000001fff0d7819 */ /* 0x010fc40000011476 */
[----:B------:R-:W-:Y:S01]  /*1230*/  SHF.R.S32.HI R12, RZ, 0x4, R7 ;  /* 0x00000004ff0c7819 */ /* 0x000fe20000011407 */
[----:B------:R-:W-:Y:S02]  /*1240*/  @!P0 IMAD.X R2, RZ, RZ, R213, P6 ;  /* 0x000000ffff028224 */ /* 0x000fe400030e06d5 */
[----:B------:R-:W-:Y:S01]  /*1250*/  @!P1 IMAD.WIDE.U32 R22, R14, c[0x0][0x190], R22 ;  /* 0x000064000e169a25 */ /* 0x000fe200078e0016 */
[----:B------:R-:W-:-:S03]  /*1260*/  @!P2 LEA R14, P6, R20, c[0x0][0x160], 0x1 ;  /* 0x00005800140eaa11 */ /* 0x000fc600078c08ff */
[----:B------:R-:W-:Y:S02]  /*1270*/  @!P2 IMAD.IADD R15, R21, 0x1, R15 ;  /* 0x00000001150fa824 */ /* 0x000fe400078e020f */
[----:B------:R-:W-:Y:S02]  /*1280*/  @!P0 IMAD R2, R2, c[0x0][0x190], RZ ;  /* 0x0000640002028a24 */ /* 0x000fe400078e02ff */
[----:B------:R-:W-:Y:S01]  /*1290*/  @!P1 IMAD.IADD R9, R23, 0x1, R9 ;  /* 0x0000000117099824 */ /* 0x000fe200078e0209 */
[----:B------:R-:W-:Y:S01]  /*12a0*/  @!P2 LEA.HI.X R15, R20, c[0x0][0x164], R15, 0x1, P6 ;  /* 0x00005900140faa11 */ /* 0x000fe200030f0c0f */
[----:B------:R-:W-:Y:S01]  /*12b0*/  @!P0 IMAD R2, R4, c[0x0][0x194], R2 ;  /* 0x0000650004028a24 */ /* 0x000fe200078e0202 */
[----:B------:R-:W-:Y:S01]  /*12c0*/  @!P1 LEA R20, P6, R22, c[0x0][0x160], 0x1 ;  /* 0x0000580016149a11 */ /* 0x000fe200078c08ff */
[----:B------:R-:W-:Y:S02]  /*12d0*/  @!P0 IMAD.WIDE.U32 R24, R4, c[0x0][0x190], R18 ;  /* 0x0000640004188a25 */ /* 0x000fe400078e0012 */
[----:B------:R1:W-:Y:S01]  /*12e0*/  @!P2 LDGSTS.E.BYPASS.LTC128B.128 [R204+0x2800], [R14.64] ;  /* 0x028000000eccafae */ /* 0x0003e2000b901d56 */
[----:B------:R-:W-:Y:S01]  /*12f0*/  @!P1 LEA.HI.X R21, R22, c[0x0][0x164], R9, 0x1, P6 ;  /* 0x0000590016159a11 */ /* 0x000fe200030f0c09 */
[----:B------:R-:W-:Y:S01]  /*1300*/  @!P0 IMAD.IADD R2, R25, 0x1, R2 ;  /* 0x0000000119028824 */ /* 0x000fe200078e0202 */
[----:B------:R-:W-:Y:S01]  /*1310*/  @!P0 LEA R18, P6, R24, c[0x0][0x160], 0x1 ;  /* 0x0000580018128a11 */ /* 0x000fe200078c08ff */
[----:B------:R-:W-:-:S02]  /*1320*/  IMAD R4, R215, c[0x0][0x198], RZ ;  /* 0x00006600d7047a24 */ /* 0x000fc400078e02ff */
[----:B------:R-:W-:Y:S01]  /*1330*/  IMAD.WIDE.U32 R22, R214, c[0x0][0x198], R210 ;  /* 0x00006600d6167a25 */ /* 0x000fe200078e00d2 */
[----:B------:R-:W-:Y:S01]  /*1340*/  @!P0 LEA.HI.X R19, R24, c[0x0][0x164], R2, 0x1, P6 ;  /* 0x0000590018138a11 */ /* 0x000fe200030f0c02 */
[----:B------:R2:W-:Y:S02]  /*1350*/  @!P1 LDGSTS.E.BYPASS.LTC128B.128 [R204+0x3000], [R20.64] ;  /* 0x0300000014cc9fae */ /* 0x0005e4000b901d56 */
[----:B------:R-:W-:Y:S01]  /*1360*/  IMAD R4, R214, c[0x0][0x19c], R4 ;  /* 0x00006700d6047a24 */ /* 0x000fe200078e0204 */
[----:B------:R-:W-:Y:S01]  /*1370*/  IADD3 R206, P6, R6, R22, RZ ;  /* 0x0000001606ce7210 */ /* 0x000fe20007fde0ff */
[----:B------:R-:W-:Y:S01]  /*1380*/  IMAD R2, R215, c[0x0][0x1a0], RZ ;  /* 0x00006800d7027a24 */ /* 0x000fe200078e02ff */
[----:B------:R4:W-:Y:S01]  /*1390*/  @!P0 LDGSTS.E.BYPASS.LTC128B.128 [R204+0x3800], [R18.64] ;  /* 0x0380000012cc8fae */ /* 0x0009e2000b901d56 */
[----:B------:R-:W-:Y:S01]  /*13a0*/  IMAD.WIDE.U32 R24, R214, c[0x0][0x1a0], R210 ;  /* 0x00006800d6187a25 */ /* 0x000fe200078e00d2 */
[----:B------:R-:W-:-:S03]  /*13b0*/  IADD3.X R207, R5, R23, R4, P6, !PT ;  /* 0x0000001705cf7210 */ /* 0x000fc600037fe404 */
[----:B------:R-:W-:Y:S01]  /*13c0*/  IMAD R5, R118, -0x40, R122 ;  /* 0xffffffc076057824 */ /* 0x000fe200078e027a */
[----:B------:R-:W-:Y:S01]  /*13d0*/  IADD3 R8, P6, R8, R24, RZ ;  /* 0x0000001808087210 */ /* 0x000fe20007fde0ff */
[----:B------:R-:W-:Y:S02]  /*13e0*/  IMAD R2, R214, c[0x0][0x1a4], R2 ;  /* 0x00006900d6027a24 */ /* 0x000fe400078e0202 */
[----:B------:R-:W-:Y:S01]  /*13f0*/  IMAD.WIDE.U32 R206, R232, c[0x0][0x1b0], R206 ;  /* 0x00006c00e8ce7a25 */ /* 0x000fe200078e00ce */
[-C--:B------:R-:W-:Y:S02]  /*1400*/  ISETP.GE.AND P4, PT, R214, R5.reuse, PT ;  /* 0x00000005d600720c */ /* 0x080fe40003f86270 */
[----:B------:R-:W-:Y:S01]  /*1410*/  ISETP.GE.AND P3, PT, R203, R5, PT ;  /* 0x00000005cb00720c */ /* 0x000fe20003f66270 */
[----:B------:R-:W-:Y:S01]  /*1420*/  IMAD.IADD R209, R207, 0x1, R208 ;  /* 0x00000001cfd17824 */ /* 0x000fe200078e02d0 */
[----:B------:R-:W-:Y:S01]  /*1430*/  IADD3.X R9, R0, R25, R2, P6, !PT ;  /* 0x0000001900097210 */ /* 0x000fe200037fe402 */
[----:B------:R-:W-:Y:S01]  /*1440*/  IMAD R2, R118, UR7, RZ ;  /* 0x0000000776027c24 */ /* 0x000fe2000f8e02ff */
[-C--:B------:R-:W-:Y:S01]  /*1450*/  ISETP.GE.AND P6, PT, R202, R5.reuse, PT ;  /* 0x00000005ca00720c */ /* 0x080fe20003fc6270 */
[----:B------:R-:W-:Y:S01]  /*1460*/  IMAD.MOV.U32 R208, RZ, RZ, R206 ;  /* 0x000000ffffd07224 */ /* 0x000fe200078e00ce */
[----:B------:R-:W-:Y:S01]  /*1470*/  ISETP.GE.AND P1, PT, R201, R5, PT ;  /* 0x00000005c900720c */ /* 0x000fe20003f26270 */
[----:B------:R-:W-:-:S02]  /*1480*/  IMAD R2, R13, UR8, R2 ;  /* 0x000000080d027c24 */ /* 0x000fc4000f8e0202 */
[----:B-----5:R-:W-:-:S04]  /*1490*/  IMAD.WIDE.U32 R10, R118, UR8, R208 ;  /* 0x00000008760a7c25 */ /* 0x020fc8000f8e00d0 */
[----:B------:R-:W-:Y:S01]  /*14a0*/  IMAD.MOV.U32 R0, RZ, RZ, c[0x0][0x198] ;  /* 0x00006600ff007624 */ /* 0x000fe200078e00ff */
[----:B---3--:R-:W-:Y:S01]  /*14b0*/  @!P4 LEA R16, P5, R10, c[0x0][0x168], 0x1 ;  /* 0x00005a000a10ca11 */ /* 0x008fe200078a08ff */
[----:B------:R-:W-:Y:S02]  /*14c0*/  IMAD.IADD R11, R11, 0x1, R2 ;  /* 0x000000010b0b7824 */ /* 0x000fe400078e0202 */
[----:B------:R-:W-:Y:S01]  /*14d0*/  IMAD.WIDE.U32 R232, R232, c[0x0][0x1b8], R8 ;  /* 0x00006e00e8e87a25 */ /* 0x000fe200078e0008 */
[----:B------:R-:W-:Y:S02]  /*14e0*/  @!P3 LEA R4, P2, R0, R10, 0x4 ;  /* 0x0000000a0004b211 */ /* 0x000fe400078420ff */
[----:B------:R-:W-:Y:S01]  /*14f0*/  @!P4 LEA.HI.X R17, R10, c[0x0][0x16c], R11, 0x1, P5 ;  /* 0x00005b000a11ca11 */ /* 0x000fe200028f0c0b */
[----:B------:R-:W-:Y:S01]  /*1500*/  IMAD.SHL.U32 R9, R3, 0x40, RZ ;  /* 0x0000004003097824 */ /* 0x000fe200078e00ff */
[----:B------:R-:W-:Y:S01]  /*1510*/  ISETP.GE.AND P5, PT, R201, R5, PT ;  /* 0x00000005c900720c */ /* 0x000fe20003fa6270 */
[----:B------:R-:W-:Y:S01]  /*1520*/  IMAD.IADD R235, R233, 0x1, R234 ;  /* 0x00000001e9eb7824 */ /* 0x000fe200078e02ea */
[----:B------:R-:W-:Y:S01]  /*1530*/  @!P3 LEA.HI.X R2, R0, R11, R117, 0x4, P2 ;  /* 0x0000000b0002b211 */ /* 0x000fe200010f2475 */
[----:B------:R3:W-:Y:S01]  /*1540*/  @!P4 LDGSTS.E.BYPASS.LTC128B.128 [R204+0x4000], [R16.64] ;  /* 0x0400000010cccfae */ /* 0x0007e2000b901d56 */
[----:B-1----:R-:W-:Y:S01]  /*1550*/  @!P3 LEA R14, P2, R4, c[0x0][0x168], 0x1 ;  /* 0x00005a00040eba11 */ /* 0x002fe200078408ff */
[----:B------:R-:W-:Y:S01]  /*1560*/  IMAD R6, R118, UR18, RZ ;  /* 0x0000001276067c24 */ /* 0x000fe2000f8e02ff */
[-C--:B------:R-:W-:Y:S01]  /*1570*/  ISETP.GE.AND P4, PT, R214, R5.reuse, PT ;  /* 0x00000005d600720c */ /* 0x080fe20003f86270 */
[----:B------:R-:W-:Y:S01]  /*1580*/  IMAD.MOV.U32 R234, RZ, RZ, R232 ;  /* 0x000000ffffea7224 */ /* 0x000fe200078e00e8 */
[----:B------:R-:W-:Y:S01]  /*1590*/  @!P3 LEA.HI.X R15, R4, c[0x0][0x16c], R2, 0x1, P2 ;  /* 0x00005b00040fba11 */ /* 0x000fe200010f0c02 */
[----:B------:R-:W-:Y:S01]  /*15a0*/  IMAD.SHL.U32 R2, R117, 0x20, RZ ;  /* 0x0000002075027824 */ /* 0x000fe200078e00ff */
[----:B------:R-:W-:Y:S01]  /*15b0*/  @!P6 IADD3 R4, P2, R10, UR10, RZ ;  /* 0x0000000a0a04ec10 */ /* 0x000fe2000ff5e0ff */
[----:B------:R-:W-:Y:S01]  /*15c0*/  IMAD R13, R13, UR19, R6 ;  /* 0x000000130d0d7c24 */ /* 0x000fe2000f8e0206 */
[----:B------:R-:W-:Y:S01]  /*15d0*/  LOP3.LUT R9, R9, 0x1c0, RZ, 0xc0, !PT ;  /* 0x000001c009097812 */ /* 0x000fe200078ec0ff */
[----:B------:R1:W-:Y:S01]  /*15e0*/  @!P3 LDGSTS.E.BYPASS.LTC128B.128 [R204+0x4800], [R14.64] ;  /* 0x048000000eccbfae */ /* 0x0003e2000b901d56 */
[----:B------:R-:W-:Y:S01]  /*15f0*/  @!P6 IADD3.X R2, R11, UR11, R2, P2, !PT ;  /* 0x0000000b0b02ec10 */ /* 0x000fe200097fe402 */
[----:B------:R-:W-:Y:S01]  /*1600*/  @!P5 IMAD.WIDE.U32 R10, R0, 0x30, R10 ;  /* 0x00000030000ad825 */ /* 0x000fe200078e000a */
[C---:B----4-:R-:W-:Y:S01]  /*1610*/  @!P6 LEA R18, P0, R4.reuse, c[0x0][0x168], 0x1 ;  /* 0x00005a000412ea11 */ /* 0x050fe200078008ff */
[----:B------:R-:W-:Y:S01]  /*1620*/  UIMAD.WIDE.U32 UR10, UR4, 0x20, URZ ;  /* 0x00000020040a78a5 */ /* 0x000fe2000f8e003f */
[-C--:B------:R-:W-:Y:S01]  /*1630*/  ISETP.GE.AND P3, PT, R203, R5.reuse, PT ;  /* 0x00000005cb00720c */ /* 0x080fe20003f66270 */
[----:B------:R-:W-:Y:S01]  /*1640*/  @!P5 IMAD R0, R117, 0x30, RZ ;  /* 0x000000307500d824 */ /* 0x000fe200078e02ff */
[----:B------:R-:W-:Y:S01]  /*1650*/  @!P6 LEA.HI.X R19, R4, c[0x0][0x16c], R2, 0x1, P0 ;  /* 0x00005b000413ea11 */ /* 0x000fe200000f0c02 */
[----:B--2---:R-:W-:Y:S01]  /*1660*/  IMAD.WIDE.U32 R20, R118, UR19, R234 ;  /* 0x0000001376147c25 */ /* 0x004fe2000f8e00ea */
[----:B------:R-:W-:-:S03]  /*1670*/  ISETP.GE.AND P2, PT, R202, R5, PT ;  /* 0x00000005ca00720c */ /* 0x000fc60003f46270 */
[----:B------:R-:W-:Y:S01]  /*1680*/  @!P5 IMAD.IADD R0, R11, 0x1, R0 ;  /* 0x000000010b00d824 */ /* 0x000fe200078e0200 */
[----:B------:R2:W-:Y:S01]  /*1690*/  @!P6 LDGSTS.E.BYPASS.LTC128B.128 [R204+0x5000], [R18.64] ;  /* 0x0500000012ccefae */ /* 0x0005e2000b901d56 */
[----:B------:R-:W-:Y:S01]  /*16a0*/  LOP3.LUT R11, R7, 0xfffffff0, RZ, 0xc0, !PT ;  /* 0xfffffff0070b7812 */ /* 0x000fe200078ec0ff */
[----:B------:R-:W-:Y:S01]  /*16b0*/  IMAD.IADD R13, R21, 0x1, R13 ;  /* 0x00000001150d7824 */ /* 0x000fe200078e020d */
[----:B------:R-:W-:Y:S01]  /*16c0*/  LEA.HI R7, R7, R12, RZ, 0x1 ;  /* 0x0000000c07077211 */ /* 0x000fe200078f08ff */
[----:B------:R-:W-:Y:S01]  /*16d0*/  IMAD.U32 R6, RZ, RZ, UR4 ;  /* 0x00000004ff067e24 */ /* 0x000fe2000f8e00ff */
[----:B---3--:R-:W-:Y:S01]  /*16e0*/  @!P5 LEA R16, P0, R10, c[0x0][0x168], 0x1 ;  /* 0x00005a000a10da11 */ /* 0x008fe200078008ff */
[----:B------:R-:W-:Y:S01]  /*16f0*/  IMAD.IADD R11, R126, 0x1, -R11 ;  /* 0x000000017e0b7824 */ /* 0x000fe200078e0a0b */
[----:B------:R-:W-:Y:S01]  /*1700*/  LOP3.LUT R7, R7, 0xfffffffe, RZ, 0xc0, !PT ;  /* 0xfffffffe07077812 */ /* 0x000fe200078ec0ff */
[----:B------:R-:W-:Y:S01]  /*1710*/  IMAD.U32 R5, RZ, RZ, UR4 ;  /* 0x00000004ff057e24 */ /* 0x000fe2000f8e00ff */
[----:B------:R-:W-:Y:S01]  /*1720*/  @!P5 LEA.HI.X R17, R10, c[0x0][0x16c], R0, 0x1, P0 ;  /* 0x00005b000a11da11 */ /* 0x000fe200000f0c00 */
[----:B------:R-:W-:Y:S01]  /*1730*/  IMAD.SHL.U32 R10, R214, 0x8, RZ ;  /* 0x00000008d60a7824 */ /* 0x000fe200078e00ff */
[----:B------:R-:W-:Y:S01]  /*1740*/  SHF.R.S32.HI R4, RZ, 0x1f, R11 ;  /* 0x0000001fff047819 */ /* 0x000fe2000001140b */
[----:B------:R-:W-:-:S02]  /*1750*/  IMAD.IADD R7, R12, 0x1, -R7 ;  /* 0x000000010c077824 */ /* 0x000fc400078e0a07 */
[----:B------:R3:W-:Y:S01]  /*1760*/  @!P5 LDGSTS.E.BYPASS.LTC128B.128 [R204+0x5800], [R16.64] ;  /* 0x0580000010ccdfae */ /* 0x0007e2000b901d56 */
[----:B------:R-:W-:Y:S01]  /*1770*/  LEA.HI R4, R4, R11, RZ, 0x3 ;  /* 0x0000000b04047211 */ /* 0x000fe200078f18ff */
[----:B------:R-:W-:Y:S01]  /*1780*/  IMAD.SHL.U32 R8, R132, 0x20, RZ ;  /* 0x0000002084087824 */ /* 0x000fe200078e00ff */
[----:B------:R-:W-:Y:S01]  /*1790*/  LOP3.LUT R10, R9, 0x8, R10, 0xf8, !PT ;  /* 0x00000008090a7812 */ /* 0x000fe200078ef80a */
[----:B------:R-:W0:Y:S01]  /*17a0*/  LDGDEPBAR ;  /* 0x00000000000079af */ /* 0x000e220000000000 */
[C---:B------:R-:W-:Y:S01]  /*17b0*/  LOP3.LUT R0, R4.reuse, 0xfffffff8, RZ, 0xc0, !PT ;  /* 0xfffffff804007812 */ /* 0x040fe200078ec0ff */
[----:B------:R-:W-:Y:S01]  /*17c0*/  IMAD.SHL.U32 R121, R4, 0x40, RZ ;  /* 0x0000004004797824 */ /* 0x000fe200078e00ff */
[----:B------:R-:W-:Y:S01]  /*17d0*/  SHF.R.U32.HI R9, RZ, 0x3, R9 ;  /* 0x00000003ff097819 */ /* 0x000fe20000011609 */
[----:B------:R-:W-:Y:S01]  /*17e0*/  @!P1 IMAD.MOV.U32 R12, RZ, RZ, R20 ;  /* 0x000000ffff0c9224 */ /* 0x000fe200078e0014 */
[----:B-1----:R-:W-:Y:S01]  /*17f0*/  @!P4 LEA R14, P0, R20, c[0x0][0x170], 0x1 ;  /* 0x00005c00140eca11 */ /* 0x002fe200078008ff */
[----:B------:R-:W-:Y:S01]  /*1800*/  IMAD.IADD R0, R11, 0x1, -R0 ;  /* 0x000000010b007824 */ /* 0x000fe200078e0a00 */
[----:B------:R-:W-:Y:S01]  /*1810*/  LOP3.LUT R9, R10, R9, RZ, 0x3c, !PT ;  /* 0x000000090a097212 */ /* 0x000fe200078e3cff */
[----:B------:R-:W-:Y:S01]  /*1820*/  IMAD.U32 R10, RZ, RZ, UR4 ;  /* 0x00000004ff0a7e24 */ /* 0x000fe2000f8e00ff */
[----:B------:R-:W-:Y:S01]  /*1830*/  @!P4 LEA.HI.X R15, R20, c[0x0][0x174], R13, 0x1, P0 ;  /* 0x00005d00140fca11 */ /* 0x000fe200000f0c0d */
[----:B------:R-:W-:Y:S01]  /*1840*/  IMAD.SHL.U32 R11, R0, 0x40, RZ ;  /* 0x00000040000b7824 */ /* 0x000fe200078e00ff */
[----:B------:R-:W-:Y:S01]  /*1850*/  @!P3 LEA R6, P0, R6, R20, 0x4 ;  /* 0x000000140606b211 */ /* 0x000fe200078020ff */
[----:B------:R-:W-:Y:S01]  /*1860*/  IMAD R193, R7, 0x200, R9 ;  /* 0x0000020007c17824 */ /* 0x000fe200078e0209 */
[----:B------:R-:W-:Y:S01]  /*1870*/  LOP3.LUT R121, R121, 0xfffffe00, RZ, 0xc0, !PT ;  /* 0xfffffe0079797812 */ /* 0x000fe200078ec0ff */
[----:B------:R-:W-:Y:S01]  /*1880*/  IMAD.SHL.U32 R7, R7, 0x8, RZ ;  /* 0x0000000807077824 */ /* 0x000fe200078e00ff */
[----:B------:R-:W-:Y:S01]  /*1890*/  LOP3.LUT R11, R11, 0x1c0, RZ, 0xc0, !PT ;  /* 0x000001c00b0b7812 */ /* 0x000fe200078ec0ff */
[----:B------:R-:W-:Y:S01]  /*18a0*/  @!P1 IMAD R9, R132, 0x30, RZ ;  /* 0x0000003084099824 */ /* 0x000fe200078e02ff */
[----:B------:R-:W-:Y:S01]  /*18b0*/  @!P3 LEA.HI.X R5, R5, R13, R132, 0x4, P0 ;  /* 0x0000000d0505b211 */ /* 0x000fe200000f2484 */
[----:B------:R-:W-:Y:S01]  /*18c0*/  IMAD R194, R124, 0x400, R121 ;  /* 0x000004007cc27824 */ /* 0x000fe200078e0279 */
[----:B------:R-:W-:Y:S01]  /*18d0*/  @!P2 IADD3 R2, P0, R20, UR10, RZ ;  /* 0x0000000a1402ac10 */ /* 0x000fe2000ff1e0ff */
[----:B------:R-:W-:Y:S01]  /*18e0*/  IMAD.SHL.U32 R193, R193, 0x2, RZ ;  /* 0x00000002c1c17824 */ /* 0x000fe200078e00ff */
[----:B------:R-:W-:Y:S01]  /*18f0*/  LOP3.LUT R7, R11, 0x8, R7, 0xf8, !PT ;  /* 0x000000080b077812 */ /* 0x000fe200078ef807 */
[----:B------:R-:W-:Y:S01]  /*1900*/  IMAD R228, R123, 0x8, R124 ;  /* 0x000000087be47824 */ /* 0x000fe200078e027c */
[----:B------:R-:W-:Y:S01]  /*1910*/  SHF.R.U32.HI R119, RZ, 0x3, R11 ;  /* 0x00000003ff777819 */ /* 0x000fe2000001160b */
[----:B------:R-:W-:-:S04]  /*1920*/  DEPBAR.LE SB0, 0x0 ;  /* 0x000080000000791a */ /* 0x000fc80000000000 */
[----:B------:R-:W-:Y:S01]  /*1930*/  BAR.SYNC.DEFER_BLOCKING 0x0 ;  /* 0x0000000000007b1d */ /* 0x000fe20000010000 */
[----:B------:R-:W-:Y:S01]  /*1940*/  @!P2 IADD3.X R8, R13, UR11, R8, P0, !PT ;  /* 0x0000000b0d08ac10 */ /* 0x000fe200087fe408 */
[----:B------:R-:W-:Y:S01]  /*1950*/  @!P1 IMAD.WIDE.U32 R12, R10, 0x30, R12 ;  /* 0x000000300a0c9825 */ /* 0x000fe200078e000c */
[----:B---3--:R-:W-:Y:S02]  /*1960*/  @!P3 LEA R16, P0, R6, c[0x0][0x170], 0x1 ;  /* 0x00005c000610ba11 */ /* 0x008fe400078008ff */
[----:B------:R-:W-:Y:S01]  /*1970*/  LOP3.LUT R119, R7, R119, RZ, 0x3c, !PT ;  /* 0x0000007707777212 */ /* 0x000fe200078e3cff */
[----:B------:R-:W-:Y:S01]  /*1980*/  @!P1 IMAD.IADD R9, R13, 0x1, R9 ;  /* 0x000000010d099824 */ /* 0x000fe200078e0209 */
[----:B------:R-:W-:Y:S01]  /*1990*/  @!P2 LEA R10, P5, R2, c[0x0][0x170], 0x1 ;  /* 0x00005c00020aaa11 */ /* 0x000fe200078a08ff */
[----:B------:R-:W-:Y:S01]  /*19a0*/  IMAD.MOV.U32 R216, RZ, RZ, R118 ;  /* 0x000000ffffd87224 */ /* 0x000fe200078e0076 */
[----:B------:R-:W-:Y:S01]  /*19b0*/  @!P3 LEA.HI.X R17, R6, c[0x0][0x174], R5, 0x1, P0 ;  /* 0x00005d000611ba11 */ /* 0x000fe200000f0c05 */
[----:B------:R-:W-:Y:S01]  /*19c0*/  IMAD.IADD R194, R119, 0x1, R194 ;  /* 0x0000000177c27824 */ /* 0x000fe200078e02c2 */
[----:B------:R-:W-:-:S02]  /*19d0*/  @!P1 LEA R6, P0, R12, c[0x0][0x170], 0x1 ;  /* 0x00005c000c069a11 */ /* 0x000fc400078008ff */
[----:B------:R-:W-:Y:S01]  /*19e0*/  @!P2 LEA.HI.X R11, R2, c[0x0][0x174], R8, 0x1, P5 ;  /* 0x00005d00020baa11 */ /* 0x000fe200028f0c08 */
[----:B------:R-:W-:Y:S01]  /*19f0*/  IMAD.SHL.U32 R194, R194, 0x2, RZ ;  /* 0x00000002c2c27824 */ /* 0x000fe200078e00ff */
[----:B------:R-:W-:Y:S01]  /*1a00*/  @!P1 LEA.HI.X R7, R12, c[0x0][0x174], R9, 0x1, P0 ;  /* 0x00005d000c079a11 */ /* 0x000fe200000f0c09 */
[----:B------:R-:W-:Y:S01]  /*1a10*/  IMAD.MOV.U32 R8, RZ, RZ, 0x20 ;  /* 0x00000020ff087424 */ /* 0x000fe200078e00ff */
[----:B------:R-:W-:Y:S01]  /*1a20*/  IADD3 R190, R193, 0x4040, RZ ;  /* 0x00004040c1be7810 */ /* 0x000fe20007ffe0ff */
        /* <DEDUP_REMOVED lines=19> */
[----:B------:R4:W-:Y:S01]  /*1b60*/  @!P1 LDGSTS.E.BYPASS.LTC128B.128 [R204+0x7800], [R6.64] ;  /* 0x0780000006cc9fae */ /* 0x0009e2000b901d56 */
[----:B------:R-:W-:Y:S01]  /*1b70*/  R2P PR, R0, 0x6 ;  /* 0x0000000600007804 */ /* 0x000fe20000000000 */
[----:B------:R-:W-:-:S02]  /*1b80*/  IMAD.MOV.U32 R0, RZ, RZ, 0x10 ;  /* 0x00000010ff007424 */ /* 0x000fc400078e00ff */
[----:B------:R-:W-:Y:S02]  /*1b90*/  LDSM.16.M88.4 R56, [R194] ;  /* 0x00000000c238783b */ /* 0x000fe40000000200 */
[----:B------:R-:W-:Y:S02]  /*1ba0*/  SEL R2, R8, 0xffffffe0, !P2 ;  /* 0xffffffe008027807 */ /* 0x000fe40005000000 */
[----:B------:R-:W-:Y:S01]  /*1bb0*/  LDSM.16.M88.4 R68, [R194+0x2000] ;  /* 0x00200000c244783b */ /* 0x000fe20000000200 */
[----:B------:R-:W-:Y:S02]  /*1bc0*/  SEL R0, R0, 0xfffffff0, !P1 ;  /* 0xfffffff000007807 */ /* 0x000fe40004800000 */
[----:B------:R-:W-:Y:S01]  /*1bd0*/  R2P PR, R3, 0x6 ;  /* 0x0000000603007804 */ /* 0x000fe20000000000 */
[----:B------:R-:W4:Y:S01]  /*1be0*/  LDSM.16.M88.4 R32, [R193+0x5800] ;  /* 0x00580000c120783b */ /* 0x000f220000000200 */
[--C-:B------:R-:W-:Y:S02]  /*1bf0*/  IMAD R191, R2, 0x2, R194.reuse ;  /* 0x0000000202bf7824 */ /* 0x100fe400078e02c2 */
[----:B------:R-:W-:Y:S01]  /*1c00*/  IMAD R192, R0, 0x2, R194 ;  /* 0x0000000200c07824 */ /* 0x000fe200078e02c2 */
[----:B------:R-:W5:Y:S01]  /*1c10*/  LDSM.16.M88.4 R92, [R193+0x4000] ;  /* 0x00400000c15c783b */ /* 0x000f620000000200 */
[----:B------:R-:W-:Y:S01]  /*1c20*/  SEL R3, R8, 0xffffffe0, !P1 ;  /* 0xffffffe008037807 */ /* 0x000fe20004800000 */
[----:B------:R-:W-:-:S02]  /*1c30*/  IMAD R189, R0, 0x2, R191 ;  /* 0x0000000200bd7824 */ /* 0x000fc400078e02bf */
[----:B------:R-:W1:Y:S02]  /*1c40*/  LDSM.16.M88.4 R84, [R193+0x4800] ;  /* 0x00480000c154783b */ /* 0x000e640000000200 */
[C---:B------:R-:W-:Y:S02]  /*1c50*/  IMAD.IADD R187, R193.reuse, 0x1, R3 ;  /* 0x00000001c1bb7824 */ /* 0x040fe400078e0203 */
[----:B------:R-:W1:Y:S04]  /*1c60*/  LDSM.16.M88.4 R76, [R193+0x5000] ;  /* 0x00500000c14c783b */ /* 0x000e680000000200 */
[----:B------:R-:W-:Y:S04]  /*1c70*/  LDSM.16.M88.4 R108, [R187+0x4000] ;  /* 0x00400000bb6c783b */ /* 0x000fe80000000200 */
[----:B------:R-:W1:Y:S04]  /*1c80*/  LDSM.16.M88.4 R112, [R192+0x2000] ;  /* 0x00200000c070783b */ /* 0x000e680000000200 */
[----:B------:R-:W1:Y:S04]  /*1c90*/  LDSM.16.M88.4 R104, [R187+0x4800] ;  /* 0x00480000bb68783b */ /* 0x000e680000000200 */
[----:B------:R-:W1:Y:S04]  /*1ca0*/  LDSM.16.M88.4 R100, [R187+0x5000] ;  /* 0x00500000bb64783b */ /* 0x000e680000000200 */
[----:B------:R-:W1:Y:S04]  /*1cb0*/  LDSM.16.M88.4 R64, [R187+0x5800] ;  /* 0x00580000bb40783b */ /* 0x000e680000000200 */
[----:B------:R-:W2:Y:S01]  /*1cc0*/  LDSM.16.M88.4 R60, [R192] ;  /* 0x00000000c03c783b */ /* 0x000ea20000000200 */
[-C--:B----4-:R-:W-:Y:S03]  /*1cd0*/  HMMA.16816.F32.BF16 R4, R68, R32.reuse, RZ ;  /* 0x000000204404723c */ /* 0x090fe600000418ff */
[----:B------:R-:W-:Y:S04]  /*1ce0*/  LDSM.16.M88.4 R48, [R191+0x2000] ;  /* 0x00200000bf30783b */ /* 0x000fe80000000200 */
[----:B------:R-:W-:Y:S01]  /*1cf0*/  LDSM.16.M88.4 R52, [R191] ;  /* 0x00000000bf34783b */ /* 0x000fe20000000200 */
[----:B------:R-:W-:Y:S03]  /*1d00*/  HMMA.16816.F32.BF16 R72, R56, R32, RZ ;  /* 0x000000203848723c */ /* 0x000fe600000418ff */
[----:B------:R-:W0:Y:S04]  /*1d10*/  LDGDEPBAR ;  /* 0x00000000000079af */ /* 0x000e280000000000 */
[----:B------:R-:W-:Y:S01]  /*1d20*/  IADD3 R32, R193, 0x4000, RZ ;  /* 0x00004000c1207810 */ /* 0x000fe20007ffe0ff */
[----:B-----5:R-:W-:Y:S03]  /*1d30*/  HMMA.16816.F32.BF16 R28, R68, R92, RZ ;  /* 0x0000005c441c723c */ /* 0x020fe600000418ff */
[----:B------:R-:W-:-:S04]  /*1d40*/  @P2 IADD3 R190, R32, -0x40, RZ ;  /* 0xffffffc020be2810 */ /* 0x000fc80007ffe0ff */
[C---:B------:R-:W-:Y:S01]  /*1d50*/  IADD3 R183, R190.reuse, 0x800, RZ ;  /* 0x00000800beb77810 */ /* 0x040fe20007ffe0ff */
[C---:B------:R-:W-:Y:S01]  /*1d60*/  HMMA.16816.F32.BF16 R24, R68.reuse, R94, RZ ;  /* 0x0000005e4418723c */ /* 0x040fe200000418ff */
[----:B------:R-:W4:Y:S01]  /*1d70*/  LDSM.16.M88.4 R44, [R190] ;  /* 0x00000000be2c783b */ /* 0x000f220000000200 */
[----:B------:R-:W-:Y:S01]  /*1d80*/  IMAD.IADD R180, R3, 0x1, R190 ;  /* 0x0000000103b47824 */ /* 0x000fe200078e02be */
[----:B------:R-:W-:Y:S01]  /*1d90*/  IADD3 R182, R190, 0x1000, RZ ;  /* 0x00001000beb67810 */ /* 0x000fe20007ffe0ff */
[----:B------:R-:W-:Y:S01]  /*1da0*/  IMAD R3, R124, 0x10, R127 ;  /* 0x000000107c037824 */ /* 0x000fe200078e027f */
[----:B------:R-:W5:Y:S01]  /*1db0*/  LDSM.16.M88.4 R40, [R190+0x800] ;  /* 0x00080000be28783b */ /* 0x000f620000000200 */
[----:B------:R-:W-:Y:S02]  /*1dc0*/  IADD3 R181, R190, 0x1800, RZ ;  /* 0x00001800beb57810 */ /* 0x000fe40007ffe0ff */
[----:B-1----:R-:W-:Y:S01]  /*1dd0*/  HMMA.16816.F32.BF16 R20, R68, R84, RZ ;  /* 0x000000544414723c */ /* 0x002fe200000418ff */
[----:B------:R-:W1:Y:S01]  /*1de0*/  LDSM.16.M88.4 R36, [R190+0x1000] ;  /* 0x00100000be24783b */ /* 0x000e620000000200 */
[----:B------:R-:W-:-:S04]  /*1df0*/  IADD3 R3, R3, 0x1, R205 ;  /* 0x0000000103037810 */ /* 0x000fc80007ffe0cd */
[----:B------:R-:W-:Y:S01]  /*1e00*/  IADD3 R237, R122, R3, -R125 ;  /* 0x000000037aed7210 */ /* 0x000fe20007ffe87d */
[----:B------:R-:W-:Y:S01]  /*1e10*/  IMAD R3, R118, 0x40, R244 ;  /* 0x0000004076037824 */ /* 0x000fe200078e02f4 */
[----:B------:R-:W-:Y:S02]  /*1e20*/  HMMA.16816.F32.BF16 R12, R68, R76, RZ ;  /* 0x0000004c440c723c */ /* 0x000fe400000418ff */
[----:B------:R-:W-:-:S04]  /*1e30*/  IADD3 R237, R237, c[0x0][0x2e8], RZ ;  /* 0x0000ba00eded7a10 */ /* 0x000fc80007ffe0ff */
[C---:B------:R-:W-:Y:S02]  /*1e40*/  IADD3 R236, R237.reuse, 0x8, RZ ;  /* 0x00000008edec7810 */ /* 0x040fe40007ffe0ff */
[C---:B--2---:R-:W-:Y:S01]  /*1e50*/  HMMA.16816.F32.BF16 R16, R68.reuse, R86, RZ ;  /* 0x000000564410723c */ /* 0x044fe200000418ff */
[C---:B------:R-:W-:Y:S02]  /*1e60*/  IADD3 R231, R237.reuse, 0x40, RZ ;  /* 0x00000040ede77810 */ /* 0x040fe40007ffe0ff */
[C---:B------:R-:W-:Y:S02]  /*1e70*/  IADD3 R229, R237.reuse, 0x48, RZ ;  /* 0x00000048ede57810 */ /* 0x040fe40007ffe0ff */
[-C--:B------:R-:W-:Y:S02]  /*1e80*/  IMNMX R237, R237, R122.reuse, PT ;  /* 0x0000007aeded7217 */ /* 0x080fe40003800200 */
[-C--:B------:R-:W-:Y:S01]  /*1e90*/  IMNMX R236, R236, R122.reuse, PT ;  /* 0x0000007aecec7217 */ /* 0x080fe20003800200 */
[----:B---3--:R-:W-:Y:S01]  /*1ea0*/  HMMA.16816.F32.BF16 R8, R68, R78, RZ ;  /* 0x0000004e4408723c */ /* 0x008fe200000418ff */
[----:B------:R-:W-:-:S02]  /*1eb0*/  IMNMX R231, R231, R122, PT ;  /* 0x0000007ae7e77217 */ /* 0x000fc40003800200 */
[----:B------:R-:W-:-:S05]  /*1ec0*/  IMNMX R229, R229, R122, PT ;  /* 0x0000007ae5e57217 */ /* 0x000fca0003800200 */
[----:B------:R-:W-:Y:S08]  /*1ed0*/  HMMA.16816.F32.BF16 R68, R68, R34, RZ ;  /* 0x000000224444723c */ /* 0x000ff000000418ff */
[C---:B------:R-:W-:Y:S08]  /*1ee0*/  HMMA.16816.F32.BF16 R96, R56.reuse, R92, RZ ;  /* 0x0000005c3860723c */ /* 0x040ff000000418ff */
[C---:B------:R-:W-:Y:S08]  /*1ef0*/  HMMA.16816.F32.BF16 R88, R56.reuse, R84, RZ ;  /* 0x000000543858723c */ /* 0x040ff000000418ff */
[C---:B------:R-:W-:Y:S08]  /*1f00*/  HMMA.16816.F32.BF16 R80, R56.reuse, R76, RZ ;  /* 0x0000004c3850723c */ /* 0x040ff000000418ff */
[C---:B------:R-:W-:Y:S08]  /*1f10*/  HMMA.16816.F32.BF16 R92, R56.reuse, R94, RZ ;  /* 0x0000005e385c723c */ /* 0x040ff000000418ff */
[C---:B------:R-:W-:Y:S08]  /*1f20*/  HMMA.16816.F32.BF16 R84, R56.reuse, R86, RZ ;  /* 0x000000563854723c */ /* 0x040ff000000418ff */
[C---:B------:R-:W-:Y:S08]  /*1f30*/  HMMA.16816.F32.BF16 R76, R56.reuse, R78, RZ ;  /* 0x0000004e384c723c */ /* 0x040ff000000418ff */
[----:B------:R-:W-:Y:S01]  /*1f40*/  HMMA.16816.F32.BF16 R56, R56, R34, RZ ;  /* 0x000000223838723c */ /* 0x000fe200000418ff */
[----:B------:R-:W2:Y:S07]  /*1f50*/  LDSM.16.M88.4 R32, [R190+0x1800] ;  /* 0x00180000be20783b */ /* 0x000eae0000000200 */
[C---:B------:R-:W-:Y:S08]  /*1f60*/  HMMA.16816.F32.BF16 R28, R112.reuse, R108, R28 ;  /* 0x0000006c701c723c */ /* 0x040ff0000004181c */
        /* <DEDUP_REMOVED lines=15> */
[----:B------:R-:W-:Y:S04]  /*2060*/  LDSM.16.M88.4 R56, [R189+0x2000] ;  /* 0x00200000bd38783b */ /* 0x000fe80000000200 */
[----:B------:R-:W3:Y:S03]  /*2070*/  LDSM.16.M88.4 R60, [R180] ;  /* 0x00000000b43c783b */ /* 0x000ee60000000200 */
[C---:B----4-:R-:W-:Y:S08]  /*2080*/  HMMA.16816.F32.BF16 R28, R48.reuse, R44, R28 ;  /* 0x0000002c301c723c */ /* 0x050ff0000004181c */
[C---:B-----5:R-:W-:Y:S08]  /*2090*/  HMMA.16816.F32.BF16 R20, R48.reuse, R40, R20 ;  /* 0x000000283014723c */ /* 0x060ff00000041814 */
[C---:B-1----:R-:W-:Y:S08]  /*20a0*/  HMMA.16816.F32.BF16 R12, R48.reuse, R36, R12 ;  /* 0x00000024300c723c */ /* 0x042ff0000004180c */
[C---:B--2---:R-:W-:Y:S08]  /*20b0*/  HMMA.16816.F32.BF16 R4, R48.reuse, R32, R4 ;  /* 0x000000203004723c */ /* 0x044ff00000041804 */
[C---:B------:R-:W-:Y:S08]  /*20c0*/  HMMA.16816.F32.BF16 R24, R48.reuse, R46, R24 ;  /* 0x0000002e3018723c */ /* 0x040ff00000041818 */
[C---:B------:R-:W-:Y:S08]  /*20d0*/  HMMA.16816.F32.BF16 R16, R48.reuse, R42, R16 ;  /* 0x0000002a3010723c */ /* 0x040ff00000041810 */
[C---:B------:R-:W-:Y:S08]  /*20e0*/  HMMA.16816.F32.BF16 R8, R48.reuse, R38, R8 ;  /* 0x000000263008723c */ /* 0x040ff00000041808 */
[----:B------:R-:W-:Y:S01]  /*20f0*/  HMMA.16816.F32.BF16 R68, R48, R34, R68 ;  /* 0x000000223044723c */ /* 0x000fe20000041844 */
[----:B------:R-:W1:Y:S07]  /*2100*/  LDSM.16.M88.4 R48, [R189] ;  /* 0x00000000bd30783b */ /* 0x000e6e0000000200 */
[C---:B------:R-:W-:Y:S08]  /*2110*/  HMMA.16816.F32.BF16 R92, R52.reuse, R46, R92 ;  /* 0x0000002e345c723c */ /* 0x040ff0000004185c */
[C---:B------:R-:W-:Y:S08]  /*2120*/  HMMA.16816.F32.BF16 R80, R52.reuse, R36, R80 ;  /* 0x000000243450723c */ /* 0x040ff00000041850 */
[----:B------:R-:W-:Y:S01]  /*2130*/  HMMA.16816.F32.BF16 R76, R52, R38, R76 ;  /* 0x00000026344c723c */ /* 0x000fe2000004184c */
[----:B------:R-:W2:Y:S07]  /*2140*/  LDSM.16.M88.4 R36, [R180+0x800] ;  /* 0x00080000b424783b */ /* 0x000eae0000000200 */
[----:B---3--:R-:W-:Y:S08]  /*2150*/  HMMA.16816.F32.BF16 R28, R56, R60, R28 ;  /* 0x0000003c381c723c */ /* 0x008ff0000004181c */
[----:B------:R-:W-:Y:S07]  /*2160*/  HMMA.16816.F32.BF16 R88, R52, R40, R88 ;  /* 0x000000283458723c */ /* 0x000fee0000041858 */
[C---:B------:R-:W-:Y:S01]  /*2170*/  IADD3 R41, R3.reuse, 0x8, RZ ;  /* 0x0000000803297810 */ /* 0x040fe20007ffe0ff */
[----:B-1----:R-:W-:Y:S01]  /*2180*/  HMMA.16816.F32.BF16 R92, R48, R62, R92 ;  /* 0x0000003e305c723c */ /* 0x002fe2000004185c */
[----:B------:R-:W-:-:S02]  /*2190*/  IADD3 R40, R3, 0x9, RZ ;  /* 0x0000000903287810 */ /* 0x000fc40007ffe0ff */
[C---:B------:R-:W-:Y:S02]  /*21a0*/  ISETP.GE.AND P3, PT, R41.reuse, R236, PT ;  /* 0x000000ec2900720c */ /* 0x040fe40003f66270 */
[C---:B------:R-:W-:Y:S02]  /*21b0*/  ISETP.GE.AND P4, PT, R41.reuse, R231, PT ;  /* 0x000000e72900720c */ /* 0x040fe40003f86270 */
[----:B------:R-:W-:Y:S01]  /*21c0*/  ISETP.GE.AND P6, PT, R41, R237, PT ;  /* 0x000000ed2900720c */ /* 0x000fe20003fc6270 */
[----:B------:R-:W-:Y:S08]  /*21d0*/  HMMA.16816.F32.BF16 R84, R52, R42, R84 ;  /* 0x0000002a3454723c */ /* 0x000ff00000041854 */
[----:B------:R-:W-:Y:S08]  /*21e0*/  HMMA.16816.F32.BF16 R24, R56, R62, R24 ;  /* 0x0000003e3818723c */ /* 0x000ff00000041818 */
[----:B------:R-:W-:Y:S01]  /*21f0*/  HMMA.16816.F32.BF16 R72, R52, R32, R72 ;  /* 0x000000203448723c */ /* 0x000fe20000041848 */
[----:B------:R-:W-:-:S02]  /*2200*/  FSEL R92, R92, -INF , !P6 ;  /* 0xff8000005c5c7808 */ /* 0x000fc40007000000 */
[----:B------:R-:W-:-:S04]  /*2210*/  ISETP.GE.AND P6, PT, R40, R236, PT ;  /* 0x000000ec2800720c */ /* 0x000fc80003fc6270 */
[----:B------:R-:W-:Y:S01]  /*2220*/  IADD3 R32, R3, 0x1, RZ ;  /* 0x0000000103207810 */ /* 0x000fe20007ffe0ff */
[----:B------:R-:W-:Y:S03]  /*2230*/  HMMA.16816.F32.BF16 R64, R52, R34, R64 ;  /* 0x000000223440723c */ /* 0x000fe60000041840 */
[C---:B------:R-:W-:Y:S02]  /*2240*/  ISETP.GE.AND P5, PT, R32.reuse, R237, PT ;  /* 0x000000ed2000720c */ /* 0x040fe40003fa6270 */
[C---:B------:R-:W-:Y:S02]  /*2250*/  ISETP.GE.AND P0, PT, R32.reuse, R236, PT ;  /* 0x000000ec2000720c */ /* 0x040fe40003f06270 */
[C---:B------:R-:W-:Y:S01]  /*2260*/  ISETP.GE.AND P2, PT, R32.reuse, R231, PT ;  /* 0x000000e72000720c */ /* 0x040fe20003f46270 */
[----:B--2---:R-:W-:Y:S01]  /*2270*/  HMMA.16816.F32.BF16 R88, R48, R36, R88 ;  /* 0x000000243058723c */ /* 0x004fe20000041858 */
[----:B------:R-:W-:-:S02]  /*2280*/  ISETP.GE.AND P1, PT, R32, R229, PT ;  /* 0x000000e52000720c */ /* 0x000fc40003f26270 */
[----:B------:R-:W1:Y:S01]  /*2290*/  LDSM.16.M88.4 R32, [R180+0x1000] ;  /* 0x00100000b420783b */ /* 0x000e620000000200 */
[----:B------:R-:W-:Y:S02]  /*22a0*/  FSEL R42, R29, -INF , !P2 ;  /* 0xff8000001d2a7808 */ /* 0x000fe40005000000 */
[----:B------:R-:W-:Y:S02]  /*22b0*/  FSEL R43, R31, -INF , !P1 ;  /* 0xff8000001f2b7808 */ /* 0x000fe40004800000 */
[----:B------:R-:W-:Y:S01]  /*22c0*/  ISETP.GE.AND P1, PT, R40, R237, PT ;  /* 0x000000ed2800720c */ /* 0x000fe20003f26270 */
        /* <DEDUP_REMOVED lines=8> */
[----:B------:R-:W-:Y:S02]  /*2350*/  ISETP.GE.AND P1, PT, R40, R229, PT ;  /* 0x000000e52800720c */ /* 0x000fe40003f26270 */
[----:B------:R-:W-:Y:S01]  /*2360*/  FSEL R45, R24, -INF , !P4 ;  /* 0xff800000182d7808 */ /* 0x000fe20006000000 */
[----:B------:R-:W-:Y:S01]  /*2370*/  HMMA.16816.F32.BF16 R16, R56, R38, R16 ;  /* 0x000000263810723c */ /* 0x000fe20000041810 */
[----:B------:R-:W-:-:S02]  /*2380*/  FSEL R44, R26, -INF , !P2 ;  /* 0xff8000001a2c7808 */ /* 0x000fc40005000000 */
[----:B------:R-:W-:Y:S02]  /*2390*/  FSEL R46, R25, -INF , !P3 ;  /* 0xff800000192e7808 */ /* 0x000fe40005800000 */
[----:B------:R-:W-:Y:S02]  /*23a0*/  IADD3 R40, R3, 0x11, RZ ;  /* 0x0000001103287810 */ /* 0x000fe40007ffe0ff */
[C---:B------:R-:W-:Y:S01]  /*23b0*/  ISETP.GE.AND P6, PT, R29.reuse, R237, PT ;  /* 0x000000ed1d00720c */ /* 0x040fe20003fc6270 */
[----:B------:R-:W-:Y:S01]  /*23c0*/  HMMA.16816.F32.BF16 R84, R48, R38, R84 ;  /* 0x000000263054723c */ /* 0x000fe20000041854 */
[C---:B------:R-:W-:Y:S02]  /*23d0*/  ISETP.GE.AND P2, PT, R29.reuse, R236, PT ;  /* 0x000000ec1d00720c */ /* 0x040fe40003f46270 */
[C---:B------:R-:W-:Y:S02]  /*23e0*/  ISETP.GE.AND P4, PT, R29.reuse, R231, PT ;  /* 0x000000e71d00720c */ /* 0x040fe40003f86270 */
[----:B------:R-:W-:-:S02]  /*23f0*/  ISETP.GE.AND P3, PT, R29, R229, PT ;  /* 0x000000e51d00720c */ /* 0x000fc40003f66270 */
[----:B------:R-:W-:Y:S01]  /*2400*/  FSEL R38, R27, -INF , !P1 ;  /* 0xff8000001b267808 */ /* 0x000fe20004800000 */
[----:B------:R-:W-:Y:S01]  /*2410*/  HMMA.16816.F32.BF16 R96, R48, R60, R96 ;  /* 0x0000003c3060723c */ /* 0x000fe20000041860 */
[----:B------:R-:W2:Y:S01]  /*2420*/  LDSM.16.M88.4 R24, [R180+0x1800] ;  /* 0x00180000b418783b */ /* 0x000ea20000000200 */
[----:B------:R-:W-:Y:S01]  /*2430*/  ISETP.GE.AND P1, PT, R40, R237, PT ;  /* 0x000000ed2800720c */ /* 0x000fe20003f26270 */
[----:B------:R-:W-:-:S04]  /*2440*/  DEPBAR.LE SB0, 0x0 ;  /* 0x000080000000791a */ /* 0x000fc80000000000 */
[----:B------:R-:W-:Y:S01]  /*2450*/  FSEL R29, R88, -INF , !P6 ;  /* 0xff800000581d7808 */ /* 0x000fe20007000000 */
[-C--:B-1----:R-:W-:Y:S01]  /*2460*/  HMMA.16816.F32.BF16 R80, R48, R32.reuse, R80 ;  /* 0x000000203050723c */ /* 0x082fe20000041850 */
[----:B------:R-:W-:Y:S02]  /*2470*/  FSEL R140, R90, -INF , !P2 ;  /* 0xff8000005a8c7808 */ /* 0x000fe40005000000 */
[----:B------:R-:W-:Y:S02]  /*2480*/  FSEL R53, R89, -INF , !P1 ;  /* 0xff80000059357808 */ /* 0x000fe40004800000 */
[C---:B------:R-:W-:Y:S02]  /*2490*/  ISETP.GE.AND P6, PT, R40.reuse, R236, PT ;  /* 0x000000ec2800720c */ /* 0x040fe40003fc6270 */
[C---:B------:R-:W-:Y:S01]  /*24a0*/  ISETP.GE.AND P2, PT, R40.reuse, R231, PT ;  /* 0x000000e72800720c */ /* 0x040fe20003f46270 */
[----:B------:R-:W-:Y:S01]  /*24b0*/  HMMA.16816.F32.BF16 R12, R56, R32, R12 ;  /* 0x00000020380c723c */ /* 0x000fe2000004180c */
[----:B------:R-:W-:-:S02]  /*24c0*/  ISETP.GE.AND P1, PT, R40, R229, PT ;  /* 0x000000e52800720c */ /* 0x000fc40003f26270 */
[C---:B------:R-:W-:Y:S02]  /*24d0*/  IADD3 R40, R3.reuse, 0x18, RZ ;  /* 0x0000001803287810 */ /* 0x040fe40007ffe0ff */
[----:B------:R-:W-:Y:S02]  /*24e0*/  IADD3 R39, R3, 0x19, RZ ;  /* 0x0000001903277810 */ /* 0x000fe40007ffe0ff */
[----:B------:R-:W-:Y:S01]  /*24f0*/  FSEL R63, R91, -INF , !P6 ;  /* 0xff8000005b3f7808 */ /* 0x000fe20007000000 */
[----:B------:R-:W-:Y:S01]  /*2500*/  HMMA.16816.F32.BF16 R8, R56, R34, R8 ;  /* 0x000000223808723c */ /* 0x000fe20000041808 */
[----:B------:R-:W-:Y:S02]  /*2510*/  FSEL R22, R22, -INF , !P3 ;  /* 0xff80000016167808 */ /* 0x000fe40005800000 */
[C---:B------:R-:W-:Y:S02]  /*2520*/  ISETP.GE.AND P6, PT, R40.reuse, R237, PT ;  /* 0x000000ed2800720c */ /* 0x040fe40003fc6270 */
[----:B------:R-:W-:-:S02]  /*2530*/  ISETP.GE.AND P3, PT, R40, R236, PT ;  /* 0x000000ec2800720c */ /* 0x000fc40003f66270 */
[----:B------:R-:W-:Y:S01]  /*2540*/  FSEL R23, R23, -INF , !P1 ;  /* 0xff80000017177808 */ /* 0x000fe20004800000 */
[----:B------:R-:W-:Y:S01]  /*2550*/  HMMA.16816.F32.BF16 R76, R48, R34, R76 ;  /* 0x00000022304c723c */ /* 0x000fe2000004184c */
[----:B------:R-:W-:Y:S02]  /*2560*/  ISETP.GE.AND P1, PT, R39, R237, PT ;  /* 0x000000ed2700720c */ /* 0x000fe40003f26270 */
[----:B------:R-:W-:Y:S02]  /*2570*/  FSEL R41, R20, -INF , !P4 ;  /* 0xff80000014297808 */ /* 0x000fe40006000000 */
[----:B------:R-:W-:Y:S02]  /*2580*/  FSEL R21, R21, -INF , !P2 ;  /* 0xff80000015157808 */ /* 0x000fe40005000000 */
[----:B------:R-:W-:Y:S02]  /*2590*/  FSEL R54, R84, -INF , !P6 ;  /* 0xff80000054367808 */ /* 0x000fe40007000000 */
[----:B------:R-:W-:Y:S01]  /*25a0*/  FSEL R165, R86, -INF , !P3 ;  /* 0xff80000056a57808 */ /* 0x000fe20005800000 */
[----:B--2---:R-:W-:Y:S01]  /*25b0*/  HMMA.16816.F32.BF16 R4, R56, R24, R4 ;  /* 0x000000183804723c */ /* 0x004fe20000041804 */
[----:B------:R-:W-:-:S02]  /*25c0*/  ISETP.GE.AND P4, PT, R40, R231, PT ;  /* 0x000000e72800720c */ /* 0x000fc40003f86270 */
[----:B------:R-:W-:Y:S02]  /*25d0*/  ISETP.GE.AND P2, PT, R40, R229, PT ;  /* 0x000000e52800720c */ /* 0x000fe40003f46270 */
[C---:B------:R-:W-:Y:S02]  /*25e0*/  ISETP.GE.AND P6, PT, R39.reuse, R236, PT ;  /* 0x000000ec2700720c */ /* 0x040fe40003fc6270 */
[----:B------:R-:W-:Y:S01]  /*25f0*/  ISETP.GE.AND P3, PT, R39, R231, PT ;  /* 0x000000e72700720c */ /* 0x000fe20003f66270 */
[----:B------:R-:W-:Y:S01]  /*2600*/  HMMA.16816.F32.BF16 R68, R56, R26, R68 ;  /* 0x0000001a3844723c */ /* 0x000fe20000041844 */
[----:B------:R-:W-:Y:S02]  /*2610*/  FSEL R168, R85, -INF , !P1 ;  /* 0xff80000055a87808 */ /* 0x000fe40004800000 */
[----:B------:R-:W-:Y:S02]  /*2620*/  IADD3 R20, R3, 0x20, RZ ;  /* 0x0000002003147810 */ /* 0x000fe40007ffe0ff */
        /* <DEDUP_REMOVED lines=8> */
[----:B------:R-:W-:Y:S01]  /*26b0*/  BAR.SYNC.DEFER_BLOCKING 0x0 ;  /* 0x0000000000007b1d */ /* 0x000fe20000010000 */
[----:B------:R-:W-:-:S02]  /*26c0*/  ISETP.GE.AND P6, PT, R20, R237, PT ;  /* 0x000000ed1400720c */ /* 0x000fc40003fc6270 */
[C---:B------:R-:W-:Y:S02]  /*26d0*/  ISETP.GE.AND P2, PT, R20.reuse, R236, PT ;  /* 0x000000ec1400720c */ /* 0x040fe40003f46270 */
[C---:B------:R-:W-:Y:S02]  /*26e0*/  ISETP.GE.AND P4, PT, R20.reuse, R231, PT ;  /* 0x000000e71400720c */ /* 0x040fe40003f86270 */
[----:B------:R-:W-:Y:S02]  /*26f0*/  ISETP.GE.AND P3, PT, R20, R229, PT ;  /* 0x000000e51400720c */ /* 0x000fe40003f66270 */
[----:B------:R-:W-:Y:S02]  /*2700*/  FSEL R20, R19, -INF , !P1 ;  /* 0xff80000013147808 */ /* 0x000fe40004800000 */
[----:B------:R-:W-:Y:S02]  /*2710*/  ISETP.GE.AND P1, PT, R32, R237, PT ;  /* 0x000000ed2000720c */ /* 0x000fe40003f26270 */
[----:B------:R-:W-:-:S02]  /*2720*/  FSEL R159, R80, -INF , !P6 ;  /* 0xff800000509f7808 */ /* 0x000fc40007000000 */
[----:B------:R-:W-:Y:S02]  /*2730*/  FSEL R148, R82, -INF , !P2 ;  /* 0xff80000052947808 */ /* 0x000fe40005000000 */
[----:B------:R-:W-:Y:S02]  /*2740*/  FSEL R156, R81, -INF , !P1 ;  /* 0xff800000519c7808 */ /* 0x000fe40004800000 */
[C---:B------:R-:W-:Y:S02]  /*2750*/  ISETP.GE.AND P6, PT, R32.reuse, R236, PT ;  /* 0x000000ec2000720c */ /* 0x040fe40003fc6270 */
[C---:B------:R-:W-:Y:S02]  /*2760*/  ISETP.GE.AND P2, PT, R32.reuse, R231, PT ;  /* 0x000000e72000720c */ /* 0x040fe40003f46270 */
[----:B------:R-:W-:Y:S02]  /*2770*/  ISETP.GE.AND P1, PT, R32, R229, PT ;  /* 0x000000e52000720c */ /* 0x000fe40003f26270 */
[----:B------:R-:W-:-:S02]  /*2780*/  IADD3 R32, R3, 0x28, RZ ;  /* 0x0000002803207810 */ /* 0x000fc40007ffe0ff */
[----:B------:R-:W-:Y:S02]  /*2790*/  FSEL R144, R12, -INF , !P4 ;  /* 0xff8000000c907808 */ /* 0x000fe40006000000 */
[----:B------:R-:W-:Y:S02]  /*27a0*/  ISETP.GE.AND P4, PT, R32, R231, PT ;  /* 0x000000e72000720c */ /* 0x000fe40003f86270 */
[C---:B------:R-:W-:Y:S02]  /*27b0*/  IADD3 R19, R3.reuse, 0x29, RZ ;  /* 0x0000002903137810 */ /* 0x040fe40007ffe0ff */
        /* <DEDUP_REMOVED lines=8> */
[----:B------:R-:W-:-:S02]  /*2840*/  FSEL R143, R13, -INF , !P2 ;  /* 0xff8000000d8f7808 */ /* 0x000fc40005000000 */
[----:B------:R-:W-:Y:S02]  /*2850*/  FSEL R160, R77, -INF , !P1 ;  /* 0xff8000004da07808 */ /* 0x000fe40004800000 */
[----:B------:R-:W-:Y:S02]  /*2860*/  FSEL R152, R4, -INF , !P4 ;  /* 0xff80000004987808 */ /* 0x000fe40006000000 */
[----:B------:R-:W-:Y:S02]  /*2870*/  ISETP.GE.AND P0, PT, R3, R231, PT ;  /* 0x000000e70300720c */ /* 0x000fe40003f06270 */
[C---:B------:R-:W-:Y:S02]  /*2880*/  ISETP.GE.AND P6, PT, R32.reuse, R237, PT ;  /* 0x000000ed2000720c */ /* 0x040fe40003fc6270 */
[C---:B------:R-:W-:Y:S02]  /*2890*/  ISETP.GE.AND P3, PT, R32.reuse, R236, PT ;  /* 0x000000ec2000720c */ /* 0x040fe40003f66270 */
[----:B------:R-:W-:-:S02]  /*28a0*/  ISETP.GE.AND P2, PT, R32, R229, PT ;  /* 0x000000e52000720c */ /* 0x000fc40003f46270 */
[----:B------:R-:W-:Y:S02]  /*28b0*/  ISETP.GE.AND P1, PT, R19, R229, PT ;  /* 0x000000e51300720c */ /* 0x000fe40003f26270 */
[C---:B------:R-:W-:Y:S02]  /*28c0*/  IADD3 R4, R3.reuse, 0x39, RZ ;  /* 0x0000003903047810 */ /* 0x040fe40007ffe0ff */
[----:B------:R-:W-:Y:S02]  /*28d0*/  IADD3 R8, R3, 0x31, RZ ;  /* 0x0000003103087810 */ /* 0x000fe40007ffe0ff */
[----:B------:R-:W-:Y:S02]  /*28e0*/  FSEL R28, R28, -INF , !P0 ;  /* 0xff8000001c1c7808 */ /* 0x000fe40004000000 */
[----:B------:R-:W-:Y:S02]  /*28f0*/  FSEL R162, R76, -INF , !P6 ;  /* 0xff8000004ca27808 */ /* 0x000fe40007000000 */
[----:B------:R-:W-:-:S02]  /*2900*/  FSEL R155, R78, -INF , !P3 ;  /* 0xff8000004e9b7808 */ /* 0x000fc40005800000 */
[----:B------:R-:W-:Y:S02]  /*2910*/  FSEL R25, R10, -INF , !P2 ;  /* 0xff8000000a197808 */ /* 0x000fe40005000000 */
[----:B------:R-:W-:Y:S02]  /*2920*/  FSEL R158, R11, -INF , !P1 ;  /* 0xff8000000b9e7808 */ /* 0x000fe40004800000 */
[----:B------:R-:W-:Y:S02]  /*2930*/  ISETP.GE.AND P0, PT, R4, R229, PT ;  /* 0x000000e50400720c */ /* 0x000fe40003f06270 */
[CC--:B------:R-:W-:Y:S02]  /*2940*/  ISETP.GE.AND P6, PT, R19.reuse, R236.reuse, PT ;  /* 0x000000ec1300720c */ /* 0x0c0fe40003fc6270 */
[----:B------:R-:W-:Y:S02]  /*2950*/  ISETP.GE.AND P3, PT, R19, R231, PT ;  /* 0x000000e71300720c */ /* 0x000fe40003f66270 */
[----:B------:R-:W-:-:S02]  /*2960*/  ISETP.GE.AND P2, PT, R12, R236, PT ;  /* 0x000000ec0c00720c */ /* 0x000fc40003f46270 */
[----:B------:R-:W-:Y:S02]  /*2970*/  ISETP.GE.AND P1, PT, R8, R237, PT ;  /* 0x000000ed0800720c */ /* 0x000fe40003f26270 */
[----:B------:R-:W-:Y:S02]  /*2980*/  FSEL R149, R71, -INF , !P0 ;  /* 0xff80000047957808 */ /* 0x000fe40004000000 */
[----:B------:R-:W-:Y:S02]  /*2990*/  FSEL R157, R79, -INF , !P6 ;  /* 0xff8000004f9d7808 */ /* 0x000fe40007000000 */
[----:B------:R-:W-:Y:S02]  /*29a0*/  FSEL R166, R9, -INF , !P3 ;  /* 0xff80000009a67808 */ /* 0x000fe40005800000 */
[----:B------:R-:W-:Y:S02]  /*29b0*/  FSEL R62, R74, -INF , !P2 ;  /* 0xff8000004a3e7808 */ /* 0x000fe40005000000 */
[----:B------:R-:W-:-:S02]  /*29c0*/  FSEL R137, R73, -INF , !P1 ;  /* 0xff80000049897808 */ /* 0x000fc40004800000 */
[----:B------:R-:W-:Y:S02]  /*29d0*/  ISETP.GE.AND P0, PT, R217, 0x2, PT ;  /* 0x00000002d900780c */ /* 0x000fe40003f06270 */
[C---:B------:R-:W-:Y:S02]  /*29e0*/  ISETP.GE.AND P6, PT, R12.reuse, R237, PT ;  /* 0x000000ed0c00720c */ /* 0x040fe40003fc6270 */
[----:B------:R-:W-:Y:S02]  /*29f0*/  ISETP.GE.AND P3, PT, R12, R229, PT ;  /* 0x000000e50c00720c */ /* 0x000fe40003f66270 */
[C---:B------:R-:W-:Y:S02]  /*2a00*/  ISETP.GE.AND P2, PT, R8.reuse, R231, PT ;  /* 0x000000e70800720c */ /* 0x040fe40003f46270 */
[----:B------:R-:W-:Y:S02]  /*2a10*/  ISETP.GE.AND P1, PT, R8, R229, PT ;  /* 0x000000e50800720c */ /* 0x000fe40003f26270 */
[----:B------:R-:W-:-:S02]  /*2a20*/  IADD3 R9, R3, 0x38, RZ ;  /* 0x0000003803097810 */ /* 0x000fc40007ffe0ff */
[----:B------:R-:W-:Y:S02]  /*2a30*/  FSEL R139, R72, -INF , !P6 ;  /* 0xff800000488b7808 */ /* 0x000fe40007000000 */
[----:B------:R-:W-:Y:S02]  /*2a40*/  FSEL R147, R6, -INF , !P3 ;  /* 0xff80000006937808 */ /* 0x000fe40005800000 */
[----:B------:R-:W-:Y:S02]  /*2a50*/  FSEL R151, R5, -INF , !P2 ;  /* 0xff80000005977808 */ /* 0x000fe40005000000 */
[----:B------:R-:W-:Y:S02]  /*2a60*/  FSEL R150, R7, -INF , !P1 ;  /* 0xff80000007967808 */ /* 0x000fe40004800000 */
[----:B------:R-:W-:Y:S02]  /*2a70*/  FSEL R97, R97, -INF , !P5 ;  /* 0xff80000061617808 */ /* 0x000fe40006800000 */
        /* <DEDUP_REMOVED lines=10> */
[C---:B------:R-:W-:Y:S02]  /*2b20*/  ISETP.GE.AND P6, PT, R9.reuse, R237, PT ;  /* 0x000000ed0900720c */ /* 0x040fe40003fc6270 */
[----:B------:R-:W-:Y:S02]  /*2b30*/  ISETP.GE.AND P4, PT, R9, R236, PT ;  /* 0x000000ec0900720c */ /* 0x000fe40003f86270 */
[----:B------:R-:W-:Y:S01]  /*2b40*/  ISETP.GE.AND P1, PT, R3, R229, PT ;  /* 0x000000e50300720c */ /* 0x000fe20003f26270 */
[----:B------:R-:W-:Y:S01]  /*2b50*/  IMAD.IADD R3, R121, 0x1, R119 ;  /* 0x0000000179037824 */ /* 0x000fe200078e0277 */
        /* <DEDUP_REMOVED lines=8> */
[----:B------:R-:W-:Y:S01]  /*2be0*/  FSEL R64, R51, -INF , !P3 ;  /* 0xff80000033407808 */ /* 0x000fe20005800000 */
[----:B------:R-:W-:Y:S05]  /*2bf0*/  @!P0 BRA `(.L_x_616) ;  /* 0x0000019000008947 */ /* 0x000fea0003800000 */
[----:B------:R-:W-:Y:S01]  /*2c00*/  IADD3 R6, R217, -0x2, RZ ;  /* 0xfffffffed9067810 */ /* 0x000fe20007ffe0ff */
[----:B------:R-:W-:-:S03]  /*2c10*/  USHF.L.U32 UR5, UR6, 0x5, URZ ;  /* 0x0000000506057899 */ /* 0x000fc6000800063f */
[----:B------:R-:W-:Y:S01]  /*2c20*/  SHF.R.S32.HI R5, RZ, 0x1f, R6 ;  /* 0x0000001fff057819 */ /* 0x000fe20000011406 */
[C---:B------:R-:W-:Y:S02]  /*2c30*/  IMAD R4, R6.reuse, UR7, RZ ;  /* 0x0000000706047c24 */ /* 0x040fe4000f8e02ff */
[----:B------:R-:W-:-:S04]  /*2c40*/  IMAD.WIDE.U32 R6, R6, UR8, R208 ;  /* 0x0000000806067c25 */ /* 0x000fc8000f8e00d0 */
[----:B------:R-:W-:Y:S01]  /*2c50*/  IMAD R5, R5, UR8, R4 ;  /* 0x0000000805057c24 */ /* 0x000fe2000f8e0204 */
[----:B------:R-:W-:Y:S01]  /*2c60*/  LEA R8, P2, R6, c[0x0][0x168], 0x1 ;  /* 0x00005a0006087a11 */ /* 0x000fe200078408ff */
[----:B------:R-:W-:Y:S02]  /*2c70*/  IMAD.U32 R4, RZ, RZ, UR6 ;  /* 0x00000006ff047e24 */ /* 0x000fe4000f8e00ff */
[----:B------:R-:W-:Y:S01]  /*2c80*/  IMAD.IADD R5, R7, 0x1, R5 ;  /* 0x0000000107057824 */ /* 0x000fe200078e0205 */
[----:B------:R-:W-:Y:S02]  /*2c90*/  IADD3 R10, P1, R8, UR5, RZ ;  /* 0x00000005080a7c10 */ /* 0x000fe4000ff3e0ff */
[----:B------:R-:W-:Y:S02]  /*2ca0*/  SHF.L.U64.HI R4, R4, 0x5, R117 ;  /* 0x0000000504047819 */ /* 0x000fe40000010275 */
[----:B------:R-:W-:Y:S02]  /*2cb0*/  LEA.HI.X R9, R6, c[0x0][0x16c], R5, 0x1, P2 ;  /* 0x00005b0006097a11 */ /* 0x000fe400010f0c05 */
[----:B------:R-:W-:-:S03]  /*2cc0*/  IADD3 R12, P2, R10, UR5, RZ ;  /* 0x000000050a0c7c10 */ /* 0x000fc6000ff5e0ff */
[----:B------:R-:W-:Y:S01]  /*2cd0*/  IMAD.X R11, R4, 0x1, R9, P1 ;  /* 0x00000001040b7824 */ /* 0x000fe200008e0609 */
[----:B------:R-:W-:Y:S01]  /*2ce0*/  IADD3 R6, P1, R12, UR5, RZ ;  /* 0x000000050c067c10 */ /* 0x000fe2000ff3e0ff */
[----:B------:R-:W-:Y:S01]  /*2cf0*/  @!PT LDS RZ, [RZ] ;  /* 0x00000000fffff984 */ /* 0x000fe20000000800 */
[----:B------:R-:W-:Y:S01]  /*2d00*/  @!PT LDS RZ, [RZ] ;  /* 0x00000000fffff984 */ /* 0x000fe20000000800 */
[----:B------:R-:W-:Y:S01]  /*2d10*/  @!PT LDS RZ, [RZ] ;  /* 0x00000000fffff984 */ /* 0x000fe20000000800 */
[----:B------:R1:W-:Y:S02]  /*2d20*/  LDGSTS.E.BYPASS.LTC128B.128 [R204+0x4000], [R8.64] ;  /* 0x0400000008cc7fae */ /* 0x0003e4000b901d56 */
[--C-:B------:R-:W-:Y:S02]  /*2d30*/  IMAD.X R13, R11, 0x1, R4.reuse, P2 ;  /* 0x000000010b0d7824 */ /* 0x100fe400010e0604 */
[----:B------:R1:W-:Y:S02]  /*2d40*/  LDGSTS.E.BYPASS.LTC128B.128 [R204+0x4800], [R10.64] ;  /* 0x048000000acc7fae */ /* 0x0003e4000b901d56 */
[----:B------:R-:W-:Y:S02]  /*2d50*/  IMAD.X R7, R13, 0x1, R4, P1 ;  /* 0x000000010d077824 */ /* 0x000fe400008e0604 */
[----:B------:R1:W-:Y:S04]  /*2d60*/  LDGSTS.E.BYPASS.LTC128B.128 [R204+0x5000], [R12.64] ;  /* 0x050000000ccc7fae */ /* 0x0003e8000b901d56 */
[----:B------:R1:W-:Y:S04]  /*2d70*/  LDGSTS.E.BYPASS.LTC128B.128 [R204+0x5800], [R6.64] ;  /* 0x0580000006cc7fae */ /* 0x0003e8000b901d56 */
[----:B------:R-:W0:Y:S02]  /*2d80*/  LDGDEPBAR ;  /* 0x00000000000079af */ /* 0x000e240000000000 */
.L_x_616:
[----:B------:R-:W-:Y:S01]  /*2d90*/  FMNMX.FTZ R4, R28, R42, !PT ;  /* 0x0000002a1c047209 */ /* 0x000fe20007810000 */
[----:B------:R-:W-:Y:S01]  /*2da0*/  IMAD.SHL.U32 R56, R216, 0x2, RZ ;  /* 0x00000002d8387824 */ /* 0x000fe200078e00ff */
[----:B-1----:R-:W-:Y:S01]  /*2db0*/  FMNMX.FTZ R11, R30, R43, !PT ;  /* 0x0000002b1e0b7209 */ /* 0x002fe20007810000 */
[----:B------:R-:W-:Y:S01]  /*2dc0*/  IMAD.WIDE.U32 R60, R222, -0x2daee0ad, RZ ;  /* 0xd2511f53de3c7825 */ /* 0x000fe200078e00ff */
[----:B------:R-:W-:Y:S01]  /*2dd0*/  FMNMX.FTZ R4, R45, R4, !PT ;  /* 0x000000042d047209 */ /* 0x000fe20007810000 */
[----:B------:R-:W-:Y:S01]  /*2de0*/  UIADD3 UR15, UR20, -0x61c88647, URZ ;  /* 0x9e3779b9140f7890 */ /* 0x000fe2000fffe03f */
[----:B------:R-:W-:Y:S01]  /*2df0*/  FMNMX.FTZ R11, R44, R11, !PT ;  /* 0x0000000b2c0b7209 */ /* 0x000fe20007810000 */
[----:B------:R-:W-:Y:S01]  /*2e00*/  IMAD.WIDE.U32 R26, R228, -0x326172a9, RZ ;  /* 0xcd9e8d57e41a7825 */ /* 0x000fe200078e00ff */
[----:B------:R-:W-:Y:S01]  /*2e10*/  FMNMX.FTZ R4, R46, R4, !PT ;  /* 0x000000042e047209 */ /* 0x000fe20007810000 */
[----:B------:R-:W-:Y:S01]  /*2e20*/  UIADD3 UR14, UR21, -0x4498517b, URZ ;  /* 0xbb67ae85150e7890 */ /* 0x000fe2000fffe03f */
        /* <DEDUP_REMOVED lines=16> */
[----:B------:R-:W-:Y:S01]  /*2f30*/  FMNMX.FTZ R11, R20, R11, !PT ;  /* 0x0000000b140b7209 */ /* 0x000fe20007810000 */
[----:B------:R-:W-:Y:S01]  /*2f40*/  IMAD.SHL.U32 R188, R3, 0x2, RZ ;  /* 0x0000000203bc7824 */ /* 0x000fe200078e00ff */
[----:B------:R-:W-:Y:S01]  /*2f50*/  FMNMX.FTZ R4, R144, R4, !PT ;  /* 0x0000000490047209 */ /* 0x000fe20007810000 */
[----:B------:R-:W-:Y:S01]  /*2f60*/  UIADD3 UR7, UR20, 0x1715609d, URZ ;  /* 0x1715609d14077890 */ /* 0x000fe2000fffe03f */
[----:B------:R-:W-:Y:S01]  /*2f70*/  FMNMX.FTZ R9, R96, R97, !PT ;  /* 0x0000006160097209 */ /* 0x000fe20007810000 */
[--C-:B------:R-:W-:Y:S01]  /*2f80*/  IMAD R185, R2, 0x2, R188.reuse ;  /* 0x0000000202b97824 */ /* 0x100fe200078e02bc */
[----:B------:R-:W-:Y:S01]  /*2f90*/  FMNMX.FTZ R4, R143, R4, !PT ;  /* 0x000000048f047209 */ /* 0x000fe20007810000 */
[----:B------:R-:W-:Y:S01]  /*2fa0*/  IMAD R186, R0, 0x2, R188 ;  /* 0x0000000200ba7824 */ /* 0x000fe200078e02bc */
[----:B------:R-:W-:Y:S01]  /*2fb0*/  FMNMX.FTZ R11, R154, R11, !PT ;  /* 0x0000000b9a0b7209 */ /* 0x000fe20007810000 */
[----:B------:R-:W-:Y:S01]  /*2fc0*/  IMAD R184, R0, 0x2, R185 ;  /* 0x0000000200b87824 */ /* 0x000fe200078e02b9 */
        /* <DEDUP_REMOVED lines=18> */
[----:B------:R-:W-:Y:S02]  /*30f0*/  IADD3 R230, R228, 0x4, RZ ;  /* 0x00000004e4e67810 */ /* 0x000fe40007ffe0ff */
[----:B------:R-:W-:Y:S02]  /*3100*/  FMNMX.FTZ R9, R53, R9, !PT ;  /* 0x0000000935097209 */ /* 0x000fe40007810000 */
[----:B------:R-:W-:Y:S01]  /*3110*/  FMNMX.FTZ R8, R140, R8, !PT ;  /* 0x000000088c087209 */ /* 0x000fe20007810000 */
[----:B------:R-:W-:Y:S01]  /*3120*/  IMAD.WIDE.U32 R170, R230, -0x326172a9, RZ ;  /* 0xcd9e8d57e6aa7825 */ /* 0x000fe200078e00ff */
[----:B------:R-:W-:Y:S02]  /*3130*/  FMNMX.FTZ R11, R147, R11, !PT ;  /* 0x0000000b930b7209 */ /* 0x000fe40007810000 */
[----:B------:R-:W-:-:S02]  /*3140*/  FMNMX.FTZ R9, R54, R9, !PT ;  /* 0x0000000936097209 */ /* 0x000fc40007810000 */
[----:B------:R-:W-:Y:S02]  /*3150*/  LOP3.LUT R223, R116, UR20, RZ, 0x3c, !PT ;  /* 0x0000001474df7c12 */ /* 0x000fe4000f8e3cff */
[----:B------:R-:W-:Y:S01]  /*3160*/  LOP3.LUT R178, R61, UR21, R56, 0x96, !PT ;  /* 0x000000153db27c12 */ /* 0x000fe2000f8e9638 */
[----:B------:R-:W-:Y:S01]  /*3170*/  LDSM.16.MT88.4 R116, [R188+0x6000] ;  /* 0x00600000bc74783b */ /* 0x000fe20000004200 */
[----:B------:R-:W-:Y:S02]  /*3180*/  FMNMX.FTZ R8, R63, R8, !PT ;  /* 0x000000083f087209 */ /* 0x000fe40007810000 */
[----:B------:R-:W-:Y:S01]  /*3190*/  FMNMX.FTZ R11, R150, R11, !PT ;  /* 0x0000000b960b7209 */ /* 0x000fe20007810000 */
[----:B------:R-:W-:Y:S01]  /*31a0*/  IMAD.WIDE.U32 R178, R178, -0x326172a9, RZ ;  /* 0xcd9e8d57b2b27825 */ /* 0x000fe200078e00ff */
[----:B------:R-:W-:Y:S02]  /*31b0*/  FMNMX.FTZ R9, R168, R9, !PT ;  /* 0x00000009a8097209 */ /* 0x000fe40007810000 */
[----:B-1----:R-:W-:-:S02]  /*31c0*/  FMNMX.FTZ R134, R4, R134, !PT ;  /* 0x0000008604867209 */ /* 0x002fc40007810000 */
[----:B------:R-:W-:Y:S02]  /*31d0*/  LOP3.LUT R238, R171, R223, RZ, 0x3c, !PT ;  /* 0x000000dfabee7212 */ /* 0x000fe400078e3cff */
[----:B------:R-:W-:Y:S01]  /*31e0*/  FMNMX.FTZ R8, R165, R8, !PT ;  /* 0x00000008a5087209 */ /* 0x000fe20007810000 */
[----:B------:R-:W1:Y:S01]  /*31f0*/  SHFL.BFLY PT, R7, R134, 0x1, 0x1f ;  /* 0x0c201f0086077f89 */ /* 0x000e6200000e0000 */
[----:B------:R-:W-:Y:S01]  /*3200*/  FMNMX.FTZ R11, R146, R11, !PT ;  /* 0x0000000b920b7209 */ /* 0x000fe20007810000 */
[----:B------:R-:W-:Y:S01]  /*3210*/  IMAD.WIDE.U32 R238, R238, -0x2daee0ad, RZ ;  /* 0xd2511f53eeee7825 */ /* 0x000fe200078e00ff */
[----:B------:R-:W-:Y:S02]  /*3220*/  FMNMX.FTZ R9, R159, R9, !PT ;  /* 0x000000099f097209 */ /* 0x000fe40007810000 */
[----:B------:R-:W-:Y:S02]  /*3230*/  FMNMX.FTZ R8, R145, R8, !PT ;  /* 0x0000000891087209 */ /* 0x000fe40007810000 */
[----:B------:R-:W-:-:S02]  /*3240*/  FMNMX.FTZ R11, R149, R11, !PT ;  /* 0x0000000b950b7209 */ /* 0x000fc40007810000 */
[----:B------:R-:W-:Y:S02]  /*3250*/  LOP3.LUT R6, R179, UR15, R26, 0x96, !PT ;  /* 0x0000000fb3067c12 */ /* 0x000fe4000f8e961a */
[----:B------:R-:W-:Y:S01]  /*3260*/  FMNMX.FTZ R9, R156, R9, !PT ;  /* 0x000000099c097209 */ /* 0x000fe20007810000 */
[----:B------:R-:W2:Y:S01]  /*3270*/  SHFL.BFLY PT, R4, R11, 0x2, 0x1f ;  /* 0x0c401f000b047f89 */ /* 0x000ea200000e0000 */
[----:B------:R-:W-:Y:S01]  /*3280*/  FMNMX.FTZ R8, R148, R8, !PT ;  /* 0x0000000894087209 */ /* 0x000fe20007810000 */
[----:B------:R-:W-:Y:S01]  /*3290*/  IMAD.WIDE.U32 R176, R6, -0x2daee0ad, RZ ;  /* 0xd2511f5306b07825 */ /* 0x000fe200078e00ff */
[----:B------:R-:W-:Y:S02]  /*32a0*/  LOP3.LUT R172, R239, UR14, R60, 0x96, !PT ;  /* 0x0000000eefac7c12 */ /* 0x000fe4000f8e963c */
[----:B------:R-:W-:Y:S02]  /*32b0*/  FMNMX.FTZ R9, R162, R9, !PT ;  /* 0x00000009a2097209 */ /* 0x000fe40007810000 */
[----:B------:R-:W-:Y:S01]  /*32c0*/  FMNMX.FTZ R6, R142, R8, !PT ;  /* 0x000000088e067209 */ /* 0x000fe20007810000 */
[----:B------:R-:W-:Y:S01]  /*32d0*/  IMAD.WIDE.U32 R172, R172, -0x326172a9, RZ ;  /* 0xcd9e8d57acac7825 */ /* 0x000fe200078e00ff */
[----:B------:R-:W-:-:S02]  /*32e0*/  LOP3.LUT R5, R179, UR15, R170, 0x96, !PT ;  /* 0x0000000fb3057c12 */ /* 0x000fc4000f8e96aa */
[----:B------:R-:W-:Y:S02]  /*32f0*/  FMNMX.FTZ R9, R160, R9, !PT ;  /* 0x00000009a0097209 */ /* 0x000fe40007810000 */
[----:B------:R-:W-:Y:S01]  /*3300*/  FMNMX.FTZ R6, R155, R6, !PT ;  /* 0x000000069b067209 */ /* 0x000fe20007810000 */
[----:B------:R-:W-:Y:S01]  /*3310*/  IMAD.WIDE.U32 R14, R5, -0x2daee0ad, RZ ;  /* 0xd2511f53050e7825 */ /* 0x000fe200078e00ff */
[----:B------:R-:W-:Y:S02]  /*3320*/  FMNMX.FTZ R9, R139, R9, !PT ;  /* 0x000000098b097209 */ /* 0x000fe40007810000 */
[----:B------:R-:W-:Y:S02]  /*3330*/  LOP3.LUT R242, R27, R223, RZ, 0x3c, !PT ;  /* 0x000000df1bf27212 */ /* 0x000fe400078e3cff */
[----:B------:R-:W-:Y:S02]  /*3340*/  LOP3.LUT R12, R173, UR13, R178, 0x96, !PT ;  /* 0x0000000dad0c7c12 */ /* 0x000fe4000f8e96b2 */
[----:B------:R-:W-:Y:S01]  /*3350*/  FMNMX.FTZ R6, R157, R6, !PT ;  /* 0x000000069d067209 */ /* 0x000fe20007810000 */
[----:B------:R-:W-:Y:S01]  /*3360*/  IMAD.WIDE.U32 R242, R242, -0x2daee0ad, RZ ;  /* 0xd2511f53f2f27825 */ /* 0x000fe200078e00ff */
[----:B------:R-:W-:-:S02]  /*3370*/  FMNMX.FTZ R9, R137, R9, !PT ;  /* 0x0000000989097209 */ /* 0x000fc40007810000 */
[----:B------:R-:W-:Y:S01]  /*3380*/  LOP3.LUT R5, R15, UR12, R238, 0x96, !PT ;  /* 0x0000000c0f057c12 */ /* 0x000fe2000f8e96ee */
[----:B------:R-:W-:Y:S01]  /*3390*/  IMAD.WIDE.U32 R12, R12, -0x2daee0ad, RZ ;  /* 0xd2511f530c0c7825 */ /* 0x000fe200078e00ff */
[----:B------:R-:W-:Y:S02]  /*33a0*/  FMNMX.FTZ R6, R62, R6, !PT ;  /* 0x000000063e067209 */ /* 0x000fe40007810000 */
[----:B-1----:R-:W-:Y:S01]  /*33b0*/  FMNMX.FTZ R134, R134, R7, !PT ;  /* 0x0000000786867209 */ /* 0x002fe20007810000 */
[----:B------:R-:W-:Y:S01]  /*33c0*/  IMAD.WIDE.U32 R32, R5, -0x326172a9, RZ ;  /* 0xcd9e8d5705207825 */ /* 0x000fe200078e00ff */
[----:B------:R-:W-:Y:S02]  /*33d0*/  FMNMX.FTZ R7, R138, R9, !PT ;  /* 0x000000098a077209 */ /* 0x000fe40007810000 */
[----:B------:R-:W-:Y:S01]  /*33e0*/  FMNMX.FTZ R6, R59, R6, !PT ;  /* 0x000000063b067209 */ /* 0x000fe20007810000 */
[----:B------:R-:W-:Y:S01]  /*33f0*/  FMUL.FTZ R164, R134, c[0x0][0x23c] ;  /* 0x00008f0086a47a20 */ /* 0x000fe20000410000 */
[----:B------:R-:W-:-:S02]  /*3400*/  LOP3.LUT R10, R13, UR10, R14, 0x96, !PT ;  /* 0x0000000a0d0a7c12 */ /* 0x000fc4000f8e960e */
[----:B------:R-:W-:Y:S02]  /*3410*/  LOP3.LUT R5, R177, UR12, R242, 0x96, !PT ;  /* 0x0000000cb1057c12 */ /* 0x000fe4000f8e96f2 */
[----:B------:R-:W-:Y:S02]  /*3420*/  FMNMX.FTZ R7, R67, R7, !PT ;  /* 0x0000000743077209 */ /* 0x000fe40007810000 */
[----:B------:R-:W-:Y:S01]  /*3430*/  FMNMX.FTZ R6, R66, R6, !PT ;  /* 0x0000000642067209 */ /* 0x000fe20007810000 */
[----:B------:R-:W-:Y:S01]  /*3440*/  IMAD.WIDE.U32 R174, R5, -0x326172a9, RZ ;  /* 0xcd9e8d5705ae7825 */ /* 0x000fe200078e00ff */
[----:B--2---:R-:W-:Y:S01]  /*3450*/  FMNMX.FTZ R4, R11, R4, !PT ;  /* 0x000000040b047209 */ /* 0x004fe20007810000 */
[----:B------:R-:W1:Y:S01]  /*3460*/  SHFL.BFLY PT, R136, R7, 0x2, 0x1f ;  /* 0x0c401f0007887f89 */ /* 0x000e6200000e0000 */
[----:B------:R-:W-:Y:S01]  /*3470*/  LOP3.LUT R8, R33, UR11, R172, 0x96, !PT ;  /* 0x0000000b21087c12 */ /* 0x000fe2000f8e96ac */
[----:B------:R-:W-:Y:S01]  /*3480*/  IMAD.WIDE.U32 R10, R10, -0x326172a9, RZ ;  /* 0xcd9e8d570a0a7825 */ /* 0x000fe200078e00ff */
[----:B------:R-:W-:Y:S01]  /*3490*/  FMNMX.FTZ R5, R64, R6, !PT ;  /* 0x0000000640057209 */ /* 0x000fe20007810000 */
[----:B------:R-:W2:Y:S01]  /*34a0*/  SHFL.BFLY PT, R133, R4, 0x1, 0x1f ;  /* 0x0c201f0004857f89 */ /* 0x000ea200000e0000 */
[----:B------:R-:W-:Y:S01]  /*34b0*/  LOP3.LUT R240, R243, UR14, R60, 0x96, !PT ;  /* 0x0000000ef3f07c12 */ /* 0x000fe2000f8e963c */
[----:B------:R-:W-:Y:S01]  /*34c0*/  IMAD.WIDE.U32 R14, R8, -0x2daee0ad, RZ ;  /* 0xd2511f53080e7825 */ /* 0x000fe200078e00ff */
[----:B------:R-:W-:Y:S01]  /*34d0*/  LOP3.LUT R8, R11, UR9, R32, 0x96, !PT ;  /* 0x000000090b087c12 */ /* 0x000fe2000f8e9620 */
[----:B------:R-:W3:Y:S01]  /*34e0*/  SHFL.BFLY PT, R135, R5, 0x2, 0x1f ;  /* 0x0c401f0005877f89 */ /* 0x000ee200000e0000 */
[----:B------:R-:W-:Y:S01]  /*34f0*/  FSETP.NEU.FTZ.AND P1, PT, R134, -INF , PT ;  /* 0xff8000008600780b */ /* 0x000fe20003f3d000 */
[----:B------:R-:W-:Y:S01]  /*3500*/  IMAD.WIDE.U32 R240, R240, -0x326172a9, RZ ;  /* 0xcd9e8d57f0f07825 */ /* 0x000fe200078e00ff */
[----:B------:R-:W-:-:S02]  /*3510*/  LOP3.LUT R12, R15, UR8, R12, 0x96, !PT ;  /* 0x000000080f0c7c12 */ /* 0x000fc4000f8e960c */
[----:B------:R-:W-:Y:S01]  /*3520*/  FSEL R164, R164, RZ, P1 ;  /* 0x000000ffa4a47208 */ /* 0x000fe20000800000 */
[----:B------:R-:W-:Y:S01]  /*3530*/  IMAD.WIDE.U32 R8, R8, -0x2daee0ad, RZ ;  /* 0xd2511f5308087825 */ /* 0x000fe200078e00ff */
[----:B------:R-:W-:-:S03]  /*3540*/  LOP3.LUT R178, R241, UR13, R178, 0x96, !PT ;  /* 0x0000000df1b27c12 */ /* 0x000fc6000f8e96b2 */
[----:B------:R-:W-:Y:S01]  /*3550*/  IMAD.WIDE.U32 R12, R12, -0x326172a9, RZ ;  /* 0xcd9e8d570c0c7825 */ /* 0x000fe200078e00ff */
[----:B------:R-:W-:Y:S02]  /*3560*/  LOP3.LUT R6, R9, UR6, R14, 0x96, !PT ;  /* 0x0000000609067c12 */ /* 0x000fe4000f8e960e */
[----:B------:R-:W-:Y:S01]  /*3570*/  LOP3.LUT R9, R175, UR11, R240, 0x96, !PT ;  /* 0x0000000baf097c12 */ /* 0x000fe2000f8e96f0 */
[--C-:B------:R-:W-:Y:S02]  /*3580*/  FFMA.FTZ R40, R28, c[0x0][0x23c], -R164.reuse ;  /* 0x00008f001c287a23 */ /* 0x100fe400000108a4 */
[----:B------:R-:W-:Y:S01]  /*3590*/  IMAD.WIDE.U32 R48, R6, -0x326172a9, RZ ;  /* 0xcd9e8d5706307825 */ /* 0x000fe200078e00ff */
[----:B-1----:R-:W-:Y:S02]  /*35a0*/  FMNMX.FTZ R136, R7, R136, !PT ;  /* 0x0000008807887209 */ /* 0x002fe40007810000 */
[----:B--2---:R-:W-:Y:S01]  /*35b0*/  FMNMX.FTZ R133, R4, R133, !PT ;  /* 0x0000008504857209 */ /* 0x004fe20007810000 */
[----:B------:R-:W-:Y:S01]  /*35c0*/  FFMA.FTZ R39, R42, c[0x0][0x23c], -R164 ;  /* 0x00008f002a277a23 */ /* 0x000fe200000108a4 */
[--C-:B------:R-:W-:Y:S01]  /*35d0*/  SHF.R.U32.HI R6, RZ, 0x10, R48.reuse ;  /* 0x00000010ff067819 */ /* 0x100fe20000011630 */
[----:B------:R-:W1:Y:S01]  /*35e0*/  SHFL.BFLY PT, R7, R136, 0x1, 0x1f ;  /* 0x0c201f0088077f89 */ /* 0x000e6200000e0000 */
[----:B------:R-:W-:Y:S01]  /*35f0*/  SHF.R.U32.HI R4, RZ, 0x18, R48 ;  /* 0x00000018ff047819 */ /* 0x000fe20000011630 */
[----:B------:R-:W-:Y:S01]  /*3600*/  IMAD.WIDE.U32 R178, R178, -0x2daee0ad, RZ ;  /* 0xd2511f53b2b27825 */ /* 0x000fe200078e00ff */
[----:B------:R-:W-:Y:S01]  /*3610*/  LOP3.LUT R6, R6, 0xff, RZ, 0xc0, !PT ;  /* 0x000000ff06067812 */ /* 0x000fe200078ec0ff */
[----:B------:R-:W-:Y:S01]  /*3620*/  MUFU.EX2 R40, R40 ;  /* 0x0000002800287308 */ /* 0x000fe20000000800 */
[----:B---3--:R-:W-:Y:S01]  /*3630*/  FMNMX.FTZ R135, R5, R135, !PT ;  /* 0x0000008705877209 */ /* 0x008fe20007810000 */
[----:B------:R-:W-:Y:S01]  /*3640*/  FMUL.FTZ R153, R133, c[0x0][0x23c] ;  /* 0x00008f0085997a20 */ /* 0x000fe20000410000 */
[----:B------:R-:W-:Y:S01]  /*3650*/  PRMT R4, R6, 0x5410, R4 ;  /* 0x0000541006047816 */ /* 0x000fe20000000004 */
[----:B------:R-:W-:Y:S01]  /*3660*/  FFMA.FTZ R34, R45, c[0x0][0x23c], -R164 ;  /* 0x00008f002d227a23 */ /* 0x000fe200000108a4 */
[----:B------:R-:W-:Y:S01]  /*3670*/  LOP3.LUT R14, R48, 0xffff, RZ, 0xc0, !PT ;  /* 0x0000ffff300e7812 */ /* 0x000fe200078ec0ff */
[----:B------:R-:W2:Y:S01]  /*3680*/  SHFL.BFLY PT, R6, R135, 0x1, 0x1f ;  /* 0x0c201f0087067f89 */ /* 0x000ea200000e0000 */
[----:B------:R-:W-:Y:S01]  /*3690*/  LOP3.LUT R12, R49, UR16, R12, 0x96, !PT ;  /* 0x00000010310c7c12 */ /* 0x000fe2000f8e960c */
[----:B------:R-:W3:Y:S01]  /*36a0*/  MUFU.EX2 R39, R39 ;  /* 0x0000002700277308 */ /* 0x000ee20000000800 */
[----:B------:R-:W-:Y:S01]  /*36b0*/  FSETP.NEU.FTZ.AND P1, PT, R133, -INF , PT ;  /* 0xff8000008500780b */ /* 0x000fe20003f3d000 */
[----:B------:R-:W-:Y:S01]  /*36c0*/  FFMA.FTZ R33, R46, c[0x0][0x23c], -R164 ;  /* 0x00008f002e217a23 */ /* 0x000fe200000108a4 */
[----:B------:R-:W-:Y:S01]  /*36d0*/  LOP3.LUT R176, R179, UR10, R176, 0x96, !PT ;  /* 0x0000000ab3b07c12 */ /* 0x000fe2000f8e96b0 */
[----:B------:R-:W-:Y:S01]  /*36e0*/  IMAD R60, R120, 0x10000, R120 ;  /* 0x00010000783c7824 */ /* 0x000fe200078e0278 */
[----:B------:R-:W-:Y:S01]  /*36f0*/  LOP3.LUT R11, R48, 0xff, RZ, 0xc0, !PT ;  /* 0x000000ff300b7812 */ /* 0x000fe200078ec0ff */
[----:B------:R-:W-:Y:S01]  /*3700*/  FFMA.FTZ R16, R16, c[0x0][0x23c], -R164 ;  /* 0x00008f0010107a23 */ /* 0x000fe200000108a4 */
[----:B------:R-:W-:Y:S01]  /*3710*/  SHF.R.U32.HI R14, RZ, 0x8, R14 ;  /* 0x00000008ff0e7819 */ /* 0x000fe2000001160e */
[----:B------:R-:W-:Y:S01]  /*3720*/  IMAD.WIDE.U32 R176, R176, -0x326172a9, RZ ;  /* 0xcd9e8d57b0b07825 */ /* 0x000fe200078e00ff */
[----:B------:R-:W-:Y:S01]  /*3730*/  LOP3.LUT R15, R12, 0xffff, RZ, 0xc0, !PT ;  /* 0x0000ffff0c0f7812 */ /* 0x000fe200078ec0ff */
[----:B------:R-:W-:Y:S01]  /*3740*/  MUFU.EX2 R34, R34 ;  /* 0x0000002200227308 */ /* 0x000fe20000000800 */
[----:B------:R-:W-:Y:S01]  /*3750*/  FSEL R153, R153, RZ, P1 ;  /* 0x000000ff99997208 */ /* 0x000fe20000800000 */
[--C-:B------:R-:W-:Y:S01]  /*3760*/  HSET2.LE.AND R4, R4, R60.reuse, PT ;  /* 0x0000003c04047233 */ /* 0x100fe20003803000 */
[----:B-1----:R-:W-:Y:S01]  /*3770*/  FMNMX.FTZ R136, R136, R7, !PT ;  /* 0x0000000788887209 */ /* 0x002fe20007810000 */
[----:B------:R-:W-:Y:S01]  /*3780*/  FFMA.FTZ R152, R152, c[0x0][0x23c], -R164 ;  /* 0x00008f0098987a23 */ /* 0x000fe200000108a4 */
[----:B------:R-:W-:Y:S01]  /*3790*/  PRMT R5, R11, 0x5410, R14 ;  /* 0x000054100b057816 */ /* 0x000fe2000000000e */
[--C-:B------:R-:W-:Y:S01]  /*37a0*/  FFMA.FTZ R32, R44, c[0x0][0x23c], -R153.reuse ;  /* 0x00008f002c207a23 */ /* 0x100fe20000010899 */
[----:B------:R-:W-:Y:S01]  /*37b0*/  LOP3.LUT R11, R12, 0xff, RZ, 0xc0, !PT ;  /* 0x000000ff0c0b7812 */ /* 0x000fe200078ec0ff */
[----:B------:R-:W-:Y:S01]  /*37c0*/  FFMA.FTZ R35, R38, c[0x0][0x23c], -R153 ;  /* 0x00008f0026237a23 */ /* 0x000fe20000010899 */
[----:B------:R-:W-:Y:S01]  /*37d0*/  SHF.R.U32.HI R15, RZ, 0x8, R15 ;  /* 0x00000008ff0f7819 */ /* 0x000fe2000001160f */
[----:B------:R-:W-:Y:S01]  /*37e0*/  FMUL.FTZ R141, R136, c[0x0][0x23c] ;  /* 0x00008f00888d7a20 */ /* 0x000fe20000410000 */
[----:B------:R-:W-:Y:S01]  /*37f0*/  SHF.R.U32.HI R14, RZ, 0x10, R12 ;  /* 0x00000010ff0e7819 */ /* 0x000fe2000001160c */
[--C-:B------:R-:W-:Y:S01]  /*3800*/  FFMA.FTZ R42, R30, c[0x0][0x23c], -R153.reuse ;  /* 0x00008f001e2a7a23 */ /* 0x100fe20000010899 */
[----:B--2---:R-:W-:Y:S01]  /*3810*/  FMNMX.FTZ R135, R135, R6, !PT ;  /* 0x0000000687877209 */ /* 0x004fe20007810000 */
[----:B------:R-:W-:Y:S01]  /*3820*/  FFMA.FTZ R43, R43, c[0x0][0x23c], -R153 ;  /* 0x00008f002b2b7a23 */ /* 0x000fe20000010899 */
[----:B------:R-:W-:Y:S01]  /*3830*/  FSETP.NEU.FTZ.AND P1, PT, R136, -INF , PT ;  /* 0xff8000008800780b */ /* 0x000fe20003f3d000 */
[----:B------:R-:W1:Y:S01]  /*3840*/  MUFU.EX2 R33, R33 ;  /* 0x0000002100217308 */ /* 0x000e620000000800 */
[----:B------:R-:W-:Y:S01]  /*3850*/  PRMT R11, R11, 0x5410, R15 ;  /* 0x000054100b0b7816 */ /* 0x000fe2000000000f */
[----:B------:R-:W-:Y:S01]  /*3860*/  FMUL.FTZ R65, R135, c[0x0][0x23c] ;  /* 0x00008f0087417a20 */ /* 0x000fe20000410000 */
[----:B------:R-:W-:Y:S01]  /*3870*/  LOP3.LUT R174, R177, UR9, R174, 0x96, !PT ;  /* 0x00000009b1ae7c12 */ /* 0x000fe2000f8e96ae */
[--C-:B------:R-:W-:Y:S01]  /*3880*/  HSET2.LE.AND R5, R5, R60.reuse, PT ;  /* 0x0000003c05057233 */ /* 0x100fe20003803000 */
[----:B------:R-:W-:Y:S01]  /*3890*/  SHF.R.U32.HI R12, RZ, 0x18, R12 ;  /* 0x00000018ff0c7819 */ /* 0x000fe2000001160c */
[----:B------:R-:W-:Y:S01]  /*38a0*/  HSET2.LE.AND R11, R11, R60, PT ;  /* 0x0000003c0b0b7233 */ /* 0x000fe20003803000 */
[----:B------:R-:W-:Y:S01]  /*38b0*/  LOP3.LUT R14, R14, 0xff, RZ, 0xc0, !PT ;  /* 0x000000ff0e0e7812 */ /* 0x000fe200078ec0ff */
[----:B------:R-:W-:Y:S01]  /*38c0*/  MUFU.EX2 R32, R32 ;  /* 0x0000002000207308 */ /* 0x000fe20000000800 */
[----:B------:R-:W-:Y:S01]  /*38d0*/  FSEL R141, R141, RZ, P1 ;  /* 0x000000ff8d8d7208 */ /* 0x000fe20000800000 */
[----:B------:R-:W-:Y:S01]  /*38e0*/  IMAD.WIDE.U32 R174, R174, -0x2daee0ad, RZ ;  /* 0xd2511f53aeae7825 */ /* 0x000fe200078e00ff */
[----:B------:R-:W-:-:S02]  /*38f0*/  FSETP.NEU.FTZ.AND P1, PT, R135, -INF , PT ;  /* 0xff8000008700780b */ /* 0x000fc40003f3d000 */
[----:B------:R-:W-:Y:S01]  /*3900*/  PRMT R3, R14, 0x5410, R12 ;  /* 0x000054100e037816 */ /* 0x000fe2000000000c */
[----:B------:R-:W-:Y:S01]  /*3910*/  IMAD.WIDE.U32 R14, R9, -0x2daee0ad, RZ ;  /* 0xd2511f53090e7825 */ /* 0x000fe200078e00ff */
[----:B---3--:R-:W-:Y:S01]  /*3920*/  F2FP.BF16.PACK_AB R0, R39, R40 ;  /* 0x000000282700723e */ /* 0x008fe200000010ff */
[----:B------:R-:W2:Y:S01]  /*3930*/  MUFU.EX2 R35, R35 ;  /* 0x0000002300237308 */ /* 0x000ea20000000800 */
[----:B------:R-:W-:Y:S01]  /*3940*/  FSEL R65, R65, RZ, P1 ;  /* 0x000000ff41417208 */ /* 0x000fe20000800000 */
[--C-:B------:R-:W-:Y:S01]  /*3950*/  FFMA.FTZ R49, R92, c[0x0][0x23c], -R141.reuse ;  /* 0x00008f005c317a23 */ /* 0x100fe2000001088d */
[----:B------:R-:W-:Y:S01]  /*3960*/  LOP3.LUT R92, R11, R0, RZ, 0xc0, !PT ;  /* 0x000000000b5c7212 */ /* 0x000fe200078ec0ff */
[----:B------:R-:W-:Y:S01]  /*3970*/  FFMA.FTZ R38, R37, c[0x0][0x23c], -R141 ;  /* 0x00008f0025267a23 */ /* 0x000fe2000001088d */
[----:B------:R-:W-:Y:S01]  /*3980*/  LOP3.LUT R0, R175, UR6, R14, 0x96, !PT ;  /* 0x00000006af007c12 */ /* 0x000fe2000f8e960e */
[--C-:B------:R-:W-:Y:S01]  /*3990*/  FFMA.FTZ R46, R36, c[0x0][0x23c], -R65.reuse ;  /* 0x00008f00242e7a23 */ /* 0x100fe20000010841 */
[----:B------:R-:W-:Y:S01]  /*39a0*/  LOP3.LUT R178, R15, UR8, R178, 0x96, !PT ;  /* 0x000000080fb27c12 */ /* 0x000fe2000f8e96b2 */
[----:B------:R-:W-:Y:S01]  /*39b0*/  MUFU.EX2 R42, R42 ;  /* 0x0000002a002a7308 */ /* 0x000fe20000000800 */
[----:B------:R-:W-:Y:S01]  /*39c0*/  FFMA.FTZ R37, R31, c[0x0][0x23c], -R65 ;  /* 0x00008f001f257a23 */ /* 0x000fe20000010841 */
[----:B-1----:R-:W-:Y:S01]  /*39d0*/  F2FP.BF16.PACK_AB R94, R33, R34 ;  /* 0x00000022215e723e */ /* 0x002fe200000010ff */
[----:B------:R-:W-:Y:S01]  /*39e0*/  IMAD.WIDE.U32 R14, R0, -0x326172a9, RZ ;  /* 0xcd9e8d57000e7825 */ /* 0x000fe200078e00ff */
[----:B------:R-:W-:Y:S01]  /*39f0*/  HSET2.LE.AND R3, R3, R60, PT ;  /* 0x0000003c03037233 */ /* 0x000fe20003803000 */
[----:B------:R-:W-:-:S02]  /*3a00*/  LOP3.LUT R9, R13, UR7, R10, 0x96, !PT ;  /* 0x000000070d097c12 */ /* 0x000fc4000f8e960a */
[----:B------:R-:W-:Y:S01]  /*3a10*/  IMAD.WIDE.U32 R178, R178, -0x326172a9, RZ ;  /* 0xcd9e8d57b2b27825 */ /* 0x000fe200078e00ff */
[----:B------:R-:W1:Y:S01]  /*3a20*/  MUFU.EX2 R43, R43 ;  /* 0x0000002b002b7308 */ /* 0x000e620000000800 */
[----:B--2---:R-:W-:Y:S02]  /*3a30*/  F2FP.BF16.PACK_AB R95, R35, R32 ;  /* 0x00000020235f723e */ /* 0x004fe400000010ff */
[--C-:B------:R-:W-:Y:S01]  /*3a40*/  FFMA.FTZ R48, R98, c[0x0][0x23c], -R65.reuse ;  /* 0x00008f0062307a23 */ /* 0x100fe20000010841 */
[----:B------:R-:W-:Y:S01]  /*3a50*/  SHF.R.U32.HI R0, RZ, 0x10, R14 ;  /* 0x00000010ff007819 */ /* 0x000fe2000001160e */
[----:B------:R-:W-:Y:S01]  /*3a60*/  FFMA.FTZ R47, R99, c[0x0][0x23c], -R65 ;  /* 0x00008f00632f7a23 */ /* 0x000fe20000010841 */
[----:B------:R-:W-:Y:S01]  /*3a70*/  LOP3.LUT R2, R15, UR16, R178, 0x96, !PT ;  /* 0x000000100f027c12 */ /* 0x000fe2000f8e96b2 */
[--C-:B------:R-:W-:Y:S01]  /*3a80*/  FFMA.FTZ R51, R96, c[0x0][0x23c], -R141.reuse ;  /* 0x00008f0060337a23 */ /* 0x100fe2000001088d */
[----:B------:R-:W-:Y:S01]  /*3a90*/  MUFU.EX2 R46, R46 ;  /* 0x0000002e002e7308 */ /* 0x000fe20000000800 */
[----:B------:R-:W-:Y:S01]  /*3aa0*/  FFMA.FTZ R50, R97, c[0x0][0x23c], -R141 ;  /* 0x00008f0061327a23 */ /* 0x000fe2000001088d */
[----:B------:R-:W-:Y:S01]  /*3ab0*/  LOP3.LUT R94, R5, R94, RZ, 0xc0, !PT ;  /* 0x0000005e055e7212 */ /* 0x000fe200078ec0ff */
[----:B------:R-:W-:Y:S01]  /*3ac0*/  FFMA.FTZ R36, R17, c[0x0][0x23c], -R164 ;  /* 0x00008f0011247a23 */ /* 0x000fe200000108a4 */
[----:B------:R-:W-:Y:S01]  /*3ad0*/  LOP3.LUT R95, R4, R95, RZ, 0xc0, !PT ;  /* 0x0000005f045f7212 */ /* 0x000fe200078ec0ff */
[--C-:B------:R-:W-:Y:S01]  /*3ae0*/  FFMA.FTZ R45, R22, c[0x0][0x23c], -R153.reuse ;  /* 0x00008f00162d7a23 */ /* 0x100fe20000010899 */
[----:B------:R-:W-:Y:S01]  /*3af0*/  LOP3.LUT R12, R14, 0xffff, RZ, 0xc0, !PT ;  /* 0x0000ffff0e0c7812 */ /* 0x000fe200078ec0ff */
[----:B------:R-:W2:Y:S01]  /*3b00*/  LDSM.16.MT88.4 R4, [R184+0x6000] ;  /* 0x00600000b804783b */ /* 0x000ea20000004200 */
[----:B------:R-:W3:Y:S01]  /*3b10*/  MUFU.EX2 R37, R37 ;  /* 0x0000002500257308 */ /* 0x000ee20000000800 */
[----:B-1----:R-:W-:Y:S01]  /*3b20*/  F2FP.BF16.PACK_AB R93, R43, R42 ;  /* 0x0000002a2b5d723e */ /* 0x002fe200000010ff */
[--C-:B------:R-:W-:Y:S01]  /*3b30*/  FFMA.FTZ R52, R23, c[0x0][0x23c], -R153.reuse ;  /* 0x00008f0017347a23 */ /* 0x100fe20000010899 */
[----:B------:R-:W-:Y:S01]  /*3b40*/  SHF.R.U32.HI R10, RZ, 0x18, R14 ;  /* 0x00000018ff0a7819 */ /* 0x000fe2000001160e */
[----:B------:R-:W-:Y:S01]  /*3b50*/  FFMA.FTZ R44, R20, c[0x0][0x23c], -R153 ;  /* 0x00008f00142c7a23 */ /* 0x000fe20000010899 */
[----:B------:R-:W-:Y:S01]  /*3b60*/  LOP3.LUT R0, R0, 0xff, RZ, 0xc0, !PT ;  /* 0x000000ff00007812 */ /* 0x000fe200078ec0ff */
[--C-:B------:R-:W-:Y:S01]  /*3b70*/  FFMA.FTZ R55, R29, c[0x0][0x23c], -R141.reuse ;  /* 0x00008f001d377a23 */ /* 0x100fe2000001088d */
[----:B------:R-:W-:Y:S01]  /*3b80*/  SHF.R.U32.HI R97, RZ, 0x10, R2 ;  /* 0x00000010ff617819 */ /* 0x000fe20000011602 */
[----:B------:R-:W-:Y:S01]  /*3b90*/  MUFU.EX2 R49, R49 ;  /* 0x0000003100317308 */ /* 0x000fe20000000800 */
[----:B------:R-:W-:Y:S01]  /*3ba0*/  LOP3.LUT R93, R3, R93, RZ, 0xc0, !PT ;  /* 0x0000005d035d7212 */ /* 0x000fe200078ec0ff */
[----:B------:R-:W-:Y:S01]  /*3bb0*/  LDSM.16.MT88.4 R28, [R184+0x6800] ;  /* 0x00680000b81c783b */ /* 0x000fe20000004200 */
[----:B------:R-:W-:Y:S01]  /*3bc0*/  LOP3.LUT R11, R14, 0xff, RZ, 0xc0, !PT ;  /* 0x000000ff0e0b7812 */ /* 0x000fe200078ec0ff */
[----:B------:R-:W-:Y:S01]  /*3bd0*/  FFMA.FTZ R54, R54, c[0x0][0x23c], -R141 ;  /* 0x00008f0036367a23 */ /* 0x000fe2000001088d */
[----:B------:R-:W-:Y:S01]  /*3be0*/  SHF.R.U32.HI R12, RZ, 0x8, R12 ;  /* 0x00000008ff0c7819 */ /* 0x000fe2000001160c */
[--C-:B------:R-:W-:Y:S01]  /*3bf0*/  FFMA.FTZ R58, R140, c[0x0][0x23c], -R65.reuse ;  /* 0x00008f008c3a7a23 */ /* 0x100fe20000010841 */
[----:B------:R-:W-:Y:S01]  /*3c00*/  LOP3.LUT R3, R2, 0xffff, RZ, 0xc0, !PT ;  /* 0x0000ffff02037812 */ /* 0x000fe200078ec0ff */
[----:B------:R-:W1:Y:S01]  /*3c10*/  MUFU.EX2 R38, R38 ;  /* 0x0000002600267308 */ /* 0x000e620000000800 */
[----:B------:R-:W-:Y:S01]  /*3c20*/  PRMT R0, R0, 0x5410, R10 ;  /* 0x0000541000007816 */ /* 0x000fe2000000000a */
[C---:B------:R-:W-:Y:S01]  /*3c30*/  HMMA.16816.F32.BF16 R124, R92.reuse, R116, RZ ;  /* 0x000000745c7c723c */ /* 0x040fe200000418ff */
[----:B------:R-:W-:Y:S01]  /*3c40*/  LOP3.LUT R96, R2, 0xff, RZ, 0xc0, !PT ;  /* 0x000000ff02607812 */ /* 0x000fe200078ec0ff */
[----:B------:R-:W-:Y:S01]  /*3c50*/  FFMA.FTZ R57, R165, c[0x0][0x23c], -R65 ;  /* 0x00008f00a5397a23 */ /* 0x000fe20000010841 */
[----:B------:R-:W-:Y:S01]  /*3c60*/  SHF.R.U32.HI R2, RZ, 0x18, R2 ;  /* 0x00000018ff027819 */ /* 0x000fe20000011602 */
[--C-:B------:R-:W-:Y:S01]  /*3c70*/  HSET2.LE.AND R99, R0, R60.reuse, PT ;  /* 0x0000003c00637233 */ /* 0x100fe20003803000 */
[----:B------:R-:W-:Y:S01]  /*3c80*/  LOP3.LUT R97, R97, 0xff, RZ, 0xc0, !PT ;  /* 0x000000ff61617812 */ /* 0x000fe200078ec0ff */
[----:B------:R-:W-:Y:S01]  /*3c90*/  MUFU.EX2 R48, R48 ;  /* 0x0000003000307308 */ /* 0x000fe20000000800 */
[----:B------:R-:W-:Y:S01]  /*3ca0*/  PRMT R98, R11, 0x5410, R12 ;  /* 0x000054100b627816 */ /* 0x000fe2000000000c */
[----:B------:R-:W-:Y:S01]  /*3cb0*/  IMAD.WIDE.U32 R12, R9, -0x2daee0ad, RZ ;  /* 0xd2511f53090c7825 */ /* 0x000fe200078e00ff */
[----:B------:R-:W-:Y:S01]  /*3cc0*/  SHF.R.U32.HI R3, RZ, 0x8, R3 ;  /* 0x00000008ff037819 */ /* 0x000fe20000011603 */
[C---:B------:R-:W-:Y:S01]  /*3cd0*/  HMMA.16816.F32.BF16 R68, R92.reuse, R108, RZ ;  /* 0x0000006c5c44723c */ /* 0x040fe200000418ff */
[----:B---3--:R-:W-:Y:S01]  /*3ce0*/  F2FP.BF16.PACK_AB R0, R37, R46 ;  /* 0x0000002e2500723e */ /* 0x008fe200000010ff */
[--C-:B------:R-:W-:Y:S01]  /*3cf0*/  HSET2.LE.AND R98, R98, R60.reuse, PT ;  /* 0x0000003c62627233 */ /* 0x100fe20003803000 */
[----:B------:R-:W-:Y:S01]  /*3d00*/  PRMT R97, R97, 0x5410, R2 ;  /* 0x0000541061617816 */ /* 0x000fe20000000002 */
[----:B------:R-:W3:Y:S01]  /*3d10*/  MUFU.EX2 R47, R47 ;  /* 0x0000002f002f7308 */ /* 0x000ee20000000800 */
[----:B------:R-:W-:Y:S01]  /*3d20*/  PRMT R96, R96, 0x5410, R3 ;  /* 0x0000541060607816 */ /* 0x000fe20000000003 */
[----:B------:R-:W-:Y:S01]  /*3d30*/  FFMA.FTZ R2, R21, c[0x0][0x23c], -R164 ;  /* 0x00008f0015027a23 */ /* 0x000fe200000108a4 */
[----:B-1----:R-:W-:Y:S01]  /*3d40*/  F2FP.BF16.PACK_AB R10, R38, R49 ;  /* 0x00000031260a723e */ /* 0x002fe200000010ff */
[--C-:B------:R-:W-:Y:S01]  /*3d50*/  HSET2.LE.AND R97, R97, R60.reuse, PT ;  /* 0x0000003c61617233 */ /* 0x100fe20003803000 */
[----:B------:R-:W-:Y:S01]  /*3d60*/  LOP3.LUT R99, R99, R0, RZ, 0xc0, !PT ;  /* 0x0000000063637212 */ /* 0x000fe200078ec0ff */
[--C-:B------:R-:W-:Y:S01]  /*3d70*/  HSET2.LE.AND R96, R96, R60.reuse, PT ;  /* 0x0000003c60607233 */ /* 0x100fe20003803000 */
[----:B------:R-:W-:Y:S01]  /*3d80*/  SHF.R.U32.HI R21, RZ, 0x10, R12 ;  /* 0x00000010ff157819 */ /* 0x000fe2000001160c */
[----:B------:R-:W-:Y:S01]  /*3d90*/  MUFU.EX2 R51, R51 ;  /* 0x0000003300337308 */ /* 0x000fe20000000800 */
[----:B------:R-:W-:Y:S01]  /*3da0*/  LOP3.LUT R98, R98, R10, RZ, 0xc0, !PT ;  /* 0x0000000a62627212 */ /* 0x000fe200078ec0ff */
[----:B------:R-:W-:Y:S01]  /*3db0*/  FFMA.FTZ R3, R41, c[0x0][0x23c], -R164 ;  /* 0x00008f0029037a23 */ /* 0x000fe200000108a4 */
[----:B------:R-:W-:Y:S01]  /*3dc0*/  SHF.R.U32.HI R9, RZ, 0x18, R12 ;  /* 0x00000018ff097819 */ /* 0x000fe2000001160c */
[----:B------:R-:W-:Y:S01]  /*3dd0*/  FFMA.FTZ R41, R18, c[0x0][0x23c], -R153 ;  /* 0x00008f0012297a23 */ /* 0x000fe20000010899 */
[----:B------:R-:W-:Y:S01]  /*3de0*/  LOP3.LUT R21, R21, 0xff, RZ, 0xc0, !PT ;  /* 0x000000ff15157812 */ /* 0x000fe200078ec0ff */
[C---:B--2---:R-:W-:Y:S01]  /*3df0*/  HMMA.16816.F32.BF16 R88, R92.reuse, R4, RZ ;  /* 0x000000045c58723c */ /* 0x044fe200000418ff */
[----:B------:R-:W-:Y:S01]  /*3e00*/  LOP3.LUT R27, R13, UR17, R8, 0x96, !PT ;  /* 0x000000110d1b7c12 */ /* 0x000fe2000f8e9608 */
[----:B------:R-:W1:Y:S01]  /*3e10*/  MUFU.EX2 R50, R50 ;  /* 0x0000003200327308 */ /* 0x000e620000000800 */
[----:B---3--:R-:W-:Y:S01]  /*3e20*/  F2FP.BF16.PACK_AB R0, R47, R48 ;  /* 0x000000302f00723e */ /* 0x008fe200000010ff */
[----:B------:R-:W-:Y:S01]  /*3e30*/  FFMA.FTZ R53, R53, c[0x0][0x23c], -R141 ;  /* 0x00008f0035357a23 */ /* 0x000fe2000001088d */
[----:B------:R-:W-:Y:S01]  /*3e40*/  PRMT R21, R21, 0x5410, R9 ;  /* 0x0000541015157816 */ /* 0x000fe20000000009 */
[----:B------:R-:W-:Y:S01]  /*3e50*/  FFMA.FTZ R63, R63, c[0x0][0x23c], -R65 ;  /* 0x00008f003f3f7a23 */ /* 0x000fe20000010841 */
[----:B------:R-:W-:Y:S01]  /*3e60*/  LOP3.LUT R97, R97, R0, RZ, 0xc0, !PT ;  /* 0x0000000061617212 */ /* 0x000fe200078ec0ff */
[C---:B------:R-:W-:Y:S01]  /*3e70*/  HMMA.16816.F32.BF16 R80, R92.reuse, R84, RZ ;  /* 0x000000545c50723c */ /* 0x040fe200000418ff */
[----:B------:R-:W-:Y:S01]  /*3e80*/  LOP3.LUT R9, R27, 0xffff, RZ, 0xc0, !PT ;  /* 0x0000ffff1b097812 */ /* 0x000fe200078ec0ff */
[----:B------:R2:W-:Y:S01]  /*3e90*/  MUFU.EX2 R0, R16 ;  /* 0x0000001000007308 */ /* 0x0005e20000000800 */
[----:B------:R-:W-:Y:S01]  /*3ea0*/  SHF.R.U32.HI R8, RZ, 0x10, R27 ;  /* 0x00000010ff087819 */ /* 0x000fe2000001161b */
[----:B------:R-:W-:Y:S01]  /*3eb0*/  FFMA.FTZ R154, R154, c[0x0][0x23c], -R153 ;  /* 0x00008f009a9a7a23 */ /* 0x000fe20000010899 */
[----:B------:R-:W-:Y:S01]  /*3ec0*/  LOP3.LUT R22, R12, 0xff, RZ, 0xc0, !PT ;  /* 0x000000ff0c167812 */ /* 0x000fe200078ec0ff */
[----:B------:R-:W-:Y:S01]  /*3ed0*/  FFMA.FTZ R155, R155, c[0x0][0x23c], -R65 ;  /* 0x00008f009b9b7a23 */ /* 0x000fe20000010841 */
[----:B------:R-:W-:Y:S01]  /*3ee0*/  LOP3.LUT R20, R27, 0xff, RZ, 0xc0, !PT ;  /* 0x000000ff1b147812 */ /* 0x000fe200078ec0ff */
[C---:B------:R-:W-:Y:S01]  /*3ef0*/  HMMA.16816.F32.BF16 R120, R92.reuse, R118, RZ ;  /* 0x000000765c78723c */ /* 0x040fe200000418ff */
[----:B------:R-:W-:Y:S01]  /*3f00*/  SHF.R.U32.HI R9, RZ, 0x8, R9 ;  /* 0x00000008ff097819 */ /* 0x000fe20000011609 */
[----:B------:R-:W3:Y:S01]  /*3f10*/  MUFU.EX2 R36, R36 ;  /* 0x0000002400247308 */ /* 0x000ee20000000800 */
[----:B-1----:R-:W-:Y:S01]  /*3f20*/  F2FP.BF16.PACK_AB R10, R50, R51 ;  /* 0x00000033320a723e */ /* 0x002fe200000010ff */
[----:B------:R-:W-:Y:S01]  /*3f30*/  FFMA.FTZ R157, R157, c[0x0][0x23c], -R65 ;  /* 0x00008f009d9d7a23 */ /* 0x000fe20000010841 */
[----:B------:R-:W-:Y:S01]  /*3f40*/  LOP3.LUT R8, R8, 0xff, RZ, 0xc0, !PT ;  /* 0x000000ff08087812 */ /* 0x000fe200078ec0ff */
[----:B------:R-:W-:Y:S01]  /*3f50*/  FFMA.FTZ R159, R159, c[0x0][0x23c], -R141 ;  /* 0x00008f009f9f7a23 */ /* 0x000fe2000001088d */
[----:B------:R-:W-:Y:S01]  /*3f60*/  LOP3.LUT R96, R96, R10, RZ, 0xc0, !PT ;  /* 0x0000000a60607212 */ /* 0x000fe200078ec0ff */
[----:B------:R-:W-:Y:S01]  /*3f70*/  HMMA.16816.F32.BF16 R72, R92, R110, RZ ;  /* 0x0000006e5c48723c */ /* 0x000fe200000418ff */
[----:B------:R-:W-:Y:S01]  /*3f80*/  LOP3.LUT R10, R12, 0xffff, RZ, 0xc0, !PT ;  /* 0x0000ffff0c0a7812 */ /* 0x000fe200078ec0ff */
[----:B------:R-:W-:Y:S01]  /*3f90*/  MUFU.EX2 R3, R3 ;  /* 0x0000000300037308 */ /* 0x000fe20000000800 */
[----:B------:R-:W-:Y:S01]  /*3fa0*/  SHF.R.U32.HI R27, RZ, 0x18, R27 ;  /* 0x00000018ff1b7819 */ /* 0x000fe2000001161b */
[----:B--2---:R-:W1:Y:S01]  /*3fb0*/  LDSM.16.MT88.4 R16, [R188+0x6800] ;  /* 0x00680000bc10783b */ /* 0x004e620000004200 */
[----:B------:R-:W-:Y:S01]  /*3fc0*/  SHF.R.U32.HI R10, RZ, 0x8, R10 ;  /* 0x00000008ff0a7819 */ /* 0x000fe2000001160a */
[----:B------:R-:W-:Y:S01]  /*3fd0*/  FFMA.FTZ R156, R156, c[0x0][0x23c], -R141 ;  /* 0x00008f009c9c7a23 */ /* 0x000fe2000001088d */
[----:B------:R-:W-:Y:S01]  /*3fe0*/  PRMT R20, R20, 0x5410, R9 ;  /* 0x0000541014147816 */ /* 0x000fe20000000009 */
[----:B------:R-:W2:Y:S01]  /*3ff0*/  LDSM.16.MT88.4 R12, [R186+0x6800] ;  /* 0x00680000ba0c783b */ /* 0x000ea20000004200 */
[----:B------:R-:W-:Y:S01]  /*4000*/  PRMT R22, R22, 0x5410, R10 ;  /* 0x0000541016167816 */ /* 0x000fe2000000000a */
[----:B------:R-:W4:Y:S01]  /*4010*/  MUFU.EX2 R2, R2 ;  /* 0x0000000200027308 */ /* 0x000f220000000800 */
[----:B------:R-:W-:Y:S01]  /*4020*/  PRMT R27, R8, 0x5410, R27 ;  /* 0x00005410081b7816 */ /* 0x000fe2000000001b */
[--C-:B------:R-:W-:Y:S01]  /*4030*/  HSET2.LE.AND R20, R20, R60.reuse, PT ;  /* 0x0000003c14147233 */ /* 0x100fe20003803000 */
[----:B------:R-:W-:Y:S01]  /*4040*/  IADD3 R177, R56, 0x1, RZ ;  /* 0x0000000138b17810 */ /* 0x000fe20007ffe0ff */
[----:B------:R-:W5:Y:S01]  /*4050*/  LDSM.16.MT88.4 R8, [R185+0x6800] ;  /* 0x00680000b908783b */ /* 0x000f620000004200 */
[----:B------:R-:W-:Y:S01]  /*4060*/  FFMA.FTZ R56, R168, c[0x0][0x23c], -R141 ;  /* 0x00008f00a8387a23 */ /* 0x000fe2000001088d */
[----:B------:R-:W-:Y:S01]  /*4070*/  LOP3.LUT R168, R179, UR7, R176, 0x96, !PT ;  /* 0x00000007b3a87c12 */ /* 0x000fe2000f8e96b0 */
[----:B------:R-:W-:Y:S01]  /*4080*/  HSET2.LE.AND R22, R22, R60, PT ;  /* 0x0000003c16167233 */ /* 0x000fe20003803000 */
[----:B------:R-:W-:Y:S01]  /*4090*/  MUFU.EX2 R45, R45 ;  /* 0x0000002d002d7308 */ /* 0x000fe20000000800 */
[----:B---3--:R-:W-:Y:S01]  /*40a0*/  F2FP.BF16.PACK_AB R23, R36, R0 ;  /* 0x000000002417723e */ /* 0x008fe200000010ff */
[----:B------:R-:W-:Y:S01]  /*40b0*/  HMMA.16816.F32.BF16 R100, R96, R4, RZ ;  /* 0x000000046064723c */ /* 0x000fe200000418ff */
[----:B------:R-:W-:Y:S01]  /*40c0*/  IMAD.WIDE.U32 R168, R168, -0x2daee0ad, RZ ;  /* 0xd2511f53a8a87825 */ /* 0x000fe200078e00ff */
[----:B------:R-:W-:-:S02]  /*40d0*/  LOP3.LUT R177, R61, UR21, R177, 0x96, !PT ;  /* 0x000000153db17c12 */ /* 0x000fc4000f8e96b1 */
[----:B------:R-:W-:Y:S01]  /*40e0*/  LOP3.LUT R22, R22, R23, RZ, 0xc0, !PT ;  /* 0x0000001716167212 */ /* 0x000fe200078ec0ff */
[--C-:B------:R-:W-:Y:S01]  /*40f0*/  HSET2.LE.AND R23, R21, R60.reuse, PT ;  /* 0x0000003c15177233 */ /* 0x100fe20003803000 */
[----:B------:R-:W3:Y:S01]  /*4100*/  MUFU.EX2 R52, R52 ;  /* 0x0000003400347308 */ /* 0x000ee20000000800 */
[----:B----4-:R-:W-:Y:S01]  /*4110*/  F2FP.BF16.PACK_AB R5, R2, R3 ;  /* 0x000000030205723e */ /* 0x010fe200000010ff */
[----:B------:R-:W-:Y:S01]  /*4120*/  HMMA.16816.F32.BF16 R104, R92, R86, RZ ;  /* 0x000000565c68723c */ /* 0x000fe200000418ff */
[----:B------:R-:W-:Y:S01]  /*4130*/  HSET2.LE.AND R21, R27, R60, PT ;  /* 0x0000003c1b157233 */ /* 0x000fe20003803000 */
[----:B------:R-:W-:Y:S01]  /*4140*/  LOP3.LUT R174, R169, UR17, R174, 0x96, !PT ;  /* 0x00000011a9ae7c12 */ /* 0x000fe2000f8e96ae */
[----:B------:R-:W-:Y:S01]  /*4150*/  IMAD.WIDE.U32 R176, R177, -0x326172a9, RZ ;  /* 0xcd9e8d57b1b07825 */ /* 0x000fe200078e00ff */
[----:B------:R-:W-:Y:S02]  /*4160*/  LOP3.LUT R20, R20, R5, RZ, 0xc0, !PT ;  /* 0x0000000514147212 */ /* 0x000fe400078ec0ff */
[----:B------:R-:W-:Y:S01]  /*4170*/  MUFU.EX2 R41, R41 ;  /* 0x0000002900297308 */ /* 0x000fe20000000800 */
[----:B------:R-:W-:Y:S01]  /*4180*/  SHF.R.U32.HI R5, RZ, 0x10, R168 ;  /* 0x00000010ff057819 */ /* 0x000fe200000116a8 */
[C---:B------:R-:W-:Y:S01]  /*4190*/  HMMA.16816.F32.BF16 R128, R96.reuse, R116, RZ ;  /* 0x000000746080723c */ /* 0x040fe200000418ff */
[--C-:B------:R-:W-:Y:S01]  /*41a0*/  FFMA.FTZ R61, R145, c[0x0][0x23c], -R65.reuse ;  /* 0x00008f00913d7a23 */ /* 0x100fe20000010841 */
[----:B------:R-:W-:Y:S01]  /*41b0*/  LOP3.LUT R170, R177, UR15, R170, 0x96, !PT ;  /* 0x0000000fb1aa7c12 */ /* 0x000fe2000f8e96aa */
[--C-:B------:R-:W-:Y:S01]  /*41c0*/  FFMA.FTZ R148, R148, c[0x0][0x23c], -R65.reuse ;  /* 0x00008f0094947a23 */ /* 0x100fe20000010841 */
[----:B------:R-:W-:Y:S01]  /*41d0*/  LOP3.LUT R5, R5, 0xff, RZ, 0xc0, !PT ;  /* 0x000000ff05057812 */ /* 0x000fe200078ec0ff */
[----:B------:R-:W-:Y:S01]  /*41e0*/  FFMA.FTZ R142, R142, c[0x0][0x23c], -R65 ;  /* 0x00008f008e8e7a23 */ /* 0x000fe20000010841 */
[----:B------:R-:W4:Y:S01]  /*41f0*/  MUFU.EX2 R44, R44 ;  /* 0x0000002c002c7308 */ /* 0x000f220000000800 */
[----:B---3--:R-:W-:Y:S01]  /*4200*/  F2FP.BF16.PACK_AB R4, R52, R45 ;  /* 0x0000002d3404723e */ /* 0x008fe200000010ff */
[----:B------:R-:W-:Y:S01]  /*4210*/  HMMA.16816.F32.BF16 R112, R96, R108, RZ ;  /* 0x0000006c6070723c */ /* 0x000fe200000418ff */
[----:B------:R-:W-:Y:S01]  /*4220*/  IMAD.WIDE.U32 R170, R170, -0x2daee0ad, RZ ;  /* 0xd2511f53aaaa7825 */ /* 0x000fe200078e00ff */
[----:B------:R-:W-:-:S02]  /*4230*/  LOP3.LUT R26, R177, UR15, R26, 0x96, !PT ;  /* 0x0000000fb11a7c12 */ /* 0x000fc4000f8e961a */
[----:B------:R-:W-:Y:S01]  /*4240*/  LOP3.LUT R21, R21, R4, RZ, 0xc0, !PT ;  /* 0x0000000415157212 */ /* 0x000fe200078ec0ff */
[--C-:B------:R-:W-:Y:S01]  /*4250*/  FFMA.FTZ R146, R146, c[0x0][0x23c], -R153.reuse ;  /* 0x00008f0092927a23 */ /* 0x100fe20000010899 */
[----:B------:R-:W-:Y:S01]  /*4260*/  MUFU.EX2 R54, R54 ;  /* 0x0000003600367308 */ /* 0x000fe20000000800 */
[----:B------:R-:W-:Y:S01]  /*4270*/  LOP3.LUT R4, R168, 0xff, RZ, 0xc0, !PT ;  /* 0x000000ffa8047812 */ /* 0x000fe200078ec0ff */
[C---:B------:R-:W-:Y:S01]  /*4280*/  HMMA.16816.F32.BF16 R76, R96.reuse, R84, RZ ;  /* 0x00000054604c723c */ /* 0x040fe200000418ff */
[--C-:B------:R-:W-:Y:S02]  /*4290*/  FFMA.FTZ R218, R149, c[0x0][0x23c], -R153.reuse ;  /* 0x00008f0095da7a23 */ /* 0x100fe40000010899 */
[--C-:B------:R-:W-:Y:S02]  /*42a0*/  FFMA.FTZ R151, R151, c[0x0][0x23c], -R164.reuse ;  /* 0x00008f0097977a23 */ /* 0x100fe400000108a4 */
[----:B------:R-:W-:Y:S01]  /*42b0*/  FFMA.FTZ R219, R163, c[0x0][0x23c], -R164 ;  /* 0x00008f00a3db7a23 */ /* 0x000fe200000108a4 */
[----:B------:R-:W3:Y:S01]  /*42c0*/  MUFU.EX2 R56, R56 ;  /* 0x0000003800387308 */ /* 0x000ee20000000800 */
[----:B----4-:R-:W-:Y:S01]  /*42d0*/  F2FP.BF16.PACK_AB R27, R44, R41 ;  /* 0x000000292c1b723e */ /* 0x010fe200000010ff */
[----:B------:R-:W-:Y:S01]  /*42e0*/  HMMA.16816.F32.BF16 R116, R96, R118, RZ ;  /* 0x000000766074723c */ /* 0x000fe200000418ff */
[----:B------:R-:W-:-:S02]  /*42f0*/  FFMA.FTZ R147, R147, c[0x0][0x23c], -R153 ;  /* 0x00008f0093937a23 */ /* 0x000fc40000010899 */
[----:B------:R-:W-:Y:S01]  /*4300*/  LOP3.LUT R23, R23, R27, RZ, 0xc0, !PT ;  /* 0x0000001b17177212 */ /* 0x000fe200078ec0ff */
[----:B------:R-:W-:Y:S01]  /*4310*/  FFMA.FTZ R150, R150, c[0x0][0x23c], -R153 ;  /* 0x00008f0096967a23 */ /* 0x000fe20000010899 */
[----:B------:R-:W-:Y:S01]  /*4320*/  LOP3.LUT R27, R174, 0xffff, RZ, 0xc0, !PT ;  /* 0x0000ffffae1b7812 */ /* 0x000fe200078ec0ff */
[----:B------:R-:W-:Y:S01]  /*4330*/  MUFU.EX2 R57, R57 ;  /* 0x0000003900397308 */ /* 0x000fe20000000800 */
[----:B------:R-:W-:Y:S01]  /*4340*/  FADD.FTZ R50, R51, R50 ;  /* 0x0000003233327221 */ /* 0x000fe20000010000 */
[C---:B------:R-:W-:Y:S01]  /*4350*/  HMMA.16816.F32.BF16 R108, R96.reuse, R110, RZ ;  /* 0x0000006e606c723c */ /* 0x040fe200000418ff */
[----:B------:R-:W-:Y:S01]  /*4360*/  SHF.R.U32.HI R140, RZ, 0x8, R27 ;  /* 0x00000008ff8c7819 */ /* 0x000fe2000001161b */
[----:B------:R-:W-:Y:S02]  /*4370*/  FADD.FTZ R47, R48, R47 ;  /* 0x0000002f302f7221 */ /* 0x000fe40000010000 */
[----:B------:R-:W-:Y:S01]  /*4380*/  FADD.FTZ R39, R40, R39 ;  /* 0x0000002728277221 */ /* 0x000fe20000010000 */
[----:B---3--:R-:W-:Y:S01]  /*4390*/  F2FP.BF16.PACK_AB R27, R56, R54 ;  /* 0x00000036381b723e */ /* 0x008fe200000010ff */
[----:B------:R-:W-:Y:S02]  /*43a0*/  MUFU.EX2 R61, R61 ;  /* 0x0000003d003d7308 */ /* 0x000fe40000000800 */
[----:B------:R-:W-:Y:S01]  /*43b0*/  HMMA.16816.F32.BF16 R84, R96, R86, RZ ;  /* 0x000000566054723c */ /* 0x000fe200000418ff */
[----:B------:R-:W-:-:S02]  /*43c0*/  FADD.FTZ R42, R42, R43 ;  /* 0x0000002b2a2a7221 */ /* 0x000fc40000010000 */
[----:B------:R-:W-:Y:S02]  /*43d0*/  FADD.FTZ R50, R49, R50 ;  /* 0x0000003231327221 */ /* 0x000fe40000010000 */
[----:B------:R-:W-:Y:S01]  /*43e0*/  FADD.FTZ R47, R46, R47 ;  /* 0x0000002f2e2f7221 */ /* 0x000fe20000010000 */
[----:B------:R-:W3:Y:S02]  /*43f0*/  MUFU.EX2 R55, R55 ;  /* 0x0000003700377308 */ /* 0x000ee40000000800 */
[-C--:B------:R-:W-:Y:S01]  /*4400*/  HMMA.16816.F32.BF16 R92, R92, R6.reuse, RZ ;  /* 0x000000065c5c723c */ /* 0x080fe200000418ff */
[----:B------:R-:W-:Y:S02]  /*4410*/  FADD.FTZ R39, R34, R39 ;  /* 0x0000002722277221 */ /* 0x000fe40000010000 */
[----:B------:R-:W-:Y:S02]  /*4420*/  FADD.FTZ R42, R32, R42 ;  /* 0x0000002a202a7221 */ /* 0x000fe40000010000 */
[----:B------:R-:W-:Y:S01]  /*4430*/  FADD.FTZ R50, R38, R50 ;  /* 0x0000003226327221 */ /* 0x000fe20000010000 */
[----:B------:R-:W-:Y:S02]  /*4440*/  MUFU.EX2 R53, R53 ;  /* 0x0000003500357308 */ /* 0x000fe40000000800 */
[----:B------:R-:W-:Y:S01]  /*4450*/  HMMA.16816.F32.BF16 R96, R96, R6, RZ ;  /* 0x000000066060723c */ /* 0x000fe200000418ff */
[----:B------:R-:W-:-:S02]  /*4460*/  FADD.FTZ R47, R37, R47 ;  /* 0x0000002f252f7221 */ /* 0x000fc40000010000 */
[----:B------:R-:W-:Y:S02]  /*4470*/  FADD.FTZ R39, R33, R39 ;  /* 0x0000002721277221 */ /* 0x000fe40000010000 */
[----:B------:R-:W-:Y:S02]  /*4480*/  FADD.FTZ R42, R35, R42 ;  /* 0x0000002a232a7221 */ /* 0x000fe40000010000 */
[----:B------:R-:W-:Y:S01]  /*4490*/  LOP3.LUT R7, R168, 0xffff, RZ, 0xc0, !PT ;  /* 0x0000ffffa8077812 */ /* 0x000fe200078ec0ff */
[----:B------:R-:W4:Y:S01]  /*44a0*/  MUFU.EX2 R58, R58 ;  /* 0x0000003a003a7308 */ /* 0x000f220000000800 */
[----:B------:R-:W-:Y:S01]  /*44b0*/  SHF.R.U32.HI R6, RZ, 0x18, R168 ;  /* 0x00000018ff067819 */ /* 0x000fe200000116a8 */
[C---:B-1----:R-:W-:Y:S01]  /*44c0*/  HMMA.16816.F32.BF16 R124, R20.reuse, R16, R124 ;  /* 0x00000010147c723c */ /* 0x042fe2000004187c */
[----:B------:R-:W-:Y:S01]  /*44d0*/  SHF.R.U32.HI R7, RZ, 0x8, R7 ;  /* 0x00000008ff077819 */ /* 0x000fe20000011607 */
[----:B---3--:R-:W-:Y:S02]  /*44e0*/  FADD.FTZ R50, R55, R50 ;  /* 0x0000003237327221 */ /* 0x008fe40000010000 */
[----:B------:R-:W-:Y:S01]  /*44f0*/  FADD.FTZ R39, R3, R39 ;  /* 0x0000002703277221 */ /* 0x000fe20000010000 */
[----:B------:R-:W-:Y:S01]  /*4500*/  PRMT R7, R4, 0x5410, R7 ;  /* 0x0000541004077816 */ /* 0x000fe20000000007 */
[----:B------:R-:W1:Y:S01]  /*4510*/  MUFU.EX2 R63, R63 ;  /* 0x0000003f003f7308 */ /* 0x000e620000000800 */
[----:B------:R-:W-:Y:S01]  /*4520*/  PRMT R4, R5, 0x5410, R6 ;  /* 0x0000541005047816 */ /* 0x000fe20000000006 */
[C---:B--2---:R-:W-:Y:S01]  /*4530*/  HMMA.16816.F32.BF16 R68, R20.reuse, R12, R68 ;  /* 0x0000000c1444723c */ /* 0x044fe20000041844 */
[--C-:B------:R-:W-:Y:S01]  /*4540*/  SHF.R.U32.HI R6, RZ, 0x10, R174.reuse ;  /* 0x00000010ff067819 */ /* 0x100fe200000116ae */
[--C-:B------:R-:W-:Y:S01]  /*4550*/  HSET2.LE.AND R7, R7, R60.reuse, PT ;  /* 0x0000003c07077233 */ /* 0x100fe20003803000 */
[----:B------:R-:W-:Y:S01]  /*4560*/  LOP3.LUT R5, R174, 0xff, RZ, 0xc0, !PT ;  /* 0x000000ffae057812 */ /* 0x000fe200078ec0ff */
[--C-:B------:R-:W-:Y:S01]  /*4570*/  HSET2.LE.AND R4, R4, R60.reuse, PT ;  /* 0x0000003c04047233 */ /* 0x100fe20003803000 */
[----:B------:R-:W-:Y:S01]  /*4580*/  SHF.R.U32.HI R174, RZ, 0x18, R174 ;  /* 0x00000018ffae7819 */ /* 0x000fe200000116ae */
[----:B------:R-:W-:Y:S01]  /*4590*/  MUFU.EX2 R154, R154 ;  /* 0x0000009a009a7308 */ /* 0x000fe20000000800 */
[----:B------:R-:W-:Y:S01]  /*45a0*/  LOP3.LUT R6, R6, 0xff, RZ, 0xc0, !PT ;  /* 0x000000ff06067812 */ /* 0x000fe200078ec0ff */
[C---:B-----5:R-:W-:Y:S01]  /*45b0*/  HMMA.16816.F32.BF16 R80, R20.reuse, R8, R80 ;  /* 0x000000081450723c */ /* 0x060fe20000041850 */
[----:B------:R-:W-:Y:S01]  /*45c0*/  PRMT R5, R5, 0x5410, R140 ;  /* 0x0000541005057816 */ /* 0x000fe2000000008c */
[----:B----4-:R-:W-:Y:S01]  /*45d0*/  FADD.FTZ R47, R58, R47 ;  /* 0x0000002f3a2f7221 */ /* 0x010fe20000010000 */
[----:B------:R-:W-:Y:S01]  /*45e0*/  PRMT R174, R6, 0x5410, R174 ;  /* 0x0000541006ae7816 */ /* 0x000fe200000000ae */
[----:B------:R-:W-:Y:S01]  /*45f0*/  FADD.FTZ R42, R45, R42 ;  /* 0x0000002a2d2a7221 */ /* 0x000fe20000010000 */
[----:B------:R-:W-:Y:S01]  /*4600*/  LOP3.LUT R6, R7, R27, RZ, 0xc0, !PT ;  /* 0x0000001b07067212 */ /* 0x000fe200078ec0ff */
[--C-:B------:R-:W-:Y:S01]  /*4610*/  HSET2.LE.AND R140, R5, R60.reuse, PT ;  /* 0x0000003c058c7233 */ /* 0x100fe20003803000 */
[----:B------:R-:W-:Y:S01]  /*4620*/  LOP3.LUT R27, R173, UR13, R176, 0x96, !PT ;  /* 0x0000000dad1b7c12 */ /* 0x000fe2000f8e96b0 */
[----:B------:R-:W-:Y:S01]  /*4630*/  HSET2.LE.AND R5, R174, R60, PT ;  /* 0x0000003cae057233 */ /* 0x000fe20003803000 */
[----:B------:R-:W-:Y:S01]  /*4640*/  HMMA.16816.F32.BF16 R88, R20, R28, R88 ;  /* 0x0000001c1458723c */ /* 0x000fe20000041858 */
[----:B------:R-:W-:Y:S01]  /*4650*/  F2FP.BF16.PACK_AB R7, R61, R57 ;  /* 0x000000393d07723e */ /* 0x000fe200000010ff */
[----:B------:R-:W-:Y:S01]  /*4660*/  MUFU.EX2 R155, R155 ;  /* 0x0000009b009b7308 */ /* 0x000fe20000000800 */
[----:B------:R-:W-:Y:S01]  /*4670*/  IMAD.WIDE.U32 R174, R27, -0x2daee0ad, RZ ;  /* 0xd2511f531bae7825 */ /* 0x000fe200078e00ff */
[----:B------:R-:W-:-:S02]  /*4680*/  F2FP.BF16.PACK_AB R165, R53, R55 ;  /* 0x0000003735a5723e */ /* 0x000fc400000010ff */
[----:B-1----:R-:W-:Y:S01]  /*4690*/  F2FP.BF16.PACK_AB R145, R63, R58 ;  /* 0x0000003a3f91723e */ /* 0x002fe200000010ff */
[----:B------:R-:W-:Y:S01]  /*46a0*/  IMAD.WIDE.U32 R26, R26, -0x2daee0ad, RZ ;  /* 0xd2511f531a1a7825 */ /* 0x000fe200078e00ff */
[C---:B------:R-:W-:Y:S01]  /*46b0*/  HMMA.16816.F32.BF16 R120, R20.reuse, R18, R120 ;  /* 0x000000121478723c */ /* 0x040fe20000041878 */
[----:B------:R-:W-:Y:S01]  /*46c0*/  LOP3.LUT R170, R175, UR10, R170, 0x96, !PT ;  /* 0x0000000aafaa7c12 */ /* 0x000fe2000f8e96aa */
[----:B------:R-:W-:Y:S01]  /*46d0*/  MUFU.EX2 R157, R157 ;  /* 0x0000009d009d7308 */ /* 0x000fe20000000800 */
[----:B------:R-:W-:Y:S01]  /*46e0*/  LOP3.LUT R7, R4, R7, RZ, 0xc0, !PT ;  /* 0x0000000704077212 */ /* 0x000fe200078ec0ff */
[----:B------:R-:W-:Y:S01]  /*46f0*/  FADD.FTZ R50, R53, R50 ;  /* 0x0000003235327221 */ /* 0x000fe20000010000 */
[----:B------:R-:W-:Y:S01]  /*4700*/  LOP3.LUT R4, R140, R165, RZ, 0xc0, !PT ;  /* 0x000000a58c047212 */ /* 0x000fe200078ec0ff */
[--C-:B------:R-:W-:Y:S01]  /*4710*/  FFMA.FTZ R140, R144, c[0x0][0x23c], -R164.reuse ;  /* 0x00008f00908c7a23 */ /* 0x100fe200000108a4 */
[----:B------:R-:W-:Y:S01]  /*4720*/  LOP3.LUT R5, R5, R145, RZ, 0xc0, !PT ;  /* 0x0000009105057212 */ /* 0x000fe200078ec0ff */
[----:B------:R-:W-:Y:S01]  /*4730*/  HMMA.16816.F32.BF16 R72, R20, R14, R72 ;  /* 0x0000000e1448723c */ /* 0x000fe20000041848 */
[----:B------:R-:W-:Y:S01]  /*4740*/  FFMA.FTZ R144, R143, c[0x0][0x23c], -R164 ;  /* 0x00008f008f907a23 */ /* 0x000fe200000108a4 */
[----:B------:R-:W-:Y:S01]  /*4750*/  LOP3.LUT R176, R241, UR13, R176, 0x96, !PT ;  /* 0x0000000df1b07c12 */ /* 0x000fe2000f8e96b0 */
[----:B------:R-:W-:Y:S01]  /*4760*/  FFMA.FTZ R145, R166, c[0x0][0x23c], -R164 ;  /* 0x00008f00a6917a23 */ /* 0x000fe200000108a4 */
[----:B------:R-:W-:Y:S01]  /*4770*/  MUFU.EX2 R140, R140 ;  /* 0x0000008c008c7308 */ /* 0x000fe20000000800 */
[----:B------:R-:W-:Y:S01]  /*4780*/  LOP3.LUT R165, R27, UR12, R242, 0x96, !PT ;  /* 0x0000000c1ba57c12 */ /* 0x000fe2000f8e96f2 */
[----:B------:R-:W-:-:S02]  /*4790*/  FFMA.FTZ R143, R167, c[0x0][0x23c], -R164 ;  /* 0x00008f00a78f7a23 */ /* 0x000fc400000108a4 */
[----:B------:R-:W-:Y:S01]  /*47a0*/  HMMA.16816.F32.BF16 R104, R20, R10, R104 ;  /* 0x0000000a1468723c */ /* 0x000fe20000041868 */
[----:B------:R-:W-:-:S03]  /*47b0*/  IMAD.WIDE.U32 R176, R176, -0x2daee0ad, RZ ;  /* 0xd2511f53b0b07825 */ /* 0x000fc600078e00ff */
[----:B------:R-:W1:Y:S01]  /*47c0*/  MUFU.EX2 R144, R144 ;  /* 0x0000009000907308 */ /* 0x000e620000000800 */
[----:B------:R-:W-:-:S03]  /*47d0*/  IMAD.WIDE.U32 R178, R165, -0x326172a9, RZ ;  /* 0xcd9e8d57a5b27825 */ /* 0x000fc600078e00ff */
[----:B------:R-:W-:Y:S01]  /*47e0*/  HMMA.16816.F32.BF16 R92, R20, R30, R92 ;  /* 0x0000001e145c723c */ /* 0x000fe2000004185c */
[----:B------:R-:W-:Y:S02]  /*47f0*/  FADD.FTZ R47, R63, R47 ;  /* 0x0000002f3f2f7221 */ /* 0x000fe40000010000 */
[----:B------:R-:W-:Y:S01]  /*4800*/  FADD.FTZ R39, R2, R39 ;  /* 0x0000002702277221 */ /* 0x000fe20000010000 */
[----:B------:R-:W-:Y:S01]  /*4810*/  MUFU.EX2 R143, R143 ;  /* 0x0000008f008f7308 */ /* 0x000fe20000000800 */
[----:B------:R-:W-:Y:S02]  /*4820*/  FADD.FTZ R42, R52, R42 ;  /* 0x0000002a342a7221 */ /* 0x000fe40000010000 */
[----:B------:R-:W-:Y:S01]  /*4830*/  LOP3.LUT R20, R171, UR12, R238, 0x96, !PT ;  /* 0x0000000cab147c12 */ /* 0x000fe2000f8e96ee */
[----:B------:R-:W-:Y:S01]  /*4840*/  IMAD.WIDE.U32 R170, R170, -0x326172a9, RZ ;  /* 0xcd9e8d57aaaa7825 */ /* 0x000fe200078e00ff */
[C---:B------:R-:W-:Y:S03]  /*4850*/  HMMA.16816.F32.BF16 R112, R4.reuse, R12, R112 ;  /* 0x0000000c0470723c */ /* 0x040fe60000041870 */
[----:B------:R-:W-:Y:S01]  /*4860*/  IMAD.WIDE.U32 R20, R20, -0x326172a9, RZ ;  /* 0xcd9e8d5714147825 */ /* 0x000fe200078e00ff */
[----:B-1----:R-:W-:Y:S01]  /*4870*/  F2FP.BF16.PACK_AB R166, R144, R140 ;  /* 0x0000008c90a6723e */ /* 0x002fe200000010ff */
[----:B------:R-:W-:Y:S02]  /*4880*/  MUFU.EX2 R145, R145 ;  /* 0x0000009100917308 */ /* 0x000fe40000000800 */
[--C-:B------:R-:W-:Y:S01]  /*4890*/  FFMA.FTZ R139, R139, c[0x0][0x23c], -R141.reuse ;  /* 0x00008f008b8b7a23 */ /* 0x100fe2000001088d */
[----:B------:R-:W-:Y:S01]  /*48a0*/  LOP3.LUT R172, R21, UR11, R172, 0x96, !PT ;  /* 0x0000000b15ac7c12 */ /* 0x000fe2000f8e96ac */
[----:B------:R-:W-:Y:S01]  /*48b0*/  HMMA.16816.F32.BF16 R76, R4, R8, R76 ;  /* 0x00000008044c723c */ /* 0x000fe2000004184c */
[----:B------:R-:W-:Y:S01]  /*48c0*/  LOP3.LUT R168, R171, UR9, R20, 0x96, !PT ;  /* 0x00000009aba87c12 */ /* 0x000fe2000f8e9614 */
[----:B------:R-:W-:-:S02]  /*48d0*/  FFMA.FTZ R137, R137, c[0x0][0x23c], -R141 ;  /* 0x00008f0089897a23 */ /* 0x000fc4000001088d */
[----:B------:R-:W-:Y:S01]  /*48e0*/  IMAD.WIDE.U32 R172, R172, -0x2daee0ad, RZ ;  /* 0xd2511f53acac7825 */ /* 0x000fe200078e00ff */
[----:B------:R-:W-:Y:S03]  /*48f0*/  MUFU.EX2 R159, R159 ;  /* 0x0000009f009f7308 */ /* 0x000fe60000000800 */
[----:B------:R-:W-:Y:S01]  /*4900*/  IMAD.WIDE.U32 R168, R168, -0x2daee0ad, RZ ;  /* 0xd2511f53a8a87825 */ /* 0x000fe200078e00ff */
[----:B------:R-:W-:Y:S01]  /*4910*/  LOP3.LUT R174, R173, UR8, R174, 0x96, !PT ;  /* 0x00000008adae7c12 */ /* 0x000fe2000f8e96ae */
[C---:B------:R-:W-:Y:S02]  /*4920*/  HMMA.16816.F32.BF16 R100, R4.reuse, R28, R100 ;  /* 0x0000001c0464723c */ /* 0x040fe40000041864 */
[----:B------:R-:W-:Y:S01]  /*4930*/  FFMA.FTZ R138, R138, c[0x0][0x23c], -R141 ;  /* 0x00008f008a8a7a23 */ /* 0x000fe2000001088d */
[----:B------:R-:W-:Y:S01]  /*4940*/  LOP3.LUT R12, R169, UR6, R172, 0x96, !PT ;  /* 0x00000006a90c7c12 */ /* 0x000fe2000f8e96ac */
[----:B------:R-:W-:Y:S01]  /*4950*/  IMAD.WIDE.U32 R174, R174, -0x326172a9, RZ ;  /* 0xcd9e8d57aeae7825 */ /* 0x000fe200078e00ff */
[----:B------:R-:W-:Y:S01]  /*4960*/  LOP3.LUT R172, R177, UR10, R26, 0x96, !PT ;  /* 0x0000000ab1ac7c12 */ /* 0x000fe2000f8e961a */
[----:B------:R-:W-:Y:S02]  /*4970*/  MUFU.EX2 R156, R156 ;  /* 0x0000009c009c7308 */ /* 0x000fe40000000800 */
[----:B------:R-:W-:Y:S01]  /*4980*/  IMAD.WIDE.U32 R20, R12, -0x326172a9, RZ ;  /* 0xcd9e8d570c147825 */ /* 0x000fe200078e00ff */
[----:B------:R-:W-:Y:S01]  /*4990*/  HMMA.16816.F32.BF16 R116, R4, R18, R116 ;  /* 0x000000120474723c */ /* 0x000fe20000041874 */
[----:B------:R-:W-:-:S02]  /*49a0*/  LOP3.LUT R170, R175, UR7, R170, 0x96, !PT ;  /* 0x00000007afaa7c12 */ /* 0x000fc4000f8e96aa */
[--C-:B------:R-:W-:Y:S01]  /*49b0*/  FFMA.FTZ R29, R158, c[0x0][0x23c], -R153.reuse ;  /* 0x00008f009e1d7a23 */ /* 0x100fe20000010899 */
[----:B------:R-:W-:Y:S01]  /*49c0*/  LOP3.LUT R9, R21, UR16, R174, 0x96, !PT ;  /* 0x0000001015097c12 */ /* 0x000fe2000f8e96ae */
[--C-:B------:R-:W-:Y:S01]  /*49d0*/  FFMA.FTZ R158, R24, c[0x0][0x23c], -R153.reuse ;  /* 0x00008f00189e7a23 */ /* 0x100fe20000010899 */
[----:B------:R-:W-:Y:S01]  /*49e0*/  LOP3.LUT R13, R20, 0xffff, RZ, 0xc0, !PT ;  /* 0x0000ffff140d7812 */ /* 0x000fe200078ec0ff */
[----:B------:R-:W-:Y:S01]  /*49f0*/  FFMA.FTZ R28, R25, c[0x0][0x23c], -R153 ;  /* 0x00008f00191c7a23 */ /* 0x000fe20000010899 */
[C---:B------:R-:W-:Y:S01]  /*4a00*/  LOP3.LUT R18, R9.reuse, 0xffff, RZ, 0xc0, !PT ;  /* 0x0000ffff09127812 */ /* 0x040fe200078ec0ff */
[----:B------:R-:W-:Y:S01]  /*4a10*/  HMMA.16816.F32.BF16 R128, R4, R16, R128 ;  /* 0x000000100480723c */ /* 0x000fe20000041880 */
[----:B------:R-:W-:Y:S01]  /*4a20*/  LOP3.LUT R26, R9, 0xff, RZ, 0xc0, !PT ;  /* 0x000000ff091a7812 */ /* 0x000fe200078ec0ff */
[----:B------:R-:W1:Y:S01]  /*4a30*/  MUFU.EX2 R158, R158 ;  /* 0x0000009e009e7308 */ /* 0x000e620000000800 */
[----:B------:R-:W-:Y:S01]  /*4a40*/  SHF.R.U32.HI R18, RZ, 0x8, R18 ;  /* 0x00000008ff127819 */ /* 0x000fe20000011612 */
[----:B------:R-:W-:Y:S01]  /*4a50*/  IMAD.WIDE.U32 R172, R172, -0x326172a9, RZ ;  /* 0xcd9e8d57acac7825 */ /* 0x000fe200078e00ff */
[----:B------:R-:W-:-:S02]  /*4a60*/  SHF.R.U32.HI R25, RZ, 0x18, R9 ;  /* 0x00000018ff197819 */ /* 0x000fc40000011609 */
[----:B------:R-:W-:Y:S01]  /*4a70*/  SHF.R.U32.HI R17, RZ, 0x8, R13 ;  /* 0x00000008ff117819 */ /* 0x000fe2000001160d */
[C---:B------:R-:W-:Y:S01]  /*4a80*/  HMMA.16816.F32.BF16 R108, R4.reuse, R14, R108 ;  /* 0x0000000e046c723c */ /* 0x040fe2000004186c */
[----:B------:R-:W-:Y:S01]  /*4a90*/  SHF.R.U32.HI R13, RZ, 0x10, R9 ;  /* 0x00000010ff0d7819 */ /* 0x000fe20000011609 */
[----:B------:R-:W-:Y:S01]  /*4aa0*/  MUFU.EX2 R28, R28 ;  /* 0x0000001c001c7308 */ /* 0x000fe20000000800 */
[----:B------:R-:W-:Y:S01]  /*4ab0*/  PRMT R26, R26, 0x5410, R18 ;  /* 0x000054101a1a7816 */ /* 0x000fe20000000012 */
[----:B------:R-:W-:Y:S01]  /*4ac0*/  IMAD.WIDE.U32 R170, R170, -0x2daee0ad, RZ ;  /* 0xd2511f53aaaa7825 */ /* 0x000fe200078e00ff */
[----:B------:R-:W-:Y:S02]  /*4ad0*/  LOP3.LUT R13, R13, 0xff, RZ, 0xc0, !PT ;  /* 0x000000ff0d0d7812 */ /* 0x000fe400078ec0ff */
[--C-:B------:R-:W-:Y:S01]  /*4ae0*/  SHF.R.U32.HI R16, RZ, 0x10, R20.reuse ;  /* 0x00000010ff107819 */ /* 0x100fe20000011614 */
[--C-:B------:R-:W-:Y:S01]  /*4af0*/  HSET2.LE.AND R24, R26, R60.reuse, PT ;  /* 0x0000003c1a187233 */ /* 0x100fe20003803000 */
[----:B------:R-:W-:Y:S01]  /*4b00*/  PRMT R25, R13, 0x5410, R25 ;  /* 0x000054100d197816 */ /* 0x000fe20000000019 */
[----:B------:R-:W2:Y:S01]  /*4b10*/  MUFU.EX2 R29, R29 ;  /* 0x0000001d001d7308 */ /* 0x000ea20000000800 */
[C---:B------:R-:W-:Y:S01]  /*4b20*/  HMMA.16816.F32.BF16 R84, R4.reuse, R10, R84 ;  /* 0x0000000a0454723c */ /* 0x040fe20000041854 */
[----:B------:R-:W-:Y:S01]  /*4b30*/  LOP3.LUT R12, R20, 0xff, RZ, 0xc0, !PT ;  /* 0x000000ff140c7812 */ /* 0x000fe200078ec0ff */
[----:B------:R-:W-:Y:S01]  /*4b40*/  FFMA.FTZ R221, R67, c[0x0][0x23c], -R141 ;  /* 0x00008f0043dd7a23 */ /* 0x000fe2000001088d */
[----:B------:R-:W-:Y:S01]  /*4b50*/  LOP3.LUT R24, R24, R166, RZ, 0xc0, !PT ;  /* 0x000000a618187212 */ /* 0x000fe200078ec0ff */
[----:B------:R-:W-:Y:S01]  /*4b60*/  HSET2.LE.AND R25, R25, R60, PT ;  /* 0x0000003c19197233 */ /* 0x000fe20003803000 */
[----:B-1----:R-:W-:Y:S01]  /*4b70*/  F2FP.BF16.PACK_AB R166, R158, R154 ;  /* 0x0000009a9ea6723e */ /* 0x002fe200000010ff */
[--C-:B------:R-:W-:Y:S01]  /*4b80*/  FFMA.FTZ R62, R62, c[0x0][0x23c], -R65.reuse ;  /* 0x00008f003e3e7a23 */ /* 0x100fe20000010841 */
[----:B------:R-:W-:Y:S01]  /*4b90*/  SHF.R.U32.HI R8, RZ, 0x18, R20 ;  /* 0x00000018ff087819 */ /* 0x000fe20000011614 */
[----:B------:R-:W-:Y:S01]  /*4ba0*/  HMMA.16816.F32.BF16 R96, R4, R30, R96 ;  /* 0x0000001e0460723c */ /* 0x000fe20000041860 */
[----:B------:R-:W-:Y:S01]  /*4bb0*/  LOP3.LUT R25, R25, R166, RZ, 0xc0, !PT ;  /* 0x000000a619197212 */ /* 0x000fe200078ec0ff */
[----:B------:R-:W1:Y:S01]  /*4bc0*/  LDSM.16.MT88.4 R20, [R188+0x7000] ;  /* 0x00700000bc14783b */ /* 0x000e620000004200 */
[----:B------:R-:W-:Y:S01]  /*4bd0*/  LOP3.LUT R166, R173, UR9, R178, 0x96, !PT ;  /* 0x00000009ada67c12 */ /* 0x000fe2000f8e96b2 */
[----:B------:R-:W-:Y:S01]  /*4be0*/  MUFU.EX2 R148, R148 ;  /* 0x0000009400947308 */ /* 0x000fe20000000800 */
[----:B------:R-:W-:Y:S01]  /*4bf0*/  LOP3.LUT R16, R16, 0xff, RZ, 0xc0, !PT ;  /* 0x000000ff10107812 */ /* 0x000fe200078ec0ff */
[----:B------:R-:W-:Y:S01]  /*4c00*/  FFMA.FTZ R66, R66, c[0x0][0x23c], -R65 ;  /* 0x00008f0042427a23 */ /* 0x000fe20000010841 */
[----:B------:R-:W-:Y:S01]  /*4c10*/  LOP3.LUT R4, R179, UR11, R240, 0x96, !PT ;  /* 0x0000000bb3047c12 */ /* 0x000fe2000f8e96f0 */
[----:B------:R-:W-:Y:S01]  /*4c20*/  IMAD.WIDE.U32 R166, R166, -0x2daee0ad, RZ ;  /* 0xd2511f53a6a67825 */ /* 0x000fe200078e00ff */
[----:B------:R-:W-:-:S02]  /*4c30*/  PRMT R9, R12, 0x5410, R17 ;  /* 0x000054100c097816 */ /* 0x000fc40000000011 */
[----:B------:R-:W-:Y:S01]  /*4c40*/  PRMT R8, R16, 0x5410, R8 ;  /* 0x0000541010087816 */ /* 0x000fe20000000008 */
[----:B------:R-:W-:Y:S01]  /*4c50*/  IMAD.WIDE.U32 R4, R4, -0x2daee0ad, RZ ;  /* 0xd2511f5304047825 */ /* 0x000fe200078e00ff */
[----:B------:R-:W3:Y:S01]  /*4c60*/  LDSM.16.MT88.4 R12, [R185+0x7000] ;  /* 0x00700000b90c783b */ /* 0x000ee20000004200 */
[--C-:B------:R-:W-:Y:S01]  /*4c70*/  HSET2.LE.AND R9, R9, R60.reuse, PT ;  /* 0x0000003c09097233 */ /* 0x100fe20003803000 */
[----:B------:R-:W-:Y:S01]  /*4c80*/  F2FP.BF16.PACK_AB R26, R145, R143 ;  /* 0x0000008f911a723e */ /* 0x000fe200000010ff */
[----:B------:R-:W-:Y:S01]  /*4c90*/  HSET2.LE.AND R8, R8, R60, PT ;  /* 0x0000003c08087233 */ /* 0x000fe20003803000 */
[----:B------:R-:W-:Y:S01]  /*4ca0*/  LOP3.LUT R4, R167, UR6, R4, 0x96, !PT ;  /* 0x00000006a7047c12 */ /* 0x000fe2000f8e9604 */
[----:B------:R-:W4:Y:S01]  /*4cb0*/  LDSM.16.MT88.4 R16, [R186+0x7000] ;  /* 0x00700000ba10783b */ /* 0x000f220000004200 */
[----:B--2---:R-:W-:Y:S01]  /*4cc0*/  F2FP.BF16.PACK_AB R27, R29, R28 ;  /* 0x0000001c1d1b723e */ /* 0x004fe200000010ff */
[--C-:B------:R-:W-:Y:S01]  /*4cd0*/  FFMA.FTZ R30, R162, c[0x0][0x23c], -R141.reuse ;  /* 0x00008f00a21e7a23 */ /* 0x100fe2000001088d */
[----:B------:R-:W-:Y:S01]  /*4ce0*/  LOP3.LUT R176, R5, UR8, R176, 0x96, !PT ;  /* 0x0000000805b07c12 */ /* 0x000fe2000f8e96b0 */
[----:B------:R-:W-:Y:S01]  /*4cf0*/  IMAD.WIDE.U32 R6, R4, -0x326172a9, RZ ;  /* 0xcd9e8d5704067825 */ /* 0x000fe200078e00ff */
[----:B------:R-:W-:Y:S01]  /*4d00*/  LOP3.LUT R26, R9, R26, RZ, 0xc0, !PT ;  /* 0x0000001a091a7212 */ /* 0x000fe200078ec0ff */
[----:B------:R-:W-:Y:S01]  /*4d10*/  MUFU.EX2 R142, R142 ;  /* 0x0000008e008e7308 */ /* 0x000fe20000000800 */
[----:B------:R-:W-:Y:S01]  /*4d20*/  LOP3.LUT R27, R8, R27, RZ, 0xc0, !PT ;  /* 0x0000001b081b7212 */ /* 0x000fe200078ec0ff */
[----:B------:R-:W-:Y:S01]  /*4d30*/  FFMA.FTZ R31, R160, c[0x0][0x23c], -R141 ;  /* 0x00008f00a01f7a23 */ /* 0x000fe2000001088d */
[----:B------:R-:W2:Y:S01]  /*4d40*/  LDSM.16.MT88.4 R8, [R184+0x7000] ;  /* 0x00700000b808783b */ /* 0x000ea20000004200 */
[----:B------:R-:W-:Y:S01]  /*4d50*/  IMAD.WIDE.U32 R176, R176, -0x326172a9, RZ ;  /* 0xcd9e8d57b0b07825 */ /* 0x000fe200078e00ff */
[----:B------:R-:W-:-:S02]  /*4d60*/  SHF.R.U32.HI R4, RZ, 0x10, R6 ;  /* 0x00000010ff047819 */ /* 0x000fc40000011606 */
[C---:B------:R-:W-:Y:S01]  /*4d70*/  LOP3.LUT R160, R6.reuse, 0xffff, RZ, 0xc0, !PT ;  /* 0x0000ffff06a07812 */ /* 0x040fe200078ec0ff */
[----:B------:R-:W-:Y:S01]  /*4d80*/  MUFU.EX2 R30, R30 ;  /* 0x0000001e001e7308 */ /* 0x000fe20000000800 */
[----:B------:R-:W-:Y:S01]  /*4d90*/  LOP3.LUT R5, R6, 0xff, RZ, 0xc0, !PT ;  /* 0x000000ff06057812 */ /* 0x000fe200078ec0ff */
[--C-:B------:R-:W-:Y:S01]  /*4da0*/  FFMA.FTZ R220, R64, c[0x0][0x23c], -R65.reuse ;  /* 0x00008f0040dc7a23 */ /* 0x100fe20000010841 */
[----:B------:R-:W-:Y:S01]  /*4db0*/  SHF.R.U32.HI R6, RZ, 0x18, R6 ;  /* 0x00000018ff067819 */ /* 0x000fe20000011606 */
[----:B------:R-:W-:Y:S01]  /*4dc0*/  FFMA.FTZ R59, R59, c[0x0][0x23c], -R65 ;  /* 0x00008f003b3b7a23 */ /* 0x000fe20000010841 */
[----:B------:R-:W-:Y:S01]  /*4dd0*/  LOP3.LUT R4, R4, 0xff, RZ, 0xc0, !PT ;  /* 0x000000ff04047812 */ /* 0x000fe200078ec0ff */
[----:B------:R-:W-:Y:S01]  /*4de0*/  FADD.FTZ R50, R54, R50 ;  /* 0x0000003236327221 */ /* 0x000fe20000010000 */
[----:B------:R-:W-:Y:S01]  /*4df0*/  LOP3.LUT R7, R7, UR16, R176, 0x96, !PT ;  /* 0x0000001007077c12 */ /* 0x000fe2000f8e96b0 */
[----:B------:R-:W5:Y:S01]  /*4e00*/  MUFU.EX2 R31, R31 ;  /* 0x0000001f001f7308 */ /* 0x000f620000000800 */
[----:B------:R-:W-:Y:S01]  /*4e10*/  SHF.R.U32.HI R160, RZ, 0x8, R160 ;  /* 0x00000008ffa07819 */ /* 0x000fe200000116a0 */
[C---:B-1----:R-:W-:Y:S01]  /*4e20*/  HMMA.16816.F32.BF16 R124, R24.reuse, R20, R124 ;  /* 0x00000014187c723c */ /* 0x042fe2000004187c */
[----:B------:R-:W-:Y:S01]  /*4e30*/  PRMT R4, R4, 0x5410, R6 ;  /* 0x0000541004047816 */ /* 0x000fe20000000006 */
[----:B------:R-:W-:Y:S01]  /*4e40*/  FADD.FTZ R47, R57, R47 ;  /* 0x0000002f392f7221 */ /* 0x000fe20000010000 */
[----:B------:R-:W-:Y:S01]  /*4e50*/  LOP3.LUT R6, R7, 0xffff, RZ, 0xc0, !PT ;  /* 0x0000ffff07067812 */ /* 0x000fe200078ec0ff */
[----:B------:R-:W-:Y:S01]  /*4e60*/  FADD.FTZ R39, R0, R39 ;  /* 0x0000002700277221 */ /* 0x000fe20000010000 */
[--C-:B------:R-:W-:Y:S01]  /*4e70*/  SHF.R.U32.HI R165, RZ, 0x10, R7.reuse ;  /* 0x00000010ffa57819 */ /* 0x100fe20000011607 */
[--C-:B------:R-:W-:Y:S01]  /*4e80*/  HSET2.LE.AND R4, R4, R60.reuse, PT ;  /* 0x0000003c04047233 */ /* 0x100fe20003803000 */
[----:B------:R-:W-:Y:S01]  /*4e90*/  PRMT R5, R5, 0x5410, R160 ;  /* 0x0000541005057816 */ /* 0x000fe200000000a0 */
[----:B------:R-:W-:Y:S01]  /*4ea0*/  MUFU.EX2 R146, R146 ;  /* 0x0000009200927308 */ /* 0x000fe20000000800 */
[----:B------:R-:W-:Y:S01]  /*4eb0*/  LOP3.LUT R160, R7, 0xff, RZ, 0xc0, !PT ;  /* 0x000000ff07a07812 */ /* 0x000fe200078ec0ff */
[C---:B------:R-:W-:Y:S01]  /*4ec0*/  HMMA.16816.F32.BF16 R120, R24.reuse, R22, R120 ;  /* 0x000000161878723c */ /* 0x040fe20000041878 */
[----:B------:R-:W-:Y:S01]  /*4ed0*/  SHF.R.U32.HI R162, RZ, 0x8, R6 ;  /* 0x00000008ffa27819 */ /* 0x000fe20000011606 */
[----:B------:R-:W-:Y:S01]  /*4ee0*/  FADD.FTZ R42, R41, R42 ;  /* 0x0000002a292a7221 */ /* 0x000fe20000010000 */
[----:B------:R-:W-:Y:S01]  /*4ef0*/  SHF.R.U32.HI R7, RZ, 0x18, R7 ;  /* 0x00000018ff077819 */ /* 0x000fe20000011607 */
[----:B------:R-:W-:Y:S01]  /*4f00*/  FADD.FTZ R50, R56, R50 ;  /* 0x0000003238327221 */ /* 0x000fe20000010000 */
[----:B------:R-:W-:Y:S01]  /*4f10*/  LOP3.LUT R6, R165, 0xff, RZ, 0xc0, !PT ;  /* 0x000000ffa5067812 */ /* 0x000fe200078ec0ff */
[--C-:B------:R-:W-:Y:S01]  /*4f20*/  HSET2.LE.AND R165, R5, R60.reuse, PT ;  /* 0x0000003c05a57233 */ /* 0x100fe20003803000 */
[----:B------:R-:W-:Y:S01]  /*4f30*/  PRMT R160, R160, 0x5410, R162 ;  /* 0x00005410a0a07816 */ /* 0x000fe200000000a2 */
[----:B------:R-:W-:Y:S01]  /*4f40*/  MUFU.EX2 R218, R218 ;  /* 0x000000da00da7308 */ /* 0x000fe20000000800 */
[----:B------:R-:W-:Y:S01]  /*4f50*/  PRMT R5, R6, 0x5410, R7 ;  /* 0x0000541006057816 */ /* 0x000fe20000000007 */
[C---:B---3--:R-:W-:Y:S01]  /*4f60*/  HMMA.16816.F32.BF16 R80, R24.reuse, R12, R80 ;  /* 0x0000000c1850723c */ /* 0x048fe20000041850 */
[----:B-----5:R-:W-:Y:S01]  /*4f70*/  F2FP.BF16.PACK_AB R167, R31, R30 ;  /* 0x0000001e1fa7723e */ /* 0x020fe200000010ff */
[--C-:B------:R-:W-:Y:S01]  /*4f80*/  HSET2.LE.AND R162, R160, R60.reuse, PT ;  /* 0x0000003ca0a27233 */ /* 0x100fe20003803000 */
[----:B------:R-:W-:Y:S01]  /*4f90*/  F2FP.BF16.PACK_AB R7, R157, R155 ;  /* 0x0000009b9d07723e */ /* 0x000fe200000010ff */
[----:B------:R-:W-:Y:S01]  /*4fa0*/  HSET2.LE.AND R5, R5, R60, PT ;  /* 0x0000003c05057233 */ /* 0x000fe20003803000 */
[----:B------:R-:W-:Y:S01]  /*4fb0*/  LOP3.LUT R6, R165, R167, RZ, 0xc0, !PT ;  /* 0x000000a7a5067212 */ /* 0x000fe200078ec0ff */
[----:B------:R-:W-:Y:S01]  /*4fc0*/  MUFU.EX2 R152, R152 ;  /* 0x0000009800987308 */ /* 0x000fe20000000800 */
[----:B------:R-:W-:Y:S01]  /*4fd0*/  F2FP.BF16.PACK_AB R165, R156, R159 ;  /* 0x0000009f9ca5723e */ /* 0x000fe200000010ff */
[C---:B----4-:R-:W-:Y:S01]  /*4fe0*/  HMMA.16816.F32.BF16 R68, R24.reuse, R16, R68 ;  /* 0x000000101844723c */ /* 0x050fe20000041844 */
[----:B------:R-:W-:Y:S01]  /*4ff0*/  F2FP.BF16.PACK_AB R160, R142, R148 ;  /* 0x000000948ea0723e */ /* 0x000fe200000010ff */
[----:B------:R-:W-:Y:S01]  /*5000*/  FADD.FTZ R47, R61, R47 ;  /* 0x0000002f3d2f7221 */ /* 0x000fe20000010000 */
[----:B------:R-:W-:Y:S01]  /*5010*/  LOP3.LUT R7, R4, R7, RZ, 0xc0, !PT ;  /* 0x0000000704077212 */ /* 0x000fe200078ec0ff */
[----:B------:R-:W-:Y:S01]  /*5020*/  FADD.FTZ R39, R36, R39 ;  /* 0x0000002724277221 */ /* 0x000fe20000010000 */
[----:B------:R-:W-:Y:S01]  /*5030*/  LOP3.LUT R4, R162, R165, RZ, 0xc0, !PT ;  /* 0x000000a5a2047212 */ /* 0x000fe200078ec0ff */
[----:B------:R-:W1:Y:S01]  /*5040*/  MUFU.EX2 R151, R151 ;  /* 0x0000009700977308 */ /* 0x000e620000000800 */
[----:B------:R-:W-:Y:S01]  /*5050*/  LOP3.LUT R5, R5, R160, RZ, 0xc0, !PT ;  /* 0x000000a005057212 */ /* 0x000fe200078ec0ff */
[----:B------:R-:W-:Y:S01]  /*5060*/  FFMA.FTZ R160, R161, c[0x0][0x23c], -R164 ;  /* 0x00008f00a1a07a23 */ /* 0x000fe200000108a4 */
[----:B------:R-:W-:Y:S01]  /*5070*/  LOP3.LUT R168, R171, UR17, R168, 0x96, !PT ;  /* 0x00000011aba87c12 */ /* 0x000fe2000f8e96a8 */
[----:B------:R-:W-:Y:S01]  /*5080*/  HMMA.16816.F32.BF16 R104, R24, R14, R104 ;  /* 0x0000000e1868723c */ /* 0x000fe20000041868 */
[----:B------:R-:W-:Y:S01]  /*5090*/  LOP3.LUT R172, R177, UR7, R172, 0x96, !PT ;  /* 0x00000007b1ac7c12 */ /* 0x000fe2000f8e96ac */
[----:B------:R-:W-:-:S02]  /*50a0*/  FADD.FTZ R42, R44, R42 ;  /* 0x0000002a2c2a7221 */ /* 0x000fc40000010000 */
[----:B------:R-:W-:Y:S01]  /*50b0*/  MUFU.EX2 R160, R160 ;  /* 0x000000a000a07308 */ /* 0x000fe20000000800 */
[----:B------:R-:W-:Y:S02]  /*50c0*/  FADD.FTZ R50, R159, R50 ;  /* 0x000000329f327221 */ /* 0x000fe40000010000 */
[----:B------:R-:W-:Y:S01]  /*50d0*/  IMAD.WIDE.U32 R172, R172, -0x2daee0ad, RZ ;  /* 0xd2511f53acac7825 */ /* 0x000fe200078e00ff */
[C---:B------:R-:W-:Y:S03]  /*50e0*/  HMMA.16816.F32.BF16 R76, R4.reuse, R12, R76 ;  /* 0x0000000c044c723c */ /* 0x040fe6000004184c */
[----:B------:R-:W-:Y:S01]  /*50f0*/  FADD.FTZ R47, R148, R47 ;  /* 0x0000002f942f7221 */ /* 0x000fe20000010000 */
[----:B------:R-:W-:Y:S01]  /*5100*/  MUFU.EX2 R219, R219 ;  /* 0x000000db00db7308 */ /* 0x000fe20000000800 */
[----:B------:R-:W-:Y:S01]  /*5110*/  LOP3.LUT R166, R173, UR17, R166, 0x96, !PT ;  /* 0x00000011ada67c12 */ /* 0x000fe2000f8e96a6 */
[----:B------:R-:W-:Y:S01]  /*5120*/  FADD.FTZ R39, R140, R39 ;  /* 0x000000278c277221 */ /* 0x000fe20000010000 */
[C---:B------:R-:W-:Y:S01]  /*5130*/  LOP3.LUT R13, R170.reuse, 0xffff, RZ, 0xc0, !PT ;  /* 0x0000ffffaa0d7812 */ /* 0x040fe200078ec0ff */
[C---:B------:R-:W-:Y:S01]  /*5140*/  HMMA.16816.F32.BF16 R112, R4.reuse, R16, R112 ;  /* 0x000000100470723c */ /* 0x040fe20000041870 */
[----:B------:R-:W-:Y:S01]  /*5150*/  LOP3.LUT R12, R170, 0xff, RZ, 0xc0, !PT ;  /* 0x000000ffaa0c7812 */ /* 0x000fe200078ec0ff */
[----:B------:R-:W-:Y:S01]  /*5160*/  FADD.FTZ R42, R154, R42 ;  /* 0x0000002a9a2a7221 */ /* 0x000fe20000010000 */
[----:B------:R-:W-:Y:S01]  /*5170*/  SHF.R.U32.HI R13, RZ, 0x8, R13 ;  /* 0x00000008ff0d7819 */ /* 0x000fe2000001160d */
[----:B------:R-:W-:Y:S01]  /*5180*/  MUFU.EX2 R147, R147 ;  /* 0x0000009300937308 */ /* 0x000fe20000000800 */
[----:B------:R-:W-:Y:S01]  /*5190*/  LOP3.LUT R65, R166, 0xffff, RZ, 0xc0, !PT ;  /* 0x0000ffffa6417812 */ /* 0x000fe200078ec0ff */
[----:B------:R-:W-:Y:S01]  /*51a0*/  FADD.FTZ R50, R156, R50 ;  /* 0x000000329c327221 */ /* 0x000fe20000010000 */
[----:B------:R-:W-:Y:S01]  /*51b0*/  SHF.R.U32.HI R16, RZ, 0x10, R170 ;  /* 0x00000010ff107819 */ /* 0x000fe200000116aa */
[----:B------:R-:W-:Y:S01]  /*51c0*/  HMMA.16816.F32.BF16 R84, R4, R14, R84 ;  /* 0x0000000e0454723c */ /* 0x000fe20000041854 */
[----:B------:R-:W-:Y:S01]  /*51d0*/  SHF.R.U32.HI R17, RZ, 0x10, R168 ;  /* 0x00000010ff117819 */ /* 0x000fe200000116a8 */
[----:B------:R-:W-:Y:S01]  /*51e0*/  FADD.FTZ R47, R142, R47 ;  /* 0x0000002f8e2f7221 */ /* 0x000fe20000010000 */
[----:B------:R-:W-:Y:S01]  /*51f0*/  LOP3.LUT R16, R16, 0xff, RZ, 0xc0, !PT ;  /* 0x000000ff10107812 */ /* 0x000fe200078ec0ff */
[----:B------:R-:W3:Y:S01]  /*5200*/  MUFU.EX2 R150, R150 ;  /* 0x0000009600967308 */ /* 0x000ee20000000800 */
[----:B------:R-:W-:Y:S01]  /*5210*/  LOP3.LUT R17, R17, 0xff, RZ, 0xc0, !PT ;  /* 0x000000ff11117812 */ /* 0x000fe200078ec0ff */
[----:B------:R-:W-:Y:S01]  /*5220*/  FADD.FTZ R39, R144, R39 ;  /* 0x0000002790277221 */ /* 0x000fe20000010000 */
[C---:B------:R-:W-:Y:S01]  /*5230*/  LOP3.LUT R15, R168.reuse, 0xffff, RZ, 0xc0, !PT ;  /* 0x0000ffffa80f7812 */ /* 0x040fe200078ec0ff */
[C---:B--2---:R-:W-:Y:S01]  /*5240*/  HMMA.16816.F32.BF16 R88, R24.reuse, R8, R88 ;  /* 0x000000081858723c */ /* 0x044fe20000041858 */
[----:B------:R-:W-:Y:S01]  /*5250*/  LOP3.LUT R14, R168, 0xff, RZ, 0xc0, !PT ;  /* 0x000000ffa80e7812 */ /* 0x000fe200078ec0ff */
[----:B------:R-:W-:Y:S01]  /*5260*/  FADD.FTZ R42, R158, R42 ;  /* 0x0000002a9e2a7221 */ /* 0x000fe20000010000 */
[----:B------:R-:W-:Y:S01]  /*5270*/  SHF.R.U32.HI R168, RZ, 0x18, R168 ;  /* 0x00000018ffa87819 */ /* 0x000fe200000116a8 */
[----:B------:R-:W2:Y:S01]  /*5280*/  MUFU.EX2 R139, R139 ;  /* 0x0000008b008b7308 */ /* 0x000ea20000000800 */
[----:B------:R-:W-:Y:S01]  /*5290*/  SHF.R.U32.HI R15, RZ, 0x8, R15 ;  /* 0x00000008ff0f7819 */ /* 0x000fe2000001160f */
[----:B------:R-:W-:Y:S01]  /*52a0*/  FADD.FTZ R50, R30, R50 ;  /* 0x000000321e327221 */ /* 0x000fe20000010000 */
[----:B------:R-:W-:Y:S01]  /*52b0*/  PRMT R12, R12, 0x5410, R13 ;  /* 0x000054100c0c7816 */ /* 0x000fe2000000000d */
[C---:B------:R-:W-:Y:S01]  /*52c0*/  HMMA.16816.F32.BF16 R72, R24.reuse, R18, R72 ;  /* 0x000000121848723c */ /* 0x040fe20000041848 */
[----:B------:R-:W-:Y:S01]  /*52d0*/  PRMT R14, R14, 0x5410, R15 ;  /* 0x000054100e0e7816 */ /* 0x000fe2000000000f */
[----:B------:R-:W-:Y:S01]  /*52e0*/  FADD.FTZ R47, R155, R47 ;  /* 0x0000002f9b2f7221 */ /* 0x000fe20000010000 */
[----:B------:R-:W-:Y:S01]  /*52f0*/  PRMT R13, R17, 0x5410, R168 ;  /* 0x00005410110d7816 */ /* 0x000fe200000000a8 */
[--C-:B------:R-:W-:Y:S01]  /*5300*/  HSET2.LE.AND R12, R12, R60.reuse, PT ;  /* 0x0000003c0c0c7233 */ /* 0x100fe20003803000 */
[----:B------:R-:W4:Y:S01]  /*5310*/  MUFU.EX2 R137, R137 ;  /* 0x0000008900897308 */ /* 0x000f220000000800 */
[--C-:B------:R-:W-:Y:S01]  /*5320*/  HSET2.LE.AND R14, R14, R60.reuse, PT ;  /* 0x0000003c0e0e7233 */ /* 0x100fe20003803000 */
[--C-:B------:R-:W-:Y:S01]  /*5330*/  SHF.R.U32.HI R67, RZ, 0x10, R166.reuse ;  /* 0x00000010ff437819 */ /* 0x100fe200000116a6 */
[----:B------:R-:W-:Y:S01]  /*5340*/  HMMA.16816.F32.BF16 R92, R24, R10, R92 ;  /* 0x0000000a185c723c */ /* 0x000fe2000004185c */
[--C-:B------:R-:W-:Y:S01]  /*5350*/  HSET2.LE.AND R13, R13, R60.reuse, PT ;  /* 0x0000003c0d0d7233 */ /* 0x100fe20003803000 */
[----:B------:R-:W-:Y:S01]  /*5360*/  LOP3.LUT R64, R166, 0xff, RZ, 0xc0, !PT ;  /* 0x000000ffa6407812 */ /* 0x000fe200078ec0ff */
[----:B------:R-:W-:Y:S01]  /*5370*/  FADD.FTZ R39, R143, R39 ;  /* 0x000000278f277221 */ /* 0x000fe20000010000 */
[----:B------:R-:W-:Y:S01]  /*5380*/  SHF.R.U32.HI R166, RZ, 0x18, R166 ;  /* 0x00000018ffa67819 */ /* 0x000fe200000116a6 */
[----:B------:R-:W-:Y:S01]  /*5390*/  MUFU.EX2 R138, R138 ;  /* 0x0000008a008a7308 */ /* 0x000fe20000000800 */
[----:B------:R-:W-:Y:S01]  /*53a0*/  SHF.R.U32.HI R65, RZ, 0x8, R65 ;  /* 0x00000008ff417819 */ /* 0x000fe20000011641 */
[----:B------:R-:W-:Y:S01]  /*53b0*/  FADD.FTZ R42, R28, R42 ;  /* 0x0000002a1c2a7221 */ /* 0x000fe20000010000 */
[----:B------:R-:W-:Y:S01]  /*53c0*/  SHF.R.U32.HI R27, RZ, 0x18, R170 ;  /* 0x00000018ff1b7819 */ /* 0x000fe200000116aa */
[C---:B------:R-:W-:Y:S01]  /*53d0*/  HMMA.16816.F32.BF16 R100, R4.reuse, R8, R100 ;  /* 0x000000080464723c */ /* 0x040fe20000041864 */
[----:B-1----:R-:W-:Y:S01]  /*53e0*/  F2FP.BF16.PACK_AB R24, R151, R152 ;  /* 0x000000989718723e */ /* 0x002fe200000010ff */
[----:B------:R-:W-:Y:S01]  /*53f0*/  FADD.FTZ R50, R31, R50 ;  /* 0x000000321f327221 */ /* 0x000fe20000010000 */
[----:B------:R-:W-:Y:S01]  /*5400*/  PRMT R27, R16, 0x5410, R27 ;  /* 0x00005410101b7816 */ /* 0x000fe2000000001b */
[----:B------:R-:W-:Y:S01]  /*5410*/  MUFU.EX2 R221, R221 ;  /* 0x000000dd00dd7308 */ /* 0x000fe20000000800 */
[----:B---3--:R-:W-:Y:S01]  /*5420*/  F2FP.BF16.PACK_AB R25, R150, R147 ;  /* 0x000000939619723e */ /* 0x008fe200000010ff */
[----:B------:R-:W-:Y:S01]  /*5430*/  FADD.FTZ R47, R157, R47 ;  /* 0x0000002f9d2f7221 */ /* 0x000fe20000010000 */
[----:B------:R-:W-:Y:S01]  /*5440*/  F2FP.BF16.PACK_AB R8, R218, R146 ;  /* 0x00000092da08723e */ /* 0x000fe200000010ff */
[----:B------:R-:W-:Y:S01]  /*5450*/  HSET2.LE.AND R27, R27, R60, PT ;  /* 0x0000003c1b1b7233 */ /* 0x000fe20003803000 */
[----:B------:R-:W-:Y:S01]  /*5460*/  F2FP.BF16.PACK_AB R26, R219, R160 ;  /* 0x000000a0db1a723e */ /* 0x000fe200000010ff */
[C---:B------:R-:W-:Y:S01]  /*5470*/  HMMA.16816.F32.BF16 R128, R4.reuse, R20, R128 ;  /* 0x000000140480723c */ /* 0x040fe20000041880 */
[----:B------:R-:W-:Y:S01]  /*5480*/  LOP3.LUT R24, R14, R24, RZ, 0xc0, !PT ;  /* 0x000000180e187212 */ /* 0x000fe200078ec0ff */
[----:B------:R-:W1:Y:S01]  /*5490*/  MUFU.EX2 R62, R62 ;  /* 0x0000003e003e7308 */ /* 0x000e620000000800 */
[----:B------:R-:W-:Y:S01]  /*54a0*/  LOP3.LUT R25, R13, R25, RZ, 0xc0, !PT ;  /* 0x000000190d197212 */ /* 0x000fe200078ec0ff */
[----:B------:R-:W-:Y:S01]  /*54b0*/  FADD.FTZ R39, R145, R39 ;  /* 0x0000002791277221 */ /* 0x000fe20000010000 */
[----:B------:R-:W-:Y:S01]  /*54c0*/  LOP3.LUT R26, R12, R26, RZ, 0xc0, !PT ;  /* 0x0000001a0c1a7212 */ /* 0x000fe200078ec0ff */
[----:B------:R-:W-:Y:S01]  /*54d0*/  FADD.FTZ R42, R29, R42 ;  /* 0x0000002a1d2a7221 */ /* 0x000fe20000010000 */
[----:B------:R-:W-:Y:S01]  /*54e0*/  LOP3.LUT R27, R27, R8, RZ, 0xc0, !PT ;  /* 0x000000081b1b7212 */ /* 0x000fe200078ec0ff */
[C---:B------:R-:W-:Y:S01]  /*54f0*/  HMMA.16816.F32.BF16 R116, R4.reuse, R22, R116 ;  /* 0x000000160474723c */ /* 0x040fe20000041874 */
[----:B------:R-:W3:Y:S01]  /*5500*/  LDSM.16.MT88.4 R20, [R188+0x7800] ;  /* 0x00780000bc14783b */ /* 0x000ee20000004200 */
[----:B------:R-:W-:Y:S01]  /*5510*/  MUFU.EX2 R66, R66 ;  /* 0x0000004200427308 */ /* 0x000fe20000000800 */
[----:B------:R-:W-:Y:S01]  /*5520*/  LOP3.LUT R67, R67, 0xff, RZ, 0xc0, !PT ;  /* 0x000000ff43437812 */ /* 0x000fe200078ec0ff */
[----:B--2---:R-:W-:Y:S01]  /*5530*/  FADD.FTZ R50, R139, R50 ;  /* 0x000000328b327221 */ /* 0x004fe20000010000 */
[----:B------:R-:W-:Y:S01]  /*5540*/  LDSM.16.MT88.4 R12, [R185+0x7800] ;  /* 0x00780000b90c783b */ /* 0x000fe20000004200 */
[----:B------:R-:W-:Y:S01]  /*5550*/  PRMT R64, R64, 0x5410, R65 ;  /* 0x0000541040407816 */ /* 0x000fe20000000041 */
[----:B------:R-:W-:Y:S01]  /*5560*/  FADD.FTZ R39, R152, R39 ;  /* 0x0000002798277221 */ /* 0x000fe20000010000 */
[----:B------:R-:W-:Y:S01]  /*5570*/  HMMA.16816.F32.BF16 R108, R4, R18, R108 ;  /* 0x00000012046c723c */ /* 0x000fe2000004186c */
[----:B------:R-:W2:Y:S01]  /*5580*/  LDSM.16.MT88.4 R16, [R186+0x7800] ;  /* 0x00780000ba10783b */ /* 0x000ea20000004200 */
[----:B------:R-:W-:Y:S01]  /*5590*/  MUFU.EX2 R220, R220 ;  /* 0x000000dc00dc7308 */ /* 0x000fe20000000800 */
[----:B----4-:R-:W-:Y:S01]  /*55a0*/  F2FP.BF16.PACK_AB R65, R137, R139 ;  /* 0x0000008b8941723e */ /* 0x010fe200000010ff */
[----:B-1----:R-:W-:-:S02]  /*55b0*/  FADD.FTZ R47, R62, R47 ;  /* 0x0000002f3e2f7221 */ /* 0x002fc40000010000 */
[----:B------:R-:W-:Y:S02]  /*55c0*/  FADD.FTZ R42, R147, R42 ;  /* 0x0000002a932a7221 */ /* 0x000fe40000010000 */
[----:B------:R-:W-:Y:S01]  /*55d0*/  HMMA.16816.F32.BF16 R96, R4, R10, R96 ;  /* 0x0000000a0460723c */ /* 0x000fe20000041860 */
[----:B------:R-:W1:Y:S01]  /*55e0*/  LDSM.16.MT88.4 R8, [R184+0x7800] ;  /* 0x00780000b808783b */ /* 0x000e620000004200 */
[----:B------:R-:W4:Y:S01]  /*55f0*/  MUFU.EX2 R59, R59 ;  /* 0x0000003b003b7308 */ /* 0x000f220000000800 */
[----:B------:R-:W-:Y:S02]  /*5600*/  FADD.FTZ R50, R137, R50 ;  /* 0x0000003289327221 */ /* 0x000fe40000010000 */
[----:B------:R-:W-:Y:S02]  /*5610*/  FADD.FTZ R39, R151, R39 ;  /* 0x0000002797277221 */ /* 0x000fe40000010000 */
[----:B------:R-:W-:Y:S01]  /*5620*/  LOP3.LUT R7, R172, 0xffff, RZ, 0xc0, !PT ;  /* 0x0000ffffac077812 */ /* 0x000fe200078ec0ff */
[----:B------:R-:W-:Y:S01]  /*5630*/  FADD.FTZ R42, R150, R42 ;  /* 0x0000002a962a7221 */ /* 0x000fe20000010000 */
        /* <DEDUP_REMOVED lines=9> */
[----:B----4-:R-:W-:Y:S01]  /*56d0*/  FADD.FTZ R47, R59, R47 ;  /* 0x0000002f3b2f7221 */ /* 0x010fe20000010000 */
[----:B------:R-:W-:Y:S01]  /*56e0*/  PRMT R4, R4, 0x5410, R7 ;  /* 0x0000541004047816 */ /* 0x000fe20000000007 */
[----:B------:R-:W-:Y:S01]  /*56f0*/  FADD.FTZ R218, R218, R42 ;  /* 0x0000002adada7221 */ /* 0x000fe20000010000 */
[----:B------:R-:W-:Y:S01]  /*5700*/  PRMT R7, R6, 0x5410, R5 ;  /* 0x0000541006077816 */ /* 0x000fe20000000005 */
[----:B------:R-:W-:Y:S01]  /*5710*/  FADD.FTZ R47, R66, R47 ;  /* 0x0000002f422f7221 */ /* 0x000fe20000010000 */
[----:B------:R-:W-:Y:S01]  /*5720*/  PRMT R5, R67, 0x5410, R166 ;  /* 0x0000541043057816 */ /* 0x000fe200000000a6 */
[--C-:B------:R-:W-:Y:S01]  /*5730*/  HSET2.LE.AND R6, R4, R60.reuse, PT ;  /* 0x0000003c04067233 */ /* 0x100fe20003803000 */
[----:B------:R-:W-:Y:S01]  /*5740*/  F2FP.BF16.PACK_AB R67, R220, R66 ;  /* 0x00000042dc43723e */ /* 0x000fe200000010ff */
[--C-:B------:R-:W-:Y:S01]  /*5750*/  HSET2.LE.AND R7, R7, R60.reuse, PT ;  /* 0x0000003c07077233 */ /* 0x100fe20003803000 */
[C---:B---3--:R-:W-:Y:S01]  /*5760*/  HMMA.16816.F32.BF16 R124, R24.reuse, R20, R124 ;  /* 0x00000014187c723c */ /* 0x048fe2000004187c */
        /* <DEDUP_REMOVED lines=30> */
[C---:B------:R-:W-:Y:S01]  /*5950*/  IMAD R0, R216.reuse, UR18, RZ ;  /* 0x00000012d8007c24 */ /* 0x040fe2000f8e02ff */
[----:B------:R-:W-:Y:S01]  /*5960*/  USHF.L.U32 UR5, UR4, 0x5, URZ ;  /* 0x0000000504057899 */ /* 0x000fe2000800063f */
[----:B------:R-:W-:Y:S01]  /*5970*/  IMAD.WIDE.U32 R4, R216, UR19, R234 ;  /* 0x00000013d8047c25 */ /* 0x000fe2000f8e00ea */
[----:B------:R-:W-:-:S03]  /*5980*/  ULDC.64 UR24, c[0x0][0x118] ;  /* 0x0000460000187ab9 */ /* 0x000fc60000000a00 */
[----:B------:R-:W-:Y:S01]  /*5990*/  IMAD R2, R2, UR19, R0 ;  /* 0x0000001302027c24 */ /* 0x000fe2000f8e0200 */
[----:B------:R-:W-:Y:S01]  /*59a0*/  BAR.SYNC.DEFER_BLOCKING 0x0 ;  /* 0x0000000000007b1d */ /* 0x000fe20000010000 */
[----:B------:R-:W-:Y:S01]  /*59b0*/  IMAD.U32 R0, RZ, RZ, UR4 ;  /* 0x00000004ff007e24 */ /* 0x000fe2000f8e00ff */
[----:B------:R-:W-:Y:S01]  /*59c0*/  LEA R6, P1, R4, c[0x0][0x170], 0x1 ;  /* 0x00005c0004067a11 */ /* 0x000fe200078208ff */
[----:B------:R-:W-:-:S03]  /*59d0*/  IMAD.IADD R2, R5, 0x1, R2 ;  /* 0x0000000105027824 */ /* 0x000fc600078e0202 */
[----:B------:R-:W-:Y:S02]  /*59e0*/  SHF.L.U64.HI R0, R0, 0x5, R132 ;  /* 0x0000000500007819 */ /* 0x000fe40000010284 */
[----:B------:R-:W-:Y:S02]  /*59f0*/  IADD3 R8, P0, R6, UR5, RZ ;  /* 0x0000000506087c10 */ /* 0x000fe4000ff1e0ff */
[----:B------:R-:W-:Y:S02]  /*5a00*/  LEA.HI.X R7, R4, c[0x0][0x174], R2, 0x1, P1 ;  /* 0x00005d0004077a11 */ /* 0x000fe400008f0c02 */
[----:B------:R-:W-:-:S03]  /*5a10*/  IADD3 R4, P1, R8, UR5, RZ ;  /* 0x0000000508047c10 */ /* 0x000fc6000ff3e0ff */
[----:B------:R-:W-:Y:S01]  /*5a20*/  IMAD.X R9, R0, 0x1, R7, P0 ;  /* 0x0000000100097824 */ /* 0x000fe200000e0607 */
[----:B------:R-:W-:-:S03]  /*5a30*/  IADD3 R2, P0, R4, UR5, RZ ;  /* 0x0000000504027c10 */ /* 0x000fc6000ff1e0ff */
[----:B------:R-:W-:-:S04]  /*5a40*/  IMAD.X R5, R9, 0x1, R0, P1 ;  /* 0x0000000109057824 */ /* 0x000fc800008e0600 */
[----:B------:R-:W-:Y:S01]  /*5a50*/  IMAD.X R3, R5, 0x1, R0, P0 ;  /* 0x0000000105037824 */ /* 0x000fe200000e0600 */
[----:B------:R-:W-:Y:S01]  /*5a60*/  @!PT LDS RZ, [RZ] ;  /* 0x00000000fffff984 */ /* 0x000fe20000000800 */
[----:B------:R-:W-:Y:S01]  /*5a70*/  @!PT LDS RZ, [RZ] ;  /* 0x00000000fffff984 */ /* 0x000fe20000000800 */
[----:B------:R-:W-:Y:S01]  /*5a80*/  @!PT LDS RZ, [RZ] ;  /* 0x00000000fffff984 */ /* 0x000fe20000000800 */
[----:B------:R1:W-:Y:S01]  /*5a90*/  LDGSTS.E.BYPASS.LTC128B.128 [R204+0x6000], [R6.64] ;  /* 0x0600000006cc7fae */ /* 0x0003e2000b901d56 */
[----:B------:R-:W-:-:S03]  /*5aa0*/  IADD3 R0, R217, -0x2, RZ ;  /* 0xfffffffed9007810 */ /* 0x000fc60007ffe0ff */
[----:B------:R2:W-:Y:S02]  /*5ab0*/  LDGSTS.E.BYPASS.LTC128B.128 [R204+0x6800], [R8.64] ;  /* 0x0680000008cc7fae */ /* 0x0005e4000b901d56 */
[----:B------:R-:W-:Y:S02]  /*5ac0*/  IMAD R0, R0, 0x40, R244 ;  /* 0x0000004000007824 */ /* 0x000fe400078e02f4 */
[----:B------:R1:W-:Y:S04]  /*5ad0*/  LDGSTS.E.BYPASS.LTC128B.128 [R204+0x7000], [R4.64] ;  /* 0x0700000004cc7fae */ /* 0x0003e8000b901d56 */
[----:B------:R3:W-:Y:S04]  /*5ae0*/  LDGSTS.E.BYPASS.LTC128B.128 [R204+0x7800], [R2.64] ;  /* 0x0780000002cc7fae */ /* 0x0007e8000b901d56 */
[----:B------:R-:W-:Y:S04]  /*5af0*/  LDSM.16.M88.4 R36, [R194+0x2000] ;  /* 0x00200000c224783b */ /* 0x000fe80000000200 */
[----:B------:R-:W-:Y:S04]  /*5b00*/  LDSM.16.M88.4 R32, [R194] ;  /* 0x00000000c220783b */ /* 0x000fe80000000200 */
[----:B------:R-:W4:Y:S04]  /*5b10*/  LDSM.16.M88.4 R64, [R193+0x4800] ;  /* 0x00480000c140783b */ /* 0x000f280000000200 */
[----:B------:R-:W5:Y:S04]  /*5b20*/  LDSM.16.M88.4 R48, [R193+0x5000] ;  /* 0x00500000c130783b */ /* 0x000f680000000200 */
[----:B------:R-:W-:Y:S04]  /*5b30*/  LDSM.16.M88.4 R160, [R193+0x5800] ;  /* 0x00580000c1a0783b */ /* 0x000fe80000000200 */
[----:B-1----:R-:W1:Y:S01]  /*5b40*/  LDSM.16.M88.4 R4, [R193+0x4000] ;  /* 0x00400000c104783b */ /* 0x002e620000000200 */
[----:B---3--:R-:W-:-:S03]  /*5b50*/  IADD3 R2, R0, 0x1, RZ ;  /* 0x0000000100027810 */ /* 0x008fc60007ffe0ff */
[----:B------:R-:W-:Y:S01]  /*5b60*/  LDSM.16.M88.4 R224, [R187+0x4000] ;  /* 0x00400000bbe0783b */ /* 0x000fe20000000200 */
[----:B------:R-:W-:Y:S02]  /*5b70*/  IADD3 R3, R0, 0x8, RZ ;  /* 0x0000000800037810 */ /* 0x000fe40007ffe0ff */
[C---:B------:R-:W-:Y:S01]  /*5b80*/  ISETP.GE.AND P4, PT, R2.reuse, R237, PT ;  /* 0x000000ed0200720c */ /* 0x040fe20003f86270 */
[----:B------:R-:W3:Y:S01]  /*5b90*/  LDSM.16.M88.4 R16, [R192] ;  /* 0x00000000c010783b */ /* 0x000ee20000000200 */
[CC--:B------:R-:W-:Y:S02]  /*5ba0*/  ISETP.GE.AND P3, PT, R2.reuse, R236.reuse, PT ;  /* 0x000000ec0200720c */ /* 0x0c0fe40003f66270 */
[C---:B------:R-:W-:Y:S01]  /*5bb0*/  ISETP.GE.AND P1, PT, R2.reuse, R231, PT ;  /* 0x000000e70200720c */ /* 0x040fe20003f26270 */
[----:B------:R-:W2:Y:S01]  /*5bc0*/  LDSM.16.M88.4 R156, [R192+0x2000] ;  /* 0x00200000c09c783b */ /* 0x000ea20000000200 */
[----:B------:R-:W-:Y:S02]  /*5bd0*/  ISETP.GE.AND P0, PT, R2, R229, PT ;  /* 0x000000e50200720c */ /* 0x000fe40003f06270 */
[C---:B------:R-:W-:Y:S01]  /*5be0*/  ISETP.GE.AND P5, PT, R3.reuse, R237, PT ;  /* 0x000000ed0300720c */ /* 0x040fe20003fa6270 */
[----:B------:R-:W3:Y:S01]  /*5bf0*/  LDSM.16.M88.4 R28, [R187+0x4800] ;  /* 0x00480000bb1c783b */ /* 0x000ee20000000200 */
[----:B------:R-:W-:-:S02]  /*5c00*/  ISETP.GE.AND P2, PT, R3, R236, PT ;  /* 0x000000ec0300720c */ /* 0x000fc40003f46270 */
[----:B------:R-:W-:Y:S01]  /*5c10*/  IADD3 R2, R0, 0x9, RZ ;  /* 0x0000000900027810 */ /* 0x000fe20007ffe0ff */
[----:B------:R-:W3:Y:S01]  /*5c20*/  LDSM.16.M88.4 R20, [R187+0x5800] ;  /* 0x00580000bb14783b */ /* 0x000ee20000000200 */
[----:B------:R-:W-:-:S03]  /*5c30*/  ISETP.GE.AND P6, PT, R3, R231, PT ;  /* 0x000000e70300720c */ /* 0x000fc60003fc6270 */
[----:B------:R-:W3:Y:S01]  /*5c40*/  LDSM.16.M88.4 R24, [R187+0x5000] ;  /* 0x00500000bb18783b */ /* 0x000ee20000000200 */
[C---:B----4-:R-:W-:Y:S03]  /*5c50*/  HMMA.16816.F32.BF16 R144, R36.reuse, R64, RZ ;  /* 0x000000402490723c */ /* 0x050fe600000418ff */
[----:B------:R-:W-:Y:S04]  /*5c60*/  LDSM.16.M88.4 R176, [R190] ;  /* 0x00000000beb0783b */ /* 0x000fe80000000200 */
[----:B------:R-:W4:Y:S01]  /*5c70*/  LDSM.16.M88.4 R172, [R191] ;  /* 0x00000000bfac783b */ /* 0x000f220000000200 */
[C---:B-----5:R-:W-:Y:S03]  /*5c80*/  HMMA.16816.F32.BF16 R56, R36.reuse, R48, RZ ;  /* 0x000000302438723c */ /* 0x060fe600000418ff */
[----:B------:R-:W5:Y:S04]  /*5c90*/  LDSM.16.M88.4 R168, [R191+0x2000] ;  /* 0x00200000bfa8783b */ /* 0x000f680000000200 */
[----:B------:R-:W3:Y:S01]  /*5ca0*/  LDSM.16.M88.4 R164, [R183] ;  /* 0x00000000b7a4783b */ /* 0x000ee20000000200 */
[C---:B-1----:R-:W-:Y:S03]  /*5cb0*/  HMMA.16816.F32.BF16 R12, R36.reuse, R4, RZ ;  /* 0x00000004240c723c */ /* 0x042fe600000418ff */
[----:B------:R-:W0:Y:S05]  /*5cc0*/  LDGDEPBAR ;  /* 0x00000000000079af */ /* 0x000e2a0000000000 */
[----:B--2---:R-:W-:Y:S08]  /*5cd0*/  HMMA.16816.F32.BF16 R8, R36, R6, RZ ;  /* 0x000000062408723c */ /* 0x004ff000000418ff */
[C---:B------:R-:W-:Y:S08]  /*5ce0*/  HMMA.16816.F32.BF16 R152, R32.reuse, R4, RZ ;  /* 0x000000042098723c */ /* 0x040ff000000418ff */
[----:B------:R-:W-:Y:S08]  /*5cf0*/  HMMA.16816.F32.BF16 R4, R32, R6, RZ ;  /* 0x000000062004723c */ /* 0x000ff000000418ff */
[C---:B------:R-:W-:Y:S08]  /*5d00*/  HMMA.16816.F32.BF16 R140, R36.reuse, R66, RZ ;  /* 0x00000042248c723c */ /* 0x040ff000000418ff */
[----:B------:R-:W-:Y:S08]  /*5d10*/  HMMA.16816.F32.BF16 R52, R36, R50, RZ ;  /* 0x000000322434723c */ /* 0x000ff000000418ff */
[C---:B------:R-:W-:Y:S08]  /*5d20*/  HMMA.16816.F32.BF16 R148, R32.reuse, R64, RZ ;  /* 0x000000402094723c */ /* 0x040ff000000418ff */
[----:B------:R-:W-:Y:S08]  /*5d30*/  HMMA.16816.F32.BF16 R60, R32, R48, RZ ;  /* 0x00000030203c723c */ /* 0x000ff000000418ff */
[----:B------:R-:W-:Y:S08]  /*5d40*/  HMMA.16816.F32.BF16 R40, R36, R160, RZ ;  /* 0x000000a02428723c */ /* 0x000ff000000418ff */
[C---:B------:R-:W-:Y:S08]  /*5d50*/  HMMA.16816.F32.BF16 R64, R32.reuse, R66, RZ ;  /* 0x000000422040723c */ /* 0x040ff000000418ff */
[C---:B------:R-:W-:Y:S08]  /*5d60*/  HMMA.16816.F32.BF16 R48, R32.reuse, R50, RZ ;  /* 0x000000322030723c */ /* 0x040ff000000418ff */
[----:B------:R-:W-:Y:S08]  /*5d70*/  HMMA.16816.F32.BF16 R44, R32, R160, RZ ;  /* 0x000000a0202c723c */ /* 0x000ff000000418ff */
[-C--:B------:R-:W-:Y:S08]  /*5d80*/  HMMA.16816.F32.BF16 R36, R36, R162.reuse, RZ ;  /* 0x000000a22424723c */ /* 0x080ff000000418ff */
[----:B------:R-:W-:Y:S01]  /*5d90*/  HMMA.16816.F32.BF16 R32, R32, R162, RZ ;  /* 0x000000a22020723c */ /* 0x000fe200000418ff */
[----:B------:R-:W-:Y:S07]  /*5da0*/  LDSM.16.M88.4 R160, [R182] ;  /* 0x00000000b6a0783b */ /* 0x000fee0000000200 */
[-C--:B---3--:R-:W-:Y:S08]  /*5db0*/  HMMA.16816.F32.BF16 R4, R16, R226.reuse, R4 ;  /* 0x000000e21004723c */ /* 0x088ff00000041804 */
[C---:B------:R-:W-:Y:S08]  /*5dc0*/  HMMA.16816.F32.BF16 R8, R156.reuse, R226, R8 ;  /* 0x000000e29c08723c */ /* 0x040ff00000041808 */
[C---:B------:R-:W-:Y:S08]  /*5dd0*/  HMMA.16816.F32.BF16 R144, R156.reuse, R28, R144 ;  /* 0x0000001c9c90723c */ /* 0x040ff00000041890 */
[C---:B------:R-:W-:Y:S08]  /*5de0*/  HMMA.16816.F32.BF16 R40, R156.reuse, R20, R40 ;  /* 0x000000149c28723c */ /* 0x040ff00000041828 */
[C---:B------:R-:W-:Y:S08]  /*5df0*/  HMMA.16816.F32.BF16 R140, R156.reuse, R30, R140 ;  /* 0x0000001e9c8c723c */ /* 0x040ff0000004188c */
[----:B------:R-:W-:Y:S08]  /*5e00*/  HMMA.16816.F32.BF16 R36, R156, R22, R36 ;  /* 0x000000169c24723c */ /* 0x000ff00000041824 */
[C---:B------:R-:W-:Y:S08]  /*5e10*/  HMMA.16816.F32.BF16 R148, R16.reuse, R28, R148 ;  /* 0x0000001c1094723c */ /* 0x040ff00000041894 */
[C---:B------:R-:W-:Y:S08]  /*5e20*/  HMMA.16816.F32.BF16 R44, R16.reuse, R20, R44 ;  /* 0x00000014102c723c */ /* 0x040ff0000004182c */
[C---:B------:R-:W-:Y:S01]  /*5e30*/  HMMA.16816.F32.BF16 R64, R16.reuse, R30, R64 ;  /* 0x0000001e1040723c */ /* 0x040fe20000041840 */
[----:B------:R-:W-:Y:S07]  /*5e40*/  LDSM.16.M88.4 R28, [R189] ;  /* 0x00000000bd1c783b */ /* 0x000fee0000000200 */
[----:B------:R-:W-:Y:S01]  /*5e50*/  HMMA.16816.F32.BF16 R32, R16, R22, R32 ;  /* 0x000000161020723c */ /* 0x000fe20000041820 */
[----:B------:R-:W1:Y:S07]  /*5e60*/  LDSM.16.M88.4 R20, [R180] ;  /* 0x00000000b414783b */ /* 0x000e6e0000000200 */
[C---:B------:R-:W-:Y:S08]  /*5e70*/  HMMA.16816.F32.BF16 R56, R156.reuse, R24, R56 ;  /* 0x000000189c38723c */ /* 0x040ff00000041838 */
[----:B------:R-:W-:Y:S08]  /*5e80*/  HMMA.16816.F32.BF16 R52, R156, R26, R52 ;  /* 0x0000001a9c34723c */ /* 0x000ff00000041834 */
[C---:B------:R-:W-:Y:S08]  /*5e90*/  HMMA.16816.F32.BF16 R60, R16.reuse, R24, R60 ;  /* 0x00000018103c723c */ /* 0x040ff0000004183c */
[----:B------:R-:W-:Y:S01]  /*5ea0*/  HMMA.16816.F32.BF16 R48, R16, R26, R48 ;  /* 0x0000001a1030723c */ /* 0x000fe20000041830 */
[----:B------:R-:W2:Y:S07]  /*5eb0*/  LDSM.16.M88.4 R24, [R189+0x2000] ;  /* 0x00200000bd18783b */ /* 0x000eae0000000200 */
[-C--:B------:R-:W-:Y:S01]  /*5ec0*/  HMMA.16816.F32.BF16 R12, R156, R224.reuse, R12 ;  /* 0x000000e09c0c723c */ /* 0x080fe2000004180c */
[----:B------:R-:W3:Y:S07]  /*5ed0*/  LDSM.16.M88.4 R156, [R181] ;  /* 0x00000000b59c783b */ /* 0x000eee0000000200 */
[----:B------:R-:W-:Y:S01]  /*5ee0*/  HMMA.16816.F32.BF16 R152, R16, R224, R152 ;  /* 0x000000e01098723c */ /* 0x000fe20000041898 */
[----:B------:R-:W2:Y:S07]  /*5ef0*/  LDSM.16.M88.4 R16, [R180+0x800] ;  /* 0x00080000b410783b */ /* 0x000eae0000000200 */
[-C--:B----4-:R-:W-:Y:S08]  /*5f00*/  HMMA.16816.F32.BF16 R4, R172, R178.reuse, R4 ;  /* 0x000000b2ac04723c */ /* 0x090ff00000041804 */
[----:B-----5:R-:W-:Y:S08]  /*5f10*/  HMMA.16816.F32.BF16 R8, R168, R178, R8 ;  /* 0x000000b2a808723c */ /* 0x020ff00000041808 */
[----:B------:R-:W-:Y:S08]  /*5f20*/  HMMA.16816.F32.BF16 R148, R172, R164, R148 ;  /* 0x000000a4ac94723c */ /* 0x000ff00000041894 */
[----:B-1----:R-:W-:Y:S08]  /*5f30*/  HMMA.16816.F32.BF16 R4, R28, R22, R4 ;  /* 0x000000161c04723c */ /* 0x002ff00000041804 */
[----:B------:R-:W-:Y:S08]  /*5f40*/  HMMA.16816.F32.BF16 R144, R168, R164, R144 ;  /* 0x000000a4a890723c */ /* 0x000ff00000041890 */
[----:B--2---:R-:W-:Y:S08]  /*5f50*/  HMMA.16816.F32.BF16 R8, R24, R22, R8 ;  /* 0x000000161808723c */ /* 0x004ff00000041808 */
[C---:B---3--:R-:W-:Y:S08]  /*5f60*/  HMMA.16816.F32.BF16 R40, R168.reuse, R156, R40 ;  /* 0x0000009ca828723c */ /* 0x048ff00000041828 */
[----:B------:R-:W-:Y:S08]  /*5f70*/  HMMA.16816.F32.BF16 R36, R168, R158, R36 ;  /* 0x0000009ea824723c */ /* 0x000ff00000041824 */
[----:B------:R-:W-:Y:S01]  /*5f80*/  HMMA.16816.F32.BF16 R44, R172, R156, R44 ;  /* 0x0000009cac2c723c */ /* 0x000fe2000004182c */
[----:B------:R-:W-:-:S02]  /*5f90*/  FSEL R8, R8, -INF , !P6 ;  /* 0xff80000008087808 */ /* 0x000fc40007000000 */
[----:B------:R-:W-:-:S04]  /*5fa0*/  ISETP.GE.AND P6, PT, R2, R237, PT ;  /* 0x000000ed0200720c */ /* 0x000fc80003fc6270 */
[----:B------:R-:W-:Y:S01]  /*5fb0*/  FSEL R224, R5, -INF , !P6 ;  /* 0xff80000005e07808 */ /* 0x000fe20007000000 */
[C---:B------:R-:W-:Y:S01]  /*5fc0*/  HMMA.16816.F32.BF16 R32, R172.reuse, R158, R32 ;  /* 0x0000009eac20723c */ /* 0x040fe20000041820 */
[----:B------:R-:W1:Y:S07]  /*5fd0*/  LDSM.16.M88.4 R156, [R180+0x1000] ;  /* 0x00100000b49c783b */ /* 0x000e6e0000000200 */
[----:B------:R-:W-:Y:S08]  /*5fe0*/  HMMA.16816.F32.BF16 R64, R172, R166, R64 ;  /* 0x000000a6ac40723c */ /* 0x000ff00000041840 */
[----:B------:R-:W-:Y:S08]  /*5ff0*/  HMMA.16816.F32.BF16 R148, R28, R16, R148 ;  /* 0x000000101c94723c */ /* 0x000ff00000041894 */
[----:B------:R-:W-:Y:S08]  /*6000*/  HMMA.16816.F32.BF16 R140, R168, R166, R140 ;  /* 0x000000a6a88c723c */ /* 0x000ff0000004188c */
[C---:B------:R-:W-:Y:S08]  /*6010*/  HMMA.16816.F32.BF16 R152, R172.reuse, R176, R152 ;  /* 0x000000b0ac98723c */ /* 0x040ff00000041898 */
[C---:B------:R-:W-:Y:S08]  /*6020*/  HMMA.16816.F32.BF16 R60, R172.reuse, R160, R60 ;  /* 0x000000a0ac3c723c */ /* 0x040ff0000004183c */
[----:B------:R-:W-:Y:S07]  /*6030*/  HMMA.16816.F32.BF16 R48, R172, R162, R48 ;  /* 0x000000a2ac30723c */ /* 0x000fee0000041830 */
[----:B------:R-:W-:Y:S01]  /*6040*/  FSEL R175, R4, -INF , !P5 ;  /* 0xff80000004af7808 */ /* 0x000fe20006800000 */
[----:B------:R-:W-:Y:S01]  /*6050*/  HMMA.16816.F32.BF16 R144, R24, R16, R144 ;  /* 0x000000101890723c */ /* 0x000fe20000041890 */
[----:B------:R-:W-:-:S02]  /*6060*/  FSEL R174, R6, -INF , !P2 ;  /* 0xff80000006ae7808 */ /* 0x000fc40005000000 */
[----:B------:R-:W-:Y:S02]  /*6070*/  ISETP.GE.AND P5, PT, R3, R229, PT ;  /* 0x000000e50300720c */ /* 0x000fe40003fa6270 */
[----:B------:R-:W-:Y:S02]  /*6080*/  ISETP.GE.AND P2, PT, R2, R231, PT ;  /* 0x000000e70200720c */ /* 0x000fe40003f46270 */
[----:B------:R-:W-:Y:S01]  /*6090*/  FSEL R10, R10, -INF , !P5 ;  /* 0xff8000000a0a7808 */ /* 0x000fe20006800000 */
[----:B------:R-:W-:Y:S01]  /*60a0*/  HMMA.16816.F32.BF16 R56, R168, R160, R56 ;  /* 0x000000a0a838723c */ /* 0x000fe20000041838 */
[----:B------:R-:W-:Y:S02]  /*60b0*/  FSEL R9, R9, -INF , !P2 ;  /* 0xff80000009097808 */ /* 0x000fe40005000000 */
[C---:B------:R-:W-:Y:S02]  /*60c0*/  ISETP.GE.AND P5, PT, R2.reuse, R229, PT ;  /* 0x000000e50200720c */ /* 0x040fe40003fa6270 */
[----:B------:R-:W-:-:S02]  /*60d0*/  ISETP.GE.AND P2, PT, R2, R236, PT ;  /* 0x000000ec0200720c */ /* 0x000fc40003f46270 */
[----:B------:R-:W-:Y:S01]  /*60e0*/  IADD3 R2, R0, 0x10, RZ ;  /* 0x0000001000027810 */ /* 0x000fe20007ffe0ff */
[-C--:B------:R-:W-:Y:S01]  /*60f0*/  HMMA.16816.F32.BF16 R64, R28, R18.reuse, R64 ;  /* 0x000000121c40723c */ /* 0x080fe20000041840 */
[----:B------:R-:W-:Y:S02]  /*6100*/  FSEL R11, R11, -INF , !P5 ;  /* 0xff8000000b0b7808 */ /* 0x000fe40006800000 */
[----:B------:R-:W-:Y:S02]  /*6110*/  ISETP.GE.AND P5, PT, R2, R237, PT ;  /* 0x000000ed0200720c */ /* 0x000fe40003fa6270 */
[----:B------:R-:W-:Y:S02]  /*6120*/  FSEL R178, R7, -INF , !P2 ;  /* 0xff80000007b27808 */ /* 0x000fe40005000000 */
[----:B------:R-:W-:Y:S01]  /*6130*/  FSEL R160, R148, -INF , !P5 ;  /* 0xff80000094a07808 */ /* 0x000fe20006800000 */
[----:B------:R-:W-:Y:S01]  /*6140*/  HMMA.16816.F32.BF16 R140, R24, R18, R140 ;  /* 0x00000012188c723c */ /* 0x000fe2000004188c */
[C---:B------:R-:W-:Y:S01]  /*6150*/  ISETP.GE.AND P2, PT, R2.reuse, R236, PT ;  /* 0x000000ec0200720c */ /* 0x040fe20003f46270 */
[----:B------:R-:W2:Y:S01]  /*6160*/  LDSM.16.M88.4 R4, [R180+0x1800] ;  /* 0x00180000b404783b */ /* 0x000ea20000000200 */
[----:B------:R-:W-:Y:S01]  /*6170*/  ISETP.GE.AND P6, PT, R2, R231, PT ;  /* 0x000000e70200720c */ /* 0x000fe20003fc6270 */
[----:B------:R-:W-:-:S04]  /*6180*/  DEPBAR.LE SB0, 0x0 ;  /* 0x000080000000791a */ /* 0x000fc80000000000 */
[----:B------:R-:W-:Y:S01]  /*6190*/  ISETP.GE.AND P5, PT, R2, R229, PT ;  /* 0x000000e50200720c */ /* 0x000fe20003fa6270 */
[----:B------:R-:W-:Y:S01]  /*61a0*/  HMMA.16816.F32.BF16 R52, R168, R162, R52 ;  /* 0x000000a2a834723c */ /* 0x000fe20000041834 */
[----:B------:R-:W-:Y:S02]  /*61b0*/  IADD3 R2, R0, 0x11, RZ ;  /* 0x0000001100027810 */ /* 0x000fe40007ffe0ff */
[----:B------:R-:W-:Y:S02]  /*61c0*/  FSEL R150, R150, -INF , !P2 ;  /* 0xff80000096967808 */ /* 0x000fe40005000000 */
[----:B------:R-:W-:Y:S02]  /*61d0*/  ISETP.GE.AND P2, PT, R2, R237, PT ;  /* 0x000000ed0200720c */ /* 0x000fe40003f46270 */
[----:B------:R-:W-:Y:S01]  /*61e0*/  IADD3 R3, R0, 0x18, RZ ;  /* 0x0000001800037810 */ /* 0x000fe20007ffe0ff */
[----:B-1----:R-:W-:Y:S01]  /*61f0*/  HMMA.16816.F32.BF16 R60, R28, R156, R60 ;  /* 0x0000009c1c3c723c */ /* 0x002fe2000004183c */
[----:B------:R-:W-:-:S02]  /*6200*/  FSEL R161, R149, -INF , !P2 ;  /* 0xff80000095a17808 */ /* 0x000fc40005000000 */
[----:B------:R-:W-:Y:S02]  /*6210*/  ISETP.GE.AND P2, PT, R2, R229, PT ;  /* 0x000000e50200720c */ /* 0x000fe40003f46270 */
[----:B------:R-:W-:Y:S02]  /*6220*/  FSEL R165, R146, -INF , !P5 ;  /* 0xff80000092a57808 */ /* 0x000fe40006800000 */
[----:B------:R-:W-:Y:S01]  /*6230*/  ISETP.GE.AND P5, PT, R2, R231, PT ;  /* 0x000000e70200720c */ /* 0x000fe20003fa6270 */
[----:B------:R-:W-:Y:S01]  /*6240*/  HMMA.16816.F32.BF16 R12, R168, R176, R12 ;  /* 0x000000b0a80c723c */ /* 0x000fe2000004180c */
[----:B------:R-:W-:Y:S02]  /*6250*/  FSEL R163, R147, -INF , !P2 ;  /* 0xff80000093a37808 */ /* 0x000fe40005000000 */
[----:B------:R-:W-:Y:S02]  /*6260*/  ISETP.GE.AND P2, PT, R3, R237, PT ;  /* 0x000000ed0300720c */ /* 0x000fe40003f46270 */
[----:B------:R-:W-:-:S02]  /*6270*/  FSEL R146, R145, -INF , !P5 ;  /* 0xff80000091927808 */ /* 0x000fc40006800000 */
[----:B------:R-:W-:Y:S01]  /*6280*/  FSEL R169, R144, -INF , !P6 ;  /* 0xff80000090a97808 */ /* 0x000fe20007000000 */
[----:B------:R-:W-:Y:S01]  /*6290*/  HMMA.16816.F32.BF16 R56, R24, R156, R56 ;  /* 0x0000009c1838723c */ /* 0x000fe20000041838 */
[-C--:B------:R-:W-:Y:S02]  /*62a0*/  ISETP.GE.AND P6, PT, R2, R236.reuse, PT ;  /* 0x000000ec0200720c */ /* 0x080fe40003fc6270 */
[C---:B------:R-:W-:Y:S02]  /*62b0*/  ISETP.GE.AND P5, PT, R3.reuse, R236, PT ;  /* 0x000000ec0300720c */ /* 0x040fe40003fa6270 */
[----:B------:R-:W-:Y:S02]  /*62c0*/  FSEL R162, R64, -INF , !P2 ;  /* 0xff80000040a27808 */ /* 0x000fe40005000000 */
[----:B------:R-:W-:Y:S01]  /*62d0*/  IADD3 R2, R0, 0x19, RZ ;  /* 0x0000001900027810 */ /* 0x000fe20007ffe0ff */
[----:B------:R-:W-:Y:S01]  /*62e0*/  HMMA.16816.F32.BF16 R48, R28, R158, R48 ;  /* 0x0000009e1c30723c */ /* 0x000fe20000041830 */
[----:B------:R-:W-:-:S02]  /*62f0*/  ISETP.GE.AND P2, PT, R3, R229, PT ;  /* 0x000000e50300720c */ /* 0x000fc40003f46270 */
[----:B------:R-:W-:Y:S02]  /*6300*/  FSEL R156, R66, -INF , !P5 ;  /* 0xff800000429c7808 */ /* 0x000fe40006800000 */
[----:B------:R-:W-:Y:S02]  /*6310*/  FSEL R151, R151, -INF , !P6 ;  /* 0xff80000097977808 */ /* 0x000fe40007000000 */
[-C--:B------:R-:W-:Y:S01]  /*6320*/  ISETP.GE.AND P5, PT, R2, R231.reuse, PT ;  /* 0x000000e70200720c */ /* 0x080fe20003fa6270 */
[----:B------:R-:W-:Y:S01]  /*6330*/  HMMA.16816.F32.BF16 R52, R24, R158, R52 ;  /* 0x0000009e1834723c */ /* 0x000fe20000041834 */
[----:B------:R-:W-:Y:S02]  /*6340*/  FSEL R166, R142, -INF , !P2 ;  /* 0xff8000008ea67808 */ /* 0x000fe40005000000 */
[----:B------:R-:W-:Y:S02]  /*6350*/  ISETP.GE.AND P6, PT, R3, R231, PT ;  /* 0x000000e70300720c */ /* 0x000fe40003fc6270 */
[----:B------:R-:W-:-:S02]  /*6360*/  ISETP.GE.AND P2, PT, R2, R229, PT ;  /* 0x000000e50200720c */ /* 0x000fc40003f46270 */
[----:B------:R-:W-:Y:S01]  /*6370*/  IADD3 R3, R0, 0x20, RZ ;  /* 0x0000002000037810 */ /* 0x000fe20007ffe0ff */
[----:B--2---:R-:W-:Y:S01]  /*6380*/  HMMA.16816.F32.BF16 R44, R28, R4, R44 ;  /* 0x000000041c2c723c */ /* 0x004fe2000004182c */
[----:B------:R-:W-:Y:S02]  /*6390*/  FSEL R147, R141, -INF , !P5 ;  /* 0xff8000008d937808 */ /* 0x000fe40006800000 */
[----:B------:R-:W-:Y:S02]  /*63a0*/  FSEL R171, R140, -INF , !P6 ;  /* 0xff8000008cab7808 */ /* 0x000fe40007000000 */
[C---:B------:R-:W-:Y:S02]  /*63b0*/  ISETP.GE.AND P5, PT, R2.reuse, R236, PT ;  /* 0x000000ec0200720c */ /* 0x040fe40003fa6270 */
[----:B------:R-:W-:Y:S01]  /*63c0*/  FSEL R167, R143, -INF , !P2 ;  /* 0xff8000008fa77808 */ /* 0x000fe20005000000 */
[----:B------:R-:W-:Y:S01]  /*63d0*/  HMMA.16816.F32.BF16 R12, R24, R20, R12 ;  /* 0x00000014180c723c */ /* 0x000fe2000004180c */
[----:B------:R-:W-:-:S02]  /*63e0*/  ISETP.GE.AND P6, PT, R2, R237, PT ;  /* 0x000000ed0200720c */ /* 0x000fc40003fc6270 */
[----:B------:R-:W-:Y:S02]  /*63f0*/  ISETP.GE.AND P2, PT, R3, R236, PT ;  /* 0x000000ec0300720c */ /* 0x000fe40003f46270 */
[----:B------:R-:W-:Y:S02]  /*6400*/  IADD3 R2, R0, 0x21, RZ ;  /* 0x0000002100027810 */ /* 0x000fe40007ffe0ff */
[----:B------:R-:W-:Y:S01]  /*6410*/  FSEL R159, R67, -INF , !P5 ;  /* 0xff800000439f7808 */ /* 0x000fe20006800000 */
[----:B------:R-:W-:Y:S01]  /*6420*/  HMMA.16816.F32.BF16 R40, R24, R4, R40 ;  /* 0x000000041828723c */ /* 0x000fe20000041828 */
[-C--:B------:R-:W-:Y:S02]  /*6430*/  ISETP.GE.AND P5, PT, R3, R237.reuse, PT ;  /* 0x000000ed0300720c */ /* 0x080fe40003fa6270 */
[----:B------:R-:W-:Y:S02]  /*6440*/  FSEL R62, R62, -INF , !P2 ;  /* 0xff8000003e3e7808 */ /* 0x000fe40005000000 */
[----:B------:R-:W-:-:S02]  /*6450*/  ISETP.GE.AND P2, PT, R2, R237, PT ;  /* 0x000000ed0200720c */ /* 0x000fc40003f46270 */
[----:B------:R-:W-:Y:S01]  /*6460*/  FSEL R60, R60, -INF , !P5 ;  /* 0xff8000003c3c7808 */ /* 0x000fe20006800000 */
[----:B------:R-:W-:Y:S01]  /*6470*/  HMMA.16816.F32.BF16 R152, R28, R20, R152 ;  /* 0x000000141c98723c */ /* 0x000fe20000041898 */
[----:B------:R-:W-:Y:S02]  /*6480*/  FSEL R164, R65, -INF , !P6 ;  /* 0xff80000041a47808 */ /* 0x000fe40007000000 */
[----:B------:R-:W-:Y:S02]  /*6490*/  ISETP.GE.AND P5, PT, R3, R229, PT ;  /* 0x000000e50300720c */ /* 0x000fe40003fa6270 */
[----:B------:R-:W-:Y:S02]  /*64a0*/  FSEL R61, R61, -INF , !P2 ;  /* 0xff8000003d3d7808 */ /* 0x000fe40005000000 */
[----:B------:R-:W-:Y:S01]  /*64b0*/  ISETP.GE.AND P6, PT, R3, R231, PT ;  /* 0x000000e70300720c */ /* 0x000fe20003fc6270 */
[----:B------:R-:W-:Y:S01]  /*64c0*/  HMMA.16816.F32.BF16 R36, R24, R6, R36 ;  /* 0x000000061824723c */ /* 0x000fe20000041824 */
[----:B------:R-:W-:-:S02]  /*64d0*/  ISETP.GE.AND P2, PT, R2, R229, PT ;  /* 0x000000e50200720c */ /* 0x000fc40003f46270 */
[----:B------:R-:W-:Y:S02]  /*64e0*/  IADD3 R3, R0, 0x28, RZ ;  /* 0x0000002800037810 */ /* 0x000fe40007ffe0ff */
[----:B------:R-:W-:Y:S02]  /*64f0*/  FSEL R140, R58, -INF , !P5 ;  /* 0xff8000003a8c7808 */ /* 0x000fe40006800000 */
[----:B------:R-:W-:Y:S01]  /*6500*/  ISETP.GE.AND P5, PT, R2, R231, PT ;  /* 0x000000e70200720c */ /* 0x000fe20003fa6270 */
[----:B------:R-:W-:Y:S01]  /*6510*/  HMMA.16816.F32.BF16 R32, R28, R6, R32 ;  /* 0x000000061c20723c */ /* 0x000fe20000041820 */
[----:B------:R-:W-:Y:S01]  /*6520*/  FSEL R144, R59, -INF , !P2 ;  /* 0xff8000003b907808 */ /* 0x000fe20005000000 */
[----:B------:R-:W-:Y:S01]  /*6530*/  BAR.SYNC.DEFER_BLOCKING 0x0 ;  /* 0x0000000000007b1d */ /* 0x000fe20000010000 */
[----:B------:R-:W-:Y:S02]  /*6540*/  ISETP.GE.AND P2, PT, R3, R237, PT ;  /* 0x000000ed0300720c */ /* 0x000fe40003f46270 */
[----:B------:R-:W-:-:S02]  /*6550*/  FSEL R145, R56, -INF , !P6 ;  /* 0xff80000038917808 */ /* 0x000fc40007000000 */
[----:B------:R-:W-:Y:S02]  /*6560*/  FSEL R149, R57, -INF , !P5 ;  /* 0xff80000039957808 */ /* 0x000fe40006800000 */
[-C--:B------:R-:W-:Y:S02]  /*6570*/  ISETP.GE.AND P6, PT, R2, R236.reuse, PT ;  /* 0x000000ec0200720c */ /* 0x080fe40003fc6270 */
[C---:B------:R-:W-:Y:S02]  /*6580*/  ISETP.GE.AND P5, PT, R3.reuse, R236, PT ;  /* 0x000000ec0300720c */ /* 0x040fe40003fa6270 */
[----:B------:R-:W-:Y:S02]  /*6590*/  FSEL R56, R48, -INF , !P2 ;  /* 0xff80000030387808 */ /* 0x000fe40005000000 */
[----:B------:R-:W-:Y:S02]  /*65a0*/  IADD3 R2, R0, 0x29, RZ ;  /* 0x0000002900027810 */ /* 0x000fe40007ffe0ff */
[----:B------:R-:W-:-:S02]  /*65b0*/  ISETP.GE.AND P2, PT, R3, R229, PT ;  /* 0x000000e50300720c */ /* 0x000fc40003f46270 */
[----:B------:R-:W-:Y:S02]  /*65c0*/  FSEL R50, R50, -INF , !P5 ;  /* 0xff80000032327808 */ /* 0x000fe40006800000 */
[----:B------:R-:W-:Y:S02]  /*65d0*/  FSEL R63, R63, -INF , !P6 ;  /* 0xff8000003f3f7808 */ /* 0x000fe40007000000 */
[-C--:B------:R-:W-:Y:S02]  /*65e0*/  ISETP.GE.AND P5, PT, R2, R231.reuse, PT ;  /* 0x000000e70200720c */ /* 0x080fe40003fa6270 */
[----:B------:R-:W-:Y:S02]  /*65f0*/  FSEL R143, R54, -INF , !P2 ;  /* 0xff800000368f7808 */ /* 0x000fe40005000000 */
[----:B------:R-:W-:Y:S02]  /*6600*/  ISETP.GE.AND P6, PT, R3, R231, PT ;  /* 0x000000e70300720c */ /* 0x000fe40003fc6270 */
[----:B------:R-:W-:-:S02]  /*6610*/  ISETP.GE.AND P2, PT, R2, R229, PT ;  /* 0x000000e50200720c */ /* 0x000fc40003f46270 */
[----:B------:R-:W-:Y:S02]  /*6620*/  IADD3 R3, R0, 0x30, RZ ;  /* 0x0000003000037810 */ /* 0x000fe40007ffe0ff */
[----:B------:R-:W-:Y:S02]  /*6630*/  FSEL R157, R53, -INF , !P5 ;  /* 0xff800000359d7808 */ /* 0x000fe40006800000 */
[----:B------:R-:W-:Y:S02]  /*6640*/  FSEL R158, R52, -INF , !P6 ;  /* 0xff800000349e7808 */ /* 0x000fe40007000000 */
[C---:B------:R-:W-:Y:S02]  /*6650*/  ISETP.GE.AND P5, PT, R2.reuse, R236, PT ;  /* 0x000000ec0200720c */ /* 0x040fe40003fa6270 */
[----:B------:R-:W-:Y:S02]  /*6660*/  FSEL R142, R55, -INF , !P2 ;  /* 0xff800000378e7808 */ /* 0x000fe40005000000 */
[----:B------:R-:W-:-:S02]  /*6670*/  ISETP.GE.AND P6, PT, R2, R237, PT ;  /* 0x000000ed0200720c */ /* 0x000fc40003fc6270 */
[----:B------:R-:W-:Y:S02]  /*6680*/  ISETP.GE.AND P2, PT, R3, R236, PT ;  /* 0x000000ec0300720c */ /* 0x000fe40003f46270 */
[----:B------:R-:W-:Y:S02]  /*6690*/  IADD3 R2, R0, 0x31, RZ ;  /* 0x0000003100027810 */ /* 0x000fe40007ffe0ff */
[----:B------:R-:W-:Y:S02]  /*66a0*/  FSEL R51, R51, -INF , !P5 ;  /* 0xff80000033337808 */ /* 0x000fe40006800000 */
[-C--:B------:R-:W-:Y:S02]  /*66b0*/  ISETP.GE.AND P5, PT, R3, R237.reuse, PT ;  /* 0x000000ed0300720c */ /* 0x080fe40003fa6270 */
[----:B------:R-:W-:Y:S02]  /*66c0*/  FSEL R46, R46, -INF , !P2 ;  /* 0xff8000002e2e7808 */ /* 0x000fe40005000000 */
[----:B------:R-:W-:-:S02]  /*66d0*/  ISETP.GE.AND P2, PT, R2, R237, PT ;  /* 0x000000ed0200720c */ /* 0x000fc40003f46270 */
[----:B------:R-:W-:Y:S02]  /*66e0*/  FSEL R44, R44, -INF , !P5 ;  /* 0xff8000002c2c7808 */ /* 0x000fe40006800000 */
[----:B------:R-:W-:Y:S02]  /*66f0*/  FSEL R15, R15, -INF , !P0 ;  /* 0xff8000000f0f7808 */ /* 0x000fe40004000000 */
[----:B------:R-:W-:Y:S02]  /*6700*/  FSEL R55, R49, -INF , !P6 ;  /* 0xff80000031377808 */ /* 0x000fe40007000000 */
[-C--:B------:R-:W-:Y:S02]  /*6710*/  ISETP.GE.AND P5, PT, R3, R229.reuse, PT ;  /* 0x000000e50300720c */ /* 0x080fe40003fa6270 */
[----:B------:R-:W-:Y:S02]  /*6720*/  FSEL R45, R45, -INF , !P2 ;  /* 0xff8000002d2d7808 */ /* 0x000fe40005000000 */
[----:B------:R-:W-:-:S02]  /*6730*/  ISETP.GE.AND P0, PT, R0, R229, PT ;  /* 0x000000e50000720c */ /* 0x000fc40003f06270 */
[----:B------:R-:W-:Y:S02]  /*6740*/  ISETP.GE.AND P6, PT, R3, R231, PT ;  /* 0x000000e70300720c */ /* 0x000fe40003fc6270 */
[----:B------:R-:W-:Y:S02]  /*6750*/  ISETP.GE.AND P2, PT, R2, R229, PT ;  /* 0x000000e50200720c */ /* 0x000fe40003f46270 */
[----:B------:R-:W-:Y:S02]  /*6760*/  FSEL R48, R42, -INF , !P5 ;  /* 0xff8000002a307808 */ /* 0x000fe40006800000 */
[----:B------:R-:W-:Y:S02]  /*6770*/  FSEL R14, R14, -INF , !P0 ;  /* 0xff8000000e0e7808 */ /* 0x000fe40004000000 */
[----:B------:R-:W-:Y:S02]  /*6780*/  FSEL R52, R40, -INF , !P6 ;  /* 0xff80000028347808 */ /* 0x000fe40007000000 */
[----:B------:R-:W-:-:S02]  /*6790*/  ISETP.GE.AND P5, PT, R2, R231, PT ;  /* 0x000000e70200720c */ /* 0x000fc40003fa6270 */
[----:B------:R-:W-:Y:S02]  /*67a0*/  FSEL R49, R43, -INF , !P2 ;  /* 0xff8000002b317808 */ /* 0x000fe40005000000 */
[----:B------:R-:W-:Y:S02]  /*67b0*/  ISETP.NE.AND P0, PT, R217, 0x2, PT ;  /* 0x00000002d900780c */ /* 0x000fe40003f05270 */
        /* <DEDUP_REMOVED lines=9> */
[----:B------:R-:W-:-:S02]  /*6850*/  IADD3 R0, R0, 0x39, RZ ;  /* 0x0000003900007810 */ /* 0x000fc40007ffe0ff */
[C---:B------:R-:W-:Y:S02]  /*6860*/  ISETP.GE.AND P3, PT, R2.reuse, R231, PT ;  /* 0x000000e70200720c */ /* 0x040fe40003f66270 */
        /* <DEDUP_REMOVED lines=21> */
[----:B------:R-:W-:Y:S02]  /*69c0*/  ULDC.64 UR4, c[0x0][0x198] ;  /* 0x0000660000047ab9 */ /* 0x000fe40000000a00 */
[----:B------:R-:W-:Y:S01]  /*69d0*/  USHF.L.U32 UR22, UR4, 0x5, URZ ;  /* 0x0000000504167899 */ /* 0x000fe2000800063f */
[----:B------:R-:W-:Y:S01]  /*69e0*/  SHF.R.S32.HI R0, RZ, 0x1f, R2 ;  /* 0x0000001fff007819 */ /* 0x000fe20000011402 */
[----:B------:R-:W-:Y:S01]  /*69f0*/  IMAD.WIDE.U32 R4, R2, c[0x0][0x198], RZ ;  /* 0x0000660002047a25 */ /* 0x000fe200078e00ff */
[----:B------:R-:W-:-:S03]  /*6a00*/  USHF.L.U64.HI UR5, UR4, 0x5, UR5 ;  /* 0x0000000504057899 */ /* 0x000fc60008010205 */
        /* <DEDUP_REMOVED lines=21> */
.L_x_618:
[----:B------:R-:W-:Y:S01]  /*6b60*/  FMNMX.FTZ R0, R134, R12, !PT ;  /* 0x0000000c86007209 */ /* 0x000fe20007810000 */
[----:B------:R-:W-:Y:S01]  /*6b70*/  IMAD.WIDE.U32 R226, R222, -0x2daee0ad, RZ ;  /* 0xd2511f53dee27825 */ /* 0x000fe200078e00ff */
[----:B-1----:R-:W-:Y:S01]  /*6b80*/  FMNMX.FTZ R5, R133, R14, !PT ;  /* 0x0000000e85057209 */ /* 0x002fe20007810000 */
[----:B------:R-:W-:Y:S01]  /*6b90*/  LDSM.16.MT88.4 R16, [R188+0x6000] ;  /* 0x00600000bc10783b */ /* 0x000fe20000004200 */
[----:B------:R-:W-:Y:S01]  /*6ba0*/  FMNMX.FTZ R0, R13, R0, !PT ;  /* 0x000000000d007209 */ /* 0x000fe20007810000 */
[----:B------:R-:W-:Y:S01]  /*6bb0*/  IMAD.SHL.U32 R179, R216, 0x2, RZ ;  /* 0x00000002d8b37824 */ /* 0x000fe200078e00ff */
[----:B------:R-:W-:Y:S01]  /*6bc0*/  FMNMX.FTZ R5, R15, R5, !PT ;  /* 0x000000050f057209 */ /* 0x000fe20007810000 */
[----:B------:R-:W-:Y:S01]  /*6bd0*/  IMAD R168, R230, -0x326172a9, RZ ;  /* 0xcd9e8d57e6a87824 */ /* 0x000fe200078e02ff */
        /* <DEDUP_REMOVED lines=29> */
[----:B------:R-:W-:Y:S01]  /*6db0*/  LOP3.LUT R64, R227, UR21, R179, 0x96, !PT ;  /* 0x00000015e3407c12 */ /* 0x000fe2000f8e96b3 */
[----:B------:R-:W1:Y:S01]  /*6dc0*/  SHFL.BFLY PT, R4, R0, 0x2, 0x1f ;  /* 0x0c401f0000047f89 */ /* 0x000e6200000e0000 */
[----:B------:R-:W-:-:S03]  /*6dd0*/  LOP3.LUT R172, R239, UR14, R226, 0x96, !PT ;  /* 0x0000000eefac7c12 */ /* 0x000fc6000f8e96e2 */
[----:B------:R-:W-:-:S04]  /*6de0*/  IMAD.WIDE.U32 R64, R64, -0x326172a9, RZ ;  /* 0xcd9e8d5740407825 */ /* 0x000fc800078e00ff */
[----:B------:R-:W-:Y:S01]  /*6df0*/  IMAD.WIDE.U32 R172, R172, -0x326172a9, RZ ;  /* 0xcd9e8d57acac7825 */ /* 0x000fe200078e00ff */
[----:B------:R-:W-:-:S04]  /*6e00*/  LOP3.LUT R2, R65, UR15, R168, 0x96, !PT ;  /* 0x0000000f41027c12 */ /* 0x000fc8000f8e96a8 */
[--C-:B------:R-:W-:Y:S01]  /*6e10*/  LOP3.LUT R26, R173, UR13, R64.reuse, 0x96, !PT ;  /* 0x0000000dad1a7c12 */ /* 0x100fe2000f8e9640 */
[----:B------:R-:W-:Y:S01]  /*6e20*/  IMAD.WIDE.U32 R152, R2, -0x2daee0ad, RZ ;  /* 0xd2511f5302987825 */ /* 0x000fe200078e00ff */
[----:B------:R-:W-:-:S03]  /*6e30*/  LOP3.LUT R64, R241, UR13, R64, 0x96, !PT ;  /* 0x0000000df1407c12 */ /* 0x000fc6000f8e9640 */
[----:B------:R-:W-:Y:S01]  /*6e40*/  IMAD.WIDE.U32 R26, R26, -0x2daee0ad, RZ ;  /* 0xd2511f531a1a7825 */ /* 0x000fe200078e00ff */
[----:B------:R-:W-:-:S04]  /*6e50*/  LOP3.LUT R2, R153, UR12, R238, 0x96, !PT ;  /* 0x0000000c99027c12 */ /* 0x000fc8000f8e96ee */
[----:B------:R-:W-:Y:S01]  /*6e60*/  LOP3.LUT R152, R27, UR10, R152, 0x96, !PT ;  /* 0x0000000a1b987c12 */ /* 0x000fe2000f8e9698 */
[----:B------:R-:W-:Y:S01]  /*6e70*/  IMAD.WIDE.U32 R24, R2, -0x326172a9, RZ ;  /* 0xcd9e8d5702187825 */ /* 0x000fe200078e00ff */
[----:B-1----:R-:W-:Y:S02]  /*6e80*/  FMNMX.FTZ R4, R0, R4, !PT ;  /* 0x0000000400047209 */ /* 0x002fe40007810000 */
[----:B------:R-:W1:Y:S01]  /*6e90*/  SHFL.BFLY PT, R0, R5, 0x2, 0x1f ;  /* 0x0c401f0005007f89 */ /* 0x000e6200000e0000 */
[----:B------:R-:W-:-:S03]  /*6ea0*/  IMAD.WIDE.U32 R152, R152, -0x326172a9, RZ ;  /* 0xcd9e8d5798987825 */ /* 0x000fc600078e00ff */
[----:B------:R-:W2:Y:S02]  /*6eb0*/  SHFL.BFLY PT, R3, R4, 0x1, 0x1f ;  /* 0x0c201f0004037f89 */ /* 0x000ea400000e0000 */
[----:B------:R-:W-:Y:S02]  /*6ec0*/  LOP3.LUT R24, R153, UR9, R24, 0x96, !PT ;  /* 0x0000000999187c12 */ /* 0x000fe4000f8e9618 */
[----:B-1----:R-:W-:Y:S02]  /*6ed0*/  FMNMX.FTZ R0, R5, R0, !PT ;  /* 0x0000000005007209 */ /* 0x002fe40007810000 */
[----:B--2---:R-:W-:-:S03]  /*6ee0*/  FMNMX.FTZ R3, R4, R3, !PT ;  /* 0x0000000304037209 */ /* 0x004fc60007810000 */
[----:B------:R-:W1:Y:S01]  /*6ef0*/  SHFL.BFLY PT, R2, R0, 0x1, 0x1f ;  /* 0x0c201f0000027f89 */ /* 0x000e6200000e0000 */
        /* <DEDUP_REMOVED lines=8> */
[----:B------:R-:W-:Y:S01]  /*6f80*/  LOP3.LUT R12, R25, UR6, R4, 0x96, !PT ;  /* 0x00000006190c7c12 */ /* 0x000fe2000f8e9604 */
[--C-:B------:R-:W-:Y:S02]  /*6f90*/  FFMA.FTZ R32, R13, c[0x0][0x23c], -R139.reuse ;  /* 0x00008f000d207a23 */ /* 0x100fe4000001088b */
[----:B------:R-:W-:Y:S02]  /*6fa0*/  IMAD.WIDE.U32 R26, R26, -0x326172a9, RZ ;  /* 0xcd9e8d571a1a7825 */ /* 0x000fe400078e00ff */
[----:B------:R-:W-:Y:S01]  /*6fb0*/  MUFU.EX2 R33, R33 ;  /* 0x0000002100217308 */ /* 0x000fe20000000800 */
[----:B-1----:R-:W-:Y:S01]  /*6fc0*/  FMNMX.FTZ R2, R0, R2, !PT ;  /* 0x0000000200027209 */ /* 0x002fe20007810000 */
[----:B------:R-:W-:Y:S01]  /*6fd0*/  IMAD.WIDE.U32 R12, R12, -0x326172a9, RZ ;  /* 0xcd9e8d570c0c7825 */ /* 0x000fe200078e00ff */
[----:B------:R-:W1:Y:S02]  /*6fe0*/  LDC.U8 R0, c[0x0][0x2d8] ;  /* 0x0000b600ff007b82 */ /* 0x000e640000000000 */
[C---:B------:R-:W-:Y:S01]  /*6ff0*/  FSETP.NEU.FTZ.AND P0, PT, R2.reuse, -INF , PT ;  /* 0xff8000000200780b */ /* 0x040fe20003f1d000 */
[----:B------:R-:W-:Y:S01]  /*7000*/  FMUL.FTZ R54, R2, c[0x0][0x23c] ;  /* 0x00008f0002367a20 */ /* 0x000fe20000410000 */
[----:B------:R-:W-:Y:S01]  /*7010*/  SHF.R.U32.HI R7, RZ, 0x10, R12 ;  /* 0x00000010ff077819 */ /* 0x000fe2000001160c */
[--C-:B------:R-:W-:Y:S01]  /*7020*/  FFMA.FTZ R31, R8, c[0x0][0x23c], -R139.reuse ;  /* 0x00008f00081f7a23 */ /* 0x100fe2000001088b */
[----:B------:R-:W-:Y:S01]  /*7030*/  LOP3.LUT R8, R12, 0xffff, RZ, 0xc0, !PT ;  /* 0x0000ffff0c087812 */ /* 0x000fe200078ec0ff */
[--C-:B------:R-:W-:Y:S01]  /*7040*/  FFMA.FTZ R30, R9, c[0x0][0x23c], -R139.reuse ;  /* 0x00008f00091e7a23 */ /* 0x100fe2000001088b */
[----:B------:R-:W-:Y:S01]  /*7050*/  FSEL R54, R54, RZ, P0 ;  /* 0x000000ff36367208 */ /* 0x000fe20000000000 */
[----:B------:R-:W-:Y:S01]  /*7060*/  MUFU.EX2 R32, R32 ;  /* 0x0000002000207308 */ /* 0x000fe20000000800 */
[----:B------:R-:W-:Y:S01]  /*7070*/  LOP3.LUT R6, R13, UR16, R26, 0x96, !PT ;  /* 0x000000100d067c12 */ /* 0x000fe2000f8e961a */
[--C-:B------:R-:W-:Y:S01]  /*7080*/  FFMA.FTZ R146, R146, c[0x0][0x23c], -R139.reuse ;  /* 0x00008f0092927a23 */ /* 0x100fe2000001088b */
[----:B------:R-:W-:Y:S01]  /*7090*/  LOP3.LUT R5, R12, 0xff, RZ, 0xc0, !PT ;  /* 0x000000ff0c057812 */ /* 0x000fe200078ec0ff */
[----:B------:R-:W-:Y:S01]  /*70a0*/  FFMA.FTZ R29, R10, c[0x0][0x23c], -R54 ;  /* 0x00008f000a1d7a23 */ /* 0x000fe20000010836 */
[----:B------:R-:W-:Y:S01]  /*70b0*/  SHF.R.U32.HI R8, RZ, 0x8, R8 ;  /* 0x00000008ff087819 */ /* 0x000fe20000011608 */
[----:B------:R-:W-:Y:S01]  /*70c0*/  FFMA.FTZ R28, R11, c[0x0][0x23c], -R54 ;  /* 0x00008f000b1c7a23 */ /* 0x000fe20000010836 */
[----:B------:R-:W-:Y:S01]  /*70d0*/  SHF.R.U32.HI R4, RZ, 0x18, R12 ;  /* 0x00000018ff047819 */ /* 0x000fe2000001160c */
[--C-:B------:R-:W-:Y:S01]  /*70e0*/  FFMA.FTZ R36, R14, c[0x0][0x23c], -R54.reuse ;  /* 0x00008f000e247a23 */ /* 0x100fe20000010836 */
[----:B------:R-:W-:Y:S01]  /*70f0*/  LOP3.LUT R7, R7, 0xff, RZ, 0xc0, !PT ;  /* 0x000000ff07077812 */ /* 0x000fe200078ec0ff */
[----:B------:R-:W-:Y:S01]  /*7100*/  FFMA.FTZ R35, R15, c[0x0][0x23c], -R54 ;  /* 0x00008f000f237a23 */ /* 0x000fe20000010836 */
[----:B------:R-:W-:Y:S01]  /*7110*/  SHF.R.U32.HI R21, RZ, 0x10, R6 ;  /* 0x00000010ff157819 */ /* 0x000fe20000011606 */
[----:B------:R-:W-:Y:S01]  /*7120*/  MUFU.EX2 R31, R31 ;  /* 0x0000001f001f7308 */ /* 0x000fe20000000800 */
[----:B------:R-:W-:Y:S01]  /*7130*/  PRMT R5, R5, 0x5410, R8 ;  /* 0x0000541005057816 */ /* 0x000fe20000000008 */
[----:B------:R-:W2:Y:S01]  /*7140*/  LDSM.16.MT88.4 R12, [R186+0x6000] ;  /* 0x00600000ba0c783b */ /* 0x000ea20000004200 */
[----:B------:R-:W-:Y:S01]  /*7150*/  PRMT R4, R7, 0x5410, R4 ;  /* 0x0000541007047816 */ /* 0x000fe20000000004 */
[--C-:B------:R-:W-:Y:S01]  /*7160*/  FFMA.FTZ R163, R163, c[0x0][0x23c], -R54.reuse ;  /* 0x00008f00a3a37a23 */ /* 0x100fe20000010836 */
[C---:B------:R-:W-:Y:S01]  /*7170*/  LOP3.LUT R8, R6.reuse, 0xffff, RZ, 0xc0, !PT ;  /* 0x0000ffff06087812 */ /* 0x040fe200078ec0ff */
[----:B------:R-:W-:Y:S01]  /*7180*/  FFMA.FTZ R153, R167, c[0x0][0x23c], -R54 ;  /* 0x00008f00a7997a23 */ /* 0x000fe20000010836 */
[----:B------:R-:W-:Y:S01]  /*7190*/  LOP3.LUT R20, R6, 0xff, RZ, 0xc0, !PT ;  /* 0x000000ff06147812 */ /* 0x000fe200078ec0ff */
[----:B------:R-:W3:Y:S01]  /*71a0*/  MUFU.EX2 R30, R30 ;  /* 0x0000001e001e7308 */ /* 0x000ee20000000800 */
        /* <DEDUP_REMOVED lines=10> */
[----:B------:R-:W-:Y:S01]  /*7250*/  FMNMX.FTZ R7, R135, R154, !PT ;  /* 0x0000009a87077209 */ /* 0x000fe20007810000 */
[--C-:B------:R-:W-:Y:S01]  /*7260*/  FFMA.FTZ R158, R158, c[0x0][0x23c], -R139.reuse ;  /* 0x00008f009e9e7a23 */ /* 0x100fe2000001088b */
[----:B------:R-:W-:Y:S01]  /*7270*/  PRMT R20, R20, 0x5410, R8 ;  /* 0x0000541014147816 */ /* 0x000fe20000000008 */
[----:B------:R-:W-:Y:S01]  /*7280*/  FMUL.FTZ R6, R6, c[0x0][0x23c] ;  /* 0x00008f0006067a20 */ /* 0x000fe20000410000 */
[----:B------:R-:W-:Y:S01]  /*7290*/  FMNMX.FTZ R8, R136, R59, !PT ;  /* 0x0000003b88087209 */ /* 0x000fe20007810000 */
[----:B------:R-:W4:Y:S01]  /*72a0*/  MUFU.EX2 R28, R28 ;  /* 0x0000001c001c7308 */ /* 0x000f220000000800 */
[----:B------:R-:W-:Y:S01]  /*72b0*/  FMNMX.FTZ R7, R155, R7, !PT ;  /* 0x000000079b077209 */ /* 0x000fe20007810000 */
[--C-:B------:R-:W-:Y:S01]  /*72c0*/  FFMA.FTZ R157, R157, c[0x0][0x23c], -R139.reuse ;  /* 0x00008f009d9d7a23 */ /* 0x100fe2000001088b */
[----:B-1----:R-:W-:Y:S01]  /*72d0*/  PRMT R41, R0, 0x7054, R0 ;  /* 0x0000705400297816 */ /* 0x002fe20000000000 */
[--C-:B------:R-:W-:Y:S01]  /*72e0*/  FFMA.FTZ R143, R143, c[0x0][0x23c], -R54.reuse ;  /* 0x00008f008f8f7a23 */ /* 0x100fe20000010836 */
[----:B------:R-:W-:Y:S01]  /*72f0*/  FMNMX.FTZ R8, R58, R8, !PT ;  /* 0x000000083a087209 */ /* 0x000fe20007810000 */
[--C-:B------:R-:W-:Y:S01]  /*7300*/  FFMA.FTZ R142, R142, c[0x0][0x23c], -R54.reuse ;  /* 0x00008f008e8e7a23 */ /* 0x100fe20000010836 */
[----:B------:R-:W-:Y:S01]  /*7310*/  FMNMX.FTZ R7, R174, R7, !PT ;  /* 0x00000007ae077209 */ /* 0x000fe20007810000 */
[----:B------:R-:W-:Y:S01]  /*7320*/  MUFU.EX2 R36, R36 ;  /* 0x0000002400247308 */ /* 0x000fe20000000800 */
[--C-:B------:R-:W-:Y:S01]  /*7330*/  HSET2.LE.AND R5, R5, R41.reuse, PT ;  /* 0x0000002905057233 */ /* 0x100fe20003803000 */
[----:B------:R-:W-:Y:S01]  /*7340*/  FMNMX.FTZ R8, R175, R8, !PT ;  /* 0x00000008af087209 */ /* 0x000fe20007810000 */
[--C-:B------:R-:W-:Y:S01]  /*7350*/  HSET2.LE.AND R4, R4, R41.reuse, PT ;  /* 0x0000002904047233 */ /* 0x100fe20003803000 */
[----:B------:R-:W-:Y:S01]  /*7360*/  FMNMX.FTZ R66, R178, R7, !PT ;  /* 0x00000007b2427209 */ /* 0x000fe20007810000 */
[--C-:B------:R-:W-:Y:S01]  /*7370*/  HSET2.LE.AND R20, R20, R41.reuse, PT ;  /* 0x0000002914147233 */ /* 0x100fe20003803000 */
[----:B---3--:R-:W-:Y:S01]  /*7380*/  F2FP.BF16.PACK_AB R22, R30, R31 ;  /* 0x0000001f1e16723e */ /* 0x008fe200000010ff */
[----:B------:R-:W-:Y:S01]  /*7390*/  HSET2.LE.AND R21, R21, R41, PT ;  /* 0x0000002915157233 */ /* 0x000fe20003803000 */
[----:B------:R-:W1:Y:S01]  /*73a0*/  MUFU.EX2 R35, R35 ;  /* 0x0000002300237308 */ /* 0x000e620000000800 */
[----:B----4-:R-:W-:Y:S01]  /*73b0*/  F2FP.BF16.PACK_AB R23, R28, R29 ;  /* 0x0000001d1c17723e */ /* 0x010fe200000010ff */
[--C-:B------:R-:W-:Y:S01]  /*73c0*/  FFMA.FTZ R140, R140, c[0x0][0x23c], -R54.reuse ;  /* 0x00008f008c8c7a23 */ /* 0x100fe20000010836 */
[----:B------:R-:W-:Y:S01]  /*73d0*/  FMNMX.FTZ R8, R224, R8, !PT ;  /* 0x00000008e0087209 */ /* 0x000fe20007810000 */
[--C-:B------:R-:W-:Y:S01]  /*73e0*/  FFMA.FTZ R144, R144, c[0x0][0x23c], -R54.reuse ;  /* 0x00008f0090907a23 */ /* 0x100fe20000010836 */
[----:B------:R-:W-:Y:S01]  /*73f0*/  FMNMX.FTZ R66, R150, R66, !PT ;  /* 0x0000004296427209 */ /* 0x000fe20007810000 */
[--C-:B------:R-:W-:Y:S01]  /*7400*/  FFMA.FTZ R43, R43, c[0x0][0x23c], -R54.reuse ;  /* 0x00008f002b2b7a23 */ /* 0x100fe20000010836 */
[----:B------:R-:W-:Y:S01]  /*7410*/  LOP3.LUT R22, R5, R22, RZ, 0xc0, !PT ;  /* 0x0000001605167212 */ /* 0x000fe200078ec0ff */
[----:B------:R3:W4:Y:S01]  /*7420*/  MUFU.EX2 R38, R6 ;  /* 0x0000000600267308 */ /* 0x0007220000000800 */
[----:B------:R-:W-:Y:S01]  /*7430*/  LOP3.LUT R23, R4, R23, RZ, 0xc0, !PT ;  /* 0x0000001704177212 */ /* 0x000fe200078ec0ff */
[--C-:B------:R-:W-:Y:S01]  /*7440*/  FFMA.FTZ R53, R53, c[0x0][0x23c], -R54.reuse ;  /* 0x00008f0035357a23 */ /* 0x100fe20000010836 */
[----:B------:R-:W-:Y:S01]  /*7450*/  F2FP.BF16.PACK_AB R5, R32, R33 ;  /* 0x000000212005723e */ /* 0x000fe200000010ff */
[----:B------:R-:W-:Y:S01]  /*7460*/  FFMA.FTZ R137, R137, c[0x0][0x23c], -R139 ;  /* 0x00008f0089897a23 */ /* 0x000fe2000001088b */
[----:B------:R-:W-:Y:S01]  /*7470*/  FMNMX.FTZ R25, R160, R8, !PT ;  /* 0x00000008a0197209 */ /* 0x000fe20007810000 */
[--C-:B------:R-:W-:Y:S01]  /*7480*/  FFMA.FTZ R48, R48, c[0x0][0x23c], -R54.reuse ;  /* 0x00008f0030307a23 */ /* 0x100fe20000010836 */
[----:B------:R-:W-:Y:S01]  /*7490*/  FMNMX.FTZ R66, R151, R66, !PT ;  /* 0x0000004297427209 */ /* 0x000fe20007810000 */
[----:B------:R-:W-:Y:S01]  /*74a0*/  LDSM.16.MT88.4 R8, [R185+0x6000] ;  /* 0x00600000b908783b */ /* 0x000fe20000004200 */
[----:B-1----:R-:W-:Y:S01]  /*74b0*/  F2FP.BF16.PACK_AB R4, R35, R36 ;  /* 0x000000242304723e */ /* 0x002fe200000010ff */
[----:B------:R-:W-:Y:S01]  /*74c0*/  MUFU.EX2 R146, R146 ;  /* 0x0000009200927308 */ /* 0x000fe20000000800 */
[----:B------:R-:W-:Y:S01]  /*74d0*/  LOP3.LUT R20, R20, R5, RZ, 0xc0, !PT ;  /* 0x0000000514147212 */ /* 0x000fe200078ec0ff */
[----:B------:R-:W-:Y:S01]  /*74e0*/  FFMA.FTZ R49, R49, c[0x0][0x23c], -R54 ;  /* 0x00008f0031317a23 */ /* 0x000fe20000010836 */
[----:B------:R-:W-:-:S02]  /*74f0*/  LOP3.LUT R21, R21, R4, RZ, 0xc0, !PT ;  /* 0x0000000415157212 */ /* 0x000fc400078ec0ff */
[----:B------:R-:W-:Y:S01]  /*7500*/  FMNMX.FTZ R25, R161, R25, !PT ;  /* 0x00000019a1197209 */ /* 0x000fe20007810000 */
[----:B---3--:R-:W-:Y:S01]  /*7510*/  LDSM.16.MT88.4 R4, [R184+0x6000] ;  /* 0x00600000b804783b */ /* 0x008fe20000004200 */
[----:B------:R-:W-:Y:S01]  /*7520*/  FMNMX.FTZ R66, R156, R66, !PT ;  /* 0x000000429c427209 */ /* 0x000fe20007810000 */
[-C--:B----4-:R-:W-:Y:S01]  /*7530*/  FMUL.FTZ R124, R124, R38.reuse ;  /* 0x000000267c7c7220 */ /* 0x090fe20000410000 */
[----:B------:R-:W-:Y:S01]  /*7540*/  FSEL R37, R2, RZ, P0 ;  /* 0x000000ff02257208 */ /* 0x000fe20000000000 */
[-C--:B------:R-:W-:Y:S01]  /*7550*/  FMUL.FTZ R125, R125, R38.reuse ;  /* 0x000000267d7d7220 */ /* 0x080fe20000410000 */
        /* <DEDUP_REMOVED lines=8> */
[----:B------:R-:W-:Y:S01]  /*75e0*/  FMNMX.FTZ R25, R60, R25, !PT ;  /* 0x000000193c197209 */ /* 0x000fe20007810000 */
[----:B------:R-:W-:Y:S01]  /*75f0*/  FMUL.FTZ R68, R68, R38 ;  /* 0x0000002644447220 */ /* 0x000fe20000410000 */
[----:B------:R-:W-:Y:S01]  /*7600*/  FMNMX.FTZ R66, R63, R66, !PT ;  /* 0x000000423f427209 */ /* 0x000fe20007810000 */
[----:B------:R-:W-:Y:S01]  /*7610*/  FMUL.FTZ R69, R69, R38 ;  /* 0x0000002645457220 */ /* 0x000fe20000410000 */
[----:B------:R-:W-:Y:S01]  /*7620*/  FMNMX.FTZ R25, R61, R25, !PT ;  /* 0x000000193d197209 */ /* 0x000fe20007810000 */
[----:B------:R-:W1:Y:S01]  /*7630*/  MUFU.EX2 R37, R37 ;  /* 0x0000002500257308 */ /* 0x000e620000000800 */
[----:B------:R-:W-:Y:S01]  /*7640*/  FMNMX.FTZ R66, R50, R66, !PT ;  /* 0x0000004232427209 */ /* 0x000fe20007810000 */
[-C--:B------:R-:W-:Y:S01]  /*7650*/  FMUL.FTZ R72, R72, R38.reuse ;  /* 0x0000002648487220 */ /* 0x080fe20000410000 */
[----:B------:R-:W-:Y:S01]  /*7660*/  FMNMX.FTZ R25, R56, R25, !PT ;  /* 0x0000001938197209 */ /* 0x000fe20007810000 */
[----:B------:R-:W-:Y:S01]  /*7670*/  FMUL.FTZ R73, R73, R38 ;  /* 0x0000002649497220 */ /* 0x000fe20000410000 */
        /* <DEDUP_REMOVED lines=9> */
[----:B------:R-:W-:Y:S01]  /*7710*/  FMUL.FTZ R88, R88, R38 ;  /* 0x0000002658587220 */ /* 0x000fe20000410000 */
[----:B------:R-:W-:Y:S01]  /*7720*/  FMNMX.FTZ R25, R45, R25, !PT ;  /* 0x000000192d197209 */ /* 0x000fe20007810000 */
[-C--:B-1----:R-:W-:Y:S01]  /*7730*/  FMUL.FTZ R126, R126, R37.reuse ;  /* 0x000000257e7e7220 */ /* 0x082fe20000410000 */
        /* <DEDUP_REMOVED lines=8> */
[----:B------:R-:W-:Y:S01]  /*77c0*/  HMMA.16816.F32.BF16 R124, R20, R16, R124 ;  /* 0x00000010147c723c */ /* 0x000fe2000004187c */
[-C--:B------:R-:W-:Y:S01]  /*77d0*/  FMUL.FTZ R71, R71, R37.reuse ;  /* 0x0000002547477220 */ /* 0x080fe20000410000 */
[----:B------:R-:W-:Y:S01]  /*77e0*/  MUFU.EX2 R163, R163 ;  /* 0x000000a300a37308 */ /* 0x000fe20000000800 */
[-C--:B------:R-:W-:Y:S01]  /*77f0*/  FMUL.FTZ R74, R74, R37.reuse ;  /* 0x000000254a4a7220 */ /* 0x080fe20000410000 */
[----:B------:R-:W1:Y:S01]  /*7800*/  SHFL.BFLY PT, R26, R25, 0x2, 0x1f ;  /* 0x0c401f00191a7f89 */ /* 0x000e6200000e0000 */
[----:B------:R-:W-:-:S02]  /*7810*/  FMUL.FTZ R75, R75, R37 ;  /* 0x000000254b4b7220 */ /* 0x000fc40000410000 */
[-C--:B------:R-:W-:Y:S01]  /*7820*/  FMUL.FTZ R82, R82, R37.reuse ;  /* 0x0000002552527220 */ /* 0x080fe20000410000 */
[C---:B------:R-:W-:Y:S01]  /*7830*/  HMMA.16816.F32.BF16 R120, R20.reuse, R18, R120 ;  /* 0x000000121478723c */ /* 0x040fe20000041878 */
[-C--:B------:R-:W-:Y:S01]  /*7840*/  FMUL.FTZ R83, R83, R37.reuse ;  /* 0x0000002553537220 */ /* 0x080fe20000410000 */
[----:B------:R-:W-:Y:S01]  /*7850*/  MUFU.EX2 R153, R153 ;  /* 0x0000009900997308 */ /* 0x000fe20000000800 */
[-C--:B------:R-:W-:Y:S02]  /*7860*/  FMUL.FTZ R106, R106, R37.reuse ;  /* 0x000000256a6a7220 */ /* 0x080fe40000410000 */
[-C--:B------:R-:W-:Y:S02]  /*7870*/  FMUL.FTZ R107, R107, R37.reuse ;  /* 0x000000256b6b7220 */ /* 0x080fe40000410000 */
[----:B------:R-:W-:Y:S01]  /*7880*/  FMUL.FTZ R89, R89, R38 ;  /* 0x0000002659597220 */ /* 0x000fe20000410000 */
[----:B--2---:R-:W-:Y:S01]  /*7890*/  HMMA.16816.F32.BF16 R68, R20, R12, R68 ;  /* 0x0000000c1444723c */ /* 0x004fe20000041844 */
[-C--:B------:R-:W-:Y:S01]  /*78a0*/  FMUL.FTZ R90, R90, R37.reuse ;  /* 0x000000255a5a7220 */ /* 0x080fe20000410000 */
[----:B------:R-:W-:Y:S01]  /*78b0*/  MUFU.EX2 R145, R145 ;  /* 0x0000009100917308 */ /* 0x000fe20000000800 */
[----:B------:R-:W-:-:S02]  /*78c0*/  FMUL.FTZ R91, R91, R37 ;  /* 0x000000255b5b7220 */ /* 0x000fc40000410000 */
[-C--:B------:R-:W-:Y:S02]  /*78d0*/  FMUL.FTZ R92, R92, R38.reuse ;  /* 0x000000265c5c7220 */ /* 0x080fe40000410000 */
[----:B------:R-:W-:Y:S01]  /*78e0*/  FMUL.FTZ R93, R93, R38 ;  /* 0x000000265d5d7220 */ /* 0x000fe20000410000 */
[C---:B------:R-:W-:Y:S01]  /*78f0*/  HMMA.16816.F32.BF16 R72, R20.reuse, R14, R72 ;  /* 0x0000000e1448723c */ /* 0x040fe20000041848 */
[-C--:B------:R-:W-:Y:S01]  /*7900*/  FMUL.FTZ R94, R94, R37.reuse ;  /* 0x000000255e5e7220 */ /* 0x080fe20000410000 */
[----:B------:R-:W-:Y:S01]  /*7910*/  MUFU.EX2 R149, R149 ;  /* 0x0000009500957308 */ /* 0x000fe20000000800 */
[-C--:B------:R-:W-:Y:S01]  /*7920*/  FMUL.FTZ R95, R95, R37.reuse ;  /* 0x000000255f5f7220 */ /* 0x080fe20000410000 */
[----:B-1----:R-:W-:Y:S01]  /*7930*/  FMNMX.FTZ R26, R25, R26, !PT ;  /* 0x0000001a191a7209 */ /* 0x002fe20007810000 */
[----:B------:R-:W-:Y:S02]  /*7940*/  FFMA.FTZ R33, R219, R38, R33 ;  /* 0x00000026db217223 */ /* 0x000fe40000010021 */
[----:B------:R-:W-:Y:S01]  /*7950*/  FFMA.FTZ R36, R218, R37, R36 ;  /* 0x00000025da247223 */ /* 0x000fe20000010024 */
[----:B------:R-:W-:Y:S01]  /*7960*/  HMMA.16816.F32.BF16 R80, R20, R8, R80 ;  /* 0x000000081450723c */ /* 0x000fe20000041850 */
[----:B------:R-:W1:Y:S01]  /*7970*/  SHFL.BFLY PT, R177, R26, 0x1, 0x1f ;  /* 0x0c201f001ab17f89 */ /* 0x000e6200000e0000 */
[----:B------:R-:W-:Y:S01]  /*7980*/  MUFU.EX2 R158, R158 ;  /* 0x0000009e009e7308 */ /* 0x000fe20000000800 */
[----:B------:R-:W-:-:S02]  /*7990*/  FADD.FTZ R33, R32, R33 ;  /* 0x0000002120217221 */ /* 0x000fc40000010000 */
[----:B------:R-:W-:Y:S02]  /*79a0*/  FADD.FTZ R36, R35, R36 ;  /* 0x0000002423247221 */ /* 0x000fe40000010000 */
[----:B------:R-:W-:Y:S01]  /*79b0*/  FADD.FTZ R33, R31, R33 ;  /* 0x000000211f217221 */ /* 0x000fe20000010000 */
[----:B------:R-:W-:Y:S01]  /*79c0*/  HMMA.16816.F32.BF16 R104, R20, R10, R104 ;  /* 0x0000000a1468723c */ /* 0x000fe20000041868 */
[----:B------:R-:W-:Y:S01]  /*79d0*/  FADD.FTZ R36, R29, R36 ;  /* 0x000000241d247221 */ /* 0x000fe20000010000 */
[----:B------:R-:W-:Y:S01]  /*79e0*/  MUFU.EX2 R157, R157 ;  /* 0x0000009d009d7308 */ /* 0x000fe20000000800 */
[----:B------:R-:W-:Y:S02]  /*79f0*/  FADD.FTZ R33, R30, R33 ;  /* 0x000000211e217221 */ /* 0x000fe40000010000 */
[----:B------:R-:W-:-:S03]  /*7a00*/  FADD.FTZ R36, R28, R36 ;  /* 0x000000241c247221 */ /* 0x000fc60000010000 */
[C---:B------:R-:W-:Y:S02]  /*7a10*/  HMMA.16816.F32.BF16 R88, R20.reuse, R4, R88 ;  /* 0x000000041458723c */ /* 0x040fe40000041858 */
[----:B------:R-:W-:Y:S06]  /*7a20*/  MUFU.EX2 R143, R143 ;  /* 0x0000008f008f7308 */ /* 0x000fec0000000800 */
[----:B------:R-:W-:Y:S01]  /*7a30*/  HMMA.16816.F32.BF16 R92, R20, R6, R92 ;  /* 0x00000006145c723c */ /* 0x000fe2000004185c */
[----:B------:R-:W2:Y:S01]  /*7a40*/  SHFL.BFLY PT, R20, R66, 0x2, 0x1f ;  /* 0x0c401f0042147f89 */ /* 0x000ea200000e0000 */
[----:B-1----:R-:W-:Y:S01]  /*7a50*/  FMNMX.FTZ R177, R26, R177, !PT ;  /* 0x000000b11ab17209 */ /* 0x002fe20007810000 */
[----:B------:R-:W-:Y:S03]  /*7a60*/  MUFU.EX2 R142, R142 ;  /* 0x0000008e008e7308 */ /* 0x000fe60000000800 */
[C---:B------:R-:W-:Y:S01]  /*7a70*/  FSETP.NEU.FTZ.AND P1, PT, R177.reuse, -INF , PT ;  /* 0xff800000b100780b */ /* 0x040fe20003f3d000 */
[----:B------:R-:W-:Y:S01]  /*7a80*/  FMUL.FTZ R148, R177, c[0x0][0x23c] ;  /* 0x00008f00b1947a20 */ /* 0x000fe20000410000 */
[----:B------:R-:W-:Y:S01]  /*7a90*/  LOP3.LUT R21, R65, UR15, R170, 0x96, !PT ;  /* 0x0000000f41157c12 */ /* 0x000fe2000f8e96aa */
[----:B------:R-:W-:-:S02]  /*7aa0*/  IMAD.WIDE.U32 R64, R64, -0x2daee0ad, RZ ;  /* 0xd2511f5340407825 */ /* 0x000fc400078e00ff */
[----:B------:R-:W-:Y:S01]  /*7ab0*/  MUFU.EX2 R140, R140 ;  /* 0x0000008c008c7308 */ /* 0x000fe20000000800 */
[----:B------:R-:W-:Y:S01]  /*7ac0*/  FSEL R148, R148, RZ, P1 ;  /* 0x000000ff94947208 */ /* 0x000fe20000800000 */
[----:B------:R-:W-:-:S04]  /*7ad0*/  IMAD.WIDE.U32 R250, R21, -0x2daee0ad, RZ ;  /* 0xd2511f5315fa7825 */ /* 0x000fc800078e00ff */
[----:B------:R-:W-:Y:S01]  /*7ae0*/  FFMA.FTZ R132, R59, c[0x0][0x23c], -R148 ;  /* 0x00008f003b847a23 */ /* 0x000fe20000010894 */
[----:B------:R-:W-:Y:S01]  /*7af0*/  LOP3.LUT R21, R251, UR12, R242, 0x96, !PT ;  /* 0x0000000cfb157c12 */ /* 0x000fe2000f8e96f2 */
[----:B------:R-:W-:Y:S01]  /*7b00*/  FFMA.FTZ R67, R58, c[0x0][0x23c], -R148 ;  /* 0x00008f003a437a23 */ /* 0x000fe20000010894 */
[----:B------:R-:W-:Y:S01]  /*7b10*/  LOP3.LUT R250, R65, UR10, R250, 0x96, !PT ;  /* 0x0000000a41fa7c12 */ /* 0x000fe2000f8e96fa */
[----:B------:R-:W-:Y:S01]  /*7b20*/  FFMA.FTZ R65, R224, c[0x0][0x23c], -R148 ;  /* 0x00008f00e0417a23 */ /* 0x000fe20000010894 */
[----:B------:R-:W-:Y:S01]  /*7b30*/  MUFU.EX2 R144, R144 ;  /* 0x0000009000907308 */ /* 0x000fe20000000800 */
[----:B------:R-:W-:Y:S01]  /*7b40*/  IMAD.WIDE.U32 R246, R21, -0x326172a9, RZ ;  /* 0xcd9e8d5715f67825 */ /* 0x000fe200078e00ff */
[----:B--2---:R-:W-:-:S03]  /*7b50*/  FMNMX.FTZ R66, R66, R20, !PT ;  /* 0x0000001442427209 */ /* 0x004fc60007810000 */
[----:B------:R-:W-:Y:S01]  /*7b60*/  IMAD.WIDE.U32 R250, R250, -0x326172a9, RZ ;  /* 0xcd9e8d57fafa7825 */ /* 0x000fe200078e00ff */
[----:B------:R-:W-:Y:S01]  /*7b70*/  LOP3.LUT R21, R247, UR11, R240, 0x96, !PT ;  /* 0x0000000bf7157c12 */ /* 0x000fe2000f8e96f0 */
[----:B------:R-:W1:Y:S01]  /*7b80*/  SHFL.BFLY PT, R176, R66, 0x1, 0x1f ;  /* 0x0c201f0042b07f89 */ /* 0x000e6200000e0000 */
[----:B------:R-:W-:Y:S02]  /*7b90*/  MUFU.EX2 R65, R65 ;  /* 0x0000004100417308 */ /* 0x000fe40000000800 */
[----:B------:R-:W-:Y:S01]  /*7ba0*/  LOP3.LUT R246, R251, UR9, R246, 0x96, !PT ;  /* 0x00000009fbf67c12 */ /* 0x000fe2000f8e96f6 */
[----:B------:R-:W-:-:S04]  /*7bb0*/  IMAD.WIDE.U32 R20, R21, -0x2daee0ad, RZ ;  /* 0xd2511f5315147825 */ /* 0x000fc800078e00ff */
[----:B------:R-:W-:Y:S01]  /*7bc0*/  IMAD.WIDE.U32 R246, R246, -0x2daee0ad, RZ ;  /* 0xd2511f53f6f67825 */ /* 0x000fe200078e00ff */
[----:B------:R-:W-:Y:S01]  /*7bd0*/  LOP3.LUT R248, R21, UR8, R64, 0x96, !PT ;  /* 0x0000000815f87c12 */ /* 0x000fe2000f8e9640 */
[----:B------:R-:W-:Y:S02]  /*7be0*/  MUFU.EX2 R132, R132 ;  /* 0x0000008400847308 */ /* 0x000fe40000000800 */
[----:B------:R-:W-:Y:S01]  /*7bf0*/  FFMA.FTZ R160, R160, c[0x0][0x23c], -R148 ;  /* 0x00008f00a0a07a23 */ /* 0x000fe20000010894 */
[----:B------:R-:W-:Y:S01]  /*7c00*/  LOP3.LUT R20, R247, UR6, R20, 0x96, !PT ;  /* 0x00000006f7147c12 */ /* 0x000fe2000f8e9614 */
[----:B------:R-:W-:-:S04]  /*7c10*/  IMAD.WIDE.U32 R248, R248, -0x326172a9, RZ ;  /* 0xcd9e8d57f8f87825 */ /* 0x000fc800078e00ff */
[----:B------:R-:W-:Y:S01]  /*7c20*/  IMAD.WIDE.U32 R22, R20, -0x326172a9, RZ ;  /* 0xcd9e8d5714167825 */ /* 0x000fe200078e00ff */
[----:B------:R-:W-:Y:S03]  /*7c30*/  MUFU.EX2 R67, R67 ;  /* 0x0000004300437308 */ /* 0x000fe60000000800 */
[--C-:B------:R-:W-:Y:S01]  /*7c40*/  FFMA.FTZ R56, R56, c[0x0][0x23c], -R148.reuse ;  /* 0x00008f0038387a23 */ /* 0x100fe20000010894 */
[C---:B------:R-:W-:Y:S01]  /*7c50*/  LOP3.LUT R20, R22.reuse, 0xffff, RZ, 0xc0, !PT ;  /* 0x0000ffff16147812 */ /* 0x040fe200078ec0ff */
[--C-:B------:R-:W-:Y:S01]  /*7c60*/  FFMA.FTZ R55, R55, c[0x0][0x23c], -R148.reuse ;  /* 0x00008f0037377a23 */ /* 0x100fe20000010894 */
[----:B------:R-:W-:Y:S01]  /*7c70*/  LOP3.LUT R21, R22, 0xff, RZ, 0xc0, !PT ;  /* 0x000000ff16157812 */ /* 0x000fe200078ec0ff */
[----:B------:R-:W-:Y:S01]  /*7c80*/  FFMA.FTZ R60, R60, c[0x0][0x23c], -R148 ;  /* 0x00008f003c3c7a23 */ /* 0x000fe20000010894 */
[----:B------:R-:W-:Y:S01]  /*7c90*/  SHF.R.U32.HI R20, RZ, 0x8, R20 ;  /* 0x00000008ff147819 */ /* 0x000fe20000011614 */
[----:B------:R-:W-:Y:S01]  /*7ca0*/  MUFU.EX2 R160, R160 ;  /* 0x000000a000a07308 */ /* 0x000fe20000000800 */
[----:B-1----:R-:W-:Y:S01]  /*7cb0*/  FMNMX.FTZ R176, R66, R176, !PT ;  /* 0x000000b042b07209 */ /* 0x002fe20007810000 */
[----:B------:R-:W-:Y:S01]  /*7cc0*/  FFMA.FTZ R66, R175, c[0x0][0x23c], -R148 ;  /* 0x00008f00af427a23 */ /* 0x000fe20000010894 */
[----:B------:R-:W-:Y:S01]  /*7cd0*/  PRMT R21, R21, 0x5410, R20 ;  /* 0x0000541015157816 */ /* 0x000fe20000000014 */
[----:B------:R-:W-:Y:S01]  /*7ce0*/  FFMA.FTZ R61, R61, c[0x0][0x23c], -R148 ;  /* 0x00008f003d3d7a23 */ /* 0x000fe20000010894 */
[--C-:B------:R-:W-:Y:S01]  /*7cf0*/  SHF.R.U32.HI R20, RZ, 0x10, R22.reuse ;  /* 0x00000010ff147819 */ /* 0x100fe20000011616 */
[----:B------:R-:W-:Y:S01]  /*7d00*/  FMUL.FTZ R141, R176, c[0x0][0x23c] ;  /* 0x00008f00b08d7a20 */ /* 0x000fe20000410000 */
[----:B------:R-:W-:Y:S01]  /*7d10*/  SHF.R.U32.HI R22, RZ, 0x18, R22 ;  /* 0x00000018ff167819 */ /* 0x000fe20000011616 */
[----:B------:R-:W1:Y:S01]  /*7d20*/  MUFU.EX2 R66, R66 ;  /* 0x0000004200427308 */ /* 0x000e620000000800 */
[----:B------:R-:W-:Y:S01]  /*7d30*/  LOP3.LUT R20, R20, 0xff, RZ, 0xc0, !PT ;  /* 0x000000ff14147812 */ /* 0x000fe200078ec0ff */
[--C-:B------:R-:W-:Y:S01]  /*7d40*/  HSET2.LE.AND R21, R21, R41.reuse, PT ;  /* 0x0000002915157233 */ /* 0x100fe20003803000 */
[----:B------:R-:W-:Y:S01]  /*7d50*/  FSETP.NEU.FTZ.AND P0, PT, R176, -INF , PT ;  /* 0xff800000b000780b */ /* 0x000fe20003f1d000 */
[----:B------:R-:W-:Y:S01]  /*7d60*/  FFMA.FTZ R44, R44, c[0x0][0x23c], -R148 ;  /* 0x00008f002c2c7a23 */ /* 0x000fe20000010894 */
[----:B------:R-:W-:Y:S01]  /*7d70*/  PRMT R20, R20, 0x5410, R22 ;  /* 0x0000541014147816 */ /* 0x000fe20000000016 */
[----:B------:R-:W-:Y:S01]  /*7d80*/  FFMA.FTZ R45, R45, c[0x0][0x23c], -R148 ;  /* 0x00008f002d2d7a23 */ /* 0x000fe20000010894 */
[----:B------:R-:W-:Y:S01]  /*7d90*/  LOP3.LUT R22, R23, UR16, R248, 0x96, !PT ;  /* 0x0000001017167c12 */ /* 0x000fe2000f8e96f8 */
[----:B------:R-:W-:Y:S01]  /*7da0*/  MUFU.EX2 R56, R56 ;  /* 0x0000003800387308 */ /* 0x000fe20000000800 */
[----:B------:R-:W-:Y:S01]  /*7db0*/  FSEL R141, R141, RZ, P0 ;  /* 0x000000ff8d8d7208 */ /* 0x000fe20000000000 */
[----:B------:R-:W-:Y:S01]  /*7dc0*/  HSET2.LE.AND R20, R20, R41, PT ;  /* 0x0000002914147233 */ /* 0x000fe20003803000 */
[----:B------:R-:W-:Y:S01]  /*7dd0*/  LOP3.LUT R25, R22, 0xffff, RZ, 0xc0, !PT ;  /* 0x0000ffff16197812 */ /* 0x000fe200078ec0ff */
[----:B------:R-:W-:Y:S01]  /*7de0*/  FFMA.FTZ R40, R40, c[0x0][0x23c], -R148 ;  /* 0x00008f0028287a23 */ /* 0x000fe20000010894 */
[----:B------:R-:W-:Y:S01]  /*7df0*/  LOP3.LUT R23, R22, 0xff, RZ, 0xc0, !PT ;  /* 0x000000ff16177812 */ /* 0x000fe200078ec0ff */
[----:B------:R-:W-:Y:S01]  /*7e00*/  FFMA.FTZ R59, R174, c[0x0][0x23c], -R141 ;  /* 0x00008f00ae3b7a23 */ /* 0x000fe2000001088d */
[----:B------:R-:W-:Y:S01]  /*7e10*/  SHF.R.U32.HI R25, RZ, 0x8, R25 ;  /* 0x00000008ff197819 */ /* 0x000fe20000011619 */
[--C-:B------:R-:W-:Y:S01]  /*7e20*/  FFMA.FTZ R58, R178, c[0x0][0x23c], -R141.reuse ;  /* 0x00008f00b23a7a23 */ /* 0x100fe2000001088d */
[--C-:B------:R-:W-:Y:S01]  /*7e30*/  SHF.R.U32.HI R26, RZ, 0x18, R22.reuse ;  /* 0x00000018ff1a7819 */ /* 0x100fe20000011616 */
[----:B------:R-:W-:Y:S01]  /*7e40*/  FFMA.FTZ R64, R154, c[0x0][0x23c], -R141 ;  /* 0x00008f009a407a23 */ /* 0x000fe2000001088d */
[----:B------:R-:W-:Y:S01]  /*7e50*/  PRMT R25, R23, 0x5410, R25 ;  /* 0x0000541017197816 */ /* 0x000fe20000000019 */
[----:B------:R-:W-:Y:S01]  /*7e60*/  MUFU.EX2 R59, R59 ;  /* 0x0000003b003b7308 */ /* 0x000fe20000000800 */
[----:B------:R-:W-:Y:S01]  /*7e70*/  SHF.R.U32.HI R23, RZ, 0x10, R22 ;  /* 0x00000010ff177819 */ /* 0x000fe20000011616 */
[----:B------:R-:W-:Y:S01]  /*7e80*/  FFMA.FTZ R133, R155, c[0x0][0x23c], -R141 ;  /* 0x00008f009b857a23 */ /* 0x000fe2000001088d */
[----:B------:R-:W-:Y:S01]  /*7e90*/  FSEL R22, R177, RZ, P1 ;  /* 0x000000ffb1167208 */ /* 0x000fe20000800000 */
[--C-:B------:R-:W-:Y:S01]  /*7ea0*/  FFMA.FTZ R155, R165, c[0x0][0x23c], -R54.reuse ;  /* 0x00008f00a59b7a23 */ /* 0x100fe20000010836 */
[----:B------:R-:W-:Y:S01]  /*7eb0*/  LOP3.LUT R23, R23, 0xff, RZ, 0xc0, !PT ;  /* 0x000000ff17177812 */ /* 0x000fe200078ec0ff */
[----:B------:R-:W-:Y:S01]  /*7ec0*/  FFMA.FTZ R154, R166, c[0x0][0x23c], -R54 ;  /* 0x00008f00a69a7a23 */ /* 0x000fe20000010836 */
[----:B------:R-:W-:Y:S01]  /*7ed0*/  LOP3.LUT R248, R249, UR7, R250, 0x96, !PT ;  /* 0x00000007f9f87c12 */ /* 0x000fe2000f8e96fa */
[----:B------:R-:W2:Y:S01]  /*7ee0*/  MUFU.EX2 R58, R58 ;  /* 0x0000003a003a7308 */ /* 0x000ea20000000800 */
[----:B------:R-:W-:Y:S01]  /*7ef0*/  PRMT R26, R23, 0x5410, R26 ;  /* 0x00005410171a7816 */ /* 0x000fe2000000001a */
[----:B------:R-:W-:Y:S01]  /*7f00*/  FADD.FTZ R22, R136, -R22 ;  /* 0x8000001688167221 */ /* 0x000fe20000010000 */
[----:B------:R-:W-:Y:S01]  /*7f10*/  FSEL R23, R176, RZ, P0 ;  /* 0x000000ffb0177208 */ /* 0x000fe20000000000 */
[----:B------:R-:W-:Y:S01]  /*7f20*/  FFMA.FTZ R136, R169, c[0x0][0x23c], -R139 ;  /* 0x00008f00a9887a23 */ /* 0x000fe2000001088b */
[----:B------:R-:W-:Y:S01]  /*7f30*/  IADD3 R174, R179, 0x1, RZ ;  /* 0x00000001b3ae7810 */ /* 0x000fe20007ffe0ff */
[----:B------:R-:W-:Y:S01]  /*7f40*/  FFMA.FTZ R165, R161, c[0x0][0x23c], -R148 ;  /* 0x00008f00a1a57a23 */ /* 0x000fe20000010894 */
[----:B------:R-:W-:Y:S01]  /*7f50*/  ISETP.GE.AND P0, PT, R217, 0x3, PT ;  /* 0x00000003d900780c */ /* 0x000fe20003f06270 */
[----:B------:R-:W-:Y:S01]  /*7f60*/  FADD.FTZ R23, R135, -R23 ;  /* 0x8000001787177221 */ /* 0x000fe20000010000 */
[----:B------:R-:W-:Y:S01]  /*7f70*/  MUFU.EX2 R64, R64 ;  /* 0x0000004000407308 */ /* 0x000fe20000000800 */
[----:B------:R-:W-:Y:S01]  /*7f80*/  FMUL.FTZ R135, R22, c[0x0][0x23c] ;  /* 0x00008f0016877a20 */ /* 0x000fe20000410000 */
[----:B-1----:R-:W-:Y:S01]  /*7f90*/  F2FP.BF16.PACK_AB R22, R65, R66 ;  /* 0x000000424116723e */ /* 0x002fe200000010ff */
[----:B------:R-:W-:Y:S01]  /*7fa0*/  FMUL.FTZ R134, R23, c[0x0][0x23c] ;  /* 0x00008f0017867a20 */ /* 0x000fe20000410000 */
[----:B------:R-:W-:Y:S01]  /*7fb0*/  LOP3.LUT R174, R227, UR21, R174, 0x96, !PT ;  /* 0x00000015e3ae7c12 */ /* 0x000fe2000f8e96ae */
[--C-:B------:R-:W-:Y:S01]  /*7fc0*/  FFMA.FTZ R161, R162, c[0x0][0x23c], -R148.reuse ;  /* 0x00008f00a2a17a23 */ /* 0x100fe20000010894 */
[----:B------:R-:W-:Y:S01]  /*7fd0*/  LOP3.LUT R22, R21, R22, RZ, 0xc0, !PT ;  /* 0x0000001615167212 */ /* 0x000fe200078ec0ff */
[----:B------:R-:W-:Y:S01]  /*7fe0*/  FFMA.FTZ R162, R164, c[0x0][0x23c], -R148 ;  /* 0x00008f00a4a27a23 */ /* 0x000fe20000010894 */
[----:B------:R-:W1:Y:S01]  /*7ff0*/  MUFU.EX2 R133, R133 ;  /* 0x0000008500857308 */ /* 0x000e620000000800 */
[----:B--2---:R-:W-:Y:S01]  /*8000*/  F2FP.BF16.PACK_AB R23, R58, R59 ;  /* 0x0000003b3a17723e */ /* 0x004fe200000010ff */
[----:B------:R-:W-:Y:S01]  /*8010*/  IMAD.WIDE.U32 R248, R248, -0x2daee0ad, RZ ;  /* 0xd2511f53f8f87825 */ /* 0x000fe200078e00ff */
[----:B------:R-:W-:-:S02]  /*8020*/  F2FP.BF16.PACK_AB R21, R67, R132 ;  /* 0x000000844315723e */ /* 0x000fc400000010ff */
[----:B------:R-:W-:Y:S01]  /*8030*/  LOP3.LUT R23, R20, R23, RZ, 0xc0, !PT ;  /* 0x0000001714177212 */ /* 0x000fe200078ec0ff */
[--C-:B------:R-:W-:Y:S01]  /*8040*/  HSET2.LE.AND R20, R25, R41.reuse, PT ;  /* 0x0000002919147233 */ /* 0x100fe20003803000 */
[--C-:B------:R-:W-:Y:S01]  /*8050*/  FFMA.FTZ R156, R156, c[0x0][0x23c], -R141.reuse ;  /* 0x00008f009c9c7a23 */ /* 0x100fe2000001088d */
[----:B------:R-:W2:Y:S01]  /*8060*/  MUFU.EX2 R135, R135 ;  /* 0x0000008700877308 */ /* 0x000ea20000000800 */
[--C-:B------:R-:W-:Y:S01]  /*8070*/  FFMA.FTZ R159, R159, c[0x0][0x23c], -R141.reuse ;  /* 0x00008f009f9f7a23 */ /* 0x100fe2000001088d */
[----:B------:R-:W-:Y:S01]  /*8080*/  LOP3.LUT R246, R249, UR17, R246, 0x96, !PT ;  /* 0x00000011f9f67c12 */ /* 0x000fe2000f8e96f6 */
[----:B------:R-:W-:Y:S01]  /*8090*/  FFMA.FTZ R150, R150, c[0x0][0x23c], -R141 ;  /* 0x00008f0096967a23 */ /* 0x000fe2000001088d */
[----:B------:R-:W-:Y:S01]  /*80a0*/  LOP3.LUT R20, R20, R21, RZ, 0xc0, !PT ;  /* 0x0000001514147212 */ /* 0x000fe200078ec0ff */
[----:B------:R-:W-:Y:S01]  /*80b0*/  HSET2.LE.AND R21, R26, R41, PT ;  /* 0x000000291a157233 */ /* 0x000fe20003803000 */
[----:B------:R-:W-:Y:S01]  /*80c0*/  LOP3.LUT R26, R27, UR7, R152, 0x96, !PT ;  /* 0x000000071b1a7c12 */ /* 0x000fe2000f8e9698 */
[----:B------:R-:W-:Y:S01]  /*80d0*/  FFMA.FTZ R152, R147, c[0x0][0x23c], -R139 ;  /* 0x00008f0093987a23 */ /* 0x000fe2000001088b */
[----:B------:R-:W3:Y:S01]  /*80e0*/  MUFU.EX2 R134, R134 ;  /* 0x0000008600867308 */ /* 0x000ee20000000800 */
[----:B-1----:R-:W-:Y:S01]  /*80f0*/  F2FP.BF16.PACK_AB R25, R133, R64 ;  /* 0x000000408519723e */ /* 0x002fe200000010ff */
[----:B------:R-:W-:Y:S01]  /*8100*/  FFMA.FTZ R151, R151, c[0x0][0x23c], -R141 ;  /* 0x00008f0097977a23 */ /* 0x000fe2000001088d */
[----:B------:R-:W-:Y:S01]  /*8110*/  LOP3.LUT R166, R246, 0xffff, RZ, 0xc0, !PT ;  /* 0x0000fffff6a67812 */ /* 0x000fe200078ec0ff */
[----:B------:R-:W-:Y:S01]  /*8120*/  IMAD.WIDE.U32 R26, R26, -0x2daee0ad, RZ ;  /* 0xd2511f531a1a7825 */ /* 0x000fe200078e00ff */
[----:B------:R-:W-:-:S02]  /*8130*/  LOP3.LUT R21, R21, R25, RZ, 0xc0, !PT ;  /* 0x0000001915157212 */ /* 0x000fc400078ec0ff */
[----:B------:R-:W-:Y:S01]  /*8140*/  SHF.R.U32.HI R164, RZ, 0x10, R246 ;  /* 0x00000010ffa47819 */ /* 0x000fe200000116f6 */
[-C--:B--2---:R-:W-:Y:S01]  /*8150*/  FMUL.FTZ R108, R108, R135.reuse ;  /* 0x000000876c6c7220 */ /* 0x084fe20000410000 */
[----:B------:R-:W-:Y:S01]  /*8160*/  MUFU.EX2 R136, R136 ;  /* 0x0000008800887308 */ /* 0x000fe20000000800 */
[-C--:B------:R-:W-:Y:S01]  /*8170*/  FMUL.FTZ R109, R109, R135.reuse ;  /* 0x000000876d6d7220 */ /* 0x080fe20000410000 */
[----:B------:R-:W-:Y:S01]  /*8180*/  SHF.R.U32.HI R166, RZ, 0x8, R166 ;  /* 0x00000008ffa67819 */ /* 0x000fe200000116a6 */
[-C--:B------:R-:W-:Y:S01]  /*8190*/  FMUL.FTZ R112, R112, R135.reuse ;  /* 0x0000008770707220 */ /* 0x080fe20000410000 */
[----:B------:R-:W-:Y:S01]  /*81a0*/  LOP3.LUT R164, R164, 0xff, RZ, 0xc0, !PT ;  /* 0x000000ffa4a47812 */ /* 0x000fe200078ec0ff */
[----:B------:R-:W-:Y:S02]  /*81b0*/  FMUL.FTZ R113, R113, R135 ;  /* 0x0000008771717220 */ /* 0x000fe40000410000 */
[-C--:B---3--:R-:W-:Y:S01]  /*81c0*/  FMUL.FTZ R110, R110, R134.reuse ;  /* 0x000000866e6e7220 */ /* 0x088fe20000410000 */
[----:B------:R-:W-:Y:S01]  /*81d0*/  MUFU.EX2 R155, R155 ;  /* 0x0000009b009b7308 */ /* 0x000fe20000000800 */
[----:B------:R-:W-:-:S02]  /*81e0*/  FMUL.FTZ R111, R111, R134 ;  /* 0x000000866f6f7220 */ /* 0x000fc40000410000 */
[-C--:B------:R-:W-:Y:S02]  /*81f0*/  FMUL.FTZ R114, R114, R134.reuse ;  /* 0x0000008672727220 */ /* 0x080fe40000410000 */
[-C--:B------:R-:W-:Y:S02]  /*8200*/  FMUL.FTZ R115, R115, R134.reuse ;  /* 0x0000008673737220 */ /* 0x080fe40000410000 */
[-C--:B------:R-:W-:Y:S01]  /*8210*/  FMUL.FTZ R84, R84, R135.reuse ;  /* 0x0000008754547220 */ /* 0x080fe20000410000 */
[----:B------:R-:W-:Y:S01]  /*8220*/  HMMA.16816.F32.BF16 R108, R20, R14, R108 ;  /* 0x0000000e146c723c */ /* 0x000fe2000004186c */
[----:B------:R-:W-:Y:S01]  /*8230*/  FMUL.FTZ R85, R85, R135 ;  /* 0x0000008755557220 */ /* 0x000fe20000410000 */
[----:B------:R-:W-:Y:S01]  /*8240*/  MUFU.EX2 R147, R171 ;  /* 0x000000ab00937308 */ /* 0x000fe20000000800 */
[-C--:B------:R-:W-:Y:S02]  /*8250*/  FMUL.FTZ R86, R86, R134.reuse ;  /* 0x0000008656567220 */ /* 0x080fe40000410000 */
[----:B------:R-:W-:-:S02]  /*8260*/  FMUL.FTZ R87, R87, R134 ;  /* 0x0000008657577220 */ /* 0x000fc40000410000 */
[-C--:B------:R-:W-:Y:S01]  /*8270*/  FMUL.FTZ R76, R76, R135.reuse ;  /* 0x000000874c4c7220 */ /* 0x080fe20000410000 */
[C---:B------:R-:W-:Y:S01]  /*8280*/  HMMA.16816.F32.BF16 R112, R20.reuse, R12, R112 ;  /* 0x0000000c1470723c */ /* 0x040fe20000041870 */
[-C--:B------:R-:W-:Y:S01]  /*8290*/  FMUL.FTZ R77, R77, R135.reuse ;  /* 0x000000874d4d7220 */ /* 0x080fe20000410000 */
[----:B------:R-:W-:Y:S01]  /*82a0*/  LOP3.LUT R14, R26, 0xffff, RZ, 0xc0, !PT ;  /* 0x0000ffff1a0e7812 */ /* 0x000fe200078ec0ff */
[-C--:B------:R-:W-:Y:S01]  /*82b0*/  FMUL.FTZ R78, R78, R134.reuse ;  /* 0x000000864e4e7220 */ /* 0x080fe20000410000 */
[----:B------:R-:W1:Y:S01]  /*82c0*/  MUFU.EX2 R152, R152 ;  /* 0x0000009800987308 */ /* 0x000e620000000800 */
[----:B------:R-:W-:Y:S02]  /*82d0*/  FMUL.FTZ R79, R79, R134 ;  /* 0x000000864f4f7220 */ /* 0x000fe40000410000 */
[----:B------:R-:W-:Y:S01]  /*82e0*/  LOP3.LUT R12, R27, UR17, R24, 0x96, !PT ;  /* 0x000000111b0c7c12 */ /* 0x000fe2000f8e9618 */
[----:B------:R-:W-:Y:S01]  /*82f0*/  HMMA.16816.F32.BF16 R84, R20, R10, R84 ;  /* 0x0000000a1454723c */ /* 0x000fe20000041854 */
[----:B------:R-:W-:Y:S01]  /*8300*/  SHF.R.U32.HI R13, RZ, 0x10, R26 ;  /* 0x00000010ff0d7819 */ /* 0x000fe2000001161a */
[-C--:B------:R-:W-:Y:S01]  /*8310*/  FMUL.FTZ R100, R100, R135.reuse ;  /* 0x0000008764647220 */ /* 0x080fe20000410000 */
[----:B------:R-:W-:Y:S01]  /*8320*/  SHF.R.U32.HI R15, RZ, 0x10, R12 ;  /* 0x00000010ff0f7819 */ /* 0x000fe2000001160c */
[----:B------:R-:W2:Y:S01]  /*8330*/  MUFU.EX2 R154, R154 ;  /* 0x0000009a009a7308 */ /* 0x000ea20000000800 */
[----:B------:R-:W-:-:S02]  /*8340*/  FMUL.FTZ R101, R101, R135 ;  /* 0x0000008765657220 */ /* 0x000fc40000410000 */
[----:B------:R-:W-:Y:S01]  /*8350*/  SHF.R.U32.HI R10, RZ, 0x8, R14 ;  /* 0x00000008ff0a7819 */ /* 0x000fe2000001160e */
[C---:B------:R-:W-:Y:S01]  /*8360*/  HMMA.16816.F32.BF16 R76, R20.reuse, R8, R76 ;  /* 0x00000008144c723c */ /* 0x040fe2000004184c */
[----:B------:R-:W-:Y:S01]  /*8370*/  LOP3.LUT R14, R12, 0xffff, RZ, 0xc0, !PT ;  /* 0x0000ffff0c0e7812 */ /* 0x000fe200078ec0ff */
[-C--:B------:R-:W-:Y:S01]  /*8380*/  FMUL.FTZ R102, R102, R134.reuse ;  /* 0x0000008666667220 */ /* 0x080fe20000410000 */
[----:B------:R-:W-:Y:S01]  /*8390*/  LOP3.LUT R11, R13, 0xff, RZ, 0xc0, !PT ;  /* 0x000000ff0d0b7812 */ /* 0x000fe200078ec0ff */
[-C--:B------:R-:W-:Y:S01]  /*83a0*/  FMUL.FTZ R103, R103, R134.reuse ;  /* 0x0000008667677220 */ /* 0x080fe20000410000 */
[----:B------:R-:W-:Y:S01]  /*83b0*/  LOP3.LUT R13, R12, 0xff, RZ, 0xc0, !PT ;  /* 0x000000ff0c0d7812 */ /* 0x000fe200078ec0ff */
[-C--:B------:R-:W-:Y:S01]  /*83c0*/  FMUL.FTZ R128, R128, R135.reuse ;  /* 0x0000008780807220 */ /* 0x080fe20000410000 */
[----:B------:R-:W-:Y:S01]  /*83d0*/  LOP3.LUT R9, R26, 0xff, RZ, 0xc0, !PT ;  /* 0x000000ff1a097812 */ /* 0x000fe200078ec0ff */
[-C--:B------:R-:W-:Y:S01]  /*83e0*/  FMUL.FTZ R129, R129, R135.reuse ;  /* 0x0000008781817220 */ /* 0x080fe20000410000 */
[----:B------:R-:W-:Y:S01]  /*83f0*/  SHF.R.U32.HI R8, RZ, 0x18, R26 ;  /* 0x00000018ff087819 */ /* 0x000fe2000001161a */
[-C--:B------:R-:W-:Y:S01]  /*8400*/  FMUL.FTZ R130, R130, R134.reuse ;  /* 0x0000008682827220 */ /* 0x080fe20000410000 */
[----:B------:R-:W-:Y:S01]  /*8410*/  SHF.R.U32.HI R12, RZ, 0x18, R12 ;  /* 0x00000018ff0c7819 */ /* 0x000fe2000001160c */
[-C--:B------:R-:W-:Y:S01]  /*8420*/  FMUL.FTZ R131, R131, R134.reuse ;  /* 0x0000008683837220 */ /* 0x080fe20000410000 */
[----:B------:R-:W-:Y:S01]  /*8430*/  SHF.R.U32.HI R14, RZ, 0x8, R14 ;  /* 0x00000008ff0e7819 */ /* 0x000fe2000001160e */
[-C--:B------:R-:W-:Y:S01]  /*8440*/  FMUL.FTZ R116, R116, R135.reuse ;  /* 0x0000008774747220 */ /* 0x080fe20000410000 */
[----:B------:R-:W-:Y:S01]  /*8450*/  LOP3.LUT R15, R15, 0xff, RZ, 0xc0, !PT ;  /* 0x000000ff0f0f7812 */ /* 0x000fe200078ec0ff */
[-C--:B------:R-:W-:Y:S01]  /*8460*/  FMUL.FTZ R117, R117, R135.reuse ;  /* 0x0000008775757220 */ /* 0x080fe20000410000 */
[----:B------:R-:W-:Y:S01]  /*8470*/  PRMT R10, R9, 0x5410, R10 ;  /* 0x00005410090a7816 */ /* 0x000fe2000000000a */
[-C--:B------:R-:W-:Y:S01]  /*8480*/  FMUL.FTZ R118, R118, R134.reuse ;  /* 0x0000008676767220 */ /* 0x080fe20000410000 */
[----:B------:R-:W-:Y:S01]  /*8490*/  PRMT R11, R11, 0x5410, R8 ;  /* 0x000054100b0b7816 */ /* 0x000fe20000000008 */
[-C--:B------:R-:W-:Y:S01]  /*84a0*/  FMUL.FTZ R119, R119, R134.reuse ;  /* 0x0000008677777220 */ /* 0x080fe20000410000 */
[----:B------:R-:W-:Y:S01]  /*84b0*/  PRMT R9, R13, 0x5410, R14 ;  /* 0x000054100d097816 */ /* 0x000fe2000000000e */
[-C--:B------:R-:W-:Y:S01]  /*84c0*/  FMUL.FTZ R96, R96, R135.reuse ;  /* 0x0000008760607220 */ /* 0x080fe20000410000 */
[----:B------:R-:W-:Y:S01]  /*84d0*/  PRMT R8, R15, 0x5410, R12 ;  /* 0x000054100f087816 */ /* 0x000fe2000000000c */
[----:B------:R-:W-:Y:S01]  /*84e0*/  FMUL.FTZ R97, R97, R135 ;  /* 0x0000008761617220 */ /* 0x000fe20000410000 */
[C---:B------:R-:W-:Y:S01]  /*84f0*/  HMMA.16816.F32.BF16 R100, R20.reuse, R4, R100 ;  /* 0x000000041464723c */ /* 0x040fe20000041864 */
[-C--:B------:R-:W-:Y:S01]  /*8500*/  FMUL.FTZ R98, R98, R134.reuse ;  /* 0x0000008662627220 */ /* 0x080fe20000410000 */
[--C-:B------:R-:W-:Y:S01]  /*8510*/  HSET2.LE.AND R10, R10, R41.reuse, PT ;  /* 0x000000290a0a7233 */ /* 0x100fe20003803000 */
[----:B------:R-:W-:Y:S01]  /*8520*/  FMUL.FTZ R99, R99, R134 ;  /* 0x0000008663637220 */ /* 0x000fe20000410000 */
[--C-:B------:R-:W-:Y:S01]  /*8530*/  HSET2.LE.AND R11, R11, R41.reuse, PT ;  /* 0x000000290b0b7233 */ /* 0x100fe20003803000 */
[----:B-1----:R-:W-:Y:S01]  /*8540*/  F2FP.BF16.PACK_AB R26, R152, R147 ;  /* 0x00000093981a723e */ /* 0x002fe200000010ff */
[--C-:B------:R-:W-:Y:S01]  /*8550*/  HSET2.LE.AND R24, R9, R41.reuse, PT ;  /* 0x0000002909187233 */ /* 0x100fe20003803000 */
[----:B------:R-:W-:Y:S01]  /*8560*/  F2FP.BF16.PACK_AB R5, R146, R136 ;  /* 0x000000889205723e */ /* 0x000fe200000010ff */
[----:B------:R-:W-:Y:S01]  /*8570*/  HSET2.LE.AND R25, R8, R41, PT ;  /* 0x0000002908197233 */ /* 0x000fe20003803000 */
[----:B------:R-:W-:Y:S01]  /*8580*/  F2FP.BF16.PACK_AB R4, R163, R155 ;  /* 0x0000009ba304723e */ /* 0x000fe200000010ff */
[C---:B------:R-:W-:Y:S01]  /*8590*/  HMMA.16816.F32.BF16 R128, R20.reuse, R16, R128 ;  /* 0x000000101480723c */ /* 0x040fe20000041880 */
[----:B--2---:R-:W-:Y:S01]  /*85a0*/  F2FP.BF16.PACK_AB R27, R153, R154 ;  /* 0x0000009a991b723e */ /* 0x004fe200000010ff */
[----:B------:R-:W1:Y:S01]  /*85b0*/  LDSM.16.MT88.4 R12, [R186+0x6800] ;  /* 0x00680000ba0c783b */ /* 0x000e620000004200 */
[----:B------:R-:W-:Y:S01]  /*85c0*/  LOP3.LUT R26, R10, R26, RZ, 0xc0, !PT ;  /* 0x0000001a0a1a7212 */ /* 0x000fe200078ec0ff */
[----:B------:R-:W-:Y:S01]  /*85d0*/  MUFU.EX2 R161, R161 ;  /* 0x000000a100a17308 */ /* 0x000fe20000000800 */
[----:B------:R-:W-:Y:S01]  /*85e0*/  LOP3.LUT R27, R11, R27, RZ, 0xc0, !PT ;  /* 0x0000001b0b1b7212 */ /* 0x000fe200078ec0ff */
[----:B------:R-:W-:Y:S01]  /*85f0*/  IMAD.WIDE.U32 R174, R174, -0x326172a9, RZ ;  /* 0xcd9e8d57aeae7825 */ /* 0x000fe200078e00ff */
[----:B------:R-:W-:Y:S01]  /*8600*/  LOP3.LUT R24, R24, R5, RZ, 0xc0, !PT ;  /* 0x0000000518187212 */ /* 0x000fe200078ec0ff */
[C---:B------:R-:W-:Y:S01]  /*8610*/  HMMA.16816.F32.BF16 R116, R20.reuse, R18, R116 ;  /* 0x000000121474723c */ /* 0x040fe20000041874 */
[----:B------:R-:W-:Y:S01]  /*8620*/  LOP3.LUT R25, R25, R4, RZ, 0xc0, !PT ;  /* 0x0000000419197212 */ /* 0x000fe200078ec0ff */
[----:B------:R-:W2:Y:S01]  /*8630*/  LDSM.16.MT88.4 R16, [R188+0x6800] ;  /* 0x00680000bc10783b */ /* 0x000ea20000004200 */
[C---:B------:R-:W-:Y:S01]  /*8640*/  LOP3.LUT R168, R175.reuse, UR15, R168, 0x96, !PT ;  /* 0x0000000fafa87c12 */ /* 0x040fe2000f8e96a8 */
[----:B------:R-:W3:Y:S01]  /*8650*/  MUFU.EX2 R162, R162 ;  /* 0x000000a200a27308 */ /* 0x000ee20000000800 */
[----:B------:R-:W-:Y:S01]  /*8660*/  LOP3.LUT R170, R175, UR15, R170, 0x96, !PT ;  /* 0x0000000fafaa7c12 */ /* 0x000fe2000f8e96aa */
[----:B------:R-:W4:Y:S01]  /*8670*/  LDSM.16.MT88.4 R8, [R185+0x6800] ;  /* 0x00680000b908783b */ /* 0x000f220000004200 */
[----:B------:R-:W-:Y:S01]  /*8680*/  LOP3.LUT R178, R241, UR13, R174, 0x96, !PT ;  /* 0x0000000df1b27c12 */ /* 0x000fe2000f8e96ae */
[----:B------:R-:W-:Y:S01]  /*8690*/  HMMA.16816.F32.BF16 R96, R20, R6, R96 ;  /* 0x000000061460723c */ /* 0x000fe20000041860 */
[----:B------:R-:W-:Y:S01]  /*86a0*/  IMAD.WIDE.U32 R168, R168, -0x2daee0ad, RZ ;  /* 0xd2511f53a8a87825 */ /* 0x000fe200078e00ff */
[----:B------:R-:W5:Y:S02]  /*86b0*/  LDSM.16.MT88.4 R4, [R184+0x6800] ;  /* 0x00680000b804783b */ /* 0x000f640000004200 */
[----:B------:R-:W-:Y:S01]  /*86c0*/  MUFU.EX2 R156, R156 ;  /* 0x0000009c009c7308 */ /* 0x000fe20000000800 */
[----:B------:R-:W-:-:S02]  /*86d0*/  IMAD.WIDE.U32 R170, R170, -0x2daee0ad, RZ ;  /* 0xd2511f53aaaa7825 */ /* 0x000fc400078e00ff */
[C---:B------:R-:W-:Y:S02]  /*86e0*/  LOP3.LUT R22, R248.reuse, 0xffff, RZ, 0xc0, !PT ;  /* 0x0000fffff8167812 */ /* 0x040fe400078ec0ff */
[----:B------:R-:W-:Y:S01]  /*86f0*/  LOP3.LUT R23, R248, 0xff, RZ, 0xc0, !PT ;  /* 0x000000fff8177812 */ /* 0x000fe200078ec0ff */
[----:B------:R-:W-:Y:S01]  /*8700*/  IMAD.WIDE.U32 R178, R178, -0x2daee0ad, RZ ;  /* 0xd2511f53b2b27825 */ /* 0x000fe200078e00ff */
[----:B------:R-:W-:Y:S01]  /*8710*/  SHF.R.U32.HI R22, RZ, 0x8, R22 ;  /* 0x00000008ff167819 */ /* 0x000fe20000011616 */
[----:B------:R-:W2:Y:S01]  /*8720*/  MUFU.EX2 R159, R159 ;  /* 0x0000009f009f7308 */ /* 0x000ea20000000800 */
[----:B------:R-:W-:Y:S01]  /*8730*/  SHF.R.U32.HI R20, RZ, 0x10, R248 ;  /* 0x00000010ff147819 */ /* 0x000fe200000116f8 */
[--C-:B------:R-:W-:Y:S01]  /*8740*/  FFMA.FTZ R62, R62, c[0x0][0x23c], -R141.reuse ;  /* 0x00008f003e3e7a23 */ /* 0x100fe2000001088d */
[----:B------:R-:W-:Y:S01]  /*8750*/  PRMT R23, R23, 0x5410, R22 ;  /* 0x0000541017177816 */ /* 0x000fe20000000016 */
[----:B------:R-:W-:Y:S01]  /*8760*/  FFMA.FTZ R63, R63, c[0x0][0x23c], -R141 ;  /* 0x00008f003f3f7a23 */ /* 0x000fe2000001088d */
[----:B------:R-:W-:Y:S01]  /*8770*/  SHF.R.U32.HI R21, RZ, 0x18, R248 ;  /* 0x00000018ff157819 */ /* 0x000fe200000116f8 */
[----:B------:R-:W-:Y:S01]  /*8780*/  FFMA.FTZ R132, R221, R135, R132 ;  /* 0x00000087dd847223 */ /* 0x000fe20000010084 */
[----:B------:R-:W-:Y:S01]  /*8790*/  LOP3.LUT R20, R20, 0xff, RZ, 0xc0, !PT ;  /* 0x000000ff14147812 */ /* 0x000fe200078ec0ff */
[----:B------:R-:W4:Y:S01]  /*87a0*/  MUFU.EX2 R165, R165 ;  /* 0x000000a500a57308 */ /* 0x000f220000000800 */
[----:B------:R-:W-:Y:S01]  /*87b0*/  LOP3.LUT R22, R246, 0xff, RZ, 0xc0, !PT ;  /* 0x000000fff6167812 */ /* 0x000fe200078ec0ff */
[--C-:B------:R-:W-:Y:S01]  /*87c0*/  HSET2.LE.AND R23, R23, R41.reuse, PT ;  /* 0x0000002917177233 */ /* 0x100fe20003803000 */
[----:B------:R-:W-:Y:S01]  /*87d0*/  SHF.R.U32.HI R246, RZ, 0x18, R246 ;  /* 0x00000018fff67819 */ /* 0x000fe200000116f6 */
[----:B------:R-:W-:Y:S01]  /*87e0*/  FFMA.FTZ R64, R220, R134, R64 ;  /* 0x00000086dc407223 */ /* 0x000fe20000010040 */
[----:B------:R-:W-:Y:S01]  /*87f0*/  PRMT R20, R20, 0x5410, R21 ;  /* 0x0000541014147816 */ /* 0x000fe20000000015 */
[C---:B-1----:R-:W-:Y:S01]  /*8800*/  HMMA.16816.F32.BF16 R68, R24.reuse, R12, R68 ;  /* 0x0000000c1844723c */ /* 0x042fe20000041844 */
[----:B---3--:R-:W-:Y:S01]  /*8810*/  F2FP.BF16.PACK_AB R167, R162, R161 ;  /* 0x000000a1a2a7723e */ /* 0x008fe200000010ff */
[----:B------:R-:W-:Y:S01]  /*8820*/  MUFU.EX2 R150, R150 ;  /* 0x0000009600967308 */ /* 0x000fe20000000800 */
[----:B------:R-:W-:Y:S01]  /*8830*/  PRMT R166, R22, 0x5410, R166 ;  /* 0x0000541016a67816 */ /* 0x000fe200000000a6 */
[--C-:B------:R-:W-:Y:S01]  /*8840*/  HSET2.LE.AND R20, R20, R41.reuse, PT ;  /* 0x0000002914147233 */ /* 0x100fe20003803000 */
[----:B------:R-:W-:Y:S01]  /*8850*/  PRMT R164, R164, 0x5410, R246 ;  /* 0x00005410a4a47816 */ /* 0x000fe200000000f6 */
[----:B------:R-:W-:Y:S01]  /*8860*/  FADD.FTZ R132, R67, R132 ;  /* 0x0000008443847221 */ /* 0x000fe20000010000 */
[----:B------:R-:W-:Y:S01]  /*8870*/  LOP3.LUT R22, R23, R167, RZ, 0xc0, !PT ;  /* 0x000000a717167212 */ /* 0x000fe200078ec0ff */
[--C-:B------:R-:W-:Y:S01]  /*8880*/  HSET2.LE.AND R166, R166, R41.reuse, PT ;  /* 0x00000029a6a67233 */ /* 0x100fe20003803000 */
[----:B--2---:R-:W-:Y:S01]  /*8890*/  F2FP.BF16.PACK_AB R23, R159, R156 ;  /* 0x0000009c9f17723e */ /* 0x004fe200000010ff */
[----:B------:R-:W1:Y:S01]  /*88a0*/  MUFU.EX2 R151, R151 ;  /* 0x0000009700977308 */ /* 0x000e620000000800 */
[----:B------:R-:W-:Y:S01]  /*88b0*/  HSET2.LE.AND R21, R164, R41, PT ;  /* 0x00000029a4157233 */ /* 0x000fe20003803000 */
[----:B----4-:R-:W-:Y:S01]  /*88c0*/  F2FP.BF16.PACK_AB R167, R165, R160 ;  /* 0x000000a0a5a7723e */ /* 0x010fe200000010ff */
[----:B------:R-:W-:Y:S01]  /*88d0*/  HMMA.16816.F32.BF16 R124, R24, R16, R124 ;  /* 0x00000010187c723c */ /* 0x000fe2000004187c */
[----:B------:R-:W-:Y:S01]  /*88e0*/  LOP3.LUT R23, R20, R23, RZ, 0xc0, !PT ;  /* 0x0000001714177212 */ /* 0x000fe200078ec0ff */
[----:B------:R-:W-:Y:S01]  /*88f0*/  FADD.FTZ R64, R133, R64 ;  /* 0x0000004085407221 */ /* 0x000fe20000010000 */
[----:B------:R-:W-:Y:S01]  /*8900*/  LOP3.LUT R20, R166, R167, RZ, 0xc0, !PT ;  /* 0x000000a7a6147212 */ /* 0x000fe200078ec0ff */
[----:B------:R-:W-:Y:S01]  /*8910*/  FADD.FTZ R132, R66, R132 ;  /* 0x0000008442847221 */ /* 0x000fe20000010000 */
[----:B------:R-:W-:Y:S01]  /*8920*/  MUFU.EX2 R55, R55 ;  /* 0x0000003700377308 */ /* 0x000fe20000000800 */
[----:B------:R-:W-:-:S02]  /*8930*/  FADD.FTZ R64, R59, R64 ;  /* 0x000000403b407221 */ /* 0x000fc40000010000 */
[C---:B------:R-:W-:Y:S01]  /*8940*/  HMMA.16816.F32.BF16 R120, R24.reuse, R18, R120 ;  /* 0x000000121878723c */ /* 0x040fe20000041878 */
[----:B------:R-:W-:Y:S02]  /*8950*/  FADD.FTZ R132, R65, R132 ;  /* 0x0000008441847221 */ /* 0x000fe40000010000 */
[----:B------:R-:W-:Y:S01]  /*8960*/  FADD.FTZ R64, R58, R64 ;  /* 0x000000403a407221 */ /* 0x000fe20000010000 */
[----:B-1----:R-:W-:Y:S01]  /*8970*/  F2FP.BF16.PACK_AB R164, R151, R150 ;  /* 0x0000009697a4723e */ /* 0x002fe200000010ff */
[----:B------:R-:W1:Y:S01]  /*8980*/  MUFU.EX2 R60, R60 ;  /* 0x0000003c003c7308 */ /* 0x000e620000000800 */
[----:B------:R-:W-:Y:S02]  /*8990*/  FADD.FTZ R132, R160, R132 ;  /* 0x00000084a0847221 */ /* 0x000fe40000010000 */
[----:B------:R-:W-:Y:S01]  /*89a0*/  HMMA.16816.F32.BF16 R72, R24, R14, R72 ;  /* 0x0000000e1848723c */ /* 0x000fe20000041848 */
[----:B------:R-:W-:Y:S01]  /*89b0*/  LOP3.LUT R21, R21, R164, RZ, 0xc0, !PT ;  /* 0x000000a415157212 */ /* 0x000fe200078ec0ff */
[----:B------:R-:W-:-:S02]  /*89c0*/  FADD.FTZ R64, R150, R64 ;  /* 0x0000004096407221 */ /* 0x000fc40000010000 */
[----:B------:R-:W-:Y:S01]  /*89d0*/  FADD.FTZ R33, R136, R33 ;  /* 0x0000002188217221 */ /* 0x000fe20000010000 */
[----:B------:R-:W-:Y:S01]  /*89e0*/  MUFU.EX2 R61, R61 ;  /* 0x0000003d003d7308 */ /* 0x000fe20000000800 */
[----:B------:R-:W-:Y:S02]  /*89f0*/  FADD.FTZ R36, R155, R36 ;  /* 0x000000249b247221 */ /* 0x000fe40000010000 */
[C---:B------:R-:W-:Y:S01]  /*8a00*/  HMMA.16816.F32.BF16 R80, R24.reuse, R8, R80 ;  /* 0x000000081850723c */ /* 0x040fe20000041850 */
[----:B------:R-:W-:Y:S02]  /*8a10*/  FADD.FTZ R132, R165, R132 ;  /* 0x00000084a5847221 */ /* 0x000fe40000010000 */
[----:B------:R-:W-:Y:S02]  /*8a20*/  FADD.FTZ R64, R151, R64 ;  /* 0x0000004097407221 */ /* 0x000fe40000010000 */
[----:B------:R-:W-:Y:S01]  /*8a30*/  FADD.FTZ R33, R146, R33 ;  /* 0x0000002192217221 */ /* 0x000fe20000010000 */
[----:B------:R-:W2:Y:S01]  /*8a40*/  MUFU.EX2 R62, R62 ;  /* 0x0000003e003e7308 */ /* 0x000ea20000000800 */
[----:B------:R-:W-:Y:S01]  /*8a50*/  FADD.FTZ R36, R163, R36 ;  /* 0x00000024a3247221 */ /* 0x000fe20000010000 */
[----:B------:R-:W-:Y:S01]  /*8a60*/  HMMA.16816.F32.BF16 R104, R24, R10, R104 ;  /* 0x0000000a1868723c */ /* 0x000fe20000041868 */
[----:B------:R-:W-:-:S02]  /*8a70*/  FFMA.FTZ R42, R42, c[0x0][0x23c], -R148 ;  /* 0x00008f002a2a7a23 */ /* 0x000fc40000010894 */
[--C-:B------:R-:W-:Y:S02]  /*8a80*/  FFMA.FTZ R46, R46, c[0x0][0x23c], -R141.reuse ;  /* 0x00008f002e2e7a23 */ /* 0x100fe4000001088d */
[--C-:B------:R-:W-:Y:S01]  /*8a90*/  FFMA.FTZ R34, R34, c[0x0][0x23c], -R141.reuse ;  /* 0x00008f0022227a23 */ /* 0x100fe2000001088d */
[----:B------:R-:W3:Y:S01]  /*8aa0*/  MUFU.EX2 R63, R63 ;  /* 0x0000003f003f7308 */ /* 0x000ee20000000800 */
[--C-:B------:R-:W-:Y:S01]  /*8ab0*/  FFMA.FTZ R39, R39, c[0x0][0x23c], -R141.reuse ;  /* 0x00008f0027277a23 */ /* 0x100fe2000001088d */
[C---:B-----5:R-:W-:Y:S01]  /*8ac0*/  HMMA.16816.F32.BF16 R88, R24.reuse, R4, R88 ;  /* 0x000000041858723c */ /* 0x060fe20000041858 */
[----:B------:R-:W-:Y:S02]  /*8ad0*/  FFMA.FTZ R47, R47, c[0x0][0x23c], -R141 ;  /* 0x00008f002f2f7a23 */ /* 0x000fe4000001088d */
[----:B------:R-:W-:Y:S02]  /*8ae0*/  FADD.FTZ R132, R161, R132 ;  /* 0x00000084a1847221 */ /* 0x000fe40000010000 */
[----:B------:R-:W-:Y:S01]  /*8af0*/  FADD.FTZ R64, R156, R64 ;  /* 0x000000409c407221 */ /* 0x000fe20000010000 */
[----:B------:R-:W-:Y:S01]  /*8b00*/  MUFU.EX2 R43, R43 ;  /* 0x0000002b002b7308 */ /* 0x000fe20000000800 */
[----:B------:R-:W-:Y:S01]  /*8b10*/  FADD.FTZ R33, R147, R33 ;  /* 0x0000002193217221 */ /* 0x000fe20000010000 */
[----:B------:R-:W-:Y:S01]  /*8b20*/  HMMA.16816.F32.BF16 R92, R24, R6, R92 ;  /* 0x00000006185c723c */ /* 0x000fe2000004185c */
[----:B------:R-:W-:-:S02]  /*8b30*/  FADD.FTZ R36, R154, R36 ;  /* 0x000000249a247221 */ /* 0x000fc40000010000 */
[----:B------:R-:W-:Y:S02]  /*8b40*/  FADD.FTZ R132, R162, R132 ;  /* 0x00000084a2847221 */ /* 0x000fe40000010000 */
[----:B------:R-:W-:Y:S01]  /*8b50*/  FADD.FTZ R64, R159, R64 ;  /* 0x000000409f407221 */ /* 0x000fe20000010000 */
[----:B------:R-:W-:Y:S01]  /*8b60*/  MUFU.EX2 R53, R53 ;  /* 0x0000003500357308 */ /* 0x000fe20000000800 */
[----:B------:R-:W-:Y:S01]  /*8b70*/  LOP3.LUT R24, R173, UR13, R174, 0x96, !PT ;  /* 0x0000000dad187c12 */ /* 0x000fe2000f8e96ae */
[C---:B------:R-:W-:Y:S01]  /*8b80*/  HMMA.16816.F32.BF16 R128, R20.reuse, R16, R128 ;  /* 0x000000101480723c */ /* 0x040fe20000041880 */
[----:B------:R-:W-:Y:S01]  /*8b90*/  LOP3.LUT R174, R179, UR10, R170, 0x96, !PT ;  /* 0x0000000ab3ae7c12 */ /* 0x000fe2000f8e96aa */
[----:B------:R-:W-:Y:S02]  /*8ba0*/  FADD.FTZ R33, R152, R33 ;  /* 0x0000002198217221 */ /* 0x000fe40000010000 */
[----:B------:R-:W-:Y:S02]  /*8bb0*/  IMAD.WIDE.U32 R24, R24, -0x2daee0ad, RZ ;  /* 0xd2511f5318187825 */ /* 0x000fe400078e00ff */
[----:B------:R-:W-:Y:S01]  /*8bc0*/  MUFU.EX2 R137, R137 ;  /* 0x0000008900897308 */ /* 0x000fe20000000800 */
[----:B------:R-:W-:Y:S01]  /*8bd0*/  LOP3.LUT R16, R169, UR12, R238, 0x96, !PT ;  /* 0x0000000ca9107c12 */ /* 0x000fe2000f8e96ee */
[----:B------:R-:W-:Y:S01]  /*8be0*/  HMMA.16816.F32.BF16 R112, R20, R12, R112 ;  /* 0x0000000c1470723c */ /* 0x000fe20000041870 */
[----:B------:R-:W-:Y:S01]  /*8bf0*/  LOP3.LUT R168, R25, UR10, R168, 0x96, !PT ;  /* 0x0000000a19a87c12 */ /* 0x000fe2000f8e96a8 */
[----:B------:R-:W-:-:S04]  /*8c00*/  IMAD.WIDE.U32 R174, R174, -0x326172a9, RZ ;  /* 0xcd9e8d57aeae7825 */ /* 0x000fc800078e00ff */
[----:B------:R-:W-:Y:S01]  /*8c10*/  IMAD.WIDE.U32 R16, R16, -0x326172a9, RZ ;  /* 0xcd9e8d5710107825 */ /* 0x000fe200078e00ff */
[----:B------:R-:W-:Y:S01]  /*8c20*/  MUFU.EX2 R48, R48 ;  /* 0x0000003000307308 */ /* 0x000fe20000000800 */
[----:B------:R-:W-:Y:S02]  /*8c30*/  HMMA.16816.F32.BF16 R108, R20, R14, R108 ;  /* 0x0000000e146c723c */ /* 0x000fe4000004186c */
[----:B------:R-:W-:Y:S01]  /*8c40*/  IMAD.WIDE.U32 R168, R168, -0x326172a9, RZ ;  /* 0xcd9e8d57a8a87825 */ /* 0x000fe200078e00ff */
[----:B------:R-:W-:-:S03]  /*8c50*/  LOP3.LUT R172, R17, UR11, R172, 0x96, !PT ;  /* 0x0000000b11ac7c12 */ /* 0x000fc6000f8e96ac */
[----:B------:R-:W-:Y:S01]  /*8c60*/  FADD.FTZ R36, R153, R36 ;  /* 0x0000002499247221 */ /* 0x000fe20000010000 */
[----:B------:R-:W-:Y:S01]  /*8c70*/  LOP3.LUT R166, R169, UR9, R16, 0x96, !PT ;  /* 0x00000009a9a67c12 */ /* 0x000fe2000f8e9610 */
[----:B------:R-:W-:Y:S01]  /*8c80*/  IMAD.WIDE.U32 R12, R172, -0x2daee0ad, RZ ;  /* 0xd2511f53ac0c7825 */ /* 0x000fe200078e00ff */
[----:B------:R-:W-:Y:S01]  /*8c90*/  HMMA.16816.F32.BF16 R84, R20, R10, R84 ;  /* 0x0000000a1454723c */ /* 0x000fe20000041854 */
[----:B------:R-:W-:Y:S02]  /*8ca0*/  MUFU.EX2 R49, R49 ;  /* 0x0000003100317308 */ /* 0x000fe40000000800 */
[----:B------:R-:W-:Y:S01]  /*8cb0*/  IMAD.WIDE.U32 R166, R166, -0x2daee0ad, RZ ;  /* 0xd2511f53a6a67825 */ /* 0x000fe200078e00ff */
[----:B------:R-:W-:-:S03]  /*8cc0*/  LOP3.LUT R172, R13, UR8, R24, 0x96, !PT ;  /* 0x000000080dac7c12 */ /* 0x000fc6000f8e9618 */
[----:B-1----:R-:W-:Y:S01]  /*8cd0*/  FADD.FTZ R132, R60, R132 ;  /* 0x000000843c847221 */ /* 0x002fe20000010000 */
[----:B------:R-:W-:Y:S01]  /*8ce0*/  LOP3.LUT R12, R167, UR6, R12, 0x96, !PT ;  /* 0x00000006a70c7c12 */ /* 0x000fe2000f8e960c */
[----:B------:R-:W-:Y:S01]  /*8cf0*/  IMAD.WIDE.U32 R172, R172, -0x326172a9, RZ ;  /* 0xcd9e8d57acac7825 */ /* 0x000fe200078e00ff */
[----:B------:R-:W-:Y:S01]  /*8d00*/  HMMA.16816.F32.BF16 R76, R20, R8, R76 ;  /* 0x00000008144c723c */ /* 0x000fe2000004184c */
[----:B------:R-:W-:Y:S01]  /*8d10*/  F2FP.BF16.PACK_AB R167, R144, R140 ;  /* 0x0000008c90a7723e */ /* 0x000fe200000010ff */
[----:B------:R-:W-:Y:S01]  /*8d20*/  MUFU.EX2 R44, R44 ;  /* 0x0000002c002c7308 */ /* 0x000fe20000000800 */
[----:B------:R-:W-:Y:S01]  /*8d30*/  IMAD.WIDE.U32 R14, R12, -0x326172a9, RZ ;  /* 0xcd9e8d570c0e7825 */ /* 0x000fe200078e00ff */
[----:B------:R-:W-:-:S03]  /*8d40*/  LOP3.LUT R168, R173, UR7, R168, 0x96, !PT ;  /* 0x00000007ada87c12 */ /* 0x000fc6000f8e96a8 */
[----:B--2---:R-:W-:Y:S01]  /*8d50*/  FADD.FTZ R64, R62, R64 ;  /* 0x000000403e407221 */ /* 0x004fe20000010000 */
[----:B------:R-:W-:Y:S01]  /*8d60*/  LOP3.LUT R24, R15, UR16, R172, 0x96, !PT ;  /* 0x000000100f187c12 */ /* 0x000fe2000f8e96ac */
[C---:B------:R-:W-:Y:S01]  /*8d70*/  HMMA.16816.F32.BF16 R100, R20.reuse, R4, R100 ;  /* 0x000000041464723c */ /* 0x040fe20000041864 */
[----:B------:R-:W-:Y:S01]  /*8d80*/  LOP3.LUT R27, R14, 0xffff, RZ, 0xc0, !PT ;  /* 0x0000ffff0e1b7812 */ /* 0x000fe200078ec0ff */
[----:B------:R-:W-:Y:S01]  /*8d90*/  IMAD.WIDE.U32 R168, R168, -0x2daee0ad, RZ ;  /* 0xd2511f53a8a87825 */ /* 0x000fe200078e00ff */
[----:B------:R-:W-:Y:S01]  /*8da0*/  SHF.R.U32.HI R10, RZ, 0x10, R24 ;  /* 0x00000010ff0a7819 */ /* 0x000fe20000011618 */
[----:B------:R-:W-:Y:S01]  /*8db0*/  MUFU.EX2 R45, R45 ;  /* 0x0000002d002d7308 */ /* 0x000fe20000000800 */
[C---:B------:R-:W-:Y:S01]  /*8dc0*/  LOP3.LUT R12, R24.reuse, 0xffff, RZ, 0xc0, !PT ;  /* 0x0000ffff180c7812 */ /* 0x040fe200078ec0ff */
[----:B------:R-:W-:Y:S01]  /*8dd0*/  FADD.FTZ R33, R145, R33 ;  /* 0x0000002191217221 */ /* 0x000fe20000010000 */
[----:B------:R-:W-:Y:S01]  /*8de0*/  SHF.R.U32.HI R25, RZ, 0x10, R14 ;  /* 0x00000010ff197819 */ /* 0x000fe2000001160e */
[C---:B------:R-:W-:Y:S01]  /*8df0*/  HMMA.16816.F32.BF16 R116, R20.reuse, R18, R116 ;  /* 0x000000121474723c */ /* 0x040fe20000041874 */
[----:B------:R-:W-:Y:S01]  /*8e00*/  LOP3.LUT R8, R24, 0xff, RZ, 0xc0, !PT ;  /* 0x000000ff18087812 */ /* 0x000fe200078ec0ff */
[----:B------:R-:W1:Y:S01]  /*8e10*/  LDSM.16.MT88.4 R16, [R188+0x7000] ;  /* 0x00700000bc10783b */ /* 0x000e620000004200 */
[----:B------:R-:W-:Y:S01]  /*8e20*/  SHF.R.U32.HI R11, RZ, 0x8, R27 ;  /* 0x00000008ff0b7819 */ /* 0x000fe2000001161b */
[----:B------:R-:W-:Y:S01]  /*8e30*/  MUFU.EX2 R40, R40 ;  /* 0x0000002800287308 */ /* 0x000fe20000000800 */
[----:B------:R-:W-:Y:S01]  /*8e40*/  SHF.R.U32.HI R24, RZ, 0x18, R24 ;  /* 0x00000018ff187819 */ /* 0x000fe20000011618 */
[----:B------:R-:W-:Y:S01]  /*8e50*/  FADD.FTZ R36, R140, R36 ;  /* 0x000000248c247221 */ /* 0x000fe20000010000 */
[----:B------:R-:W-:Y:S01]  /*8e60*/  LOP3.LUT R27, R10, 0xff, RZ, 0xc0, !PT ;  /* 0x000000ff0a1b7812 */ /* 0x000fe200078ec0ff */
[----:B------:R-:W-:Y:S01]  /*8e70*/  HMMA.16816.F32.BF16 R96, R20, R6, R96 ;  /* 0x000000061460723c */ /* 0x000fe20000041860 */
[----:B------:R-:W-:Y:S01]  /*8e80*/  SHF.R.U32.HI R12, RZ, 0x8, R12 ;  /* 0x00000008ff0c7819 */ /* 0x000fe2000001160c */
[----:B------:R-:W-:Y:S01]  /*8e90*/  FADD.FTZ R132, R61, R132 ;  /* 0x000000843d847221 */ /* 0x000fe20000010000 */
[----:B------:R-:W-:Y:S01]  /*8ea0*/  LOP3.LUT R26, R14, 0xff, RZ, 0xc0, !PT ;  /* 0x000000ff0e1a7812 */ /* 0x000fe200078ec0ff */
[----:B------:R-:W-:Y:S01]  /*8eb0*/  MUFU.EX2 R42, R42 ;  /* 0x0000002a002a7308 */ /* 0x000fe20000000800 */
[----:B------:R-:W-:Y:S01]  /*8ec0*/  SHF.R.U32.HI R9, RZ, 0x18, R14 ;  /* 0x00000018ff097819 */ /* 0x000fe2000001160e */
[----:B---3--:R-:W-:Y:S01]  /*8ed0*/  FADD.FTZ R64, R63, R64 ;  /* 0x000000403f407221 */ /* 0x008fe20000010000 */
[----:B------:R-:W-:Y:S01]  /*8ee0*/  LOP3.LUT R25, R25, 0xff, RZ, 0xc0, !PT ;  /* 0x000000ff19197812 */ /* 0x000fe200078ec0ff */
[----:B------:R-:W-:Y:S01]  /*8ef0*/  FADD.FTZ R33, R149, R33 ;  /* 0x0000002195217221 */ /* 0x000fe20000010000 */
[----:B------:R-:W-:Y:S01]  /*8f00*/  PRMT R27, R27, 0x5410, R24 ;  /* 0x000054101b1b7816 */ /* 0x000fe20000000018 */
[----:B------:R-:W-:Y:S01]  /*8f10*/  FADD.FTZ R36, R144, R36 ;  /* 0x0000002490247221 */ /* 0x000fe20000010000 */
[----:B------:R-:W-:Y:S01]  /*8f20*/  PRMT R8, R8, 0x5410, R12 ;  /* 0x0000541008087816 */ /* 0x000fe2000000000c */
[----:B------:R-:W-:Y:S01]  /*8f30*/  MUFU.EX2 R46, R46 ;  /* 0x0000002e002e7308 */ /* 0x000fe20000000800 */
        /* <DEDUP_REMOVED lines=9> */
[----:B------:R-:W2:Y:S01]  /*8fd0*/  LDSM.16.MT88.4 R12, [R186+0x7000] ;  /* 0x00700000ba0c783b */ /* 0x000ea20000004200 */
[----:B------:R-:W-:Y:S01]  /*8fe0*/  LOP3.LUT R24, R8, R10, RZ, 0xc0, !PT ;  /* 0x0000000a08187212 */ /* 0x000fe200078ec0ff */
[----:B------:R-:W-:Y:S01]  /*8ff0*/  MUFU.EX2 R34, R34 ;  /* 0x0000002200227308 */ /* 0x000fe20000000800 */
[----:B------:R-:W-:Y:S01]  /*9000*/  LOP3.LUT R26, R26, R5, RZ, 0xc0, !PT ;  /* 0x000000051a1a7212 */ /* 0x000fe200078ec0ff */
[----:B------:R-:W3:Y:S01]  /*9010*/  LDSM.16.MT88.4 R8, [R185+0x7000] ;  /* 0x00700000b908783b */ /* 0x000ee20000004200 */
[----:B------:R-:W-:Y:S01]  /*9020*/  LOP3.LUT R27, R27, R4, RZ, 0xc0, !PT ;  /* 0x000000041b1b7212 */ /* 0x000fe200078ec0ff */
[----:B------:R-:W-:Y:S01]  /*9030*/  FADD.FTZ R132, R56, R132 ;  /* 0x0000008438847221 */ /* 0x000fe20000010000 */
[----:B------:R-:W-:Y:S01]  /*9040*/  LOP3.LUT R20, R171, UR12, R242, 0x96, !PT ;  /* 0x0000000cab147c12 */ /* 0x000fe2000f8e96f2 */
[----:B------:R-:W4:Y:S01]  /*9050*/  LDSM.16.MT88.4 R4, [R184+0x7000] ;  /* 0x00700000b804783b */ /* 0x000f220000004200 */
[----:B------:R-:W-:Y:S01]  /*9060*/  LOP3.LUT R25, R164, R167, RZ, 0xc0, !PT ;  /* 0x000000a7a4197212 */ /* 0x000fe200078ec0ff */
[--C-:B------:R-:W-:Y:S01]  /*9070*/  FFMA.FTZ R164, R50, c[0x0][0x23c], -R141.reuse ;  /* 0x00008f0032a47a23 */ /* 0x100fe2000001088d */
[----:B------:R-:W-:Y:S01]  /*9080*/  LOP3.LUT R166, R169, UR17, R166, 0x96, !PT ;  /* 0x00000011a9a67c12 */ /* 0x000fe2000f8e96a6 */
[----:B------:R-:W-:Y:S01]  /*9090*/  IMAD.WIDE.U32 R170, R20, -0x326172a9, RZ ;  /* 0xcd9e8d5714aa7825 */ /* 0x000fe200078e00ff */
[----:B------:R-:W-:Y:S03]  /*90a0*/  MUFU.EX2 R39, R39 ;  /* 0x0000002700277308 */ /* 0x000fe60000000800 */
[----:B------:R-:W-:Y:S01]  /*90b0*/  FFMA.FTZ R50, R51, c[0x0][0x23c], -R141 ;  /* 0x00008f0033327a23 */ /* 0x000fe2000001088d */
[----:B------:R-:W-:Y:S01]  /*90c0*/  LOP3.LUT R20, R171, UR11, R240, 0x96, !PT ;  /* 0x0000000bab147c12 */ /* 0x000fe2000f8e96f0 */
[----:B-1----:R-:W-:Y:S01]  /*90d0*/  HMMA.16816.F32.BF16 R124, R24, R16, R124 ;  /* 0x00000010187c723c */ /* 0x002fe2000004187c */
[----:B------:R-:W-:Y:S01]  /*90e0*/  LOP3.LUT R170, R175, UR9, R170, 0x96, !PT ;  /* 0x00000009afaa7c12 */ /* 0x000fe2000f8e96aa */
[----:B------:R-:W-:Y:S01]  /*90f0*/  FFMA.FTZ R51, R52, c[0x0][0x23c], -R139 ;  /* 0x00008f0034337a23 */ /* 0x000fe2000001088b */
[----:B------:R-:W1:Y:S01]  /*9100*/  MUFU.EX2 R164, R164 ;  /* 0x000000a400a47308 */ /* 0x000e620000000800 */
[----:B------:R-:W-:-:S04]  /*9110*/  IMAD.WIDE.U32 R20, R20, -0x2daee0ad, RZ ;  /* 0xd2511f5314147825 */ /* 0x000fc800078e00ff */
[----:B------:R-:W-:Y:S01]  /*9120*/  IMAD.WIDE.U32 R170, R170, -0x2daee0ad, RZ ;  /* 0xd2511f53aaaa7825 */ /* 0x000fe200078e00ff */
[----:B------:R-:W-:Y:S01]  /*9130*/  LOP3.LUT R178, R21, UR8, R178, 0x96, !PT ;  /* 0x0000000815b27c12 */ /* 0x000fe2000f8e96b2 */
[----:B------:R-:W-:Y:S01]  /*9140*/  HMMA.16816.F32.BF16 R120, R24, R18, R120 ;  /* 0x000000121878723c */ /* 0x000fe20000041878 */
[----:B------:R-:W5:Y:S01]  /*9150*/  MUFU.EX2 R50, R50 ;  /* 0x0000003200327308 */ /* 0x000f620000000800 */
[----:B------:R-:W-:Y:S01]  /*9160*/  FFMA.FTZ R52, R57, c[0x0][0x23c], -R139 ;  /* 0x00008f0039347a23 */ /* 0x000fe2000001088b */
[----:B------:R-:W-:Y:S01]  /*9170*/  LOP3.LUT R20, R171, UR6, R20, 0x96, !PT ;  /* 0x00000006ab147c12 */ /* 0x000fe2000f8e9614 */
[----:B------:R-:W-:-:S04]  /*9180*/  IMAD.WIDE.U32 R178, R178, -0x326172a9, RZ ;  /* 0xcd9e8d57b2b27825 */ /* 0x000fc800078e00ff */
[----:B------:R-:W-:Y:S01]  /*9190*/  IMAD.WIDE.U32 R224, R20, -0x326172a9, RZ ;  /* 0xcd9e8d5714e07825 */ /* 0x000fe200078e00ff */
[----:B------:R-:W3:Y:S01]  /*91a0*/  MUFU.EX2 R51, R51 ;  /* 0x0000003300337308 */ /* 0x000ee20000000800 */
[----:B------:R-:W-:Y:S01]  /*91b0*/  LOP3.LUT R174, R179, UR7, R174, 0x96, !PT ;  /* 0x00000007b3ae7c12 */ /* 0x000fe2000f8e96ae */
[C---:B--2---:R-:W-:Y:S02]  /*91c0*/  HMMA.16816.F32.BF16 R68, R24.reuse, R12, R68 ;  /* 0x0000000c1844723c */ /* 0x044fe40000041844 */
[----:B------:R-:W-:Y:S01]  /*91d0*/  LOP3.LUT R23, R224, 0xffff, RZ, 0xc0, !PT ;  /* 0x0000ffffe0177812 */ /* 0x000fe200078ec0ff */
[----:B------:R-:W-:Y:S01]  /*91e0*/  FFMA.FTZ R57, R138, c[0x0][0x23c], -R139 ;  /* 0x00008f008a397a23 */ /* 0x000fe2000001088b */
[----:B------:R-:W-:Y:S01]  /*91f0*/  SHF.R.U32.HI R21, RZ, 0x10, R224 ;  /* 0x00000010ff157819 */ /* 0x000fe200000116e0 */
[----:B------:R-:W-:Y:S01]  /*9200*/  IMAD.WIDE.U32 R174, R174, -0x2daee0ad, RZ ;  /* 0xd2511f53aeae7825 */ /* 0x000fe200078e00ff */
[----:B------:R-:W-:Y:S01]  /*9210*/  LOP3.LUT R22, R224, 0xff, RZ, 0xc0, !PT ;  /* 0x000000ffe0167812 */ /* 0x000fe200078ec0ff */
[----:B------:R-:W-:Y:S01]  /*9220*/  MUFU.EX2 R52, R52 ;  /* 0x0000003400347308 */ /* 0x000fe20000000800 */
[----:B------:R-:W-:Y:S01]  /*9230*/  SHF.R.U32.HI R23, RZ, 0x8, R23 ;  /* 0x00000008ff177819 */ /* 0x000fe20000011617 */
[C---:B------:R-:W-:Y:S01]  /*9240*/  HMMA.16816.F32.BF16 R72, R24.reuse, R14, R72 ;  /* 0x0000000e1848723c */ /* 0x040fe20000041848 */
[----:B------:R-:W-:Y:S01]  /*9250*/  LOP3.LUT R21, R21, 0xff, RZ, 0xc0, !PT ;  /* 0x000000ff15157812 */ /* 0x000fe200078ec0ff */
[----:B-1----:R-:W-:Y:S01]  /*9260*/  FADD.FTZ R64, R164, R64 ;  /* 0x00000040a4407221 */ /* 0x002fe20000010000 */
[----:B------:R-:W-:Y:S01]  /*9270*/  SHF.R.U32.HI R20, RZ, 0x18, R224 ;  /* 0x00000018ff147819 */ /* 0x000fe200000116e0 */
[----:B------:R-:W-:Y:S01]  /*9280*/  FADD.FTZ R33, R158, R33 ;  /* 0x000000219e217221 */ /* 0x000fe20000010000 */
[----:B------:R-:W-:Y:S01]  /*9290*/  PRMT R22, R22, 0x5410, R23 ;  /* 0x0000541016167816 */ /* 0x000fe20000000017 */
[----:B------:R-:W-:Y:S01]  /*92a0*/  MUFU.EX2 R57, R57 ;  /* 0x0000003900397308 */ /* 0x000fe20000000800 */
[----:B------:R-:W-:Y:S01]  /*92b0*/  PRMT R21, R21, 0x5410, R20 ;  /* 0x0000541015157816 */ /* 0x000fe20000000014 */
[C---:B---3--:R-:W-:Y:S01]  /*92c0*/  HMMA.16816.F32.BF16 R80, R24.reuse, R8, R80 ;  /* 0x000000081850723c */ /* 0x048fe20000041850 */
[----:B------:R-:W-:Y:S01]  /*92d0*/  LOP3.LUT R170, R175, UR17, R170, 0x96, !PT ;  /* 0x00000011afaa7c12 */ /* 0x000fe2000f8e96aa */
[--C-:B------:R-:W-:Y:S01]  /*92e0*/  HSET2.LE.AND R22, R22, R41.reuse, PT ;  /* 0x0000002916167233 */ /* 0x100fe20003803000 */
[----:B------:R-:W-:Y:S01]  /*92f0*/  FADD.FTZ R36, R143, R36 ;  /* 0x000000248f247221 */ /* 0x000fe20000010000 */
[----:B------:R-:W-:Y:S01]  /*9300*/  HSET2.LE.AND R21, R21, R41, PT ;  /* 0x0000002915157233 */ /* 0x000fe20003803000 */
[C---:B------:R-:W-:Y:S01]  /*9310*/  LOP3.LUT R138, R170.reuse, 0xffff, RZ, 0xc0, !PT ;  /* 0x0000ffffaa8a7812 */ /* 0x040fe200078ec0ff */
[----:B------:R-:W1:Y:S01]  /*9320*/  MUFU.EX2 R47, R47 ;  /* 0x0000002f002f7308 */ /* 0x000e620000000800 */
[----:B------:R-:W-:Y:S01]  /*9330*/  SHF.R.U32.HI R139, RZ, 0x10, R170 ;  /* 0x00000010ff8b7819 */ /* 0x000fe200000116aa */
[C---:B------:R-:W-:Y:S01]  /*9340*/  HMMA.16816.F32.BF16 R104, R24.reuse, R10, R104 ;  /* 0x0000000a1868723c */ /* 0x040fe20000041868 */
[----:B------:R-:W-:Y:S01]  /*9350*/  LOP3.LUT R54, R170, 0xff, RZ, 0xc0, !PT ;  /* 0x000000ffaa367812 */ /* 0x000fe200078ec0ff */
[----:B------:R-:W-:Y:S01]  /*9360*/  FADD.FTZ R132, R55, R132 ;  /* 0x0000008437847221 */ /* 0x000fe20000010000 */
[----:B------:R-:W-:Y:S01]  /*9370*/  SHF.R.U32.HI R170, RZ, 0x18, R170 ;  /* 0x00000018ffaa7819 */ /* 0x000fe200000116aa */
[----:B-----5:R-:W-:Y:S01]  /*9380*/  FADD.FTZ R64, R50, R64 ;  /* 0x0000004032407221 */ /* 0x020fe20000010000 */
[----:B------:R-:W-:Y:S01]  /*9390*/  SHF.R.U32.HI R138, RZ, 0x8, R138 ;  /* 0x00000008ff8a7819 */ /* 0x000fe2000001168a */
[----:B------:R-:W-:Y:S01]  /*93a0*/  FADD.FTZ R33, R157, R33 ;  /* 0x000000219d217221 */ /* 0x000fe20000010000 */
[----:B------:R-:W-:Y:S01]  /*93b0*/  LOP3.LUT R139, R139, 0xff, RZ, 0xc0, !PT ;  /* 0x000000ff8b8b7812 */ /* 0x000fe200078ec0ff */
[----:B----4-:R-:W-:Y:S01]  /*93c0*/  HMMA.16816.F32.BF16 R88, R24, R4, R88 ;  /* 0x000000041858723c */ /* 0x010fe20000041858 */
[----:B------:R-:W-:Y:S01]  /*93d0*/  PRMT R54, R54, 0x5410, R138 ;  /* 0x0000541036367816 */ /* 0x000fe2000000008a */
[----:B------:R-:W-:Y:S01]  /*93e0*/  FADD.FTZ R36, R142, R36 ;  /* 0x000000248e247221 */ /* 0x000fe20000010000 */
[----:B------:R-:W-:Y:S01]  /*93f0*/  F2FP.BF16.PACK_AB R138, R45, R44 ;  /* 0x0000002c2d8a723e */ /* 0x000fe200000010ff */
[----:B------:R-:W-:-:S02]  /*9400*/  FADD.FTZ R132, R44, R132 ;  /* 0x000000842c847221 */ /* 0x000fc40000010000 */
[----:B------:R-:W-:Y:S02]  /*9410*/  FADD.FTZ R64, R46, R64 ;  /* 0x000000402e407221 */ /* 0x000fe40000010000 */
[----:B------:R-:W-:Y:S01]  /*9420*/  HMMA.16816.F32.BF16 R92, R24, R6, R92 ;  /* 0x00000006185c723c */ /* 0x000fe2000004185c */
[----:B------:R-:W-:Y:S02]  /*9430*/  FADD.FTZ R33, R51, R33 ;  /* 0x0000002133217221 */ /* 0x000fe40000010000 */
[----:B------:R-:W-:Y:S02]  /*9440*/  FADD.FTZ R36, R48, R36 ;  /* 0x0000002430247221 */ /* 0x000fe40000010000 */
[----:B------:R-:W-:Y:S02]  /*9450*/  FADD.FTZ R132, R45, R132 ;  /* 0x000000842d847221 */ /* 0x000fe40000010000 */
[----:B------:R-:W-:Y:S01]  /*9460*/  LOP3.LUT R24, R225, UR16, R178, 0x96, !PT ;  /* 0x00000010e1187c12 */ /* 0x000fe2000f8e96b2 */
[----:B-1----:R-:W-:Y:S01]  /*9470*/  FADD.FTZ R64, R47, R64 ;  /* 0x000000402f407221 */ /* 0x002fe20000010000 */
[----:B------:R-:W-:Y:S01]  /*9480*/  SHF.R.U32.HI R27, RZ, 0x18, R168 ;  /* 0x00000018ff1b7819 */ /* 0x000fe200000116a8 */
[----:B------:R-:W-:Y:S01]  /*9490*/  FADD.FTZ R33, R52, R33 ;  /* 0x0000002134217221 */ /* 0x000fe20000010000 */
[----:B------:R-:W-:Y:S01]  /*94a0*/  SHF.R.U32.HI R23, RZ, 0x10, R24 ;  /* 0x00000010ff177819 */ /* 0x000fe20000011618 */
[----:B------:R-:W-:Y:S01]  /*94b0*/  FADD.FTZ R36, R49, R36 ;  /* 0x0000002431247221 */ /* 0x000fe20000010000 */
[----:B------:R-:W-:Y:S01]  /*94c0*/  LOP3.LUT R25, R24, 0xffff, RZ, 0xc0, !PT ;  /* 0x0000ffff18197812 */ /* 0x000fe200078ec0ff */
[----:B------:R-:W-:Y:S01]  /*94d0*/  FADD.FTZ R132, R40, R132 ;  /* 0x0000008428847221 */ /* 0x000fe20000010000 */
        /* <DEDUP_REMOVED lines=8> */
[----:B------:R-:W-:Y:S01]  /*9560*/  PRMT R24, R23, 0x5410, R24 ;  /* 0x0000541017187816 */ /* 0x000fe20000000018 */
[----:B------:R-:W-:Y:S01]  /*9570*/  FADD.FTZ R220, R39, R64 ;  /* 0x0000004027dc7221 */ /* 0x000fe20000010000 */
[----:B------:R-:W-:Y:S01]  /*9580*/  PRMT R20, R20, 0x5410, R25 ;  /* 0x0000541014147816 */ /* 0x000fe20000000019 */
[----:B------:R-:W-:Y:S01]  /*9590*/  FADD.FTZ R219, R137, R33 ;  /* 0x0000002189db7221 */ /* 0x000fe20000010000 */
[----:B------:R-:W-:Y:S01]  /*95a0*/  F2FP.BF16.PACK_AB R23, R50, R164 ;  /* 0x000000a43217723e */ /* 0x000fe200000010ff */
[----:B------:R-:W-:Y:S01]  /*95b0*/  FADD.FTZ R218, R53, R36 ;  /* 0x0000002435da7221 */ /* 0x000fe20000010000 */
[----:B------:R-:W-:Y:S01]  /*95c0*/  F2FP.BF16.PACK_AB R25, R55, R56 ;  /* 0x000000383719723e */ /* 0x000fe200000010ff */
[--C-:B------:R-:W-:Y:S01]  /*95d0*/  HSET2.LE.AND R20, R20, R41.reuse, PT ;  /* 0x0000002914147233 */ /* 0x100fe20003803000 */
[----:B------:R-:W-:Y:S01]  /*95e0*/  LOP3.LUT R23, R21, R23, RZ, 0xc0, !PT ;  /* 0x0000001715177212 */ /* 0x000fe200078ec0ff */
[----:B------:R-:W-:Y:S01]  /*95f0*/  HSET2.LE.AND R21, R24, R41, PT ;  /* 0x0000002918157233 */ /* 0x000fe20003803000 */
[----:B------:R-:W-:Y:S01]  /*9600*/  LOP3.LUT R22, R22, R25, RZ, 0xc0, !PT ;  /* 0x0000001916167212 */ /* 0x000fe200078ec0ff */
[----:B------:R-:W-:Y:S01]  /*9610*/  IMAD.MOV.U32 R135, RZ, RZ, R176 ;  /* 0x000000ffff877224 */ /* 0x000fe200078e00b0 */
[----:B------:R-:W-:Y:S01]  /*9620*/  F2FP.BF16.PACK_AB R25, R61, R60 ;  /* 0x0000003c3d19723e */ /* 0x000fe200000010ff */
[----:B------:R-:W-:Y:S01]  /*9630*/  IMAD.MOV.U32 R136, RZ, RZ, R177 ;  /* 0x000000ffff887224 */ /* 0x000fe200078e00b1 */
[----:B------:R-:W-:Y:S01]  /*9640*/  F2FP.BF16.PACK_AB R24, R63, R62 ;  /* 0x0000003e3f18723e */ /* 0x000fe200000010ff */
[----:B------:R-:W-:Y:S01]  /*9650*/  IMAD.MOV.U32 R133, RZ, RZ, R2 ;  /* 0x000000ffff857224 */ /* 0x000fe200078e0002 */
[----:B------:R-:W-:Y:S01]  /*9660*/  LOP3.LUT R20, R20, R25, RZ, 0xc0, !PT ;  /* 0x0000001914147212 */ /* 0x000fe200078ec0ff */
[----:B------:R-:W-:Y:S01]  /*9670*/  IMAD.MOV.U32 R134, RZ, RZ, R3 ;  /* 0x000000ffff867224 */ /* 0x000fe200078e0003 */
[----:B------:R-:W-:-:S02]  /*9680*/  LOP3.LUT R21, R21, R24, RZ, 0xc0, !PT ;  /* 0x0000001815157212 */ /* 0x000fc400078ec0ff */
[----:B------:R-:W-:Y:S02]  /*9690*/  F2FP.BF16.PACK_AB R24, R52, R51 ;  /* 0x000000333418723e */ /* 0x000fe400000010ff */
[----:B------:R-:W-:Y:S02]  /*96a0*/  F2FP.BF16.PACK_AB R25, R49, R48 ;  /* 0x000000303119723e */ /* 0x000fe400000010ff */
[----:B------:R-:W-:Y:S01]  /*96b0*/  F2FP.BF16.PACK_AB R26, R137, R57 ;  /* 0x00000039891a723e */ /* 0x000fe200000010ff */
[C---:B------:R-:W-:Y:S07]  /*96c0*/  HMMA.16816.F32.BF16 R76, R20.reuse, R8, R76 ;  /* 0x00000008144c723c */ /* 0x040fee000004184c */
[----:B------:R-:W-:Y:S01]  /*96d0*/  SHF.R.U32.HI R9, RZ, 0x10, R168 ;  /* 0x00000010ff097819 */ /* 0x000fe200000116a8 */
[----:B------:R-:W-:Y:S01]  /*96e0*/  HMMA.16816.F32.BF16 R112, R20, R12, R112 ;  /* 0x0000000c1470723c */ /* 0x000fe20000041870 */
[----:B------:R-:W-:-:S02]  /*96f0*/  LOP3.LUT R8, R168, 0xff, RZ, 0xc0, !PT ;  /* 0x000000ffa8087812 */ /* 0x000fc400078ec0ff */
[----:B------:R-:W-:-:S04]  /*9700*/  LOP3.LUT R9, R9, 0xff, RZ, 0xc0, !PT ;  /* 0x000000ff09097812 */ /* 0x000fc800078ec0ff */
[----:B------:R-:W-:Y:S01]  /*9710*/  LOP3.LUT R12, R168, 0xffff, RZ, 0xc0, !PT ;  /* 0x0000ffffa80c7812 */ /* 0x000fe200078ec0ff */
[C---:B------:R-:W-:Y:S01]  /*9720*/  HMMA.16816.F32.BF16 R84, R20.reuse, R10, R84 ;  /* 0x0000000a1454723c */ /* 0x040fe20000041854 */
[C---:B------:R-:W-:Y:S02]  /*9730*/  LOP3.LUT R13, R166.reuse, 0xffff, RZ, 0xc0, !PT ;  /* 0x0000ffffa60d7812 */ /* 0x040fe400078ec0ff */
[----:B------:R-:W-:Y:S02]  /*9740*/  SHF.R.U32.HI R12, RZ, 0x8, R12 ;  /* 0x00000008ff0c7819 */ /* 0x000fe4000001160c */
[----:B------:R-:W-:Y:S02]  /*9750*/  SHF.R.U32.HI R13, RZ, 0x8, R13 ;  /* 0x00000008ff0d7819 */ /* 0x000fe4000001160d */
[----:B------:R-:W-:Y:S01]  /*9760*/  SHF.R.U32.HI R11, RZ, 0x10, R166 ;  /* 0x00000010ff0b7819 */ /* 0x000fe200000116a6 */
[----:B------:R-:W-:Y:S01]  /*9770*/  HMMA.16816.F32.BF16 R100, R20, R4, R100 ;  /* 0x000000041464723c */ /* 0x000fe20000041864 */
[----:B------:R-:W-:-:S02]  /*9780*/  LOP3.LUT R10, R166, 0xff, RZ, 0xc0, !PT ;  /* 0x000000ffa60a7812 */ /* 0x000fc400078ec0ff */
[----:B------:R-:W-:Y:S02]  /*9790*/  SHF.R.U32.HI R166, RZ, 0x18, R166 ;  /* 0x00000018ffa67819 */ /* 0x000fe400000116a6 */
[----:B------:R-:W-:Y:S02]  /*97a0*/  LOP3.LUT R11, R11, 0xff, RZ, 0xc0, !PT ;  /* 0x000000ff0b0b7812 */ /* 0x000fe400078ec0ff */
[----:B------:R-:W-:Y:S01]  /*97b0*/  PRMT R27, R9, 0x5410, R27 ;  /* 0x00005410091b7816 */ /* 0x000fe2000000001b */
[C---:B------:R-:W-:Y:S01]  /*97c0*/  HMMA.16816.F32.BF16 R128, R20.reuse, R16, R128 ;  /* 0x000000101480723c */ /* 0x040fe20000041880 */
[----:B------:R-:W-:Y:S02]  /*97d0*/  PRMT R8, R8, 0x5410, R12 ;  /* 0x0000541008087816 */ /* 0x000fe4000000000c */
[----:B------:R-:W-:Y:S01]  /*97e0*/  PRMT R10, R10, 0x5410, R13 ;  /* 0x000054100a0a7816 */ /* 0x000fe2000000000d */
[--C-:B------:R-:W-:Y:S01]  /*97f0*/  HSET2.LE.AND R27, R27, R41.reuse, PT ;  /* 0x000000291b1b7233 */ /* 0x100fe20003803000 */
[----:B------:R-:W-:Y:S01]  /*9800*/  PRMT R9, R11, 0x5410, R166 ;  /* 0x000054100b097816 */ /* 0x000fe200000000a6 */
[--C-:B------:R-:W-:Y:S01]  /*9810*/  HSET2.LE.AND R8, R8, R41.reuse, PT ;  /* 0x0000002908087233 */ /* 0x100fe20003803000 */
[----:B------:R-:W-:Y:S01]  /*9820*/  F2FP.BF16.PACK_AB R4, R53, R43 ;  /* 0x0000002b3504723e */ /* 0x000fe200000010ff */
[--C-:B------:R-:W-:Y:S01]  /*9830*/  HSET2.LE.AND R10, R10, R41.reuse, PT ;  /* 0x000000290a0a7233 */ /* 0x100fe20003803000 */
[----:B------:R-:W-:Y:S01]  /*9840*/  HMMA.16816.F32.BF16 R116, R20, R18, R116 ;  /* 0x000000121474723c */ /* 0x000fe20000041874 */
[----:B------:R-:W-:Y:S01]  /*9850*/  HSET2.LE.AND R9, R9, R41, PT ;  /* 0x0000002909097233 */ /* 0x000fe20003803000 */
[----:B------:R-:W-:Y:S01]  /*9860*/  LOP3.LUT R26, R8, R26, RZ, 0xc0, !PT ;  /* 0x0000001a081a7212 */ /* 0x000fe200078ec0ff */
[----:B------:R-:W1:Y:S01]  /*9870*/  LDSM.16.MT88.4 R16, [R188+0x7800] ;  /* 0x00780000bc10783b */ /* 0x000e620000004200 */
[----:B------:R-:W-:-:S02]  /*9880*/  LOP3.LUT R24, R10, R24, RZ, 0xc0, !PT ;  /* 0x000000180a187212 */ /* 0x000fc400078ec0ff */
[----:B------:R-:W-:Y:S02]  /*9890*/  LOP3.LUT R25, R9, R25, RZ, 0xc0, !PT ;  /* 0x0000001909197212 */ /* 0x000fe400078ec0ff */
[C---:B------:R-:W-:Y:S01]  /*98a0*/  HMMA.16816.F32.BF16 R108, R20.reuse, R14, R108 ;  /* 0x0000000e146c723c */ /* 0x040fe2000004186c */
[----:B------:R-:W-:Y:S01]  /*98b0*/  LOP3.LUT R27, R27, R4, RZ, 0xc0, !PT ;  /* 0x000000041b1b7212 */ /* 0x000fe200078ec0ff */
[----:B------:R-:W2:Y:S04]  /*98c0*/  LDSM.16.MT88.4 R12, [R186+0x7800] ;  /* 0x00780000ba0c783b */ /* 0x000ea80000004200 */
[----:B------:R-:W3:Y:S02]  /*98d0*/  LDSM.16.MT88.4 R8, [R185+0x7800] ;  /* 0x00780000b908783b */ /* 0x000ee40000004200 */
[----:B------:R-:W-:Y:S02]  /*98e0*/  HMMA.16816.F32.BF16 R96, R20, R6, R96 ;  /* 0x000000061460723c */ /* 0x000fe40000041860 */
[----:B------:R-:W4:Y:S05]  /*98f0*/  LDSM.16.MT88.4 R4, [R184+0x7800] ;  /* 0x00780000b804783b */ /* 0x000f2a0000004200 */
        /* <DEDUP_REMOVED lines=10> */
[----:B------:R-:W-:Y:S01]  /*99a0*/  F2FP.BF16.PACK_AB R139, R39, R34 ;  /* 0x00000022278b723e */ /* 0x000fe200000010ff */
[--C-:B------:R-:W-:Y:S01]  /*99b0*/  HSET2.LE.AND R23, R23, R41.reuse, PT ;  /* 0x0000002917177233 */ /* 0x100fe20003803000 */
[----:B-1----:R-:W-:Y:S01]  /*99c0*/  HMMA.16816.F32.BF16 R124, R24, R16, R124 ;  /* 0x00000010187c723c */ /* 0x002fe2000004187c */
[--C-:B------:R-:W-:Y:S01]  /*99d0*/  HSET2.LE.AND R20, R54, R41.reuse, PT ;  /* 0x0000002936147233 */ /* 0x100fe20003803000 */
[----:B------:R-:W-:Y:S01]  /*99e0*/  F2FP.BF16.PACK_AB R54, R42, R40 ;  /* 0x000000282a36723e */ /* 0x000fe200000010ff */
[----:B------:R-:W-:Y:S01]  /*99f0*/  HSET2.LE.AND R21, R21, R41, PT ;  /* 0x0000002915157233 */ /* 0x000fe20003803000 */
[----:B------:R-:W-:-:S02]  /*9a00*/  F2FP.BF16.PACK_AB R41, R47, R46 ;  /* 0x0000002e2f29723e */ /* 0x000fc400000010ff */
[----:B------:R-:W-:Y:S02]  /*9a10*/  LOP3.LUT R22, R22, R54, RZ, 0xc0, !PT ;  /* 0x0000003616167212 */ /* 0x000fe400078ec0ff */
[----:B------:R-:W-:Y:S01]  /*9a20*/  LOP3.LUT R23, R23, R139, RZ, 0xc0, !PT ;  /* 0x0000008b17177212 */ /* 0x000fe200078ec0ff */
[----:B------:R-:W-:Y:S01]  /*9a30*/  HMMA.16816.F32.BF16 R120, R24, R18, R120 ;  /* 0x000000121878723c */ /* 0x000fe20000041878 */
[----:B------:R-:W-:Y:S02]  /*9a40*/  LOP3.LUT R20, R20, R138, RZ, 0xc0, !PT ;  /* 0x0000008a14147212 */ /* 0x000fe400078ec0ff */
[----:B------:R-:W-:-:S05]  /*9a50*/  LOP3.LUT R21, R21, R41, RZ, 0xc0, !PT ;  /* 0x0000002915157212 */ /* 0x000fca00078ec0ff */
[C---:B--2---:R-:W-:Y:S08]  /*9a60*/  HMMA.16816.F32.BF16 R68, R24.reuse, R12, R68 ;  /* 0x0000000c1844723c */ /* 0x044ff00000041844 */
[C---:B------:R-:W-:Y:S08]  /*9a70*/  HMMA.16816.F32.BF16 R72, R24.reuse, R14, R72 ;  /* 0x0000000e1848723c */ /* 0x040ff00000041848 */
[C---:B---3--:R-:W-:Y:S08]  /*9a80*/  HMMA.16816.F32.BF16 R80, R24.reuse, R8, R80 ;  /* 0x000000081850723c */ /* 0x048ff00000041850 */
        /* <DEDUP_REMOVED lines=16> */
[----:B------:R-:W-:Y:S01]  /*9b90*/  IMAD.WIDE.U32 R6, R216, c[0x0][0x1a0], RZ ;  /* 0x00006800d8067a25 */ /* 0x000fe200078e00ff */
[----:B------:R-:W-:Y:S02]  /*9ba0*/  ULDC.64 UR4, c[0x0][0x1a0] ;  /* 0x0000680000047ab9 */ /* 0x000fe40000000a00 */
[----:B------:R-:W-:Y:S01]  /*9bb0*/  USHF.L.U32 UR22, UR4, 0x5, URZ ;  /* 0x0000000504167899 */ /* 0x000fe2000800063f */
[----:B------:R-:W-:Y:S01]  /*9bc0*/  IMAD R4, R4, c[0x0][0x1a0], RZ ;  /* 0x0000680004047a24 */ /* 0x000fe200078e02ff */
[----:B------:R-:W-:Y:S01]  /*9bd0*/  BAR.SYNC.DEFER_BLOCKING 0x0 ;  /* 0x0000000000007b1d */ /* 0x000fe20000010000 */
[----:B------:R-:W-:Y:S02]  /*9be0*/  LEA R5, P0, R6, R232, 0x6 ;  /* 0x000000e806057211 */ /* 0x000fe400078030ff */
[----:B------:R-:W-:Y:S02]  /*9bf0*/  IMAD R4, R216, c[0x0][0x1a4], R4 ;  /* 0x00006900d8047a24 */ /* 0x000fe400078e0204 */
[----:B------:R-:W-:Y:S01]  /*9c00*/  LEA R8, P1, R5, c[0x0][0x170], 0x1 ;  /* 0x00005c0005087a11 */ /* 0x000fe200078208ff */
[----:B------:R-:W-:Y:S01]  /*9c10*/  UMOV UR23, 0x5 ;  /* 0x0000000500177882 */ /* 0x000fe20000000000 */
[----:B------:R-:W-:Y:S01]  /*9c20*/  IMAD.IADD R4, R7, 0x1, R4 ;  /* 0x0000000107047824 */ /* 0x000fe200078e0204 */
[----:B------:R-:W-:-:S04]  /*9c30*/  USHF.L.U64.HI UR5, UR4, UR23, UR5 ;  /* 0x0000001704057299 */ /* 0x000fc80008010205 */
[----:B------:R-:W-:Y:S02]  /*9c40*/  LEA.HI.X R4, R6, R235, R4, 0x6, P0 ;  /* 0x000000eb06047211 */ /* 0x000fe400000f3404 */
[----:B------:R-:W-:Y:S02]  /*9c50*/  IADD3 R6, P0, R8, UR22, RZ ;  /* 0x0000001608067c10 */ /* 0x000fe4000ff1e0ff */
[----:B------:R-:W-:Y:S02]  /*9c60*/  LEA.HI.X R9, R5, c[0x0][0x174], R4, 0x1, P1 ;  /* 0x00005d0005097a11 */ /* 0x000fe400008f0c04 */
[----:B------:R-:W-:Y:S02]  /*9c70*/  IADD3 R10, P1, R6, UR22, RZ ;  /* 0x00000016060a7c10 */ /* 0x000fe4000ff3e0ff */
[----:B------:R-:W-:Y:S02]  /*9c80*/  IADD3.X R7, R9, UR5, RZ, P0, !PT ;  /* 0x0000000509077c10 */ /* 0x000fe400087fe4ff */
[----:B------:R-:W-:-:S02]  /*9c90*/  IADD3 R4, P0, R10, UR22, RZ ;  /* 0x000000160a047c10 */ /* 0x000fc4000ff1e0ff */
[----:B------:R-:W-:Y:S01]  /*9ca0*/  IADD3.X R11, R7, UR5, RZ, P1, !PT ;  /* 0x00000005070b7c10 */ /* 0x000fe20008ffe4ff */
[----:B------:R-:W-:Y:S01]  /*9cb0*/  @!PT LDS RZ, [RZ] ;  /* 0x00000000fffff984 */ /* 0x000fe20000000800 */
[----:B------:R-:W-:Y:S01]  /*9cc0*/  @!PT LDS RZ, [RZ] ;  /* 0x00000000fffff984 */ /* 0x000fe20000000800 */
[----:B------:R-:W-:Y:S01]  /*9cd0*/  @!PT LDS RZ, [RZ] ;  /* 0x00000000fffff984 */ /* 0x000fe20000000800 */
[----:B------:R1:W-:Y:S03]  /*9ce0*/  LDGSTS.E.BYPASS.LTC128B.128 [R204+0x6000], [R8.64] ;  /* 0x0600000008cc7fae */ /* 0x0003e6000b901d58 */
[----:B------:R-:W-:Y:S01]  /*9cf0*/  IADD3.X R5, R11, UR5, RZ, P0, !PT ;  /* 0x000000050b057c10 */ /* 0x000fe200087fe4ff */
[----:B------:R2:W-:Y:S04]  /*9d00*/  LDGSTS.E.BYPASS.LTC128B.128 [R204+0x6800], [R6.64] ;  /* 0x0680000006cc7fae */ /* 0x0005e8000b901d58 */
[----:B------:R1:W-:Y:S04]  /*9d10*/  LDGSTS.E.BYPASS.LTC128B.128 [R204+0x7000], [R10.64] ;  /* 0x070000000acc7fae */ /* 0x0003e8000b901d58 */
[----:B------:R2:W-:Y:S04]  /*9d20*/  LDGSTS.E.BYPASS.LTC128B.128 [R204+0x7800], [R4.64] ;  /* 0x0780000004cc7fae */ /* 0x0005e8000b901d58 */
[----:B------:R-:W-:Y:S04]  /*9d30*/  LDSM.16.M88.4 R60, [R193+0x4000] ;  /* 0x00400000c13c783b */ /* 0x000fe80000000200 */
[----:B------:R-:W3:Y:S04]  /*9d40*/  LDSM.16.M88.4 R16, [R194+0x2000] ;  /* 0x00200000c210783b */ /* 0x000ee80000000200 */
[----:B------:R-:W4:Y:S04]  /*9d50*/  LDSM.16.M88.4 R44, [R193+0x4800] ;  /* 0x00480000c12c783b */ /* 0x000f280000000200 */
[----:B------:R-:W5:Y:S04]  /*9d60*/  LDSM.16.M88.4 R28, [R193+0x5000] ;  /* 0x00500000c11c783b */ /* 0x000f680000000200 */
[----:B------:R-:W4:Y:S04]  /*9d70*/  LDSM.16.M88.4 R144, [R193+0x5800] ;  /* 0x00580000c190783b */ /* 0x000f280000000200 */
[----:B------:R-:W4:Y:S04]  /*9d80*/  LDSM.16.M88.4 R164, [R194] ;  /* 0x00000000c2a4783b */ /* 0x000f280000000200 */
[----:B------:R-:W-:Y:S04]  /*9d90*/  LDSM.16.M88.4 R12, [R187+0x4000] ;  /* 0x00400000bb0c783b */ /* 0x000fe80000000200 */
[----:B------:R-:W5:Y:S04]  /*9da0*/  LDSM.16.M88.4 R140, [R192+0x2000] ;  /* 0x00200000c08c783b */ /* 0x000f680000000200 */
[----:B-1----:R-:W1:Y:S04]  /*9db0*/  LDSM.16.M88.4 R8, [R187+0x4800] ;  /* 0x00480000bb08783b */ /* 0x002e680000000200 */
[----:B--2---:R-:W2:Y:S04]  /*9dc0*/  LDSM.16.M88.4 R4, [R187+0x5000] ;  /* 0x00500000bb04783b */ /* 0x004ea80000000200 */
[----:B------:R-:W1:Y:S01]  /*9dd0*/  LDSM.16.M88.4 R172, [R187+0x5800] ;  /* 0x00580000bbac783b */ /* 0x000e620000000200 */
[C---:B---3--:R-:W-:Y:S03]  /*9de0*/  HMMA.16816.F32.BF16 R132, R16.reuse, R60, RZ ;  /* 0x0000003c1084723c */ /* 0x048fe600000418ff */
[----:B------:R-:W3:Y:S04]  /*9df0*/  LDSM.16.M88.4 R168, [R192] ;  /* 0x00000000c0a8783b */ /* 0x000ee80000000200 */
[----:B------:R-:W-:Y:S01]  /*9e00*/  LDSM.16.M88.4 R160, [R191] ;  /* 0x00000000bfa0783b */ /* 0x000fe20000000200 */
[C---:B------:R-:W-:Y:S03]  /*9e10*/  HMMA.16816.F32.BF16 R64, R16.reuse, R62, RZ ;  /* 0x0000003e1040723c */ /* 0x040fe600000418ff */
[----:B------:R-:W-:Y:S04]  /*9e20*/  LDSM.16.M88.4 R156, [R191+0x2000] ;  /* 0x00200000bf9c783b */ /* 0x000fe80000000200 */
[----:B------:R-:W-:Y:S01]  /*9e30*/  LDSM.16.M88.4 R152, [R190] ;  /* 0x00000000be98783b */ /* 0x000fe20000000200 */
[C---:B----4-:R-:W-:Y:S03]  /*9e40*/  HMMA.16816.F32.BF16 R52, R16.reuse, R44, RZ ;  /* 0x0000002c1034723c */ /* 0x050fe600000418ff */
[----:B------:R-:W-:Y:S04]  /*9e50*/  LDSM.16.M88.4 R148, [R183] ;  /* 0x00000000b794783b */ /* 0x000fe80000000200 */
[----:B------:R-:W0:Y:S01]  /*9e60*/  LDGDEPBAR ;  /* 0x00000000000079af */ /* 0x000e220000000000 */
        /* <DEDUP_REMOVED lines=16> */
[C---:B-1----:R-:W-:Y:S08]  /*9f70*/  HMMA.16816.F32.BF16 R52, R140.reuse, R8, R52 ;  /* 0x000000088c34723c */ /* 0x042ff00000041834 */
[C---:B------:R-:W-:Y:S08]  /*9f80*/  HMMA.16816.F32.BF16 R48, R140.reuse, R10, R48 ;  /* 0x0000000a8c30723c */ /* 0x040ff00000041830 */
[C---:B--2---:R-:W-:Y:S08]  /*9f90*/  HMMA.16816.F32.BF16 R36, R140.reuse, R4, R36 ;  /* 0x000000048c24723c */ /* 0x044ff00000041824 */
[C---:B------:R-:W-:Y:S08]  /*9fa0*/  HMMA.16816.F32.BF16 R32, R140.reuse, R6, R32 ;  /* 0x000000068c20723c */ /* 0x040ff00000041820 */
[C---:B------:R-:W-:Y:S08]  /*9fb0*/  HMMA.16816.F32.BF16 R20, R140.reuse, R172, R20 ;  /* 0x000000ac8c14723c */ /* 0x040ff00000041814 */
[----:B------:R-:W-:Y:S01]  /*9fc0*/  HMMA.16816.F32.BF16 R16, R140, R174, R16 ;  /* 0x000000ae8c10723c */ /* 0x000fe20000041810 */
[----:B------:R-:W1:Y:S07]  /*9fd0*/  LDSM.16.M88.4 R140, [R181] ;  /* 0x00000000b58c783b */ /* 0x000e6e0000000200 */
[C---:B---3--:R-:W-:Y:S08]  /*9fe0*/  HMMA.16816.F32.BF16 R24, R168.reuse, R172, R24 ;  /* 0x000000aca818723c */ /* 0x048ff00000041818 */
[C---:B------:R-:W-:Y:S08]  /*9ff0*/  HMMA.16816.F32.BF16 R164, R168.reuse, R174, R164 ;  /* 0x000000aea8a4723c */ /* 0x040ff000000418a4 */
[C---:B------:R-:W-:Y:S08]  /*a000*/  HMMA.16816.F32.BF16 R136, R168.reuse, R12, R136 ;  /* 0x0000000ca888723c */ /* 0x040ff00000041888 */
[C---:B------:R-:W-:Y:S01]  /*a010*/  HMMA.16816.F32.BF16 R60, R168.reuse, R14, R60 ;  /* 0x0000000ea83c723c */ /* 0x040fe2000004183c */
[----:B------:R-:W-:Y:S07]  /*a020*/  LDSM.16.M88.4 R12, [R189] ;  /* 0x00000000bd0c783b */ /* 0x000fee0000000200 */
[C---:B------:R-:W-:Y:S08]  /*a030*/  HMMA.16816.F32.BF16 R40, R168.reuse, R4, R40 ;  /* 0x00000004a828723c */ /* 0x040ff00000041828 */
[C---:B------:R-:W-:Y:S01]  /*a040*/  HMMA.16816.F32.BF16 R28, R168.reuse, R6, R28 ;  /* 0x00000006a81c723c */ /* 0x040fe2000004181c */
[----:B------:R-:W2:Y:S07]  /*a050*/  LDSM.16.M88.4 R4, [R180] ;  /* 0x00000000b404783b */ /* 0x000eae0000000200 */
[C---:B------:R-:W-:Y:S08]  /*a060*/  HMMA.16816.F32.BF16 R56, R168.reuse, R8, R56 ;  /* 0x00000008a838723c */ /* 0x040ff00000041838 */
[----:B------:R-:W-:Y:S01]  /*a070*/  HMMA.16816.F32.BF16 R44, R168, R10, R44 ;  /* 0x0000000aa82c723c */ /* 0x000fe2000004182c */
[----:B------:R-:W3:Y:S07]  /*a080*/  LDSM.16.M88.4 R8, [R189+0x2000] ;  /* 0x00200000bd08783b */ /* 0x000eee0000000200 */
[C---:B-1----:R-:W-:Y:S08]  /*a090*/  HMMA.16816.F32.BF16 R20, R156.reuse, R140, R20 ;  /* 0x0000008c9c14723c */ /* 0x042ff00000041814 */
[----:B------:R-:W-:Y:S08]  /*a0a0*/  HMMA.16816.F32.BF16 R16, R156, R142, R16 ;  /* 0x0000008e9c10723c */ /* 0x000ff00000041810 */
[C---:B------:R-:W-:Y:S08]  /*a0b0*/  HMMA.16816.F32.BF16 R24, R160.reuse, R140, R24 ;  /* 0x0000008ca018723c */ /* 0x040ff00000041818 */
[C---:B------:R-:W-:Y:S01]  /*a0c0*/  HMMA.16816.F32.BF16 R164, R160.reuse, R142, R164 ;  /* 0x0000008ea0a4723c */ /* 0x040fe200000418a4 */
[----:B------:R-:W1:Y:S07]  /*a0d0*/  LDSM.16.M88.4 R140, [R180+0x800] ;  /* 0x00080000b48c783b */ /* 0x000e6e0000000200 */
[-C--:B------:R-:W-:Y:S08]  /*a0e0*/  HMMA.16816.F32.BF16 R136, R160, R152.reuse, R136 ;  /* 0x00000098a088723c */ /* 0x080ff00000041888 */
[C---:B------:R-:W-:Y:S08]  /*a0f0*/  HMMA.16816.F32.BF16 R132, R156.reuse, R152, R132 ;  /* 0x000000989c84723c */ /* 0x040ff00000041884 */
[-C--:B------:R-:W-:Y:S08]  /*a100*/  HMMA.16816.F32.BF16 R64, R156, R154.reuse, R64 ;  /* 0x0000009a9c40723c */ /* 0x080ff00000041840 */
[C---:B------:R-:W-:Y:S08]  /*a110*/  HMMA.16816.F32.BF16 R60, R160.reuse, R154, R60 ;  /* 0x0000009aa03c723c */ /* 0x040ff0000004183c */
[-C--:B------:R-:W-:Y:S08]  /*a120*/  HMMA.16816.F32.BF16 R56, R160, R148.reuse, R56 ;  /* 0x00000094a038723c */ /* 0x080ff00000041838 */
[----:B------:R-:W-:Y:S08]  /*a130*/  HMMA.16816.F32.BF16 R52, R156, R148, R52 ;  /* 0x000000949c34723c */ /* 0x000ff00000041834 */
[----:B--2---:R-:W-:Y:S08]  /*a140*/  HMMA.16816.F32.BF16 R136, R12, R4, R136 ;  /* 0x000000040c88723c */ /* 0x004ff00000041888 */
[-C--:B------:R-:W-:Y:S08]  /*a150*/  HMMA.16816.F32.BF16 R36, R156, R144.reuse, R36 ;  /* 0x000000909c24723c */ /* 0x080ff00000041824 */
[----:B------:R-:W-:Y:S07]  /*a160*/  HMMA.16816.F32.BF16 R40, R160, R144, R40 ;  /* 0x00000090a028723c */ /* 0x000fee0000041828 */
[----:B------:R-:W-:Y:S01]  /*a170*/  IADD3 R144, R217, -0x3, RZ ;  /* 0xfffffffdd9907810 */ /* 0x000fe20007ffe0ff */
[----:B---3--:R-:W-:Y:S04]  /*a180*/  HMMA.16816.F32.BF16 R132, R8, R4, R132 ;  /* 0x000000040884723c */ /* 0x008fe80000041884 */
[----:B------:R-:W-:-:S04]  /*a190*/  IMAD R244, R144, 0x40, R244 ;  /* 0x0000004090f47824 */ /* 0x000fc800078e02f4 */
[-C--:B------:R-:W-:Y:S01]  /*a1a0*/  HMMA.16816.F32.BF16 R64, R8, R6.reuse, R64 ;  /* 0x000000060840723c */ /* 0x080fe20000041840 */
[C---:B------:R-:W-:Y:S02]  /*a1b0*/  IADD3 R4, R244.reuse, 0x1, RZ ;  /* 0x00000001f4047810 */ /* 0x040fe40007ffe0ff */
[-C--:B------:R-:W-:Y:S02]  /*a1c0*/  ISETP.GE.AND P1, PT, R244, R236.reuse, PT ;  /* 0x000000ecf400720c */ /* 0x080fe40003f26270 */
[C---:B------:R-:W-:Y:S02]  /*a1d0*/  ISETP.GE.AND P2, PT, R4.reuse, R237, PT ;  /* 0x000000ed0400720c */ /* 0x040fe40003f46270 */
[C---:B------:R-:W-:Y:S01]  /*a1e0*/  ISETP.GE.AND P0, PT, R4.reuse, R236, PT ;  /* 0x000000ec0400720c */ /* 0x040fe20003f06270 */
[----:B------:R-:W-:Y:S01]  /*a1f0*/  HMMA.16816.F32.BF16 R60, R12, R6, R60 ;  /* 0x000000060c3c723c */ /* 0x000fe2000004183c */
[C---:B------:R-:W-:Y:S02]  /*a200*/  ISETP.GE.AND P5, PT, R4.reuse, R231, PT ;  /* 0x000000e70400720c */ /* 0x040fe40003fa6270 */
[----:B------:R-:W-:-:S02]  /*a210*/  ISETP.GE.AND P3, PT, R4, R229, PT ;  /* 0x000000e50400720c */ /* 0x000fc40003f66270 */
[C---:B------:R-:W-:Y:S02]  /*a220*/  IADD3 R4, R244.reuse, 0x8, RZ ;  /* 0x00000008f4047810 */ /* 0x040fe40007ffe0ff */
[-C--:B------:R-:W-:Y:S01]  /*a230*/  ISETP.GE.AND P4, PT, R244, R237.reuse, PT ;  /* 0x000000edf400720c */ /* 0x080fe20003f86270 */
[-C--:B-1----:R-:W-:Y:S01]  /*a240*/  HMMA.16816.F32.BF16 R56, R12, R140.reuse, R56 ;  /* 0x0000008c0c38723c */ /* 0x082fe20000041838 */
[----:B------:R-:W-:Y:S02]  /*a250*/  ISETP.GE.AND P6, PT, R4, R236, PT ;  /* 0x000000ec0400720c */ /* 0x000fe40003fc6270 */
[----:B------:R-:W-:Y:S02]  /*a260*/  FSEL R154, R136, -INF , !P4 ;  /* 0xff800000889a7808 */ /* 0x000fe40006000000 */
[----:B------:R-:W-:Y:S02]  /*a270*/  ISETP.GE.AND P4, PT, R4, R237, PT ;  /* 0x000000ed0400720c */ /* 0x000fe40003f86270 */
[----:B------:R-:W-:Y:S01]  /*a280*/  FSEL R135, R135, -INF , !P3 ;  /* 0xff80000087877808 */ /* 0x000fe20005800000 */
[----:B------:R-:W-:Y:S01]  /*a290*/  HMMA.16816.F32.BF16 R52, R8, R140, R52 ;  /* 0x0000008c0834723c */ /* 0x000fe20000041834 */
[----:B------:R-:W-:-:S07]  /*a2a0*/  FSEL R133, R133, -INF , !P5 ;  /* 0xff80000085857808 */ /* 0x000fce0006800000 */
[----:B------:R-:W-:Y:S01]  /*a2b0*/  HMMA.16816.F32.BF16 R44, R160, R150, R44 ;  /* 0x00000096a02c723c */ /* 0x000fe2000004182c */
[----:B------:R-:W-:Y:S02]  /*a2c0*/  FSEL R60, R60, -INF , !P4 ;  /* 0xff8000003c3c7808 */ /* 0x000fe40006000000 */
[----:B------:R-:W-:-:S05]  /*a2d0*/  FSEL R62, R62, -INF , !P6 ;  /* 0xff8000003e3e7808 */ /* 0x000fca0007000000 */
[-C--:B------:R-:W-:Y:S07]  /*a2e0*/  HMMA.16816.F32.BF16 R28, R160, R146.reuse, R28 ;  /* 0x00000092a01c723c */ /* 0x080fee000004181c */
[----:B------:R-:W-:Y:S01]  /*a2f0*/  FSEL R162, R138, -INF , !P1 ;  /* 0xff8000008aa27808 */ /* 0x000fe20004800000 */
[----:B------:R-:W-:Y:S01]  /*a300*/  HMMA.16816.F32.BF16 R32, R156, R146, R32 ;  /* 0x000000929c20723c */ /* 0x000fe20000041820 */
[----:B------:R-:W-:Y:S02]  /*a310*/  FSEL R161, R139, -INF , !P0 ;  /* 0xff8000008ba17808 */ /* 0x000fe40004000000 */
[----:B------:R-:W-:-:S02]  /*a320*/  FSEL R163, R137, -INF , !P2 ;  /* 0xff80000089a37808 */ /* 0x000fc40005000000 */
[-C--:B------:R-:W-:Y:S02]  /*a330*/  ISETP.GE.AND P1, PT, R244, R231.reuse, PT ;  /* 0x000000e7f400720c */ /* 0x080fe40003f26270 */
[----:B------:R-:W-:Y:S01]  /*a340*/  ISETP.GE.AND P0, PT, R4, R231, PT ;  /* 0x000000e70400720c */ /* 0x000fe20003f06270 */
[----:B------:R-:W-:Y:S01]  /*a350*/  HMMA.16816.F32.BF16 R48, R156, R150, R48 ;  /* 0x000000969c30723c */ /* 0x000fe20000041830 */
[----:B------:R-:W-:Y:S02]  /*a360*/  IADD3 R137, R244, 0x9, RZ ;  /* 0x00000009f4897810 */ /* 0x000fe40007ffe0ff */
[----:B------:R-:W-:Y:S02]  /*a370*/  FSEL R139, R132, -INF , !P1 ;  /* 0xff800000848b7808 */ /* 0x000fe40004800000 */
[----:B------:R-:W-:Y:S02]  /*a380*/  FSEL R147, R64, -INF , !P0 ;  /* 0xff80000040937808 */ /* 0x000fe40004000000 */
[-C--:B------:R-:W-:Y:S01]  /*a390*/  ISETP.GE.AND P2, PT, R4, R229.reuse, PT ;  /* 0x000000e50400720c */ /* 0x080fe20003f46270 */
[----:B------:R-:W-:Y:S01]  /*a3a0*/  HMMA.16816.F32.BF16 R44, R12, R142, R44 ;  /* 0x0000008e0c2c723c */ /* 0x000fe2000004182c */
[----:B------:R-:W-:Y:S01]  /*a3b0*/  ISETP.GE.AND P1, PT, R244, R229, PT ;  /* 0x000000e5f400720c */ /* 0x000fe20003f26270 */
[----:B------:R-:W1:Y:S01]  /*a3c0*/  LDSM.16.M88.4 R4, [R180+0x1000] ;  /* 0x00100000b404783b */ /* 0x000e620000000200 */
[----:B------:R-:W-:-:S02]  /*a3d0*/  ISETP.GE.AND P0, PT, R137, R237, PT ;  /* 0x000000ed8900720c */ /* 0x000fc40003f06270 */
[----:B------:R-:W-:Y:S02]  /*a3e0*/  IADD3 R64, R244, 0x10, RZ ;  /* 0x00000010f4407810 */ /* 0x000fe40007ffe0ff */
[----:B------:R-:W-:Y:S02]  /*a3f0*/  FSEL R136, R134, -INF , !P1 ;  /* 0xff80000086887808 */ /* 0x000fe40004800000 */
[----:B------:R-:W-:Y:S02]  /*a400*/  FSEL R61, R61, -INF , !P0 ;  /* 0xff8000003d3d7808 */ /* 0x000fe40004000000 */
[----:B------:R-:W-:Y:S02]  /*a410*/  FSEL R168, R66, -INF , !P2 ;  /* 0xff80000042a87808 */ /* 0x000fe40005000000 */
[----:B------:R-:W-:Y:S02]  /*a420*/  ISETP.GE.AND P1, PT, R137, R229, PT ;  /* 0x000000e58900720c */ /* 0x000fe40003f26270 */
[C---:B------:R-:W-:Y:S01]  /*a430*/  ISETP.GE.AND P3, PT, R64.reuse, R237, PT ;  /* 0x000000ed4000720c */ /* 0x040fe20003f66270 */
[----:B------:R-:W-:Y:S01]  /*a440*/  HMMA.16816.F32.BF16 R48, R8, R142, R48 ;  /* 0x0000008e0830723c */ /* 0x000fe20000041830 */
[----:B------:R-:W-:-:S02]  /*a450*/  ISETP.GE.AND P4, PT, R64, R236, PT ;  /* 0x000000ec4000720c */ /* 0x000fc40003f86270 */
[C---:B------:R-:W-:Y:S02]  /*a460*/  ISETP.GE.AND P0, PT, R64.reuse, R231, PT ;  /* 0x000000e74000720c */ /* 0x040fe40003f06270 */
[----:B------:R-:W-:Y:S02]  /*a470*/  ISETP.GE.AND P2, PT, R64, R229, PT ;  /* 0x000000e54000720c */ /* 0x000fe40003f46270 */
[----:B------:R-:W-:Y:S02]  /*a480*/  IADD3 R64, R244, 0x11, RZ ;  /* 0x00000011f4407810 */ /* 0x000fe40007ffe0ff */
[----:B------:R-:W-:Y:S02]  /*a490*/  FSEL R67, R67, -INF , !P1 ;  /* 0xff80000043437808 */ /* 0x000fe40004800000 */
[----:B------:R-:W-:Y:S02]  /*a4a0*/  FSEL R252, R56, -INF , !P3 ;  /* 0xff80000038fc7808 */ /* 0x000fe40005800000 */
[----:B------:R-:W-:-:S02]  /*a4b0*/  ISETP.GE.AND P6, PT, R64, R237, PT ;  /* 0x000000ed4000720c */ /* 0x000fc40003fc6270 */
[----:B------:R-:W-:Y:S02]  /*a4c0*/  ISETP.GE.AND P1, PT, R64, R236, PT ;  /* 0x000000ec4000720c */ /* 0x000fe40003f26270 */
[----:B------:R-:W-:Y:S02]  /*a4d0*/  IADD3 R56, R244, 0x18, RZ ;  /* 0x00000018f4387810 */ /* 0x000fe40007ffe0ff */
[----:B------:R-:W-:Y:S02]  /*a4e0*/  FSEL R152, R57, -INF , !P6 ;  /* 0xff80000039987808 */ /* 0x000fe40007000000 */
[----:B------:R-:W-:Y:S02]  /*a4f0*/  FSEL R245, R58, -INF , !P4 ;  /* 0xff8000003af57808 */ /* 0x000fe40006000000 */
[----:B------:R-:W-:Y:S02]  /*a500*/  FSEL R226, R59, -INF , !P1 ;  /* 0xff8000003be27808 */ /* 0x000fe40004800000 */
[----:B------:R-:W-:Y:S01]  /*a510*/  FSEL R66, R52, -INF , !P0 ;  /* 0xff80000034427808 */ /* 0x000fe20004000000 */
[----:B-1----:R-:W-:Y:S01]  /*a520*/  HMMA.16816.F32.BF16 R40, R12, R4, R40 ;  /* 0x000000040c28723c */ /* 0x002fe20000041828 */
[----:B------:R-:W-:-:S02]  /*a530*/  ISETP.GE.AND P4, PT, R56, R237, PT ;  /* 0x000000ed3800720c */ /* 0x000fc40003f86270 */
[C---:B------:R-:W-:Y:S02]  /*a540*/  ISETP.GE.AND P6, PT, R56.reuse, R236, PT ;  /* 0x000000ec3800720c */ /* 0x040fe40003fc6270 */
[C---:B------:R-:W-:Y:S02]  /*a550*/  ISETP.GE.AND P1, PT, R56.reuse, R231, PT ;  /* 0x000000e73800720c */ /* 0x040fe40003f26270 */
[----:B------:R-:W-:Y:S01]  /*a560*/  ISETP.GE.AND P0, PT, R56, R229, PT ;  /* 0x000000e53800720c */ /* 0x000fe20003f06270 */
[----:B------:R-:W-:Y:S01]  /*a570*/  HMMA.16816.F32.BF16 R36, R8, R4, R36 ;  /* 0x000000040824723c */ /* 0x000fe20000041824 */
[----:B------:R-:W1:Y:S01]  /*a580*/  LDSM.16.M88.4 R56, [R180+0x1800] ;  /* 0x00180000b438783b */ /* 0x000e620000000200 */
[----:B------:R-:W-:Y:S01]  /*a590*/  ISETP.GE.AND P5, PT, R137, R231, PT ;  /* 0x000000e78900720c */ /* 0x000fe20003fa6270 */
[----:B------:R-:W-:-:S04]  /*a5a0*/  DEPBAR.LE SB0, 0x0 ;  /* 0x000080000000791a */ /* 0x000fc80000000000 */
[----:B------:R-:W-:Y:S01]  /*a5b0*/  FSEL R146, R65, -INF , !P5 ;  /* 0xff80000041927808 */ /* 0x000fe20006800000 */
[-C--:B------:R-:W-:Y:S01]  /*a5c0*/  HMMA.16816.F32.BF16 R32, R8, R6.reuse, R32 ;  /* 0x000000060820723c */ /* 0x080fe20000041820 */
[----:B------:R-:W-:Y:S02]  /*a5d0*/  ISETP.GE.AND P5, PT, R137, R236, PT ;  /* 0x000000ec8900720c */ /* 0x000fe40003fa6270 */
[----:B------:R-:W-:Y:S02]  /*a5e0*/  IADD3 R132, R244, 0x19, RZ ;  /* 0x00000019f4847810 */ /* 0x000fe40007ffe0ff */
[----:B------:R-:W-:Y:S02]  /*a5f0*/  FSEL R63, R63, -INF , !P5 ;  /* 0xff8000003f3f7808 */ /* 0x000fe40006800000 */
[C---:B------:R-:W-:Y:S01]  /*a600*/  ISETP.GE.AND P5, PT, R64.reuse, R231, PT ;  /* 0x000000e74000720c */ /* 0x040fe20003fa6270 */
[----:B------:R-:W-:Y:S01]  /*a610*/  HMMA.16816.F32.BF16 R28, R12, R6, R28 ;  /* 0x000000060c1c723c */ /* 0x000fe2000004181c */
[----:B------:R-:W-:-:S02]  /*a620*/  ISETP.GE.AND P3, PT, R64, R229, PT ;  /* 0x000000e54000720c */ /* 0x000fc40003f66270 */
[----:B------:R-:W-:Y:S02]  /*a630*/  FSEL R65, R53, -INF , !P5 ;  /* 0xff80000035417808 */ /* 0x000fe40006800000 */
[----:B------:R-:W-:Y:S02]  /*a640*/  ISETP.GE.AND P5, PT, R132, R231, PT ;  /* 0x000000e78400720c */ /* 0x000fe40003fa6270 */
[----:B------:R-:W-:Y:S02]  /*a650*/  FSEL R64, R48, -INF , !P1 ;  /* 0xff80000030407808 */ /* 0x000fe40004800000 */
[----:B------:R-:W-:Y:S02]  /*a660*/  IADD3 R48, R244, 0x20, RZ ;  /* 0x00000020f4307810 */ /* 0x000fe40007ffe0ff */
[----:B------:R-:W-:Y:S02]  /*a670*/  FSEL R227, R49, -INF , !P5 ;  /* 0xff80000031e37808 */ /* 0x000fe40006800000 */
[----:B------:R-:W-:-:S02]  /*a680*/  FSEL R175, R54, -INF , !P2 ;  /* 0xff80000036af7808 */ /* 0x000fc40005000000 */
[----:B------:R-:W-:Y:S02]  /*a690*/  FSEL R144, R55, -INF , !P3 ;  /* 0xff80000037907808 */ /* 0x000fe40005800000 */
[C---:B------:R-:W-:Y:S02]  /*a6a0*/  ISETP.GE.AND P5, PT, R132.reuse, R236, PT ;  /* 0x000000ec8400720c */ /* 0x040fe40003fa6270 */
[----:B------:R-:W-:Y:S02]  /*a6b0*/  ISETP.GE.AND P2, PT, R132, R229, PT ;  /* 0x000000e58400720c */ /* 0x000fe40003f46270 */
        /* <DEDUP_REMOVED lines=9> */
[----:B------:R-:W-:Y:S02]  /*a750*/  ISETP.GE.AND P0, PT, R48, R229, PT ;  /* 0x000000e53000720c */ /* 0x000fe40003f06270 */
[----:B------:R-:W-:-:S02]  /*a760*/  ISETP.GE.AND P6, PT, R4, R237, PT ;  /* 0x000000ed0400720c */ /* 0x000fc40003fc6270 */
[C---:B------:R-:W-:Y:S01]  /*a770*/  ISETP.GE.AND P2, PT, R4.reuse, R236, PT ;  /* 0x000000ec0400720c */ /* 0x040fe20003f46270 */
[----:B------:R-:W-:Y:S01]  /*a780*/  HMMA.16816.F32.BF16 R20, R8, R56, R20 ;  /* 0x000000380814723c */ /* 0x000fe20000041814 */
[C---:B------:R-:W-:Y:S02]  /*a790*/  ISETP.GE.AND P5, PT, R4.reuse, R231, PT ;  /* 0x000000e70400720c */ /* 0x040fe40003fa6270 */
[----:B------:R-:W-:Y:S02]  /*a7a0*/  ISETP.GE.AND P3, PT, R4, R229, PT ;  /* 0x000000e50400720c */ /* 0x000fe40003f66270 */
[----:B------:R-:W-:Y:S02]  /*a7b0*/  ISETP.GE.AND P1, PT, R132, R237, PT ;  /* 0x000000ed8400720c */ /* 0x000fe40003f26270 */
[----:B------:R-:W-:Y:S01]  /*a7c0*/  IADD3 R4, R244, 0x29, RZ ;  /* 0x00000029f4047810 */ /* 0x000fe20007ffe0ff */
[----:B------:R-:W-:Y:S01]  /*a7d0*/  HMMA.16816.F32.BF16 R164, R12, R58, R164 ;  /* 0x0000003a0ca4723c */ /* 0x000fe200000418a4 */
[----:B------:R-:W-:-:S02]  /*a7e0*/  FSEL R173, R44, -INF , !P4 ;  /* 0xff8000002cad7808 */ /* 0x000fc40006000000 */
[----:B------:R-:W-:Y:S02]  /*a7f0*/  FSEL R247, R38, -INF , !P0 ;  /* 0xff80000026f77808 */ /* 0x000fe40004000000 */
[----:B------:R-:W-:Y:S02]  /*a800*/  FSEL R172, R45, -INF , !P1 ;  /* 0xff8000002dac7808 */ /* 0x000fe40004800000 */
[----:B------:R-:W-:Y:S02]  /*a810*/  ISETP.GE.AND P4, PT, R48, R236, PT ;  /* 0x000000ec3000720c */ /* 0x000fe40003f86270 */
[----:B------:R-:W-:Y:S02]  /*a820*/  ISETP.GE.AND P0, PT, R4, R229, PT ;  /* 0x000000e50400720c */ /* 0x000fe40003f06270 */
[----:B------:R-:W-:Y:S02]  /*a830*/  ISETP.GE.AND P1, PT, R48, R231, PT ;  /* 0x000000e73000720c */ /* 0x000fe40003f26270 */
[----:B------:R-:W-:-:S02]  /*a840*/  IADD3 R5, R244, 0x28, RZ ;  /* 0x00000028f4057810 */ /* 0x000fc40007ffe0ff */
[----:B------:R-:W-:Y:S02]  /*a850*/  IADD3 R6, R244, 0x31, RZ ;  /* 0x00000031f4067810 */ /* 0x000fe40007ffe0ff */
[----:B------:R-:W-:Y:S02]  /*a860*/  FSEL R174, R41, -INF , !P6 ;  /* 0xff80000029ae7808 */ /* 0x000fe40007000000 */
[----:B------:R-:W-:Y:S02]  /*a870*/  FSEL R150, R42, -INF , !P4 ;  /* 0xff8000002a967808 */ /* 0x000fe40006000000 */
[----:B------:R-:W-:Y:S02]  /*a880*/  FSEL R148, R43, -INF , !P2 ;  /* 0xff8000002b947808 */ /* 0x000fe40005000000 */
[----:B------:R-:W-:Y:S02]  /*a890*/  FSEL R251, R37, -INF , !P5 ;  /* 0xff80000025fb7808 */ /* 0x000fe40006800000 */
[----:B------:R-:W-:-:S02]  /*a8a0*/  FSEL R52, R35, -INF , !P0 ;  /* 0xff80000023347808 */ /* 0x000fc40004000000 */
[C---:B------:R-:W-:Y:S02]  /*a8b0*/  ISETP.GE.AND P6, PT, R5.reuse, R237, PT ;  /* 0x000000ed0500720c */ /* 0x040fe40003fc6270 */
[CC--:B------:R-:W-:Y:S02]  /*a8c0*/  ISETP.GE.AND P4, PT, R5.reuse, R236.reuse, PT ;  /* 0x000000ec0500720c */ /* 0x0c0fe40003f86270 */
[C---:B------:R-:W-:Y:S02]  /*a8d0*/  ISETP.GE.AND P2, PT, R5.reuse, R231, PT ;  /* 0x000000e70500720c */ /* 0x040fe40003f46270 */
[----:B------:R-:W-:Y:S02]  /*a8e0*/  FSEL R250, R36, -INF , !P1 ;  /* 0xff80000024fa7808 */ /* 0x000fe40004800000 */
[----:B------:R-:W-:Y:S02]  /*a8f0*/  ISETP.GE.AND P5, PT, R5, R229, PT ;  /* 0x000000e50500720c */ /* 0x000fe40003fa6270 */
[----:B------:R-:W-:-:S02]  /*a900*/  ISETP.GE.AND P0, PT, R6, R236, PT ;  /* 0x000000ec0600720c */ /* 0x000fc40003f06270 */
[-C--:B------:R-:W-:Y:S02]  /*a910*/  ISETP.GE.AND P1, PT, R4, R231.reuse, PT ;  /* 0x000000e70400720c */ /* 0x080fe40003f26270 */
[----:B------:R-:W-:Y:S02]  /*a920*/  IADD3 R5, R244, 0x38, RZ ;  /* 0x00000038f4057810 */ /* 0x000fe40007ffe0ff */
[----:B------:R-:W-:Y:S02]  /*a930*/  FSEL R137, R27, -INF , !P0 ;  /* 0xff8000001b897808 */ /* 0x000fe40004000000 */
[----:B------:R-:W-:Y:S02]  /*a940*/  FSEL R248, R32, -INF , !P2 ;  /* 0xff80000020f87808 */ /* 0x000fe40005000000 */
[----:B------:R-:W-:Y:S01]  /*a950*/  FSEL R246, R33, -INF , !P1 ;  /* 0xff80000021f67808 */ /* 0x000fe20004800000 */
[----:B------:R-:W-:Y:S01]  /*a960*/  BAR.SYNC.DEFER_BLOCKING 0x0 ;  /* 0x0000000000007b1d */ /* 0x000fe20000010000 */
[----:B------:R-:W-:-:S02]  /*a970*/  ISETP.GE.AND P0, PT, R5, R231, PT ;  /* 0x000000e70500720c */ /* 0x000fc40003f06270 */
[C---:B------:R-:W-:Y:S02]  /*a980*/  ISETP.GE.AND P2, PT, R4.reuse, R237, PT ;  /* 0x000000ed0400720c */ /* 0x040fe40003f46270 */
[----:B------:R-:W-:Y:S02]  /*a990*/  ISETP.GE.AND P1, PT, R4, R236, PT ;  /* 0x000000ec0400720c */ /* 0x000fe40003f26270 */
[----:B------:R-:W-:Y:S02]  /*a9a0*/  IADD3 R7, R244, 0x30, RZ ;  /* 0x00000030f4077810 */ /* 0x000fe40007ffe0ff */
[----:B------:R-:W-:Y:S02]  /*a9b0*/  FSEL R158, R16, -INF , !P0 ;  /* 0xff800000109e7808 */ /* 0x000fe40004000000 */
[----:B------:R-:W-:Y:S02]  /*a9c0*/  FSEL R224, R29, -INF , !P2 ;  /* 0xff8000001de07808 */ /* 0x000fe40005000000 */
[----:B------:R-:W-:-:S02]  /*a9d0*/  FSEL R178, R31, -INF , !P1 ;  /* 0xff8000001fb27808 */ /* 0x000fc40004800000 */
[C---:B------:R-:W-:Y:S02]  /*a9e0*/  ISETP.GE.AND P0, PT, R6.reuse, R229, PT ;  /* 0x000000e50600720c */ /* 0x040fe40003f06270 */
[----:B------:R-:W-:Y:S02]  /*a9f0*/  ISETP.GE.AND P2, PT, R6, R237, PT ;  /* 0x000000ed0600720c */ /* 0x000fe40003f46270 */
[----:B------:R-:W-:Y:S02]  /*aa00*/  ISETP.GE.AND P1, PT, R7, R236, PT ;  /* 0x000000ec0700720c */ /* 0x000fe40003f26270 */
[----:B------:R-:W-:Y:S02]  /*aa10*/  FSEL R153, R23, -INF , !P0 ;  /* 0xff80000017997808 */ /* 0x000fe40004000000 */
[----:B------:R-:W-:Y:S02]  /*aa20*/  FSEL R145, R25, -INF , !P2 ;  /* 0xff80000019917808 */ /* 0x000fe40005000000 */
[----:B------:R-:W-:-:S02]  /*aa30*/  FSEL R132, R26, -INF , !P1 ;  /* 0xff8000001a847808 */ /* 0x000fc40004800000 */
[----:B------:R-:W-:Y:S02]  /*aa40*/  ISETP.NE.AND P0, PT, R217, 0x3, PT ;  /* 0x00000003d900780c */ /* 0x000fe40003f05270 */
[-C--:B------:R-:W-:Y:S02]  /*aa50*/  ISETP.GE.AND P2, PT, R7, R231.reuse, PT ;  /* 0x000000e70700720c */ /* 0x080fe40003f46270 */
        /* <DEDUP_REMOVED lines=8> */
[----:B------:R-:W-:Y:S02]  /*aae0*/  FSEL R225, R28, -INF , !P6 ;  /* 0xff8000001ce17808 */ /* 0x000fe40007000000 */
[----:B------:R-:W-:-:S02]  /*aaf0*/  FSEL R244, R34, -INF , !P5 ;  /* 0xff80000022f47808 */ /* 0x000fc40006800000 */
[----:B------:R-:W-:Y:S02]  /*ab00*/  FSEL R179, R30, -INF , !P4 ;  /* 0xff8000001eb37808 */ /* 0x000fe40006000000 */
[----:B------:R-:W-:Y:S02]  /*ab10*/  FSEL R138, R24, -INF , !P3 ;  /* 0xff800000188a7808 */ /* 0x000fe40005800000 */
[----:B------:R-:W-:Y:S02]  /*ab20*/  FSEL R156, R17, -INF , !P2 ;  /* 0xff800000119c7808 */ /* 0x000fe40005000000 */
[----:B------:R-:W-:Y:S02]  /*ab30*/  FSEL R155, R22, -INF , !P1 ;  /* 0xff800000169b7808 */ /* 0x000fe40004800000 */
[-C--:B------:R-:W-:Y:S02]  /*ab40*/  ISETP.GE.AND P6, PT, R5, R237.reuse, PT ;  /* 0x000000ed0500720c */ /* 0x080fe40003fc6270 */
[----:B------:R-:W-:-:S02]  /*ab50*/  ISETP.GE.AND P5, PT, R4, R237, PT ;  /* 0x000000ed0400720c */ /* 0x000fc40003fa6270 */
[CC--:B------:R-:W-:Y:S02]  /*ab60*/  ISETP.GE.AND P4, PT, R5.reuse, R236.reuse, PT ;  /* 0x000000ec0500720c */ /* 0x0c0fe40003f86270 */
[C---:B------:R-:W-:Y:S02]  /*ab70*/  ISETP.GE.AND P3, PT, R4.reuse, R236, PT ;  /* 0x000000ec0400720c */ /* 0x040fe40003f66270 */
[-C--:B------:R-:W-:Y:S02]  /*ab80*/  ISETP.GE.AND P2, PT, R5, R229.reuse, PT ;  /* 0x000000e50500720c */ /* 0x080fe40003f46270 */
        /* <DEDUP_REMOVED lines=13> */
[----:B------:R-:W-:-:S02]  /*ac60*/  UMOV UR22, 0x5 ;  /* 0x0000000500167882 */ /* 0x000fc40000000000 */
[----:B------:R-:W-:Y:S01]  /*ac70*/  USHF.L.U64.HI UR5, UR4, UR22, UR5 ;  /* 0x0000001604057299 */ /* 0x000fe20008010205 */
        /* <DEDUP_REMOVED lines=9> */
[----:B------:R-:W-:Y:S02]  /*ad10*/  IADD3.X R7, R9, UR5, RZ, P0, !PT ;  /* 0x0000000509077c10 */ /* 0x000fe400087fe4ff */
[----:B------:R-:W-:Y:S01]  /*ad20*/  IADD3 R4, P0, R10, UR23, RZ ;  /* 0x000000170a047c10 */ /* 0x000fe2000ff1e0ff */
[----:B------:R-:W-:Y:S01]  /*ad30*/  ULDC.64 UR22, c[0x0][0x118] ;  /* 0x0000460000167ab9 */ /* 0x000fe20000000a00 */
        /* <DEDUP_REMOVED lines=9> */
[----:B------:R-:W0:Y:S02]  /*add0*/  LDGDEPBAR ;  /* 0x00000000000079af */ /* 0x000e240000000000 */
.L_x_619:
[----:B-1----:R-:W-:Y:S01]  /*ade0*/  FMNMX.FTZ R4, R3, R139, !PT ;  /* 0x0000008b03047209 */ /* 0x002fe20007810000 */
[----:B------:R-:W-:Y:S01]  /*adf0*/  IMAD.MOV.U32 R231, RZ, RZ, R144 ;  /* 0x000000ffffe77224 */ /* 0x000fe200078e0090 */
[----:B------:R-:W-:Y:S01]  /*ae00*/  FMNMX.FTZ R10, R2, R136, !PT ;  /* 0x00000088020a7209 */ /* 0x000fe20007810000 */
[----:B------:R-:W-:Y:S01]  /*ae10*/  IMAD.MOV.U32 R229, RZ, RZ, R134 ;  /* 0x000000ffffe57224 */ /* 0x000fe200078e0086 */
[----:B------:R-:W-:Y:S01]  /*ae20*/  FMNMX.FTZ R4, R133, R4, !PT ;  /* 0x0000000485047209 */ /* 0x000fe20007810000 */
[----:B------:R-:W-:Y:S01]  /*ae30*/  IMAD.SHL.U32 R5, R216, 0x2, RZ ;  /* 0x00000002d8057824 */ /* 0x000fe200078e00ff */
[----:B------:R-:W-:Y:S01]  /*ae40*/  FMNMX.FTZ R10, R135, R10, !PT ;  /* 0x0000000a870a7209 */ /* 0x000fe20007810000 */
[----:B------:R-:W-:Y:S01]  /*ae50*/  IMAD.WIDE.U32 R8, R222, -0x2daee0ad, RZ ;  /* 0xd2511f53de087825 */ /* 0x000fe200078e00ff */
[----:B------:R-:W-:-:S02]  /*ae60*/  FMNMX.FTZ R4, R147, R4, !PT ;  /* 0x0000000493047209 */ /* 0x000fc40007810000 */
[----:B------:R-:W-:Y:S01]  /*ae70*/  FMNMX.FTZ R10, R168, R10, !PT ;  /* 0x0000000aa80a7209 */ /* 0x000fe20007810000 */
[----:B------:R-:W-:Y:S01]  /*ae80*/  IMAD R6, R230, -0x326172a9, RZ ;  /* 0xcd9e8d57e6067824 */ /* 0x000fe200078e02ff */
[----:B------:R-:W-:Y:S01]  /*ae90*/  FMNMX.FTZ R4, R146, R4, !PT ;  /* 0x0000000492047209 */ /* 0x000fe20007810000 */
[----:B------:R-:W-:Y:S01]  /*aea0*/  IMAD.MOV.U32 R29, RZ, RZ, R152 ;  /* 0x000000ffff1d7224 */ /* 0x000fe200078e0098 */
        /* <DEDUP_REMOVED lines=25> */
[----:B------:R-:W-:Y:S01]  /*b040*/  LOP3.LUT R34, R9, UR21, R5, 0x96, !PT ;  /* 0x0000001509227c12 */ /* 0x000fe2000f8e9605 */
[----:B------:R-:W1:Y:S01]  /*b050*/  SHFL.BFLY PT, R7, R4, 0x2, 0x1f ;  /* 0x0c401f0004077f89 */ /* 0x000e6200000e0000 */
[----:B------:R-:W-:-:S03]  /*b060*/  FMNMX.FTZ R12, R177, R154, !PT ;  /* 0x0000009ab10c7209 */ /* 0x000fc60007810000 */
[----:B------:R-:W2:Y:S01]  /*b070*/  SHFL.BFLY PT, R5, R10, 0x2, 0x1f ;  /* 0x0c401f000a057f89 */ /* 0x000ea200000e0000 */
[----:B------:R-:W-:Y:S01]  /*b080*/  IMAD.WIDE.U32 R34, R34, -0x326172a9, RZ ;  /* 0xcd9e8d5722227825 */ /* 0x000fe200078e00ff */
[----:B------:R-:W-:-:S04]  /*b090*/  FMNMX.FTZ R12, R163, R12, !PT ;  /* 0x0000000ca30c7209 */ /* 0x000fc80007810000 */
[----:B------:R-:W-:-:S04]  /*b0a0*/  FMNMX.FTZ R12, R60, R12, !PT ;  /* 0x0000000c3c0c7209 */ /* 0x000fc80007810000 */
[----:B------:R-:W-:-:S04]  /*b0b0*/  FMNMX.FTZ R12, R61, R12, !PT ;  /* 0x0000000c3d0c7209 */ /* 0x000fc80007810000 */
[----:B------:R-:W-:-:S04]  /*b0c0*/  FMNMX.FTZ R12, R252, R12, !PT ;  /* 0x0000000cfc0c7209 */ /* 0x000fc80007810000 */
[----:B------:R-:W-:Y:S02]  /*b0d0*/  FMNMX.FTZ R12, R29, R12, !PT ;  /* 0x0000000c1d0c7209 */ /* 0x000fe40007810000 */
[----:B-1----:R-:W-:Y:S02]  /*b0e0*/  FMNMX.FTZ R7, R4, R7, !PT ;  /* 0x0000000704077209 */ /* 0x002fe40007810000 */
[----:B------:R-:W-:Y:S01]  /*b0f0*/  LOP3.LUT R4, R239, UR14, R8, 0x96, !PT ;  /* 0x0000000eef047c12 */ /* 0x000fe2000f8e9608 */
[----:B------:R-:W-:Y:S01]  /*b100*/  IMAD.MOV.U32 R239, RZ, RZ, R175 ;  /* 0x000000ffffef7224 */ /* 0x000fe200078e00af */
[----:B--2---:R-:W-:Y:S01]  /*b110*/  FMNMX.FTZ R5, R10, R5, !PT ;  /* 0x000000050a057209 */ /* 0x004fe20007810000 */
[----:B------:R-:W1:Y:S01]  /*b120*/  SHFL.BFLY PT, R134, R7, 0x1, 0x1f ;  /* 0x0c201f0007867f89 */ /* 0x000e6200000e0000 */
[----:B------:R-:W-:Y:S01]  /*b130*/  FMNMX.FTZ R12, R173, R12, !PT ;  /* 0x0000000cad0c7209 */ /* 0x000fe20007810000 */
[----:B------:R-:W-:Y:S01]  /*b140*/  IMAD.WIDE.U32 R20, R4, -0x326172a9, RZ ;  /* 0xcd9e8d5704147825 */ /* 0x000fe200078e00ff */
[----:B------:R-:W-:-:S02]  /*b150*/  LOP3.LUT R4, R35, UR15, R6, 0x96, !PT ;  /* 0x0000000f23047c12 */ /* 0x000fc4000f8e9606 */
[----:B------:R-:W-:Y:S02]  /*b160*/  FMNMX.FTZ R12, R172, R12, !PT ;  /* 0x0000000cac0c7209 */ /* 0x000fe40007810000 */
[----:B------:R-:W-:Y:S01]  /*b170*/  LOP3.LUT R8, R21, UR13, R34, 0x96, !PT ;  /* 0x0000000d15087c12 */ /* 0x000fe2000f8e9622 */
[----:B------:R-:W-:Y:S01]  /*b180*/  IMAD.WIDE.U32 R14, R4, -0x2daee0ad, RZ ;  /* 0xd2511f53040e7825 */ /* 0x000fe200078e00ff */
[----:B------:R-:W-:-:S03]  /*b190*/  FMNMX.FTZ R12, R160, R12, !PT ;  /* 0x0000000ca00c7209 */ /* 0x000fc60007810000 */
[----:B------:R-:W-:Y:S01]  /*b1a0*/  IMAD.WIDE.U32 R8, R8, -0x2daee0ad, RZ ;  /* 0xd2511f5308087825 */ /* 0x000fe200078e00ff */
[----:B------:R-:W-:Y:S02]  /*b1b0*/  FMNMX.FTZ R12, R174, R12, !PT ;  /* 0x0000000cae0c7209 */ /* 0x000fe40007810000 */
[----:B------:R-:W-:Y:S02]  /*b1c0*/  LOP3.LUT R6, R15, UR12, R238, 0x96, !PT ;  /* 0x0000000c0f067c12 */ /* 0x000fe4000f8e96ee */
[----:B------:R-:W-:Y:S02]  /*b1d0*/  LOP3.LUT R4, R9, UR10, R14, 0x96, !PT ;  /* 0x0000000a09047c12 */ /* 0x000fe4000f8e960e */
[----:B------:R-:W-:Y:S01]  /*b1e0*/  FMNMX.FTZ R14, R176, R162, !PT ;  /* 0x000000a2b00e7209 */ /* 0x000fe20007810000 */
[----:B------:R-:W-:Y:S01]  /*b1f0*/  IMAD.WIDE.U32 R236, R6, -0x326172a9, RZ ;  /* 0xcd9e8d5706ec7825 */ /* 0x000fe200078e00ff */
[----:B------:R-:W-:Y:S02]  /*b200*/  FMNMX.FTZ R12, R225, R12, !PT ;  /* 0x0000000ce10c7209 */ /* 0x000fe40007810000 */
[----:B------:R-:W-:Y:S01]  /*b210*/  FMNMX.FTZ R14, R161, R14, !PT ;  /* 0x0000000ea10e7209 */ /* 0x000fe20007810000 */
[----:B------:R-:W-:Y:S01]  /*b220*/  IMAD.WIDE.U32 R38, R4, -0x326172a9, RZ ;  /* 0xcd9e8d5704267825 */ /* 0x000fe200078e00ff */
[----:B-1----:R-:W-:Y:S01]  /*b230*/  FMNMX.FTZ R134, R7, R134, !PT ;  /* 0x0000008607867209 */ /* 0x002fe20007810000 */
[----:B------:R-:W1:Y:S01]  /*b240*/  SHFL.BFLY PT, R4, R5, 0x1, 0x1f ;  /* 0x0c201f0005047f89 */ /* 0x000e6200000e0000 */
[----:B------:R-:W-:-:S02]  /*b250*/  FMNMX.FTZ R14, R62, R14, !PT ;  /* 0x0000000e3e0e7209 */ /* 0x000fc40007810000 */
[C---:B------:R-:W-:Y:S01]  /*b260*/  FSETP.NEU.FTZ.AND P1, PT, R134.reuse, -INF , PT ;  /* 0xff8000008600780b */ /* 0x040fe20003f3d000 */
[----:B------:R-:W-:Y:S01]  /*b270*/  FMUL.FTZ R175, R134, c[0x0][0x23c] ;  /* 0x00008f0086af7a20 */ /* 0x000fe20000410000 */
[----:B------:R-:W-:Y:S02]  /*b280*/  FMNMX.FTZ R14, R63, R14, !PT ;  /* 0x0000000e3f0e7209 */ /* 0x000fe40007810000 */
[----:B------:R-:W-:Y:S02]  /*b290*/  FMNMX.FTZ R12, R224, R12, !PT ;  /* 0x0000000ce00c7209 */ /* 0x000fe40007810000 */
[----:B------:R-:W-:Y:S02]  /*b2a0*/  FMNMX.FTZ R14, R245, R14, !PT ;  /* 0x0000000ef50e7209 */ /* 0x000fe40007810000 */
[----:B------:R-:W-:Y:S02]  /*b2b0*/  FSEL R175, R175, RZ, P1 ;  /* 0x000000ffafaf7208 */ /* 0x000fe40000800000 */
[----:B------:R-:W-:-:S02]  /*b2c0*/  FMNMX.FTZ R14, R226, R14, !PT ;  /* 0x0000000ee20e7209 */ /* 0x000fc40007810000 */
[----:B------:R-:W-:Y:S01]  /*b2d0*/  FMNMX.FTZ R12, R138, R12, !PT ;  /* 0x0000000c8a0c7209 */ /* 0x000fe20007810000 */
[--C-:B------:R-:W-:Y:S01]  /*b2e0*/  FFMA.FTZ R143, R133, c[0x0][0x23c], -R175.reuse ;  /* 0x00008f00858f7a23 */ /* 0x100fe200000108af */
[----:B------:R-:W-:Y:S01]  /*b2f0*/  FMNMX.FTZ R14, R171, R14, !PT ;  /* 0x0000000eab0e7209 */ /* 0x000fe20007810000 */
[--C-:B------:R-:W-:Y:S01]  /*b300*/  FFMA.FTZ R144, R139, c[0x0][0x23c], -R175.reuse ;  /* 0x00008f008b907a23 */ /* 0x100fe200000108af */
[----:B------:R-:W-:Y:S01]  /*b310*/  FMNMX.FTZ R12, R145, R12, !PT ;  /* 0x0000000c910c7209 */ /* 0x000fe20007810000 */
[--C-:B------:R-:W-:Y:S01]  /*b320*/  FFMA.FTZ R141, R146, c[0x0][0x23c], -R175.reuse ;  /* 0x00008f00928d7a23 */ /* 0x100fe200000108af */
[----:B------:R-:W-:Y:S01]  /*b330*/  LOP3.LUT R6, R237, UR11, R20, 0x96, !PT ;  /* 0x0000000bed067c12 */ /* 0x000fe2000f8e9614 */
[----:B------:R-:W-:Y:S01]  /*b340*/  FFMA.FTZ R142, R147, c[0x0][0x23c], -R175 ;  /* 0x00008f00938e7a23 */ /* 0x000fe200000108af */
[----:B------:R-:W-:Y:S01]  /*b350*/  FMNMX.FTZ R14, R169, R14, !PT ;  /* 0x0000000ea90e7209 */ /* 0x000fe20007810000 */
[----:B------:R-:W-:Y:S01]  /*b360*/  MUFU.EX2 R144, R144 ;  /* 0x0000009000907308 */ /* 0x000fe20000000800 */
[----:B-1----:R-:W-:Y:S01]  /*b370*/  FMNMX.FTZ R133, R5, R4, !PT ;  /* 0x0000000405857209 */ /* 0x002fe20007810000 */
[----:B------:R-:W-:Y:S01]  /*b380*/  IMAD.WIDE.U32 R6, R6, -0x2daee0ad, RZ ;  /* 0xd2511f5306067825 */ /* 0x000fe200078e00ff */
[----:B------:R-:W-:-:S02]  /*b390*/  LOP3.LUT R236, R39, UR9, R236, 0x96, !PT ;  /* 0x0000000927ec7c12 */ /* 0x000fc4000f8e96ec */
[C---:B------:R-:W-:Y:S01]  /*b3a0*/  FSETP.NEU.FTZ.AND P0, PT, R133.reuse, -INF , PT ;  /* 0xff8000008500780b */ /* 0x040fe20003f1d000 */
[----:B------:R-:W-:Y:S01]  /*b3b0*/  FMUL.FTZ R152, R133, c[0x0][0x23c] ;  /* 0x00008f0085987a20 */ /* 0x000fe20000410000 */
[----:B------:R-:W-:Y:S01]  /*b3c0*/  FMNMX.FTZ R12, R164, R12, !PT ;  /* 0x0000000ca40c7209 */ /* 0x000fe20007810000 */
[----:B------:R-:W-:Y:S01]  /*b3d0*/  IMAD.WIDE.U32 R236, R236, -0x2daee0ad, RZ ;  /* 0xd2511f53ecec7825 */ /* 0x000fe200078e00ff */
[----:B------:R-:W-:Y:S01]  /*b3e0*/  FMNMX.FTZ R14, R150, R14, !PT ;  /* 0x0000000e960e7209 */ /* 0x000fe20007810000 */
[----:B------:R-:W-:Y:S01]  /*b3f0*/  MUFU.EX2 R143, R143 ;  /* 0x0000008f008f7308 */ /* 0x000fe20000000800 */
[----:B------:R-:W-:Y:S01]  /*b400*/  FSEL R152, R152, RZ, P0 ;  /* 0x000000ff98987208 */ /* 0x000fe20000000000 */
[--C-:B------:R-:W-:Y:S01]  /*b410*/  FFMA.FTZ R227, R227, c[0x0][0x23c], -R175.reuse ;  /* 0x00008f00e3e37a23 */ /* 0x100fe200000108af */
[----:B------:R-:W-:Y:S01]  /*b420*/  FMNMX.FTZ R12, R165, R12, !PT ;  /* 0x0000000ca50c7209 */ /* 0x000fe20007810000 */
[----:B------:R-:W-:Y:S01]  /*b430*/  FFMA.FTZ R248, R248, c[0x0][0x23c], -R175 ;  /* 0x00008f00f8f87a23 */ /* 0x000fe200000108af */
[----:B------:R-:W-:Y:S01]  /*b440*/  FMNMX.FTZ R14, R148, R14, !PT ;  /* 0x0000000e940e7209 */ /* 0x000fe20007810000 */
[----:B------:R-:W-:Y:S01]  /*b450*/  FFMA.FTZ R140, R136, c[0x0][0x23c], -R152 ;  /* 0x00008f00888c7a23 */ /* 0x000fe20000010898 */
[----:B------:R-:W-:Y:S01]  /*b460*/  LOP3.LUT R7, R7, UR8, R8, 0x96, !PT ;  /* 0x0000000807077c12 */ /* 0x000fe2000f8e9608 */
[----:B------:R-:W1:Y:S01]  /*b470*/  SHFL.BFLY PT, R136, R12, 0x2, 0x1f ;  /* 0x0c401f000c887f89 */ /* 0x000e6200000e0000 */
[----:B------:R-:W-:Y:S01]  /*b480*/  LOP3.LUT R6, R237, UR6, R6, 0x96, !PT ;  /* 0x00000006ed067c12 */ /* 0x000fe2000f8e9606 */
[----:B------:R-:W-:Y:S01]  /*b490*/  FFMA.FTZ R139, R135, c[0x0][0x23c], -R152 ;  /* 0x00008f00878b7a23 */ /* 0x000fe20000010898 */
[----:B------:R-:W-:Y:S01]  /*b4a0*/  FSEL R13, R134, RZ, P1 ;  /* 0x000000ff860d7208 */ /* 0x000fe20000800000 */
[----:B------:R-:W-:Y:S01]  /*b4b0*/  IMAD.WIDE.U32 R40, R7, -0x326172a9, RZ ;  /* 0xcd9e8d5707287825 */ /* 0x000fe200078e00ff */
[----:B------:R-:W-:Y:S01]  /*b4c0*/  FSEL R16, R133, RZ, P0 ;  /* 0x000000ff85107208 */ /* 0x000fe20000000000 */
[----:B------:R-:W-:Y:S01]  /*b4d0*/  MUFU.EX2 R142, R142 ;  /* 0x0000008e008e7308 */ /* 0x000fe20000000800 */
[----:B------:R-:W-:Y:S01]  /*b4e0*/  FMNMX.FTZ R14, R179, R14, !PT ;  /* 0x0000000eb30e7209 */ /* 0x000fe20007810000 */
[----:B------:R-:W-:Y:S01]  /*b4f0*/  IMAD.WIDE.U32 R6, R6, -0x326172a9, RZ ;  /* 0xcd9e8d5706067825 */ /* 0x000fe200078e00ff */
[----:B------:R-:W-:-:S02]  /*b500*/  PRMT R147, R0, 0x7054, R0 ;  /* 0x0000705400937816 */ /* 0x000fc40000000000 */
[----:B------:R-:W-:Y:S01]  /*b510*/  FMNMX.FTZ R14, R178, R14, !PT ;  /* 0x0000000eb20e7209 */ /* 0x000fe20007810000 */
[----:B------:R-:W-:Y:S01]  /*b520*/  FADD.FTZ R13, R3, -R13 ;  /* 0x8000000d030d7221 */ /* 0x000fe20000010000 */
[----:B------:R-:W-:Y:S01]  /*b530*/  LOP3.LUT R10, R7, UR16, R40, 0x96, !PT ;  /* 0x00000010070a7c12 */ /* 0x000fe2000f8e9628 */
[----:B------:R-:W-:Y:S01]  /*b540*/  FADD.FTZ R16, R2, -R16 ;  /* 0x8000001002107221 */ /* 0x000fe20000010000 */
[----:B------:R-:W-:Y:S01]  /*b550*/  FMNMX.FTZ R14, R132, R14, !PT ;  /* 0x0000000e840e7209 */ /* 0x000fe20007810000 */
[--C-:B------:R-:W-:Y:S01]  /*b560*/  FFMA.FTZ R146, R168, c[0x0][0x23c], -R152.reuse ;  /* 0x00008f00a8927a23 */ /* 0x100fe20000010898 */
[----:B------:R-:W2:Y:S01]  /*b570*/  MUFU.EX2 R141, R141 ;  /* 0x0000008d008d7308 */ /* 0x000ea20000000800 */
[----:B------:R-:W-:Y:S01]  /*b580*/  FFMA.FTZ R3, R67, c[0x0][0x23c], -R152 ;  /* 0x00008f0043037a23 */ /* 0x000fe20000010898 */
[----:B------:R-:W-:Y:S01]  /*b590*/  FMNMX.FTZ R32, R137, R14, !PT ;  /* 0x0000000e89207209 */ /* 0x000fe20007810000 */
[----:B------:R-:W-:Y:S01]  /*b5a0*/  FMUL.FTZ R0, R16, c[0x0][0x23c] ;  /* 0x00008f0010007a20 */ /* 0x000fe20000410000 */
[----:B------:R-:W-:Y:S01]  /*b5b0*/  LOP3.LUT R5, R6, 0xffff, RZ, 0xc0, !PT ;  /* 0x0000ffff06057812 */ /* 0x000fe200078ec0ff */
[----:B------:R-:W-:Y:S01]  /*b5c0*/  FMUL.FTZ R13, R13, c[0x0][0x23c] ;  /* 0x00008f000d0d7a20 */ /* 0x000fe20000410000 */
[----:B------:R-:W-:Y:S01]  /*b5d0*/  SHF.R.U32.HI R4, RZ, 0x10, R6 ;  /* 0x00000010ff047819 */ /* 0x000fe20000011606 */
[--C-:B------:R-:W-:Y:S01]  /*b5e0*/  FFMA.FTZ R231, R231, c[0x0][0x23c], -R152.reuse ;  /* 0x00008f00e7e77a23 */ /* 0x100fe20000010898 */
[----:B------:R-:W-:Y:S01]  /*b5f0*/  MUFU.EX2 R140, R140 ;  /* 0x0000008c008c7308 */ /* 0x000fe20000000800 */
[----:B------:R-:W-:Y:S01]  /*b600*/  LOP3.LUT R17, R10, 0xffff, RZ, 0xc0, !PT ;  /* 0x0000ffff0a117812 */ /* 0x000fe200078ec0ff */
[----:B------:R-:W-:Y:S01]  /*b610*/  FFMA.FTZ R244, R244, c[0x0][0x23c], -R152 ;  /* 0x00008f00f4f47a23 */ /* 0x000fe20000010898 */
[----:B------:R-:W-:Y:S01]  /*b620*/  SHF.R.U32.HI R15, RZ, 0x10, R10 ;  /* 0x00000010ff0f7819 */ /* 0x000fe2000001160a */
[--C-:B------:R-:W-:Y:S01]  /*b630*/  FFMA.FTZ R158, R158, c[0x0][0x23c], -R175.reuse ;  /* 0x00008f009e9e7a23 */ /* 0x100fe200000108af */
[----:B------:R-:W-:Y:S01]  /*b640*/  LOP3.LUT R11, R10, 0xff, RZ, 0xc0, !PT ;  /* 0x000000ff0a0b7812 */ /* 0x000fe200078ec0ff */
[--C-:B------:R-:W-:Y:S01]  /*b650*/  FFMA.FTZ R156, R156, c[0x0][0x23c], -R175.reuse ;  /* 0x00008f009c9c7a23 */ /* 0x100fe200000108af */
[----:B------:R-:W-:Y:S01]  /*b660*/  FMNMX.FTZ R32, R166, R32, !PT ;  /* 0x00000020a6207209 */ /* 0x000fe20007810000 */
[----:B------:R-:W3:Y:S01]  /*b670*/  MUFU.EX2 R139, R139 ;  /* 0x0000008b008b7308 */ /* 0x000ee20000000800 */
[----:B------:R-:W-:Y:S01]  /*b680*/  LOP3.LUT R8, R6, 0xff, RZ, 0xc0, !PT ;  /* 0x000000ff06087812 */ /* 0x000fe200078ec0ff */
[----:B------:R-:W-:Y:S01]  /*b690*/  FFMA.FTZ R159, R159, c[0x0][0x23c], -R175 ;  /* 0x00008f009f9f7a23 */ /* 0x000fe200000108af */
[----:B------:R-:W-:Y:S01]  /*b6a0*/  SHF.R.U32.HI R5, RZ, 0x8, R5 ;  /* 0x00000008ff057819 */ /* 0x000fe20000011605 */
[----:B------:R-:W-:Y:S01]  /*b6b0*/  FFMA.FTZ R157, R157, c[0x0][0x23c], -R175 ;  /* 0x00008f009d9d7a23 */ /* 0x000fe200000108af */
[----:B------:R-:W-:Y:S01]  /*b6c0*/  SHF.R.U32.HI R9, RZ, 0x18, R6 ;  /* 0x00000018ff097819 */ /* 0x000fe20000011606 */
[----:B------:R-:W-:Y:S01]  /*b6d0*/  FFMA.FTZ R155, R155, c[0x0][0x23c], -R152 ;  /* 0x00008f009b9b7a23 */ /* 0x000fe20000010898 */
[----:B------:R-:W-:Y:S01]  /*b6e0*/  LOP3.LUT R4, R4, 0xff, RZ, 0xc0, !PT ;  /* 0x000000ff04047812 */ /* 0x000fe200078ec0ff */
[----:B------:R-:W-:Y:S01]  /*b6f0*/  MUFU.EX2 R146, R146 ;  /* 0x0000009200927308 */ /* 0x000fe20000000800 */
[----:B------:R-:W-:Y:S01]  /*b700*/  SHF.R.U32.HI R10, RZ, 0x18, R10 ;  /* 0x00000018ff0a7819 */ /* 0x000fe2000001160a */
[----:B------:R-:W-:Y:S01]  /*b710*/  FFMA.FTZ R151, R151, c[0x0][0x23c], -R152 ;  /* 0x00008f0097977a23 */ /* 0x000fe20000010898 */
[----:B------:R-:W-:-:S02]  /*b720*/  SHF.R.U32.HI R17, RZ, 0x8, R17 ;  /* 0x00000008ff117819 */ /* 0x000fc40000011611 */
[----:B------:R-:W-:Y:S02]  /*b730*/  LOP3.LUT R15, R15, 0xff, RZ, 0xc0, !PT ;  /* 0x000000ff0f0f7812 */ /* 0x000fe400078ec0ff */
[----:B------:R-:W-:Y:S01]  /*b740*/  FMNMX.FTZ R32, R167, R32, !PT ;  /* 0x00000020a7207209 */ /* 0x000fe20007810000 */
[----:B------:R-:W4:Y:S01]  /*b750*/  MUFU.EX2 R3, R3 ;  /* 0x0000000300037308 */ /* 0x000f220000000800 */
[----:B------:R-:W-:Y:S02]  /*b760*/  PRMT R8, R8, 0x5410, R5 ;  /* 0x0000541008087816 */ /* 0x000fe40000000005 */
[----:B------:R-:W-:Y:S01]  /*b770*/  PRMT R9, R4, 0x5410, R9 ;  /* 0x0000541004097816 */ /* 0x000fe20000000009 */
[----:B------:R-:W5:Y:S01]  /*b780*/  SHFL.BFLY PT, R135, R32, 0x2, 0x1f ;  /* 0x0c401f0020877f89 */ /* 0x000f6200000e0000 */
[----:B------:R-:W-:Y:S01]  /*b790*/  PRMT R11, R11, 0x5410, R17 ;  /* 0x000054100b0b7816 */ /* 0x000fe20000000011 */
[--C-:B------:R-:W-:Y:S01]  /*b7a0*/  HSET2.LE.AND R8, R8, R147.reuse, PT ;  /* 0x0000009308087233 */ /* 0x100fe20003803000 */
[----:B------:R-:W-:Y:S01]  /*b7b0*/  PRMT R10, R15, 0x5410, R10 ;  /* 0x000054100f0a7816 */ /* 0x000fe2000000000a */
[----:B------:R-:W5:Y:S01]  /*b7c0*/  MUFU.EX2 R0, R0 ;  /* 0x0000000000007308 */ /* 0x000f620000000800 */
[----:B-1----:R-:W-:Y:S01]  /*b7d0*/  FMNMX.FTZ R136, R12, R136, !PT ;  /* 0x000000880c887209 */ /* 0x002fe20007810000 */
[--C-:B------:R-:W-:Y:S01]  /*b7e0*/  HSET2.LE.AND R9, R9, R147.reuse, PT ;  /* 0x0000009309097233 */ /* 0x100fe20003803000 */
[----:B--2---:R-:W-:Y:S01]  /*b7f0*/  F2FP.BF16.PACK_AB R50, R141, R142 ;  /* 0x0000008e8d32723e */ /* 0x004fe200000010ff */
[--C-:B------:R-:W-:Y:S01]  /*b800*/  HSET2.LE.AND R11, R11, R147.reuse, PT ;  /* 0x000000930b0b7233 */ /* 0x100fe20003803000 */
[----:B------:R-:W-:Y:S01]  /*b810*/  F2FP.BF16.PACK_AB R48, R143, R144 ;  /* 0x000000908f30723e */ /* 0x000fe200000010ff */
[----:B------:R-:W-:Y:S01]  /*b820*/  HSET2.LE.AND R10, R10, R147, PT ;  /* 0x000000930a0a7233 */ /* 0x000fe20003803000 */
[----:B---3--:R-:W-:Y:S01]  /*b830*/  F2FP.BF16.PACK_AB R49, R139, R140 ;  /* 0x0000008c8b31723e */ /* 0x008fe200000010ff */
[----:B------:R1:W2:Y:S01]  /*b840*/  MUFU.EX2 R2, R13 ;  /* 0x0000000d00027308 */ /* 0x0002a20000000800 */
[----:B----4-:R-:W-:Y:S01]  /*b850*/  F2FP.BF16.PACK_AB R51, R3, R146 ;  /* 0x000000920333723e */ /* 0x010fe200000010ff */
[----:B------:R-:W3:Y:S01]  /*b860*/  SHFL.BFLY PT, R36, R136, 0x1, 0x1f ;  /* 0x0c201f0088247f89 */ /* 0x000ee200000e0000 */
[----:B------:R-:W-:-:S02]  /*b870*/  LOP3.LUT R50, R8, R50, RZ, 0xc0, !PT ;  /* 0x0000003208327212 */ /* 0x000fc400078ec0ff */
[----:B------:R-:W-:Y:S01]  /*b880*/  LOP3.LUT R51, R9, R51, RZ, 0xc0, !PT ;  /* 0x0000003309337212 */ /* 0x000fe200078ec0ff */
[----:B------:R-:W-:Y:S01]  /*b890*/  LDSM.16.MT88.4 R4, [R188+0x6000] ;  /* 0x00600000bc04783b */ /* 0x000fe20000004200 */
[----:B------:R-:W-:Y:S01]  /*b8a0*/  LOP3.LUT R48, R11, R48, RZ, 0xc0, !PT ;  /* 0x000000300b307212 */ /* 0x000fe200078ec0ff */
[-C--:B-----5:R-:W-:Y:S01]  /*b8b0*/  FMUL.FTZ R18, R126, R0.reuse ;  /* 0x000000007e127220 */ /* 0x0a0fe20000410000 */
[----:B------:R-:W-:Y:S01]  /*b8c0*/  LOP3.LUT R49, R10, R49, RZ, 0xc0, !PT ;  /* 0x000000310a317212 */ /* 0x000fe200078ec0ff */
[----:B------:R-:W-:Y:S01]  /*b8d0*/  FMUL.FTZ R19, R127, R0 ;  /* 0x000000007f137220 */ /* 0x000fe20000410000 */
[----:B------:R-:W-:Y:S01]  /*b8e0*/  LDSM.16.MT88.4 R8, [R185+0x6000] ;  /* 0x00600000b908783b */ /* 0x000fe20000004200 */
[----:B------:R-:W-:Y:S01]  /*b8f0*/  IMAD.MOV.U32 R126, RZ, RZ, R20 ;  /* 0x000000ffff7e7224 */ /* 0x000fe200078e0014 */
[----:B------:R-:W-:Y:S01]  /*b900*/  FMNMX.FTZ R135, R32, R135, !PT ;  /* 0x0000008720877209 */ /* 0x000fe20007810000 */
[----:B------:R-:W-:Y:S01]  /*b910*/  IMAD.MOV.U32 R127, RZ, RZ, R21 ;  /* 0x000000ffff7f7224 */ /* 0x000fe200078e0015 */
[----:B------:R-:W-:Y:S01]  /*b920*/  MUFU.EX2 R227, R227 ;  /* 0x000000e300e37308 */ /* 0x000fe20000000800 */
[----:B-1----:R-:W-:Y:S01]  /*b930*/  LDSM.16.MT88.4 R12, [R186+0x6000] ;  /* 0x00600000ba0c783b */ /* 0x002fe20000004200 */
[----:B--2---:R-:W-:-:S02]  /*b940*/  FMUL.FTZ R24, R120, R2 ;  /* 0x0000000278187220 */ /* 0x004fc40000410000 */
[----:B------:R-:W-:Y:S01]  /*b950*/  IMAD R120, R228, -0x326172a9, RZ ;  /* 0xcd9e8d57e4787824 */ /* 0x000fe200078e02ff */
[----:B------:R-:W1:Y:S01]  /*b960*/  LDSM.16.MT88.4 R20, [R184+0x6000] ;  /* 0x00600000b814783b */ /* 0x000e620000004200 */
[----:B------:R-:W-:Y:S02]  /*b970*/  FMUL.FTZ R16, R124, R2 ;  /* 0x000000027c107220 */ /* 0x000fe40000410000 */
[----:B------:R-:W-:Y:S01]  /*b980*/  IMAD.MOV.U32 R124, RZ, RZ, R52 ;  /* 0x000000ffff7c7224 */ /* 0x000fe200078e0034 */
[----:B------:R-:W-:Y:S01]  /*b990*/  LOP3.LUT R37, R35, UR15, R120, 0x96, !PT ;  /* 0x0000000f23257c12 */ /* 0x000fe2000f8e9678 */
[----:B------:R-:W-:Y:S01]  /*b9a0*/  FMUL.FTZ R30, R70, R0 ;  /* 0x00000000461e7220 */ /* 0x000fe20000410000 */
[----:B------:R-:W-:Y:S01]  /*b9b0*/  LOP3.LUT R52, R241, UR13, R34, 0x96, !PT ;  /* 0x0000000df1347c12 */ /* 0x000fe2000f8e9622 */
[----:B------:R-:W-:Y:S01]  /*b9c0*/  IMAD.MOV.U32 R70, RZ, RZ, R40 ;  /* 0x000000ffff467224 */ /* 0x000fe200078e0028 */
[----:B---3--:R-:W-:Y:S01]  /*b9d0*/  FMNMX.FTZ R136, R136, R36, !PT ;  /* 0x0000002488887209 */ /* 0x008fe20007810000 */
[----:B------:R-:W-:Y:S01]  /*b9e0*/  IMAD.WIDE.U32 R46, R37, -0x2daee0ad, RZ ;  /* 0xd2511f53252e7825 */ /* 0x000fe200078e00ff */
[----:B------:R-:W-:Y:S02]  /*b9f0*/  MUFU.EX2 R231, R231 ;  /* 0x000000e700e77308 */ /* 0x000fe40000000800 */
[----:B------:R-:W-:Y:S01]  /*ba00*/  FSETP.NEU.FTZ.AND P1, PT, R136, -INF , PT ;  /* 0xff8000008800780b */ /* 0x000fe20003f3d000 */
[----:B------:R-:W-:Y:S01]  /*ba10*/  IMAD.WIDE.U32 R52, R52, -0x2daee0ad, RZ ;  /* 0xd2511f5334347825 */ /* 0x000fe200078e00ff */
[----:B------:R-:W-:-:S03]  /*ba20*/  LOP3.LUT R54, R47, UR12, R242, 0x96, !PT ;  /* 0x0000000c2f367c12 */ /* 0x000fc6000f8e96f2 */
[----:B------:R-:W-:Y:S01]  /*ba30*/  FMUL.FTZ R44, R136, c[0x0][0x23c] ;  /* 0x00008f00882c7a20 */ /* 0x000fe20000410000 */
[----:B------:R-:W-:Y:S01]  /*ba40*/  LOP3.LUT R55, R53, UR10, R46, 0x96, !PT ;  /* 0x0000000a35377c12 */ /* 0x000fe2000f8e962e */
[-C--:B------:R-:W-:Y:S01]  /*ba50*/  FMUL.FTZ R40, R104, R2.reuse ;  /* 0x0000000268287220 */ /* 0x080fe20000410000 */
[----:B------:R-:W2:Y:S01]  /*ba60*/  SHFL.BFLY PT, R53, R135, 0x1, 0x1f ;  /* 0x0c201f0087357f89 */ /* 0x000ea200000e0000 */
[----:B------:R-:W-:Y:S01]  /*ba70*/  FMUL.FTZ R28, R68, R2 ;  /* 0x00000002441c7220 */ /* 0x000fe20000410000 */
[----:B------:R-:W-:Y:S01]  /*ba80*/  FSEL R104, R44, RZ, P1 ;  /* 0x000000ff2c687208 */ /* 0x000fe20000800000 */
[----:B------:R-:W-:Y:S01]  /*ba90*/  FMUL.FTZ R31, R71, R0 ;  /* 0x00000000471f7220 */ /* 0x000fe20000410000 */
[----:B------:R-:W-:Y:S01]  /*baa0*/  MUFU.EX2 R244, R244 ;  /* 0x000000f400f47308 */ /* 0x000fe20000000800 */
[-C--:B------:R-:W-:Y:S02]  /*bab0*/  FMUL.FTZ R32, R72, R2.reuse ;  /* 0x0000000248207220 */ /* 0x080fe40000410000 */
[----:B------:R-:W-:-:S02]  /*bac0*/  FMUL.FTZ R33, R73, R2 ;  /* 0x0000000249217220 */ /* 0x000fc40000410000 */
[-C--:B------:R-:W-:Y:S02]  /*bad0*/  FMUL.FTZ R44, R88, R2.reuse ;  /* 0x00000002582c7220 */ /* 0x080fe40000410000 */
[----:B------:R-:W-:Y:S01]  /*bae0*/  FMUL.FTZ R45, R89, R2 ;  /* 0x00000002592d7220 */ /* 0x000fe20000410000 */
[----:B------:R-:W-:Y:S01]  /*baf0*/  MUFU.EX2 R158, R158 ;  /* 0x0000009e009e7308 */ /* 0x000fe20000000800 */
[-C--:B------:R-:W-:Y:S02]  /*bb00*/  FMUL.FTZ R46, R90, R0.reuse ;  /* 0x000000005a2e7220 */ /* 0x080fe40000410000 */
[----:B------:R-:W-:Y:S02]  /*bb10*/  FMUL.FTZ R47, R91, R0 ;  /* 0x000000005b2f7220 */ /* 0x000fe40000410000 */
[----:B------:R-:W-:Y:S02]  /*bb20*/  IMAD.MOV.U32 R68, RZ, RZ, R29 ;  /* 0x000000ffff447224 */ /* 0x000fe400078e001d */
[----:B------:R-:W-:Y:S01]  /*bb30*/  IMAD.MOV.U32 R71, RZ, RZ, R41 ;  /* 0x000000ffff477224 */ /* 0x000fe200078e0029 */
[----:B------:R-:W-:Y:S01]  /*bb40*/  MUFU.EX2 R156, R156 ;  /* 0x0000009c009c7308 */ /* 0x000fe20000000800 */
[----:B------:R-:W-:Y:S01]  /*bb50*/  IMAD.MOV.U32 R72, RZ, RZ, R38 ;  /* 0x000000ffff487224 */ /* 0x000fe200078e0026 */
[----:B-1----:R-:W-:Y:S01]  /*bb60*/  HMMA.16816.F32.BF16 R44, R48, R20, R44 ;  /* 0x00000014302c723c */ /* 0x002fe2000004182c */
[----:B------:R-:W-:Y:S01]  /*bb70*/  IMAD.MOV.U32 R73, RZ, RZ, R39 ;  /* 0x000000ffff497224 */ /* 0x000fe200078e0027 */
[----:B--2---:R-:W-:Y:S01]  /*bb80*/  FMNMX.FTZ R135, R135, R53, !PT ;  /* 0x0000003587877209 */ /* 0x004fe20007810000 */
[----:B------:R-:W-:Y:S01]  /*bb90*/  IMAD.WIDE.U32 R90, R54, -0x326172a9, RZ ;  /* 0xcd9e8d57365a7825 */ /* 0x000fe200078e00ff */
[----:B------:R-:W-:-:S02]  /*bba0*/  LOP3.LUT R67, R71, UR7, R72, 0x96, !PT ;  /* 0x0000000747437c12 */ /* 0x000fc4000f8e9648 */
[----:B------:R-:W-:Y:S01]  /*bbb0*/  FSETP.NEU.FTZ.AND P0, PT, R135, -INF , PT ;  /* 0xff8000008700780b */ /* 0x000fe20003f1d000 */
[----:B------:R-:W-:Y:S01]  /*bbc0*/  IMAD.WIDE.U32 R88, R55, -0x326172a9, RZ ;  /* 0xcd9e8d5737587825 */ /* 0x000fe200078e00ff */
[----:B------:R-:W-:Y:S01]  /*bbd0*/  LOP3.LUT R54, R91, UR11, R240, 0x96, !PT ;  /* 0x0000000b5b367c12 */ /* 0x000fe2000f8e96f0 */
[----:B------:R-:W-:Y:S01]  /*bbe0*/  MUFU.EX2 R159, R159 ;  /* 0x0000009f009f7308 */ /* 0x000fe20000000800 */
[----:B------:R-:W-:Y:S01]  /*bbf0*/  FSEL R59, R135, RZ, P0 ;  /* 0x000000ff873b7208 */ /* 0x000fe20000000000 */
[-C--:B------:R-:W-:Y:S01]  /*bc00*/  FMUL.FTZ R17, R125, R2.reuse ;  /* 0x000000027d117220 */ /* 0x080fe20000410000 */
[----:B------:R-:W-:Y:S01]  /*bc10*/  LOP3.LUT R90, R89, UR9, R90, 0x96, !PT ;  /* 0x00000009595a7c12 */ /* 0x000fe2000f8e965a */
[----:B------:R-:W-:Y:S02]  /*bc20*/  FMUL.FTZ R25, R121, R2 ;  /* 0x0000000279197220 */ /* 0x000fe40000410000 */
[-C--:B------:R-:W-:Y:S02]  /*bc30*/  FMUL.FTZ R26, R122, R0.reuse ;  /* 0x000000007a1a7220 */ /* 0x080fe40000410000 */
[----:B------:R-:W-:Y:S01]  /*bc40*/  FMUL.FTZ R27, R123, R0 ;  /* 0x000000007b1b7220 */ /* 0x000fe20000410000 */
[----:B------:R-:W-:Y:S01]  /*bc50*/  HMMA.16816.F32.BF16 R16, R48, R4, R16 ;  /* 0x000000043010723c */ /* 0x000fe20000041810 */
[----:B------:R-:W-:Y:S01]  /*bc60*/  FMUL.FTZ R29, R69, R2 ;  /* 0x00000002451d7220 */ /* 0x000fe20000410000 */
[----:B------:R-:W-:Y:S01]  /*bc70*/  MUFU.EX2 R157, R157 ;  /* 0x0000009d009d7308 */ /* 0x000fe20000000800 */
[----:B------:R-:W-:-:S02]  /*bc80*/  FMUL.FTZ R34, R74, R0 ;  /* 0x000000004a227220 */ /* 0x000fc40000410000 */
[----:B------:R-:W-:Y:S02]  /*bc90*/  FMUL.FTZ R35, R75, R0 ;  /* 0x000000004b237220 */ /* 0x000fe40000410000 */
[-C--:B------:R-:W-:Y:S01]  /*bca0*/  FMUL.FTZ R36, R80, R2.reuse ;  /* 0x0000000250247220 */ /* 0x080fe20000410000 */
[C---:B------:R-:W-:Y:S01]  /*bcb0*/  HMMA.16816.F32.BF16 R24, R48.reuse, R6, R24 ;  /* 0x000000063018723c */ /* 0x040fe20000041818 */
[----:B------:R-:W-:Y:S02]  /*bcc0*/  FMUL.FTZ R37, R81, R2 ;  /* 0x0000000251257220 */ /* 0x000fe40000410000 */
[-C--:B------:R-:W-:Y:S02]  /*bcd0*/  FMUL.FTZ R38, R82, R0.reuse ;  /* 0x0000000052267220 */ /* 0x080fe40000410000 */
[----:B------:R-:W-:Y:S02]  /*bce0*/  FMUL.FTZ R39, R83, R0 ;  /* 0x0000000053277220 */ /* 0x000fe40000410000 */
[----:B------:R-:W-:Y:S01]  /*bcf0*/  FMUL.FTZ R41, R105, R2 ;  /* 0x0000000269297220 */ /* 0x000fe20000410000 */
[----:B------:R-:W-:Y:S01]  /*bd00*/  HMMA.16816.F32.BF16 R28, R48, R12, R28 ;  /* 0x0000000c301c723c */ /* 0x000fe2000004181c */
[----:B------:R-:W-:-:S02]  /*bd10*/  FMUL.FTZ R42, R106, R0 ;  /* 0x000000006a2a7220 */ /* 0x000fc40000410000 */
[----:B------:R-:W-:Y:S02]  /*bd20*/  FMUL.FTZ R43, R107, R0 ;  /* 0x000000006b2b7220 */ /* 0x000fe40000410000 */
[-C--:B------:R-:W-:Y:S02]  /*bd30*/  FMUL.FTZ R92, R92, R2.reuse ;  /* 0x000000025c5c7220 */ /* 0x080fe40000410000 */
[----:B------:R-:W-:Y:S01]  /*bd40*/  FMUL.FTZ R93, R93, R2 ;  /* 0x000000025d5d7220 */ /* 0x000fe20000410000 */
[----:B------:R-:W-:Y:S01]  /*bd50*/  HMMA.16816.F32.BF16 R32, R48, R14, R32 ;  /* 0x0000000e3020723c */ /* 0x000fe20000041820 */
[-C--:B------:R-:W-:Y:S02]  /*bd60*/  FMUL.FTZ R94, R94, R0.reuse ;  /* 0x000000005e5e7220 */ /* 0x080fe40000410000 */
[----:B------:R-:W-:Y:S02]  /*bd70*/  FMUL.FTZ R95, R95, R0 ;  /* 0x000000005f5f7220 */ /* 0x000fe40000410000 */
[----:B------:R-:W-:-:S03]  /*bd80*/  IMAD.WIDE.U32 R90, R90, -0x2daee0ad, RZ ;  /* 0xd2511f535a5a7825 */ /* 0x000fc600078e00ff */
[C---:B------:R-:W-:Y:S01]  /*bd90*/  HMMA.16816.F32.BF16 R36, R48.reuse, R8, R36 ;  /* 0x000000083024723c */ /* 0x040fe20000041824 */
[----:B------:R-:W-:Y:S02]  /*bda0*/  FMUL.FTZ R105, R135, c[0x0][0x23c] ;  /* 0x00008f0087697a20 */ /* 0x000fe40000410000 */
[----:B------:R-:W-:Y:S02]  /*bdb0*/  IMAD.MOV.U32 R69, RZ, RZ, R170 ;  /* 0x000000ffff457224 */ /* 0x000fe400078e00aa */
[----:B------:R-:W-:Y:S01]  /*bdc0*/  FFMA.FTZ R170, R163, c[0x0][0x23c], -R104 ;  /* 0x00008f00a3aa7a23 */ /* 0x000fe20000010868 */
[----:B------:R-:W-:Y:S01]  /*bdd0*/  FSEL R105, R105, RZ, P0 ;  /* 0x000000ff69697208 */ /* 0x000fe20000000000 */
[----:B------:R-:W-:Y:S01]  /*bde0*/  IMAD.MOV.U32 R125, RZ, RZ, R169 ;  /* 0x000000ffff7d7224 */ /* 0x000fe200078e00a9 */
[----:B------:R-:W-:Y:S01]  /*bdf0*/  HMMA.16816.F32.BF16 R40, R48, R10, R40 ;  /* 0x0000000a3028723c */ /* 0x000fe20000041828 */
[----:B------:R-:W-:Y:S01]  /*be00*/  IMAD.MOV.U32 R121, RZ, RZ, R171 ;  /* 0x000000ffff797224 */ /* 0x000fe200078e00ab */
[----:B------:R-:W-:Y:S01]  /*be10*/  ISETP.GE.AND P0, PT, R217, 0x4, PT ;  /* 0x00000004d900780c */ /* 0x000fe20003f06270 */
[--C-:B------:R-:W-:Y:S01]  /*be20*/  FFMA.FTZ R163, R162, c[0x0][0x23c], -R105.reuse ;  /* 0x00008f00a2a37a23 */ /* 0x100fe20000010869 */
[----:B------:R-:W-:Y:S01]  /*be30*/  MUFU.EX2 R170, R170 ;  /* 0x000000aa00aa7308 */ /* 0x000fe20000000800 */
[----:B------:R-:W-:-:S02]  /*be40*/  FFMA.FTZ R162, R161, c[0x0][0x23c], -R105 ;  /* 0x00008f00a1a27a23 */ /* 0x000fc40000010869 */
[--C-:B------:R-:W-:Y:S01]  /*be50*/  FFMA.FTZ R169, R60, c[0x0][0x23c], -R104.reuse ;  /* 0x00008f003ca97a23 */ /* 0x100fe20000010868 */
[----:B------:R-:W-:Y:S01]  /*be60*/  HMMA.16816.F32.BF16 R48, R48, R22, R92 ;  /* 0x000000163030723c */ /* 0x000fe2000004185c */
[----:B------:R-:W-:Y:S02]  /*be70*/  FFMA.FTZ R168, R61, c[0x0][0x23c], -R104 ;  /* 0x00008f003da87a23 */ /* 0x000fe40000010868 */
[--C-:B------:R-:W-:Y:S01]  /*be80*/  FFMA.FTZ R161, R62, c[0x0][0x23c], -R105.reuse ;  /* 0x00008f003ea17a23 */ /* 0x100fe20000010869 */
[----:B------:R-:W-:Y:S01]  /*be90*/  MUFU.EX2 R163, R163 ;  /* 0x000000a300a37308 */ /* 0x000fe20000000800 */
[----:B------:R-:W-:Y:S02]  /*bea0*/  FFMA.FTZ R171, R63, c[0x0][0x23c], -R105 ;  /* 0x00008f003fab7a23 */ /* 0x000fe40000010869 */
[----:B------:R-:W-:Y:S01]  /*beb0*/  IMAD.WIDE.U32 R92, R54, -0x2daee0ad, RZ ;  /* 0xd2511f53365c7825 */ /* 0x000fe200078e00ff */
[----:B------:R-:W-:-:S03]  /*bec0*/  @P0 IADD3 R217, R217, -0x4, RZ ;  /* 0xfffffffcd9d90810 */ /* 0x000fc60007ffe0ff */
[----:B------:R-:W-:Y:S01]  /*bed0*/  FFMA.FTZ R154, R154, c[0x0][0x23c], -R104 ;  /* 0x00008f009a9a7a23 */ /* 0x000fe20000010868 */
[----:B------:R-:W-:Y:S01]  /*bee0*/  LOP3.LUT R53, R91, UR6, R92, 0x96, !PT ;  /* 0x000000065b357c12 */ /* 0x000fe2000f8e965c */
[----:B------:R-:W-:Y:S01]  /*bef0*/  MUFU.EX2 R169, R169 ;  /* 0x000000a900a97308 */ /* 0x000fe20000000800 */
[----:B------:R-:W-:Y:S01]  /*bf00*/  LOP3.LUT R92, R93, UR8, R52, 0x96, !PT ;  /* 0x000000085d5c7c12 */ /* 0x000fe2000f8e9634 */
[----:B------:R-:W-:Y:S02]  /*bf10*/  FADD.FTZ R59, R176, -R59 ;  /* 0x8000003bb03b7221 */ /* 0x000fe40000010000 */
[----:B------:R-:W-:-:S04]  /*bf20*/  IMAD.WIDE.U32 R54, R53, -0x326172a9, RZ ;  /* 0xcd9e8d5735367825 */ /* 0x000fc800078e00ff */
[----:B------:R-:W-:Y:S01]  /*bf30*/  IMAD.WIDE.U32 R92, R92, -0x326172a9, RZ ;  /* 0xcd9e8d575c5c7825 */ /* 0x000fe200078e00ff */
[C---:B------:R-:W-:Y:S01]  /*bf40*/  LOP3.LUT R53, R54.reuse, 0xffff, RZ, 0xc0, !PT ;  /* 0x0000ffff36357812 */ /* 0x040fe200078ec0ff */
[----:B------:R-:W1:Y:S01]  /*bf50*/  MUFU.EX2 R168, R168 ;  /* 0x000000a800a87308 */ /* 0x000e620000000800 */
[----:B------:R-:W-:Y:S01]  /*bf60*/  LOP3.LUT R52, R54, 0xff, RZ, 0xc0, !PT ;  /* 0x000000ff36347812 */ /* 0x000fe200078ec0ff */
[----:B------:R-:W-:Y:S01]  /*bf70*/  FMUL.FTZ R59, R59, c[0x0][0x23c] ;  /* 0x00008f003b3b7a20 */ /* 0x000fe20000410000 */
[----:B------:R-:W-:Y:S01]  /*bf80*/  SHF.R.U32.HI R53, RZ, 0x8, R53 ;  /* 0x00000008ff357819 */ /* 0x000fe20000011635 */
[----:B------:R-:W-:Y:S01]  /*bf90*/  IMAD.MOV.U32 R122, RZ, RZ, R172 ;  /* 0x000000ffff7a7224 */ /* 0x000fe200078e00ac */
[--C-:B------:R-:W-:Y:S01]  /*bfa0*/  SHF.R.U32.HI R56, RZ, 0x18, R54.reuse ;  /* 0x00000018ff387819 */ /* 0x100fe20000011636 */
[----:B------:R-:W-:Y:S01]  /*bfb0*/  IMAD.MOV.U32 R123, RZ, RZ, R173 ;  /* 0x000000ffff7b7224 */ /* 0x000fe200078e00ad */
[----:B------:R-:W-:Y:S01]  /*bfc0*/  PRMT R52, R52, 0x5410, R53 ;  /* 0x0000541034347816 */ /* 0x000fe20000000035 */
[----:B------:R-:W-:Y:S01]  /*bfd0*/  MUFU.EX2 R161, R161 ;  /* 0x000000a100a17308 */ /* 0x000fe20000000800 */
[----:B------:R-:W-:Y:S01]  /*bfe0*/  SHF.R.U32.HI R53, RZ, 0x10, R54 ;  /* 0x00000010ff357819 */ /* 0x000fe20000011636 */
[----:B------:R-:W-:Y:S01]  /*bff0*/  IMAD.MOV.U32 R75, RZ, RZ, R239 ;  /* 0x000000ffff4b7224 */ /* 0x000fe200078e00ef */
[----:B------:R-:W-:Y:S01]  /*c000*/  LOP3.LUT R54, R55, UR16, R92, 0x96, !PT ;  /* 0x0000001037367c12 */ /* 0x000fe2000f8e965c */
[----:B------:R-:W-:Y:S01]  /*c010*/  IMAD.MOV.U32 R239, RZ, RZ, R229 ;  /* 0x000000ffffef7224 */ /* 0x000fe200078e00e5 */
[----:B------:R-:W-:Y:S01]  /*c020*/  FSEL R55, R136, RZ, P1 ;  /* 0x000000ff88377208 */ /* 0x000fe20000800000 */
[----:B------:R-:W-:Y:S01]  /*c030*/  FFMA.FTZ R229, R64, c[0x0][0x23c], -R175 ;  /* 0x00008f0040e57a23 */ /* 0x000fe200000108af */
[----:B------:R-:W-:Y:S01]  /*c040*/  LOP3.LUT R53, R53, 0xff, RZ, 0xc0, !PT ;  /* 0x000000ff35357812 */ /* 0x000fe200078ec0ff */
[----:B------:R-:W-:Y:S01]  /*c050*/  MUFU.EX2 R171, R171 ;  /* 0x000000ab00ab7308 */ /* 0x000fe20000000800 */
[C---:B------:R-:W-:Y:S01]  /*c060*/  LOP3.LUT R58, R54.reuse, 0xffff, RZ, 0xc0, !PT ;  /* 0x0000ffff363a7812 */ /* 0x040fe200078ec0ff */
[----:B------:R-:W-:Y:S01]  /*c070*/  FADD.FTZ R55, R177, -R55 ;  /* 0x80000037b1377221 */ /* 0x000fe20000010000 */
[----:B------:R-:W-:Y:S01]  /*c080*/  PRMT R53, R53, 0x5410, R56 ;  /* 0x0000541035357816 */ /* 0x000fe20000000038 */
[--C-:B------:R-:W-:Y:S01]  /*c090*/  HSET2.LE.AND R52, R52, R147.reuse, PT ;  /* 0x0000009334347233 */ /* 0x100fe20003803000 */
[--C-:B------:R-:W-:Y:S01]  /*c0a0*/  SHF.R.U32.HI R56, RZ, 0x10, R54.reuse ;  /* 0x00000010ff387819 */ /* 0x100fe20000011636 */
[----:B------:R-:W-:Y:S01]  /*c0b0*/  FMUL.FTZ R55, R55, c[0x0][0x23c] ;  /* 0x00008f0037377a20 */ /* 0x000fe20000410000 */
[----:B------:R-:W-:Y:S01]  /*c0c0*/  LOP3.LUT R57, R54, 0xff, RZ, 0xc0, !PT ;  /* 0x000000ff36397812 */ /* 0x000fe200078ec0ff */
[----:B------:R-:W2:Y:S01]  /*c0d0*/  MUFU.EX2 R154, R154 ;  /* 0x0000009a009a7308 */ /* 0x000ea20000000800 */
[----:B------:R-:W-:Y:S01]  /*c0e0*/  SHF.R.U32.HI R54, RZ, 0x18, R54 ;  /* 0x00000018ff367819 */ /* 0x000fe20000011636 */
[--C-:B------:R-:W-:Y:S01]  /*c0f0*/  HSET2.LE.AND R53, R53, R147.reuse, PT ;  /* 0x0000009335357233 */ /* 0x100fe20003803000 */
[----:B------:R-:W-:Y:S01]  /*c100*/  LOP3.LUT R56, R56, 0xff, RZ, 0xc0, !PT ;  /* 0x000000ff38387812 */ /* 0x000fe200078ec0ff */
[----:B------:R-:W-:Y:S01]  /*c110*/  IMAD.MOV.U32 R73, RZ, RZ, R69 ;  /* 0x000000ffff497224 */ /* 0x000fe200078e0045 */
[----:B------:R-:W-:Y:S01]  /*c120*/  SHF.R.U32.HI R58, RZ, 0x8, R58 ;  /* 0x00000008ff3a7819 */ /* 0x000fe2000001163a */
[----:B------:R-:W-:Y:S01]  /*c130*/  IMAD.WIDE.U32 R70, R67, -0x2daee0ad, RZ ;  /* 0xd2511f5343467825 */ /* 0x000fe200078e00ff */
[----:B------:R-:W-:Y:S01]  /*c140*/  PRMT R56, R56, 0x5410, R54 ;  /* 0x0000541038387816 */ /* 0x000fe20000000036 */
[----:B------:R-:W-:Y:S01]  /*c150*/  MUFU.EX2 R162, R162 ;  /* 0x000000a200a27308 */ /* 0x000fe20000000800 */
[----:B------:R-:W-:Y:S01]  /*c160*/  PRMT R57, R57, 0x5410, R58 ;  /* 0x0000541039397816 */ /* 0x000fe2000000003a */
[--C-:B------:R-:W-:Y:S01]  /*c170*/  FFMA.FTZ R239, R239, c[0x0][0x23c], -R152.reuse ;  /* 0x00008f00efef7a23 */ /* 0x100fe20000010898 */
[----:B-1----:R-:W-:Y:S01]  /*c180*/  F2FP.BF16.PACK_AB R54, R168, R169 ;  /* 0x000000a9a836723e */ /* 0x002fe200000010ff */
[----:B------:R-:W-:Y:S01]  /*c190*/  FFMA.FTZ R237, R73, c[0x0][0x23c], -R152 ;  /* 0x00008f0049ed7a23 */ /* 0x000fe20000010898 */
[----:B------:R-:W-:Y:S01]  /*c1a0*/  LOP3.LUT R69, R70, 0xffff, RZ, 0xc0, !PT ;  /* 0x0000ffff46457812 */ /* 0x000fe200078ec0ff */
[--C-:B------:R-:W-:Y:S01]  /*c1b0*/  FFMA.FTZ R177, R66, c[0x0][0x23c], -R175.reuse ;  /* 0x00008f0042b17a23 */ /* 0x100fe200000108af */
[----:B------:R-:W-:Y:S01]  /*c1c0*/  LOP3.LUT R54, R52, R54, RZ, 0xc0, !PT ;  /* 0x0000003634367212 */ /* 0x000fe200078ec0ff */
[----:B------:R1:W3:Y:S01]  /*c1d0*/  MUFU.EX2 R173, R55 ;  /* 0x0000003700ad7308 */ /* 0x0002e20000000800 */
[--C-:B------:R-:W-:Y:S01]  /*c1e0*/  HSET2.LE.AND R52, R57, R147.reuse, PT ;  /* 0x0000009339347233 */ /* 0x100fe20003803000 */
[----:B--2---:R-:W-:Y:S01]  /*c1f0*/  F2FP.BF16.PACK_AB R57, R170, R154 ;  /* 0x0000009aaa39723e */ /* 0x004fe200000010ff */
[----:B------:R-:W-:Y:S01]  /*c200*/  FFMA.FTZ R176, R65, c[0x0][0x23c], -R175 ;  /* 0x00008f0041b07a23 */ /* 0x000fe200000108af */
[----:B------:R-:W-:Y:S01]  /*c210*/  LOP3.LUT R82, R70, 0xff, RZ, 0xc0, !PT ;  /* 0x000000ff46527812 */ /* 0x000fe200078ec0ff */
[----:B------:R-:W-:Y:S01]  /*c220*/  IMAD.MOV.U32 R74, RZ, RZ, R68 ;  /* 0x000000ffff4a7224 */ /* 0x000fe200078e0044 */
[----:B------:R-:W-:Y:S01]  /*c230*/  LOP3.LUT R52, R52, R57, RZ, 0xc0, !PT ;  /* 0x0000003934347212 */ /* 0x000fe200078ec0ff */
[----:B------:R-:W-:Y:S01]  /*c240*/  IMAD.SHL.U32 R106, R216, 0x2, RZ ;  /* 0x00000002d86a7824 */ /* 0x000fe200078e00ff */
[----:B------:R-:W2:Y:S01]  /*c250*/  MUFU.EX2 R172, R59 ;  /* 0x0000003b00ac7308 */ /* 0x000ea20000000800 */
[----:B------:R-:W-:Y:S01]  /*c260*/  SHF.R.U32.HI R69, RZ, 0x8, R69 ;  /* 0x00000008ff457819 */ /* 0x000fe20000011645 */
[----:B------:R-:W-:Y:S01]  /*c270*/  IMAD.MOV.U32 R243, RZ, RZ, R74 ;  /* 0x000000fffff37224 */ /* 0x000fe200078e004a */
[----:B------:R-:W-:Y:S01]  /*c280*/  SHF.R.U32.HI R68, RZ, 0x10, R70 ;  /* 0x00000010ff447819 */ /* 0x000fe20000011646 */
[----:B------:R-:W-:Y:S01]  /*c290*/  FFMA.FTZ R252, R252, c[0x0][0x23c], -R104 ;  /* 0x00008f00fcfc7a23 */ /* 0x000fe20000010868 */
[----:B------:R-:W-:Y:S01]  /*c2a0*/  LOP3.LUT R236, R71, UR17, R236, 0x96, !PT ;  /* 0x0000001147ec7c12 */ /* 0x000fe2000f8e96ec */
[----:B------:R-:W-:Y:S01]  /*c2b0*/  FFMA.FTZ R71, R75, c[0x0][0x23c], -R152 ;  /* 0x00008f004b477a23 */ /* 0x000fe20000010898 */
[----:B------:R-:W-:Y:S01]  /*c2c0*/  PRMT R82, R82, 0x5410, R69 ;  /* 0x0000541052527816 */ /* 0x000fe20000000045 */
[----:B------:R-:W4:Y:S01]  /*c2d0*/  MUFU.EX2 R229, R229 ;  /* 0x000000e500e57308 */ /* 0x000f220000000800 */
[----:B-1----:R-:W-:Y:S01]  /*c2e0*/  F2FP.BF16.PACK_AB R55, R171, R161 ;  /* 0x000000a1ab37723e */ /* 0x002fe200000010ff */
[-C--:B---3--:R-:W-:Y:S01]  /*c2f0*/  FMUL.FTZ R64, R76, R173.reuse ;  /* 0x000000ad4c407220 */ /* 0x088fe20000410000 */
[----:B------:R-:W-:Y:S01]  /*c300*/  SHF.R.U32.HI R83, RZ, 0x18, R70 ;  /* 0x00000018ff537819 */ /* 0x000fe20000011646 */
[----:B------:R-:W-:Y:S01]  /*c310*/  FMUL.FTZ R65, R77, R173 ;  /* 0x000000ad4d417220 */ /* 0x000fe20000410000 */
[----:B------:R-:W-:Y:S01]  /*c320*/  LOP3.LUT R55, R53, R55, RZ, 0xc0, !PT ;  /* 0x0000003735377212 */ /* 0x000fe200078ec0ff */
[--C-:B------:R-:W-:Y:S01]  /*c330*/  HSET2.LE.AND R53, R56, R147.reuse, PT ;  /* 0x0000009338357233 */ /* 0x100fe20003803000 */
[----:B------:R-:W-:Y:S01]  /*c340*/  F2FP.BF16.PACK_AB R56, R162, R163 ;  /* 0x000000a3a238723e */ /* 0x000fe200000010ff */
[----:B------:R-:W-:Y:S01]  /*c350*/  MUFU.EX2 R239, R239 ;  /* 0x000000ef00ef7308 */ /* 0x000fe20000000800 */
[-C--:B--2---:R-:W-:Y:S01]  /*c360*/  FMUL.FTZ R66, R78, R172.reuse ;  /* 0x000000ac4e427220 */ /* 0x084fe20000410000 */
[----:B------:R-:W-:Y:S01]  /*c370*/  LOP3.LUT R69, R68, 0xff, RZ, 0xc0, !PT ;  /* 0x000000ff44457812 */ /* 0x000fe200078ec0ff */
[----:B------:R-:W-:Y:S01]  /*c380*/  FMUL.FTZ R67, R79, R172 ;  /* 0x000000ac4f437220 */ /* 0x000fe20000410000 */
[----:B------:R-:W-:Y:S01]  /*c390*/  LOP3.LUT R53, R53, R56, RZ, 0xc0, !PT ;  /* 0x0000003835357212 */ /* 0x000fe200078ec0ff */
[-C--:B------:R-:W-:Y:S01]  /*c3a0*/  FMUL.FTZ R76, R100, R173.reuse ;  /* 0x000000ad644c7220 */ /* 0x080fe20000410000 */
[----:B------:R-:W-:Y:S01]  /*c3b0*/  LOP3.LUT R70, R236, 0xffff, RZ, 0xc0, !PT ;  /* 0x0000ffffec467812 */ /* 0x000fe200078ec0ff */
[-C--:B------:R-:W-:Y:S01]  /*c3c0*/  FMUL.FTZ R77, R101, R173.reuse ;  /* 0x000000ad654d7220 */ /* 0x080fe20000410000 */
[----:B------:R-:W1:Y:S01]  /*c3d0*/  MUFU.EX2 R237, R237 ;  /* 0x000000ed00ed7308 */ /* 0x000e620000000800 */
[-C--:B------:R-:W-:Y:S01]  /*c3e0*/  FMUL.FTZ R78, R102, R172.reuse ;  /* 0x000000ac664e7220 */ /* 0x080fe20000410000 */
[----:B------:R-:W-:Y:S01]  /*c3f0*/  LOP3.LUT R72, R236, 0xff, RZ, 0xc0, !PT ;  /* 0x000000ffec487812 */ /* 0x000fe200078ec0ff */
[-C--:B------:R-:W-:Y:S01]  /*c400*/  FMUL.FTZ R79, R103, R172.reuse ;  /* 0x000000ac674f7220 */ /* 0x080fe20000410000 */
[C---:B------:R-:W-:Y:S01]  /*c410*/  HMMA.16816.F32.BF16 R64, R52.reuse, R8, R64 ;  /* 0x000000083440723c */ /* 0x040fe20000041840 */
[----:B------:R-:W-:Y:S01]  /*c420*/  PRMT R83, R69, 0x5410, R83 ;  /* 0x0000541045537816 */ /* 0x000fe20000000053 */
[--C-:B------:R-:W-:Y:S01]  /*c430*/  HSET2.LE.AND R82, R82, R147.reuse, PT ;  /* 0x0000009352527233 */ /* 0x100fe20003803000 */
[-C--:B------:R-:W-:Y:S01]  /*c440*/  FMUL.FTZ R60, R112, R173.reuse ;  /* 0x000000ad703c7220 */ /* 0x080fe20000410000 */
[----:B------:R-:W-:Y:S01]  /*c450*/  MUFU.EX2 R177, R177 ;  /* 0x000000b100b17308 */ /* 0x000fe20000000800 */
[-C--:B------:R-:W-:Y:S01]  /*c460*/  FMUL.FTZ R61, R113, R173.reuse ;  /* 0x000000ad713d7220 */ /* 0x080fe20000410000 */
[--C-:B------:R-:W-:Y:S01]  /*c470*/  HSET2.LE.AND R83, R83, R147.reuse, PT ;  /* 0x0000009353537233 */ /* 0x100fe20003803000 */
[--C-:B------:R-:W-:Y:S01]  /*c480*/  SHF.R.U32.HI R8, RZ, 0x10, R236.reuse ;  /* 0x00000010ff087819 */ /* 0x100fe200000116ec */
[C---:B------:R-:W-:Y:S01]  /*c490*/  HMMA.16816.F32.BF16 R76, R52.reuse, R20, R76 ;  /* 0x00000014344c723c */ /* 0x040fe2000004184c */
[----:B------:R-:W-:Y:S01]  /*c4a0*/  SHF.R.U32.HI R9, RZ, 0x18, R236 ;  /* 0x00000018ff097819 */ /* 0x000fe200000116ec */
[-C--:B------:R-:W-:Y:S01]  /*c4b0*/  FMUL.FTZ R62, R114, R172.reuse ;  /* 0x000000ac723e7220 */ /* 0x080fe20000410000 */
[----:B------:R-:W-:Y:S01]  /*c4c0*/  SHF.R.U32.HI R68, RZ, 0x8, R70 ;  /* 0x00000008ff447819 */ /* 0x000fe20000011646 */
[----:B------:R2:W-:Y:S01]  /*c4d0*/  MUFU.EX2 R236, R71 ;  /* 0x0000004700ec7308 */ /* 0x0005e20000000800 */
[-C--:B------:R-:W-:Y:S01]  /*c4e0*/  FMUL.FTZ R63, R115, R172.reuse ;  /* 0x000000ac733f7220 */ /* 0x080fe20000410000 */
[----:B------:R-:W-:Y:S01]  /*c4f0*/  LOP3.LUT R8, R8, 0xff, RZ, 0xc0, !PT ;  /* 0x000000ff08087812 */ /* 0x000fe200078ec0ff */
[----:B------:R-:W-:Y:S01]  /*c500*/  FMUL.FTZ R108, R108, R173 ;  /* 0x000000ad6c6c7220 */ /* 0x000fe20000410000 */
[----:B----4-:R-:W-:Y:S01]  /*c510*/  F2FP.BF16.PACK_AB R20, R227, R229 ;  /* 0x000000e5e314723e */ /* 0x010fe200000010ff */
[----:B------:R-:W-:Y:S01]  /*c520*/  FMUL.FTZ R109, R109, R173 ;  /* 0x000000ad6d6d7220 */ /* 0x000fe20000410000 */
[----:B------:R-:W-:Y:S01]  /*c530*/  PRMT R72, R72, 0x5410, R68 ;  /* 0x0000541048487816 */ /* 0x000fe20000000044 */
[----:B------:R-:W-:Y:S01]  /*c540*/  FMUL.FTZ R110, R110, R172 ;  /* 0x000000ac6e6e7220 */ /* 0x000fe20000410000 */
[----:B------:R-:W3:Y:S01]  /*c550*/  MUFU.EX2 R176, R176 ;  /* 0x000000b000b07308 */ /* 0x000ee20000000800 */
[----:B------:R-:W-:Y:S01]  /*c560*/  LOP3.LUT R82, R82, R20, RZ, 0xc0, !PT ;  /* 0x0000001452527212 */ /* 0x000fe200078ec0ff */
[----:B------:R-:W-:Y:S01]  /*c570*/  FMUL.FTZ R111, R111, R172 ;  /* 0x000000ac6f6f7220 */ /* 0x000fe20000410000 */
[----:B-1----:R-:W-:Y:S01]  /*c580*/  F2FP.BF16.PACK_AB R20, R237, R239 ;  /* 0x000000efed14723e */ /* 0x002fe200000010ff */
[-C--:B------:R-:W-:Y:S01]  /*c590*/  FMUL.FTZ R84, R84, R173.reuse ;  /* 0x000000ad54547220 */ /* 0x080fe20000410000 */
[----:B------:R-:W-:Y:S01]  /*c5a0*/  PRMT R81, R8, 0x5410, R9 ;  /* 0x0000541008517816 */ /* 0x000fe20000000009 */
[-C--:B------:R-:W-:Y:S01]  /*c5b0*/  FMUL.FTZ R85, R85, R173.reuse ;  /* 0x000000ad55557220 */ /* 0x080fe20000410000 */
[----:B------:R-:W-:Y:S01]  /*c5c0*/  LOP3.LUT R83, R83, R20, RZ, 0xc0, !PT ;  /* 0x0000001453537212 */ /* 0x000fe200078ec0ff */
[-C--:B------:R-:W-:Y:S01]  /*c5d0*/  FMUL.FTZ R86, R86, R172.reuse ;  /* 0x000000ac56567220 */ /* 0x080fe20000410000 */
[C---:B------:R-:W-:Y:S01]  /*c5e0*/  HMMA.16816.F32.BF16 R60, R52.reuse, R12, R60 ;  /* 0x0000000c343c723c */ /* 0x040fe2000004183c */
[-C--:B------:R-:W-:Y:S01]  /*c5f0*/  FMUL.FTZ R87, R87, R172.reuse ;  /* 0x000000ac57577220 */ /* 0x080fe20000410000 */
[--C-:B------:R-:W-:Y:S01]  /*c600*/  HSET2.LE.AND R72, R72, R147.reuse, PT ;  /* 0x0000009348487233 */ /* 0x100fe20003803000 */
[----:B------:R-:W-:Y:S01]  /*c610*/  FFMA.FTZ R20, R123, c[0x0][0x23c], -R104 ;  /* 0x00008f007b147a23 */ /* 0x000fe20000010868 */
[----:B------:R-:W-:Y:S01]  /*c620*/  HSET2.LE.AND R81, R81, R147, PT ;  /* 0x0000009351517233 */ /* 0x000fe20003803000 */
[-C--:B------:R-:W-:Y:S01]  /*c630*/  FMUL.FTZ R56, R128, R173.reuse ;  /* 0x000000ad80387220 */ /* 0x080fe20000410000 */
[----:B--2---:R-:W1:Y:S01]  /*c640*/  LDSM.16.MT88.4 R68, [R188+0x6800] ;  /* 0x00680000bc44783b */ /* 0x004e620000004200 */
[----:B------:R-:W-:Y:S01]  /*c650*/  FMUL.FTZ R57, R129, R173 ;  /* 0x000000ad81397220 */ /* 0x000fe20000410000 */
[C---:B------:R-:W-:Y:S01]  /*c660*/  HMMA.16816.F32.BF16 R12, R52.reuse, R14, R108 ;  /* 0x0000000e340c723c */ /* 0x040fe2000004186c */
[-C--:B------:R-:W-:Y:S01]  /*c670*/  FMUL.FTZ R58, R130, R172.reuse ;  /* 0x000000ac823a7220 */ /* 0x080fe20000410000 */
[----:B------:R2:W-:Y:S01]  /*c680*/  MUFU.EX2 R108, R20 ;  /* 0x00000014006c7308 */ /* 0x0005e20000000800 */
[-C--:B------:R-:W-:Y:S01]  /*c690*/  FMUL.FTZ R59, R131, R172.reuse ;  /* 0x000000ac833b7220 */ /* 0x080fe20000410000 */
[----:B---3--:R-:W-:Y:S01]  /*c6a0*/  F2FP.BF16.PACK_AB R80, R176, R177 ;  /* 0x000000b1b050723e */ /* 0x008fe200000010ff */
[-C--:B------:R-:W-:Y:S01]  /*c6b0*/  FMUL.FTZ R116, R116, R173.reuse ;  /* 0x000000ad74747220 */ /* 0x080fe20000410000 */
[----:B------:R-:W-:Y:S01]  /*c6c0*/  LOP3.LUT R88, R93, UR7, R88, 0x96, !PT ;  /* 0x000000075d587c12 */ /* 0x000fe2000f8e9658 */
[-C--:B------:R-:W-:Y:S01]  /*c6d0*/  FMUL.FTZ R117, R117, R173.reuse ;  /* 0x000000ad75757220 */ /* 0x080fe20000410000 */
[C---:B------:R-:W-:Y:S01]  /*c6e0*/  HMMA.16816.F32.BF16 R8, R52.reuse, R10, R84 ;  /* 0x0000000a3408723c */ /* 0x040fe20000041854 */
[----:B------:R-:W-:Y:S01]  /*c6f0*/  FMUL.FTZ R118, R118, R172 ;  /* 0x000000ac76767220 */ /* 0x000fe20000410000 */
[----:B------:R-:W-:Y:S01]  /*c700*/  LOP3.LUT R80, R72, R80, RZ, 0xc0, !PT ;  /* 0x0000005048507212 */ /* 0x000fe200078ec0ff */
[----:B------:R-:W-:Y:S01]  /*c710*/  FMUL.FTZ R119, R119, R172 ;  /* 0x000000ac77777220 */ /* 0x000fe20000410000 */
[----:B------:R-:W3:Y:S01]  /*c720*/  LDSM.16.MT88.4 R72, [R186+0x6800] ;  /* 0x00680000ba48783b */ /* 0x000ee20000004200 */
[-C--:B------:R-:W-:Y:S01]  /*c730*/  FMUL.FTZ R96, R96, R173.reuse ;  /* 0x000000ad60607220 */ /* 0x080fe20000410000 */
[----:B------:R-:W-:Y:S01]  /*c740*/  IADD3 R89, R106, 0x1, RZ ;  /* 0x000000016a597810 */ /* 0x000fe20007ffe0ff */
[----:B------:R-:W-:Y:S01]  /*c750*/  FMUL.FTZ R97, R97, R173 ;  /* 0x000000ad61617220 */ /* 0x000fe20000410000 */
[----:B------:R-:W-:Y:S01]  /*c760*/  F2FP.BF16.PACK_AB R84, R231, R236 ;  /* 0x000000ece754723e */ /* 0x000fe200000010ff */
[-C--:B------:R-:W-:Y:S01]  /*c770*/  FMUL.FTZ R98, R98, R172.reuse ;  /* 0x000000ac62627220 */ /* 0x080fe20000410000 */
[C---:B------:R-:W-:Y:S01]  /*c780*/  HMMA.16816.F32.BF16 R56, R52.reuse, R4, R56 ;  /* 0x000000043438723c */ /* 0x040fe20000041838 */
[----:B------:R-:W-:Y:S01]  /*c790*/  FMUL.FTZ R99, R99, R172 ;  /* 0x000000ac63637220 */ /* 0x000fe20000410000 */
[----:B------:R-:W-:Y:S01]  /*c7a0*/  LOP3.LUT R81, R81, R84, RZ, 0xc0, !PT ;  /* 0x0000005451517212 */ /* 0x000fe200078ec0ff */
[--C-:B--2---:R-:W-:Y:S01]  /*c7b0*/  FFMA.FTZ R20, R122, c[0x0][0x23c], -R104.reuse ;  /* 0x00008f007a147a23 */ /* 0x104fe20000010868 */
[----:B------:R-:W2:Y:S01]  /*c7c0*/  LDSM.16.MT88.4 R84, [R185+0x6800] ;  /* 0x00680000b954783b */ /* 0x000ea20000004200 */
[----:B------:R-:W-:Y:S01]  /*c7d0*/  IMAD.WIDE.U32 R122, R222, -0x2daee0ad, RZ ;  /* 0xd2511f53de7a7825 */ /* 0x000fe200078e00ff */
[----:B------:R-:W-:Y:S02]  /*c7e0*/  MUFU.EX2 R252, R252 ;  /* 0x000000fc00fc7308 */ /* 0x000fe40000000800 */
[----:B------:R-:W-:Y:S01]  /*c7f0*/  HMMA.16816.F32.BF16 R4, R52, R6, R116 ;  /* 0x000000063404723c */ /* 0x000fe20000041874 */
[----:B------:R-:W-:Y:S01]  /*c800*/  FFMA.FTZ R243, R243, c[0x0][0x23c], -R104 ;  /* 0x00008f00f3f37a23 */ /* 0x000fe20000010868 */
[----:B------:R-:W-:Y:S01]  /*c810*/  LDSM.16.MT88.4 R116, [R188+0x7800] ;  /* 0x00780000bc74783b */ /* 0x000fe20000004200 */
[----:B------:R-:W-:-:S02]  /*c820*/  FFMA.FTZ R245, R245, c[0x0][0x23c], -R105 ;  /* 0x00008f00f5f57a23 */ /* 0x000fc40000010869 */
[--C-:B------:R-:W-:Y:S01]  /*c830*/  FFMA.FTZ R226, R226, c[0x0][0x23c], -R105.reuse ;  /* 0x00008f00e2e27a23 */ /* 0x100fe20000010869 */
[----:B------:R4:W5:Y:S01]  /*c840*/  MUFU.EX2 R107, R20 ;  /* 0x00000014006b7308 */ /* 0x0009620000000800 */
[----:B------:R-:W-:Y:S01]  /*c850*/  FFMA.FTZ R94, R125, c[0x0][0x23c], -R105 ;  /* 0x00008f007d5e7a23 */ /* 0x000fe20000010869 */
[----:B------:R-:W-:Y:S01]  /*c860*/  HMMA.16816.F32.BF16 R52, R52, R22, R96 ;  /* 0x000000163434723c */ /* 0x000fe20000041860 */
[----:B------:R-:W-:Y:S02]  /*c870*/  IMAD R125, R230, -0x326172a9, RZ ;  /* 0xcd9e8d57e67d7824 */ /* 0x000fe400078e02ff */
[--C-:B------:R-:W-:Y:S02]  /*c880*/  FFMA.FTZ R225, R225, c[0x0][0x23c], -R104.reuse ;  /* 0x00008f00e1e17a23 */ /* 0x100fe40000010868 */
[--C-:B------:R-:W-:Y:S01]  /*c890*/  FFMA.FTZ R224, R224, c[0x0][0x23c], -R104.reuse ;  /* 0x00008f00e0e07a23 */ /* 0x100fe20000010868 */
[----:B------:R2:W-:Y:S01]  /*c8a0*/  MUFU.EX2 R109, R94 ;  /* 0x0000005e006d7308 */ /* 0x0005e20000000800 */
[----:B------:R-:W-:Y:S01]  /*c8b0*/  IMAD.WIDE.U32 R96, R88, -0x2daee0ad, RZ ;  /* 0xd2511f5358607825 */ /* 0x000fe200078e00ff */
[----:B------:R-:W-:Y:S01]  /*c8c0*/  LOP3.LUT R88, R123, UR21, R89, 0x96, !PT ;  /* 0x000000157b587c12 */ /* 0x000fe2000f8e9659 */
[C---:B-1----:R-:W-:Y:S02]  /*c8d0*/  HMMA.16816.F32.BF16 R16, R80.reuse, R68, R16 ;  /* 0x000000445010723c */ /* 0x042fe40000041810 */
[----:B------:R-:W-:Y:S01]  /*c8e0*/  FFMA.FTZ R89, R121, c[0x0][0x23c], -R105 ;  /* 0x00008f0079597a23 */ /* 0x000fe20000010869 */
[----:B------:R-:W-:Y:S01]  /*c8f0*/  LOP3.LUT R91, R96, 0xffff, RZ, 0xc0, !PT ;  /* 0x0000ffff605b7812 */ /* 0x000fe200078ec0ff */
[----:B------:R-:W-:Y:S01]  /*c900*/  FFMA.FTZ R160, R160, c[0x0][0x23c], -R104 ;  /* 0x00008f00a0a07a23 */ /* 0x000fe20000010868 */
[----:B----4-:R-:W1:Y:S01]  /*c910*/  LDSM.16.MT88.4 R20, [R184+0x6800] ;  /* 0x00680000b814783b */ /* 0x010e620000004200 */
[----:B------:R-:W-:Y:S01]  /*c920*/  LOP3.LUT R92, R97, UR17, R90, 0x96, !PT ;  /* 0x00000011615c7c12 */ /* 0x000fe2000f8e965a */
[----:B------:R4:W4:Y:S01]  /*c930*/  MUFU.EX2 R106, R89 ;  /* 0x00000059006a7308 */ /* 0x0009220000000800 */
[----:B------:R-:W-:Y:S01]  /*c940*/  LOP3.LUT R93, R96, 0xff, RZ, 0xc0, !PT ;  /* 0x000000ff605d7812 */ /* 0x000fe200078ec0ff */
[C---:B------:R-:W-:Y:S01]  /*c950*/  HMMA.16816.F32.BF16 R24, R80.reuse, R70, R24 ;  /* 0x000000465018723c */ /* 0x040fe20000041818 */
[----:B------:R-:W-:Y:S01]  /*c960*/  SHF.R.U32.HI R91, RZ, 0x8, R91 ;  /* 0x00000008ff5b7819 */ /* 0x000fe2000001165b */
[----:B------:R-:W-:Y:S01]  /*c970*/  FFMA.FTZ R174, R174, c[0x0][0x23c], -R104 ;  /* 0x00008f00aeae7a23 */ /* 0x000fe20000010868 */
[----:B------:R-:W-:Y:S01]  /*c980*/  SHF.R.U32.HI R90, RZ, 0x18, R96 ;  /* 0x00000018ff5a7819 */ /* 0x000fe20000011660 */
[----:B------:R-:W-:Y:S01]  /*c990*/  FFMA.FTZ R179, R179, c[0x0][0x23c], -R105 ;  /* 0x00008f00b3b37a23 */ /* 0x000fe20000010869 */
[----:B------:R-:W-:Y:S01]  /*c9a0*/  PRMT R93, R93, 0x5410, R91 ;  /* 0x000054105d5d7816 */ /* 0x000fe2000000005b */
[----:B------:R-:W1:Y:S01]  /*c9b0*/  MUFU.EX2 R243, R243 ;  /* 0x000000f300f37308 */ /* 0x000e620000000800 */
[C---:B------:R-:W-:Y:S01]  /*c9c0*/  LOP3.LUT R95, R92.reuse, 0xffff, RZ, 0xc0, !PT ;  /* 0x0000ffff5c5f7812 */ /* 0x040fe200078ec0ff */
[C---:B---3--:R-:W-:Y:S01]  /*c9d0*/  HMMA.16816.F32.BF16 R28, R80.reuse, R72, R28 ;  /* 0x00000048501c723c */ /* 0x048fe2000004181c */
[----:B------:R-:W-:Y:S01]  /*c9e0*/  LOP3.LUT R91, R92, 0xff, RZ, 0xc0, !PT ;  /* 0x000000ff5c5b7812 */ /* 0x000fe200078ec0ff */
[--C-:B------:R-:W-:Y:S01]  /*c9f0*/  HSET2.LE.AND R93, R93, R147.reuse, PT ;  /* 0x000000935d5d7233 */ /* 0x100fe20003803000 */
[----:B--2---:R-:W-:Y:S01]  /*ca00*/  SHF.R.U32.HI R94, RZ, 0x18, R92 ;  /* 0x00000018ff5e7819 */ /* 0x004fe2000001165c */
[----:B------:R-:W-:Y:S01]  /*ca10*/  FFMA.FTZ R178, R178, c[0x0][0x23c], -R105 ;  /* 0x00008f00b2b27a23 */ /* 0x000fe20000010869 */
[----:B------:R-:W-:Y:S01]  /*ca20*/  SHF.R.U32.HI R95, RZ, 0x8, R95 ;  /* 0x00000008ff5f7819 */ /* 0x000fe2000001165f */
[----:B------:R-:W-:Y:S01]  /*ca30*/  MUFU.EX2 R245, R245 ;  /* 0x000000f500f57308 */ /* 0x000fe20000000800 */
[----:B----4-:R-:W-:Y:S01]  /*ca40*/  SHF.R.U32.HI R89, RZ, 0x10, R96 ;  /* 0x00000010ff597819 */ /* 0x010fe20000011660 */
[C---:B------:R-:W-:Y:S01]  /*ca50*/  HMMA.16816.F32.BF16 R32, R80.reuse, R74, R32 ;  /* 0x0000004a5020723c */ /* 0x040fe20000041820 */
[----:B------:R-:W-:Y:S01]  /*ca60*/  SHF.R.U32.HI R96, RZ, 0x10, R92 ;  /* 0x00000010ff607819 */ /* 0x000fe2000001165c */
[--C-:B------:R-:W-:Y:S01]  /*ca70*/  FFMA.FTZ R150, R150, c[0x0][0x23c], -R105.reuse ;  /* 0x00008f0096967a23 */ /* 0x100fe20000010869 */
[----:B------:R-:W-:Y:S01]  /*ca80*/  LOP3.LUT R89, R89, 0xff, RZ, 0xc0, !PT ;  /* 0x000000ff59597812 */ /* 0x000fe200078ec0ff */
[----:B------:R-:W-:Y:S01]  /*ca90*/  FFMA.FTZ R148, R148, c[0x0][0x23c], -R105 ;  /* 0x00008f0094947a23 */ /* 0x000fe20000010869 */
[----:B------:R-:W-:Y:S01]  /*caa0*/  LOP3.LUT R92, R96, 0xff, RZ, 0xc0, !PT ;  /* 0x000000ff605c7812 */ /* 0x000fe200078ec0ff */
[----:B------:R-:W2:Y:S01]  /*cab0*/  MUFU.EX2 R226, R226 ;  /* 0x000000e200e27308 */ /* 0x000ea20000000800 */
[----:B-----5:R-:W-:Y:S01]  /*cac0*/  F2FP.BF16.PACK_AB R96, R107, R108 ;  /* 0x0000006c6b60723e */ /* 0x020fe200000010ff */
[C---:B------:R-:W-:Y:S01]  /*cad0*/  HMMA.16816.F32.BF16 R36, R80.reuse, R84, R36 ;  /* 0x000000545024723c */ /* 0x040fe20000041824 */
[----:B------:R-:W-:Y:S01]  /*cae0*/  PRMT R89, R89, 0x5410, R90 ;  /* 0x0000541059597816 */ /* 0x000fe2000000005a */
[----:B------:R-:W-:Y:S01]  /*caf0*/  FFMA.FTZ R154, R221, R173, R154 ;  /* 0x000000addd9a7223 */ /* 0x000fe2000001009a */
[----:B------:R-:W-:Y:S01]  /*cb00*/  PRMT R91, R91, 0x5410, R95 ;  /* 0x000054105b5b7816 */ /* 0x000fe2000000005f */
[----:B------:R-:W-:Y:S01]  /*cb10*/  FFMA.FTZ R163, R220, R172, R163 ;  /* 0x000000acdca37223 */ /* 0x000fe200000100a3 */
[----:B------:R-:W-:Y:S01]  /*cb20*/  PRMT R94, R92, 0x5410, R94 ;  /* 0x000054105c5e7816 */ /* 0x000fe2000000005e */
[--C-:B------:R-:W-:Y:S01]  /*cb30*/  HSET2.LE.AND R89, R89, R147.reuse, PT ;  /* 0x0000009359597233 */ /* 0x100fe20003803000 */
[----:B------:R-:W-:Y:S01]  /*cb40*/  LOP3.LUT R90, R93, R96, RZ, 0xc0, !PT ;  /* 0x000000605d5a7212 */ /* 0x000fe200078ec0ff */
[----:B------:R-:W-:Y:S01]  /*cb50*/  IMAD.WIDE.U32 R92, R88, -0x326172a9, RZ ;  /* 0xcd9e8d57585c7825 */ /* 0x000fe200078e00ff */
[--C-:B------:R-:W-:Y:S01]  /*cb60*/  HSET2.LE.AND R88, R91, R147.reuse, PT ;  /* 0x000000935b587233 */ /* 0x100fe20003803000 */
[----:B------:R-:W-:Y:S01]  /*cb70*/  F2FP.BF16.PACK_AB R91, R109, R106 ;  /* 0x0000006a6d5b723e */ /* 0x000fe200000010ff */
[----:B------:R-:W-:Y:S01]  /*cb80*/  HSET2.LE.AND R94, R94, R147, PT ;  /* 0x000000935e5e7233 */ /* 0x000fe20003803000 */
[C---:B------:R-:W-:Y:S01]  /*cb90*/  HMMA.16816.F32.BF16 R40, R80.reuse, R86, R40 ;  /* 0x000000565028723c */ /* 0x040fe20000041828 */
[----:B-1----:R-:W-:Y:S01]  /*cba0*/  F2FP.BF16.PACK_AB R96, R243, R252 ;  /* 0x000000fcf360723e */ /* 0x002fe200000010ff */
[----:B------:R-:W-:Y:S01]  /*cbb0*/  MUFU.EX2 R225, R225 ;  /* 0x000000e100e17308 */ /* 0x000fe20000000800 */
[----:B--2---:R-:W-:Y:S01]  /*cbc0*/  F2FP.BF16.PACK_AB R95, R226, R245 ;  /* 0x000000f5e25f723e */ /* 0x004fe200000010ff */
[----:B------:R-:W-:Y:S01]  /*cbd0*/  FFMA.FTZ R2, R219, R2, R144 ;  /* 0x00000002db027223 */ /* 0x000fe20000010090 */
[----:B------:R-:W-:Y:S01]  /*cbe0*/  LOP3.LUT R91, R89, R91, RZ, 0xc0, !PT ;  /* 0x0000005b595b7212 */ /* 0x000fe200078ec0ff */
[----:B------:R-:W-:Y:S01]  /*cbf0*/  FFMA.FTZ R0, R218, R0, R140 ;  /* 0x00000000da007223 */ /* 0x000fe2000001008c */
[----:B------:R-:W-:Y:S01]  /*cc00*/  LOP3.LUT R88, R88, R96, RZ, 0xc0, !PT ;  /* 0x0000006058587212 */ /* 0x000fe200078ec0ff */
[----:B------:R-:W-:Y:S01]  /*cc10*/  HMMA.16816.F32.BF16 R44, R80, R20, R44 ;  /* 0x00000014502c723c */ /* 0x000fe2000004182c */
[----:B------:R-:W-:Y:S01]  /*cc20*/  LOP3.LUT R89, R94, R95, RZ, 0xc0, !PT ;  /* 0x0000005f5e597212 */ /* 0x000fe200078ec0ff */
[----:B------:R-:W-:Y:S01]  /*cc30*/  MUFU.EX2 R224, R224 ;  /* 0x000000e000e07308 */ /* 0x000fe20000000800 */
[----:B------:R-:W-:Y:S01]  /*cc40*/  LOP3.LUT R120, R93, UR15, R120, 0x96, !PT ;  /* 0x0000000f5d787c12 */ /* 0x000fe2000f8e9678 */
[----:B------:R-:W-:Y:S01]  /*cc50*/  FADD.FTZ R154, R170, R154 ;  /* 0x0000009aaa9a7221 */ /* 0x000fe20000010000 */
[----:B------:R-:W-:Y:S01]  /*cc60*/  LOP3.LUT R102, R241, UR13, R92, 0x96, !PT ;  /* 0x0000000df1667c12 */ /* 0x000fe2000f8e965c */
[----:B------:R-:W-:-:S02]  /*cc70*/  FADD.FTZ R163, R162, R163 ;  /* 0x000000a3a2a37221 */ /* 0x000fc40000010000 */
[----:B------:R-:W-:Y:S01]  /*cc80*/  HMMA.16816.F32.BF16 R48, R80, R22, R48 ;  /* 0x000000165030723c */ /* 0x000fe20000041830 */
[----:B------:R-:W-:Y:S01]  /*cc90*/  IMAD.WIDE.U32 R120, R120, -0x2daee0ad, RZ ;  /* 0xd2511f5378787825 */ /* 0x000fe200078e00ff */
[----:B------:R-:W-:Y:S03]  /*cca0*/  MUFU.EX2 R241, R248 ;  /* 0x000000f800f17308 */ /* 0x000fe60000000800 */
[----:B------:R-:W-:Y:S02]  /*ccb0*/  IMAD.WIDE.U32 R102, R102, -0x2daee0ad, RZ ;  /* 0xd2511f5366667825 */ /* 0x000fe400078e00ff */
[----:B------:R-:W-:Y:S01]  /*ccc0*/  LOP3.LUT R81, R93, UR15, R125, 0x96, !PT ;  /* 0x0000000f5d517c12 */ /* 0x000fe2000f8e967d */
[----:B------:R-:W-:Y:S01]  /*ccd0*/  HMMA.16816.F32.BF16 R56, R88, R68, R56 ;  /* 0x000000445838723c */ /* 0x000fe20000041838 */
[----:B------:R-:W-:Y:S01]  /*cce0*/  LOP3.LUT R80, R127, UR13, R92, 0x96, !PT ;  /* 0x0000000d7f507c12 */ /* 0x000fe2000f8e965c */
[----:B------:R-:W-:Y:S01]  /*ccf0*/  MUFU.EX2 R160, R160 ;  /* 0x000000a000a07308 */ /* 0x000fe20000000800 */
        /* <DEDUP_REMOVED lines=9> */
[----:B------:R-:W-:-:S03]  /*cd90*/  LOP3.LUT R81, R103, UR10, R120, 0x96, !PT ;  /* 0x0000000a67517c12 */ /* 0x000fc6000f8e9678 */
[----:B------:R-:W-:Y:S01]  /*cda0*/  IMAD.WIDE.U32 R96, R96, -0x326172a9, RZ ;  /* 0xcd9e8d5760607825 */ /* 0x000fe200078e00ff */
[----:B------:R-:W-:Y:S01]  /*cdb0*/  LOP3.LUT R68, R99, UR11, R126, 0x96, !PT ;  /* 0x0000000b63447c12 */ /* 0x000fe2000f8e967e */
[----:B------:R-:W1:Y:S01]  /*cdc0*/  MUFU.EX2 R242, R242 ;  /* 0x000000f200f27308 */ /* 0x000e620000000800 */
[----:B------:R-:W-:Y:S01]  /*cdd0*/  HMMA.16816.F32.BF16 R12, R88, R74, R12 ;  /* 0x0000004a580c723c */ /* 0x000fe2000004180c */
[----:B------:R-:W-:Y:S01]  /*cde0*/  FFMA.FTZ R238, R250, c[0x0][0x23c], -R175 ;  /* 0x00008f00faee7a23 */ /* 0x000fe200000108af */
[----:B------:R-:W-:Y:S01]  /*cdf0*/  LOP3.LUT R98, R97, UR9, R98, 0x96, !PT ;  /* 0x0000000961627c12 */ /* 0x000fe2000f8e9662 */
[----:B------:R-:W-:-:S04]  /*ce00*/  IMAD.WIDE.U32 R68, R68, -0x2daee0ad, RZ ;  /* 0xd2511f5344447825 */ /* 0x000fc800078e00ff */
        /* <DEDUP_REMOVED lines=8> */
[C---:B------:R-:W-:Y:S01]  /*ce90*/  HMMA.16816.F32.BF16 R64, R88.reuse, R84, R64 ;  /* 0x000000545840723c */ /* 0x040fe20000041840 */
[----:B-1----:R-:W-:Y:S01]  /*cea0*/  F2FP.BF16.PACK_AB R94, R242, R241 ;  /* 0x000000f1f25e723e */ /* 0x002fe200000010ff */
[----:B------:R-:W-:Y:S01]  /*ceb0*/  IMAD.WIDE.U32 R68, R68, -0x326172a9, RZ ;  /* 0xcd9e8d5744447825 */ /* 0x000fe200078e00ff */
[----:B------:R-:W-:Y:S01]  /*cec0*/  MUFU.EX2 R179, R179 ;  /* 0x000000b300b37308 */ /* 0x000fe20000000800 */
[----:B------:R-:W-:Y:S02]  /*ced0*/  LOP3.LUT R96, R101, UR7, R96, 0x96, !PT ;  /* 0x0000000765607c12 */ /* 0x000fe4000f8e9660 */
[----:B------:R-:W-:Y:S01]  /*cee0*/  FFMA.FTZ R250, R251, c[0x0][0x23c], -R175 ;  /* 0x00008f00fbfa7a23 */ /* 0x000fe200000108af */
[C---:B------:R-:W-:Y:S01]  /*cef0*/  LOP3.LUT R73, R68.reuse, 0xffff, RZ, 0xc0, !PT ;  /* 0x0000ffff44497812 */ /* 0x040fe200078ec0ff */
[----:B------:R-:W-:Y:S01]  /*cf00*/  FFMA.FTZ R240, R247, c[0x0][0x23c], -R152 ;  /* 0x00008f00f7f07a23 */ /* 0x000fe20000010898 */
[----:B------:R-:W-:Y:S01]  /*cf10*/  LOP3.LUT R74, R69, UR16, R100, 0x96, !PT ;  /* 0x00000010454a7c12 */ /* 0x000fe2000f8e9664 */
[--C-:B------:R-:W-:Y:S01]  /*cf20*/  FFMA.FTZ R246, R249, c[0x0][0x23c], -R152.reuse ;  /* 0x00008f00f9f67a23 */ /* 0x100fe20000010898 */
[C---:B------:R-:W-:Y:S01]  /*cf30*/  HMMA.16816.F32.BF16 R8, R88.reuse, R86, R8 ;  /* 0x000000565808723c */ /* 0x040fe20000041808 */
[----:B------:R-:W1:Y:S01]  /*cf40*/  MUFU.EX2 R250, R250 ;  /* 0x000000fa00fa7308 */ /* 0x000e620000000800 */
[----:B------:R-:W-:Y:S01]  /*cf50*/  LOP3.LUT R84, R68, 0xff, RZ, 0xc0, !PT ;  /* 0x000000ff44547812 */ /* 0x000fe200078ec0ff */
[----:B------:R-:W-:Y:S01]  /*cf60*/  FFMA.FTZ R247, R124, c[0x0][0x23c], -R152 ;  /* 0x00008f007cf77a23 */ /* 0x000fe20000010898 */
[----:B------:R-:W-:Y:S01]  /*cf70*/  SHF.R.U32.HI R92, RZ, 0x8, R73 ;  /* 0x00000008ff5c7819 */ /* 0x000fe20000011649 */
[----:B------:R-:W-:Y:S01]  /*cf80*/  IMAD.MOV.U32 R248, RZ, RZ, R107 ;  /* 0x000000fffff87224 */ /* 0x000fe200078e006b */
[----:B------:R-:W-:Y:S01]  /*cf90*/  SHF.R.U32.HI R72, RZ, 0x10, R68 ;  /* 0x00000010ff487819 */ /* 0x000fe20000011644 */
[----:B------:R-:W-:Y:S01]  /*cfa0*/  IMAD.MOV.U32 R249, RZ, RZ, R106 ;  /* 0x000000fffff97224 */ /* 0x000fe200078e006a */
[----:B------:R-:W-:Y:S01]  /*cfb0*/  HMMA.16816.F32.BF16 R76, R88, R20, R76 ;  /* 0x00000014584c723c */ /* 0x000fe2000004184c */
[----:B------:R-:W-:Y:S01]  /*cfc0*/  LOP3.LUT R87, R74, 0xffff, RZ, 0xc0, !PT ;  /* 0x0000ffff4a577812 */ /* 0x000fe200078ec0ff */
[----:B------:R-:W-:Y:S01]  /*cfd0*/  MUFU.EX2 R240, R240 ;  /* 0x000000f000f07308 */ /* 0x000fe20000000800 */
[----:B------:R-:W-:Y:S01]  /*cfe0*/  PRMT R84, R84, 0x5410, R92 ;  /* 0x0000541054547816 */ /* 0x000fe2000000005c */
[----:B------:R-:W-:Y:S01]  /*cff0*/  IMAD.WIDE.U32 R106, R80, -0x2daee0ad, RZ ;  /* 0xd2511f53506a7825 */ /* 0x000fe200078e00ff */
[----:B------:R-:W-:-:S02]  /*d000*/  LOP3.LUT R86, R74, 0xff, RZ, 0xc0, !PT ;  /* 0x000000ff4a567812 */ /* 0x000fc400078ec0ff */
[----:B------:R-:W-:Y:S01]  /*d010*/  SHF.R.U32.HI R73, RZ, 0x8, R87 ;  /* 0x00000008ff497819 */ /* 0x000fe20000011657 */
[----:B------:R-:W-:Y:S01]  /*d020*/  HMMA.16816.F32.BF16 R52, R88, R22, R52 ;  /* 0x000000165834723c */ /* 0x000fe20000041834 */
[--C-:B------:R-:W-:Y:S01]  /*d030*/  SHF.R.U32.HI R75, RZ, 0x10, R74.reuse ;  /* 0x00000010ff4b7819 */ /* 0x100fe2000001164a */
[----:B------:R-:W2:Y:S01]  /*d040*/  MUFU.EX2 R246, R246 ;  /* 0x000000f600f67308 */ /* 0x000ea20000000800 */
[----:B------:R-:W-:Y:S01]  /*d050*/  SHF.R.U32.HI R85, RZ, 0x18, R74 ;  /* 0x00000018ff557819 */ /* 0x000fe2000001164a */
[--C-:B------:R-:W-:Y:S01]  /*d060*/  HSET2.LE.AND R84, R84, R147.reuse, PT ;  /* 0x0000009354547233 */ /* 0x100fe20003803000 */
[----:B------:R-:W-:Y:S01]  /*d070*/  LOP3.LUT R74, R72, 0xff, RZ, 0xc0, !PT ;  /* 0x000000ff484a7812 */ /* 0x000fe200078ec0ff */
[----:B------:R-:W3:Y:S01]  /*d080*/  LDSM.16.MT88.4 R20, [R185+0x7000] ;  /* 0x00700000b914783b */ /* 0x000ee20000004200 */
[----:B------:R-:W-:Y:S01]  /*d090*/  IMAD.WIDE.U32 R90, R81, -0x326172a9, RZ ;  /* 0xcd9e8d57515a7825 */ /* 0x000fe200078e00ff */
[----:B------:R-:W-:Y:S02]  /*d0a0*/  PRMT R86, R86, 0x5410, R73 ;  /* 0x0000541056567816 */ /* 0x000fe40000000049 */
[----:B------:R-:W-:Y:S01]  /*d0b0*/  LOP3.LUT R72, R75, 0xff, RZ, 0xc0, !PT ;  /* 0x000000ff4b487812 */ /* 0x000fe200078ec0ff */
[----:B------:R-:W4:Y:S01]  /*d0c0*/  MUFU.EX2 R247, R247 ;  /* 0x000000f700f77308 */ /* 0x000f220000000800 */
[----:B------:R-:W-:Y:S01]  /*d0d0*/  LOP3.LUT R88, R91, UR9, R82, 0x96, !PT ;  /* 0x000000095b587c12 */ /* 0x000fe2000f8e9652 */
[--C-:B------:R-:W-:Y:S01]  /*d0e0*/  HSET2.LE.AND R86, R86, R147.reuse, PT ;  /* 0x0000009356567233 */ /* 0x100fe20003803000 */
[----:B------:R-:W-:Y:S01]  /*d0f0*/  PRMT R85, R72, 0x5410, R85 ;  /* 0x0000541048557816 */ /* 0x000fe20000000055 */
[----:B------:R-:W-:Y:S01]  /*d100*/  IMAD.MOV.U32 R251, RZ, RZ, R109 ;  /* 0x000000fffffb7224 */ /* 0x000fe200078e006d */
[----:B------:R-:W-:Y:S01]  /*d110*/  LOP3.LUT R94, R84, R94, RZ, 0xc0, !PT ;  /* 0x0000005e545e7212 */ /* 0x000fe200078ec0ff */
[----:B------:R-:W-:Y:S01]  /*d120*/  IMAD.WIDE.U32 R88, R88, -0x2daee0ad, RZ ;  /* 0xd2511f5358587825 */ /* 0x000fe200078e00ff */
[----:B-1----:R-:W-:Y:S01]  /*d130*/  F2FP.BF16.PACK_AB R92, R250, R238 ;  /* 0x000000eefa5c723e */ /* 0x002fe200000010ff */
[--C-:B------:R-:W-:Y:S01]  /*d140*/  HSET2.LE.AND R85, R85, R147.reuse, PT ;  /* 0x0000009355557233 */ /* 0x100fe20003803000 */
[----:B------:R-:W-:Y:S01]  /*d150*/  SHF.R.U32.HI R83, RZ, 0x18, R68 ;  /* 0x00000018ff537819 */ /* 0x000fe20000011644 */
[----:B------:R-:W1:Y:S01]  /*d160*/  MUFU.EX2 R178, R178 ;  /* 0x000000b200b27308 */ /* 0x000e620000000800 */
[----:B------:R-:W-:Y:S01]  /*d170*/  LOP3.LUT R84, R89, UR6, R106, 0x96, !PT ;  /* 0x0000000659547c12 */ /* 0x000fe2000f8e966a */
[----:B------:R-:W5:Y:S01]  /*d180*/  LDSM.16.MT88.4 R68, [R188+0x7000] ;  /* 0x00700000bc44783b */ /* 0x000f620000004200 */
[----:B------:R-:W-:Y:S01]  /*d190*/  LOP3.LUT R92, R86, R92, RZ, 0xc0, !PT ;  /* 0x0000005c565c7212 */ /* 0x000fe200078ec0ff */
[----:B------:R-:W-:Y:S01]  /*d1a0*/  IMAD.MOV.U32 R175, RZ, RZ, R108 ;  /* 0x000000ffffaf7224 */ /* 0x000fe200078e006c */
[----:B--2---:R-:W-:Y:S01]  /*d1b0*/  F2FP.BF16.PACK_AB R93, R246, R240 ;  /* 0x000000f0f65d723e */ /* 0x004fe200000010ff */
[----:B------:R-:W-:Y:S01]  /*d1c0*/  IMAD.WIDE.U32 R86, R84, -0x326172a9, RZ ;  /* 0xcd9e8d5754567825 */ /* 0x000fe200078e00ff */
[----:B------:R-:W-:Y:S01]  /*d1d0*/  PRMT R83, R74, 0x5410, R83 ;  /* 0x000054104a537816 */ /* 0x000fe20000000053 */
[----:B------:R-:W-:Y:S01]  /*d1e0*/  MUFU.EX2 R150, R150 ;  /* 0x0000009600967308 */ /* 0x000fe20000000800 */
[----:B------:R-:W-:Y:S01]  /*d1f0*/  LOP3.LUT R106, R107, UR8, R102, 0x96, !PT ;  /* 0x000000086b6a7c12 */ /* 0x000fe2000f8e9666 */
[----:B------:R-:W2:Y:S01]  /*d200*/  LDSM.16.MT88.4 R72, [R186+0x7000] ;  /* 0x00700000ba48783b */ /* 0x000ea20000004200 */
[----:B------:R-:W-:Y:S01]  /*d210*/  LOP3.LUT R93, R85, R93, RZ, 0xc0, !PT ;  /* 0x0000005d555d7212 */ /* 0x000fe200078ec0ff */
[--C-:B------:R-:W-:Y:S01]  /*d220*/  HSET2.LE.AND R83, R83, R147.reuse, PT ;  /* 0x0000009353537233 */ /* 0x100fe20003803000 */
[----:B------:R-:W-:Y:S01]  /*d230*/  LOP3.LUT R85, R86, 0xffff, RZ, 0xc0, !PT ;  /* 0x0000ffff56557812 */ /* 0x000fe200078ec0ff */
[----:B------:R-:W-:Y:S01]  /*d240*/  IMAD.WIDE.U32 R106, R106, -0x326172a9, RZ ;  /* 0xcd9e8d576a6a7825 */ /* 0x000fe200078e00ff */
[----:B------:R-:W-:Y:S01]  /*d250*/  LOP3.LUT R84, R86, 0xff, RZ, 0xc0, !PT ;  /* 0x000000ff56547812 */ /* 0x000fe200078ec0ff */
[----:B------:R-:W1:Y:S01]  /*d260*/  MUFU.EX2 R148, R148 ;  /* 0x0000009400947308 */ /* 0x000e620000000800 */
[----:B------:R-:W-:Y:S01]  /*d270*/  SHF.R.U32.HI R85, RZ, 0x8, R85 ;  /* 0x00000008ff557819 */ /* 0x000fe20000011655 */
[----:B------:R-:W-:Y:S01]  /*d280*/  LDSM.16.MT88.4 R108, [R186+0x7800] ;  /* 0x00780000ba6c783b */ /* 0x000fe20000004200 */
[----:B------:R-:W-:Y:S01]  /*d290*/  SHF.R.U32.HI R89, RZ, 0x10, R86 ;  /* 0x00000010ff597819 */ /* 0x000fe20000011656 */
[----:B------:R-:W-:Y:S01]  /*d2a0*/  FADD.FTZ R2, R143, R2 ;  /* 0x000000028f027221 */ /* 0x000fe20000010000 */
[----:B----4-:R-:W-:Y:S01]  /*d2b0*/  F2FP.BF16.PACK_AB R95, R247, R244 ;  /* 0x000000f4f75f723e */ /* 0x010fe200000010ff */
[----:B------:R-:W-:Y:S01]  /*d2c0*/  FADD.FTZ R0, R139, R0 ;  /* 0x000000008b007221 */ /* 0x000fe20000010000 */
[----:B------:R-:W-:Y:S01]  /*d2d0*/  LOP3.LUT R87, R87, UR16, R106, 0x96, !PT ;  /* 0x0000001057577c12 */ /* 0x000fe2000f8e966a */
[----:B------:R-:W-:Y:S01]  /*d2e0*/  FADD.FTZ R154, R169, R154 ;  /* 0x0000009aa99a7221 */ /* 0x000fe20000010000 */
[----:B------:R-:W-:Y:S01]  /*d2f0*/  PRMT R84, R84, 0x5410, R85 ;  /* 0x0000541054547816 */ /* 0x000fe20000000055 */
[----:B------:R-:W-:Y:S01]  /*d300*/  FADD.FTZ R163, R161, R163 ;  /* 0x000000a3a1a37221 */ /* 0x000fe20000010000 */
[----:B------:R-:W-:Y:S01]  /*d310*/  LOP3.LUT R85, R89, 0xff, RZ, 0xc0, !PT ;  /* 0x000000ff59557812 */ /* 0x000fe200078ec0ff */
[----:B------:R-:W-:Y:S01]  /*d320*/  FADD.FTZ R2, R142, R2 ;  /* 0x000000028e027221 */ /* 0x000fe20000010000 */
[----:B------:R-:W-:Y:S01]  /*d330*/  LOP3.LUT R95, R83, R95, RZ, 0xc0, !PT ;  /* 0x0000005f535f7212 */ /* 0x000fe200078ec0ff */
[--C-:B------:R-:W-:Y:S01]  /*d340*/  HSET2.LE.AND R84, R84, R147.reuse, PT ;  /* 0x0000009354547233 */ /* 0x100fe20003803000 */
[C---:B------:R-:W-:Y:S01]  /*d350*/  LOP3.LUT R89, R87.reuse, 0xffff, RZ, 0xc0, !PT ;  /* 0x0000ffff57597812 */ /* 0x040fe200078ec0ff */
[----:B------:R-:W4:Y:S01]  /*d360*/  LDSM.16.MT88.4 R80, [R184+0x7000] ;  /* 0x00700000b850783b */ /* 0x000f220000004200 */
[----:B------:R-:W-:Y:S01]  /*d370*/  SHF.R.U32.HI R99, RZ, 0x10, R87 ;  /* 0x00000010ff637819 */ /* 0x000fe20000011657 */
[----:B------:R-:W-:Y:S01]  /*d380*/  FADD.FTZ R0, R146, R0 ;  /* 0x0000000092007221 */ /* 0x000fe20000010000 */
[----:B------:R-:W-:Y:S01]  /*d390*/  SHF.R.U32.HI R86, RZ, 0x18, R86 ;  /* 0x00000018ff567819 */ /* 0x000fe20000011656 */
[C---:B---3--:R-:W-:Y:S01]  /*d3a0*/  HMMA.16816.F32.BF16 R36, R92.reuse, R20, R36 ;  /* 0x000000145c24723c */ /* 0x048fe20000041824 */
[----:B------:R-:W-:Y:S01]  /*d3b0*/  LOP3.LUT R91, R87, 0xff, RZ, 0xc0, !PT ;  /* 0x000000ff575b7812 */ /* 0x000fe200078ec0ff */
[----:B------:R-:W-:Y:S01]  /*d3c0*/  FADD.FTZ R154, R168, R154 ;  /* 0x0000009aa89a7221 */ /* 0x000fe20000010000 */
[----:B------:R-:W-:Y:S01]  /*d3d0*/  SHF.R.U32.HI R97, RZ, 0x8, R89 ;  /* 0x00000008ff617819 */ /* 0x000fe20000011659 */
[----:B------:R-:W-:Y:S01]  /*d3e0*/  FADD.FTZ R163, R171, R163 ;  /* 0x000000a3aba37221 */ /* 0x000fe20000010000 */
[----:B------:R-:W-:Y:S01]  /*d3f0*/  SHF.R.U32.HI R87, RZ, 0x18, R87 ;  /* 0x00000018ff577819 */ /* 0x000fe20000011657 */
[----:B------:R-:W-:Y:S01]  /*d400*/  FADD.FTZ R2, R141, R2 ;  /* 0x000000028d027221 */ /* 0x000fe20000010000 */
[----:B------:R-:W-:Y:S01]  /*d410*/  LOP3.LUT R89, R99, 0xff, RZ, 0xc0, !PT ;  /* 0x000000ff63597812 */ /* 0x000fe200078ec0ff */
[C---:B-----5:R-:W-:Y:S01]  /*d420*/  HMMA.16816.F32.BF16 R24, R92.reuse, R70, R24 ;  /* 0x000000465c18723c */ /* 0x060fe20000041818 */
        /* <DEDUP_REMOVED lines=10> */
[----:B-1----:R-:W-:Y:S01]  /*d4d0*/  F2FP.BF16.PACK_AB R99, R178, R179 ;  /* 0x000000b3b263723e */ /* 0x002fe200000010ff */
[----:B------:R-:W-:Y:S01]  /*d4e0*/  HSET2.LE.AND R89, R87, R147, PT ;  /* 0x0000009357597233 */ /* 0x000fe20003803000 */
[----:B------:R-:W-:Y:S01]  /*d4f0*/  F2FP.BF16.PACK_AB R97, R174, R160 ;  /* 0x000000a0ae61723e */ /* 0x000fe200000010ff */
[C---:B--2---:R-:W-:Y:S01]  /*d500*/  HMMA.16816.F32.BF16 R28, R92.reuse, R72, R28 ;  /* 0x000000485c1c723c */ /* 0x044fe2000004181c */
[----:B------:R-:W-:Y:S01]  /*d510*/  F2FP.BF16.PACK_AB R91, R148, R150 ;  /* 0x00000096945b723e */ /* 0x000fe200000010ff */
[----:B------:R-:W-:Y:S01]  /*d520*/  FADD.FTZ R2, R177, R2 ;  /* 0x00000002b1027221 */ /* 0x000fe20000010000 */
[----:B------:R-:W-:Y:S01]  /*d530*/  LOP3.LUT R87, R85, R99, RZ, 0xc0, !PT ;  /* 0x0000006355577212 */ /* 0x000fe200078ec0ff */
[----:B------:R-:W-:Y:S01]  /*d540*/  FADD.FTZ R0, R236, R0 ;  /* 0x00000000ec007221 */ /* 0x000fe20000010000 */
[----:B------:R-:W-:Y:S01]  /*d550*/  LOP3.LUT R84, R84, R97, RZ, 0xc0, !PT ;  /* 0x0000006154547212 */ /* 0x000fe200078ec0ff */
[----:B------:R-:W-:Y:S01]  /*d560*/  IMAD.WIDE.U32 R96, R96, -0x2daee0ad, RZ ;  /* 0xd2511f5360607825 */ /* 0x000fe200078e00ff */
[----:B------:R-:W-:Y:S01]  /*d570*/  LOP3.LUT R85, R89, R91, RZ, 0xc0, !PT ;  /* 0x0000005b59557212 */ /* 0x000fe200078ec0ff */
[----:B------:R-:W-:Y:S01]  /*d580*/  HMMA.16816.F32.BF16 R16, R92, R68, R16 ;  /* 0x000000445c10723c */ /* 0x000fe20000041810 */
[----:B------:R-:W-:Y:S01]  /*d590*/  LOP3.LUT R90, R107, UR7, R90, 0x96, !PT ;  /* 0x000000076b5a7c12 */ /* 0x000fe2000f8e965a */
[----:B------:R-:W-:Y:S01]  /*d5a0*/  FADD.FTZ R154, R243, R154 ;  /* 0x0000009af39a7221 */ /* 0x000fe20000010000 */
[----:B------:R-:W-:Y:S01]  /*d5b0*/  LOP3.LUT R98, R97, UR17, R98, 0x96, !PT ;  /* 0x0000001161627c12 */ /* 0x000fe2000f8e9662 */
[----:B------:R-:W-:-:S02]  /*d5c0*/  FADD.FTZ R163, R226, R163 ;  /* 0x000000a3e2a37221 */ /* 0x000fc40000010000 */
[----:B------:R-:W-:Y:S02]  /*d5d0*/  FADD.FTZ R2, R176, R2 ;  /* 0x00000002b0027221 */ /* 0x000fe40000010000 */
[C---:B------:R-:W-:Y:S01]  /*d5e0*/  HMMA.16816.F32.BF16 R4, R84.reuse, R70, R4 ;  /* 0x000000465404723c */ /* 0x040fe20000041804 */
[----:B------:R-:W-:Y:S02]  /*d5f0*/  FADD.FTZ R0, R231, R0 ;  /* 0x00000000e7007221 */ /* 0x000fe40000010000 */
[--C-:B------:R-:W-:Y:S02]  /*d600*/  FFMA.FTZ R138, R138, c[0x0][0x23c], -R104.reuse ;  /* 0x00008f008a8a7a23 */ /* 0x100fe40000010868 */
[----:B------:R-:W-:Y:S02]  /*d610*/  FFMA.FTZ R145, R145, c[0x0][0x23c], -R104 ;  /* 0x00008f0091917a23 */ /* 0x000fe40000010868 */
[----:B------:R-:W-:Y:S01]  /*d620*/  LOP3.LUT R70, R96, 0xffff, RZ, 0xc0, !PT ;  /* 0x0000ffff60467812 */ /* 0x000fe200078ec0ff */
[----:B------:R-:W-:Y:S01]  /*d630*/  HMMA.16816.F32.BF16 R60, R84, R72, R60 ;  /* 0x00000048543c723c */ /* 0x000fe2000004183c */
[----:B------:R-:W-:Y:S01]  /*d640*/  SHF.R.U32.HI R71, RZ, 0x10, R98 ;  /* 0x00000010ff477819 */ /* 0x000fe20000011662 */
[----:B------:R-:W-:Y:S01]  /*d650*/  FFMA.FTZ R166, R166, c[0x0][0x23c], -R105 ;  /* 0x00008f00a6a67a23 */ /* 0x000fe20000010869 */
[----:B------:R-:W-:Y:S01]  /*d660*/  SHF.R.U32.HI R70, RZ, 0x8, R70 ;  /* 0x00000008ff467819 */ /* 0x000fe20000011646 */
[----:B------:R-:W-:Y:S01]  /*d670*/  FADD.FTZ R154, R175, R154 ;  /* 0x0000009aaf9a7221 */ /* 0x000fe20000010000 */
[----:B------:R-:W-:Y:S01]  /*d680*/  LOP3.LUT R71, R71, 0xff, RZ, 0xc0, !PT ;  /* 0x000000ff47477812 */ /* 0x000fe200078ec0ff */
[----:B------:R-:W-:Y:S01]  /*d690*/  FADD.FTZ R163, R249, R163 ;  /* 0x000000a3f9a37221 */ /* 0x000fe20000010000 */
[----:B------:R-:W-:Y:S01]  /*d6a0*/  LOP3.LUT R72, R98, 0xffff, RZ, 0xc0, !PT ;  /* 0x0000ffff62487812 */ /* 0x000fe200078ec0ff */
[----:B------:R-:W-:Y:S01]  /*d6b0*/  HMMA.16816.F32.BF16 R40, R92, R22, R40 ;  /* 0x000000165c28723c */ /* 0x000fe20000041828 */
[----:B------:R-:W-:Y:S01]  /*d6c0*/  FADD.FTZ R2, R229, R2 ;  /* 0x00000002e5027221 */ /* 0x000fe20000010000 */
[----:B------:R-:W-:Y:S01]  /*d6d0*/  MUFU.EX2 R138, R138 ;  /* 0x0000008a008a7308 */ /* 0x000fe20000000800 */
[----:B------:R-:W-:Y:S01]  /*d6e0*/  SHF.R.U32.HI R72, RZ, 0x8, R72 ;  /* 0x00000008ff487819 */ /* 0x000fe20000011648 */
[----:B------:R-:W-:-:S02]  /*d6f0*/  FADD.FTZ R0, R239, R0 ;  /* 0x00000000ef007221 */ /* 0x000fc40000010000 */
[----:B------:R-:W-:Y:S02]  /*d700*/  FADD.FTZ R154, R248, R154 ;  /* 0x0000009af89a7221 */ /* 0x000fe40000010000 */
[C---:B------:R-:W-:Y:S01]  /*d710*/  HMMA.16816.F32.BF16 R56, R84.reuse, R68, R56 ;  /* 0x000000445438723c */ /* 0x040fe20000041838 */
[----:B------:R-:W-:Y:S01]  /*d720*/  FADD.FTZ R163, R251, R163 ;  /* 0x000000a3fba37221 */ /* 0x000fe20000010000 */
[----:B------:R-:W-:Y:S01]  /*d730*/  MUFU.EX2 R145, R145 ;  /* 0x0000009100917308 */ /* 0x000fe20000000800 */
[----:B------:R-:W-:Y:S02]  /*d740*/  FADD.FTZ R2, R227, R2 ;  /* 0x00000002e3027221 */ /* 0x000fe40000010000 */
[----:B------:R-:W-:Y:S02]  /*d750*/  FADD.FTZ R0, R237, R0 ;  /* 0x00000000ed007221 */ /* 0x000fe40000010000 */
[----:B------:R-:W-:Y:S01]  /*d760*/  LOP3.LUT R68, R96, 0xff, RZ, 0xc0, !PT ;  /* 0x000000ff60447812 */ /* 0x000fe200078ec0ff */
[----:B------:R-:W-:Y:S01]  /*d770*/  HMMA.16816.F32.BF16 R64, R84, R20, R64 ;  /* 0x000000145440723c */ /* 0x000fe20000041840 */
[----:B------:R-:W-:Y:S01]  /*d780*/  SHF.R.U32.HI R69, RZ, 0x10, R96 ;  /* 0x00000010ff457819 */ /* 0x000fe20000011660 */
[----:B------:R-:W-:Y:S01]  /*d790*/  MUFU.EX2 R20, R155 ;  /* 0x0000009b00147308 */ /* 0x000fe20000000800 */
[----:B------:R-:W-:Y:S01]  /*d7a0*/  PRMT R68, R68, 0x5410, R70 ;  /* 0x0000541044447816 */ /* 0x000fe20000000046 */
[----:B------:R-:W-:Y:S01]  /*d7b0*/  FADD.FTZ R154, R160, R154 ;  /* 0x0000009aa09a7221 */ /* 0x000fe20000010000 */
[----:B------:R-:W-:Y:S01]  /*d7c0*/  LOP3.LUT R69, R69, 0xff, RZ, 0xc0, !PT ;  /* 0x000000ff45457812 */ /* 0x000fe200078ec0ff */
[----:B------:R-:W-:-:S02]  /*d7d0*/  FADD.FTZ R163, R150, R163 ;  /* 0x000000a396a37221 */ /* 0x000fc40000010000 */
[----:B------:R-:W-:Y:S01]  /*d7e0*/  HMMA.16816.F32.BF16 R8, R84, R22, R8 ;  /* 0x000000165408723c */ /* 0x000fe20000041808 */
[----:B------:R-:W-:Y:S01]  /*d7f0*/  FFMA.FTZ R21, R153, c[0x0][0x23c], -R152 ;  /* 0x00008f0099157a23 */ /* 0x000fe20000010898 */
[----:B------:R-:W-:Y:S01]  /*d800*/  HSET2.LE.AND R68, R68, R147, PT ;  /* 0x0000009344447233 */ /* 0x000fe20003803000 */
[----:B------:R-:W-:Y:S02]  /*d810*/  FADD.FTZ R2, R238, R2 ;  /* 0x00000002ee027221 */ /* 0x000fe40000010000 */
[----:B------:R-:W-:Y:S02]  /*d820*/  FADD.FTZ R0, R240, R0 ;  /* 0x00000000f0007221 */ /* 0x000fe40000010000 */
[----:B------:R-:W-:Y:S01]  /*d830*/  LOP3.LUT R23, R98, 0xff, RZ, 0xc0, !PT ;  /* 0x000000ff62177812 */ /* 0x000fe200078ec0ff */
[----:B------:R-:W-:Y:S01]  /*d840*/  FFMA.FTZ R22, R149, c[0x0][0x23c], -R152 ;  /* 0x00008f0095167a23 */ /* 0x000fe20000010898 */
[----:B------:R-:W1:Y:S01]  /*d850*/  MUFU.EX2 R21, R21 ;  /* 0x0000001500157308 */ /* 0x000e620000000800 */
[----:B------:R-:W-:Y:S01]  /*d860*/  HMMA.16816.F32.BF16 R32, R92, R74, R32 ;  /* 0x0000004a5c20723c */ /* 0x000fe20000041820 */
[----:B------:R-:W-:Y:S01]  /*d870*/  PRMT R70, R23, 0x5410, R72 ;  /* 0x0000541017467816 */ /* 0x000fe20000000048 */
[----:B------:R-:W-:Y:S01]  /*d880*/  FFMA.FTZ R149, R164, c[0x0][0x23c], -R104 ;  /* 0x00008f00a4957a23 */ /* 0x000fe20000010868 */
[----:B------:R-:W-:Y:S01]  /*d890*/  SHF.R.U32.HI R98, RZ, 0x18, R98 ;  /* 0x00000018ff627819 */ /* 0x000fe20000011662 */
[----:B------:R-:W-:-:S02]  /*d8a0*/  FADD.FTZ R154, R174, R154 ;  /* 0x0000009aae9a7221 */ /* 0x000fc40000010000 */
[----:B------:R-:W-:Y:S01]  /*d8b0*/  HSET2.LE.AND R70, R70, R147, PT ;  /* 0x0000009346467233 */ /* 0x000fe20003803000 */
[----:B------:R-:W-:Y:S01]  /*d8c0*/  MUFU.EX2 R22, R22 ;  /* 0x0000001600167308 */ /* 0x000fe20000000800 */
[C---:B----4-:R-:W-:Y:S01]  /*d8d0*/  HMMA.16816.F32.BF16 R44, R92.reuse, R80, R44 ;  /* 0x000000505c2c723c */ /* 0x050fe2000004182c */
[----:B------:R-:W-:Y:S02]  /*d8e0*/  FADD.FTZ R163, R148, R163 ;  /* 0x000000a394a37221 */ /* 0x000fe40000010000 */
[----:B------:R-:W-:Y:S02]  /*d8f0*/  FADD.FTZ R2, R250, R2 ;  /* 0x00000002fa027221 */ /* 0x000fe40000010000 */
[----:B------:R-:W-:Y:S02]  /*d900*/  FADD.FTZ R0, R246, R0 ;  /* 0x00000000f6007221 */ /* 0x000fe40000010000 */
[----:B------:R-:W2:Y:S01]  /*d910*/  MUFU.EX2 R23, R151 ;  /* 0x0000009700177308 */ /* 0x000ea20000000800 */
[----:B------:R-:W-:Y:S01]  /*d920*/  HMMA.16816.F32.BF16 R48, R92, R82, R48 ;  /* 0x000000525c30723c */ /* 0x000fe20000041830 */
[----:B------:R-:W-:-:S02]  /*d930*/  FADD.FTZ R154, R225, R154 ;  /* 0x0000009ae19a7221 */ /* 0x000fc40000010000 */
[----:B------:R-:W-:Y:S02]  /*d940*/  FADD.FTZ R163, R179, R163 ;  /* 0x000000a3b3a37221 */ /* 0x000fe40000010000 */
[----:B------:R-:W-:Y:S02]  /*d950*/  FADD.FTZ R2, R241, R2 ;  /* 0x00000002f1027221 */ /* 0x000fe40000010000 */
[----:B------:R-:W-:Y:S01]  /*d960*/  SHF.R.U32.HI R95, RZ, 0x18, R96 ;  /* 0x00000018ff5f7819 */ /* 0x000fe20000011660 */
[C---:B------:R-:W-:Y:S01]  /*d970*/  HMMA.16816.F32.BF16 R12, R84.reuse, R74, R12 ;  /* 0x0000004a540c723c */ /* 0x040fe2000004180c */
[----:B------:R-:W-:Y:S01]  /*d980*/  F2FP.BF16.PACK_AB R94, R156, R158 ;  /* 0x0000009e9c5e723e */ /* 0x000fe200000010ff */
[----:B------:R-:W3:Y:S01]  /*d990*/  MUFU.EX2 R149, R149 ;  /* 0x0000009500957308 */ /* 0x000ee20000000800 */
[----:B------:R-:W-:Y:S01]  /*d9a0*/  PRMT R95, R69, 0x5410, R95 ;  /* 0x00005410455f7816 */ /* 0x000fe2000000005f */
[----:B------:R-:W-:Y:S01]  /*d9b0*/  FADD.FTZ R0, R244, R0 ;  /* 0x00000000f4007221 */ /* 0x000fe20000010000 */
[----:B------:R-:W-:Y:S01]  /*d9c0*/  PRMT R69, R71, 0x5410, R98 ;  /* 0x0000541047457816 */ /* 0x000fe20000000062 */
[----:B------:R-:W-:Y:S01]  /*d9d0*/  FADD.FTZ R154, R224, R154 ;  /* 0x0000009ae09a7221 */ /* 0x000fe20000010000 */
[----:B------:R-:W-:Y:S01]  /*d9e0*/  LOP3.LUT R94, R68, R94, RZ, 0xc0, !PT ;  /* 0x0000005e445e7212 */ /* 0x000fe200078ec0ff */
[--C-:B------:R-:W-:Y:S01]  /*d9f0*/  HSET2.LE.AND R95, R95, R147.reuse, PT ;  /* 0x000000935f5f7233 */ /* 0x100fe20003803000 */
[----:B------:R-:W-:Y:S01]  /*da00*/  F2FP.BF16.PACK_AB R92, R157, R159 ;  /* 0x0000009f9d5c723e */ /* 0x000fe200000010ff */
[----:B------:R-:W-:Y:S01]  /*da10*/  HSET2.LE.AND R69, R69, R147, PT ;  /* 0x0000009345457233 */ /* 0x000fe20003803000 */
[----:B-1----:R-:W-:Y:S01]  /*da20*/  F2FP.BF16.PACK_AB R93, R21, R20 ;  /* 0x00000014155d723e */ /* 0x002fe200000010ff */
[C---:B------:R-:W-:Y:S01]  /*da30*/  HMMA.16816.F32.BF16 R100, R84.reuse, R80, R76 ;  /* 0x000000505464723c */ /* 0x040fe2000004184c */
[----:B--2---:R-:W-:Y:S01]  /*da40*/  F2FP.BF16.PACK_AB R68, R23, R22 ;  /* 0x000000161744723e */ /* 0x004fe200000010ff */
[----:B------:R-:W-:Y:S01]  /*da50*/  LDSM.16.MT88.4 R96, [R184+0x7800] ;  /* 0x00780000b860783b */ /* 0x000fe20000004200 */
[----:B------:R-:W-:Y:S01]  /*da60*/  LOP3.LUT R92, R70, R92, RZ, 0xc0, !PT ;  /* 0x0000005c465c7212 */ /* 0x000fe200078ec0ff */
[----:B------:R-:W-:Y:S01]  /*da70*/  FFMA.FTZ R151, R165, c[0x0][0x23c], -R104 ;  /* 0x00008f00a5977a23 */ /* 0x000fe20000010868 */
[----:B------:R-:W-:Y:S01]  /*da80*/  LOP3.LUT R93, R69, R93, RZ, 0xc0, !PT ;  /* 0x0000005d455d7212 */ /* 0x000fe200078ec0ff */
[----:B------:R-:W-:Y:S01]  /*da90*/  FADD.FTZ R163, R178, R163 ;  /* 0x000000a3b2a37221 */ /* 0x000fe20000010000 */
[----:B------:R-:W-:Y:S01]  /*daa0*/  LOP3.LUT R95, R95, R68, RZ, 0xc0, !PT ;  /* 0x000000445f5f7212 */ /* 0x000fe200078ec0ff */
[----:B------:R-:W-:Y:S01]  /*dab0*/  HMMA.16816.F32.BF16 R52, R84, R82, R52 ;  /* 0x000000525434723c */ /* 0x000fe20000041834 */
[----:B------:R-:W1:Y:S01]  /*dac0*/  LDSM.16.MT88.4 R84, [R185+0x7800] ;  /* 0x00780000b954783b */ /* 0x000e620000004200 */
[----:B------:R-:W-:Y:S01]  /*dad0*/  MUFU.EX2 R151, R151 ;  /* 0x0000009700977308 */ /* 0x000fe20000000800 */
[----:B------:R-:W-:-:S02]  /*dae0*/  FADD.FTZ R2, R242, R2 ;  /* 0x00000002f2027221 */ /* 0x000fc40000010000 */
[----:B------:R-:W-:Y:S02]  /*daf0*/  FADD.FTZ R0, R247, R0 ;  /* 0x00000000f7007221 */ /* 0x000fe40000010000 */
[----:B------:R-:W-:Y:S01]  /*db00*/  FADD.FTZ R154, R138, R154 ;  /* 0x0000009a8a9a7221 */ /* 0x000fe20000010000 */
[C---:B------:R-:W-:Y:S01]  /*db10*/  HMMA.16816.F32.BF16 R120, R92.reuse, R118, R24 ;  /* 0x000000765c78723c */ /* 0x040fe20000041818 */
[----:B------:R-:W-:Y:S02]  /*db20*/  FADD.FTZ R2, R159, R2 ;  /* 0x000000029f027221 */ /* 0x000fe40000010000 */
[----:B------:R-:W-:Y:S02]  /*db30*/  FADD.FTZ R0, R20, R0 ;  /* 0x0000000014007221 */ /* 0x000fe40000010000 */
[----:B------:R-:W-:Y:S02]  /*db40*/  FADD.FTZ R154, R145, R154 ;  /* 0x0000009a919a7221 */ /* 0x000fe40000010000 */
[----:B------:R-:W-:Y:S01]  /*db50*/  IMAD.WIDE.U32 R26, R90, -0x2daee0ad, RZ ;  /* 0xd2511f535a1a7825 */ /* 0x000fe200078e00ff */
[----:B------:R-:W-:Y:S03]  /*db60*/  HMMA.16816.F32.BF16 R124, R92, R116, R16 ;  /* 0x000000745c7c723c */ /* 0x000fe60000041810 */
[--C-:B------:R-:W-:Y:S01]  /*db70*/  FFMA.FTZ R24, R132, c[0x0][0x23c], -R105.reuse ;  /* 0x00008f0084187a23 */ /* 0x100fe20000010869 */
[----:B------:R-:W-:Y:S01]  /*db80*/  LOP3.LUT R88, R27, UR17, R88, 0x96, !PT ;  /* 0x000000111b587c12 */ /* 0x000fe2000f8e9658 */
[----:B------:R-:W-:-:S02]  /*db90*/  FFMA.FTZ R25, R137, c[0x0][0x23c], -R105 ;  /* 0x00008f0089197a23 */ /* 0x000fc40000010869 */
[----:B------:R-:W-:Y:S01]  /*dba0*/  LOP3.LUT R19, R26, 0xffff, RZ, 0xc0, !PT ;  /* 0x0000ffff1a137812 */ /* 0x000fe200078ec0ff */
[----:B------:R-:W-:Y:S01]  /*dbb0*/  FFMA.FTZ R105, R167, c[0x0][0x23c], -R105 ;  /* 0x00008f00a7697a23 */ /* 0x000fe20000010869 */
[----:B------:R-:W-:Y:S01]  /*dbc0*/  LOP3.LUT R27, R88, 0xffff, RZ, 0xc0, !PT ;  /* 0x0000ffff581b7812 */ /* 0x000fe200078ec0ff */
[C---:B------:R-:W-:Y:S01]  /*dbd0*/  HMMA.16816.F32.BF16 R68, R92.reuse, R108, R28 ;  /* 0x0000006c5c44723c */ /* 0x040fe2000004181c */
[----:B------:R-:W-:Y:S01]  /*dbe0*/  LOP3.LUT R16, R26, 0xff, RZ, 0xc0, !PT ;  /* 0x000000ff1a107812 */ /* 0x000fe200078ec0ff */
[----:B------:R-:W2:Y:S01]  /*dbf0*/  MUFU.EX2 R24, R24 ;  /* 0x0000001800187308 */ /* 0x000ea20000000800 */
[----:B------:R-:W-:Y:S01]  /*dc00*/  SHF.R.U32.HI R18, RZ, 0x10, R26 ;  /* 0x00000010ff127819 */ /* 0x000fe2000001161a */
[----:B------:R-:W-:Y:S01]  /*dc10*/  FADD.FTZ R2, R157, R2 ;  /* 0x000000029d027221 */ /* 0x000fe20000010000 */
[----:B------:R-:W-:Y:S01]  /*dc20*/  SHF.R.U32.HI R17, RZ, 0x18, R26 ;  /* 0x00000018ff117819 */ /* 0x000fe2000001161a */
[----:B------:R-:W-:Y:S01]  /*dc30*/  FADD.FTZ R0, R21, R0 ;  /* 0x0000000015007221 */ /* 0x000fe20000010000 */
[----:B------:R-:W-:Y:S01]  /*dc40*/  SHF.R.U32.HI R30, RZ, 0x8, R19 ;  /* 0x00000008ff1e7819 */ /* 0x000fe20000011613 */
[C---:B------:R-:W-:Y:S01]  /*dc50*/  HMMA.16816.F32.BF16 R72, R92.reuse, R110, R32 ;  /* 0x0000006e5c48723c */ /* 0x040fe20000041820 */
[----:B------:R-:W-:Y:S01]  /*dc60*/  SHF.R.U32.HI R19, RZ, 0x8, R27 ;  /* 0x00000008ff137819 */ /* 0x000fe2000001161b */
[----:B------:R-:W4:Y:S01]  /*dc70*/  MUFU.EX2 R25, R25 ;  /* 0x0000001900197308 */ /* 0x000f220000000800 */
[----:B------:R-:W-:Y:S01]  /*dc80*/  SHF.R.U32.HI R29, RZ, 0x10, R88 ;  /* 0x00000010ff1d7819 */ /* 0x000fe20000011658 */
[----:B---3--:R-:W-:Y:S01]  /*dc90*/  FADD.FTZ R154, R149, R154 ;  /* 0x0000009a959a7221 */ /* 0x008fe20000010000 */
[----:B------:R-:W-:Y:S01]  /*dca0*/  LOP3.LUT R28, R88, 0xff, RZ, 0xc0, !PT ;  /* 0x000000ff581c7812 */ /* 0x000fe200078ec0ff */
[----:B------:R-:W-:Y:S01]  /*dcb0*/  FADD.FTZ R2, R158, R2 ;  /* 0x000000029e027221 */ /* 0x000fe20000010000 */
[----:B------:R-:W-:Y:S01]  /*dcc0*/  LOP3.LUT R18, R18, 0xff, RZ, 0xc0, !PT ;  /* 0x000000ff12127812 */ /* 0x000fe200078ec0ff */
[C---:B-1----:R-:W-:Y:S01]  /*dcd0*/  HMMA.16816.F32.BF16 R80, R92.reuse, R84, R36 ;  /* 0x000000545c50723c */ /* 0x042fe20000041824 */
[----:B------:R-:W-:Y:S01]  /*dce0*/  SHF.R.U32.HI R88, RZ, 0x18, R88 ;  /* 0x00000018ff587819 */ /* 0x000fe20000011658 */
[----:B------:R-:W1:Y:S01]  /*dcf0*/  MUFU.EX2 R26, R166 ;  /* 0x000000a6001a7308 */ /* 0x000e620000000800 */
[----:B------:R-:W-:Y:S01]  /*dd00*/  LOP3.LUT R29, R29, 0xff, RZ, 0xc0, !PT ;  /* 0x000000ff1d1d7812 */ /* 0x000fe200078ec0ff */
[----:B--2---:R-:W-:Y:S01]  /*dd10*/  FADD.FTZ R163, R24, R163 ;  /* 0x000000a318a37221 */ /* 0x004fe20000010000 */
[----:B------:R-:W-:Y:S01]  /*dd20*/  PRMT R16, R16, 0x5410, R30 ;  /* 0x0000541010107816 */ /* 0x000fe2000000001e */
[----:B------:R-:W-:Y:S01]  /*dd30*/  FADD.FTZ R0, R22, R0 ;  /* 0x0000000016007221 */ /* 0x000fe20000010000 */
[----:B------:R-:W-:Y:S01]  /*dd40*/  PRMT R17, R18, 0x5410, R17 ;  /* 0x0000541012117816 */ /* 0x000fe20000000011 */
[----:B------:R-:W-:Y:S01]  /*dd50*/  FADD.FTZ R221, R151, R154 ;  /* 0x0000009a97dd7221 */ /* 0x000fe20000010000 */
[----:B------:R-:W-:Y:S01]  /*dd60*/  PRMT R28, R28, 0x5410, R19 ;  /* 0x000054101c1c7816 */ /* 0x000fe20000000013 */
[----:B------:R-:W2:Y:S01]  /*dd70*/  MUFU.EX2 R27, R105 ;  /* 0x00000069001b7308 */ /* 0x000ea20000000800 */
[----:B------:R-:W-:Y:S01]  /*dd80*/  PRMT R29, R29, 0x5410, R88 ;  /* 0x000054101d1d7816 */ /* 0x000fe20000000058 */
[--C-:B------:R-:W-:Y:S01]  /*dd90*/  HSET2.LE.AND R18, R16, R147.reuse, PT ;  /* 0x0000009310127233 */ /* 0x100fe20003803000 */
[----:B----4-:R-:W-:Y:S01]  /*dda0*/  F2FP.BF16.PACK_AB R30, R25, R24 ;  /* 0x00000018191e723e */ /* 0x010fe200000010ff */
[--C-:B------:R-:W-:Y:S01]  /*ddb0*/  HSET2.LE.AND R19, R17, R147.reuse, PT ;  /* 0x0000009311137233 */ /* 0x100fe20003803000 */
[----:B------:R-:W-:Y:S01]  /*ddc0*/  F2FP.BF16.PACK_AB R17, R145, R138 ;  /* 0x0000008a9111723e */ /* 0x000fe200000010ff */
[--C-:B------:R-:W-:Y:S01]  /*ddd0*/  HSET2.LE.AND R16, R28, R147.reuse, PT ;  /* 0x000000931c107233 */ /* 0x100fe20003803000 */
[----:B------:R-:W-:Y:S01]  /*dde0*/  FADD.FTZ R163, R25, R163 ;  /* 0x000000a319a37221 */ /* 0x000fe20000010000 */
[----:B------:R-:W-:Y:S01]  /*ddf0*/  HSET2.LE.AND R147, R29, R147, PT ;  /* 0x000000931d937233 */ /* 0x000fe20003803000 */
[----:B------:R-:W-:Y:S01]  /*de00*/  F2FP.BF16.PACK_AB R29, R151, R149 ;  /* 0x00000095971d723e */ /* 0x000fe200000010ff */
[C---:B------:R-:W-:Y:S01]  /*de10*/  HMMA.16816.F32.BF16 R88, R92.reuse, R96, R44 ;  /* 0x000000605c58723c */ /* 0x040fe2000004182c */
[----:B------:R-:W-:Y:S01]  /*de20*/  LOP3.LUT R16, R16, R17, RZ, 0xc0, !PT ;  /* 0x0000001110107212 */ /* 0x000fe200078ec0ff */
[----:B-1----:R-:W-:Y:S01]  /*de30*/  FADD.FTZ R163, R26, R163 ;  /* 0x000000a31aa37221 */ /* 0x002fe20000010000 */
[----:B------:R-:W-:Y:S01]  /*de40*/  LOP3.LUT R17, R147, R30, RZ, 0xc0, !PT ;  /* 0x0000001e93117212 */ /* 0x000fe200078ec0ff */
[----:B------:R-:W-:Y:S01]  /*de50*/  FADD.FTZ R219, R156, R2 ;  /* 0x000000029cdb7221 */ /* 0x000fe20000010000 */
[----:B------:R-:W-:Y:S01]  /*de60*/  LOP3.LUT R18, R18, R29, RZ, 0xc0, !PT ;  /* 0x0000001d12127212 */ /* 0x000fe200078ec0ff */
[C---:B--2---:R-:W-:Y:S01]  /*de70*/  FADD.FTZ R220, R27.reuse, R163 ;  /* 0x000000a31bdc7221 */ /* 0x044fe20000010000 */
[----:B------:R-:W-:Y:S01]  /*de80*/  F2FP.BF16.PACK_AB R28, R27, R26 ;  /* 0x0000001a1b1c723e */ /* 0x000fe200000010ff */
[----:B------:R-:W-:Y:S01]  /*de90*/  HMMA.16816.F32.BF16 R104, R92, R86, R40 ;  /* 0x000000565c68723c */ /* 0x000fe20000041828 */
[----:B------:R-:W-:-:S02]  /*dea0*/  FADD.FTZ R218, R23, R0 ;  /* 0x0000000017da7221 */ /* 0x000fc40000010000 */
[----:B------:R-:W-:-:S05]  /*deb0*/  LOP3.LUT R19, R19, R28, RZ, 0xc0, !PT ;  /* 0x0000001c13137212 */ /* 0x000fca00078ec0ff */
        /* <DEDUP_REMOVED lines=11> */
.L_x_617:
[----:B------:R-:W-:-:S07]  /*df70*/  IADD3 R217, R216, -0x1, RZ ;  /* 0xffffffffd8d97810 */ /* 0x000fce0007ffe0ff */
.L_x_620:
[----:B------:R-:W-:Y:S01]  /*df80*/  ISETP.GE.AND P0, PT, R217, RZ, PT ;  /* 0x000000ffd900720c */ /* 0x000fe20003f06270 */
[----:B------:R-:W-:-:S12]  /*df90*/  ULDC.64 UR24, c[0x0][0x118] ;  /* 0x0000460000187ab9 */ /* 0x000fd80000000a00 */
[----:B------:R-:W-:Y:S05]  /*dfa0*/  @!P0 BRA `(.L_x_621) ;  /* 0x000039a000008947 */ /* 0x000fea0003800000 */
[----:B------:R-:W1:Y:S01]  /*dfb0*/  LDC.U8 R216, c[0x0][0x2d8] ;  /* 0x0000b600ffd87b82 */ /* 0x000e620000000000 */
[----:B------:R-:W-:Y:S01]  /*dfc0*/  IMAD.WIDE.U32 R228, R228, -0x326172a9, RZ ;  /* 0xcd9e8d57e4e47825 */ /* 0x000fe200078e00ff */
[----:B------:R-:W-:Y:S01]  /*dfd0*/  UMOV UR22, 0x5 ;  /* 0x0000000500167882 */ /* 0x000fe20000000000 */
[----:B------:R-:W-:Y:S01]  /*dfe0*/  MOV R3, R135 ;  /* 0x0000008700037202 */ /* 0x000fe20000000f00 */
[----:B------:R-:W-:Y:S01]  /*dff0*/  ULDC.64 UR4, c[0x0][0x1a0] ;  /* 0x0000680000047ab9 */ /* 0x000fe20000000a00 */
[----:B------:R-:W-:Y:S01]  /*e000*/  IMAD.WIDE.U32 R224, R230, -0x326172a9, RZ ;  /* 0xcd9e8d57e6e07825 */ /* 0x000fe200078e00ff */
[-C--:B------:R-:W-:Y:S01]  /*e010*/  LOP3.LUT R226, R229, R223.reuse, RZ, 0x3c, !PT ;  /* 0x000000dfe5e27212 */ /* 0x080fe200078e3cff */
[----:B------:R-:W-:Y:S01]  /*e020*/  USHF.L.U64.HI UR23, UR4, UR22, UR5 ;  /* 0x0000001604177299 */ /* 0x000fe20008010205 */
[----:B------:R-:W-:Y:S01]  /*e030*/  MOV R132, R136 ;  /* 0x0000008800847202 */ /* 0x000fe20000000f00 */
[----:B------:R-:W-:Y:S01]  /*e040*/  USHF.L.U32 UR26, UR4, 0x5, URZ ;  /* 0x00000005041a7899 */ /* 0x000fe2000800063f */
[----:B------:R-:W-:Y:S01]  /*e050*/  LOP3.LUT R223, R225, R223, RZ, 0x3c, !PT ;  /* 0x000000dfe1df7212 */ /* 0x000fe200078e3cff */
[----:B------:R-:W-:Y:S01]  /*e060*/  IMAD.WIDE.U32 R230, R222, -0x2daee0ad, RZ ;  /* 0xd2511f53dee67825 */ /* 0x000fe200078e00ff */
[----:B------:R-:W-:Y:S01]  /*e070*/  ULDC.64 UR4, c[0x0][0x198] ;  /* 0x0000660000047ab9 */ /* 0x000fe20000000a00 */
[----:B------:R-:W-:Y:S01]  /*e080*/  MOV R0, R133 ;  /* 0x0000008500007202 */ /* 0x000fe20000000f00 */
[----:B------:R-:W-:Y:S01]  /*e090*/  USHF.L.U64.HI UR5, UR4, UR22, UR5 ;  /* 0x0000001604057299 */ /* 0x000fe20008010205 */
[----:B------:R-:W-:Y:S01]  /*e0a0*/  MOV R2, R134 ;  /* 0x0000008600027202 */ /* 0x000fe20000000f00 */
[----:B------:R-:W-:Y:S01]  /*e0b0*/  IMAD.WIDE.U32 R226, R226, -0x2daee0ad, RZ ;  /* 0xd2511f53e2e27825 */ /* 0x000fe200078e00ff */
[----:B------:R-:W-:Y:S01]  /*e0c0*/  MOV R233, R235 ;  /* 0x000000eb00e97202 */ /* 0x000fe20000000f00 */
[----:B------:R-:W-:-:S02]  /*e0d0*/  USHF.L.U32 UR4, UR4, 0x5, URZ ;  /* 0x0000000504047899 */ /* 0x000fc4000800063f */
[----:B------:R-:W-:Y:S01]  /*e0e0*/  IMAD.WIDE.U32 R222, R223, -0x2daee0ad, RZ ;  /* 0xd2511f53dfde7825 */ /* 0x000fe200078e00ff */
[----:B-1----:R-:W-:Y:S01]  /*e0f0*/  PRMT R216, R216, 0x7054, R216 ;  /* 0x00007054d8d87816 */ /* 0x002fe200000000d8 */
[----:B------:R-:W-:Y:S05]  /*e100*/  BRA `(.L_x_622) ;  /* 0x0000019000007947 */ /* 0x000fea0003800000 */
.L_x_624:
        /* <DEDUP_REMOVED lines=25> */
.L_x_622:
        /* <DEDUP_REMOVED lines=24> */
[----:B------:R-:W2:Y:S07]  /*e420*/  LDSM.16.M88.4 R16, [R193+0x4000] ;  /* 0x00400000c110783b */ /* 0x000eae0000000200 */
        /* <DEDUP_REMOVED lines=8> */
[----:B------:R-:W1:Y:S03]  /*e4b0*/  LDSM.16.M88.4 R144, [R187+0x4000] ;  /* 0x00400000bb90783b */ /* 0x000e660000000200 */
        /* <DEDUP_REMOVED lines=81> */
.L_x_623:
        /* <DEDUP_REMOVED lines=105> */
[----:B------:R-:W-:Y:S01]  /*f060*/  FFMA.FTZ R152, R19, c[0x0][0x23c], -R173 ;  /* 0x00008f0013987a23 */ /* 0x000fe200000108ad */
        /* <DEDUP_REMOVED lines=88> */
[--C-:B------:R-:W-:Y:S01]  /*f5f0*/  FFMA.FTZ R243, R64, c[0x0][0x23c], -R175.reuse ;  /* 0x00008f0040f37a23 */ /* 0x100fe200000108af */
[----:B------:R-:W-:Y:S01]  /*f600*/  PRMT R142, R142, 0x5410, R12 ;  /* 0x000054108e8e7816 */ /* 0x000fe2000000000c */
[----:B------:R-:W-:Y:S01]  /*f610*/  FFMA.FTZ R247, R52, c[0x0][0x23c], -R175 ;  /* 0x00008f0034f77a23 */ /* 0x000fe200000108af */
[----:B------:R-:W-:Y:S01]  /*f620*/  SHF.R.U32.HI R151, RZ, 0x18, R14 ;  /* 0x00000018ff977819 */ /* 0x000fe2000001160e */
[----:B------:R-:W-:Y:S01]  /*f630*/  FFMA.FTZ R248, R54, c[0x0][0x23c], -R173 ;  /* 0x00008f0036f87a23 */ /* 0x000fe200000108ad */
[----:B------:R-:W-:Y:S01]  /*f640*/  PRMT R150, R150, 0x5410, R8 ;  /* 0x0000541096967816 */ /* 0x000fe20000000008 */
[--C-:B------:R-:W-:Y:S01]  /*f650*/  HSET2.LE.AND R142, R142, R216.reuse, PT ;  /* 0x000000d88e8e7233 */ /* 0x100fe20003803000 */
[----:B------:R-:W-:Y:S01]  /*f660*/  PRMT R151, R7, 0x5410, R151 ;  /* 0x0000541007977816 */ /* 0x000fe20000000097 */
[----:B------:R-:W-:Y:S01]  /*f670*/  FMUL.FTZ R8, R2, R124 ;  /* 0x0000007c02087220 */ /* 0x000fe20000410000 */
        /* <DEDUP_REMOVED lines=27> */
[----:B------:R-:W-:Y:S01]  /*f830*/  FFMA.FTZ R20, R20, c[0x0][0x23c], -R175 ;  /* 0x00008f0014147a23 */ /* 0x000fe200000108af */
[----:B------:R-:W-:Y:S01]  /*f840*/  PRMT R141, R141, 0x5410, R4 ;  /* 0x000054108d8d7816 */ /* 0x000fe20000000004 */
[----:B------:R-:W1:Y:S01]  /*f850*/  MUFU.EX2 R132, R132 ;  /* 0x0000008400847308 */ /* 0x000e620000000800 */
[----:B------:R-:W-:Y:S01]  /*f860*/  SHF.R.U32.HI R6, RZ, 0x8, R6 ;  /* 0x00000008ff067819 */ /* 0x000fe20000011606 */
[C---:B------:R-:W-:Y:S01]  /*f870*/  FMUL.FTZ R68, R2.reuse, R68 ;  /* 0x0000004402447220 */ /* 0x040fe20000410000 */
        /* <DEDUP_REMOVED lines=9> */
[----:B------:R-:W-:Y:S01]  /*f910*/  FMUL.FTZ R73, R2, R73 ;  /* 0x0000004902497220 */ /* 0x000fe20000410000 */
[----:B------:R-:W-:Y:S01]  /*f920*/  PRMT R149, R149, 0x5410, R5 ;  /* 0x0000541095957816 */ /* 0x000fe20000000005 */
[C---:B------:R-:W-:Y:S01]  /*f930*/  FMUL.FTZ R78, R3.reuse, R78 ;  /* 0x0000004e034e7220 */ /* 0x040fe20000410000 */
[----:B------:R-:W-:Y:S01]  /*f940*/  LOP3.LUT R142, R142, R4, RZ, 0xc0, !PT ;  /* 0x000000048e8e7212 */ /* 0x000fe200078ec0ff */
[--C-:B------:R-:W-:Y:S01]  /*f950*/  HSET2.LE.AND R148, R148, R216.reuse, PT ;  /* 0x000000d894947233 */ /* 0x100fe20003803000 */
[----:B------:R-:W-:Y:S01]  /*f960*/  F2FP.BF16.PACK_AB R6, R154, R153 ;  /* 0x000000999a06723e */ /* 0x000fe200000010ff */
[--C-:B------:R-:W-:Y:S01]  /*f970*/  HSET2.LE.AND R149, R149, R216.reuse, PT ;  /* 0x000000d895957233 */ /* 0x100fe20003803000 */
[----:B------:R-:W-:Y:S01]  /*f980*/  F2FP.BF16.PACK_AB R5, R156, R155 ;  /* 0x0000009b9c05723e */ /* 0x000fe200000010ff */
[----:B------:R-:W-:Y:S01]  /*f990*/  FMUL.FTZ R79, R3, R79 ;  /* 0x0000004f034f7220 */ /* 0x000fe20000410000 */
        /* <DEDUP_REMOVED lines=22> */
[----:B------:R-:W-:Y:S01]  /*fb00*/  FFMA.FTZ R242, R46, c[0x0][0x23c], -R167 ;  /* 0x00008f002ef27a23 */ /* 0x000fe200000108a7 */
[----:B------:R-:W-:Y:S01]  /*fb10*/  LOP3.LUT R120, R235, UR7, R170, 0x96, !PT ;  /* 0x00000007eb787c12 */ /* 0x000fe2000f8e96aa */
[--C-:B------:R-:W-:Y:S01]  /*fb20*/  FFMA.FTZ R245, R66, c[0x0][0x23c], -R173.reuse ;  /* 0x00008f0042f57a23 */ /* 0x100fe200000108ad */
[----:B------:R-:W-:Y:S01]  /*fb30*/  MUFU.EX2 R165, R165 ;  /* 0x000000a500a57308 */ /* 0x000fe20000000800 */
[-C--:B------:R-:W-:Y:S01]  /*fb40*/  HMMA.16816.F32.BF16 R4, R140, R144.reuse, R4 ;  /* 0x000000908c04723c */ /* 0x080fe20000041804 */
[C---:B------:R-:W-:Y:S02]  /*fb50*/  FMUL.FTZ R11, R0.reuse, R127 ;  /* 0x0000007f000b7220 */ /* 0x040fe40000410000 */
[--C-:B------:R-:W-:Y:S02]  /*fb60*/  FFMA.FTZ R170, R23, c[0x0][0x23c], -R173.reuse ;  /* 0x00008f0017aa7a23 */ /* 0x100fe400000108ad */
[----:B------:R-:W-:Y:S02]  /*fb70*/  FMUL.FTZ R23, R3, R111 ;  /* 0x0000006f03177220 */ /* 0x000fe40000410000 */
[C---:B------:R-:W-:Y:S01]  /*fb80*/  FMUL.FTZ R94, R0.reuse, R94 ;  /* 0x0000005e005e7220 */ /* 0x040fe20000410000 */
[C---:B------:R-:W-:Y:S01]  /*fb90*/  HMMA.16816.F32.BF16 R8, R148.reuse, R144, R8 ;  /* 0x000000909408723c */ /* 0x040fe20000041808 */
[----:B------:R2:W-:Y:S03]  /*fba0*/  MUFU.EX2 R144, R34 ;  /* 0x0000002200907308 */ /* 0x0005e60000000800 */
[C---:B------:R-:W-:Y:S02]  /*fbb0*/  FMUL.FTZ R14, R0.reuse, R122 ;  /* 0x0000007a000e7220 */ /* 0x040fe40000410000 */
[C---:B------:R-:W-:Y:S02]  /*fbc0*/  FMUL.FTZ R15, R0.reuse, R123 ;  /* 0x0000007b000f7220 */ /* 0x040fe40000410000 */
[----:B------:R-:W-:Y:S03]  /*fbd0*/  FFMA.FTZ R145, R35, c[0x0][0x23c], -R173 ;  /* 0x00008f0023917a23 */ /* 0x000fe600000108ad */
[----:B------:R-:W-:Y:S01]  /*fbe0*/  MUFU.EX2 R242, R242 ;  /* 0x000000f200f27308 */ /* 0x000fe20000000800 */
[C---:B------:R-:W-:Y:S01]  /*fbf0*/  FMUL.FTZ R35, R3.reuse, R115 ;  /* 0x0000007303237220 */ /* 0x040fe20000410000 */
[-C--:B------:R-:W-:Y:S01]  /*fc00*/  HMMA.16816.F32.BF16 R12, R148, R146.reuse, R12 ;  /* 0x00000092940c723c */ /* 0x080fe2000004180c */
[C---:B------:R-:W-:Y:S02]  /*fc10*/  FMUL.FTZ R95, R0.reuse, R95 ;  /* 0x0000005f005f7220 */ /* 0x040fe40000410000 */
        /* <DEDUP_REMOVED lines=12> */
[----:B------:R-:W-:Y:S02]  /*fce0*/  FMUL.FTZ R81, R2, R81 ;  /* 0x0000005102517220 */ /* 0x000fe40000410000 */
[C---:B------:R-:W-:Y:S02]  /*fcf0*/  FMUL.FTZ R82, R0.reuse, R82 ;  /* 0x0000005200527220 */ /* 0x040fe40000410000 */
[----:B------:R-:W-:Y:S01]  /*fd00*/  FMUL.FTZ R83, R0, R83 ;  /* 0x0000005300537220 */ /* 0x000fe20000410000 */
[C---:B------:R-:W-:Y:S01]  /*fd10*/  HMMA.16816.F32.BF16 R68, R148.reuse, R128, R68 ;  /* 0x000000809444723c */ /* 0x040fe20000041844 */
[----:B------:R-:W-:Y:S03]  /*fd20*/  IMAD.WIDE.U32 R120, R120, -0x2daee0ad, RZ ;  /* 0xd2511f5378787825 */ /* 0x000fe600078e00ff */
[----:B------:R-:W4:Y:S01]  /*fd30*/  MUFU.EX2 R145, R145 ;  /* 0x0000009100917308 */ /* 0x000f220000000800 */
[----:B------:R-:W-:Y:S01]  /*fd40*/  FFMA.FTZ R172, R25, c[0x0][0x23c], -R168 ;  /* 0x00008f0019ac7a23 */ /* 0x000fe200000108a8 */
[----:B------:R-:W-:Y:S01]  /*fd50*/  LOP3.LUT R118, R121, UR17, R176, 0x96, !PT ;  /* 0x0000001179767c12 */ /* 0x000fe2000f8e96b0 */
[----:B------:R-:W-:Y:S01]  /*fd60*/  FMUL.FTZ R25, R2, R105 ;  /* 0x0000006902197220 */ /* 0x000fe20000410000 */
[-C--:B------:R-:W-:Y:S01]  /*fd70*/  HMMA.16816.F32.BF16 R72, R148, R130.reuse, R72 ;  /* 0x000000829448723c */ /* 0x080fe20000041848 */
[----:B---3--:R-:W-:Y:S03]  /*fd80*/  FMUL.FTZ R20, R132, R108 ;  /* 0x0000006c84147220 */ /* 0x008fe60000410000 */
[--C-:B------:R-:W-:Y:S01]  /*fd90*/  FFMA.FTZ R174, R26, c[0x0][0x23c], -R167.reuse ;  /* 0x00008f001aae7a23 */ /* 0x100fe200000108a7 */
[----:B------:R-:W-:Y:S01]  /*fda0*/  SHF.R.U32.HI R119, RZ, 0x10, R120 ;  /* 0x00000010ff777819 */ /* 0x000fe20000011678 */
[----:B------:R-:W-:Y:S01]  /*fdb0*/  FMUL.FTZ R26, R0, R106 ;  /* 0x0000006a001a7220 */ /* 0x000fe20000410000 */
[----:B------:R-:W-:Y:S01]  /*fdc0*/  MUFU.EX2 R172, R172 ;  /* 0x000000ac00ac7308 */ /* 0x000fe20000000800 */
[C---:B------:R-:W-:Y:S01]  /*fdd0*/  HMMA.16816.F32.BF16 R20, R140.reuse, R130, R20 ;  /* 0x000000828c14723c */ /* 0x040fe20000041814 */
[----:B------:R-:W-:Y:S03]  /*fde0*/  FMUL.FTZ R77, R132, R77 ;  /* 0x0000004d844d7220 */ /* 0x000fe60000410000 */
[----:B------:R-:W-:Y:S04]  /*fdf0*/  IMAD.WIDE.U32 R116, R116, -0x2daee0ad, RZ ;  /* 0xd2511f5374747825 */ /* 0x000fe800078e00ff */
[----:B------:R-:W-:Y:S01]  /*fe00*/  FFMA.FTZ R177, R28, c[0x0][0x23c], -R168 ;  /* 0x00008f001cb17a23 */ /* 0x000fe200000108a8 */
[----:B------:R-:W-:Y:S01]  /*fe10*/  LOP3.LUT R108, R116, 0xffff, RZ, 0xc0, !PT ;  /* 0x0000ffff746c7812 */ /* 0x000fe200078ec0ff */
[----:B------:R-:W-:Y:S01]  /*fe20*/  MUFU.EX2 R174, R174 ;  /* 0x000000ae00ae7308 */ /* 0x000fe20000000800 */
[-C--:B--2---:R-:W-:Y:S01]  /*fe30*/  HMMA.16816.F32.BF16 R76, R140, R112.reuse, R76 ;  /* 0x000000708c4c723c */ /* 0x084fe2000004184c */
[----:B------:R-:W-:Y:S01]  /*fe40*/  SHF.R.U32.HI R109, RZ, 0x10, R116 ;  /* 0x00000010ff6d7819 */ /* 0x000fe20000011674 */
[----:B------:R-:W-:Y:S01]  /*fe50*/  FMUL.FTZ R28, R132, R100 ;  /* 0x00000064841c7220 */ /* 0x000fe20000410000 */
[----:B------:R-:W-:Y:S01]  /*fe60*/  SHF.R.U32.HI R108, RZ, 0x8, R108 ;  /* 0x00000008ff6c7819 */ /* 0x000fe2000001166c */
[C---:B------:R-:W-:Y:S01]  /*fe70*/  FMUL.FTZ R88, R2.reuse, R88 ;  /* 0x0000005802587220 */ /* 0x040fe20000410000 */
[----:B------:R-:W-:Y:S01]  /*fe80*/  LOP3.LUT R109, R109, 0xff, RZ, 0xc0, !PT ;  /* 0x000000ff6d6d7812 */ /* 0x000fe200078ec0ff */
[----:B------:R-:W-:Y:S01]  /*fe90*/  FMUL.FTZ R89, R2, R89 ;  /* 0x0000005902597220 */ /* 0x000fe20000410000 */
[----:B------:R-:W-:Y:S01]  /*fea0*/  LOP3.LUT R178, R117, UR17, R178, 0x96, !PT ;  /* 0x0000001175b27c12 */ /* 0x000fe2000f8e96b2 */
[C---:B------:R-:W-:Y:S01]  /*feb0*/  HMMA.16816.F32.BF16 R80, R148.reuse, R112, R80 ;  /* 0x000000709450723c */ /* 0x040fe20000041850 */
[----:B------:R-:W-:Y:S01]  /*fec0*/  FFMA.FTZ R171, R24, c[0x0][0x23c], -R168 ;  /* 0x00008f0018ab7a23 */ /* 0x000fe200000108a8 */
[----:B------:R-:W-:Y:S02]  /*fed0*/  MUFU.EX2 R147, R147 ;  /* 0x0000009300937308 */ /* 0x000fe40000000800 */
[----:B------:R-:W-:Y:S01]  /*fee0*/  LOP3.LUT R24, R120, 0xffff, RZ, 0xc0, !PT ;  /* 0x0000ffff78187812 */ /* 0x000fe200078ec0ff */
[--C-:B------:R-:W-:Y:S01]  /*fef0*/  FFMA.FTZ R176, R27, c[0x0][0x23c], -R167.reuse ;  /* 0x00008f001bb07a23 */ /* 0x100fe200000108a7 */
[----:B------:R-:W-:Y:S01]  /*ff00*/  LOP3.LUT R117, R116, 0xff, RZ, 0xc0, !PT ;  /* 0x000000ff74757812 */ /* 0x000fe200078ec0ff */
[----:B------:R-:W-:Y:S01]  /*ff10*/  FMUL.FTZ R27, R0, R107 ;  /* 0x0000006b001b7220 */ /* 0x000fe20000410000 */
[----:B------:R-:W-:Y:S01]  /*ff20*/  SHF.R.U32.HI R113, RZ, 0x8, R24 ;  /* 0x00000008ff717819 */ /* 0x000fe20000011618 */
[----:B------:R-:W-:Y:S03]  /*ff30*/  FMUL.FTZ R24, R2, R104 ;  /* 0x0000006802187220 */ /* 0x000fe60000410000 */
[----:B------:R-:W-:Y:S01]  /*ff40*/  PRMT R117, R117, 0x5410, R108 ;  /* 0x0000541075757816 */ /* 0x000fe2000000006c */
[----:B------:R-:W2:Y:S01]  /*ff50*/  MUFU.EX2 R171, R171 ;  /* 0x000000ab00ab7308 */ /* 0x000ea20000000800 */
[----:B------:R-:W-:Y:S01]  /*ff60*/  LOP3.LUT R106, R178, 0xff, RZ, 0xc0, !PT ;  /* 0x000000ffb26a7812 */ /* 0x000fe200078ec0ff */
[----:B------:R-:W-:Y:S01]  /*ff70*/  FMUL.FTZ R90, R0, R90 ;  /* 0x0000005a005a7220 */ /* 0x000fe20000410000 */
[-C--:B------:R-:W-:Y:S01]  /*ff80*/  HMMA.16816.F32.BF16 R24, R148, R114.reuse, R24 ;  /* 0x000000729418723c */ /* 0x080fe20000041818 */
[C---:B------:R-:W-:Y:S01]  /*ff90*/  FMUL.FTZ R84, R132.reuse, R84 ;  /* 0x0000005484547220 */ /* 0x040fe20000410000 */
[----:B------:R-:W-:Y:S01]  /*ffa0*/  SHF.R.U32.HI R116, RZ, 0x18, R116 ;  /* 0x00000018ff747819 */ /* 0x000fe20000011674 */
[----:B------:R-:W-:Y:S01]  /*ffb0*/  FMUL.FTZ R85, R132, R85 ;  /* 0x0000005584557220 */ /* 0x000fe20000410000 */
[----:B------:R-:W-:Y:S01]  /*ffc0*/  LOP3.LUT R121, R120, 0xff, RZ, 0xc0, !PT ;  /* 0x000000ff78797812 */ /* 0x000fe200078ec0ff */
[C---:B------:R-:W-:Y:S01]  /*ffd0*/  FMUL.FTZ R86, R3.reuse, R86 ;  /* 0x0000005603567220 */ /* 0x040fe20000410000 */
[----:B------:R-:W-:Y:S01]  /*ffe0*/  SHF.R.U32.HI R120, RZ, 0x18, R120 ;  /* 0x00000018ff787819 */ /* 0x000fe20000011678 */
[----:B------:R-:W-:Y:S01]  /*fff0*/  FMUL.FTZ R87, R3, R87 ;  /* 0x0000005703577220 */ /* 0x000fe20000410000 */
[----:B------:R-:W-:Y:S01]  /*10000*/  PRMT R116, R109, 0x5410, R116 ;  /* 0x000054106d747816 */ /* 0x000fe20000000074 */
[----:B------:R-:W3:Y:S01]  /*10010*/  MUFU.EX2 R176, R176 ;  /* 0x000000b000b07308 */ /* 0x000ee20000000800 */
[----:B------:R-:W5:Y:S02]  /*10020*/  LDSM.16.MT88.4 R108, [R184+0x6000] ;  /* 0x00600000b86c783b */ /* 0x000f640000004200 */
[----:B------:R-:W-:Y:S01]  /*10030*/  SHF.R.U32.HI R105, RZ, 0x18, R178 ;  /* 0x00000018ff697819 */ /* 0x000fe200000116b2 */
[----:B------:R-:W-:Y:S01]  /*10040*/  FMUL.FTZ R91, R0, R91 ;  /* 0x0000005b005b7220 */ /* 0x000fe20000410000 */
[C---:B------:R-:W-:Y:S01]  /*10050*/  HMMA.16816.F32.BF16 R84, R140.reuse, R114, R84 ;  /* 0x000000728c54723c */ /* 0x040fe20000041854 */
[----:B------:R-:W-:Y:S01]  /*10060*/  LOP3.LUT R112, R119, 0xff, RZ, 0xc0, !PT ;  /* 0x000000ff77707812 */ /* 0x000fe200078ec0ff */
[----:B------:R-:W-:Y:S01]  /*10070*/  FFMA.FTZ R29, R29, c[0x0][0x23c], -R168 ;  /* 0x00008f001d1d7a23 */ /* 0x000fe200000108a8 */
[----:B------:R-:W-:Y:S01]  /*10080*/  SHF.R.U32.HI R107, RZ, 0x10, R118 ;  /* 0x00000010ff6b7819 */ /* 0x000fe20000011676 */
[--C-:B------:R-:W-:Y:S01]  /*10090*/  FFMA.FTZ R179, R30, c[0x0][0x23c], -R167.reuse ;  /* 0x00008f001eb37a23 */ /* 0x100fe200000108a7 */
[----:B------:R-:W-:Y:S01]  /*100a0*/  PRMT R112, R112, 0x5410, R120 ;  /* 0x0000541070707816 */ /* 0x000fe20000000078 */
[----:B------:R-:W-:Y:S01]  /*100b0*/  FMUL.FTZ R30, R3, R102 ;  /* 0x00000066031e7220 */ /* 0x000fe20000410000 */
[----:B------:R-:W-:Y:S01]  /*100c0*/  SHF.R.U32.HI R120, RZ, 0x10, R178 ;  /* 0x00000010ff787819 */ /* 0x000fe200000116b2 */
[----:B------:R-:W-:Y:S01]  /*100d0*/  FFMA.FTZ R234, R31, c[0x0][0x23c], -R167 ;  /* 0x00008f001fea7a23 */ /* 0x000fe200000108a7 */
[----:B------:R-:W-:Y:S01]  /*100e0*/  LOP3.LUT R114, R178, 0xffff, RZ, 0xc0, !PT ;  /* 0x0000ffffb2727812 */ /* 0x000fe200078ec0ff */
[----:B------:R-:W-:Y:S02]  /*100f0*/  MUFU.EX2 R169, R169 ;  /* 0x000000a900a97308 */ /* 0x000fe40000000800 */
[C---:B------:R-:W-:Y:S01]  /*10100*/  LOP3.LUT R119, R118.reuse, 0xffff, RZ, 0xc0, !PT ;  /* 0x0000ffff76777812 */ /* 0x040fe200078ec0ff */
[----:B------:R-:W-:Y:S01]  /*10110*/  FMUL.FTZ R31, R3, R103 ;  /* 0x00000067031f7220 */ /* 0x000fe20000410000 */
[----:B------:R-:W-:Y:S01]  /*10120*/  LOP3.LUT R104, R118, 0xff, RZ, 0xc0, !PT ;  /* 0x000000ff76687812 */ /* 0x000fe200078ec0ff */
[--C-:B------:R-:W-:Y:S01]  /*10130*/  HSET2.LE.AND R102, R117, R216.reuse, PT ;  /* 0x000000d875667233 */ /* 0x100fe20003803000 */
[----:B------:R-:W-:Y:S01]  /*10140*/  LOP3.LUT R107, R107, 0xff, RZ, 0xc0, !PT ;  /* 0x000000ff6b6b7812 */ /* 0x000fe200078ec0ff */
[--C-:B------:R-:W-:Y:S01]  /*10150*/  HSET2.LE.AND R103, R116, R216.reuse, PT ;  /* 0x000000d874677233 */ /* 0x100fe20003803000 */
[----:B------:R-:W-:Y:S01]  /*10160*/  SHF.R.U32.HI R115, RZ, 0x18, R118 ;  /* 0x00000018ff737819 */ /* 0x000fe20000011676 */
[--C-:B------:R-:W-:Y:S01]  /*10170*/  FFMA.FTZ R235, R48, c[0x0][0x23c], -R175.reuse ;  /* 0x00008f0030eb7a23 */ /* 0x100fe200000108af */
[----:B------:R5:W-:Y:S01]  /*10180*/  MUFU.EX2 R178, R29 ;  /* 0x0000001d00b27308 */ /* 0x000be20000000800 */
[----:B------:R-:W-:Y:S01]  /*10190*/  SHF.R.U32.HI R114, RZ, 0x8, R114 ;  /* 0x00000008ff727819 */ /* 0x000fe20000011672 */
[----:B------:R-:W-:Y:S01]  /*101a0*/  FFMA.FTZ R236, R49, c[0x0][0x23c], -R175 ;  /* 0x00008f0031ec7a23 */ /* 0x000fe200000108af */
[----:B------:R-:W-:Y:S01]  /*101b0*/  SHF.R.U32.HI R118, RZ, 0x8, R119 ;  /* 0x00000008ff767819 */ /* 0x000fe20000011677 */
[--C-:B------:R-:W-:Y:S01]  /*101c0*/  FFMA.FTZ R116, R50, c[0x0][0x23c], -R173.reuse ;  /* 0x00008f0032747a23 */ /* 0x100fe200000108ad */
[----:B------:R-:W-:Y:S01]  /*101d0*/  PRMT R100, R106, 0x5410, R114 ;  /* 0x000054106a647816 */ /* 0x000fe20000000072 */
[----:B------:R-:W-:Y:S01]  /*101e0*/  FMUL.FTZ R50, R3, R98 ;  /* 0x0000006203327220 */ /* 0x000fe20000410000 */
[----:B------:R-:W-:Y:S01]  /*101f0*/  PRMT R118, R104, 0x5410, R118 ;  /* 0x0000541068767816 */ /* 0x000fe20000000076 */
[----:B------:R-:W-:Y:S01]  /*10200*/  FFMA.FTZ R114, R51, c[0x0][0x23c], -R173 ;  /* 0x00008f0033727a23 */ /* 0x000fe200000108ad */
[----:B------:R-:W-:Y:S01]  /*10210*/  PRMT R115, R107, 0x5410, R115 ;  /* 0x000054106b737816 */ /* 0x000fe20000000073 */
[----:B------:R-:W5:Y:S01]  /*10220*/  MUFU.EX2 R170, R170 ;  /* 0x000000aa00aa7308 */ /* 0x000f620000000800 */
[----:B-1----:R-:W-:Y:S01]  /*10230*/  F2FP.BF16.PACK_AB R49, R166, R165 ;  /* 0x000000a5a631723e */ /* 0x002fe200000010ff */
[----:B------:R-:W-:Y:S01]  /*10240*/  FMUL.FTZ R51, R3, R99 ;  /* 0x0000006303337220 */ /* 0x000fe20000410000 */
[----:B----4-:R-:W-:Y:S01]  /*10250*/  F2FP.BF16.PACK_AB R48, R145, R144 ;  /* 0x000000909130723e */ /* 0x010fe200000010ff */
[--C-:B------:R-:W-:Y:S01]  /*10260*/  HSET2.LE.AND R100, R100, R216.reuse, PT ;  /* 0x000000d864647233 */ /* 0x100fe20003803000 */
[----:B------:R-:W-:Y:S01]  /*10270*/  LOP3.LUT R102, R102, R49, RZ, 0xc0, !PT ;  /* 0x0000003166667212 */ /* 0x000fe200078ec0ff */
[C---:B------:R-:W-:Y:S01]  /*10280*/  FMUL.FTZ R49, R132.reuse, R97 ;  /* 0x0000006184317220 */ /* 0x040fe20000410000 */
[----:B------:R-:W-:Y:S01]  /*10290*/  LOP3.LUT R103, R103, R48, RZ, 0xc0, !PT ;  /* 0x0000003067677212 */ /* 0x000fe200078ec0ff */
[----:B------:R-:W-:Y:S01]  /*102a0*/  FMUL.FTZ R48, R132, R96 ;  /* 0x0000006084307220 */ /* 0x000fe20000410000 */
[----:B--2---:R-:W-:Y:S01]  /*102b0*/  F2FP.BF16.PACK_AB R96, R172, R171 ;  /* 0x000000abac60723e */ /* 0x004fe200000010ff */
[----:B------:R-:W1:Y:S01]  /*102c0*/  MUFU.EX2 R177, R177 ;  /* 0x000000b100b17308 */ /* 0x000e620000000800 */
[----:B---3--:R-:W-:Y:S01]  /*102d0*/  F2FP.BF16.PACK_AB R97, R176, R174 ;  /* 0x000000aeb061723e */ /* 0x008fe200000010ff */
[--C-:B------:R-:W-:Y:S01]  /*102e0*/  FFMA.FTZ R62, R62, c[0x0][0x23c], -R167.reuse ;  /* 0x00008f003e3e7a23 */ /* 0x100fe200000108a7 */
[----:B------:R-:W-:Y:S01]  /*102f0*/  F2FP.BF16.PACK_AB R99, R147, R146 ;  /* 0x000000929363723e */ /* 0x000fe200000010ff */
[----:B-----5:R-:W-:Y:S01]  /*10300*/  FMUL.FTZ R29, R132, R101 ;  /* 0x00000065841d7220 */ /* 0x020fe20000410000 */
[----:B------:R-:W-:Y:S01]  /*10310*/  LOP3.LUT R101, R120, 0xff, RZ, 0xc0, !PT ;  /* 0x000000ff78657812 */ /* 0x000fe200078ec0ff */
[----:B------:R-:W-:Y:S01]  /*10320*/  FFMA.FTZ R58, R58, c[0x0][0x23c], -R167 ;  /* 0x00008f003a3a7a23 */ /* 0x000fe200000108a7 */
[----:B------:R-:W-:Y:S01]  /*10330*/  PRMT R113, R121, 0x5410, R113 ;  /* 0x0000541079717816 */ /* 0x000fe20000000071 */
[----:B------:R-:W-:Y:S01]  /*10340*/  FFMA.FTZ R59, R59, c[0x0][0x23c], -R167 ;  /* 0x00008f003b3b7a23 */ /* 0x000fe200000108a7 */
[----:B------:R-:W-:Y:S01]  /*10350*/  PRMT R101, R101, 0x5410, R105 ;  /* 0x0000541065657816 */ /* 0x000fe20000000069 */
[----:B------:R-:W-:Y:S01]  /*10360*/  MUFU.EX2 R179, R179 ;  /* 0x000000b300b37308 */ /* 0x000fe20000000800 */
[-C--:B------:R-:W-:Y:S01]  /*10370*/  HMMA.16816.F32.BF16 R28, R140, R108.reuse, R28 ;  /* 0x0000006c8c1c723c */ /* 0x080fe2000004181c */
[----:B------:R-:W2:Y:S01]  /*10380*/  LDSM.16.MT88.4 R104, [R188+0x6800] ;  /* 0x00680000bc68783b */ /* 0x000ea20000004200 */
[----:B------:R-:W-:Y:S01]  /*10390*/  LOP3.LUT R100, R100, R99, RZ, 0xc0, !PT ;  /* 0x0000006364647212 */ /* 0x000fe200078ec0ff */
[--C-:B------:R-:W-:Y:S01]  /*103a0*/  HSET2.LE.AND R99, R112, R216.reuse, PT ;  /* 0x000000d870637233 */ /* 0x100fe20003803000 */
[----:B------:R-:W-:Y:S01]  /*103b0*/  F2FP.BF16.PACK_AB R98, R170, R169 ;  /* 0x000000a9aa62723e */ /* 0x000fe200000010ff */
[--C-:B------:R-:W-:Y:S01]  /*103c0*/  HSET2.LE.AND R101, R101, R216.reuse, PT ;  /* 0x000000d865657233 */ /* 0x100fe20003803000 */
[--C-:B------:R-:W-:Y:S02]  /*103d0*/  FFMA.FTZ R56, R56, c[0x0][0x23c], -R168.reuse ;  /* 0x00008f0038387a23 */ /* 0x100fe400000108a8 */
[C---:B------:R-:W-:Y:S01]  /*103e0*/  HMMA.16816.F32.BF16 R88, R148.reuse, R108, R88 ;  /* 0x0000006c9458723c */ /* 0x040fe20000041858 */
[----:B------:R-:W3:Y:S03]  /*103f0*/  MUFU.EX2 R234, R234 ;  /* 0x000000ea00ea7308 */ /* 0x000ee60000000800 */
[----:B------:R-:W-:Y:S01]  /*10400*/  LOP3.LUT R101, R101, R98, RZ, 0xc0, !PT ;  /* 0x0000006265657212 */ /* 0x000fe200078ec0ff */
[--C-:B------:R-:W-:Y:S01]  /*10410*/  HSET2.LE.AND R98, R113, R216.reuse, PT ;  /* 0x000000d871627233 */ /* 0x100fe20003803000 */
[----:B-1----:R-:W-:Y:S01]  /*10420*/  F2FP.BF16.PACK_AB R113, R178, R177 ;  /* 0x000000b1b271723e */ /* 0x002fe200000010ff */
[--C-:B------:R-:W-:Y:S01]  /*10430*/  HSET2.LE.AND R109, R118, R216.reuse, PT ;  /* 0x000000d8766d7233 */ /* 0x100fe20003803000 */
[-C--:B------:R-:W-:Y:S01]  /*10440*/  HMMA.16816.F32.BF16 R92, R148, R110.reuse, R92 ;  /* 0x0000006e945c723c */ /* 0x080fe2000004185c */
[--C-:B------:R-:W-:Y:S02]  /*10450*/  HSET2.LE.AND R108, R115, R216.reuse, PT ;  /* 0x000000d8736c7233 */ /* 0x100fe40003803000 */
[----:B------:R1:W-:Y:S01]  /*10460*/  MUFU.EX2 R148, R116 ;  /* 0x0000007400947308 */ /* 0x0003e20000000800 */
[----:B------:R-:W-:Y:S01]  /*10470*/  LOP3.LUT R96, R109, R96, RZ, 0xc0, !PT ;  /* 0x000000606d607212 */ /* 0x000fe200078ec0ff */
[--C-:B------:R-:W-:Y:S01]  /*10480*/  FFMA.FTZ R57, R57, c[0x0][0x23c], -R168.reuse ;  /* 0x00008f0039397a23 */ /* 0x100fe200000108a8 */
[----:B------:R-:W-:Y:S01]  /*10490*/  LOP3.LUT R97, R108, R97, RZ, 0xc0, !PT ;  /* 0x000000616c617212 */ /* 0x000fe200078ec0ff */
[----:B------:R-:W-:Y:S01]  /*104a0*/  FFMA.FTZ R149, R39, c[0x0][0x23c], -R173 ;  /* 0x00008f0027957a23 */ /* 0x000fe200000108ad */
[----:B------:R-:W-:Y:S01]  /*104b0*/  HMMA.16816.F32.BF16 R48, R140, R110, R48 ;  /* 0x0000006e8c30723c */ /* 0x000fe20000041830 */
[----:B------:R-:W4:Y:S03]  /*104c0*/  LDSM.16.MT88.4 R108, [R186+0x6800] ;  /* 0x00680000ba6c783b */ /* 0x000f260000004200 */
[----:B------:R-:W-:Y:S01]  /*104d0*/  LOP3.LUT R98, R98, R113, RZ, 0xc0, !PT ;  /* 0x0000007162627212 */ /* 0x000fe200078ec0ff */
[--C-:B------:R-:W-:Y:S01]  /*104e0*/  FFMA.FTZ R151, R41, c[0x0][0x23c], -R168.reuse ;  /* 0x00008f0029977a23 */ /* 0x100fe200000108a8 */
[----:B------:R-:W-:Y:S01]  /*104f0*/  MUFU.EX2 R140, R114 ;  /* 0x00000072008c7308 */ /* 0x000fe20000000800 */
[----:B------:R-:W-:Y:S01]  /*10500*/  FFMA.FTZ R141, R36, c[0x0][0x23c], -R175 ;  /* 0x00008f00248d7a23 */ /* 0x000fe200000108af */
[----:B---3--:R-:W-:Y:S01]  /*10510*/  F2FP.BF16.PACK_AB R112, R234, R179 ;  /* 0x000000b3ea70723e */ /* 0x008fe200000010ff */
[----:B------:R-:W-:Y:S03]  /*10520*/  FFMA.FTZ R143, R38, c[0x0][0x23c], -R173 ;  /* 0x00008f00268f7a23 */ /* 0x000fe600000108ad */
[----:B------:R-:W-:Y:S01]  /*10530*/  LOP3.LUT R99, R99, R112, RZ, 0xc0, !PT ;  /* 0x0000007063637212 */ /* 0x000fe200078ec0ff */
[--C-:B------:R-:W-:Y:S03]  /*10540*/  FFMA.FTZ R142, R37, c[0x0][0x23c], -R175.reuse ;  /* 0x00008f00258e7a23 */ /* 0x100fe600000108af */
[----:B------:R-:W-:Y:S01]  /*10550*/  MUFU.EX2 R141, R141 ;  /* 0x0000008d008d7308 */ /* 0x000fe20000000800 */
[-C--:B--2---:R-:W-:Y:S01]  /*10560*/  HMMA.16816.F32.BF16 R4, R100, R104.reuse, R4 ;  /* 0x000000686404723c */ /* 0x084fe20000041804 */
[----:B------:R-:W-:Y:S02]  /*10570*/  FFMA.FTZ R175, R53, c[0x0][0x23c], -R175 ;  /* 0x00008f0035af7a23 */ /* 0x000fe400000108af */
[--C-:B------:R-:W-:Y:S02]  /*10580*/  FFMA.FTZ R150, R40, c[0x0][0x23c], -R168.reuse ;  /* 0x00008f0028967a23 */ /* 0x100fe400000108a8 */
[----:B------:R-:W-:Y:S02]  /*10590*/  FFMA.FTZ R173, R55, c[0x0][0x23c], -R173 ;  /* 0x00008f0037ad7a23 */ /* 0x000fe400000108ad */
[----:B------:R-:W-:Y:S01]  /*105a0*/  FFMA.FTZ R60, R60, c[0x0][0x23c], -R168 ;  /* 0x00008f003c3c7a23 */ /* 0x000fe200000108a8 */
[C---:B------:R-:W-:Y:S01]  /*105b0*/  HMMA.16816.F32.BF16 R8, R96.reuse, R104, R8 ;  /* 0x000000686008723c */ /* 0x040fe20000041808 */
[----:B------:R-:W2:Y:S03]  /*105c0*/  MUFU.EX2 R142, R142 ;  /* 0x0000008e008e7308 */ /* 0x000ea60000000800 */
[----:B------:R-:W-:Y:S02]  /*105d0*/  FFMA.FTZ R153, R132, R221, R153 ;  /* 0x000000dd84997223 */ /* 0x000fe40000010099 */
[----:B------:R-:W-:Y:S02]  /*105e0*/  FFMA.FTZ R155, R3, R220, R155 ;  /* 0x000000dc039b7223 */ /* 0x000fe4000001009b */
[-C--:B------:R-:W-:Y:S01]  /*105f0*/  HMMA.16816.F32.BF16 R12, R96, R106.reuse, R12 ;  /* 0x0000006a600c723c */ /* 0x080fe2000004180c */
[----:B------:R-:W-:Y:S02]  /*10600*/  IMAD.WIDE.U32 R104, R237, -0x326172a9, RZ ;  /* 0xcd9e8d57ed687825 */ /* 0x000fe400078e00ff */
[----:B------:R-:W-:Y:S02]  /*10610*/  MUFU.EX2 R235, R235 ;  /* 0x000000eb00eb7308 */ /* 0x000fe40000000800 */
[----:B------:R-:W-:Y:S01]  /*10620*/  FFMA.FTZ R237, R42, c[0x0][0x23c], -R167 ;  /* 0x00008f002aed7a23 */ /* 0x000fe200000108a7 */
[----:B-1----:R-:W-:Y:S01]  /*10630*/  LOP3.LUT R116, R105, UR15, R228, 0x96, !PT ;  /* 0x0000000f69747c12 */ /* 0x002fe2000f8e96e4 */
[----:B------:R-:W-:Y:S01]  /*10640*/  FFMA.FTZ R161, R2, R219, R161 ;  /* 0x000000db02a17223 */ /* 0x000fe200000100a1 */
[C---:B------:R-:W-:Y:S01]  /*10650*/  HMMA.16816.F32.BF16 R16, R100.reuse, R106, R16 ;  /* 0x0000006a6410723c */ /* 0x040fe20000041810 */
[----:B------:R-:W-:Y:S03]  /*10660*/  LOP3.LUT R36, R241, UR13, R104, 0x96, !PT ;  /* 0x0000000df1247c12 */ /* 0x000fe6000f8e9668 */
[----:B------:R-:W-:Y:S01]  /*10670*/  LOP3.LUT R112, R105, UR15, R224, 0x96, !PT ;  /* 0x0000000f69707c12 */ /* 0x000fe2000f8e96e0 */
[----:B------:R-:W-:Y:S01]  /*10680*/  IMAD.WIDE.U32 R116, R116, -0x2daee0ad, RZ ;  /* 0xd2511f5374747825 */ /* 0x000fe200078e00ff */
[----:B------:R-:W-:Y:S01]  /*10690*/  LOP3.LUT R38, R239, UR13, R104, 0x96, !PT ;  /* 0x0000000def267c12 */ /* 0x000fe2000f8e9668 */
[----:B------:R-:W-:Y:S01]  /*106a0*/  MUFU.EX2 R237, R237 ;  /* 0x000000ed00ed7308 */ /* 0x000fe20000000800 */
[-C--:B----4-:R-:W-:Y:S01]  /*106b0*/  HMMA.16816.F32.BF16 R32, R100, R108.reuse, R32 ;  /* 0x0000006c6420723c */ /* 0x090fe20000041820 */
[----:B------:R-:W1:Y:S03]  /*106c0*/  LDSM.16.MT88.4 R104, [R185+0x6800] ;  /* 0x00680000b968783b */ /* 0x000e660000004200 */
[----:B------:R-:W-:Y:S01]  /*106d0*/  IMAD.WIDE.U32 R36, R36, -0x2daee0ad, RZ ;  /* 0xd2511f5324247825 */ /* 0x000fe200078e00ff */
[----:B------:R-:W-:Y:S02]  /*106e0*/  LOP3.LUT R113, R117, UR12, R226, 0x96, !PT ;  /* 0x0000000c75717c12 */ /* 0x000fe4000f8e96e2 */
[----:B--2---:R-:W-:Y:S01]  /*106f0*/  F2FP.BF16.PACK_AB R64, R142, R141 ;  /* 0x0000008d8e40723e */ /* 0x004fe200000010ff */
[C---:B------:R-:W-:Y:S01]  /*10700*/  HMMA.16816.F32.BF16 R68, R96.reuse, R108, R68 ;  /* 0x0000006c6044723c */ /* 0x040fe20000041844 */
[----:B------:R-:W-:Y:S01]  /*10710*/  IMAD.WIDE.U32 R118, R112, -0x2daee0ad, RZ ;  /* 0xd2511f5370767825 */ /* 0x000fe200078e00ff */
[----:B------:R-:W2:Y:S02]  /*10720*/  MUFU.EX2 R236, R236 ;  /* 0x000000ec00ec7308 */ /* 0x000ea40000000800 */
[----:B------:R-:W-:Y:S01]  /*10730*/  LOP3.LUT R116, R37, UR10, R116, 0x96, !PT ;  /* 0x0000000a25747c12 */ /* 0x000fe2000f8e9674 */
[----:B------:R-:W-:Y:S01]  /*10740*/  IMAD.WIDE.U32 R38, R38, -0x2daee0ad, RZ ;  /* 0xd2511f5326267825 */ /* 0x000fe200078e00ff */
[----:B------:R-:W-:Y:S02]  /*10750*/  LOP3.LUT R37, R119, UR12, R222, 0x96, !PT ;  /* 0x0000000c77257c12 */ /* 0x000fe4000f8e96de */
[-C--:B------:R-:W-:Y:S01]  /*10760*/  HMMA.16816.F32.BF16 R72, R96, R110.reuse, R72 ;  /* 0x0000006e6048723c */ /* 0x080fe20000041848 */
[----:B------:R-:W-:Y:S03]  /*10770*/  IMAD.WIDE.U32 R116, R116, -0x326172a9, RZ ;  /* 0xcd9e8d5774747825 */ /* 0x000fe600078e00ff */
[----:B------:R-:W-:Y:S01]  /*10780*/  LOP3.LUT R112, R39, UR10, R118, 0x96, !PT ;  /* 0x0000000a27707c12 */ /* 0x000fe2000f8e9676 */
[----:B------:R-:W-:Y:S01]  /*10790*/  IMAD.WIDE.U32 R114, R113, -0x326172a9, RZ ;  /* 0xcd9e8d5771727825 */ /* 0x000fe200078e00ff */
[----:B------:R-:W-:Y:S02]  /*107a0*/  MUFU.EX2 R150, R150 ;  /* 0x0000009600967308 */ /* 0x000fe40000000800 */
[C---:B------:R-:W-:Y:S01]  /*107b0*/  HMMA.16816.F32.BF16 R20, R100.reuse, R110, R20 ;  /* 0x0000006e6414723c */ /* 0x040fe20000041814 */
[----:B------:R-:W-:Y:S03]  /*107c0*/  IMAD.WIDE.U32 R118, R37, -0x326172a9, RZ ;  /* 0xcd9e8d5725767825 */ /* 0x000fe600078e00ff */
[----:B------:R-:W-:Y:S01]  /*107d0*/  LOP3.LUT R114, R117, UR9, R114, 0x96, !PT ;  /* 0x0000000975727c12 */ /* 0x000fe2000f8e9672 */
[----:B------:R-:W-:Y:S01]  /*107e0*/  IMAD.WIDE.U32 R112, R112, -0x326172a9, RZ ;  /* 0xcd9e8d5770707825 */ /* 0x000fe200078e00ff */
[----:B------:R-:W-:Y:S02]  /*107f0*/  LOP3.LUT R240, R115, UR11, R240, 0x96, !PT ;  /* 0x0000000b73f07c12 */ /* 0x000fe4000f8e96f0 */
[----:B------:R-:W-:Y:S01]  /*10800*/  LOP3.LUT R238, R119, UR11, R238, 0x96, !PT ;  /* 0x0000000b77ee7c12 */ /* 0x000fe2000f8e96ee */
[----:B------:R-:W-:Y:S01]  /*10810*/  IMAD.WIDE.U32 R114, R114, -0x2daee0ad, RZ ;  /* 0xd2511f5372727825 */ /* 0x000fe200078e00ff */
[----:B------:R-:W3:Y:S02]  /*10820*/  MUFU.EX2 R151, R151 ;  /* 0x0000009700977308 */ /* 0x000ee40000000800 */
[----:B------:R-:W-:Y:S01]  /*10830*/  LOP3.LUT R108, R113, UR9, R118, 0x96, !PT ;  /* 0x00000009716c7c12 */ /* 0x000fe2000f8e9676 */
[----:B------:R-:W-:Y:S01]  /*10840*/  IMAD.WIDE.U32 R240, R240, -0x2daee0ad, RZ ;  /* 0xd2511f53f0f07825 */ /* 0x000fe200078e00ff */
[-C--:B-1----:R-:W-:Y:S04]  /*10850*/  HMMA.16816.F32.BF16 R76, R100, R104.reuse, R76 ;  /* 0x00000068644c723c */ /* 0x082fe8000004184c */
[----:B------:R-:W-:Y:S01]  /*10860*/  LOP3.LUT R40, R241, UR8, R36, 0x96, !PT ;  /* 0x00000008f1287c12 */ /* 0x000fe2000f8e9624 */
[----:B------:R-:W-:Y:S01]  /*10870*/  IMAD.WIDE.U32 R238, R238, -0x2daee0ad, RZ ;  /* 0xd2511f53eeee7825 */ /* 0x000fe200078e00ff */
[----:B------:R-:W-:Y:S01]  /*10880*/  LOP3.LUT R36, R115, UR6, R240, 0x96, !PT ;  /* 0x0000000673247c12 */ /* 0x000fe2000f8e96f0 */
[----:B------:R-:W-:Y:S02]  /*10890*/  MUFU.EX2 R143, R143 ;  /* 0x0000008f008f7308 */ /* 0x000fe40000000800 */
[----:B------:R-:W-:Y:S03]  /*108a0*/  IMAD.WIDE.U32 R108, R108, -0x2daee0ad, RZ ;  /* 0xd2511f536c6c7825 */ /* 0x000fe600078e00ff */
[----:B------:R-:W-:Y:S01]  /*108b0*/  LOP3.LUT R41, R239, UR8, R38, 0x96, !PT ;  /* 0x00000008ef297c12 */ /* 0x000fe2000f8e9626 */
[C---:B------:R-:W-:Y:S01]  /*108c0*/  HMMA.16816.F32.BF16 R80, R96.reuse, R104, R80 ;  /* 0x000000686050723c */ /* 0x040fe20000041850 */
[----:B------:R-:W-:Y:S01]  /*108d0*/  IMAD.WIDE.U32 R120, R36, -0x326172a9, RZ ;  /* 0xcd9e8d5724787825 */ /* 0x000fe200078e00ff */
[----:B------:R-:W-:Y:S01]  /*108e0*/  LOP3.LUT R42, R109, UR6, R238, 0x96, !PT ;  /* 0x000000066d2a7c12 */ /* 0x000fe2000f8e96ee */
[----:B------:R-:W1:Y:S01]  /*108f0*/  LDSM.16.MT88.4 R36, [R184+0x6800] ;  /* 0x00680000b824783b */ /* 0x000e620000004200 */
[----:B------:R-:W4:Y:S04]  /*10900*/  MUFU.EX2 R149, R149 ;  /* 0x0000009500957308 */ /* 0x000f280000000800 */
[-C--:B------:R-:W-:Y:S01]  /*10910*/  HMMA.16816.F32.BF16 R24, R96, R106.reuse, R24 ;  /* 0x0000006a6018723c */ /* 0x080fe20000041818 */
[----:B------:R-:W-:Y:S03]  /*10920*/  IMAD.WIDE.U32 R110, R40, -0x326172a9, RZ ;  /* 0xcd9e8d57286e7825 */ /* 0x000fe600078e00ff */
[----:B------:R-:W-:Y:S01]  /*10930*/  LOP3.LUT R115, R120, 0xffff, RZ, 0xc0, !PT ;  /* 0x0000ffff78737812 */ /* 0x000fe200078ec0ff */
[----:B------:R-:W-:Y:S01]  /*10940*/  IMAD.WIDE.U32 R118, R42, -0x326172a9, RZ ;  /* 0xcd9e8d572a767825 */ /* 0x000fe200078e00ff */
[----:B------:R-:W-:Y:S02]  /*10950*/  LOP3.LUT R40, R121, UR16, R110, 0x96, !PT ;  /* 0x0000001079287c12 */ /* 0x000fe4000f8e966e */
[C---:B------:R-:W-:Y:S01]  /*10960*/  HMMA.16816.F32.BF16 R84, R100.reuse, R106, R84 ;  /* 0x0000006a6454723c */ /* 0x040fe20000041854 */
[----:B------:R-:W-:Y:S01]  /*10970*/  IMAD.WIDE.U32 R104, R41, -0x326172a9, RZ ;  /* 0xcd9e8d5729687825 */ /* 0x000fe200078e00ff */
[----:B------:R-:W-:Y:S02]  /*10980*/  MUFU.EX2 R243, R243 ;  /* 0x000000f300f37308 */ /* 0x000fe40000000800 */
[----:B------:R-:W-:Y:S01]  /*10990*/  SHF.R.U32.HI R117, RZ, 0x10, R118 ;  /* 0x00000010ff757819 */ /* 0x000fe20000011676 */
[--C-:B------:R-:W-:Y:S01]  /*109a0*/  FFMA.FTZ R239, R44, c[0x0][0x23c], -R168.reuse ;  /* 0x00008f002cef7a23 */ /* 0x100fe200000108a8 */
[C---:B------:R-:W-:Y:S01]  /*109b0*/  LOP3.LUT R110, R118.reuse, 0xffff, RZ, 0xc0, !PT ;  /* 0x0000ffff766e7812 */ /* 0x040fe200078ec0ff */
[----:B------:R-:W-:Y:S01]  /*109c0*/  FFMA.FTZ R240, R45, c[0x0][0x23c], -R168 ;  /* 0x00008f002df07a23 */ /* 0x000fe200000108a8 */
[----:B------:R-:W-:Y:S01]  /*109d0*/  SHF.R.U32.HI R44, RZ, 0x18, R118 ;  /* 0x00000018ff2c7819 */ /* 0x000fe20000011676 */
[--C-:B------:R-:W-:Y:S03]  /*109e0*/  FFMA.FTZ R238, R43, c[0x0][0x23c], -R167.reuse ;  /* 0x00008f002bee7a23 */ /* 0x100fe600000108a7 */
[----:B------:R-:W-:Y:S01]  /*109f0*/  LOP3.LUT R41, R119, UR16, R104, 0x96, !PT ;  /* 0x0000001077297c12 */ /* 0x000fe2000f8e9668 */
[--C-:B------:R-:W-:Y:S01]  /*10a00*/  FFMA.FTZ R241, R47, c[0x0][0x23c], -R167.reuse ;  /* 0x00008f002ff17a23 */ /* 0x100fe200000108a7 */
[----:B------:R-:W-:Y:S01]  /*10a10*/  LOP3.LUT R104, R117, 0xff, RZ, 0xc0, !PT ;  /* 0x000000ff75687812 */ /* 0x000fe200078ec0ff */
[----:B------:R-:W-:Y:S01]  /*10a20*/  MUFU.EX2 R239, R239 ;  /* 0x000000ef00ef7308 */ /* 0x000fe20000000800 */
[----:B------:R-:W-:Y:S01]  /*10a30*/  SHF.R.U32.HI R113, RZ, 0x10, R120 ;  /* 0x00000010ff717819 */ /* 0x000fe20000011678 */
[----:B------:R-:W-:Y:S01]  /*10a40*/  FFMA.FTZ R167, R63, c[0x0][0x23c], -R167 ;  /* 0x00008f003fa77a23 */ /* 0x000fe200000108a7 */
[----:B------:R-:W-:Y:S01]  /*10a50*/  LOP3.LUT R109, R118, 0xff, RZ, 0xc0, !PT ;  /* 0x000000ff766d7812 */ /* 0x000fe200078ec0ff */
[----:B------:R-:W-:Y:S01]  /*10a60*/  FFMA.FTZ R168, R61, c[0x0][0x23c], -R168 ;  /* 0x00008f003da87a23 */ /* 0x000fe200000108a8 */
[----:B------:R-:W-:Y:S01]  /*10a70*/  LOP3.LUT R45, R40, 0xffff, RZ, 0xc0, !PT ;  /* 0x0000ffff282d7812 */ /* 0x000fe200078ec0ff */
[----:B------:R-:W-:Y:S01]  /*10a80*/  FFMA.FTZ R163, R0, R218, R163 ;  /* 0x000000da00a37223 */ /* 0x000fe200000100a3 */
[----:B------:R-:W-:Y:S01]  /*10a90*/  SHF.R.U32.HI R110, RZ, 0x8, R110 ;  /* 0x00000008ff6e7819 */ /* 0x000fe2000001166e */
[----:B------:R-:W-:Y:S01]  /*10aa0*/  FADD.FTZ R153, R154, R153 ;  /* 0x000000999a997221 */ /* 0x000fe20000010000 */
[----:B------:R-:W-:Y:S01]  /*10ab0*/  PRMT R104, R104, 0x5410, R44 ;  /* 0x0000541068687816 */ /* 0x000fe2000000002c */
[----:B------:R-:W-:Y:S01]  /*10ac0*/  MUFU.EX2 R240, R240 ;  /* 0x000000f000f07308 */ /* 0x000fe20000000800 */
[----:B------:R-:W-:Y:S01]  /*10ad0*/  SHF.R.U32.HI R44, RZ, 0x10, R40 ;  /* 0x00000010ff2c7819 */ /* 0x000fe20000011628 */
[----:B------:R-:W-:Y:S01]  /*10ae0*/  FADD.FTZ R155, R156, R155 ;  /* 0x0000009b9c9b7221 */ /* 0x000fe20000010000 */
[----:B------:R-:W-:Y:S01]  /*10af0*/  SHF.R.U32.HI R115, RZ, 0x8, R115 ;  /* 0x00000008ff737819 */ /* 0x000fe20000011673 */
[----:B------:R-:W-:Y:S01]  /*10b00*/  FADD.FTZ R161, R162, R161 ;  /* 0x000000a1a2a17221 */ /* 0x000fe20000010000 */
[-C--:B-1----:R-:W-:Y:S01]  /*10b10*/  HMMA.16816.F32.BF16 R28, R100, R36.reuse, R28 ;  /* 0x00000024641c723c */ /* 0x082fe2000004181c */
[----:B------:R-:W-:Y:S01]  /*10b20*/  LOP3.LUT R113, R113, 0xff, RZ, 0xc0, !PT ;  /* 0x000000ff71717812 */ /* 0x000fe200078ec0ff */
[----:B------:R-:W-:Y:S01]  /*10b30*/  FADD.FTZ R163, R164, R163 ;  /* 0x000000a3a4a37221 */ /* 0x000fe20000010000 */
[----:B------:R-:W-:Y:S01]  /*10b40*/  LOP3.LUT R42, R120, 0xff, RZ, 0xc0, !PT ;  /* 0x000000ff782a7812 */ /* 0x000fe200078ec0ff */
[----:B------:R-:W-:Y:S01]  /*10b50*/  FADD.FTZ R153, R137, R153 ;  /* 0x0000009989997221 */ /* 0x000fe20000010000 */
[----:B------:R-:W-:Y:S01]  /*10b60*/  SHF.R.U32.HI R43, RZ, 0x18, R120 ;  /* 0x00000018ff2b7819 */ /* 0x000fe20000011678 */
[----:B------:R-:W1:Y:S01]  /*10b70*/  MUFU.EX2 R238, R238 ;  /* 0x000000ee00ee7308 */ /* 0x000e620000000800 */
[----:B------:R-:W-:Y:S01]  /*10b80*/  PRMT R109, R109, 0x5410, R110 ;  /* 0x000054106d6d7816 */ /* 0x000fe2000000006e */
[C---:B------:R-:W-:Y:S01]  /*10b90*/  HMMA.16816.F32.BF16 R88, R96.reuse, R36, R88 ;  /* 0x000000246058723c */ /* 0x040fe20000041858 */
[----:B------:R-:W-:Y:S03]  /*10ba0*/  LOP3.LUT R117, R40, 0xff, RZ, 0xc0, !PT ;  /* 0x000000ff28757812 */ /* 0x000fe600078ec0ff */
[----:B------:R-:W-:Y:S01]  /*10bb0*/  SHF.R.U32.HI R106, RZ, 0x10, R41 ;  /* 0x00000010ff6a7819 */ /* 0x000fe20000011629 */
[----:B------:R-:W-:Y:S01]  /*10bc0*/  FADD.FTZ R155, R139, R155 ;  /* 0x0000009b8b9b7221 */ /* 0x000fe20000010000 */
[----:B------:R-:W-:Y:S01]  /*10bd0*/  LOP3.LUT R107, R41, 0xff, RZ, 0xc0, !PT ;  /* 0x000000ff296b7812 */ /* 0x000fe200078ec0ff */
[----:B------:R-:W-:Y:S01]  /*10be0*/  FADD.FTZ R161, R157, R161 ;  /* 0x000000a19da17221 */ /* 0x000fe20000010000 */
[-C--:B------:R-:W-:Y:S01]  /*10bf0*/  HMMA.16816.F32.BF16 R92, R96, R38.reuse, R92 ;  /* 0x00000026605c723c */ /* 0x080fe2000004185c */
[----:B------:R-:W-:Y:S01]  /*10c00*/  SHF.R.U32.HI R110, RZ, 0x18, R41 ;  /* 0x00000018ff6e7819 */ /* 0x000fe20000011629 */
[----:B------:R-:W5:Y:S02]  /*10c10*/  MUFU.EX2 R241, R241 ;  /* 0x000000f100f17308 */ /* 0x000f640000000800 */
[----:B------:R-:W-:Y:S01]  /*10c20*/  PRMT R42, R42, 0x5410, R115 ;  /* 0x000054102a2a7816 */ /* 0x000fe20000000073 */
[----:B------:R-:W-:Y:S01]  /*10c30*/  FADD.FTZ R163, R159, R163 ;  /* 0x000000a39fa37221 */ /* 0x000fe20000010000 */
[----:B------:R-:W-:Y:S01]  /*10c40*/  SHF.R.U32.HI R115, RZ, 0x18, R40 ;  /* 0x00000018ff737819 */ /* 0x000fe20000011628 */
[----:B------:R-:W-:Y:S01]  /*10c50*/  FADD.FTZ R153, R138, R153 ;  /* 0x000000998a997221 */ /* 0x000fe20000010000 */
[----:B------:R-:W-:Y:S01]  /*10c60*/  HMMA.16816.F32.BF16 R48, R100, R38, R48 ;  /* 0x000000266430723c */ /* 0x000fe20000041830 */
[----:B------:R-:W-:Y:S03]  /*10c70*/  SHF.R.U32.HI R40, RZ, 0x8, R45 ;  /* 0x00000008ff287819 */ /* 0x000fe6000001162d */
[----:B------:R-:W-:Y:S01]  /*10c80*/  PRMT R43, R113, 0x5410, R43 ;  /* 0x00005410712b7816 */ /* 0x000fe2000000002b */
[--C-:B------:R-:W-:Y:S01]  /*10c90*/  HSET2.LE.AND R42, R42, R216.reuse, PT ;  /* 0x000000d82a2a7233 */ /* 0x100fe20003803000 */
[----:B------:R-:W-:Y:S01]  /*10ca0*/  LOP3.LUT R113, R41, 0xffff, RZ, 0xc0, !PT ;  /* 0x0000ffff29717812 */ /* 0x000fe200078ec0ff */
[--C-:B------:R-:W-:Y:S01]  /*10cb0*/  HSET2.LE.AND R38, R109, R216.reuse, PT ;  /* 0x000000d86d267233 */ /* 0x100fe20003803000 */
[----:B------:R-:W-:Y:S01]  /*10cc0*/  LOP3.LUT R41, R44, 0xff, RZ, 0xc0, !PT ;  /* 0x000000ff2c297812 */ /* 0x000fe200078ec0ff */
[--C-:B------:R-:W-:Y:S01]  /*10cd0*/  HSET2.LE.AND R43, R43, R216.reuse, PT ;  /* 0x000000d82b2b7233 */ /* 0x100fe20003803000 */
[----:B------:R-:W5:Y:S01]  /*10ce0*/  LDSM.16.MT88.4 R44, [R188+0x7000] ;  /* 0x00700000bc2c783b */ /* 0x000f620000004200 */
[----:B------:R-:W1:Y:S01]  /*10cf0*/  MUFU.EX2 R244, R244 ;  /* 0x000000f400f47308 */ /* 0x000e620000000800 */
[----:B------:R-:W-:Y:S01]  /*10d00*/  SHF.R.U32.HI R113, RZ, 0x8, R113 ;  /* 0x00000008ff717819 */ /* 0x000fe20000011671 */
[--C-:B------:R-:W-:Y:S01]  /*10d10*/  HSET2.LE.AND R39, R104, R216.reuse, PT ;  /* 0x000000d868277233 */ /* 0x100fe20003803000 */
[----:B------:R-:W-:Y:S01]  /*10d20*/  PRMT R40, R117, 0x5410, R40 ;  /* 0x0000541075287816 */ /* 0x000fe20000000028 */
[----:B------:R-:W-:Y:S01]  /*10d30*/  FADD.FTZ R155, R152, R155 ;  /* 0x0000009b989b7221 */ /* 0x000fe20000010000 */
[----:B------:R-:W-:Y:S01]  /*10d40*/  PRMT R107, R107, 0x5410, R113 ;  /* 0x000054106b6b7816 */ /* 0x000fe20000000071 */
[----:B------:R-:W-:Y:S01]  /*10d50*/  FADD.FTZ R161, R158, R161 ;  /* 0x000000a19ea17221 */ /* 0x000fe20000010000 */
[----:B------:R-:W-:Y:S01]  /*10d60*/  LOP3.LUT R106, R106, 0xff, RZ, 0xc0, !PT ;  /* 0x000000ff6a6a7812 */ /* 0x000fe200078ec0ff */
[--C-:B------:R-:W-:Y:S01]  /*10d70*/  HSET2.LE.AND R40, R40, R216.reuse, PT ;  /* 0x000000d828287233 */ /* 0x100fe20003803000 */
[----:B------:R-:W-:Y:S01]  /*10d80*/  F2FP.BF16.PACK_AB R36, R140, R148 ;  /* 0x000000948c24723e */ /* 0x000fe200000010ff */
[----:B------:R-:W-:Y:S01]  /*10d90*/  MUFU.EX2 R245, R245 ;  /* 0x000000f500f57308 */ /* 0x000fe20000000800 */
[----:B------:R-:W-:Y:S01]  /*10da0*/  PRMT R41, R41, 0x5410, R115 ;  /* 0x0000541029297816 */ /* 0x000fe20000000073 */
[----:B------:R-:W-:Y:S01]  /*10db0*/  FADD.FTZ R163, R160, R163 ;  /* 0x000000a3a0a37221 */ /* 0x000fe20000010000 */
[----:B--2---:R-:W-:Y:S01]  /*10dc0*/  F2FP.BF16.PACK_AB R37, R236, R235 ;  /* 0x000000ebec25723e */ /* 0x004fe200000010ff */
[----:B------:R-:W-:Y:S01]  /*10dd0*/  FADD.FTZ R153, R146, R153 ;  /* 0x0000009992997221 */ /* 0x000fe20000010000 */
[----:B------:R-:W-:Y:S01]  /*10de0*/  PRMT R106, R106, 0x5410, R110 ;  /* 0x000054106a6a7816 */ /* 0x000fe2000000006e */
[--C-:B------:R-:W-:Y:S01]  /*10df0*/  HSET2.LE.AND R41, R41, R216.reuse, PT ;  /* 0x000000d829297233 */ /* 0x100fe20003803000 */
[----:B------:R-:W-:Y:S01]  /*10e00*/  LOP3.LUT R43, R43, R36, RZ, 0xc0, !PT ;  /* 0x000000242b2b7212 */ /* 0x000fe200078ec0ff */
[--C-:B------:R-:W-:Y:S01]  /*10e10*/  HSET2.LE.AND R36, R107, R216.reuse, PT ;  /* 0x000000d86b247233 */ /* 0x100fe20003803000 */
[----:B------:R-:W-:Y:S01]  /*10e20*/  LOP3.LUT R42, R42, R37, RZ, 0xc0, !PT ;  /* 0x000000252a2a7212 */ /* 0x000fe200078ec0ff */
[----:B------:R-:W2:Y:S01]  /*10e30*/  MUFU.EX2 R246, R246 ;  /* 0x000000f600f67308 */ /* 0x000ea20000000800 */
[----:B---3--:R-:W-:Y:S01]  /*10e40*/  F2FP.BF16.PACK_AB R37, R151, R150 ;  /* 0x000000969725723e */ /* 0x008fe200000010ff */
[----:B------:R-:W-:Y:S01]  /*10e50*/  FADD.FTZ R155, R169, R155 ;  /* 0x0000009ba99b7221 */ /* 0x000fe20000010000 */
[----:B----4-:R-:W-:Y:S01]  /*10e60*/  F2FP.BF16.PACK_AB R96, R149, R143 ;  /* 0x0000008f9560723e */ /* 0x010fe200000010ff */
[----:B------:R-:W-:Y:S01]  /*10e70*/  FADD.FTZ R161, R171, R161 ;  /* 0x000000a1aba17221 */ /* 0x000fe20000010000 */
[----:B------:R-:W-:Y:S01]  /*10e80*/  LOP3.LUT R40, R40, R64, RZ, 0xc0, !PT ;  /* 0x0000004028287212 */ /* 0x000fe200078ec0ff */
[----:B------:R-:W-:Y:S01]  /*10e90*/  FADD.FTZ R163, R174, R163 ;  /* 0x000000a3aea37221 */ /* 0x000fe20000010000 */
[----:B------:R-:W3:Y:S01]  /*10ea0*/  LDSM.16.MT88.4 R64, [R186+0x7000] ;  /* 0x00700000ba40783b */ /* 0x000ee20000004200 */
[----:B------:R-:W-:Y:S01]  /*10eb0*/  LOP3.LUT R36, R36, R37, RZ, 0xc0, !PT ;  /* 0x0000002524247212 */ /* 0x000fe200078ec0ff */
[--C-:B------:R-:W-:Y:S01]  /*10ec0*/  HSET2.LE.AND R37, R106, R216.reuse, PT ;  /* 0x000000d86a257233 */ /* 0x100fe20003803000 */
[----:B------:R-:W-:Y:S01]  /*10ed0*/  LOP3.LUT R41, R41, R96, RZ, 0xc0, !PT ;  /* 0x0000006029297212 */ /* 0x000fe200078ec0ff */
[----:B------:R-:W4:Y:S01]  /*10ee0*/  MUFU.EX2 R247, R247 ;  /* 0x000000f700f77308 */ /* 0x000f220000000800 */
[----:B-1----:R-:W-:Y:S01]  /*10ef0*/  F2FP.BF16.PACK_AB R96, R238, R237 ;  /* 0x000000edee60723e */ /* 0x002fe200000010ff */
[----:B------:R-:W-:Y:S01]  /*10f00*/  FADD.FTZ R153, R147, R153 ;  /* 0x0000009993997221 */ /* 0x000fe20000010000 */
[----:B------:R-:W-:Y:S01]  /*10f10*/  F2FP.BF16.PACK_AB R97, R240, R239 ;  /* 0x000000eff061723e */ /* 0x000fe200000010ff */
[----:B------:R-:W-:Y:S01]  /*10f20*/  FADD.FTZ R155, R170, R155 ;  /* 0x0000009baa9b7221 */ /* 0x000fe20000010000 */
[----:B------:R-:W-:Y:S01]  /*10f30*/  LOP3.LUT R37, R37, R96, RZ, 0xc0, !PT ;  /* 0x0000006025257212 */ /* 0x000fe200078ec0ff */
[----:B------:R-:W-:Y:S01]  /*10f40*/  FADD.FTZ R161, R172, R161 ;  /* 0x000000a1aca17221 */ /* 0x000fe20000010000 */
[----:B-----5:R-:W-:Y:S01]  /*10f50*/  F2FP.BF16.PACK_AB R96, R241, R242 ;  /* 0x000000f2f160723e */ /* 0x020fe200000010ff */
[-C--:B------:R-:W-:Y:S01]  /*10f60*/  HMMA.16816.F32.BF16 R4, R40, R44.reuse, R4 ;  /* 0x0000002c2804723c */ /* 0x080fe20000041804 */
[----:B------:R-:W-:Y:S01]  /*10f70*/  LOP3.LUT R38, R38, R97, RZ, 0xc0, !PT ;  /* 0x0000006126267212 */ /* 0x000fe200078ec0ff */
[----:B------:R-:W1:Y:S01]  /*10f80*/  MUFU.EX2 R175, R175 ;  /* 0x000000af00af7308 */ /* 0x000e620000000800 */
[----:B------:R-:W-:Y:S01]  /*10f90*/  LOP3.LUT R39, R39, R96, RZ, 0xc0, !PT ;  /* 0x0000006027277212 */ /* 0x000fe200078ec0ff */
[----:B------:R-:W-:Y:S01]  /*10fa0*/  FADD.FTZ R163, R176, R163 ;  /* 0x000000a3b0a37221 */ /* 0x000fe20000010000 */
[----:B------:R-:W5:Y:S01]  /*10fb0*/  LDSM.16.MT88.4 R96, [R185+0x7000] ;  /* 0x00700000b960783b */ /* 0x000f620000004200 */
[----:B------:R-:W-:Y:S01]  /*10fc0*/  LOP3.LUT R110, R111, UR7, R116, 0x96, !PT ;  /* 0x000000076f6e7c12 */ /* 0x000fe2000f8e9674 */
[----:B------:R-:W-:Y:S01]  /*10fd0*/  FADD.FTZ R153, R165, R153 ;  /* 0x00000099a5997221 */ /* 0x000fe20000010000 */
[----:B------:R-:W-:Y:S01]  /*10fe0*/  LOP3.LUT R100, R105, UR7, R112, 0x96, !PT ;  /* 0x0000000769647c12 */ /* 0x000fe2000f8e9670 */
[----:B------:R-:W-:Y:S01]  /*10ff0*/  FADD.FTZ R155, R144, R155 ;  /* 0x0000009b909b7221 */ /* 0x000fe20000010000 */
[C---:B------:R-:W-:Y:S02]  /*11000*/  HMMA.16816.F32.BF16 R8, R36.reuse, R44, R8 ;  /* 0x0000002c2408723c */ /* 0x040fe40000041808 */
[----:B------:R-:W-:Y:S01]  /*11010*/  IMAD.WIDE.U32 R110, R110, -0x2daee0ad, RZ ;  /* 0xd2511f536e6e7825 */ /* 0x000fe200078e00ff */
[----:B------:R-:W-:Y:S01]  /*11020*/  LDSM.16.MT88.4 R116, [R188+0x7800] ;  /* 0x00780000bc74783b */ /* 0x000fe20000004200 */
[----:B------:R-:W1:Y:S02]  /*11030*/  MUFU.EX2 R248, R248 ;  /* 0x000000f800f87308 */ /* 0x000e640000000800 */
[----:B------:R-:W-:Y:S01]  /*11040*/  IMAD.WIDE.U32 R100, R100, -0x2daee0ad, RZ ;  /* 0xd2511f5364647825 */ /* 0x000fe200078e00ff */
[C---:B------:R-:W-:Y:S01]  /*11050*/  LOP3.LUT R54, R110.reuse, 0xffff, RZ, 0xc0, !PT ;  /* 0x0000ffff6e367812 */ /* 0x040fe200078ec0ff */
[-C--:B------:R-:W-:Y:S01]  /*11060*/  HMMA.16816.F32.BF16 R12, R36, R46.reuse, R12 ;  /* 0x0000002e240c723c */ /* 0x080fe2000004180c */
[----:B------:R-:W-:Y:S03]  /*11070*/  LOP3.LUT R114, R111, UR17, R114, 0x96, !PT ;  /* 0x000000116f727c12 */ /* 0x000fe6000f8e9672 */
[----:B------:R-:W-:Y:S01]  /*11080*/  LOP3.LUT R52, R101, UR17, R108, 0x96, !PT ;  /* 0x0000001165347c12 */ /* 0x000fe2000f8e966c */
[----:B------:R-:W-:Y:S01]  /*11090*/  FADD.FTZ R161, R177, R161 ;  /* 0x000000a1b1a17221 */ /* 0x000fe20000010000 */
[----:B------:R-:W-:Y:S01]  /*110a0*/  LOP3.LUT R53, R110, 0xff, RZ, 0xc0, !PT ;  /* 0x000000ff6e357812 */ /* 0x000fe200078ec0ff */
[----:B------:R-:W-:Y:S01]  /*110b0*/  MUFU.EX2 R173, R173 ;  /* 0x000000ad00ad7308 */ /* 0x000fe20000000800 */
[C---:B------:R-:W-:Y:S01]  /*110c0*/  HMMA.16816.F32.BF16 R16, R40.reuse, R46, R16 ;  /* 0x0000002e2810723c */ /* 0x040fe20000041810 */
[----:B------:R-:W1:Y:S03]  /*110d0*/  LDSM.16.MT88.4 R44, [R184+0x7000] ;  /* 0x00700000b82c783b */ /* 0x000e660000004200 */
[----:B------:R-:W-:Y:S01]  /*110e0*/  LOP3.LUT R63, R52, 0xff, RZ, 0xc0, !PT ;  /* 0x000000ff343f7812 */ /* 0x000fe200078ec0ff */
[----:B------:R-:W-:Y:S01]  /*110f0*/  FADD.FTZ R163, R179, R163 ;  /* 0x000000a3b3a37221 */ /* 0x000fe20000010000 */
[----:B------:R-:W-:Y:S01]  /*11100*/  LOP3.LUT R55, R100, 0xffff, RZ, 0xc0, !PT ;  /* 0x0000ffff64377812 */ /* 0x000fe200078ec0ff */
[----:B------:R-:W-:Y:S01]  /*11110*/  FADD.FTZ R153, R166, R153 ;  /* 0x00000099a6997221 */ /* 0x000fe20000010000 */
[-C--:B---3--:R-:W-:Y:S01]  /*11120*/  HMMA.16816.F32.BF16 R32, R40, R64.reuse, R32 ;  /* 0x000000402820723c */ /* 0x088fe20000041820 */
[----:B------:R-:W3:Y:S03]  /*11130*/  MUFU.EX2 R56, R56 ;  /* 0x0000003800387308 */ /* 0x000ee60000000800 */
[----:B------:R-:W-:Y:S01]  /*11140*/  SHF.R.U32.HI R55, RZ, 0x8, R55 ;  /* 0x00000008ff377819 */ /* 0x000fe20000011637 */
[----:B------:R-:W-:Y:S02]  /*11150*/  FADD.FTZ R155, R145, R155 ;  /* 0x0000009b919b7221 */ /* 0x000fe40000010000 */
[----:B------:R-:W-:Y:S01]  /*11160*/  FADD.FTZ R161, R178, R161 ;  /* 0x000000a1b2a17221 */ /* 0x000fe20000010000 */
[C---:B------:R-:W-:Y:S01]  /*11170*/  HMMA.16816.F32.BF16 R68, R36.reuse, R64, R68 ;  /* 0x000000402444723c */ /* 0x040fe20000041844 */
[----:B------:R-:W-:Y:S02]  /*11180*/  FADD.FTZ R163, R234, R163 ;  /* 0x000000a3eaa37221 */ /* 0x000fe40000010000 */
[----:B------:R-:W-:Y:S01]  /*11190*/  MUFU.EX2 R57, R57 ;  /* 0x0000003900397308 */ /* 0x000fe20000000800 */
[----:B------:R-:W-:Y:S02]  /*111a0*/  FADD.FTZ R153, R141, R153 ;  /* 0x000000998d997221 */ /* 0x000fe40000010000 */
[----:B------:R-:W-:Y:S01]  /*111b0*/  FADD.FTZ R155, R143, R155 ;  /* 0x0000009b8f9b7221 */ /* 0x000fe20000010000 */
[--C-:B------:R-:W-:Y:S01]  /*111c0*/  SHF.R.U32.HI R64, RZ, 0x10, R110.reuse ;  /* 0x00000010ff407819 */ /* 0x100fe2000001166e */
[-C--:B------:R-:W-:Y:S01]  /*111d0*/  HMMA.16816.F32.BF16 R72, R36, R66.reuse, R72 ;  /* 0x000000422448723c */ /* 0x080fe20000041848 */
[----:B------:R-:W-:Y:S02]  /*111e0*/  SHF.R.U32.HI R65, RZ, 0x18, R110 ;  /* 0x00000018ff417819 */ /* 0x000fe4000001166e */
[----:B------:R-:W1:Y:S01]  /*111f0*/  LDSM.16.MT88.4 R108, [R186+0x7800] ;  /* 0x00780000ba6c783b */ /* 0x000e620000004200 */
[----:B------:R-:W-:Y:S01]  /*11200*/  FADD.FTZ R161, R150, R161 ;  /* 0x000000a196a17221 */ /* 0x000fe20000010000 */
[----:B------:R-:W1:Y:S01]  /*11210*/  MUFU.EX2 R58, R58 ;  /* 0x0000003a003a7308 */ /* 0x000e620000000800 */
[----:B------:R-:W-:Y:S02]  /*11220*/  FADD.FTZ R163, R237, R163 ;  /* 0x000000a3eda37221 */ /* 0x000fe40000010000 */
[C---:B------:R-:W-:Y:S01]  /*11230*/  HMMA.16816.F32.BF16 R20, R40.reuse, R66, R20 ;  /* 0x000000422814723c */ /* 0x040fe20000041814 */
[----:B------:R-:W-:Y:S03]  /*11240*/  FADD.FTZ R153, R142, R153 ;  /* 0x000000998e997221 */ /* 0x000fe60000010000 */
[----:B------:R-:W-:Y:S02]  /*11250*/  FADD.FTZ R155, R149, R155 ;  /* 0x0000009b959b7221 */ /* 0x000fe40000010000 */
[----:B------:R-:W-:Y:S01]  /*11260*/  FADD.FTZ R161, R151, R161 ;  /* 0x000000a197a17221 */ /* 0x000fe20000010000 */
[----:B------:R-:W-:Y:S01]  /*11270*/  LOP3.LUT R67, R64, 0xff, RZ, 0xc0, !PT ;  /* 0x000000ff40437812 */ /* 0x000fe200078ec0ff */
[-C--:B-----5:R-:W-:Y:S01]  /*11280*/  HMMA.16816.F32.BF16 R76, R40, R96.reuse, R76 ;  /* 0x00000060284c723c */ /* 0x0a0fe2000004184c */
[----:B------:R-:W-:Y:S01]  /*11290*/  LOP3.LUT R64, R100, 0xff, RZ, 0xc0, !PT ;  /* 0x000000ff64407812 */ /* 0x000fe200078ec0ff */
[----:B------:R-:W5:Y:S02]  /*112a0*/  MUFU.EX2 R59, R59 ;  /* 0x0000003b003b7308 */ /* 0x000f640000000800 */
[----:B------:R-:W-:Y:S01]  /*112b0*/  PRMT R65, R67, 0x5410, R65 ;  /* 0x0000541043417816 */ /* 0x000fe20000000041 */
[----:B------:R-:W-:Y:S01]  /*112c0*/  FADD.FTZ R163, R238, R163 ;  /* 0x000000a3eea37221 */ /* 0x000fe20000010000 */
[----:B------:R-:W-:Y:S01]  /*112d0*/  PRMT R64, R64, 0x5410, R55 ;  /* 0x0000541040407816 */ /* 0x000fe20000000037 */
[----:B------:R-:W-:Y:S01]  /*112e0*/  FADD.FTZ R153, R235, R153 ;  /* 0x00000099eb997221 */ /* 0x000fe20000010000 */
[C---:B------:R-:W-:Y:S01]  /*112f0*/  HMMA.16816.F32.BF16 R80, R36.reuse, R96, R80 ;  /* 0x000000602450723c */ /* 0x040fe20000041850 */
[----:B------:R-:W-:Y:S03]  /*11300*/  SHF.R.U32.HI R66, RZ, 0x10, R100 ;  /* 0x00000010ff427819 */ /* 0x000fe60000011664 */
[----:B------:R-:W-:Y:S01]  /*11310*/  MUFU.EX2 R60, R60 ;  /* 0x0000003c003c7308 */ /* 0x000fe20000000800 */
[----:B------:R-:W-:Y:S01]  /*11320*/  LOP3.LUT R61, R66, 0xff, RZ, 0xc0, !PT ;  /* 0x000000ff423d7812 */ /* 0x000fe200078ec0ff */
[----:B------:R-:W-:Y:S01]  /*11330*/  FADD.FTZ R155, R148, R155 ;  /* 0x0000009b949b7221 */ /* 0x000fe20000010000 */
[----:B------:R-:W-:Y:S01]  /*11340*/  SHF.R.U32.HI R96, RZ, 0x8, R54 ;  /* 0x00000008ff607819 */ /* 0x000fe20000011636 */
[-C--:B------:R-:W-:Y:S01]  /*11350*/  HMMA.16816.F32.BF16 R24, R36, R98.reuse, R24 ;  /* 0x000000622418723c */ /* 0x080fe20000041818 */
[----:B------:R-:W-:Y:S03]  /*11360*/  SHF.R.U32.HI R54, RZ, 0x18, R100 ;  /* 0x00000018ff367819 */ /* 0x000fe60000011664 */
[----:B------:R-:W-:Y:S01]  /*11370*/  PRMT R53, R53, 0x5410, R96 ;  /* 0x0000541035357816 */ /* 0x000fe20000000060 */
[----:B------:R-:W-:Y:S01]  /*11380*/  FADD.FTZ R161, R239, R161 ;  /* 0x000000a1efa17221 */ /* 0x000fe20000010000 */
[----:B------:R-:W-:Y:S01]  /*11390*/  PRMT R61, R61, 0x5410, R54 ;  /* 0x000054103d3d7816 */ /* 0x000fe20000000036 */
[----:B------:R-:W2:Y:S01]  /*113a0*/  MUFU.EX2 R168, R168 ;  /* 0x000000a800a87308 */ /* 0x000ea20000000800 */
[C---:B------:R-:W-:Y:S01]  /*113b0*/  HMMA.16816.F32.BF16 R84, R40.reuse, R98, R84 ;  /* 0x000000622854723c */ /* 0x040fe20000041854 */
[----:B------:R-:W-:Y:S03]  /*113c0*/  LOP3.LUT R54, R52, 0xffff, RZ, 0xc0, !PT ;  /* 0x0000ffff34367812 */ /* 0x000fe600078ec0ff */
[----:B------:R-:W-:Y:S01]  /*113d0*/  LOP3.LUT R96, R114, 0xff, RZ, 0xc0, !PT ;  /* 0x000000ff72607812 */ /* 0x000fe200078ec0ff */
[----:B------:R-:W-:Y:S01]  /*113e0*/  FADD.FTZ R163, R242, R163 ;  /* 0x000000a3f2a37221 */ /* 0x000fe20000010000 */
[----:B------:R-:W-:Y:S01]  /*113f0*/  SHF.R.U32.HI R54, RZ, 0x8, R54 ;  /* 0x00000008ff367819 */ /* 0x000fe20000011636 */
[--C-:B------:R-:W-:Y:S01]  /*11400*/  HSET2.LE.AND R98, R53, R216.reuse, PT ;  /* 0x000000d835627233 */ /* 0x100fe20003803000 */
[-C--:B-1----:R-:W-:Y:S01]  /*11410*/  HMMA.16816.F32.BF16 R28, R40, R44.reuse, R28 ;  /* 0x0000002c281c723c */ /* 0x082fe2000004181c */
[--C-:B------:R-:W-:Y:S01]  /*11420*/  HSET2.LE.AND R99, R65, R216.reuse, PT ;  /* 0x000000d841637233 */ /* 0x100fe20003803000 */
[----:B------:R-:W-:Y:S02]  /*11430*/  MUFU.EX2 R167, R167 ;  /* 0x000000a700a77308 */ /* 0x000fe40000000800 */
[----:B------:R-:W-:Y:S01]  /*11440*/  PRMT R63, R63, 0x5410, R54 ;  /* 0x000054103f3f7816 */ /* 0x000fe20000000036 */
[----:B------:R-:W-:Y:S01]  /*11450*/  FADD.FTZ R153, R236, R153 ;  /* 0x00000099ec997221 */ /* 0x000fe20000010000 */
[----:B------:R-:W-:Y:S01]  /*11460*/  LOP3.LUT R66, R114, 0xffff, RZ, 0xc0, !PT ;  /* 0x0000ffff72427812 */ /* 0x000fe200078ec0ff */
[----:B------:R-:W-:Y:S01]  /*11470*/  FADD.FTZ R155, R140, R155 ;  /* 0x0000009b8c9b7221 */ /* 0x000fe20000010000 */
[C---:B------:R-:W-:Y:S01]  /*11480*/  HMMA.16816.F32.BF16 R88, R36.reuse, R44, R88 ;  /* 0x0000002c2458723c */ /* 0x040fe20000041858 */
[--C-:B------:R-:W-:Y:S03]  /*11490*/  SHF.R.U32.HI R97, RZ, 0x10, R114.reuse ;  /* 0x00000010ff617819 */ /* 0x100fe60000011672 */
[----:B------:R1:W1:Y:S01]  /*114a0*/  MUFU.EX2 R45, R62 ;  /* 0x0000003e002d7308 */ /* 0x0002620000000800 */
[----:B------:R-:W-:Y:S01]  /*114b0*/  SHF.R.U32.HI R114, RZ, 0x18, R114 ;  /* 0x00000018ff727819 */ /* 0x000fe20000011672 */
[----:B------:R-:W-:Y:S01]  /*114c0*/  FADD.FTZ R161, R240, R161 ;  /* 0x000000a1f0a17221 */ /* 0x000fe20000010000 */
[----:B------:R-:W-:Y:S01]  /*114d0*/  SHF.R.U32.HI R66, RZ, 0x8, R66 ;  /* 0x00000008ff427819 */ /* 0x000fe20000011642 */
[-C--:B------:R-:W-:Y:S01]  /*114e0*/  HMMA.16816.F32.BF16 R92, R36, R46.reuse, R92 ;  /* 0x0000002e245c723c */ /* 0x080fe2000004185c */
[----:B------:R-:W-:Y:S03]  /*114f0*/  LOP3.LUT R97, R97, 0xff, RZ, 0xc0, !PT ;  /* 0x000000ff61617812 */ /* 0x000fe600078ec0ff */
[----:B------:R-:W-:Y:S01]  /*11500*/  PRMT R96, R96, 0x5410, R66 ;  /* 0x0000541060607816 */ /* 0x000fe20000000042 */
[----:B------:R-:W-:Y:S01]  /*11510*/  FADD.FTZ R163, R241, R163 ;  /* 0x000000a3f1a37221 */ /* 0x000fe20000010000 */
[----:B------:R-:W-:Y:S01]  /*11520*/  PRMT R97, R97, 0x5410, R114 ;  /* 0x0000541061617816 */ /* 0x000fe20000000072 */
[--C-:B------:R-:W-:Y:S01]  /*11530*/  HSET2.LE.AND R36, R63, R216.reuse, PT ;  /* 0x000000d83f247233 */ /* 0x100fe20003803000 */
[----:B------:R-:W-:Y:S01]  /*11540*/  HMMA.16816.F32.BF16 R48, R40, R46, R48 ;  /* 0x0000002e2830723c */ /* 0x000fe20000041830 */
[----:B------:R-:W-:Y:S03]  /*11550*/  F2FP.BF16.PACK_AB R44, R244, R243 ;  /* 0x000000f3f42c723e */ /* 0x000fe600000010ff */
[--C-:B------:R-:W-:Y:S01]  /*11560*/  HSET2.LE.AND R96, R96, R216.reuse, PT ;  /* 0x000000d860607233 */ /* 0x100fe20003803000 */
[----:B------:R-:W-:Y:S01]  /*11570*/  LOP3.LUT R98, R98, R44, RZ, 0xc0, !PT ;  /* 0x0000002c62627212 */ /* 0x000fe200078ec0ff */
[--C-:B------:R-:W-:Y:S01]  /*11580*/  HSET2.LE.AND R97, R97, R216.reuse, PT ;  /* 0x000000d861617233 */ /* 0x100fe20003803000 */
[----:B--2---:R-:W-:Y:S01]  /*11590*/  F2FP.BF16.PACK_AB R44, R246, R245 ;  /* 0x000000f5f62c723e */ /* 0x004fe200000010ff */
[----:B----4-:R-:W-:Y:S01]  /*115a0*/  FADD.FTZ R153, R247, R153 ;  /* 0x00000099f7997221 */ /* 0x010fe20000010000 */
[----:B------:R-:W-:Y:S03]  /*115b0*/  F2FP.BF16.PACK_AB R39, R175, R247 ;  /* 0x000000f7af27723e */ /* 0x000fe600000010ff */
[--C-:B-1----:R-:W-:Y:S01]  /*115c0*/  SHF.R.U32.HI R62, RZ, 0x10, R52.reuse ;  /* 0x00000010ff3e7819 */ /* 0x102fe20000011634 */
[----:B------:R-:W-:Y:S01]  /*115d0*/  FADD.FTZ R155, R248, R155 ;  /* 0x0000009bf89b7221 */ /* 0x000fe20000010000 */
[----:B------:R-:W-:Y:S01]  /*115e0*/  SHF.R.U32.HI R52, RZ, 0x18, R52 ;  /* 0x00000018ff347819 */ /* 0x000fe20000011634 */
[----:B---3--:R-:W-:Y:S01]  /*115f0*/  FADD.FTZ R161, R56, R161 ;  /* 0x000000a138a17221 */ /* 0x008fe20000010000 */
[----:B------:R-:W-:Y:S01]  /*11600*/  LOP3.LUT R62, R62, 0xff, RZ, 0xc0, !PT ;  /* 0x000000ff3e3e7812 */ /* 0x000fe200078ec0ff */
[----:B------:R-:W-:Y:S01]  /*11610*/  FADD.FTZ R163, R58, R163 ;  /* 0x000000a33aa37221 */ /* 0x000fe20000010000 */
[----:B------:R-:W-:Y:S01]  /*11620*/  F2FP.BF16.PACK_AB R38, R173, R248 ;  /* 0x000000f8ad26723e */ /* 0x000fe200000010ff */
[----:B------:R-:W-:Y:S01]  /*11630*/  FADD.FTZ R153, R175, R153 ;  /* 0x00000099af997221 */ /* 0x000fe20000010000 */
[----:B------:R-:W-:Y:S01]  /*11640*/  PRMT R62, R62, 0x5410, R52 ;  /* 0x000054103e3e7816 */ /* 0x000fe20000000034 */
[----:B------:R-:W-:Y:S01]  /*11650*/  FADD.FTZ R155, R173, R155 ;  /* 0x0000009bad9b7221 */ /* 0x000fe20000010000 */
[----:B------:R-:W-:Y:S01]  /*11660*/  F2FP.BF16.PACK_AB R37, R57, R56 ;  /* 0x000000383925723e */ /* 0x000fe200000010ff */
[----:B------:R-:W1:Y:S01]  /*11670*/  LDSM.16.MT88.4 R52, [R185+0x7800] ;  /* 0x00780000b934783b */ /* 0x000e620000004200 */
        /* <DEDUP_REMOVED lines=8> */
[C---:B-----5:R-:W-:Y:S01]  /*11700*/  F2FP.BF16.PACK_AB R42, R59.reuse, R58 ;  /* 0x0000003a3b2a723e */ /* 0x060fe200000010ff */
[----:B------:R-:W-:Y:S01]  /*11710*/  FADD.FTZ R163, R59, R163 ;  /* 0x000000a33ba37221 */ /* 0x000fe20000010000 */
[----:B------:R-:W-:Y:S01]  /*11720*/  F2FP.BF16.PACK_AB R41, R168, R60 ;  /* 0x0000003ca829723e */ /* 0x000fe200000010ff */
        /* <DEDUP_REMOVED lines=16> */
[----:B------:R-:W-:Y:S03]  /*11830*/  IMAD.MOV.U32 R0, RZ, RZ, R133 ;  /* 0x000000ffff007224 */ /* 0x000fe600078e0085 */
[----:B------:R-:W-:Y:S02]  /*11840*/  IMAD.MOV.U32 R3, RZ, RZ, R135 ;  /* 0x000000ffff037224 */ /* 0x000fe400078e0087 */
[----:B------:R-:W-:Y:S02]  /*11850*/  IMAD.MOV.U32 R132, RZ, RZ, R136 ;  /* 0x000000ffff847224 */ /* 0x000fe400078e0088 */
[C---:B------:R-:W-:Y:S01]  /*11860*/  HMMA.16816.F32.BF16 R116, R96.reuse, R118, R16 ;  /* 0x000000766074723c */ /* 0x040fe20000041810 */
[----:B------:R-:W-:Y:S07]  /*11870*/  IMAD.MOV.U32 R2, RZ, RZ, R134 ;  /* 0x000000ffff027224 */ /* 0x000fee00078e0086 */
        /* <DEDUP_REMOVED lines=13> */
.L_x_621:
[----:B------:R-:W1:Y:S01]  /*11950*/  SHFL.BFLY PT, R0, R220, 0x2, 0x1f ;  /* 0x0c401f00dc007f89 */ /* 0x000e6200000e0000 */
[C---:B------:R-:W-:Y:S01]  /*11960*/  ISETP.NE.AND P0, PT, R196.reuse, -0x1, PT ;  /* 0xffffffffc400780c */ /* 0x040fe20003f05270 */
[----:B------:R-:W-:Y:S01]  /*11970*/  IMAD.MOV.U32 R12, RZ, RZ, 0x3f800000 ;  /* 0x3f800000ff0c7424 */ /* 0x000fe200078e00ff */
[----:B------:R-:W-:Y:S01]  /*11980*/  MOV R14, 0x3f800000 ;  /* 0x3f800000000e7802 */ /* 0x000fe20000000f00 */
[----:B------:R-:W2:Y:S01]  /*11990*/  SHFL.BFLY PT, R2, R221, 0x2, 0x1f ;  /* 0x0c401f00dd027f89 */ /* 0x000ea200000e0000 */
[----:B------:R-:W-:Y:S01]  /*119a0*/  MOV R13, 0x3f800000 ;  /* 0x3f800000000d7802 */ /* 0x000fe20000000f00 */
[----:B------:R-:W3:Y:S01]  /*119b0*/  LDC.U8 R20, c[0x0][0x328] ;  /* 0x0000ca00ff147b82 */ /* 0x000ee20000000000 */
[----:B------:R-:W-:Y:S01]  /*119c0*/  BSSY B0, `(.L_x_625) ;  /* 0x0000127000007945 */ /* 0x000fe20003800000 */
[----:B------:R-:W4:Y:S04]  /*119d0*/  SHFL.BFLY PT, R4, R219, 0x2, 0x1f ;  /* 0x0c401f00db047f89 */ /* 0x000f2800000e0000 */
[----:B------:R-:W5:Y:S02]  /*119e0*/  SHFL.BFLY PT, R3, R218, 0x2, 0x1f ;  /* 0x0c401f00da037f89 */ /* 0x000f6400000e0000 */
[----:B------:R-:W-:-:S04]  /*119f0*/  @P0 IMAD.WIDE.U32 R16, R196, c[0x0][0x1e8], RZ ;  /* 0x00007a00c4100a25 */ /* 0x000fc800078e00ff */
[----:B------:R-:W-:Y:S01]  /*11a00*/  @P0 IMAD R7, R196, c[0x0][0x1ec], R17 ;  /* 0x00007b00c4070a24 */ /* 0x000fe200078e0211 */
[----:B------:R-:W-:Y:S02]  /*11a10*/  @P0 MOV R8, R16 ;  /* 0x0000001000080202 */ /* 0x000fe40000000f00 */
[----:B------:R-:W-:Y:S01]  /*11a20*/  MOV R17, 0x20 ;  /* 0x0000002000117802 */ /* 0x000fe20000000f00 */
[----:B-1----:R-:W-:Y:S02]  /*11a30*/  FADD.FTZ R220, R0, R220 ;  /* 0x000000dc00dc7221 */ /* 0x002fe40000010000 */
[----:B------:R-:W1:Y:S01]  /*11a40*/  S2R R0, SR_TID.X ;  /* 0x0000000000007919 */ /* 0x000e620000002100 */
[----:B--2---:R-:W-:-:S03]  /*11a50*/  FADD.FTZ R221, R2, R221 ;  /* 0x000000dd02dd7221 */ /* 0x004fc60000010000 */
[----:B------:R-:W2:Y:S01]  /*11a60*/  SHFL.BFLY PT, R6, R220, 0x1, 0x1f ;  /* 0x0c201f00dc067f89 */ /* 0x000ea200000e0000 */
[----:B----4-:R-:W-:-:S03]  /*11a70*/  FADD.FTZ R219, R4, R219 ;  /* 0x000000db04db7221 */ /* 0x010fc60000010000 */
[----:B------:R-:W4:Y:S01]  /*11a80*/  SHFL.BFLY PT, R2, R221, 0x1, 0x1f ;  /* 0x0c201f00dd027f89 */ /* 0x000f2200000e0000 */
[----:B-----5:R-:W-:-:S03]  /*11a90*/  FADD.FTZ R218, R3, R218 ;  /* 0x000000da03da7221 */ /* 0x020fc60000010000 */
[----:B------:R-:W5:Y:S04]  /*11aa0*/  SHFL.BFLY PT, R5, R219, 0x1, 0x1f ;  /* 0x0c201f00db057f89 */ /* 0x000f6800000e0000 */
[----:B------:R-:W3:Y:S01]  /*11ab0*/  SHFL.BFLY PT, R4, R218, 0x1, 0x1f ;  /* 0x0c201f00da047f89 */ /* 0x000ee200000e0000 */
[----:B-1----:R-:W-:-:S04]  /*11ac0*/  SHF.R.S32.HI R3, RZ, 0x1f, R0 ;  /* 0x0000001fff037819 */ /* 0x002fc80000011400 */
[CC--:B------:R-:W-:Y:S01]  /*11ad0*/  LEA.HI R10, R3.reuse, R0.reuse, RZ, 0x2 ;  /* 0x00000000030a7211 */ /* 0x0c0fe200078f10ff */
[----:B--2---:R-:W-:Y:S01]  /*11ae0*/  FADD.FTZ R6, R220, R6 ;  /* 0x00000006dc067221 */ /* 0x004fe20000010000 */
[----:B------:R-:W-:Y:S02]  /*11af0*/  LEA.HI R16, R3, R0, RZ, 0x5 ;  /* 0x0000000003107211 */ /* 0x000fe400078f28ff */
[----:B------:R-:W-:Y:S01]  /*11b00*/  SHF.R.S32.HI R11, RZ, 0x2, R10 ;  /* 0x00000002ff0b7819 */ /* 0x000fe2000001140a */
[----:B----4-:R-:W-:Y:S01]  /*11b10*/  FADD.FTZ R2, R221, R2 ;  /* 0x00000002dd027221 */ /* 0x010fe20000010000 */
[----:B------:R-:W-:Y:S01]  /*11b20*/  SHF.R.S32.HI R9, RZ, 0x1f, R10 ;  /* 0x0000001fff097819 */ /* 0x000fe2000001140a */
[----:B-----5:R-:W-:Y:S01]  /*11b30*/  FADD.FTZ R5, R219, R5 ;  /* 0x00000005db057221 */ /* 0x020fe20000010000 */
[----:B------:R-:W-:Y:S02]  /*11b40*/  FSETP.NE.FTZ.AND P5, PT, R6, RZ, PT ;  /* 0x000000ff0600720b */ /* 0x000fe40003fb5000 */
[----:B------:R-:W-:Y:S01]  /*11b50*/  LEA.HI R9, R9, R11, RZ, 0x3 ;  /* 0x0000000b09097211 */ /* 0x000fe200078f18ff */
[----:B---3--:R-:W-:Y:S01]  /*11b60*/  FADD.FTZ R4, R218, R4 ;  /* 0x00000004da047221 */ /* 0x008fe20000010000 */
[----:B------:R-:W-:-:S02]  /*11b70*/  FSETP.NE.FTZ.AND P6, PT, R2, RZ, PT ;  /* 0x000000ff0200720b */ /* 0x000fc40003fd5000 */
[----:B------:R-:W-:Y:S02]  /*11b80*/  LOP3.LUT R9, R9, 0xfffffff8, RZ, 0xc0, !PT ;  /* 0xfffffff809097812 */ /* 0x000fe400078ec0ff */
[----:B------:R-:W-:Y:S02]  /*11b90*/  FSETP.NE.FTZ.AND P4, PT, R5, RZ, PT ;  /* 0x000000ff0500720b */ /* 0x000fe40003f95000 */
[----:B------:R-:W-:Y:S02]  /*11ba0*/  IADD3 R9, R11, -R9, RZ ;  /* 0x800000090b097210 */ /* 0x000fe40007ffe0ff */
[----:B------:R-:W-:Y:S01]  /*11bb0*/  FSETP.NE.FTZ.AND P3, PT, R4, RZ, PT ;  /* 0x000000ff0400720b */ /* 0x000fe20003f75000 */
[----:B------:R-:W1:Y:S01]  /*11bc0*/  @P5 MUFU.RCP R13, R6 ;  /* 0x00000006000d5308 */ /* 0x000e620000001000 */
[----:B------:R-:W-:Y:S02]  /*11bd0*/  LOP3.LUT R15, R9, 0x1, RZ, 0xc0, !PT ;  /* 0x00000001090f7812 */ /* 0x000fe400078ec0ff */
[----:B------:R-:W-:-:S02]  /*11be0*/  MOV R11, 0x3f800000 ;  /* 0x3f800000000b7802 */ /* 0x000fc40000000f00 */
[----:B------:R-:W-:Y:S02]  /*11bf0*/  ISETP.NE.U32.AND P1, PT, R15, 0x1, PT ;  /* 0x000000010f00780c */ /* 0x000fe40003f25070 */
[----:B------:R-:W-:Y:S01]  /*11c00*/  MOV R15, 0xfffffff0 ;  /* 0xfffffff0000f7802 */ /* 0x000fe20000000f00 */
[----:B------:R-:W2:Y:S01]  /*11c10*/  @P6 MUFU.RCP R14, R2 ;  /* 0x00000002000e6308 */ /* 0x000ea20000001000 */
[----:B------:R-:W-:Y:S02]  /*11c20*/  LOP3.LUT R10, R10, 0x3ffffffc, RZ, 0xc0, !PT ;  /* 0x3ffffffc0a0a7812 */ /* 0x000fe400078ec0ff */
[----:B------:R-:W-:Y:S02]  /*11c30*/  SEL R15, R15, 0x10, !P1 ;  /* 0x000000100f0f7807 */ /* 0x000fe40004800000 */
[C---:B------:R-:W-:Y:S02]  /*11c40*/  R2P PR, R9.reuse, 0x6 ;  /* 0x0000000609007804 */ /* 0x040fe40000000000 */
[----:B------:R-:W-:Y:S01]  /*11c50*/  SHF.L.U32 R9, R9, 0x6, RZ ;  /* 0x0000000609097819 */ /* 0x000fe200000006ff */
[----:B------:R-:W3:Y:S01]  /*11c60*/  @P4 MUFU.RCP R11, R5 ;  /* 0x00000005000b4308 */ /* 0x000ee20000001000 */
[----:B------:R-:W-:Y:S01]  /*11c70*/  SHF.R.S32.HI R3, RZ, 0x5, R16 ;  /* 0x00000005ff037819 */ /* 0x000fe20000011410 */
[----:B-1----:R-:W-:Y:S01]  /*11c80*/  FMUL.FTZ R13, R13, c[0x0][0x2dc] ;  /* 0x0000b7000d0d7a20 */ /* 0x002fe20000410000 */
[----:B------:R-:W-:-:S02]  /*11c90*/  IADD3 R10, -R10, R0, RZ ;  /* 0x000000000a0a7210 */ /* 0x000fc40007ffe1ff */
[----:B------:R-:W-:Y:S01]  /*11ca0*/  LOP3.LUT R9, R9, 0x1c0, RZ, 0xc0, !PT ;  /* 0x000001c009097812 */ /* 0x000fe200078ec0ff */
[----:B------:R-:W-:Y:S01]  /*11cb0*/  FMUL.FTZ R130, R13, R130 ;  /* 0x000000820d827220 */ /* 0x000fe20000410000 */
[----:B------:R-:W-:Y:S01]  /*11cc0*/  LEA R10, R3, R10, 0x9 ;  /* 0x0000000a030a7211 */ /* 0x000fe200078e48ff */
[----:B------:R-:W1:Y:S01]  /*11cd0*/  @P3 MUFU.RCP R12, R4 ;  /* 0x00000004000c3308 */ /* 0x000e620000001000 */
[----:B------:R-:W-:Y:S01]  /*11ce0*/  LEA.HI R9, R9, R9, RZ, 0x1d ;  /* 0x0000000909097211 */ /* 0x000fe200078fe8ff */
[----:B--2---:R-:W-:Y:S01]  /*11cf0*/  FMUL.FTZ R14, R14, c[0x0][0x2dc] ;  /* 0x0000b7000e0e7a20 */ /* 0x004fe20000410000 */
[----:B------:R-:W-:Y:S01]  /*11d00*/  SEL R18, R17, 0xffffffe0, !P1 ;  /* 0xffffffe011127807 */ /* 0x000fe20004800000 */
[----:B------:R-:W-:Y:S01]  /*11d10*/  FMUL.FTZ R131, R13, R131 ;  /* 0x000000830d837220 */ /* 0x000fe20000410000 */
[----:B------:R-:W-:Y:S01]  /*11d20*/  LOP3.LUT R46, R16, 0xffffffe0, RZ, 0xc0, !PT ;  /* 0xffffffe0102e7812 */ /* 0x000fe200078ec0ff */
[----:B------:R-:W-:Y:S02]  /*11d30*/  IMAD.U32 R9, R10, 0x2, R9 ;  /* 0x000000020a097824 */ /* 0x000fe400078e0009 */
[----:B---3--:R-:W-:Y:S01]  /*11d40*/  FMUL.FTZ R11, R11, c[0x0][0x2dc] ;  /* 0x0000b7000b0b7a20 */ /* 0x008fe20000410000 */
[----:B------:R-:W-:Y:S01]  /*11d50*/  F2FP.BF16.PACK_AB R130, R131, R130 ;  /* 0x000000828382723e */ /* 0x000fe200000010ff */
[C---:B------:R-:W-:Y:S01]  /*11d60*/  FMUL.FTZ R128, R14.reuse, R128 ;  /* 0x000000800e807220 */ /* 0x040fe20000410000 */
[----:B------:R-:W-:Y:S01]  /*11d70*/  SHF.L.U32 R9, R9, 0x1, RZ ;  /* 0x0000000109097819 */ /* 0x000fe200000006ff */
[C---:B------:R-:W-:Y:S01]  /*11d80*/  FMUL.FTZ R129, R14.reuse, R129 ;  /* 0x000000810e817220 */ /* 0x040fe20000410000 */
[----:B------:R2:W3:Y:S01]  /*11d90*/  @P6 MUFU.LG2 R45, R2 ;  /* 0x00000002002d6308 */ /* 0x0004e20000000c00 */
[----:B------:R-:W-:Y:S01]  /*11da0*/  FMUL.FTZ R116, R14, R116 ;  /* 0x000000740e747220 */ /* 0x000fe20000410000 */
[----:B------:R-:W-:Y:S01]  /*11db0*/  IADD3 R10, R9, R15, RZ ;  /* 0x0000000f090a7210 */ /* 0x000fe20007ffe0ff */
[----:B-1----:R-:W-:Y:S01]  /*11dc0*/  FMUL.FTZ R12, R12, c[0x0][0x2dc] ;  /* 0x0000b7000c0c7a20 */ /* 0x002fe20000410000 */
[----:B------:R-:W-:Y:S01]  /*11dd0*/  F2FP.BF16.PACK_AB R128, R129, R128 ;  /* 0x000000808180723e */ /* 0x000fe200000010ff */
[----:B------:R-:W-:Y:S01]  /*11de0*/  FMUL.FTZ R117, R14, R117 ;  /* 0x000000750e757220 */ /* 0x000fe20000410000 */
[----:B------:R-:W-:Y:S01]  /*11df0*/  STS [R9+0x400], R130 ;  /* 0x0004008209007388 */ /* 0x000fe20000000800 */
[----:B------:R-:W-:Y:S01]  /*11e00*/  FMUL.FTZ R118, R13, R118 ;  /* 0x000000760d767220 */ /* 0x000fe20000410000 */
[----:B------:R-:W-:Y:S01]  /*11e10*/  IADD3 R17, R9, 0x40, RZ ;  /* 0x0000004009117810 */ /* 0x000fe20007ffe0ff */
[----:B------:R-:W-:Y:S01]  /*11e20*/  FMUL.FTZ R119, R13, R119 ;  /* 0x000000770d777220 */ /* 0x000fe20000410000 */
[----:B------:R-:W-:Y:S01]  /*11e30*/  F2FP.BF16.PACK_AB R116, R117, R116 ;  /* 0x000000747574723e */ /* 0x000fe200000010ff */
[C---:B------:R-:W-:Y:S01]  /*11e40*/  FMUL.FTZ R124, R11.reuse, R124 ;  /* 0x0000007c0b7c7220 */ /* 0x040fe20000410000 */
[----:B------:R-:W-:Y:S01]  /*11e50*/  STS [R9], R128 ;  /* 0x0000008009007388 */ /* 0x000fe20000000800 */
        /* <DEDUP_REMOVED lines=11> */
[----:B------:R-:W-:Y:S01]  /*11f10*/  @P2 IADD3 R17, R9, -0x40, RZ ;  /* 0xffffffc009112810 */ /* 0x000fe20007ffe0ff */
[----:B------:R-:W-:Y:S01]  /*11f20*/  FMUL.FTZ R123, R12, R123 ;  /* 0x0000007b0c7b7220 */ /* 0x000fe20000410000 */
[----:B------:R-:W-:Y:S01]  /*11f30*/  F2FP.BF16.PACK_AB R120, R121, R120 ;  /* 0x000000787978723e */ /* 0x000fe200000010ff */
[C---:B------:R-:W-:Y:S01]  /*11f40*/  FMUL.FTZ R112, R14.reuse, R112 ;  /* 0x000000700e707220 */ /* 0x040fe20000410000 */
[----:B------:R-:W-:Y:S01]  /*11f50*/  STS [R9+0x2000], R124 ;  /* 0x0020007c09007388 */ /* 0x000fe20000000800 */
[C---:B------:R-:W-:Y:S01]  /*11f60*/  FMUL.FTZ R113, R14.reuse, R113 ;  /* 0x000000710e717220 */ /* 0x040fe20000410000 */
[----:B------:R-:W-:Y:S01]  /*11f70*/  F2FP.BF16.PACK_AB R122, R123, R122 ;  /* 0x0000007a7b7a723e */ /* 0x000fe200000010ff */
[----:B------:R-:W-:Y:S01]  /*11f80*/  FMUL.FTZ R114, R13, R114 ;  /* 0x000000720d727220 */ /* 0x000fe20000410000 */
[----:B------:R-:W-:Y:S01]  /*11f90*/  IADD3 R19, R9, R18, RZ ;  /* 0x0000001209137210 */ /* 0x000fe20007ffe0ff */
[----:B------:R-:W-:Y:S01]  /*11fa0*/  FMUL.FTZ R115, R13, R115 ;  /* 0x000000730d737220 */ /* 0x000fe20000410000 */
        /* <DEDUP_REMOVED lines=22> */
[----:B--2---:R-:W2:Y:S01]  /*12110*/  S2R R2, SR_CTAID.X ;  /* 0x0000000000027919 */ /* 0x004ea20000002500 */
[----:B------:R-:W-:Y:S01]  /*12120*/  FMUL.FTZ R105, R11, R105 ;  /* 0x000000690b697220 */ /* 0x000fe20000410000 */
[----:B------:R-:W-:Y:S01]  /*12130*/  F2FP.BF16.PACK_AB R80, R81, R80 ;  /* 0x000000505150723e */ /* 0x000fe200000010ff */
[C---:B------:R-:W-:Y:S01]  /*12140*/  FMUL.FTZ R88, R11.reuse, R88 ;  /* 0x000000580b587220 */ /* 0x040fe20000410000 */
[----:B------:R-:W-:Y:S01]  /*12150*/  @P3 MUFU.LG2 R4, R4 ;  /* 0x0000000400043308 */ /* 0x000fe20000000c00 */
[C---:B------:R-:W-:Y:S01]  /*12160*/  FMUL.FTZ R89, R11.reuse, R89 ;  /* 0x000000590b597220 */ /* 0x040fe20000410000 */
[----:B-1----:R-:W-:Y:S01]  /*12170*/  IADD3 R9, R10, R18, RZ ;  /* 0x000000120a097210 */ /* 0x002fe20007ffe0ff */
[----:B------:R-:W-:Y:S01]  /*12180*/  FMUL.FTZ R92, R11, R92 ;  /* 0x0000005c0b5c7220 */ /* 0x000fe20000410000 */
[----:B------:R-:W-:Y:S01]  /*12190*/  F2FP.BF16.PACK_AB R104, R105, R104 ;  /* 0x000000686968723e */ /* 0x000fe200000010ff */
[C---:B------:R-:W-:Y:S01]  /*121a0*/  FMUL.FTZ R70, R12.reuse, R70 ;  /* 0x000000460c467220 */ /* 0x040fe20000410000 */
[----:B------:R-:W-:Y:S01]  /*121b0*/  F2FP.BF16.PACK_AB R88, R89, R88 ;  /* 0x000000585958723e */ /* 0x000fe200000010ff */
[----:B------:R-:W-:Y:S01]  /*121c0*/  FMUL.FTZ R71, R12, R71 ;  /* 0x000000470c477220 */ /* 0x000fe20000410000 */
[----:B------:R-:W-:Y:S01]  /*121d0*/  STS [R9], R108 ;  /* 0x0000006c09007388 */ /* 0x000fe20000000800 */
[----:B------:R-:W-:Y:S01]  /*121e0*/  FMUL.FTZ R11, R11, R93 ;  /* 0x0000005d0b0b7220 */ /* 0x000fe20000410000 */
[----:B----4-:R-:W-:Y:S01]  /*121f0*/  IADD3 R10, R18, 0x400, R17 ;  /* 0x00000400120a7810 */ /* 0x010fe20007ffe011 */
[C---:B------:R-:W-:Y:S01]  /*12200*/  FMUL.FTZ R74, R12.reuse, R74 ;  /* 0x0000004a0c4a7220 */ /* 0x040fe20000410000 */
[----:B------:R-:W-:Y:S01]  /*12210*/  F2FP.BF16.PACK_AB R70, R71, R70 ;  /* 0x000000464746723e */ /* 0x000fe200000010ff */
[----:B------:R-:W-:Y:S01]  /*12220*/  FMUL.FTZ R75, R12, R75 ;  /* 0x0000004b0c4b7220 */ /* 0x000fe20000410000 */
[----:B------:R-:W-:Y:S01]  /*12230*/  F2FP.BF16.PACK_AB R92, R11, R92 ;  /* 0x0000005c0b5c723e */ /* 0x000fe200000010ff */
[C---:B------:R-:W-:Y:S01]  /*12240*/  FMUL.FTZ R76, R14.reuse, R76 ;  /* 0x0000004c0e4c7220 */ /* 0x040fe20000410000 */
[----:B------:R-:W1:Y:S01]  /*12250*/  LDC.U8 R11, c[0x0][0x329] ;  /* 0x0000ca40ff0b7b82 */ /* 0x000e620000000000 */
[C---:B------:R-:W-:Y:S01]  /*12260*/  FMUL.FTZ R77, R14.reuse, R77 ;  /* 0x0000004d0e4d7220 */ /* 0x040fe20000410000 */
[----:B------:R-:W-:Y:S01]  /*12270*/  STS [R9+0x400], R110 ;  /* 0x0004006e09007388 */ /* 0x000fe20000000800 */
[----:B------:R-:W-:Y:S01]  /*12280*/  FMUL.FTZ R78, R13, R78 ;  /* 0x0000004e0d4e7220 */ /* 0x000fe20000410000 */
[----:B------:R-:W-:Y:S01]  /*12290*/  F2FP.BF16.PACK_AB R74, R75, R74 ;  /* 0x0000004a4b4a723e */ /* 0x000fe200000010ff */
[----:B------:R-:W-:Y:S01]  /*122a0*/  FMUL.FTZ R79, R13, R79 ;  /* 0x0000004f0d4f7220 */ /* 0x000fe20000410000 */
[----:B------:R-:W-:Y:S01]  /*122b0*/  STS [R19+0x2000], R68 ;  /* 0x0020004413007388 */ /* 0x000fe20000000800 */
[C---:B------:R-:W-:Y:S01]  /*122c0*/  FMUL.FTZ R84, R14.reuse, R84 ;  /* 0x000000540e547220 */ /* 0x040fe20000410000 */
[----:B------:R-:W-:Y:S01]  /*122d0*/  F2FP.BF16.PACK_AB R76, R77, R76 ;  /* 0x0000004c4d4c723e */ /* 0x000fe200000010ff */
[----:B------:R-:W-:Y:S01]  /*122e0*/  FMUL.FTZ R85, R14, R85 ;  /* 0x000000550e557220 */ /* 0x000fe20000410000 */
[----:B------:R4:W-:Y:S01]  /*122f0*/  STS [R19+0x2400], R70 ;  /* 0x0024004613007388 */ /* 0x0009e20000000800 */
[----:B------:R-:W-:Y:S01]  /*12300*/  FMUL.FTZ R86, R13, R86 ;  /* 0x000000560d567220 */ /* 0x000fe20000410000 */
[----:B------:R-:W-:Y:S01]  /*12310*/  F2FP.BF16.PACK_AB R78, R79, R78 ;  /* 0x0000004e4f4e723e */ /* 0x000fe200000010ff */
        /* <DEDUP_REMOVED lines=19> */
[----:B-1----:R-:W-:Y:S01]  /*12450*/  ISETP.NE.AND P2, PT, R11, RZ, PT ;  /* 0x000000ff0b00720c */ /* 0x002fe20003f45270 */
[----:B------:R-:W-:Y:S01]  /*12460*/  FMUL.FTZ R14, R14, R97 ;  /* 0x000000610e0e7220 */ /* 0x000fe20000410000 */
[----:B------:R-:W1:Y:S01]  /*12470*/  @P5 MUFU.LG2 R6, R6 ;  /* 0x0000000600065308 */ /* 0x000e620000000c00 */
[C---:B----4-:R-:W-:Y:S01]  /*12480*/  IMAD.IADD R19, R15.reuse, 0x1, R10 ;  /* 0x000000010f137824 */ /* 0x050fe200078e020a */
[----:B------:R-:W-:Y:S01]  /*12490*/  IADD3 R15, R15, R17, RZ ;  /* 0x000000110f0f7210 */ /* 0x000fe20007ffe0ff */
        /* <DEDUP_REMOVED lines=12> */
[----:B------:R-:W-:Y:S01]  /*12560*/  @P2 IMAD.MOV.U32 R44, RZ, RZ, 0x1 ;  /* 0x00000001ff2c2424 */ /* 0x000fe200078e00ff */
[----:B------:R-:W-:Y:S01]  /*12570*/  STS [R17+0x2000], R80 ;  /* 0x0020005011007388 */ /* 0x000fe20000000800 */
[----:B------:R-:W-:Y:S01]  /*12580*/  @P2 MOV R10, c[0x0][0x210] ;  /* 0x00008400000a2a02 */ /* 0x000fe20000000f00 */
[----:B------:R-:W4:Y:S01]  /*12590*/  @P4 MUFU.LG2 R5, R5 ;  /* 0x0000000500054308 */ /* 0x000f220000000c00 */
[----:B------:R-:W-:Y:S01]  /*125a0*/  F2FP.BF16.PACK_AB R12, R12, R94 ;  /* 0x0000005e0c0c723e */ /* 0x000fe200000010ff */
[----:B------:R4:W-:Y:S01]  /*125b0*/  STS [R17+0x2400], R82 ;  /* 0x0024005211007388 */ /* 0x0009e20000000800 */
[----:B------:R-:W-:Y:S01]  /*125c0*/  @!P2 ISETP.NE.AND P1, PT, R20, RZ, PT ;  /* 0x000000ff1400a20c */ /* 0x000fe20003f25270 */
[----:B------:R-:W-:Y:S01]  /*125d0*/  @P2 IMAD R10, R10, c[0x0][0x214], RZ ;  /* 0x000085000a0a2a24 */ /* 0x000fe200078e02ff */
[----:B------:R-:W-:Y:S01]  /*125e0*/  IADD3 R46, -R46, R0, RZ ;  /* 0x000000002e2e7210 */ /* 0x000fe20007ffe1ff */
[----:B-----5:R-:W5:Y:S01]  /*125f0*/  S2R R9, SR_CTAID.Y ;  /* 0x0000000000097919 */ /* 0x020f620000002600 */
[----:B------:R-:W-:Y:S01]  /*12600*/  @P2 MOV R0, c[0x0][0x210] ;  /* 0x0000840000002a02 */ /* 0x000fe20000000f00 */
[----:B------:R-:W-:-:S02]  /*12610*/  @!P2 IMAD.MOV.U32 R0, RZ, RZ, 0x1 ;  /* 0x00000001ff00a424 */ /* 0x000fc400078e00ff */
[----:B------:R-:W-:Y:S01]  /*12620*/  STS [R15+0x2000], R104 ;  /* 0x002000680f007388 */ /* 0x000fe20000000800 */
[----:B---3--:R-:W-:Y:S02]  /*12630*/  @P6 FMUL.FTZ R45, R45, 0.69314718246459960938 ;  /* 0x3f3172182d2d6820 */ /* 0x008fe40000410000 */
[----:B--2---:R-:W-:Y:S01]  /*12640*/  IMAD R2, R2, R0, RZ ;  /* 0x0000000002027224 */ /* 0x004fe200078e02ff */
[----:B------:R2:W-:Y:S01]  /*12650*/  STS [R15+0x2400], R106 ;  /* 0x0024006a0f007388 */ /* 0x0005e20000000800 */
[----:B-1----:R-:W-:Y:S02]  /*12660*/  @P5 FMUL.FTZ R6, R6, 0.69314718246459960938 ;  /* 0x3f31721806065820 */ /* 0x002fe40000410000 */
[----:B----4-:R-:W-:Y:S01]  /*12670*/  @P4 FMUL.FTZ R5, R5, 0.69314718246459960938 ;  /* 0x3f31721805054820 */ /* 0x010fe20000410000 */
[----:B------:R-:W-:Y:S02]  /*12680*/  SHF.L.U32 R2, R2, 0x7, RZ ;  /* 0x0000000702027819 */ /* 0x000fe400000006ff */
[----:B------:R-:W-:-:S02]  /*12690*/  IADD3 R17, R18, R17, RZ ;  /* 0x0000001112117210 */ /* 0x000fc40007ffe0ff */
[----:B------:R-:W-:Y:S01]  /*126a0*/  IADD3 R18, R18, R15, RZ ;  /* 0x0000000f12127210 */ /* 0x000fe20007ffe0ff */
[----:B-----5:R-:W-:Y:S02]  /*126b0*/  @!P0 IMAD.WIDE.U32 R48, R9, c[0x0][0x1e0], RZ ;  /* 0x0000780009308a25 */ /* 0x020fe400078e00ff */
[----:B------:R-:W-:Y:S03]  /*126c0*/  STS [R17], R100 ;  /* 0x0000006411007388 */ /* 0x000fe60000000800 */
[----:B------:R-:W-:Y:S01]  /*126d0*/  @!P0 MOV R8, R48 ;  /* 0x0000003000088202 */ /* 0x000fe20000000f00 */
[----:B------:R-:W-:Y:S01]  /*126e0*/  STS [R17+0x400], R102 ;  /* 0x0004006611007388 */ /* 0x000fe20000000800 */
[----:B--2---:R-:W-:-:S03]  /*126f0*/  @!P2 MOV R15, c[0x0][0x214] ;  /* 0x00008500000faa02 */ /* 0x004fc60000000f00 */
[----:B------:R-:W-:Y:S01]  /*12700*/  STS [R18], R14 ;  /* 0x0000000e12007388 */ /* 0x000fe20000000800 */
[----:B------:R-:W-:-:S03]  /*12710*/  @!P2 SEL R10, R15, c[0x0][0x234], !P1 ;  /* 0x00008d000f0aaa07 */ /* 0x000fc60004800000 */
[----:B------:R1:W-:Y:S01]  /*12720*/  STS [R19], R13 ;  /* 0x0000000d13007388 */ /* 0x0003e20000000800 */
[----:B------:R-:W-:-:S03]  /*12730*/  ISETP.NE.AND P1, PT, R20, RZ, PT ;  /* 0x000000ff1400720c */ /* 0x000fc60003f25270 */
[----:B------:R2:W-:Y:S01]  /*12740*/  STS [R17+0x2000], R88 ;  /* 0x0020005811007388 */ /* 0x0005e20000000800 */
[----:B------:R-:W-:Y:S01]  /*12750*/  ISETP.EQ.AND P1, PT, R11, RZ, P1 ;  /* 0x000000ff0b00720c */ /* 0x000fe20000f22270 */
[----:B------:R-:W-:Y:S02]  /*12760*/  @!P2 IMAD R44, R10, c[0x0][0x1c0], RZ ;  /* 0x000070000a2caa24 */ /* 0x000fe400078e02ff */
[----:B------:R2:W-:Y:S02]  /*12770*/  STS [R17+0x2400], R90 ;  /* 0x0024005a11007388 */ /* 0x0005e40000000800 */
[C---:B------:R-:W-:Y:S02]  /*12780*/  IMAD R44, R9.reuse, R44, RZ ;  /* 0x0000002c092c7224 */ /* 0x040fe400078e02ff */
[----:B------:R2:W-:Y:S03]  /*12790*/  STS [R18+0x2000], R92 ;  /* 0x0020005c12007388 */ /* 0x0005e60000000800 */
[----:B------:R-:W-:Y:S01]  /*127a0*/  SEL R44, R44, RZ, !P1 ;  /* 0x000000ff2c2c7207 */ /* 0x000fe20004800000 */
[----:B------:R2:W-:Y:S02]  /*127b0*/  STS [R19+0x2000], R12 ;  /* 0x0020000c13007388 */ /* 0x0005e40000000800 */
[----:B------:R-:W-:Y:S01]  /*127c0*/  @P1 IMAD R48, R9, c[0x0][0x214], RZ ;  /* 0x0000850009301a24 */ /* 0x000fe200078e02ff */
[----:B------:R-:W-:Y:S01]  /*127d0*/  @!P1 CS2R R50, SRZ ;  /* 0x0000000000329805 */ /* 0x000fe2000001ff00 */
[----:B------:R-:W-:Y:S03]  /*127e0*/  BAR.SYNC.DEFER_BLOCKING 0x0 ;  /* 0x0000000000007b1d */ /* 0x000fe60000010000 */
[----:B------:R-:W-:-:S02]  /*127f0*/  @P1 SEL R48, R48, R196, !P0 ;  /* 0x000000c430301207 */ /* 0x000fc40004000000 */
[----:B-1----:R-:W-:Y:S01]  /*12800*/  @!P0 SHF.R.S32.HI R13, RZ, 0x1f, R9 ;  /* 0x0000001fff0d8819 */ /* 0x002fe20000011409 */
[----:B------:R-:W1:Y:S01]  /*12810*/  S2R R11, SR_CTAID.Z ;  /* 0x00000000000b7919 */ /* 0x000e620000002700 */
[----:B------:R-:W-:Y:S02]  /*12820*/  @P1 MOV R50, R48 ;  /* 0x0000003000321202 */ /* 0x000fe40000000f00 */
[----:B------:R-:W-:Y:S01]  /*12830*/  @P1 SHF.R.S32.HI R51, RZ, 0x1f, R48 ;  /* 0x0000001fff331819 */ /* 0x000fe20000011430 */
[----:B------:R-:W-:-:S04]  /*12840*/  @!P0 IMAD R13, R13, c[0x0][0x1e0], RZ ;  /* 0x000078000d0d8a24 */ /* 0x000fc800078e02ff */
[----:B------:R-:W-:Y:S01]  /*12850*/  @!P0 IMAD R47, R9, c[0x0][0x1e4], R13 ;  /* 0x00007900092f8a24 */ /* 0x000fe200078e020d */
[----:B------:R-:W-:Y:S01]  /*12860*/  MOV R9, 0x7f800000 ;  /* 0x7f80000000097802 */ /* 0x000fe20000000f00 */
[----:B------:R-:W-:Y:S01]  /*12870*/  @P6 FFMA.FTZ R9, R136, c[0x0][0x238], R45 ;  /* 0x00008e0088096a23 */ /* 0x000fe2000001002d */
[----:B------:R-:W-:Y:S02]  /*12880*/  MOV R45, 0x7f800000 ;  /* 0x7f800000002d7802 */ /* 0x000fe40000000f00 */
[----:B------:R-:W-:Y:S01]  /*12890*/  @!P0 IADD3 R7, R49, R47, RZ ;  /* 0x0000002f31078210 */ /* 0x000fe20007ffe0ff */
[----:B------:R-:W-:Y:S01]  /*128a0*/  @P3 FMUL.FTZ R47, R4, 0.69314718246459960938 ;  /* 0x3f317218042f3820 */ /* 0x000fe20000410000 */
[----:B------:R-:W-:Y:S02]  /*128b0*/  LOP3.LUT P0, RZ, R46, 0x3, RZ, 0xc0, !PT ;  /* 0x000000032eff7812 */ /* 0x000fe4000780c0ff */
[----:B------:R-:W-:Y:S01]  /*128c0*/  MOV R46, 0x7f800000 ;  /* 0x7f800000002e7802 */ /* 0x000fe20000000f00 */
[----:B------:R2:W3:Y:S01]  /*128d0*/  LDS.128 R36, [R204] ;  /* 0x00000000cc247984 */ /* 0x0004e20000000c00 */
[----:B------:R-:W-:-:S02]  /*128e0*/  @P5 FFMA.FTZ R46, R135, c[0x0][0x238], R6 ;  /* 0x00008e00872e5a23 */ /* 0x000fc40000010006 */
[----:B------:R-:W-:Y:S01]  /*128f0*/  @P3 FFMA.FTZ R45, R133, c[0x0][0x238], R47 ;  /* 0x00008e00852d3a23 */ /* 0x000fe2000001002f */
[----:B------:R2:W4:Y:S01]  /*12900*/  LDS.128 R32, [R204+0x800] ;  /* 0x00080000cc207984 */ /* 0x0005220000000c00 */
[----:B-1----:R-:W-:Y:S01]  /*12910*/  IMAD R44, R11, R10, R44 ;  /* 0x0000000a0b2c7224 */ /* 0x002fe200078e022c */
[----:B------:R-:W-:Y:S02]  /*12920*/  MOV R10, 0x7f800000 ;  /* 0x7f800000000a7802 */ /* 0x000fe40000000f00 */
[----:B------:R2:W1:Y:S01]  /*12930*/  LDS.128 R28, [R204+0x1000] ;  /* 0x00100000cc1c7984 */ /* 0x0004620000000c00 */
[----:B------:R-:W-:Y:S01]  /*12940*/  @P4 FFMA.FTZ R10, R134, c[0x0][0x238], R5 ;  /* 0x00008e00860a4a23 */ /* 0x000fe20000010005 */
[----:B------:R-:W-:Y:S02]  /*12950*/  IADD3 R4, P2, P1, R2, R50, R44 ;  /* 0x0000003202047210 */ /* 0x000fe4000795e02c */
[----:B------:R2:W1:Y:S01]  /*12960*/  LDS.128 R24, [R204+0x1800] ;  /* 0x00180000cc187984 */ /* 0x0004620000000c00 */
[----:B------:R-:W-:-:S02]  /*12970*/  SHF.R.S32.HI R2, RZ, 0x1f, R2 ;  /* 0x0000001fff027819 */ /* 0x000fc40000011402 */
[----:B------:R-:W-:Y:S01]  /*12980*/  SHF.R.S32.HI R44, RZ, 0x1f, R44 ;  /* 0x0000001fff2c7819 */ /* 0x000fe2000001142c */
[----:B------:R2:W1:Y:S03]  /*12990*/  LDS.128 R20, [R204+0x2000] ;  /* 0x00200000cc147984 */ /* 0x0004660000000c00 */
[----:B------:R-:W-:Y:S01]  /*129a0*/  IADD3.X R2, R2, R51, R44, P2, P1 ;  /* 0x0000003302027210 */ /* 0x000fe200017e242c */
[----:B------:R2:W1:Y:S04]  /*129b0*/  LDS.128 R16, [R204+0x2800] ;  /* 0x00280000cc107984 */ /* 0x0004680000000c00 */
[----:B------:R2:W1:Y:S04]  /*129c0*/  LDS.128 R12, [R204+0x3000] ;  /* 0x00300000cc0c7984 */ /* 0x0004680000000c00 */
        /* <DEDUP_REMOVED lines=38> */
.L_x_626:
[----:B------:R-:W-:Y:S05]  /*12c30*/  BSYNC B0 ;  /* 0x0000000000007941 */ /* 0x000fea0003800000 */
.L_x_625:
[----:B------:R-:W-:Y:S01]  /*12c40*/  IADD3 R4, P0, R210, R8, RZ ;  /* 0x00000008d2047210 */ /* 0x000fe20007f1e0ff */
[----:B------:R-:W-:Y:S01]  /*12c50*/  BSSY B0, `(.L_x_627) ;  /* 0x0000011000007945 */ /* 0x000fe20003800000 */
[----:B------:R-:W-:-:S02]  /*12c60*/  SHF.R.S32.HI R0, RZ, 0x1f, R11 ;  /* 0x0000001fff007819 */ /* 0x000fc4000001140b */
[----:B------:R-:W-:Y:S02]  /*12c70*/  IADD3.X R5, R211, R7, RZ, P0, !PT ;  /* 0x00000007d3057210 */ /* 0x000fe400007fe4ff */
[----:B------:R-:W-:Y:S01]  /*12c80*/  ISETP.GE.AND P0, PT, R214, R195, PT ;  /* 0x000000c3d600720c */ /* 0x000fe20003f06270 */
[----:B------:R-:W-:Y:S02]  /*12c90*/  IMAD R0, R0, c[0x0][0x1f0], RZ ;  /* 0x00007c0000007a24 */ /* 0x000fe400078e02ff */
[----:B------:R-:W-:-:S04]  /*12ca0*/  IMAD.WIDE.U32 R4, R11, c[0x0][0x1f0], R4 ;  /* 0x00007c000b047a25 */ /* 0x000fc800078e0004 */
[----:B------:R-:W-:-:S05]  /*12cb0*/  IMAD R0, R11, c[0x0][0x1f4], R0 ;  /* 0x00007d000b007a24 */ /* 0x000fca00078e0200 */
[----:B------:R-:W-:Y:S01]  /*12cc0*/  IADD3 R7, R5, R0, RZ ;  /* 0x0000000005077210 */ /* 0x000fe20007ffe0ff */
[----:B------:R-:W-:Y:S05]  /*12cd0*/  @P0 BRA `(.L_x_628) ;  /* 0x0000008000000947 */ /* 0x000fea0003800000 */
[----:B------:R-:W-:Y:S01]  /*12ce0*/  MOV R6, R4 ;  /* 0x0000000400067202 */ /* 0x000fe20000000f00 */
[----:B------:R-:W-:-:S04]  /*12cf0*/  IMAD R0, R213, c[0x0][0x1e8], RZ ;  /* 0x00007a00d5007a24 */ /* 0x000fc800078e02ff */
[----:B------:R-:W-:-:S04]  /*12d00*/  IMAD.WIDE.U32 R2, R212, c[0x0][0x1e8], R6 ;  /* 0x00007a00d4027a25 */ /* 0x000fc800078e0006 */
[----:B------:R-:W-:Y:S01]  /*12d10*/  IMAD R0, R212, c[0x0][0x1ec], R0 ;  /* 0x00007b00d4007a24 */ /* 0x000fe200078e0200 */
[----:B------:R-:W-:-:S04]  /*12d20*/  LEA R8, P0, R2, c[0x0][0x1d0], 0x1 ;  /* 0x0000740002087a11 */ /* 0x000fc800078008ff */
[----:B------:R-:W-:-:S04]  /*12d30*/  IADD3 R0, R3, R0, RZ ;  /* 0x0000000003007210 */ /* 0x000fc80007ffe0ff */
[----:B--2---:R-:W-:-:S05]  /*12d40*/  LEA.HI.X R9, R2, c[0x0][0x1d4], R0, 0x1, P0 ;  /* 0x0000750002097a11 */ /* 0x004fca00000f0c00 */
[----:B---3--:R2:W-:Y:S02]  /*12d50*/  STG.E.128 [R8.64], R36 ;  /* 0x0000002408007986 */ /* 0x0085e4000c101d18 */
.L_x_628:
[----:B------:R-:W-:Y:S05]  /*12d60*/  BSYNC B0 ;  /* 0x0000000000007941 */ /* 0x000fea0003800000 */
.L_x_627:
[----:B------:R-:W-:Y:S01]  /*12d70*/  ISETP.GE.AND P0, PT, R203, R195, PT ;  /* 0x000000c3cb00720c */ /* 0x000fe20003f06270 */
[----:B------:R-:W-:-:S12]  /*12d80*/  BSSY B0, `(.L_x_629) ;  /* 0x000000d000007945 */ /* 0x000fd80003800000 */
[----:B------:R-:W-:Y:S05]  /*12d90*/  @P0 BRA `(.L_x_630) ;  /* 0x000000b000000947 */ /* 0x000fea0003800000 */
[----:B------:R-:W-:Y:S01]  /*12da0*/  IADD3 R2, P0, R212, 0x10, RZ ;  /* 0x00000010d4027810 */ /* 0x000fe20007f1e0ff */
[----:B--2---:R-:W-:Y:S01]  /*12db0*/  IMAD.MOV.U32 R8, RZ, RZ, R4 ;  /* 0x000000ffff087224 */ /* 0x004fe200078e0004 */
        /* <DEDUP_REMOVED lines=8> */
[----:B----4-:R2:W-:Y:S02]  /*12e40*/  STG.E.128 [R2.64], R32 ;  /* 0x0000002002007986 */ /* 0x0105e4000c101d18 */
.L_x_630:
[----:B------:R-:W-:Y:S05]  /*12e50*/  BSYNC B0 ;  /* 0x0000000000007941 */ /* 0x000fea0003800000 */
.L_x_629:
[----:B------:R-:W-:Y:S01]  /*12e60*/  ISETP.GE.AND P0, PT, R202, R195, PT ;  /* 0x000000c3ca00720c */ /* 0x000fe20003f06270 */
        /* <DEDUP_REMOVED lines=13> */
.L_x_632:
[----:B------:R-:W-:Y:S05]  /*12f40*/  BSYNC B0 ;  /* 0x0000000000007941 */ /* 0x000fea0003800000 */
.L_x_631:
[----:B------:R-:W-:Y:S01]  /*12f50*/  ISETP.GE.AND P0, PT, R201, R195, PT ;  /* 0x000000c3c900720c */ /* 0x000fe20003f06270 */
        /* <DEDUP_REMOVED lines=13> */
.L_x_634:
[----:B------:R-:W-:Y:S05]  /*13030*/  BSYNC B0 ;  /* 0x0000000000007941 */ /* 0x000fea0003800000 */
.L_x_633:
        /* <DEDUP_REMOVED lines=14> */
.L_x_636:
[----:B------:R-:W-:Y:S05]  /*13120*/  BSYNC B0 ;  /* 0x0000000000007941 */ /* 0x000fea0003800000 */
.L_x_635:
        /* <DEDUP_REMOVED lines=14> */
.L_x_638:
[----:B------:R-:W-:Y:S05]  /*13210*/  BSYNC B0 ;  /* 0x0000000000007941 */ /* 0x000fea0003800000 */
.L_x_637:
        /* <DEDUP_REMOVED lines=14> */
.L_x_640:
[----:B------:R-:W-:Y:S05]  /*13300*/  BSYNC B0 ;  /* 0x0000000000007941 */ /* 0x000fea0003800000 */
.L_x_639:
[----:B------:R-:W-:-:S13]  /*13310*/  ISETP.GE.AND P0, PT, R197, R195, PT ;  /* 0x000000c3c500720c */ /* 0x000fda0003f06270 */
[----:B------:R-:W-:Y:S05]  /*13320*/  @P0 EXIT ;  /* 0x000000000000094d */ /* 0x000fea0003800000 */
[----:B------:R-:W-:Y:S01]  /*13330*/  IADD3 R0, P0, R212, 0x70, RZ ;  /* 0x00000070d4007810 */ /* 0x000fe20007f1e0ff */
[----:B-12---:R-:W-:Y:S01]  /*13340*/  IMAD.MOV.U32 R2, RZ, RZ, R4 ;  /* 0x000000ffff027224 */ /* 0x006fe200078e0004 */
        /* <DEDUP_REMOVED lines=8> */
[----:B------:R-:W-:Y:S01]  /*133d0*/  STG.E.128 [R4.64], R40 ;  /* 0x0000002804007986 */ /* 0x000fe2000c101d18 */
[----:B------:R-:W-:Y:S05]  /*133e0*/  EXIT ;  /* 0x000000000000794d */ /* 0x000fea0003800000 */
.L_x_613:
[----:B------:R-:W1:Y:S01]  /*133f0*/  LDC.U8 R2, c[0x0][0x329] ;  /* 0x0000ca40ff027b82 */ /* 0x000e620000000000 */
[----:B------:R-:W-:Y:S01]  /*13400*/  ISETP.NE.AND P4, PT, R196, -0x1, PT ;  /* 0xffffffffc400780c */ /* 0x000fe20003f85270 */
[----:B------:R-:W-:Y:S01]  /*13410*/  ULDC.64 UR4, c[0x0][0x118] ;  /* 0x0000460000047ab9 */ /* 0x000fe20000000a00 */
[----:B------:R-:W-:Y:S01]  /*13420*/  IADD3 R125, -R127, R125, RZ ;  /* 0x0000007d7f7d7210 */ /* 0x000fe20007ffe1ff */
[----:B------:R-:W-:Y:S01]  /*13430*/  BSSY B0, `(.L_x_641) ;  /* 0x000003c000007945 */ /* 0x000fe20003800000 */
[----:B------:R-:W-:-:S03]  /*13440*/  SHF.R.S32.HI R16, RZ, 0x1f, R18 ;  /* 0x0000001fff107819 */ /* 0x000fc60000011412 */
[----:B------:R-:W2:Y:S02]  /*13450*/  LDC.U8 R5, c[0x0][0x328] ;  /* 0x0000ca00ff057b82 */ /* 0x000ea40000000000 */
[----:B------:R-:W-:-:S04]  /*13460*/  IMAD R16, R16, c[0x0][0x1f0], RZ ;  /* 0x00007c0010107a24 */ /* 0x000fc800078e02ff */
[----:B------:R-:W-:-:S04]  /*13470*/  @P4 IMAD.WIDE.U32 R8, R196, c[0x0][0x1e8], RZ ;  /* 0x00007a00c4084a25 */ /* 0x000fc800078e00ff */
[----:B------:R-:W-:Y:S01]  /*13480*/  @P4 IMAD.MOV.U32 R4, RZ, RZ, R8 ;  /* 0x000000ffff044224 */ /* 0x000fe200078e0008 */
[----:B------:R-:W-:Y:S01]  /*13490*/  @!P4 SHF.R.S32.HI R8, RZ, 0x1f, R3 ;  /* 0x0000001fff08c819 */ /* 0x000fe20000011403 */
[----:B------:R-:W-:Y:S01]  /*134a0*/  @!P4 IMAD.WIDE.U32 R10, R3, c[0x0][0x1e0], RZ ;  /* 0x00007800030aca25 */ /* 0x000fe200078e00ff */
[----:B-1----:R-:W-:-:S03]  /*134b0*/  ISETP.NE.AND P3, PT, R2, RZ, PT ;  /* 0x000000ff0200720c */ /* 0x002fc60003f65270 */
[----:B------:R-:W-:Y:S02]  /*134c0*/  @!P4 IMAD R8, R8, c[0x0][0x1e0], RZ ;  /* 0x000078000808ca24 */ /* 0x000fe400078e02ff */
[----:B------:R-:W-:Y:S02]  /*134d0*/  @!P4 IMAD.MOV.U32 R4, RZ, RZ, R10 ;  /* 0x000000ffff04c224 */ /* 0x000fe400078e000a */
[----:B------:R-:W-:Y:S02]  /*134e0*/  @!P4 IMAD R8, R3, c[0x0][0x1e4], R8 ;  /* 0x000079000308ca24 */ /* 0x000fe400078e0208 */
[----:B------:R-:W-:Y:S01]  /*134f0*/  @P4 IMAD R0, R196, c[0x0][0x1ec], R9 ;  /* 0x00007b00c4004a24 */ /* 0x000fe200078e0209 */
[----:B--2---:R-:W-:Y:S01]  /*13500*/  ISETP.NE.AND P2, PT, R5, RZ, PT ;  /* 0x000000ff0500720c */ /* 0x004fe20003f45270 */
[----:B------:R-:W-:Y:S02]  /*13510*/  @!P4 IMAD.IADD R0, R11, 0x1, R8 ;  /* 0x000000010b00c824 */ /* 0x000fe400078e0208 */
[----:B------:R-:W-:Y:S01]  /*13520*/  IMAD R16, R18, c[0x0][0x1f4], R16 ;  /* 0x00007d0012107a24 */ /* 0x000fe200078e0210 */
[----:B------:R-:W-:Y:S01]  /*13530*/  ISETP.EQ.AND P2, PT, R2, RZ, P2 ;  /* 0x000000ff0200720c */ /* 0x000fe20001742270 */
[----:B------:R-:W-:Y:S01]  /*13540*/  @P3 IMAD.MOV.U32 R6, RZ, RZ, c[0x0][0x210] ;  /* 0x00008400ff063624 */ /* 0x000fe200078e00ff */
[----:B------:R-:W-:Y:S01]  /*13550*/  LEA.HI R2, R7, R126, RZ, 0x3 ;  /* 0x0000007e07027211 */ /* 0x000fe200078f18ff */
[----:B------:R-:W-:Y:S01]  /*13560*/  @!P3 IMAD.MOV.U32 R7, RZ, RZ, c[0x0][0x214] ;  /* 0x00008500ff07b624 */ /* 0x000fe200078e00ff */
[----:B------:R-:W-:Y:S01]  /*13570*/  @!P3 ISETP.NE.AND P1, PT, R5, RZ, PT ;  /* 0x000000ff0500b20c */ /* 0x000fe20003f25270 */
[----:B------:R-:W-:Y:S01]  /*13580*/  @P3 IMAD R6, R6, c[0x0][0x214], RZ ;  /* 0x0000850006063a24 */ /* 0x000fe200078e02ff */
[----:B------:R-:W-:-:S02]  /*13590*/  ISETP.NE.OR P0, PT, R196, -0x1, !P2 ;  /* 0xffffffffc400780c */ /* 0x000fc40005705670 */
[----:B------:R-:W-:Y:S02]  /*135a0*/  LOP3.LUT R5, R2, 0x1ffffff8, RZ, 0xc0, !PT ;  /* 0x1ffffff802057812 */ /* 0x000fe400078ec0ff */
[----:B------:R-:W-:Y:S02]  /*135b0*/  @!P3 SEL R6, R7, c[0x0][0x234], !P1 ;  /* 0x00008d000706ba07 */ /* 0x000fe40004800000 */
[----:B------:R-:W-:Y:S01]  /*135c0*/  IADD3 R5, -R5, R126, RZ ;  /* 0x0000007e05057210 */ /* 0x000fe20007ffe1ff */
[----:B------:R-:W-:Y:S01]  /*135d0*/  @!P2 CS2R R8, SRZ ;  /* 0x000000000008a805 */ /* 0x000fe2000001ff00 */
[----:B------:R-:W-:Y:S01]  /*135e0*/  @P3 MOV R7, 0x1 ;  /* 0x0000000100073802 */ /* 0x000fe20000000f00 */
[----:B------:R-:W-:Y:S01]  /*135f0*/  @!P3 IMAD R7, R6, c[0x0][0x1c0], RZ ;  /* 0x000070000607ba24 */ /* 0x000fe200078e02ff */
[----:B------:R-:W-:Y:S01]  /*13600*/  SHF.R.S32.HI R2, RZ, 0x3, R2 ;  /* 0x00000003ff027819 */ /* 0x000fe20000011402 */
[----:B------:R-:W-:Y:S02]  /*13610*/  IMAD.SHL.U32 R5, R5, 0x8, RZ ;  /* 0x0000000805057824 */ /* 0x000fe400078e00ff */
[----:B------:R-:W-:-:S02]  /*13620*/  @!P0 IMAD R196, R3, c[0x0][0x214], RZ ;  /* 0x0000850003c48a24 */ /* 0x000fc400078e02ff */
[----:B------:R-:W-:Y:S01]  /*13630*/  IMAD R3, R3, R7, RZ ;  /* 0x0000000703037224 */ /* 0x000fe200078e02ff */
[C---:B------:R-:W-:Y:S01]  /*13640*/  IADD3 R4, P1, R5.reuse, R4, RZ ;  /* 0x0000000405047210 */ /* 0x040fe20007f3e0ff */
[--C-:B------:R-:W-:Y:S01]  /*13650*/  @P2 IMAD.MOV.U32 R8, RZ, RZ, R196.reuse ;  /* 0x000000ffff082224 */ /* 0x100fe200078e00c4 */
[----:B------:R-:W-:Y:S02]  /*13660*/  @P2 SHF.R.S32.HI R9, RZ, 0x1f, R196 ;  /* 0x0000001fff092819 */ /* 0x000fe400000114c4 */
[----:B------:R-:W-:Y:S01]  /*13670*/  LEA.HI.X.SX32 R5, R5, R0, 0x1, P1 ;  /* 0x0000000005057211 */ /* 0x000fe200008f0eff */
[----:B------:R-:W-:Y:S01]  /*13680*/  @P3 IMAD.MOV.U32 R0, RZ, RZ, c[0x0][0x210] ;  /* 0x00008400ff003624 */ /* 0x000fe200078e00ff */
[----:B------:R-:W-:Y:S01]  /*13690*/  SEL R3, R3, RZ, !P2 ;  /* 0x000000ff03037207 */ /* 0x000fe20005000000 */
[----:B------:R-:W-:Y:S01]  /*136a0*/  @!P3 IMAD.MOV.U32 R0, RZ, RZ, 0x1 ;  /* 0x00000001ff00b424 */ /* 0x000fe200078e00ff */
[----:B------:R-:W-:Y:S01]  /*136b0*/  ISETP.GE.AND P2, PT, R2, R125, PT ;  /* 0x0000007d0200720c */ /* 0x000fe20003f46270 */
[----:B------:R-:W-:-:S04]  /*136c0*/  IMAD.WIDE.U32 R4, R18, c[0x0][0x1f0], R4 ;  /* 0x00007c0012047a25 */ /* 0x000fc800078e0004 */
[----:B------:R-:W-:Y:S01]  /*136d0*/  IMAD R127, R127, R0, RZ ;  /* 0x000000007f7f7224 */ /* 0x000fe200078e02ff */
[----:B------:R-:W-:Y:S01]  /*136e0*/  IADD3 R17, R16, R5, RZ ;  /* 0x0000000510117210 */ /* 0x000fe20007ffe0ff */
[----:B------:R-:W-:Y:S01]  /*136f0*/  IMAD R7, R18, R6, R3 ;  /* 0x0000000612077224 */ /* 0x000fe200078e0203 */
[--C-:B------:R-:W-:Y:S02]  /*13700*/  SHF.R.S32.HI R3, RZ, 0x1f, R2.reuse ;  /* 0x0000001fff037819 */ /* 0x100fe40000011402 */
[----:B------:R-:W-:Y:S02]  /*13710*/  SHF.R.S32.HI R15, RZ, 0x1f, R127 ;  /* 0x0000001fff0f7819 */ /* 0x000fe4000001147f */
[----:B------:R-:W-:Y:S01]  /*13720*/  IADD3 R6, P1, P0, R127, R8, R7 ;  /* 0x000000087f067210 */ /* 0x000fe2000783e007 */
[----:B------:R-:W-:Y:S01]  /*13730*/  IMAD.WIDE R18, R123, 0x80, R2 ;  /* 0x000000807b127825 */ /* 0x000fe200078e0202 */
[----:B------:R-:W-:-:S04]  /*13740*/  SHF.R.S32.HI R7, RZ, 0x1f, R7 ;  /* 0x0000001fff077819 */ /* 0x000fc80000011407 */
        /* <DEDUP_REMOVED lines=10> */
.L_x_642:
[----:B------:R-:W-:Y:S05]  /*137f0*/  BSYNC B0 ;  /* 0x0000000000007941 */ /* 0x000fea0003800000 */
.L_x_641:
[----:B------:R-:W-:Y:S01]  /*13800*/  IADD3 R14, R2, 0x10, RZ ;  /* 0x00000010020e7810 */ /* 0x000fe20007ffe0ff */
[----:B------:R-:W-:Y:S03]  /*13810*/  BSSY B0, `(.L_x_643) ;  /* 0x000000e000007945 */ /* 0x000fe60003800000 */
[----:B------:R-:W-:-:S13]  /*13820*/  ISETP.GE.AND P0, PT, R14, R125, PT ;  /* 0x0000007d0e00720c */ /* 0x000fda0003f06270 */
[----:B------:R-:W-:Y:S05]  /*13830*/  @P0 BRA `(.L_x_644) ;  /* 0x000000b000000947 */ /* 0x000fea0003800000 */
[----:B------:R-:W-:Y:S01]  /*13840*/  IADD3 R8, P0, R18, 0x10, RZ ;  /* 0x0000001012087810 */ /* 0x000fe20007f1e0ff */
[----:B-1----:R-:W-:Y:S01]  /*13850*/  IMAD.MOV.U32 R10, RZ, RZ, R4 ;  /* 0x000000ffff0a7224 */ /* 0x002fe200078e0004 */
        /* <DEDUP_REMOVED lines=8> */
[----:B------:R1:W-:Y:S02]  /*138e0*/  STG.E.128 [R8.64], RZ ;  /* 0x000000ff08007986 */ /* 0x0003e4000c101d04 */
.L_x_644:
[----:B------:R-:W-:Y:S05]  /*138f0*/  BSYNC B0 ;  /* 0x0000000000007941 */ /* 0x000fea0003800000 */
.L_x_643:
[----:B------:R-:W-:Y:S01]  /*13900*/  IADD3 R13, R2, 0x20, RZ ;  /* 0x00000020020d7810 */ /* 0x000fe20007ffe0ff */
[----:B------:R-:W-:Y:S03]  /*13910*/  BSSY B0, `(.L_x_645) ;  /* 0x000000e000007945 */ /* 0x000fe60003800000 */
[----:B------:R-:W-:-:S13]  /*13920*/  ISETP.GE.AND P0, PT, R13, R125, PT ;  /* 0x0000007d0d00720c */ /* 0x000fda0003f06270 */
[----:B------:R-:W-:Y:S05]  /*13930*/  @P0 BRA `(.L_x_646) ;  /* 0x000000b000000947 */ /* 0x000fea0003800000 */
[----:B-1----:R-:W-:Y:S01]  /*13940*/  IADD3 R8, P0, R18, 0x20, RZ ;  /* 0x0000002012087810 */ /* 0x002fe20007f1e0ff */
        /* <DEDUP_REMOVED lines=10> */
.L_x_646:
[----:B------:R-:W-:Y:S05]  /*139f0*/  BSYNC B0 ;  /* 0x0000000000007941 */ /* 0x000fea0003800000 */
.L_x_645:
        /* <DEDUP_REMOVED lines=15> */
.L_x_648:
[----:B------:R-:W-:Y:S05]  /*13af0*/  BSYNC B0 ;  /* 0x0000000000007941 */ /* 0x000fea0003800000 */
.L_x_647:
[----:B-1----:R-:W-:Y:S01]  /*13b00*/  IADD3 R11, R2, 0x40, RZ ;  /* 0x00000040020b7810 */ /* 0x002fe20007ffe0ff */
[----:B------:R-:W-:Y:S03]  /*13b10*/  BSSY B0, `(.L_x_649) ;  /* 0x000000e000007945 */ /* 0x000fe60003800000 */
[----:B------:R-:W-:-:S13]  /*13b20*/  ISETP.GE.AND P0, PT, R11, R125, PT ;  /* 0x0000007d0b00720c */ /* 0x000fda0003f06270 */
        /* <DEDUP_REMOVED lines=12> */
.L_x_650:
[----:B------:R-:W-:Y:S05]  /*13bf0*/  BSYNC B0 ;  /* 0x0000000000007941 */ /* 0x000fea0003800000 */
.L_x_649:
        /* <DEDUP_REMOVED lines=15> */
.L_x_652:
[----:B------:R-:W-:Y:S05]  /*13cf0*/  BSYNC B0 ;  /* 0x0000000000007941 */ /* 0x000fea0003800000 */
.L_x_651:
        /* <DEDUP_REMOVED lines=15> */
.L_x_654:
[----:B------:R-:W-:Y:S05]  /*13df0*/  BSYNC B0 ;  /* 0x0000000000007941 */ /* 0x000fea0003800000 */
.L_x_653:
[----:B------:R-:W-:Y:S01]  /*13e00*/  IADD3 R8, R2, 0x70, RZ ;  /* 0x0000007002087810 */ /* 0x000fe20007ffe0ff */
[----:B------:R-:W-:Y:S03]  /*13e10*/  BSSY B0, `(.L_x_655) ;  /* 0x000000d000007945 */ /* 0x000fe60003800000 */
[----:B------:R-:W-:-:S13]  /*13e20*/  ISETP.GE.AND P0, PT, R8, R125, PT ;  /* 0x0000007d0800720c */ /* 0x000fda0003f06270 */
        /* <DEDUP_REMOVED lines=10> */
[----:B------:R2:W-:Y:S02]  /*13ed0*/  STG.E.128 [R4.64], RZ ;  /* 0x000000ff04007986 */ /* 0x0005e4000c101d04 */
.L_x_656:
[----:B------:R-:W-:Y:S05]  /*13ee0*/  BSYNC B0 ;  /* 0x0000000000007941 */ /* 0x000fea0003800000 */
.L_x_655:
[----:B------:R-:W-:-:S04]  /*13ef0*/  LOP3.LUT P6, RZ, R126, 0x7, RZ, 0xc0, !PT ;  /* 0x000000077eff7812 */ /* 0x000fc800078cc0ff */
[-C--:B------:R-:W-:Y:S02]  /*13f00*/  ISETP.GE.OR P2, PT, R2, R125.reuse, P6 ;  /* 0x0000007d0200720c */ /* 0x080fe40003746670 */
[-C--:B------:R-:W-:Y:S02]  /*13f10*/  ISETP.GE.OR P1, PT, R14, R125.reuse, P6 ;  /* 0x0000007d0e00720c */ /* 0x080fe40003726670 */
[-C--:B------:R-:W-:Y:S02]  /*13f20*/  ISETP.GE.OR P5, PT, R13, R125.reuse, P6 ;  /* 0x0000007d0d00720c */ /* 0x080fe400037a6670 */
[-C--:B------:R-:W-:Y:S02]  /*13f30*/  ISETP.GE.OR P4, PT, R12, R125.reuse, P6 ;  /* 0x0000007d0c00720c */ /* 0x080fe40003786670 */
[----:B------:R-:W-:-:S05]  /*13f40*/  ISETP.GE.OR P3, PT, R11, R125, P6 ;  /* 0x0000007d0b00720c */ /* 0x000fca0003766670 */
[-C--:B------:R-:W-:Y:S02]  /*13f50*/  @!P2 IMAD R2, R2, R0.reuse, RZ ;  /* 0x000000000202a224 */ /* 0x080fe400078e02ff */
[-C--:B------:R-:W-:Y:S02]  /*13f60*/  @!P1 IMAD R14, R14, R0.reuse, RZ ;  /* 0x000000000e0e9224 */ /* 0x080fe400078e02ff */
[----:B------:R-:W-:Y:S01]  /*13f70*/  @!P5 IMAD R13, R13, R0, RZ ;  /* 0x000000000d0dd224 */ /* 0x000fe200078e02ff */
[----:B------:R-:W-:Y:S01]  /*13f80*/  @!P2 IADD3 R3, P0, R2, R6, RZ ;  /* 0x000000060203a210 */ /* 0x000fe20007f1e0ff */
[-C--:B------:R-:W-:Y:S02]  /*13f90*/  @!P4 IMAD R12, R12, R0.reuse, RZ ;  /* 0x000000000c0cc224 */ /* 0x080fe400078e02ff */
[----:B------:R-:W-:Y:S01]  /*13fa0*/  @!P3 IMAD R11, R11, R0, RZ ;  /* 0x000000000b0bb224 */ /* 0x000fe200078e02ff */
[----:B------:R-:W-:Y:S02]  /*13fb0*/  @!P2 LEA.HI.X.SX32 R2, R2, R15, 0x1, P0 ;  /* 0x0000000f0202a211 */ /* 0x000fe400000f0eff */
[----:B--2---:R-:W-:-:S04]  /*13fc0*/  @!P2 LEA R4, P0, R3, c[0x0][0x200], 0x2 ;  /* 0x000080000304aa11 */ /* 0x004fc800078010ff */
[----:B------:R-:W-:Y:S01]  /*13fd0*/  @!P2 LEA.HI.X R5, R3, c[0x0][0x204], R2, 0x2, P0 ;  /* 0x000081000305aa11 */ /* 0x000fe200000f1402 */
[----:B------:R-:W-:Y:S01]  /*13fe0*/  @!P2 IMAD.MOV.U32 R2, RZ, RZ, 0x7f800000 ;  /* 0x7f800000ff02a424 */ /* 0x000fe200078e00ff */
[----:B------:R-:W-:-:S04]  /*13ff0*/  @!P1 IADD3 R3, P0, R14, R6, RZ ;  /* 0x000000060e039210 */ /* 0x000fc80007f1e0ff */
[----:B------:R2:W-:Y:S01]  /*14000*/  @!P2 STG.E [R4.64], R2 ;  /* 0x000000020400a986 */ /* 0x0005e2000c101904 */
[-C--:B------:R-:W-:Y:S02]  /*14010*/  @!P1 LEA.HI.X.SX32 R14, R14, R15.reuse, 0x1, P0 ;  /* 0x0000000f0e0e9211 */ /* 0x080fe400000f0eff */
[----:B--2---:R-:W-:Y:S02]  /*14020*/  @!P1 LEA R4, P2, R3, c[0x0][0x200], 0x2 ;  /* 0x0000800003049a11 */ /* 0x004fe400078410ff */
[----:B------:R-:W-:Y:S02]  /*14030*/  @!P5 IADD3 R2, P0, R13, R6, RZ ;  /* 0x000000060d02d210 */ /* 0x000fe40007f1e0ff */
[----:B------:R-:W-:Y:S02]  /*14040*/  @!P1 LEA.HI.X R5, R3, c[0x0][0x204], R14, 0x2, P2 ;  /* 0x0000810003059a11 */ /* 0x000fe400010f140e */
[----:B------:R-:W-:Y:S02]  /*14050*/  @!P5 LEA.HI.X.SX32 R13, R13, R15, 0x1, P0 ;  /* 0x0000000f0d0dd211 */ /* 0x000fe400000f0eff */
[----:B------:R-:W-:-:S02]  /*14060*/  @!P5 LEA R16, P2, R2, c[0x0][0x200], 0x2 ;  /* 0x000080000210da11 */ /* 0x000fc400078410ff */
[----:B------:R-:W-:Y:S02]  /*14070*/  @!P4 IADD3 R3, P0, R12, R6, RZ ;  /* 0x000000060c03c210 */ /* 0x000fe40007f1e0ff */
[----:B------:R-:W-:Y:S01]  /*14080*/  @!P5 LEA.HI.X R17, R2, c[0x0][0x204], R13, 0x2, P2 ;  /* 0x000081000211da11 */ /* 0x000fe200010f140d */
[----:B------:R-:W-:Y:S01]  /*14090*/  @!P1 IMAD.MOV.U32 R2, RZ, RZ, 0x7f800000 ;  /* 0x7f800000ff029424 */ /* 0x000fe200078e00ff */
[----:B------:R-:W-:Y:S02]  /*140a0*/  ISETP.GE.OR P2, PT, R10, R125, P6 ;  /* 0x0000007d0a00720c */ /* 0x000fe40003746670 */
[----:B------:R-:W-:Y:S02]  /*140b0*/  @!P4 LEA.HI.X.SX32 R12, R12, R15, 0x1, P0 ;  /* 0x0000000f0c0cc211 */ /* 0x000fe400000f0eff */
[----:B------:R-:W-:Y:S01]  /*140c0*/  @!P4 LEA R18, P0, R3, c[0x0][0x200], 0x2 ;  /* 0x000080000312ca11 */ /* 0x000fe200078010ff */
[----:B------:R2:W-:Y:S01]  /*140d0*/  @!P1 STG.E [R4.64], R2 ;  /* 0x0000000204009986 */ /* 0x0005e2000c101904 */
[----:B------:R-:W-:-:S02]  /*140e0*/  ISETP.GE.OR P1, PT, R9, R125, P6 ;  /* 0x0000007d0900720c */ /* 0x000fc40003726670 */
[----:B------:R-:W-:Y:S01]  /*140f0*/  @!P4 LEA.HI.X R19, R3, c[0x0][0x204], R12, 0x2, P0 ;  /* 0x000081000313ca11 */ /* 0x000fe200000f140c */
[----:B------:R-:W-:Y:S01]  /*14100*/  @!P5 IMAD.MOV.U32 R3, RZ, RZ, 0x7f800000 ;  /* 0x7f800000ff03d424 */ /* 0x000fe200078e00ff */
[----:B------:R-:W-:-:S03]  /*14110*/  ISETP.GE.OR P6, PT, R8, R125, P6 ;  /* 0x0000007d0800720c */ /* 0x000fc600037c6670 */
[----:B------:R-:W-:Y:S01]  /*14120*/  @!P2 IMAD R10, R10, R0, RZ ;  /* 0x000000000a0aa224 */ /* 0x000fe200078e02ff */
[----:B------:R3:W-:Y:S01]  /*14130*/  @!P5 STG.E [R16.64], R3 ;  /* 0x000000031000d986 */ /* 0x0007e2000c101904 */
[----:B------:R-:W-:-:S04]  /*14140*/  @!P2 IMAD.MOV.U32 R7, RZ, RZ, 0x7f800000 ;  /* 0x7f800000ff07a424 */ /* 0x000fc800078e00ff */
[----:B------:R-:W-:Y:S01]  /*14150*/  @!P1 IMAD R9, R9, R0, RZ ;  /* 0x0000000009099224 */ /* 0x000fe200078e02ff */
[----:B--2---:R-:W-:-:S04]  /*14160*/  @!P3 IADD3 R2, P0, R11, R6, RZ ;  /* 0x000000060b02b210 */ /* 0x004fc80007f1e0ff */
[----:B------:R-:W-:Y:S02]  /*14170*/  @!P3 LEA.HI.X.SX32 R11, R11, R15, 0x1, P0 ;  /* 0x0000000f0b0bb211 */ /* 0x000fe400000f0eff */
[----:B------:R-:W-:Y:S01]  /*14180*/  @!P3 LEA R4, P0, R2, c[0x0][0x200], 0x2 ;  /* 0x000080000204ba11 */ /* 0x000fe200078010ff */
[----:B---3--:R-:W-:-:S03]  /*14190*/  @!P3 IMAD.MOV.U32 R3, RZ, RZ, 0x7f800000 ;  /* 0x7f800000ff03b424 */ /* 0x008fc600078e00ff */
[----:B------:R-:W-:Y:S02]  /*141a0*/  @!P3 LEA.HI.X R5, R2, c[0x0][0x204], R11, 0x2, P0 ;  /* 0x000081000205ba11 */ /* 0x000fe400000f140b */
        /* <DEDUP_REMOVED lines=8> */
[----:B------:R-:W-:-:S05]  /*14230*/  @!P4 IMAD.MOV.U32 R2, RZ, RZ, 0x7f800000 ;  /* 0x7f800000ff02c424 */ /* 0x000fca00078e00ff */
[----:B------:R2:W-:Y:S04]  /*14240*/  @!P4 STG.E [R18.64], R2 ;  /* 0x000000021200c986 */ /* 0x0005e8000c101904 */
[----:B------:R3:W-:Y:S04]  /*14250*/  @!P3 STG.E [R4.64], R3 ;  /* 0x000000030400b986 */ /* 0x0007e8000c101904 */
[----:B------:R3:W-:Y:S01]  /*14260*/  @!P2 STG.E [R12.64], R7 ;  /* 0x000000070c00a986 */ /* 0x0007e2000c101904 */
[----:B--2---:R-:W-:-:S05]  /*14270*/  @!P1 IMAD.MOV.U32 R2, RZ, RZ, 0x7f800000 ;  /* 0x7f800000ff029424 */ /* 0x004fca00078e00ff */
[----:B------:R3:W-:Y:S01]  /*14280*/  @!P1 STG.E [R10.64], R2 ;  /* 0x000000020a009986 */ /* 0x0007e2000c101904 */
[----:B------:R-:W-:Y:S05]  /*14290*/  @P6 EXIT ;  /* 0x000000000000694d */ /* 0x000fea0003800000 */
[----:B------:R-:W-:-:S05]  /*142a0*/  IMAD R0, R8, R0, RZ ;  /* 0x0000000008007224 */ /* 0x000fca00078e02ff */
[----:B------:R-:W-:-:S04]  /*142b0*/  IADD3 R6, P0, R0, R6, RZ ;  /* 0x0000000600067210 */ /* 0x000fc80007f1e0ff */
[----:B------:R-:W-:Y:S02]  /*142c0*/  LEA.HI.X.SX32 R0, R0, R15, 0x1, P0 ;  /* 0x0000000f00007211 */ /* 0x000fe400000f0eff */
[----:B---3--:R-:W-:-:S04]  /*142d0*/  LEA R2, P0, R6, c[0x0][0x200], 0x2 ;  /* 0x0000800006027a11 */ /* 0x008fc800078010ff */
[----:B------:R-:W-:Y:S01]  /*142e0*/  LEA.HI.X R3, R6, c[0x0][0x204], R0, 0x2, P0 ;  /* 0x0000810006037a11 */ /* 0x000fe200000f1400 */
[----:B------:R-:W-:-:S05]  /*142f0*/  IMAD.MOV.U32 R0, RZ, RZ, 0x7f800000 ;  /* 0x7f800000ff007424 */ /* 0x000fca00078e00ff */
[----:B------:R-:W-:Y:S01]  /*14300*/  STG.E [R2.64], R0 ;  /* 0x0000000002007986 */ /* 0x000fe2000c101904 */
[----:B------:R-:W-:Y:S05]  /*14310*/  EXIT ;  /* 0x000000000000794d */ /* 0x000fea0003800000 */
.L_x_657:
        /* <DEDUP_REMOVED lines=14> */
.L_x_1141:


//--------------------- .text._ZN5flash16flash_fwd_kernelI23Flash_fwd_kernel_traitsILi64ELi128ELi64ELi4ELb0ELb0EN7cutlass10bfloat16_tE19Flash_kernel_traitsILi64ELi128ELi64ELi4ES3_EELb0ELb1ELb0ELb0ELb0ELb1ELb1ELb0EEEvNS_16Flash_fwd_paramsE --------------------------
	.section	.text._ZN5flash16flash_fwd_kernelI23Flash_fwd_kernel_traitsILi64ELi128ELi64ELi4ELb0ELb0EN7cutlass10bfloat16_tE19Flash_kernel_traitsILi64ELi128ELi64ELi4ES3_EELb0ELb1ELb0ELb0ELb0ELb1ELb1ELb0EEEvNS_16Flash_fwd_paramsE,"ax",@progbits
	.sectioninfo	@"SHI_REGISTERS=255"
	.align	128
        .global         _ZN5flash16flash_fwd_kernelI23Flash_fwd_kernel_traitsILi64ELi128ELi64ELi4ELb0ELb0EN7cutlass10bfloat16_tE19Flash_kernel_traitsILi64ELi128ELi64ELi4ES3_EELb0ELb1ELb0ELb0ELb0ELb1ELb1ELb0EEEvNS_16Flash_fwd_paramsE
        .type           _ZN5flash16flash_fwd_kernelI23Flash_fwd_kernel_traitsILi64ELi128ELi64ELi4ELb0ELb0EN7cutlass10bfloat16_tE19Flash_kernel_traitsILi64ELi128ELi64ELi4ES3_EELb0ELb1ELb0ELb0ELb0ELb1ELb1ELb0EEEvNS_16Flash_fwd_paramsE,@function
        .size           _ZN5flash16flash_fwd_kernelI23Flash_fwd_kernel_traitsILi64ELi128ELi64ELi4ELb0ELb0EN7cutlass10bfloat16_tE19Flash_kernel_traitsILi64ELi128ELi64ELi4ES3_EELb0ELb1ELb0ELb0ELb0ELb1ELb1ELb0EEEvNS_16Flash_fwd_paramsE,(.L_x_1142 - _ZN5flash16flash_fwd_kernelI23Flash_fwd_kernel_traitsILi64ELi128ELi64ELi4ELb0ELb0EN7cutlass10bfloat16_tE19Flash_kernel_traitsILi64ELi128ELi64ELi4ES3_EELb0ELb1ELb0ELb0ELb0ELb1ELb1ELb0EEEvNS_16Flash_fwd_paramsE)
        .other          _ZN5flash16flash_fwd_kernelI23Flash_fwd_kernel_traitsILi64ELi128ELi64ELi4ELb0ELb0EN7cutlass10bfloat16_tE19Flash_kernel_traitsILi64ELi128ELi64ELi4ES3_EELb0ELb1ELb0ELb0ELb0ELb1ELb1ELb0EEEvNS_16Flash_fwd_paramsE,@"STO_CUDA_ENTRY STV_DEFAULT"
_ZN5flash16flash_fwd_kernelI23Flash_fwd_kernel_traitsILi64ELi128ELi64ELi4ELb0ELb0EN7cutlass10bfloat16_tE19Flash_kernel_traitsILi64ELi128ELi64ELi4ES3_EELb0ELb1ELb0ELb0ELb0ELb1ELb1ELb0EEEvNS_16Flash_fwd_paramsE:
.text._ZN5flash16flash_fwd_kernelI23Flash_fwd_kernel_traitsILi64ELi128ELi64ELi4ELb0ELb0EN7cutlass10bfloat16_tE19Flash_kernel_traitsILi64ELi128ELi64ELi4ES3_EELb0ELb1ELb0ELb0ELb0ELb1ELb1ELb0EEEvNS_16Flash_fwd_paramsE:
[----:B------:R-:W-:Y:S02]  /*0000*/  MOV R1, c[0x0][0x28] ;  /* 0x00000a0000017a02 */ /* 0x000fe40000000f00 */
[----:B------:R-:W1:Y:S01]  /*0010*/  LDC.U8 R3, c[0x0][0x312] ;  /* 0x0000c480ff037b82 */ /* 0x000e620000000000 */
[----:B------:R-:W2:Y:S01]  /*0020*/  S2R R2, SR_CTAID.Y ;  /* 0x0000000000027919 */ /* 0x000ea20000002600 */
[----:B------:R-:W-:Y:S01]  /*0030*/  ISETP.NE.U32.AND P2, PT, RZ, c[0x0][0x240], PT ;  /* 0x00009000ff007a0c */ /* 0x000fe20003f45070 */
[----:B------:R-:W-:Y:S01]  /*0040*/  IMAD.MOV.U32 R0, RZ, RZ, 0x4 ;  /* 0x00000004ff007424 */ /* 0x000fe200078e00ff */
[----:B------:R-:W-:Y:S01]  /*0050*/  ISETP.EQ.U32.AND P1, PT, RZ, c[0x0][0x248], PT ;  /* 0x00009200ff007a0c */ /* 0x000fe20003f22070 */
[----:B------:R-:W-:Y:S01]  /*0060*/  IMAD.MOV.U32 R202, RZ, RZ, -0x1 ;  /* 0xffffffffffca7424 */ /* 0x000fe200078e00ff */
[----:B------:R-:W-:Y:S01]  /*0070*/  ISETP.NE.AND.EX P2, PT, RZ, c[0x0][0x244], PT, P2 ;  /* 0x00009100ff007a0c */ /* 0x000fe20003f45320 */
[----:B------:R-:W-:Y:S01]  /*0080*/  ULDC.64 UR4, c[0x0][0x118] ;  /* 0x0000460000047ab9 */ /* 0x000fe20000000a00 */
[----:B------:R-:W-:Y:S01]  /*0090*/  IMAD.MOV.U32 R9, RZ, RZ, -0x1 ;  /* 0xffffffffff097424 */ /* 0x000fe200078e00ff */
[----:B------:R-:W-:-:S04]  /*00a0*/  ISETP.NE.U32.AND P0, PT, RZ, c[0x0][0x250], PT ;  /* 0x00009400ff007a0c */ /* 0x000fc80003f05070 */
[----:B------:R-:W-:Y:S02]  /*00b0*/  ISETP.NE.AND.EX P0, PT, RZ, c[0x0][0x254], PT, P0 ;  /* 0x00009500ff007a0c */ /* 0x000fe40003f05300 */
[----:B-1----:R-:W-:Y:S01]  /*00c0*/  ISETP.NE.AND P3, PT, R3, RZ, PT ;  /* 0x000000ff0300720c */ /* 0x002fe20003f65270 */
[----:B--2---:R-:W-:-:S03]  /*00d0*/  IMAD.WIDE R130, R2, R0, c[0x0][0x240] ;  /* 0x0000900002827625 */ /* 0x004fc600078e0200 */
[----:B------:R-:W-:Y:S01]  /*00e0*/  ISETP.EQ.OR.EX P1, PT, RZ, c[0x0][0x24c], !P3, P1 ;  /* 0x00009300ff007a0c */ /* 0x000fe20005f22710 */
[----:B------:R-:W-:Y:S01]  /*00f0*/  IMAD.WIDE R6, R2, R0, c[0x0][0x248] ;  /* 0x0000920002067625 */ /* 0x000fe200078e0200 */
[----:B------:R1:W2:Y:S11]  /*0100*/  @P2 LDG.E R202, [R130.64] ;  /* 0x0000000482ca2981 */ /* 0x0002b6000c1e1900 */
[----:B------:R3:W5:Y:S04]  /*0110*/  @!P1 LDG.E R9, [R6.64] ;  /* 0x0000000406099981 */ /* 0x000768000c1e1900 */
[----:B-1----:R-:W2:Y:S01]  /*0120*/  @P2 LDG.E R130, [R130.64+0x4] ;  /* 0x0000040482822981 */ /* 0x002ea2000c1e1900 */
[----:B------:R-:W-:-:S02]  /*0130*/  IMAD.MOV.U32 R4, RZ, RZ, RZ ;  /* 0x000000ffff047224 */ /* 0x000fc400078e00ff */
[----:B------:R-:W-:Y:S01]  /*0140*/  @P0 IMAD.WIDE R10, R2, R0, c[0x0][0x250] ;  /* 0x00009400020a0625 */ /* 0x000fe200078e0200 */
[----:B------:R-:W1:Y:S04]  /*0150*/  S2R R218, SR_CTAID.X ;  /* 0x0000000000da7919 */ /* 0x000e680000002500 */
[----:B------:R3:W5:Y:S01]  /*0160*/  @P0 LDG.E R4, [R10.64] ;  /* 0x000000040a040981 */ /* 0x000762000c1e1900 */
[----:B------:R-:W-:-:S03]  /*0170*/  ISETP.NE.U32.AND P0, PT, RZ, c[0x0][0x248], PT ;  /* 0x00009200ff007a0c */ /* 0x000fc60003f05070 */
[----:B------:R-:W4:Y:S01]  /*0180*/  S2R R16, SR_CTAID.Z ;  /* 0x0000000000107919 */ /* 0x000f220000002700 */
[----:B------:R-:W-:Y:S01]  /*0190*/  ISETP.NE.AND.EX P0, PT, RZ, c[0x0][0x24c], PT, P0 ;  /* 0x00009300ff007a0c */ /* 0x000fe20003f05300 */
[----:B--2---:R-:W-:Y:S02]  /*01a0*/  @P2 IMAD.IADD R130, R130, 0x1, -R202 ;  /* 0x0000000182822824 */ /* 0x004fe400078e0aca */
[----:B------:R-:W-:-:S10]  /*01b0*/  @!P2 IMAD.MOV.U32 R130, RZ, RZ, c[0x0][0x214] ;  /* 0x00008500ff82a624 */ /* 0x000fd400078e00ff */
[----:B------:R-:W-:Y:S05]  /*01c0*/  @!P0 BRA `(.L_x_658) ;  /* 0x0000004000008947 */ /* 0x000fea0003800000 */
[----:B-1-34-:R-:W2:Y:S02]  /*01d0*/  @P3 LDG.E R3, [R6.64+0x4] ;  /* 0x0000040406033981 */ /* 0x01aea4000c1e1900 */
[----:B--2--5:R-:W-:-:S06]  /*01e0*/  @P3 IADD3 R3, R3, -R9, RZ ;  /* 0x8000000903033210 */ /* 0x024fcc0007ffe0ff */
[----:B------:R1:W5:Y:S01]  /*01f0*/  @!P3 LDG.E R3, [R6.64] ;  /* 0x000000040603b981 */ /* 0x000362000c1e1900 */
[----:B------:R-:W-:Y:S05]  /*0200*/  BRA `(.L_x_659) ;  /* 0x0000001000007947 */ /* 0x000fea0003800000 */
.L_x_658:
[----:B-1-34-:R-:W-:Y:S02]  /*0210*/  MOV R3, c[0x0][0x218] ;  /* 0x0000860000037a02 */ /* 0x01afe40000000f00 */
.L_x_659:
        /* <DEDUP_REMOVED lines=12> */
[----:B------:R-:W-:Y:S01]  /*02e0*/  IADD3 R5, -R130, 0xbf, R132 ;  /* 0x000000bf82057810 */ /* 0x000fe20007ffe184 */
[----:B------:R-:W1:Y:S01]  /*02f0*/  S2R R129, SR_TID.X ;  /* 0x0000000000817919 */ /* 0x000e620000002100 */
        /* <DEDUP_REMOVED lines=11> */
[----:B-1----:R-:W-:Y:S02]  /*03b0*/  ISETP.NE.AND P1, PT, R202, -0x1, PT ;  /* 0xffffffffca00780c */ /* 0x002fe40003f25270 */
[----:B------:R-:W-:-:S11]  /*03c0*/  ISETP.NE.AND P0, PT, R9, -0x1, PT ;  /* 0xffffffff0900780c */ /* 0x000fd60003f05270 */
[----:B------:R-:W-:Y:S01]  /*03d0*/  @!P1 SHF.R.S32.HI R0, RZ, 0x1f, R2 ;  /* 0x0000001fff009819 */ /* 0x000fe20000011402 */
[----:B------:R-:W-:Y:S01]  /*03e0*/  @P1 IMAD.WIDE.U32 R6, R202, c[0x0][0x190], RZ ;  /* 0x00006400ca061a25 */ /* 0x000fe200078e00ff */
[----:B------:R-:W-:-:S03]  /*03f0*/  @P0 IADD3 R3, R4, R9, RZ ;  /* 0x0000000904030210 */ /* 0x000fc60007ffe0ff */
[----:B------:R-:W-:Y:S01]  /*0400*/  @!P1 IMAD R0, R0, c[0x0][0x178], RZ ;  /* 0x00005e0000009a24 */ /* 0x000fe200078e02ff */
[----:B------:R-:W-:Y:S01]  /*0410*/  @P1 MOV R8, R6 ;  /* 0x0000000600081202 */ /* 0x000fe20000000f00 */
[----:B------:R-:W-:Y:S02]  /*0420*/  @P1 IMAD R5, R202, c[0x0][0x194], R7 ;  /* 0x00006500ca051a24 */ /* 0x000fe400078e0207 */
[----:B------:R-:W-:-:S04]  /*0430*/  @!P1 IMAD.WIDE.U32 R6, R2, c[0x0][0x178], RZ ;  /* 0x00005e0002069a25 */ /* 0x000fc800078e00ff */
[----:B------:R-:W-:Y:S01]  /*0440*/  @!P1 IMAD R0, R2, c[0x0][0x17c], R0 ;  /* 0x00005f0002009a24 */ /* 0x000fe200078e0200 */
[----:B------:R-:W-:Y:S01]  /*0450*/  @!P1 MOV R8, R6 ;  /* 0x0000000600089202 */ /* 0x000fe20000000f00 */
[----:B------:R-:W-:-:S03]  /*0460*/  @P0 IMAD.WIDE.U32 R212, R3, c[0x0][0x198], RZ ;  /* 0x0000660003d40a25 */ /* 0x000fc600078e00ff */
[----:B------:R-:W-:Y:S01]  /*0470*/  @!P1 IADD3 R5, R7, R0, RZ ;  /* 0x0000000007059210 */ /* 0x000fe20007ffe0ff */
[----:B------:R-:W-:Y:S01]  /*0480*/  @P0 IMAD R3, R3, c[0x0][0x19c], R213 ;  /* 0x0000670003030a24 */ /* 0x000fe200078e02d5 */
        /* <DEDUP_REMOVED lines=12> */
.L_x_661:
[----:B------:R-:W-:-:S04]  /*0550*/  IABS R7, c[0x0][0x1c8] ;  /* 0x0000720000077a13 */ /* 0x000fc80000000000 */
        /* <DEDUP_REMOVED lines=10> */
[----:B------:R-:W-:-:S05]  /*0600*/  IMAD.HI.U32 R154, R10, R6, RZ ;  /* 0x000000060a9a7227 */ /* 0x000fca00078e00ff */
[----:B------:R-:W-:-:S05]  /*0610*/  IADD3 R0, -R154, RZ, RZ ;  /* 0x000000ff9a007210 */ /* 0x000fca0007ffe1ff */
[----:B------:R-:W-:Y:S02]  /*0620*/  IMAD R0, R7, R0, R6 ;  /* 0x0000000007007224 */ /* 0x000fe400078e0206 */
[----:B------:R-:W-:-:S03]  /*0630*/  @P0 IMAD.IADD R6, R4, 0x1, R9 ;  /* 0x0000000104060824 */ /* 0x000fc600078e0209 */
[----:B------:R-:W-:Y:S01]  /*0640*/  ISETP.GT.U32.AND P2, PT, R7, R0, PT ;  /* 0x000000000700720c */ /* 0x000fe20003f44070 */
[----:B------:R-:W-:-:S04]  /*0650*/  @P0 IMAD.WIDE.U32 R14, R6, c[0x0][0x1a0], RZ ;  /* 0x00006800060e0a25 */ /* 0x000fc800078e00ff */
[----:B------:R-:W-:-:S08]  /*0660*/  @P0 IMAD R6, R6, c[0x0][0x1a4], R15 ;  /* 0x0000690006060a24 */ /* 0x000fd000078e020f */
[----:B------:R-:W-:Y:S01]  /*0670*/  @!P2 IMAD.IADD R0, R0, 0x1, -R7 ;  /* 0x000000010000a824 */ /* 0x000fe200078e0a07 */
[----:B------:R-:W-:Y:S02]  /*0680*/  @!P2 IADD3 R154, R154, 0x1, RZ ;  /* 0x000000019a9aa810 */ /* 0x000fe40007ffe0ff */
[----:B------:R-:W-:Y:S02]  /*0690*/  ISETP.NE.AND P2, PT, RZ, c[0x0][0x1c8], PT ;  /* 0x00007200ff007a0c */ /* 0x000fe40003f45270 */
[----:B------:R-:W-:Y:S02]  /*06a0*/  ISETP.GE.U32.AND P3, PT, R0, R7, PT ;  /* 0x000000070000720c */ /* 0x000fe40003f66070 */
[----:B------:R-:W-:-:S04]  /*06b0*/  LOP3.LUT R0, R16, c[0x0][0x1c8], RZ, 0x3c, !PT ;  /* 0x0000720010007a12 */ /* 0x000fc800078e3cff */
[----:B------:R-:W-:Y:S02]  /*06c0*/  ISETP.GE.AND P1, PT, R0, RZ, PT ;  /* 0x000000ff0000720c */ /* 0x000fe40003f26270 */
[----:B------:R-:W-:-:S05]  /*06d0*/  SHF.R.S32.HI R0, RZ, 0x1f, R16 ;  /* 0x0000001fff007819 */ /* 0x000fca0000011410 */
[----:B------:R-:W-:-:S06]  /*06e0*/  @P3 IADD3 R154, R154, 0x1, RZ ;  /* 0x000000019a9a3810 */ /* 0x000fcc0007ffe0ff */
[----:B------:R-:W-:Y:S02]  /*06f0*/  @!P1 IADD3 R154, -R154, RZ, RZ ;  /* 0x000000ff9a9a9210 */ /* 0x000fe40007ffe1ff */
        /* <DEDUP_REMOVED lines=13> */
.L_x_662:
[----:B------:R-:W-:Y:S01]  /*07d0*/  SHF.R.S32.HI R133, RZ, 0x1f, R129 ;  /* 0x0000001fff857819 */ /* 0x000fe20000011481 */
[----:B------:R-:W-:Y:S01]  /*07e0*/  IMAD.IADD R199, R130, 0x1, -R132 ;  /* 0x0000000182c77824 */ /* 0x000fe200078e0a84 */
[----:B------:R-:W-:Y:S01]  /*07f0*/  SHF.R.S32.HI R158, RZ, 0x1f, R154 ;  /* 0x0000001fff9e7819 */ /* 0x000fe2000001149a */
[----:B------:R-:W-:Y:S01]  /*0800*/  IMAD R0, R0, c[0x0][0x1a8], RZ ;  /* 0x00006a0000007a24 */ /* 0x000fe200078e02ff */
[----:B------:R-:W-:Y:S01]  /*0810*/  LEA.HI R2, R133, R129, RZ, 0x3 ;  /* 0x0000008185027211 */ /* 0x000fe200078f18ff */
[----:B------:R-:W-:Y:S01]  /*0820*/  IMAD.MOV.U32 R152, RZ, RZ, c[0x0][0x198] ;  /* 0x00006600ff987624 */ /* 0x000fe200078e00ff */
[----:B------:R-:W-:Y:S01]  /*0830*/  IADD3 R126, R160, -0x1, RZ ;  /* 0xffffffffa07e7810 */ /* 0x000fe20007ffe0ff */
[----:B------:R-:W-:Y:S01]  /*0840*/  IMAD R0, R16, c[0x0][0x1ac], R0 ;  /* 0x00006b0010007a24 */ /* 0x000fe200078e0200 */
[----:B------:R-:W-:Y:S01]  /*0850*/  SHF.R.S32.HI R220, RZ, 0x3, R2 ;  /* 0x00000003ffdc7819 */ /* 0x000fe20000011402 */
[----:B------:R-:W-:Y:S01]  /*0860*/  IMAD.MOV.U32 R200, RZ, RZ, 0x6 ;  /* 0x00000006ffc87424 */ /* 0x000fe200078e00ff */
[----:B------:R-:W-:Y:S01]  /*0870*/  LOP3.LUT R2, R2, 0xfffffff8, RZ, 0xc0, !PT ;  /* 0xfffffff802027812 */ /* 0x000fe200078ec0ff */
[----:B------:R-:W-:Y:S01]  /*0880*/  IMAD R214, R158, c[0x0][0x1b0], RZ ;  /* 0x00006c009ed67a24 */ /* 0x000fe200078e02ff */
[C---:B------:R-:W-:Y:S01]  /*0890*/  IADD3 R208, R220.reuse, 0x20, RZ ;  /* 0x00000020dcd07810 */ /* 0x040fe20007ffe0ff */
[C---:B------:R-:W-:Y:S01]  /*08a0*/  IMAD.SHL.U32 R210, R220.reuse, 0x40, RZ ;  /* 0x00000040dcd27824 */ /* 0x040fe200078e00ff */
[----:B------:R-:W-:Y:S01]  /*08b0*/  IADD3 R209, R220, 0x10, RZ ;  /* 0x00000010dcd17810 */ /* 0x000fe20007ffe0ff */
[----:B------:R-:W-:Y:S01]  /*08c0*/  IMAD.IADD R2, R129, 0x1, -R2 ;  /* 0x0000000181027824 */ /* 0x000fe200078e0a02 */
[-C--:B------:R-:W-:Y:S01]  /*08d0*/  ISETP.GE.AND P0, PT, R208, R199.reuse, PT ;  /* 0x000000c7d000720c */ /* 0x080fe20003f06270 */
[----:B------:R-:W-:Y:S01]  /*08e0*/  IMAD R214, R154, c[0x0][0x1b4], R214 ;  /* 0x00006d009ad67a24 */ /* 0x000fe200078e02d6 */
[----:B------:R-:W-:Y:S01]  /*08f0*/  LOP3.LUT R210, R210, 0x1c0, RZ, 0xc0, !PT ;  /* 0x000001c0d2d27812 */ /* 0x000fe200078ec0ff */
[----:B------:R-:W-:Y:S01]  /*0900*/  IMAD.SHL.U32 R216, R2, 0x8, RZ ;  /* 0x0000000802d87824 */ /* 0x000fe200078e00ff */
[----:B------:R-:W-:Y:S01]  /*0910*/  ISETP.GE.AND P1, PT, R209, R199, PT ;  /* 0x000000c7d100720c */ /* 0x000fe20003f26270 */
[----:B------:R-:W-:Y:S01]  /*0920*/  IMAD.SHL.U32 R125, R152, 0x40, RZ ;  /* 0x00000040987d7824 */ /* 0x000fe200078e00ff */
[----:B------:R-:W-:Y:S01]  /*0930*/  SHF.R.S32.HI R221, RZ, 0x1f, R220 ;  /* 0x0000001fffdd7819 */ /* 0x000fe200000114dc */
[----:B------:R-:W-:Y:S01]  /*0940*/  IMAD.MOV.U32 R153, RZ, RZ, c[0x0][0x19c] ;  /* 0x00006700ff997624 */ /* 0x000fe200078e00ff */
[----:B------:R-:W-:Y:S01]  /*0950*/  LOP3.LUT R4, R210, 0x38, R216, 0xf8, !PT ;  /* 0x00000038d2047812 */ /* 0x000fe200078ef8d8 */
[----:B------:R-:W-:Y:S01]  /*0960*/  IMAD.MOV.U32 R156, RZ, RZ, c[0x0][0x1a0] ;  /* 0x00006800ff9c7624 */ /* 0x000fe200078e00ff */
[----:B------:R-:W-:Y:S01]  /*0970*/  SHF.R.U32.HI R210, RZ, 0x3, R210 ;  /* 0x00000003ffd27819 */ /* 0x000fe200000116d2 */
[----:B------:R-:W-:Y:S01]  /*0980*/  IMAD.WIDE R218, R218, 0x80, R220 ;  /* 0x00000080dada7825 */ /* 0x000fe200078e02dc */
[----:B------:R-:W-:-:S02]  /*0990*/  IADD3 R8, P3, R216, R8, RZ ;  /* 0x00000008d8087210 */ /* 0x000fc40007f7e0ff */
[----:B------:R-:W-:Y:S01]  /*09a0*/  SHF.R.S32.HI R217, RZ, 0x1f, R216 ;  /* 0x0000001fffd97819 */ /* 0x000fe200000114d8 */
[----:B------:R-:W-:Y:S01]  /*09b0*/  IMAD.SHL.U32 R197, R2, 0x40, RZ ;  /* 0x0000004002c57824 */ /* 0x000fe200078e00ff */
[----:B------:R-:W-:Y:S01]  /*09c0*/  IADD3 R207, R220, 0x30, RZ ;  /* 0x00000030dccf7810 */ /* 0x000fe20007ffe0ff */
[----:B------:R-:W-:Y:S01]  /*09d0*/  IMAD.SHL.U32 R201, R156, 0x40, RZ ;  /* 0x000000409cc97824 */ /* 0x000fe200078e00ff */
[----:B------:R-:W-:Y:S01]  /*09e0*/  LOP3.LUT R210, R4, R210, RZ, 0x3c, !PT ;  /* 0x000000d204d27212 */ /* 0x000fe200078e3cff */
[----:B------:R-:W-:Y:S01]  /*09f0*/  IMAD.X R9, R217, 0x1, R5, P3 ;  /* 0x00000001d9097824 */ /* 0x000fe200018e0605 */
[----:B------:R-:W-:Y:S01]  /*0a00*/  ISETP.GE.AND P2, PT, R220, R199, PT ;  /* 0x000000c7dc00720c */ /* 0x000fe20003f46270 */
[----:B------:R-:W-:Y:S01]  /*0a10*/  IMAD R158, R158, c[0x0][0x1b8], RZ ;  /* 0x00006e009e9e7a24 */ /* 0x000fe200078e02ff */
[----:B------:R-:W-:Y:S01]  /*0a20*/  LEA.HI R4, R133, R129, RZ, 0x6 ;  /* 0x0000008185047211 */ /* 0x000fe200078f30ff */
[----:B------:R-:W-:Y:S01]  /*0a30*/  IMAD.WIDE.U32 R16, R16, c[0x0][0x1a8], R8 ;  /* 0x00006a0010107a25 */ /* 0x000fe200078e0008 */
[----:B------:R-:W-:-:S02]  /*0a40*/  ISETP.GE.AND P5, PT, R207, R199, PT ;  /* 0x000000c7cf00720c */ /* 0x000fc40003fa6270 */
[----:B------:R-:W-:Y:S01]  /*0a50*/  @!P0 IADD3 R20, P4, R218, 0x20, RZ ;  /* 0x00000020da148810 */ /* 0x000fe20007f9e0ff */
[----:B------:R-:W-:Y:S01]  /*0a60*/  IMAD.SHL.U32 R4, R4, 0x8, RZ ;  /* 0x0000000804047824 */ /* 0x000fe200078e00ff */
[----:B------:R-:W-:Y:S01]  /*0a70*/  @!P1 IADD3 R22, P3, R218, 0x10, RZ ;  /* 0x00000010da169810 */ /* 0x000fe20007f7e0ff */
[----:B------:R-:W-:Y:S01]  /*0a80*/  IMAD.IADD R17, R17, 0x1, R0 ;  /* 0x0000000111117824 */ /* 0x000fe200078e0200 */
[----:B------:R-:W-:Y:S01]  /*0a90*/  IADD3 R206, R220, 0x40, RZ ;  /* 0x00000040dcce7810 */ /* 0x000fe20007ffe0ff */
[----:B------:R-:W-:Y:S01]  /*0aa0*/  @!P0 IMAD.MOV.U32 R10, RZ, RZ, R16 ;  /* 0x000000ffff0a8224 */ /* 0x000fe200078e0010 */
[----:B------:R-:W-:Y:S01]  /*0ab0*/  LOP3.LUT R210, R210, 0xfffffe00, R4, 0xf8, !PT ;  /* 0xfffffe00d2d27812 */ /* 0x000fe200078ef804 */
[--C-:B------:R-:W-:Y:S01]  /*0ac0*/  @!P0 IMAD.X R4, RZ, RZ, R219.reuse, P4 ;  /* 0x000000ffff048224 */ /* 0x100fe200020e06db */
[C---:B------:R-:W-:Y:S01]  /*0ad0*/  IADD3 R205, R220.reuse, 0x50, RZ ;  /* 0x00000050dccd7810 */ /* 0x040fe20007ffe0ff */
[----:B------:R-:W-:Y:S01]  /*0ae0*/  @!P1 IMAD.X R5, RZ, RZ, R219, P3 ;  /* 0x000000ffff059224 */ /* 0x000fe200018e06db */
[----:B------:R-:W-:Y:S01]  /*0af0*/  IADD3 R204, R220, 0x60, RZ ;  /* 0x00000060dccc7810 */ /* 0x000fe20007ffe0ff */
[----:B------:R-:W-:Y:S01]  /*0b00*/  @!P2 IMAD R7, R219, c[0x0][0x190], RZ ;  /* 0x00006400db07aa24 */ /* 0x000fe200078e02ff */
[----:B------:R-:W-:Y:S01]  /*0b10*/  @!P5 IADD3 R18, P3, R218, 0x30, RZ ;  /* 0x00000030da12d810 */ /* 0x000fe20007f7e0ff */
[----:B------:R-:W-:Y:S01]  /*0b20*/  @!P2 IMAD.MOV.U32 R8, RZ, RZ, R16 ;  /* 0x000000ffff08a224 */ /* 0x000fe200078e0010 */
[----:B------:R-:W-:Y:S01]  /*0b30*/  IADD3 R203, R220, 0x70, RZ ;  /* 0x00000070dccb7810 */ /* 0x000fe20007ffe0ff */
[----:B------:R-:W-:Y:S01]  /*0b40*/  @!P2 IMAD.MOV.U32 R9, RZ, RZ, R17 ;  /* 0x000000ffff09a224 */ /* 0x000fe200078e0011 */
[-C--:B------:R-:W-:Y:S01]  /*0b50*/  SHF.L.U64.HI R124, R152, R200.reuse, c[0x0][0x19c] ;  /* 0x00006700987c7619 */ /* 0x080fe200000102c8 */
[----:B------:R-:W-:Y:S01]  /*0b60*/  @!P0 IMAD R4, R4, c[0x0][0x190], RZ ;  /* 0x0000640004048a24 */ /* 0x000fe200078e02ff */
[----:B------:R-:W-:Y:S01]  /*0b70*/  SHF.L.U64.HI R200, R156, R200, c[0x0][0x1a4] ;  /* 0x000069009cc87619 */ /* 0x000fe200000102c8 */
[----:B------:R-:W-:Y:S01]  /*0b80*/  @!P1 IMAD R5, R5, c[0x0][0x190], RZ ;  /* 0x0000640005059a24 */ /* 0x000fe200078e02ff */
[----:B------:R-:W-:Y:S01]  /*0b90*/  LOP3.LUT R197, R197, 0x1c0, RZ, 0xc0, !PT ;  /* 0x000001c0c5c57812 */ /* 0x000fe200078ec0ff */
[----:B------:R-:W-:-:S02]  /*0ba0*/  @!P2 IMAD R7, R218, c[0x0][0x194], R7 ;  /* 0x00006500da07aa24 */ /* 0x000fc400078e0207 */
[----:B------:R-:W-:-:S04]  /*0bb0*/  @!P2 IMAD.WIDE.U32 R8, R218, c[0x0][0x190], R8 ;  /* 0x00006400da08aa25 */ /* 0x000fc800078e0008 */
[----:B------:R-:W-:Y:S02]  /*0bc0*/  @!P0 IMAD.MOV.U32 R11, RZ, RZ, R17 ;  /* 0x000000ffff0b8224 */ /* 0x000fe400078e0011 */
[----:B------:R-:W-:Y:S02]  /*0bd0*/  @!P0 IMAD R4, R20, c[0x0][0x194], R4 ;  /* 0x0000650014048a24 */ /* 0x000fe400078e0204 */
[----:B------:R-:W-:Y:S02]  /*0be0*/  @!P1 IMAD R5, R22, c[0x0][0x194], R5 ;  /* 0x0000650016059a24 */ /* 0x000fe400078e0205 */
[----:B------:R-:W-:Y:S02]  /*0bf0*/  @!P5 IMAD.X R0, RZ, RZ, R219, P3 ;  /* 0x000000ffff00d224 */ /* 0x000fe400018e06db */
[----:B------:R-:W-:Y:S01]  /*0c00*/  @!P0 IMAD.WIDE.U32 R20, R20, c[0x0][0x190], R10 ;  /* 0x0000640014148a25 */ /* 0x000fe200078e000a */
[----:B------:R-:W-:-:S03]  /*0c10*/  @!P2 LEA R10, P3, R8, c[0x0][0x160], 0x1 ;  /* 0x00005800080aaa11 */ /* 0x000fc600078608ff */
[----:B------:R-:W-:Y:S02]  /*0c20*/  @!P2 IMAD.IADD R7, R9, 0x1, R7 ;  /* 0x000000010907a824 */ /* 0x000fe400078e0207 */
[----:B------:R-:W-:-:S03]  /*0c30*/  @!P1 IMAD.WIDE.U32 R22, R22, c[0x0][0x190], R16 ;  /* 0x0000640016169a25 */ /* 0x000fc600078e0010 */
[----:B------:R-:W-:Y:S01]  /*0c40*/  @!P2 LEA.HI.X R11, R8, c[0x0][0x164], R7, 0x1, P3 ;  /* 0x00005900080baa11 */ /* 0x000fe200018f0c07 */
[----:B------:R-:W-:Y:S01]  /*0c50*/  @!P5 IMAD R0, R0, c[0x0][0x190], RZ ;  /* 0x000064000000da24 */ /* 0x000fe200078e02ff */
[----:B------:R-:W-:Y:S01]  /*0c60*/  @!P1 LEA R8, P4, R22, c[0x0][0x160], 0x1 ;  /* 0x0000580016089a11 */ /* 0x000fe200078808ff */
[----:B------:R-:W-:Y:S02]  /*0c70*/  @!P5 IMAD.MOV.U32 R12, RZ, RZ, R16 ;  /* 0x000000ffff0cd224 */ /* 0x000fe400078e0010 */
[----:B------:R-:W-:Y:S02]  /*0c80*/  @!P5 IMAD.MOV.U32 R13, RZ, RZ, R17 ;  /* 0x000000ffff0dd224 */ /* 0x000fe400078e0011 */
[----:B------:R-:W-:Y:S02]  /*0c90*/  @!P1 IMAD.IADD R5, R23, 0x1, R5 ;  /* 0x0000000117059824 */ /* 0x000fe400078e0205 */
[C---:B------:R-:W-:Y:S02]  /*0ca0*/  @!P5 IMAD R0, R18.reuse, c[0x0][0x194], R0 ;  /* 0x000065001200da24 */ /* 0x040fe400078e0200 */
[----:B------:R-:W-:Y:S01]  /*0cb0*/  @!P5 IMAD.WIDE.U32 R18, R18, c[0x0][0x190], R12 ;  /* 0x000064001212da25 */ /* 0x000fe200078e000c */
[----:B------:R-:W-:-:S02]  /*0cc0*/  @!P0 LEA R12, P3, R20, c[0x0][0x160], 0x1 ;  /* 0x00005800140c8a11 */ /* 0x000fc400078608ff */
[----:B------:R-:W-:Y:S01]  /*0cd0*/  @!P1 LEA.HI.X R9, R22, c[0x0][0x164], R5, 0x1, P4 ;  /* 0x0000590016099a11 */ /* 0x000fe200020f0c05 */
[----:B------:R-:W-:Y:S01]  /*0ce0*/  @!P0 IMAD.IADD R4, R21, 0x1, R4 ;  /* 0x0000000115048824 */ /* 0x000fe200078e0204 */
[-C--:B------:R-:W-:Y:S01]  /*0cf0*/  ISETP.GE.AND P4, PT, R206, R199.reuse, PT ;  /* 0x000000c7ce00720c */ /* 0x080fe20003f86270 */
[----:B------:R-:W-:Y:S02]  /*0d00*/  IMAD.SHL.U32 R210, R210, 0x2, RZ ;  /* 0x00000002d2d27824 */ /* 0x000fe400078e00ff */
[----:B------:R-:W-:Y:S01]  /*0d10*/  @!P5 IMAD.IADD R0, R19, 0x1, R0 ;  /* 0x000000011300d824 */ /* 0x000fe200078e0200 */
[----:B------:R-:W-:Y:S01]  /*0d20*/  @!P0 LEA.HI.X R13, R20, c[0x0][0x164], R4, 0x1, P3 ;  /* 0x00005900140d8a11 */ /* 0x000fe200018f0c04 */
[----:B------:R-:W-:Y:S01]  /*0d30*/  IMAD R158, R154, c[0x0][0x1bc], R158 ;  /* 0x00006f009a9e7a24 */ /* 0x000fe200078e029e */
[-C--:B------:R-:W-:Y:S01]  /*0d40*/  ISETP.GE.AND P3, PT, R205, R199.reuse, PT ;  /* 0x000000c7cd00720c */ /* 0x080fe20003f66270 */
[----:B------:R-:W-:Y:S01]  /*0d50*/  @!PT LDS RZ, [RZ] ;  /* 0x00000000fffff984 */ /* 0x000fe20000000800 */
[----:B------:R-:W-:Y:S01]  /*0d60*/  @!PT LDS RZ, [RZ] ;  /* 0x00000000fffff984 */ /* 0x000fe20000000800 */
[----:B------:R-:W-:Y:S01]  /*0d70*/  @!PT LDS RZ, [RZ] ;  /* 0x00000000fffff984 */ /* 0x000fe20000000800 */
[----:B------:R1:W-:Y:S01]  /*0d80*/  @!P2 LDGSTS.E.BYPASS.LTC128B.128 [R210], [R10.64] ;  /* 0x000000000ad2afae */ /* 0x0003e2000b901d44 */
[----:B------:R-:W-:Y:S01]  /*0d90*/  ISETP.GE.AND P2, PT, R204, R199, PT ;  /* 0x000000c7cc00720c */ /* 0x000fe20003f46270 */
[----:B------:R-:W-:-:S02]  /*0da0*/  IMAD.MOV.U32 R157, RZ, RZ, c[0x0][0x1a4] ;  /* 0x00006900ff9d7624 */ /* 0x000fc400078e00ff */
[----:B------:R2:W-:Y:S01]  /*0db0*/  @!P1 LDGSTS.E.BYPASS.LTC128B.128 [R210+0x800], [R8.64] ;  /* 0x0080000008d29fae */ /* 0x0005e2000b901d44 */
[----:B------:R-:W-:Y:S02]  /*0dc0*/  IMAD.SHL.U32 R165, R129, 0x2, RZ ;  /* 0x0000000281a57824 */ /* 0x000fe400078e00ff */
[--C-:B------:R-:W-:Y:S01]  /*0dd0*/  @!P4 IMAD.MOV.U32 R19, RZ, RZ, R17.reuse ;  /* 0x000000ffff13c224 */ /* 0x100fe200078e0011 */
[----:B------:R3:W-:Y:S02]  /*0de0*/  @!P0 LDGSTS.E.BYPASS.LTC128B.128 [R210+0x1000], [R12.64] ;  /* 0x010000000cd28fae */ /* 0x0007e4000b901d44 */
[----:B------:R-:W-:Y:S02]  /*0df0*/  LOP3.LUT R165, R165, 0x6, RZ, 0xc0, !PT ;  /* 0x00000006a5a57812 */ /* 0x000fe400078ec0ff */
[----:B------:R-:W-:Y:S02]  /*0e00*/  @!P3 IMAD.MOV.U32 R22, RZ, RZ, R16 ;  /* 0x000000ffff16b224 */ /* 0x000fe400078e0010 */
[----:B------:R-:W-:Y:S01]  /*0e10*/  @!P3 IMAD.MOV.U32 R23, RZ, RZ, R17 ;  /* 0x000000ffff17b224 */ /* 0x000fe200078e0011 */
[----:B-1----:R-:W-:-:S04]  /*0e20*/  @!P5 LEA R10, P6, R18, c[0x0][0x160], 0x1 ;  /* 0x00005800120ada11 */ /* 0x002fc800078c08ff */
[----:B------:R-:W-:Y:S01]  /*0e30*/  @!P5 LEA.HI.X R11, R18, c[0x0][0x164], R0, 0x1, P6 ;  /* 0x00005900120bda11 */ /* 0x000fe200030f0c00 */
[----:B------:R-:W-:Y:S01]  /*0e40*/  @!P4 IMAD.MOV.U32 R18, RZ, RZ, R16 ;  /* 0x000000ffff12c224 */ /* 0x000fe200078e0010 */
[C---:B------:R-:W-:Y:S02]  /*0e50*/  @!P4 IADD3 R7, P6, R218.reuse, 0x40, RZ ;  /* 0x00000040da07c810 */ /* 0x040fe40007fde0ff */
[----:B--2---:R-:W-:Y:S01]  /*0e60*/  @!P3 IADD3 R8, P1, R218, 0x50, RZ ;  /* 0x00000050da08b810 */ /* 0x004fe20007f3e0ff */
[----:B---3--:R-:W-:Y:S01]  /*0e70*/  IMAD.WIDE.U32 R12, R220, c[0x0][0x1a0], R216 ;  /* 0x00006800dc0c7a25 */ /* 0x008fe200078e00d8 */
[----:B------:R1:W-:Y:S03]  /*0e80*/  @!P5 LDGSTS.E.BYPASS.LTC128B.128 [R210+0x1800], [R10.64] ;  /* 0x018000000ad2dfae */ /* 0x0003e6000b901d44 */
[--C-:B------:R-:W-:Y:S01]  /*0e90*/  @!P4 IMAD.X R5, RZ, RZ, R219.reuse, P6 ;  /* 0x000000ffff05c224 */ /* 0x100fe200030e06db */
[----:B------:R-:W-:Y:S01]  /*0ea0*/  @!P2 IADD3 R4, P6, R218, 0x60, RZ ;  /* 0x00000060da04a810 */ /* 0x000fe20007fde0ff */
[----:B------:R-:W-:Y:S01]  /*0eb0*/  @!P3 IMAD.X R9, RZ, RZ, R219, P1 ;  /* 0x000000ffff09b224 */ /* 0x000fe200008e06db */
[----:B------:R-:W-:Y:S01]  /*0ec0*/  ISETP.GE.AND P1, PT, R203, R199, PT ;  /* 0x000000c7cb00720c */ /* 0x000fe20003f26270 */
[----:B------:R-:W-:-:S02]  /*0ed0*/  @!P4 IMAD R5, R5, c[0x0][0x190], RZ ;  /* 0x000064000505ca24 */ /* 0x000fc400078e02ff */
[----:B------:R-:W-:-:S04]  /*0ee0*/  @!P4 IMAD.WIDE.U32 R18, R7, c[0x0][0x190], R18 ;  /* 0x000064000712ca25 */ /* 0x000fc800078e0012 */
[----:B------:R-:W-:Y:S02]  /*0ef0*/  @!P4 IMAD R5, R7, c[0x0][0x194], R5 ;  /* 0x000065000705ca24 */ /* 0x000fe400078e0205 */
[----:B------:R-:W-:Y:S01]  /*0f00*/  @!P2 IMAD.X R0, RZ, RZ, R219, P6 ;  /* 0x000000ffff00a224 */ /* 0x000fe200030e06db */
[----:B------:R-:W-:Y:S01]  /*0f10*/  @!P4 LEA R20, P6, R18, c[0x0][0x160], 0x1 ;  /* 0x000058001214ca11 */ /* 0x000fe200078c08ff */
[----:B------:R-:W-:Y:S02]  /*0f20*/  @!P4 IMAD.IADD R5, R19, 0x1, R5 ;  /* 0x000000011305c824 */ /* 0x000fe400078e0205 */
[----:B------:R-:W-:Y:S02]  /*0f30*/  @!P3 IMAD R7, R9, c[0x0][0x190], RZ ;  /* 0x000064000907ba24 */ /* 0x000fe400078e02ff */
[----:B------:R-:W-:Y:S01]  /*0f40*/  @!P3 IMAD.WIDE.U32 R22, R8, c[0x0][0x190], R22 ;  /* 0x000064000816ba25 */ /* 0x000fe200078e0016 */
[----:B------:R-:W-:Y:S02]  /*0f50*/  @!P4 LEA.HI.X R21, R18, c[0x0][0x164], R5, 0x1, P6 ;  /* 0x000059001215ca11 */ /* 0x000fe400030f0c05 */
[----:B------:R-:W-:Y:S01]  /*0f60*/  @!P1 IADD3 R5, P6, R218, 0x70, RZ ;  /* 0x00000070da059810 */ /* 0x000fe20007fde0ff */
[----:B------:R-:W-:-:S02]  /*0f70*/  @!P3 IMAD R7, R8, c[0x0][0x194], R7 ;  /* 0x000065000807ba24 */ /* 0x000fc400078e0207 */
[----:B------:R-:W-:Y:S01]  /*0f80*/  @!P2 IMAD R0, R0, c[0x0][0x190], RZ ;  /* 0x000064000000aa24 */ /* 0x000fe200078e02ff */
[----:B------:R2:W-:Y:S01]  /*0f90*/  @!P4 LDGSTS.E.BYPASS.LTC128B.128 [R210+0x2000], [R20.64] ;  /* 0x0200000014d2cfae */ /* 0x0005e2000b901d44 */
[----:B------:R-:W-:Y:S02]  /*0fa0*/  @!P2 IMAD.MOV.U32 R8, RZ, RZ, R16 ;  /* 0x000000ffff08a224 */ /* 0x000fe400078e0010 */
[----:B------:R-:W-:Y:S02]  /*0fb0*/  @!P2 IMAD.MOV.U32 R9, RZ, RZ, R17 ;  /* 0x000000ffff09a224 */ /* 0x000fe400078e0011 */
[C---:B------:R-:W-:Y:S02]  /*0fc0*/  @!P2 IMAD R0, R4.reuse, c[0x0][0x194], R0 ;  /* 0x000065000400aa24 */ /* 0x040fe400078e0200 */
[----:B------:R-:W-:-:S04]  /*0fd0*/  @!P2 IMAD.WIDE.U32 R8, R4, c[0x0][0x190], R8 ;  /* 0x000064000408aa25 */ /* 0x000fc800078e0008 */
[----:B------:R-:W-:Y:S01]  /*0fe0*/  @!P1 IMAD.X R4, RZ, RZ, R219, P6 ;  /* 0x000000ffff049224 */ /* 0x000fe200030e06db */
[C---:B------:R-:W-:Y:S01]  /*0ff0*/  @!P3 LEA R18, P6, R22.reuse, c[0x0][0x160], 0x1 ;  /* 0x000058001612ba11 */ /* 0x040fe200078c08ff */
[----:B------:R-:W-:Y:S02]  /*1000*/  @!P3 IMAD.IADD R7, R23, 0x1, R7 ;  /* 0x000000011707b824 */ /* 0x000fe400078e0207 */
[----:B------:R-:W-:Y:S02]  /*1010*/  @!P1 IMAD.MOV.U32 R24, RZ, RZ, R16 ;  /* 0x000000ffff189224 */ /* 0x000fe400078e0010 */
[----:B------:R-:W-:Y:S01]  /*1020*/  @!P1 IMAD.MOV.U32 R25, RZ, RZ, R17 ;  /* 0x000000ffff199224 */ /* 0x000fe200078e0011 */
[----:B------:R-:W-:Y:S01]  /*1030*/  @!P3 LEA.HI.X R19, R22, c[0x0][0x164], R7, 0x1, P6 ;  /* 0x000059001613ba11 */ /* 0x000fe200030f0c07 */
[----:B------:R-:W-:Y:S01]  /*1040*/  @!P1 IMAD R4, R4, c[0x0][0x190], RZ ;  /* 0x0000640004049a24 */ /* 0x000fe200078e02ff */
[C---:B------:R-:W-:Y:S01]  /*1050*/  @!P2 LEA R16, P6, R8.reuse, c[0x0][0x160], 0x1 ;  /* 0x000058000810aa11 */ /* 0x040fe200078c08ff */
[----:B------:R-:W-:Y:S01]  /*1060*/  @!P2 IMAD.IADD R0, R9, 0x1, R0 ;  /* 0x000000010900a824 */ /* 0x000fe200078e0200 */
[----:B------:R-:W-:Y:S01]  /*1070*/  LEA.HI R7, R133, R129, RZ, 0x4 ;  /* 0x0000008185077211 */ /* 0x000fe200078f20ff */
[C---:B------:R-:W-:Y:S01]  /*1080*/  @!P1 IMAD R4, R5.reuse, c[0x0][0x194], R4 ;  /* 0x0000650005049a24 */ /* 0x040fe200078e0204 */
[----:B------:R3:W-:Y:S01]  /*1090*/  @!P3 LDGSTS.E.BYPASS.LTC128B.128 [R210+0x2800], [R18.64] ;  /* 0x0280000012d2bfae */ /* 0x0007e2000b901d44 */
[----:B------:R-:W-:Y:S01]  /*10a0*/  @!P1 IMAD.WIDE.U32 R24, R5, c[0x0][0x190], R24 ;  /* 0x0000640005189a25 */ /* 0x000fe200078e0018 */
[----:B------:R-:W-:-:S02]  /*10b0*/  @!P2 LEA.HI.X R17, R8, c[0x0][0x164], R0, 0x1, P6 ;  /* 0x000059000811aa11 */ /* 0x000fc400030f0c00 */
[----:B------:R-:W-:Y:S01]  /*10c0*/  LEA.HI R133, R133, R129, RZ, 0x5 ;  /* 0x0000008185857211 */ /* 0x000fe200078f28ff */
[----:B------:R-:W-:Y:S01]  /*10d0*/  @!P1 IMAD.IADD R4, R25, 0x1, R4 ;  /* 0x0000000119049824 */ /* 0x000fe200078e0204 */
[----:B------:R-:W-:Y:S01]  /*10e0*/  @!P1 LEA R8, P6, R24, c[0x0][0x160], 0x1 ;  /* 0x0000580018089a11 */ /* 0x000fe200078c08ff */
[C---:B------:R-:W-:Y:S01]  /*10f0*/  IMAD R0, R221.reuse, c[0x0][0x198], RZ ;  /* 0x00006600dd007a24 */ /* 0x040fe200078e02ff */
[----:B------:R4:W-:Y:S01]  /*1100*/  @!P2 LDGSTS.E.BYPASS.LTC128B.128 [R210+0x3000], [R16.64] ;  /* 0x0300000010d2afae */ /* 0x0009e2000b901d44 */
[----:B------:R-:W-:Y:S01]  /*1110*/  IMAD.WIDE.U32 R22, R220, c[0x0][0x198], R216 ;  /* 0x00006600dc167a25 */ /* 0x000fe200078e00d8 */
[----:B------:R-:W-:Y:S02]  /*1120*/  @!P1 LEA.HI.X R9, R24, c[0x0][0x164], R4, 0x1, P6 ;  /* 0x0000590018099a11 */ /* 0x000fe400030f0c04 */
[----:B------:R-:W-:Y:S01]  /*1130*/  SHF.R.S32.HI R4, RZ, 0x1f, R126 ;  /* 0x0000001fff047819 */ /* 0x000fe2000001147e */
[----:B------:R-:W-:Y:S01]  /*1140*/  IMAD R0, R220, c[0x0][0x19c], R0 ;  /* 0x00006700dc007a24 */ /* 0x000fe200078e0200 */
[----:B------:R-:W-:Y:S01]  /*1150*/  IADD3 R212, P6, R212, R22, RZ ;  /* 0x00000016d4d47210 */ /* 0x000fe20007fde0ff */
[----:B------:R-:W-:Y:S01]  /*1160*/  IMAD R5, R221, c[0x0][0x1a0], RZ ;  /* 0x00006800dd057a24 */ /* 0x000fe200078e02ff */
[----:B------:R5:W-:Y:S01]  /*1170*/  @!P1 LDGSTS.E.BYPASS.LTC128B.128 [R210+0x3800], [R8.64] ;  /* 0x0380000008d29fae */ /* 0x000be2000b901d44 */
[----:B------:R-:W-:-:S02]  /*1180*/  SHF.R.S32.HI R131, RZ, 0x5, R133 ;  /* 0x00000005ff837819 */ /* 0x000fc40000011485 */
[----:B------:R-:W-:Y:S01]  /*1190*/  IADD3.X R213, R3, R23, R0, P6, !PT ;  /* 0x0000001703d57210 */ /* 0x000fe200037fe400 */
[----:B------:R-:W-:Y:S01]  /*11a0*/  IMAD R3, R126, -0x40, R161 ;  /* 0xffffffc07e037824 */ /* 0x000fe200078e02a1 */
[----:B------:R-:W-:Y:S01]  /*11b0*/  IADD3 R14, P6, R14, R12, RZ ;  /* 0x0000000c0e0e7210 */ /* 0x000fe20007fde0ff */
[----:B------:R-:W-:Y:S01]  /*11c0*/  IMAD R5, R220, c[0x0][0x1a4], R5 ;  /* 0x00006900dc057a24 */ /* 0x000fe200078e0205 */
[----:B------:R-:W-:Y:S01]  /*11d0*/  LOP3.LUT R133, R133, 0xffffffe0, RZ, 0xc0, !PT ;  /* 0xffffffe085857812 */ /* 0x000fe200078ec0ff */
[----:B------:R-:W-:Y:S01]  /*11e0*/  IMAD.WIDE.U32 R212, R154, c[0x0][0x1b0], R212 ;  /* 0x00006c009ad47a25 */ /* 0x000fe200078e00d4 */
[----:B------:R-:W-:Y:S02]  /*11f0*/  ISETP.GE.AND P0, PT, R209, R3, PT ;  /* 0x00000003d100720c */ /* 0x000fe40003f06270 */
[----:B------:R-:W-:Y:S01]  /*1200*/  IADD3.X R15, R6, R13, R5, P6, !PT ;  /* 0x0000000d060f7210 */ /* 0x000fe200037fe405 */
[----:B------:R-:W-:Y:S01]  /*1210*/  IMAD.IADD R215, R213, 0x1, R214 ;  /* 0x00000001d5d77824 */ /* 0x000fe200078e02d6 */
[-C--:B------:R-:W-:Y:S01]  /*1220*/  ISETP.GE.AND P6, PT, R220, R3.reuse, PT ;  /* 0x00000003dc00720c */ /* 0x080fe20003fc6270 */
[----:B------:R-:W-:Y:S01]  /*1230*/  IMAD R0, R124, R126, RZ ;  /* 0x0000007e7c007224 */ /* 0x000fe200078e02ff */
[-C--:B------:R-:W-:Y:S01]  /*1240*/  ISETP.GE.AND P2, PT, R208, R3.reuse, PT ;  /* 0x00000003d000720c */ /* 0x080fe20003f46270 */
[----:B------:R-:W-:Y:S01]  /*1250*/  IMAD.MOV.U32 R214, RZ, RZ, R212 ;  /* 0x000000ffffd67224 */ /* 0x000fe200078e00d4 */
[C---:B------:R-:W-:Y:S01]  /*1260*/  ISETP.GE.AND P1, PT, R207.reuse, R3, PT ;  /* 0x00000003cf00720c */ /* 0x040fe20003f26270 */
[----:B------:R-:W-:Y:S01]  /*1270*/  IMAD R0, R4, R125, R0 ;  /* 0x0000007d04007224 */ /* 0x000fe200078e0200 */
[----:B------:R-:W-:Y:S01]  /*1280*/  ISETP.GE.AND P3, PT, R207, R3, PT ;  /* 0x00000003cf00720c */ /* 0x000fe20003f66270 */
[----:B------:R-:W-:-:S04]  /*1290*/  IMAD.WIDE.U32 R12, R126, R125, R214 ;  /* 0x0000007d7e0c7225 */ /* 0x000fc800078e00d6 */
[----:B------:R-:W-:Y:S01]  /*12a0*/  IMAD.IADD R13, R13, 0x1, R0 ;  /* 0x000000010d0d7824 */ /* 0x000fe200078e0200 */
[----:B------:R-:W-:Y:S01]  /*12b0*/  @!P0 LEA R5, P5, R152, R12, 0x4 ;  /* 0x0000000c98058211 */ /* 0x000fe200078a20ff */
[----:B------:R-:W-:Y:S01]  /*12c0*/  IMAD R6, R200, R126, RZ ;  /* 0x0000007ec8067224 */ /* 0x000fe200078e02ff */
[----:B--2---:R-:W-:Y:S01]  /*12d0*/  @!P6 LEA R20, P4, R12, c[0x0][0x168], 0x1 ;  /* 0x00005a000c14ea11 */ /* 0x004fe200078808ff */
[----:B-----5:R-:W-:Y:S01]  /*12e0*/  IMAD.SHL.U32 R9, R220, 0x8, RZ ;  /* 0x00000008dc097824 */ /* 0x020fe200078e00ff */
[----:B------:R-:W-:Y:S01]  /*12f0*/  @!P0 LEA.HI.X R0, R152, R13, R153, 0x4, P5 ;  /* 0x0000000d98008211 */ /* 0x000fe200028f2499 */
[----:B------:R-:W-:Y:S01]  /*1300*/  IMAD R4, R4, R201, R6 ;  /* 0x000000c904047224 */ /* 0x000fe200078e0206 */
[----:B-1----:R-:W-:Y:S01]  /*1310*/  @!P0 LEA R10, P5, R5, c[0x0][0x168], 0x1 ;  /* 0x00005a00050a8a11 */ /* 0x002fe200078a08ff */
[----:B------:R-:W-:Y:S01]  /*1320*/  IMAD.SHL.U32 R6, R153, 0x20, RZ ;  /* 0x0000002099067824 */ /* 0x000fe200078e00ff */
[----:B------:R-:W-:Y:S01]  /*1330*/  @!P6 LEA.HI.X R21, R12, c[0x0][0x16c], R13, 0x1, P4 ;  /* 0x00005b000c15ea11 */ /* 0x000fe200020f0c0d */
[----:B------:R-:W-:Y:S01]  /*1340*/  IMAD.WIDE.U32 R154, R154, c[0x0][0x1b8], R14 ;  /* 0x00006e009a9a7a25 */ /* 0x000fe200078e000e */
[----:B------:R-:W-:-:S02]  /*1350*/  @!P0 LEA.HI.X R11, R5, c[0x0][0x16c], R0, 0x1, P5 ;  /* 0x00005b00050b8a11 */ /* 0x000fc400028f0c00 */
[----:B------:R-:W-:Y:S01]  /*1360*/  LOP3.LUT R5, R7, 0xfffffff0, RZ, 0xc0, !PT ;  /* 0xfffffff007057812 */ /* 0x000fe200078ec0ff */
[----:B------:R1:W-:Y:S01]  /*1370*/  @!P6 LDGSTS.E.BYPASS.LTC128B.128 [R210+0x4000], [R20.64] ;  /* 0x0400000014d2efae */ /* 0x0003e2000b901d44 */
[----:B------:R-:W-:Y:S01]  /*1380*/  SHF.R.S32.HI R0, RZ, 0x4, R7 ;  /* 0x00000004ff007819 */ /* 0x000fe20000011407 */
[----:B------:R-:W-:Y:S01]  /*1390*/  IMAD.IADD R159, R155, 0x1, R158 ;  /* 0x000000019b9f7824 */ /* 0x000fe200078e029e */
[-C--:B------:R-:W-:Y:S01]  /*13a0*/  ISETP.GE.AND P6, PT, R220, R3.reuse, PT ;  /* 0x00000003dc00720c */ /* 0x080fe20003fc6270 */
[----:B------:R2:W-:Y:S01]  /*13b0*/  @!P0 LDGSTS.E.BYPASS.LTC128B.128 [R210+0x4800], [R10.64] ;  /* 0x048000000ad28fae */ /* 0x0005e2000b901d44 */
[-C--:B------:R-:W-:Y:S01]  /*13c0*/  ISETP.GE.AND P5, PT, R209, R3.reuse, PT ;  /* 0x00000003d100720c */ /* 0x080fe20003fa6270 */
[----:B------:R-:W-:Y:S01]  /*13d0*/  IMAD.MOV.U32 R158, RZ, RZ, R154 ;  /* 0x000000ffff9e7224 */ /* 0x000fe200078e009a */
[----:B------:R-:W-:Y:S01]  /*13e0*/  ISETP.GE.AND P4, PT, R208, R3, PT ;  /* 0x00000003d000720c */ /* 0x000fe20003f86270 */
[----:B------:R-:W-:Y:S01]  /*13f0*/  IMAD.IADD R3, R129, 0x1, -R5 ;  /* 0x0000000181037824 */ /* 0x000fe200078e0a05 */
[----:B------:R-:W-:Y:S01]  /*1400*/  LEA.HI R7, R7, R0, RZ, 0x1 ;  /* 0x0000000007077211 */ /* 0x000fe200078f08ff */
[----:B------:R-:W-:Y:S01]  /*1410*/  IMAD.WIDE.U32 R14, R126, R201, R158 ;  /* 0x000000c97e0e7225 */ /* 0x000fe200078e009e */
[----:B------:R-:W-:-:S02]  /*1420*/  LOP3.LUT R9, R197, 0x8, R9, 0xf8, !PT ;  /* 0x00000008c5097812 */ /* 0x000fc400078ef809 */
[----:B------:R-:W-:Y:S01]  /*1430*/  SHF.R.S32.HI R5, RZ, 0x1f, R3 ;  /* 0x0000001fff057819 */ /* 0x000fe20000011403 */
[----:B------:R-:W-:Y:S01]  /*1440*/  IMAD.IADD R15, R15, 0x1, R4 ;  /* 0x000000010f0f7824 */ /* 0x000fe200078e0204 */
[----:B------:R-:W-:Y:S01]  /*1450*/  LOP3.LUT R7, R7, 0xfffffffe, RZ, 0xc0, !PT ;  /* 0xfffffffe07077812 */ /* 0x000fe200078ec0ff */
[----:B------:R-:W-:Y:S01]  /*1460*/  IMAD.IADD R133, R129, 0x1, -R133 ;  /* 0x0000000181857824 */ /* 0x000fe200078e0a85 */
[----:B------:R-:W-:Y:S01]  /*1470*/  LEA.HI R5, R5, R3, RZ, 0x3 ;  /* 0x0000000305057211 */ /* 0x000fe200078f18ff */
[----:B----4-:R-:W-:Y:S01]  /*1480*/  @!P3 IMAD.WIDE.U32 R16, R156, 0x30, R14 ;  /* 0x000000309c10b825 */ /* 0x010fe200078e000e */
[----:B------:R-:W-:-:S03]  /*1490*/  SHF.R.U32.HI R197, RZ, 0x3, R197 ;  /* 0x00000003ffc57819 */ /* 0x000fc600000116c5 */
[----:B------:R-:W-:Y:S01]  /*14a0*/  IMAD.IADD R7, R0, 0x1, -R7 ;  /* 0x0000000100077824 */ /* 0x000fe200078e0a07 */
[C---:B------:R-:W-:Y:S01]  /*14b0*/  LOP3.LUT R0, R5.reuse, 0xfffffff8, RZ, 0xc0, !PT ;  /* 0xfffffff805007812 */ /* 0x040fe200078ec0ff */
[----:B------:R-:W-:Y:S01]  /*14c0*/  IMAD.SHL.U32 R128, R5, 0x40, RZ ;  /* 0x0000004005807824 */ /* 0x000fe200078e00ff */
[----:B------:R-:W-:Y:S01]  /*14d0*/  LOP3.LUT R197, R9, R197, RZ, 0x3c, !PT ;  /* 0x000000c509c57212 */ /* 0x000fe200078e3cff */
[----:B------:R-:W-:Y:S02]  /*14e0*/  IMAD.SHL.U32 R9, R7, 0x8, RZ ;  /* 0x0000000807097824 */ /* 0x000fe400078e00ff */
[----:B------:R-:W-:Y:S01]  /*14f0*/  IMAD.IADD R0, R3, 0x1, -R0 ;  /* 0x0000000103007824 */ /* 0x000fe200078e0a00 */
[----:B------:R-:W-:Y:S01]  /*1500*/  LOP3.LUT R128, R128, 0xfffffe00, RZ, 0xc0, !PT ;  /* 0xfffffe0080807812 */ /* 0x000fe200078ec0ff */
[----:B------:R-:W-:Y:S02]  /*1510*/  @!P1 IMAD R3, R153, 0x30, RZ ;  /* 0x0000003099039824 */ /* 0x000fe400078e02ff */
[----:B--2---:R-:W-:-:S04]  /*1520*/  IMAD.WIDE.U32 R10, R152, 0x20, RZ ;  /* 0x00000020980a7825 */ /* 0x004fc800078e00ff */
[----:B------:R-:W-:Y:S01]  /*1530*/  IMAD.SHL.U32 R127, R0, 0x40, RZ ;  /* 0x00000040007f7824 */ /* 0x000fe200078e00ff */
[----:B------:R-:W-:Y:S01]  /*1540*/  @!P2 IADD3 R8, P0, R12, R10, RZ ;  /* 0x0000000a0c08a210 */ /* 0x000fe20007f1e0ff */
[----:B------:R-:W-:Y:S02]  /*1550*/  IMAD R197, R7, 0x200, R197 ;  /* 0x0000020007c57824 */ /* 0x000fe400078e02c5 */
[----:B------:R-:W-:Y:S01]  /*1560*/  IMAD R198, R131, 0x400, R128 ;  /* 0x0000040083c67824 */ /* 0x000fe200078e0280 */
[----:B------:R-:W-:Y:S01]  /*1570*/  @!P2 IADD3.X R6, R13, R11, R6, P0, !PT ;  /* 0x0000000b0d06a210 */ /* 0x000fe200007fe406 */
[----:B------:R-:W-:Y:S01]  /*1580*/  @!P1 IMAD.WIDE.U32 R12, R152, 0x30, R12 ;  /* 0x00000030980c9825 */ /* 0x000fe200078e000c */
[C---:B------:R-:W-:Y:S02]  /*1590*/  @!P2 LEA R10, P0, R8.reuse, c[0x0][0x168], 0x1 ;  /* 0x00005a00080aaa11 */ /* 0x040fe400078008ff */
[----:B------:R-:W-:Y:S01]  /*15a0*/  LOP3.LUT R127, R127, 0x1c0, RZ, 0xc0, !PT ;  /* 0x000001c07f7f7812 */ /* 0x000fe200078ec0ff */
[----:B------:R-:W-:Y:S01]  /*15b0*/  @!P1 IMAD.IADD R3, R13, 0x1, R3 ;  /* 0x000000010d039824 */ /* 0x000fe200078e0203 */
[----:B------:R-:W-:Y:S01]  /*15c0*/  @!P2 LEA.HI.X R11, R8, c[0x0][0x16c], R6, 0x1, P0 ;  /* 0x00005b00080baa11 */ /* 0x000fe200000f0c06 */
[----:B------:R-:W-:Y:S01]  /*15d0*/  IMAD.SHL.U32 R197, R197, 0x2, RZ ;  /* 0x00000002c5c57824 */ /* 0x000fe200078e00ff */
[C---:B------:R-:W-:Y:S01]  /*15e0*/  @!P1 LEA R8, P0, R12.reuse, c[0x0][0x168], 0x1 ;  /* 0x00005a000c089a11 */ /* 0x040fe200078008ff */
[----:B------:R-:W-:Y:S01]  /*15f0*/  IMAD R131, R131, 0x10, R132 ;  /* 0x0000001083837824 */ /* 0x000fe200078e0284 */
[----:B------:R-:W-:Y:S01]  /*1600*/  LOP3.LUT R6, R127, 0x8, R9, 0xf8, !PT ;  /* 0x000000087f067812 */ /* 0x000fe200078ef809 */
[----:B------:R2:W-:Y:S01]  /*1610*/  @!P2 LDGSTS.E.BYPASS.LTC128B.128 [R210+0x5000], [R10.64] ;  /* 0x050000000ad2afae */ /* 0x0005e2000b901d44 */
[----:B------:R-:W-:Y:S01]  /*1620*/  @!P1 LEA.HI.X R9, R12, c[0x0][0x16c], R3, 0x1, P0 ;  /* 0x00005b000c099a11 */ /* 0x000fe200000f0c03 */
[----:B------:R-:W-:Y:S01]  /*1630*/  IMAD.SHL.U32 R3, R157, 0x20, RZ ;  /* 0x000000209d037824 */ /* 0x000fe200078e00ff */
[----:B------:R-:W-:-:S02]  /*1640*/  SHF.R.U32.HI R127, RZ, 0x3, R127 ;  /* 0x00000003ff7f7819 */ /* 0x000fc4000001167f */
[----:B------:R-:W-:Y:S01]  /*1650*/  @!P6 LEA R12, P2, R14, c[0x0][0x170], 0x1 ;  /* 0x00005c000e0cea11 */ /* 0x000fe200078408ff */
[----:B------:R4:W-:Y:S01]  /*1660*/  @!P1 LDGSTS.E.BYPASS.LTC128B.128 [R210+0x5800], [R8.64] ;  /* 0x0580000008d29fae */ /* 0x0009e2000b901d44 */
[----:B------:R-:W-:Y:S01]  /*1670*/  LOP3.LUT R127, R6, R127, RZ, 0x3c, !PT ;  /* 0x0000007f067f7212 */ /* 0x000fe200078e3cff */
[----:B------:R-:W-:Y:S01]  /*1680*/  @!P3 IMAD R6, R157, 0x30, RZ ;  /* 0x000000309d06b824 */ /* 0x000fe200078e02ff */
[----:B------:R-:W-:Y:S01]  /*1690*/  @!P6 LEA.HI.X R13, R14, c[0x0][0x174], R15, 0x1, P2 ;  /* 0x00005d000e0dea11 */ /* 0x000fe200010f0c0f */
[----:B------:R-:W0:Y:S01]  /*16a0*/  LDGDEPBAR ;  /* 0x00000000000079af */ /* 0x000e220000000000 */
[----:B------:R-:W-:Y:S01]  /*16b0*/  IADD3 R194, R197, 0x4040, RZ ;  /* 0x00004040c5c27810 */ /* 0x000fe20007ffe0ff */
[----:B------:R-:W-:Y:S02]  /*16c0*/  @!P3 IMAD.IADD R6, R17, 0x1, R6 ;  /* 0x000000011106b824 */ /* 0x000fe400078e0206 */
[----:B------:R-:W-:-:S04]  /*16d0*/  IMAD.IADD R198, R127, 0x1, R198 ;  /* 0x000000017fc67824 */ /* 0x000fc800078e02c6 */
[----:B------:R-:W-:Y:S02]  /*16e0*/  IMAD.SHL.U32 R198, R198, 0x2, RZ ;  /* 0x00000002c6c67824 */ /* 0x000fe400078e00ff */
[----:B--2---:R-:W-:-:S05]  /*16f0*/  IMAD.WIDE.U32 R10, R156, 0x20, RZ ;  /* 0x000000209c0a7825 */ /* 0x004fca00078e00ff */
[----:B------:R-:W-:Y:S01]  /*1700*/  @!P4 IADD3 R4, P0, R14, R10, RZ ;  /* 0x0000000a0e04c210 */ /* 0x000fe20007f1e0ff */
[----:B------:R-:W-:-:S04]  /*1710*/  DEPBAR.LE SB0, 0x0 ;  /* 0x000080000000791a */ /* 0x000fc80000000000 */
[----:B------:R-:W-:Y:S01]  /*1720*/  BAR.SYNC.DEFER_BLOCKING 0x0 ;  /* 0x0000000000007b1d */ /* 0x000fe20000010000 */
[C---:B----4-:R-:W-:Y:S02]  /*1730*/  @!P5 LEA R8, P1, R156.reuse, R14, 0x4 ;  /* 0x0000000e9c08d211 */ /* 0x050fe400078220ff */
[----:B------:R-:W-:Y:S02]  /*1740*/  @!P4 IADD3.X R3, R15, R11, R3, P0, !PT ;  /* 0x0000000b0f03c210 */ /* 0x000fe400007fe403 */
[----:B------:R-:W-:Y:S02]  /*1750*/  @!P5 LEA.HI.X R7, R156, R15, R157, 0x4, P1 ;  /* 0x0000000f9c07d211 */ /* 0x000fe400008f249d */
[----:B------:R-:W-:-:S04]  /*1760*/  @!P5 LEA R10, P1, R8, c[0x0][0x170], 0x1 ;  /* 0x00005c00080ada11 */ /* 0x000fc800078208ff */
[----:B------:R-:W-:Y:S02]  /*1770*/  @!P5 LEA.HI.X R11, R8, c[0x0][0x174], R7, 0x1, P1 ;  /* 0x00005d00080bda11 */ /* 0x000fe400008f0c07 */
[----:B------:R-:W-:Y:S02]  /*1780*/  @!P4 LEA R14, P1, R4, c[0x0][0x170], 0x1 ;  /* 0x00005c00040eca11 */ /* 0x000fe400078208ff */
[----:B------:R-:W-:Y:S02]  /*1790*/  @!P3 LEA R8, P0, R16, c[0x0][0x170], 0x1 ;  /* 0x00005c001008ba11 */ /* 0x000fe400078008ff */
[----:B------:R-:W-:Y:S01]  /*17a0*/  @!P4 LEA.HI.X R15, R4, c[0x0][0x174], R3, 0x1, P1 ;  /* 0x00005d00040fca11 */ /* 0x000fe200008f0c03 */
[----:B------:R-:W-:Y:S01]  /*17b0*/  IMAD.MOV.U32 R3, RZ, RZ, 0x10 ;  /* 0x00000010ff037424 */ /* 0x000fe200078e00ff */
[----:B------:R-:W-:Y:S02]  /*17c0*/  @!P3 LEA.HI.X R9, R16, c[0x0][0x174], R6, 0x1, P0 ;  /* 0x00005d001009ba11 */ /* 0x000fe400000f0c06 */
[----:B------:R-:W-:Y:S01]  /*17d0*/  IADD3 R4, R197, 0x4000, RZ ;  /* 0x00004000c5047810 */ /* 0x000fe20007ffe0ff */
[----:B------:R-:W-:Y:S04]  /*17e0*/  @P6 STS.128 [R210+0x6000], RZ ;  /* 0x006000ffd2006388 */ /* 0x000fe80000000c00 */
[----:B------:R-:W-:Y:S01]  /*17f0*/  @!PT LDS RZ, [RZ] ;  /* 0x00000000fffff984 */ /* 0x000fe20000000800 */
[----:B------:R-:W-:Y:S01]  /*1800*/  @!PT LDS RZ, [RZ] ;  /* 0x00000000fffff984 */ /* 0x000fe20000000800 */
[----:B------:R-:W-:Y:S01]  /*1810*/  @!PT LDS RZ, [RZ] ;  /* 0x00000000fffff984 */ /* 0x000fe20000000800 */
[----:B------:R2:W-:Y:S02]  /*1820*/  @!P6 LDGSTS.E.BYPASS.LTC128B.128 [R210+0x6000], [R12.64] ;  /* 0x060000000cd2efae */ /* 0x0005e4000b901d44 */
[----:B------:R-:W-:-:S02]  /*1830*/  R2P PR, R0, 0x6 ;  /* 0x0000000600007804 */ /* 0x000fc40000000000 */
[----:B------:R-:W-:Y:S01]  /*1840*/  LOP3.LUT P0, RZ, R2, 0x2, RZ, 0xc0, !PT ;  /* 0x0000000202ff7812 */ /* 0x000fe2000780c0ff */
[----:B------:R-:W-:Y:S02]  /*1850*/  @P5 STS.128 [R210+0x6800], RZ ;  /* 0x006800ffd2005388 */ /* 0x000fe40000000c00 */
[C---:B------:R-:W-:Y:S02]  /*1860*/  SEL R0, R3.reuse, 0xfffffff0, !P1 ;  /* 0xfffffff003007807 */ /* 0x040fe40004800000 */
[----:B------:R-:W-:Y:S01]  /*1870*/  @!PT LDS RZ, [RZ] ;  /* 0x00000000fffff984 */ /* 0x000fe20000000800 */
[----:B------:R-:W-:Y:S01]  /*1880*/  @!PT LDS RZ, [RZ] ;  /* 0x00000000fffff984 */ /* 0x000fe20000000800 */
[----:B------:R-:W-:Y:S01]  /*1890*/  @!PT LDS RZ, [RZ] ;  /* 0x00000000fffff984 */ /* 0x000fe20000000800 */
[----:B------:R4:W-:Y:S01]  /*18a0*/  @!P5 LDGSTS.E.BYPASS.LTC128B.128 [R210+0x6800], [R10.64] ;  /* 0x068000000ad2dfae */ /* 0x0009e2000b901d44 */
[----:B------:R-:W-:Y:S02]  /*18b0*/  SEL R3, R3, 0xfffffff0, !P0 ;  /* 0xfffffff003037807 */ /* 0x000fe40004000000 */
[----:B------:R-:W-:Y:S01]  /*18c0*/  IMAD R196, R0, 0x2, R198 ;  /* 0x0000000200c47824 */ /* 0x000fe200078e02c6 */
[----:B------:R-:W-:Y:S01]  /*18d0*/  @P4 STS.128 [R210+0x7000], RZ ;  /* 0x007000ffd2004388 */ /* 0x000fe20000000c00 */
[----:B------:R-:W-:Y:S01]  /*18e0*/  LOP3.LUT P0, RZ, R2, 0x4, RZ, 0xc0, !PT ;  /* 0x0000000402ff7812 */ /* 0x000fe2000780c0ff */
[----:B------:R-:W-:-:S02]  /*18f0*/  IMAD R191, R3, 0x2, R197 ;  /* 0x0000000203bf7824 */ /* 0x000fc400078e02c5 */
[----:B------:R-:W-:Y:S01]  /*1900*/  @!PT LDS RZ, [RZ] ;  /* 0x00000000fffff984 */ /* 0x000fe20000000800 */
[----:B------:R-:W-:Y:S01]  /*1910*/  @!PT LDS RZ, [RZ] ;  /* 0x00000000fffff984 */ /* 0x000fe20000000800 */
[----:B------:R-:W-:Y:S01]  /*1920*/  @!PT LDS RZ, [RZ] ;  /* 0x00000000fffff984 */ /* 0x000fe20000000800 */
[----:B------:R2:W-:Y:S01]  /*1930*/  @!P4 LDGSTS.E.BYPASS.LTC128B.128 [R210+0x7000], [R14.64] ;  /* 0x070000000ed2cfae */ /* 0x0005e2000b901d44 */
[----:B------:R-:W-:-:S03]  /*1940*/  IMAD.MOV.U32 R2, RZ, RZ, 0x20 ;  /* 0x00000020ff027424 */ /* 0x000fc600078e00ff */
[----:B------:R-:W-:Y:S02]  /*1950*/  @P3 STS.128 [R210+0x7800], RZ ;  /* 0x007800ffd2003388 */ /* 0x000fe40000000c00 */
[----:B------:R-:W-:Y:S02]  /*1960*/  SEL R2, R2, 0xffffffe0, !P2 ;  /* 0xffffffe002027807 */ /* 0x000fe40005000000 */
[----:B------:R-:W-:Y:S01]  /*1970*/  @!PT LDS RZ, [RZ] ;  /* 0x00000000fffff984 */ /* 0x000fe20000000800 */
[----:B------:R-:W-:Y:S01]  /*1980*/  @!PT LDS RZ, [RZ] ;  /* 0x00000000fffff984 */ /* 0x000fe20000000800 */
[----:B------:R-:W-:Y:S01]  /*1990*/  @!PT LDS RZ, [RZ] ;  /* 0x00000000fffff984 */ /* 0x000fe20000000800 */
[----:B------:R4:W-:Y:S02]  /*19a0*/  @!P3 LDGSTS.E.BYPASS.LTC128B.128 [R210+0x7800], [R8.64] ;  /* 0x0780000008d2bfae */ /* 0x0009e4000b901d44 */
[----:B------:R-:W-:Y:S01]  /*19b0*/  @P0 IADD3 R194, R4, -0x40, RZ ;  /* 0xffffffc004c20810 */ /* 0x000fe20007ffe0ff */
[----:B------:R-:W-:Y:S01]  /*19c0*/  IMAD R195, R2, 0x2, R198 ;  /* 0x0000000202c37824 */ /* 0x000fe200078e02c6 */
[----:B------:R-:W-:Y:S02]  /*19d0*/  LDSM.16.M88.4 R64, [R198] ;  /* 0x00000000c640783b */ /* 0x000fe40000000200 */
[----:B------:R-:W-:Y:S01]  /*19e0*/  IADD3 R187, R194, 0x800, RZ ;  /* 0x00000800c2bb7810 */ /* 0x000fe20007ffe0ff */
[----:B------:R-:W-:Y:S01]  /*19f0*/  IMAD R193, R0, 0x2, R195 ;  /* 0x0000000200c17824 */ /* 0x000fe200078e02c3 */
[----:B------:R-:W3:Y:S01]  /*1a00*/  LDSM.16.M88.4 R100, [R197+0x4000] ;  /* 0x00400000c564783b */ /* 0x000ee20000000200 */
[----:B------:R-:W-:Y:S01]  /*1a10*/  IMAD R184, R3, 0x2, R194 ;  /* 0x0000000203b87824 */ /* 0x000fe200078e02c2 */
[----:B------:R-:W-:-:S02]  /*1a20*/  SHF.R.S32.HI R3, RZ, 0x1f, R133 ;  /* 0x0000001fff037819 */ /* 0x000fc40000011485 */
[----:B------:R-:W-:Y:S01]  /*1a30*/  LDSM.16.M88.4 R120, [R191+0x4000] ;  /* 0x00400000bf78783b */ /* 0x000fe20000000200 */
[C---:B------:R-:W-:Y:S02]  /*1a40*/  IADD3 R186, R194.reuse, 0x1000, RZ ;  /* 0x00001000c2ba7810 */ /* 0x040fe40007ffe0ff */
[----:B------:R-:W-:Y:S01]  /*1a50*/  LEA.HI R3, R3, R133, RZ, 0x2 ;  /* 0x0000008503037211 */ /* 0x000fe200078f10ff */
[----:B------:R-:W5:Y:S01]  /*1a60*/  LDSM.16.M88.4 R56, [R197+0x4800] ;  /* 0x00480000c538783b */ /* 0x000f620000000200 */
[----:B------:R-:W-:Y:S02]  /*1a70*/  IADD3 R185, R194, 0x1800, RZ ;  /* 0x00001800c2b97810 */ /* 0x000fe40007ffe0ff */
[----:B------:R-:W-:Y:S01]  /*1a80*/  SHF.R.S32.HI R211, RZ, 0x2, R3 ;  /* 0x00000002ffd37819 */ /* 0x000fe20000011403 */
[----:B------:R-:W2:Y:S03]  /*1a90*/  LDSM.16.M88.4 R52, [R197+0x5000] ;  /* 0x00500000c534783b */ /* 0x000ea60000000200 */
[----:B------:R-:W-:Y:S01]  /*1aa0*/  IADD3 R131, R131, 0x1, R211 ;  /* 0x0000000183837810 */ /* 0x000fe20007ffe0d3 */
[----:B------:R-:W-:Y:S03]  /*1ab0*/  LDSM.16.M88.4 R116, [R194] ;  /* 0x00000000c274783b */ /* 0x000fe60000000200 */
[----:B------:R-:W-:Y:S01]  /*1ac0*/  IADD3 R130, R161, R131, -R130 ;  /* 0x00000083a1827210 */ /* 0x000fe20007ffe882 */
[----:B----4-:R-:W4:Y:S03]  /*1ad0*/  LDSM.16.M88.4 R8, [R196] ;  /* 0x00000000c408783b */ /* 0x010f260000000200 */
[----:B------:R-:W-:Y:S01]  /*1ae0*/  IADD3 R130, R130, c[0x0][0x2e8], RZ ;  /* 0x0000ba0082827a10 */ /* 0x000fe20007ffe0ff */
[----:B------:R-:W-:Y:S03]  /*1af0*/  LDSM.16.M88.4 R4, [R195] ;  /* 0x00000000c304783b */ /* 0x000fe60000000200 */
[C---:B------:R-:W-:Y:S01]  /*1b00*/  IADD3 R163, R130.reuse, 0x8, RZ ;  /* 0x0000000882a37810 */ /* 0x040fe20007ffe0ff */
[----:B------:R-:W4:Y:S01]  /*1b10*/  LDSM.16.M88.4 R60, [R198+0x2000] ;  /* 0x00200000c63c783b */ /* 0x000f220000000200 */
[----:B------:R-:W-:-:S02]  /*1b20*/  IADD3 R162, R130, 0x40, RZ ;  /* 0x0000004082a27810 */ /* 0x000fc40007ffe0ff */
[C---:B------:R-:W-:Y:S01]  /*1b30*/  IADD3 R3, R130.reuse, 0x48, RZ ;  /* 0x0000004882037810 */ /* 0x040fe20007ffe0ff */
[----:B------:R-:W4:Y:S01]  /*1b40*/  LDSM.16.M88.4 R44, [R191+0x4800] ;  /* 0x00480000bf2c783b */ /* 0x000f220000000200 */
[-C--:B------:R-:W-:Y:S02]  /*1b50*/  IMNMX R164, R130, R161.reuse, PT ;  /* 0x000000a182a47217 */ /* 0x080fe40003800200 */
[-C--:B------:R-:W-:Y:S01]  /*1b60*/  IMNMX R163, R163, R161.reuse, PT ;  /* 0x000000a1a3a37217 */ /* 0x080fe20003800200 */
[----:B------:R-:W4:Y:S01]  /*1b70*/  LDSM.16.M88.4 R48, [R197+0x5800] ;  /* 0x00580000c530783b */ /* 0x000f220000000200 */
[-C--:B------:R-:W-:Y:S02]  /*1b80*/  IMNMX R162, R162, R161.reuse, PT ;  /* 0x000000a1a2a27217 */ /* 0x080fe40003800200 */
[----:B------:R-:W-:Y:S01]  /*1b90*/  IMNMX R161, R3, R161, PT ;  /* 0x000000a103a17217 */ /* 0x000fe20003800200 */
[----:B---3--:R-:W-:Y:S01]  /*1ba0*/  HMMA.16816.F32.BF16 R16, R64, R100, RZ ;  /* 0x000000644010723c */ /* 0x008fe200000418ff */
[----:B------:R-:W3:Y:S01]  /*1bb0*/  LDSM.16.M88.4 R104, [R191+0x5000] ;  /* 0x00500000bf68783b */ /* 0x000ee20000000200 */
[----:B------:R-:W-:-:S03]  /*1bc0*/  IMAD.IADD R3, R128, 0x1, R127 ;  /* 0x0000000180037824 */ /* 0x000fc600078e027f */
[----:B-1----:R-:W-:Y:S03]  /*1bd0*/  LDSM.16.M88.4 R20, [R193] ;  /* 0x00000000c114783b */ /* 0x002fe60000000200 */
[C---:B-----5:R-:W-:Y:S01]  /*1be0*/  HMMA.16816.F32.BF16 R108, R64.reuse, R56, RZ ;  /* 0x00000038406c723c */ /* 0x060fe200000418ff */
[----:B------:R-:W1:Y:S04]  /*1bf0*/  LDSM.16.M88.4 R88, [R184] ;  /* 0x00000000b858783b */ /* 0x000e680000000200 */
[----:B------:R-:W5:Y:S03]  /*1c00*/  LDSM.16.M88.4 R36, [R196+0x2000] ;  /* 0x00200000c424783b */ /* 0x000f660000000200 */
[----:B--2---:R-:W-:Y:S01]  /*1c10*/  HMMA.16816.F32.BF16 R72, R64, R52, RZ ;  /* 0x000000344048723c */ /* 0x004fe200000418ff */
[----:B------:R-:W2:Y:S04]  /*1c20*/  LDSM.16.M88.4 R92, [R194+0x800] ;  /* 0x00080000c25c783b */ /* 0x000ea80000000200 */
[----:B------:R-:W1:Y:S03]  /*1c30*/  LDSM.16.M88.4 R32, [R191+0x5800] ;  /* 0x00580000bf20783b */ /* 0x000e660000000200 */
[----:B----4-:R-:W-:Y:S01]  /*1c40*/  HMMA.16816.F32.BF16 R16, R8, R120, R16 ;  /* 0x000000780810723c */ /* 0x010fe20000041810 */
[----:B------:R-:W4:Y:S04]  /*1c50*/  LDSM.16.M88.4 R68, [R194+0x1000] ;  /* 0x00100000c244783b */ /* 0x000f280000000200 */
[----:B------:R-:W1:Y:S03]  /*1c60*/  LDSM.16.M88.4 R28, [R195+0x2000] ;  /* 0x00200000c31c783b */ /* 0x000e660000000200 */
[----:B------:R-:W-:Y:S01]  /*1c70*/  HMMA.16816.F32.BF16 R80, R60, R100, RZ ;  /* 0x000000643c50723c */ /* 0x000fe200000418ff */
[----:B------:R-:W2:Y:S04]  /*1c80*/  LDSM.16.M88.4 R84, [R184+0x800] ;  /* 0x00080000b854783b */ /* 0x000ea80000000200 */
[----:B------:R-:W2:Y:S03]  /*1c90*/  LDSM.16.M88.4 R24, [R194+0x1800] ;  /* 0x00180000c218783b */ /* 0x000ea60000000200 */
[----:B------:R-:W-:Y:S01]  /*1ca0*/  HMMA.16816.F32.BF16 R108, R8, R44, R108 ;  /* 0x0000002c086c723c */ /* 0x000fe2000004186c */
[----:B------:R-:W2:Y:S04]  /*1cb0*/  LDSM.16.M88.4 R40, [R184+0x1000] ;  /* 0x00100000b828783b */ /* 0x000ea80000000200 */
[----:B------:R-:W2:Y:S03]  /*1cc0*/  LDSM.16.M88.4 R12, [R184+0x1800] ;  /* 0x00180000b80c783b */ /* 0x000ea60000000200 */
[----:B------:R-:W-:Y:S01]  /*1cd0*/  HMMA.16816.F32.BF16 R16, R4, R116, R16 ;  /* 0x000000740410723c */ /* 0x000fe20000041810 */
[----:B------:R-:W0:Y:S07]  /*1ce0*/  LDGDEPBAR ;  /* 0x00000000000079af */ /* 0x000e2e0000000000 */
[----:B------:R-:W-:Y:S08]  /*1cf0*/  HMMA.16816.F32.BF16 R76, R64, R48, RZ ;  /* 0x00000030404c723c */ /* 0x000ff000000418ff */
[----:B---3--:R-:W-:Y:S08]  /*1d00*/  HMMA.16816.F32.BF16 R72, R8, R104, R72 ;  /* 0x000000680848723c */ /* 0x008ff00000041848 */
[----:B-1----:R-:W-:Y:S08]  /*1d10*/  HMMA.16816.F32.BF16 R16, R20, R88, R16 ;  /* 0x000000581410723c */ /* 0x002ff00000041810 */
[----:B-----5:R-:W-:Y:S08]  /*1d20*/  HMMA.16816.F32.BF16 R80, R36, R120, R80 ;  /* 0x000000782450723c */ /* 0x020ff00000041850 */
[----:B--2---:R-:W-:Y:S08]  /*1d30*/  HMMA.16816.F32.BF16 R108, R4, R92, R108 ;  /* 0x0000005c046c723c */ /* 0x004ff0000004186c */
[----:B------:R-:W-:Y:S01]  /*1d40*/  HMMA.16816.F32.BF16 R76, R8, R32, R76 ;  /* 0x00000020084c723c */ /* 0x000fe2000004184c */
[----:B------:R-:W-:-:S02]  /*1d50*/  FMUL.FTZ R16, R16, c[0x0][0x2ec] ;  /* 0x0000bb0010107a20 */ /* 0x000fc40000410000 */
[----:B------:R-:W-:Y:S02]  /*1d60*/  FMUL.FTZ R17, R17, c[0x0][0x2ec] ;  /* 0x0000bb0011117a20 */ /* 0x000fe40000410000 */
[----:B------:R-:W-:Y:S01]  /*1d70*/  FMUL.FTZ R18, R18, c[0x0][0x2ec] ;  /* 0x0000bb0012127a20 */ /* 0x000fe20000410000 */
[----:B------:R-:W-:Y:S01]  /*1d80*/  MUFU.TANH R120, R16 ;  /* 0x0000001000787308 */ /* 0x000fe20000002400 */
[----:B------:R-:W-:Y:S01]  /*1d90*/  FMUL.FTZ R19, R19, c[0x0][0x2ec] ;  /* 0x0000bb0013137a20 */ /* 0x000fe20000410000 */
[----:B----4-:R-:W-:Y:S06]  /*1da0*/  HMMA.16816.F32.BF16 R72, R4, R68, R72 ;  /* 0x000000440448723c */ /* 0x010fec0000041848 */
[----:B------:R-:W1:Y:S02]  /*1db0*/  MUFU.TANH R121, R17 ;  /* 0x0000001100797308 */ /* 0x000e640000002400 */
[-C--:B------:R-:W-:Y:S06]  /*1dc0*/  HMMA.16816.F32.BF16 R96, R64, R102.reuse, RZ ;  /* 0x000000664060723c */ /* 0x080fec00000418ff */
[----:B------:R-:W2:Y:S02]  /*1dd0*/  MUFU.TANH R134, R19 ;  /* 0x0000001300867308 */ /* 0x000ea40000002400 */
[----:B------:R-:W-:Y:S08]  /*1de0*/  HMMA.16816.F32.BF16 R100, R60, R102, RZ ;  /* 0x000000663c64723c */ /* 0x000ff000000418ff */
[----:B------:R-:W-:Y:S01]  /*1df0*/  HMMA.16816.F32.BF16 R80, R28, R116, R80 ;  /* 0x000000741c50723c */ /* 0x000fe20000041850 */
[----:B------:R3:W-:Y:S07]  /*1e00*/  MUFU.TANH R116, R18 ;  /* 0x0000001200747308 */ /* 0x0007ee0000002400 */
[----:B------:R-:W-:Y:S08]  /*1e10*/  HMMA.16816.F32.BF16 R108, R20, R84, R108 ;  /* 0x00000054146c723c */ /* 0x000ff0000004186c */
[----:B------:R-:W-:Y:S01]  /*1e20*/  HMMA.16816.F32.BF16 R76, R4, R24, R76 ;  /* 0x00000018044c723c */ /* 0x000fe2000004184c */
[----:B---3--:R-:W3:Y:S01]  /*1e30*/  LDSM.16.M88.4 R16, [R193+0x2000] ;  /* 0x00200000c110783b */ /* 0x008ee20000000200 */
[----:B------:R-:W-:-:S06]  /*1e40*/  DEPBAR.LE SB0, 0x0 ;  /* 0x000080000000791a */ /* 0x000fcc0000000000 */
[----:B------:R-:W-:Y:S08]  /*1e50*/  HMMA.16816.F32.BF16 R72, R20, R40, R72 ;  /* 0x000000281448723c */ /* 0x000ff00000041848 */
[----:B------:R-:W-:Y:S01]  /*1e60*/  HMMA.16816.F32.BF16 R112, R60, R56, RZ ;  /* 0x000000383c70723c */ /* 0x000fe200000418ff */
[----:B------:R-:W-:-:S04]  /*1e70*/  FMUL.FTZ R108, R108, c[0x0][0x2ec] ;  /* 0x0000bb006c6c7a20 */ /* 0x000fc80000410000 */
[----:B------:R4:W-:Y:S03]  /*1e80*/  MUFU.TANH R117, R108 ;  /* 0x0000006c00757308 */ /* 0x0009e60000002400 */
[-C--:B------:R-:W-:Y:S08]  /*1e90*/  HMMA.16816.F32.BF16 R96, R8, R122.reuse, R96 ;  /* 0x0000007a0860723c */ /* 0x080ff00000041860 */
[----:B------:R-:W-:Y:S01]  /*1ea0*/  HMMA.16816.F32.BF16 R100, R36, R122, R100 ;  /* 0x0000007a2464723c */ /* 0x000fe20000041864 */
[----:B------:R-:W-:-:S02]  /*1eb0*/  FMUL.FTZ R72, R72, c[0x0][0x2ec] ;  /* 0x0000bb0048487a20 */ /* 0x000fc40000410000 */
[----:B------:R-:W-:Y:S02]  /*1ec0*/  FMUL.FTZ R73, R73, c[0x0][0x2ec] ;  /* 0x0000bb0049497a20 */ /* 0x000fe40000410000 */
[----:B------:R-:W-:Y:S02]  /*1ed0*/  FMUL.FTZ R74, R74, c[0x0][0x2ec] ;  /* 0x0000bb004a4a7a20 */ /* 0x000fe40000410000 */
[----:B------:R-:W-:Y:S01]  /*1ee0*/  FMUL.FTZ R75, R75, c[0x0][0x2ec] ;  /* 0x0000bb004b4b7a20 */ /* 0x000fe20000410000 */
[----:B------:R-:W-:Y:S01]  /*1ef0*/  HMMA.16816.F32.BF16 R76, R20, R12, R76 ;  /* 0x0000000c144c723c */ /* 0x000fe2000004184c */
[----:B----4-:R-:W-:Y:S01]  /*1f00*/  FMUL.FTZ R108, R109, c[0x0][0x2ec] ;  /* 0x0000bb006d6c7a20 */ /* 0x010fe20000410000 */
[----:B------:R-:W-:Y:S01]  /*1f10*/  MUFU.TANH R122, R73 ;  /* 0x00000049007a7308 */ /* 0x000fe20000002400 */
[----:B------:R-:W-:Y:S02]  /*1f20*/  FMUL.FTZ R109, R110, c[0x0][0x2ec] ;  /* 0x0000bb006e6d7a20 */ /* 0x000fe40000410000 */
[----:B------:R-:W-:-:S03]  /*1f30*/  FMUL.FTZ R110, R111, c[0x0][0x2ec] ;  /* 0x0000bb006f6e7a20 */ /* 0x000fc60000410000 */
[----:B---3--:R-:W-:Y:S02]  /*1f40*/  HMMA.16816.F32.BF16 R80, R16, R88, R80 ;  /* 0x000000581050723c */ /* 0x008fe40000041850 */
[----:B------:R-:W-:Y:S06]  /*1f50*/  MUFU.TANH R111, R72 ;  /* 0x00000048006f7308 */ /* 0x000fec0000002400 */
[----:B------:R-:W-:Y:S02]  /*1f60*/  HMMA.16816.F32.BF16 R112, R36, R44, R112 ;  /* 0x0000002c2470723c */ /* 0x000fe40000041870 */
[----:B------:R-:W-:Y:S06]  /*1f70*/  MUFU.TANH R123, R74 ;  /* 0x0000004a007b7308 */ /* 0x000fec0000002400 */
[----:B------:R-:W-:Y:S01]  /*1f80*/  HMMA.16816.F32.BF16 R96, R4, R118, R96 ;  /* 0x000000760460723c */ /* 0x000fe20000041860 */
[----:B------:R-:W-:Y:S01]  /*1f90*/  FMUL.FTZ R76, R76, c[0x0][0x2ec] ;  /* 0x0000bb004c4c7a20 */ /* 0x000fe20000410000 */
[----:B------:R3:W-:Y:S01]  /*1fa0*/  MUFU.TANH R88, R75 ;  /* 0x0000004b00587308 */ /* 0x0007e20000002400 */
[----:B------:R-:W-:-:S02]  /*1fb0*/  FMUL.FTZ R77, R77, c[0x0][0x2ec] ;  /* 0x0000bb004d4d7a20 */ /* 0x000fc40000410000 */
[----:B------:R-:W-:Y:S02]  /*1fc0*/  FMUL.FTZ R78, R78, c[0x0][0x2ec] ;  /* 0x0000bb004e4e7a20 */ /* 0x000fe40000410000 */
[----:B------:R-:W-:Y:S01]  /*1fd0*/  FMUL.FTZ R79, R79, c[0x0][0x2ec] ;  /* 0x0000bb004f4f7a20 */ /* 0x000fe20000410000 */
[C---:B------:R-:W-:Y:S01]  /*1fe0*/  HMMA.16816.F32.BF16 R100, R28.reuse, R118, R100 ;  /* 0x000000761c64723c */ /* 0x040fe20000041864 */
[----:B------:R-:W-:Y:S01]  /*1ff0*/  FMUL.FTZ R80, R80, c[0x0][0x2ec] ;  /* 0x0000bb0050507a20 */ /* 0x000fe20000410000 */
[----:B------:R-:W-:Y:S01]  /*2000*/  MUFU.TANH R89, R76 ;  /* 0x0000004c00597308 */ /* 0x000fe20000002400 */
[----:B------:R-:W-:Y:S02]  /*2010*/  FMUL.FTZ R81, R81, c[0x0][0x2ec] ;  /* 0x0000bb0051517a20 */ /* 0x000fe40000410000 */
[----:B------:R-:W-:Y:S02]  /*2020*/  FMUL.FTZ R82, R82, c[0x0][0x2ec] ;  /* 0x0000bb0052527a20 */ /* 0x000fe40000410000 */
[----:B------:R-:W-:Y:S01]  /*2030*/  FMUL.FTZ R83, R83, c[0x0][0x2ec] ;  /* 0x0000bb0053537a20 */ /* 0x000fe20000410000 */
[----:B------:R-:W-:Y:S02]  /*2040*/  HMMA.16816.F32.BF16 R112, R28, R92, R112 ;  /* 0x0000005c1c70723c */ /* 0x000fe40000041870 */
[----:B------:R-:W-:Y:S06]  /*2050*/  MUFU.TANH R118, R77 ;  /* 0x0000004d00767308 */ /* 0x000fec0000002400 */
[-C--:B---3--:R-:W-:Y:S02]  /*2060*/  HMMA.16816.F32.BF16 R72, R64, R58.reuse, RZ ;  /* 0x0000003a4048723c */ /* 0x088fe400000418ff */
[----:B------:R-:W-:Y:S06]  /*2070*/  MUFU.TANH R135, R78 ;  /* 0x0000004e00877308 */ /* 0x000fec0000002400 */
[----:B------:R-:W-:Y:S02]  /*2080*/  HMMA.16816.F32.BF16 R56, R60, R58, RZ ;  /* 0x0000003a3c38723c */ /* 0x000fe400000418ff */
[----:B------:R3:W-:Y:S06]  /*2090*/  MUFU.TANH R93, R79 ;  /* 0x0000004f005d7308 */ /* 0x0007ec0000002400 */
[-C--:B------:R-:W-:Y:S02]  /*20a0*/  HMMA.16816.F32.BF16 R96, R20, R90.reuse, R96 ;  /* 0x0000005a1460723c */ /* 0x080fe40000041860 */
[----:B------:R-:W-:Y:S06]  /*20b0*/  MUFU.TANH R92, R80 ;  /* 0x00000050005c7308 */ /* 0x000fec0000002400 */
[----:B------:R-:W-:Y:S02]  /*20c0*/  HMMA.16816.F32.BF16 R100, R16, R90, R100 ;  /* 0x0000005a1064723c */ /* 0x000fe40000041864 */
[----:B------:R-:W4:Y:S06]  /*20d0*/  MUFU.TANH R136, R81 ;  /* 0x0000005100887308 */ /* 0x000f2c0000002400 */
[----:B---3--:R-:W-:Y:S02]  /*20e0*/  HMMA.16816.F32.BF16 R76, R60, R52, RZ ;  /* 0x000000343c4c723c */ /* 0x008fe400000418ff */
[----:B------:R-:W-:Y:S06]  /*20f0*/  MUFU.TANH R119, R82 ;  /* 0x0000005200777308 */ /* 0x000fec0000002400 */
[----:B------:R-:W-:Y:S01]  /*2100*/  HMMA.16816.F32.BF16 R56, R36, R46, R56 ;  /* 0x0000002e2438723c */ /* 0x000fe20000041838 */
[----:B------:R-:W-:Y:S01]  /*2110*/  FMUL.FTZ R91, R96, c[0x0][0x2ec] ;  /* 0x0000bb00605b7a20 */ /* 0x000fe20000410000 */
[----:B------:R3:W5:Y:S01]  /*2120*/  MUFU.TANH R90, R83 ;  /* 0x00000053005a7308 */ /* 0x0007620000002400 */
[----:B------:R-:W-:-:S02]  /*2130*/  FMUL.FTZ R96, R97, c[0x0][0x2ec] ;  /* 0x0000bb0061607a20 */ /* 0x000fc40000410000 */
[----:B------:R-:W-:-:S03]  /*2140*/  FMUL.FTZ R97, R98, c[0x0][0x2ec] ;  /* 0x0000bb0062617a20 */ /* 0x000fc60000410000 */
[----:B------:R-:W-:Y:S01]  /*2150*/  HMMA.16816.F32.BF16 R72, R8, R46, R72 ;  /* 0x0000002e0848723c */ /* 0x000fe20000041848 */
[----:B------:R-:W-:Y:S01]  /*2160*/  FMUL.FTZ R98, R102, c[0x0][0x2ec] ;  /* 0x0000bb0066627a20 */ /* 0x000fe20000410000 */
[----:B------:R-:W1:Y:S06]  /*2170*/  MUFU.TANH R91, R91 ;  /* 0x0000005b005b7308 */ /* 0x000e6c0000002400 */
[C---:B------:R-:W-:Y:S02]  /*2180*/  HMMA.16816.F32.BF16 R44, R60.reuse, R48, RZ ;  /* 0x000000303c2c723c */ /* 0x040fe400000418ff */
[----:B------:R-:W-:Y:S06]  /*2190*/  MUFU.TANH R96, R96 ;  /* 0x0000006000607308 */ /* 0x000fec0000002400 */
[-C--:B---3--:R-:W-:Y:S02]  /*21a0*/  HMMA.16816.F32.BF16 R80, R60, R54.reuse, RZ ;  /* 0x000000363c50723c */ /* 0x088fe400000418ff */
[----:B------:R-:W3:Y:S06]  /*21b0*/  MUFU.TANH R97, R97 ;  /* 0x0000006100617308 */ /* 0x000eec0000002400 */
[C---:B------:R-:W-:Y:S02]  /*21c0*/  HMMA.16816.F32.BF16 R52, R64.reuse, R54, RZ ;  /* 0x000000364034723c */ /* 0x040fe400000418ff */
[----:B------:R-:W-:Y:S06]  /*21d0*/  MUFU.TANH R98, R98 ;  /* 0x0000006200627308 */ /* 0x000fec0000002400 */
[----:B------:R-:W-:Y:S02]  /*21e0*/  HMMA.16816.F32.BF16 R64, R64, R50, RZ ;  /* 0x000000324040723c */ /* 0x000fe400000418ff */
[----:B------:R-:W-:Y:S06]  /*21f0*/  MUFU.TANH R109, R109 ;  /* 0x0000006d006d7308 */ /* 0x000fec0000002400 */
[----:B------:R-:W-:Y:S02]  /*2200*/  HMMA.16816.F32.BF16 R76, R36, R104, R76 ;  /* 0x00000068244c723c */ /* 0x000fe4000004184c */
[----:B------:R-:W-:Y:S06]  /*2210*/  MUFU.TANH R108, R108 ;  /* 0x0000006c006c7308 */ /* 0x000fec0000002400 */
[----:B------:R-:W-:Y:S02]  /*2220*/  HMMA.16816.F32.BF16 R52, R8, R106, R52 ;  /* 0x0000006a0834723c */ /* 0x000fe40000041834 */
[----:B------:R-:W-:Y:S06]  /*2230*/  MUFU.TANH R110, R110 ;  /* 0x0000006e006e7308 */ /* 0x000fec0000002400 */
[-C--:B------:R-:W-:Y:S08]  /*2240*/  HMMA.16816.F32.BF16 R56, R28, R94.reuse, R56 ;  /* 0x0000005e1c38723c */ /* 0x080ff00000041838 */
[----:B------:R-:W-:Y:S07]  /*2250*/  HMMA.16816.F32.BF16 R72, R4, R94, R72 ;  /* 0x0000005e0448723c */ /* 0x000fee0000041848 */
[----:B------:R-:W-:Y:S01]  /*2260*/  FMUL.FTZ R94, R101, c[0x0][0x2ec] ;  /* 0x0000bb00655e7a20 */ /* 0x000fe20000410000 */
[----:B------:R-:W-:Y:S01]  /*2270*/  HMMA.16816.F32.BF16 R80, R36, R106, R80 ;  /* 0x0000006a2450723c */ /* 0x000fe20000041850 */
[----:B------:R-:W-:-:S04]  /*2280*/  FMUL.FTZ R95, R103, c[0x0][0x2ec] ;  /* 0x0000bb00675f7a20 */ /* 0x000fc80000410000 */
[----:B------:R-:W-:Y:S03]  /*2290*/  MUFU.TANH R94, R94 ;  /* 0x0000005e005e7308 */ /* 0x000fe60000002400 */
[----:B------:R-:W-:Y:S05]  /*22a0*/  HMMA.16816.F32.BF16 R60, R60, R50, RZ ;  /* 0x000000323c3c723c */ /* 0x000fea00000418ff */
[----:B------:R-:W-:Y:S03]  /*22b0*/  MUFU.TANH R95, R95 ;  /* 0x0000005f005f7308 */ /* 0x000fe60000002400 */
[----:B------:R-:W-:Y:S08]  /*22c0*/  HMMA.16816.F32.BF16 R44, R36, R32, R44 ;  /* 0x00000020242c723c */ /* 0x000ff0000004182c */
[----:B------:R-:W-:Y:S08]  /*22d0*/  HMMA.16816.F32.BF16 R64, R8, R34, R64 ;  /* 0x000000220840723c */ /* 0x000ff00000041840 */
[----:B------:R-:W-:Y:S08]  /*22e0*/  HMMA.16816.F32.BF16 R76, R28, R68, R76 ;  /* 0x000000441c4c723c */ /* 0x000ff0000004184c */
[----:B------:R-:W-:Y:S08]  /*22f0*/  HMMA.16816.F32.BF16 R52, R4, R70, R52 ;  /* 0x000000460434723c */ /* 0x000ff00000041834 */
[-C--:B------:R-:W-:Y:S08]  /*2300*/  HMMA.16816.F32.BF16 R56, R16, R86.reuse, R56 ;  /* 0x000000561038723c */ /* 0x080ff00000041838 */
[----:B------:R-:W-:Y:S08]  /*2310*/  HMMA.16816.F32.BF16 R72, R20, R86, R72 ;  /* 0x000000561448723c */ /* 0x000ff00000041848 */
[----:B------:R-:W-:Y:S08]  /*2320*/  HMMA.16816.F32.BF16 R80, R28, R70, R80 ;  /* 0x000000461c50723c */ /* 0x000ff00000041850 */
[----:B------:R-:W-:Y:S01]  /*2330*/  HMMA.16816.F32.BF16 R112, R16, R84, R112 ;  /* 0x000000541070723c */ /* 0x000fe20000041870 */
[----:B------:R-:W-:-:S06]  /*2340*/  FMUL.FTZ R56, R56, c[0x0][0x2ec] ;  /* 0x0000bb0038387a20 */ /* 0x000fcc0000410000 */
[----:B------:R-:W-:Y:S01]  /*2350*/  FMUL.FTZ R85, R100, c[0x0][0x2ec] ;  /* 0x0000bb0064557a20 */ /* 0x000fe20000410000 */
[----:B------:R-:W-:Y:S01]  /*2360*/  HMMA.16816.F32.BF16 R60, R36, R34, R60 ;  /* 0x00000022243c723c */ /* 0x000fe2000004183c */
[----:B------:R-:W-:Y:S02]  /*2370*/  FMUL.FTZ R84, R99, c[0x0][0x2ec] ;  /* 0x0000bb0063547a20 */ /* 0x000fe40000410000 */
[----:B------:R-:W-:Y:S02]  /*2380*/  FMUL.FTZ R69, R72, c[0x0][0x2ec] ;  /* 0x0000bb0048457a20 */ /* 0x000fe40000410000 */
[----:B------:R-:W1:Y:S01]  /*2390*/  MUFU.TANH R85, R85 ;  /* 0x0000005500557308 */ /* 0x000e620000002400 */
[----:B------:R-:W-:Y:S02]  /*23a0*/  FMUL.FTZ R68, R73, c[0x0][0x2ec] ;  /* 0x0000bb0049447a20 */ /* 0x000fe40000410000 */
[----:B------:R-:W-:Y:S01]  /*23b0*/  HMMA.16816.F32.BF16 R44, R28, R24, R44 ;  /* 0x000000181c2c723c */ /* 0x000fe2000004182c */
[----:B------:R-:W-:-:S02]  /*23c0*/  FMUL.FTZ R74, R74, c[0x0][0x2ec] ;  /* 0x0000bb004a4a7a20 */ /* 0x000fc40000410000 */
[----:B------:R-:W-:Y:S02]  /*23d0*/  FMUL.FTZ R75, R75, c[0x0][0x2ec] ;  /* 0x0000bb004b4b7a20 */ /* 0x000fe40000410000 */
[----:B------:R1:W-:Y:S03]  /*23e0*/  MUFU.TANH R72, R56 ;  /* 0x0000003800487308 */ /* 0x0003e60000002400 */
[----:B------:R-:W-:Y:S01]  /*23f0*/  HMMA.16816.F32.BF16 R64, R4, R26, R64 ;  /* 0x0000001a0440723c */ /* 0x000fe20000041840 */
[----:B------:R-:W-:Y:S02]  /*2400*/  FMUL.FTZ R49, R112, c[0x0][0x2ec] ;  /* 0x0000bb0070317a20 */ /* 0x000fe40000410000 */
[----:B------:R-:W-:Y:S02]  /*2410*/  FMUL.FTZ R99, R114, c[0x0][0x2ec] ;  /* 0x0000bb0072637a20 */ /* 0x000fe40000410000 */
[----:B------:R-:W2:Y:S01]  /*2420*/  MUFU.TANH R84, R84 ;  /* 0x0000005400547308 */ /* 0x000ea20000002400 */
[----:B------:R-:W-:-:S02]  /*2430*/  FMUL.FTZ R48, R113, c[0x0][0x2ec] ;  /* 0x0000bb0071307a20 */ /* 0x000fc40000410000 */
[----:B------:R-:W-:Y:S01]  /*2440*/  HMMA.16816.F32.BF16 R76, R16, R40, R76 ;  /* 0x00000028104c723c */ /* 0x000fe2000004184c */
[----:B------:R-:W-:-:S04]  /*2450*/  FMUL.FTZ R50, R115, c[0x0][0x2ec] ;  /* 0x0000bb0073327a20 */ /* 0x000fc80000410000 */
[----:B------:R-:W2:Y:S02]  /*2460*/  MUFU.TANH R49, R49 ;  /* 0x0000003100317308 */ /* 0x000ea40000002400 */
[----:B------:R-:W-:Y:S01]  /*2470*/  IMAD R40, R126, 0x40, R165 ;  /* 0x000000407e287824 */ /* 0x000fe200078e02a5 */
[-C--:B------:R-:W-:Y:S01]  /*2480*/  HMMA.16816.F32.BF16 R52, R20, R42.reuse, R52 ;  /* 0x0000002a1434723c */ /* 0x080fe20000041834 */
[----:B------:R-:W-:Y:S02]  /*2490*/  FMUL.FTZ R41, R57, c[0x0][0x2ec] ;  /* 0x0000bb0039297a20 */ /* 0x000fe40000410000 */
[----:B------:R-:W-:Y:S01]  /*24a0*/  FMUL.FTZ R57, R58, c[0x0][0x2ec] ;  /* 0x0000bb003a397a20 */ /* 0x000fe20000410000 */
[C---:B-1----:R-:W-:Y:S01]  /*24b0*/  IADD3 R56, R40.reuse, 0x1, RZ ;  /* 0x0000000128387810 */ /* 0x042fe20007ffe0ff */
[----:B------:R-:W1:Y:S01]  /*24c0*/  MUFU.TANH R99, R99 ;  /* 0x0000006300637308 */ /* 0x000e620000002400 */
[----:B------:R-:W-:Y:S01]  /*24d0*/  IADD3 R51, R40, 0x8, RZ ;  /* 0x0000000828337810 */ /* 0x000fe20007ffe0ff */
[----:B------:R-:W-:Y:S01]  /*24e0*/  FMUL.FTZ R58, R59, c[0x0][0x2ec] ;  /* 0x0000bb003b3a7a20 */ /* 0x000fe20000410000 */
[----:B------:R-:W-:Y:S01]  /*24f0*/  HMMA.16816.F32.BF16 R80, R16, R42, R80 ;  /* 0x0000002a1050723c */ /* 0x000fe20000041850 */
[----:B------:R-:W-:-:S02]  /*2500*/  ISETP.GE.AND P1, PT, R56, R164, PT ;  /* 0x000000a43800720c */ /* 0x000fc40003f26270 */
[C---:B------:R-:W-:Y:S02]  /*2510*/  ISETP.GE.AND P0, PT, R56.reuse, R163, PT ;  /* 0x000000a33800720c */ /* 0x040fe40003f06270 */
[C---:B------:R-:W-:Y:S01]  /*2520*/  ISETP.GE.AND P4, PT, R56.reuse, R162, PT ;  /* 0x000000a23800720c */ /* 0x040fe20003f86270 */
[----:B------:R-:W1:Y:S01]  /*2530*/  MUFU.TANH R48, R48 ;  /* 0x0000003000307308 */ /* 0x000e620000002400 */
[----:B------:R-:W-:Y:S01]  /*2540*/  ISETP.GE.AND P2, PT, R56, R161, PT ;  /* 0x000000a13800720c */ /* 0x000fe20003f46270 */
[----:B------:R-:W-:Y:S01]  /*2550*/  HMMA.16816.F32.BF16 R60, R28, R26, R60 ;  /* 0x0000001a1c3c723c */ /* 0x000fe2000004183c */
[----:B------:R-:W-:Y:S01]  /*2560*/  ISETP.GE.AND P6, PT, R51, R164, PT ;  /* 0x000000a43300720c */ /* 0x000fe20003fc6270 */
[----:B------:R-:W-:Y:S01]  /*2570*/  FMUL.FTZ R59, R78, c[0x0][0x2ec] ;  /* 0x0000bb004e3b7a20 */ /* 0x000fe20000410000 */
[----:B------:R-:W-:Y:S01]  /*2580*/  IADD3 R8, R40, 0x9, RZ ;  /* 0x0000000928087810 */ /* 0x000fe20007ffe0ff */
[----:B------:R-:W-:Y:S01]  /*2590*/  FMUL.FTZ R71, R79, c[0x0][0x2ec] ;  /* 0x0000bb004f477a20 */ /* 0x000fe20000410000 */
[----:B------:R-:W-:Y:S01]  /*25a0*/  FSEL R121, R121, -INF , !P1 ;  /* 0xff80000079797808 */ /* 0x000fe20004800000 */
[----:B------:R-:W1:Y:S01]  /*25b0*/  MUFU.TANH R50, R50 ;  /* 0x0000003200327308 */ /* 0x000e620000002400 */
[----:B--2---:R-:W-:Y:S01]  /*25c0*/  FSEL R10, R134, -INF , !P0 ;  /* 0xff800000860a7808 */ /* 0x004fe20004000000 */
[----:B------:R-:W-:Y:S01]  /*25d0*/  HMMA.16816.F32.BF16 R44, R16, R12, R44 ;  /* 0x0000000c102c723c */ /* 0x000fe2000004182c */
[----:B----4-:R-:W-:Y:S01]  /*25e0*/  FSEL R70, R136, -INF , !P4 ;  /* 0xff80000088467808 */ /* 0x010fe20006000000 */
[----:B------:R-:W-:Y:S01]  /*25f0*/  FMUL.FTZ R42, R52, c[0x0][0x2ec] ;  /* 0x0000bb00342a7a20 */ /* 0x000fe20000410000 */
[----:B-----5:R-:W-:Y:S01]  /*2600*/  FSEL R90, R90, -INF , !P2 ;  /* 0xff8000005a5a7808 */ /* 0x020fe20005000000 */
[----:B------:R-:W-:Y:S01]  /*2610*/  FMUL.FTZ R76, R76, c[0x0][0x2ec] ;  /* 0x0000bb004c4c7a20 */ /* 0x000fe20000410000 */
[----:B------:R-:W-:Y:S01]  /*2620*/  FSEL R91, R91, -INF , !P6 ;  /* 0xff8000005b5b7808 */ /* 0x000fe20007000000 */
[----:B------:R-:W2:Y:S01]  /*2630*/  MUFU.TANH R69, R69 ;  /* 0x0000004500457308 */ /* 0x000ea20000002400 */
[C---:B------:R-:W-:Y:S01]  /*2640*/  ISETP.GE.AND P5, PT, R51.reuse, R163, PT ;  /* 0x000000a33300720c */ /* 0x040fe20003fa6270 */
[-C--:B------:R-:W-:Y:S01]  /*2650*/  HMMA.16816.F32.BF16 R64, R20, R14.reuse, R64 ;  /* 0x0000000e1440723c */ /* 0x080fe20000041840 */
[----:B------:R-:W-:Y:S01]  /*2660*/  ISETP.GE.AND P3, PT, R51, R162, PT ;  /* 0x000000a23300720c */ /* 0x000fe20003f66270 */
[----:B------:R-:W-:Y:S01]  /*2670*/  FMUL.FTZ R77, R77, c[0x0][0x2ec] ;  /* 0x0000bb004d4d7a20 */ /* 0x000fe20000410000 */
[----:B------:R-:W-:Y:S01]  /*2680*/  ISETP.GE.AND P1, PT, R51, R161, PT ;  /* 0x000000a13300720c */ /* 0x000fe20003f26270 */
[----:B------:R-:W-:Y:S01]  /*2690*/  FMUL.FTZ R4, R80, c[0x0][0x2ec] ;  /* 0x0000bb0050047a20 */ /* 0x000fe20000410000 */
[C---:B------:R-:W-:Y:S01]  /*26a0*/  ISETP.GE.AND P0, PT, R8.reuse, R164, PT ;  /* 0x000000a40800720c */ /* 0x040fe20003f06270 */
[----:B------:R-:W4:Y:S01]  /*26b0*/  MUFU.TANH R57, R57 ;  /* 0x0000003900397308 */ /* 0x000f220000002400 */
[C---:B------:R-:W-:Y:S01]  /*26c0*/  ISETP.GE.AND P4, PT, R8.reuse, R163, PT ;  /* 0x000000a30800720c */ /* 0x040fe20003f86270 */
[----:B------:R-:W-:Y:S01]  /*26d0*/  FMUL.FTZ R53, R53, c[0x0][0x2ec] ;  /* 0x0000bb0035357a20 */ /* 0x000fe20000410000 */
[----:B------:R-:W-:Y:S01]  /*26e0*/  ISETP.GE.AND P2, PT, R8, R162, PT ;  /* 0x000000a20800720c */ /* 0x000fe20003f46270 */
[----:B------:R-:W-:Y:S01]  /*26f0*/  FMUL.FTZ R54, R54, c[0x0][0x2ec] ;  /* 0x0000bb0036367a20 */ /* 0x000fe20000410000 */
[----:B------:R-:W-:Y:S01]  /*2700*/  ISETP.GE.AND P6, PT, R8, R161, PT ;  /* 0x000000a10800720c */ /* 0x000fe20003fc6270 */
[----:B------:R-:W-:Y:S01]  /*2710*/  FMUL.FTZ R82, R82, c[0x0][0x2ec] ;  /* 0x0000bb0052527a20 */ /* 0x000fe20000410000 */
[----:B------:R-:W-:Y:S01]  /*2720*/  IADD3 R8, R40, 0x10, RZ ;  /* 0x0000001028087810 */ /* 0x000fe20007ffe0ff */
[----:B------:R-:W-:Y:S01]  /*2730*/  MUFU.TANH R68, R68 ;  /* 0x0000004400447308 */ /* 0x000fe20000002400 */
[----:B---3--:R-:W-:Y:S01]  /*2740*/  FSEL R11, R97, -INF , !P5 ;  /* 0xff800000610b7808 */ /* 0x008fe20006800000 */
[----:B------:R-:W-:Y:S01]  /*2750*/  HMMA.16816.F32.BF16 R60, R16, R14, R60 ;  /* 0x0000000e103c723c */ /* 0x000fe2000004183c */
[----:B------:R-:W-:Y:S01]  /*2760*/  FSEL R85, R85, -INF , !P3 ;  /* 0xff80000055557808 */ /* 0x000fe20005800000 */
[----:B------:R-:W-:Y:S01]  /*2770*/  FMUL.FTZ R83, R83, c[0x0][0x2ec] ;  /* 0x0000bb0053537a20 */ /* 0x000fe20000410000 */
[----:B------:R-:W-:Y:S01]  /*2780*/  FSEL R98, R98, -INF , !P1 ;  /* 0xff80000062627808 */ /* 0x000fe20004800000 */
[----:B------:R-:W-:Y:S01]  /*2790*/  FMUL.FTZ R45, R45, c[0x0][0x2ec] ;  /* 0x0000bb002d2d7a20 */ /* 0x000fe20000410000 */
[----:B------:R-:W-:Y:S01]  /*27a0*/  FSEL R96, R96, -INF , !P0 ;  /* 0xff80000060607808 */ /* 0x000fe20004000000 */
[----:B------:R-:W3:Y:S01]  /*27b0*/  MUFU.TANH R178, R74 ;  /* 0x0000004a00b27308 */ /* 0x000ee20000002400 */
[C---:B------:R-:W-:Y:S01]  /*27c0*/  ISETP.GE.AND P5, PT, R8.reuse, R164, PT ;  /* 0x000000a40800720c */ /* 0x040fe20003fa6270 */
[----:B------:R-:W-:Y:S01]  /*27d0*/  FMUL.FTZ R5, R81, c[0x0][0x2ec] ;  /* 0x0000bb0051057a20 */ /* 0x000fe20000410000 */
[----:B------:R-:W-:Y:S01]  /*27e0*/  ISETP.GE.AND P3, PT, R8, R163, PT ;  /* 0x000000a30800720c */ /* 0x000fe20003f66270 */
[----:B------:R-:W-:Y:S01]  /*27f0*/  FMUL.FTZ R169, R64, c[0x0][0x2ec] ;  /* 0x0000bb0040a97a20 */ /* 0x000fe20000410000 */
[C---:B------:R-:W-:Y:S01]  /*2800*/  ISETP.GE.AND P1, PT, R8.reuse, R162, PT ;  /* 0x000000a20800720c */ /* 0x040fe20003f26270 */
[----:B------:R-:W-:Y:S01]  /*2810*/  FMUL.FTZ R55, R55, c[0x0][0x2ec] ;  /* 0x0000bb0037377a20 */ /* 0x000fe20000410000 */
[----:B------:R-:W-:Y:S01]  /*2820*/  ISETP.GE.AND P0, PT, R8, R161, PT ;  /* 0x000000a10800720c */ /* 0x000fe20003f06270 */
[----:B------:R-:W5:Y:S01]  /*2830*/  MUFU.TANH R58, R58 ;  /* 0x0000003a003a7308 */ /* 0x000f620000002400 */
[----:B------:R-:W-:Y:S01]  /*2840*/  IADD3 R8, R40, 0x11, RZ ;  /* 0x0000001128087810 */ /* 0x000fe20007ffe0ff */
[----:B------:R-:W-:Y:S01]  /*2850*/  FMUL.FTZ R44, R44, c[0x0][0x2ec] ;  /* 0x0000bb002c2c7a20 */ /* 0x000fe20000410000 */
[----:B------:R-:W-:Y:S01]  /*2860*/  IADD3 R9, R40, 0x18, RZ ;  /* 0x0000001828097810 */ /* 0x000fe20007ffe0ff */
[----:B------:R-:W-:Y:S01]  /*2870*/  FMUL.FTZ R46, R46, c[0x0][0x2ec] ;  /* 0x0000bb002e2e7a20 */ /* 0x000fe20000410000 */
[----:B------:R-:W-:Y:S01]  /*2880*/  FSEL R24, R84, -INF , !P4 ;  /* 0xff80000054187808 */ /* 0x000fe20006000000 */
[----:B------:R-:W-:Y:S01]  /*2890*/  FMUL.FTZ R47, R47, c[0x0][0x2ec] ;  /* 0x0000bb002f2f7a20 */ /* 0x000fe20000410000 */
[----:B------:R-:W-:Y:S01]  /*28a0*/  ISETP.GE.AND P4, PT, R8, R164, PT ;  /* 0x000000a40800720c */ /* 0x000fe20003f86270 */
[----:B------:R-:W1:Y:S01]  /*28b0*/  MUFU.TANH R180, R75 ;  /* 0x0000004b00b47308 */ /* 0x000e620000002400 */
[----:B------:R-:W-:Y:S01]  /*28c0*/  FSEL R94, R94, -INF , !P2 ;  /* 0xff8000005e5e7808 */ /* 0x000fe20005000000 */
[----:B------:R-:W-:Y:S01]  /*28d0*/  FMUL.FTZ R66, R66, c[0x0][0x2ec] ;  /* 0x0000bb0042427a20 */ /* 0x000fe20000410000 */
[----:B------:R-:W-:Y:S01]  /*28e0*/  FSEL R95, R95, -INF , !P6 ;  /* 0xff8000005f5f7808 */ /* 0x000fe20007000000 */
[----:B------:R-:W-:Y:S01]  /*28f0*/  FMUL.FTZ R60, R60, c[0x0][0x2ec] ;  /* 0x0000bb003c3c7a20 */ /* 0x000fe20000410000 */
[----:B------:R-:W-:Y:S01]  /*2900*/  FSEL R51, R117, -INF , !P5 ;  /* 0xff80000075337808 */ /* 0x000fe20006800000 */
[----:B------:R-:W-:Y:S01]  /*2910*/  FMUL.FTZ R62, R62, c[0x0][0x2ec] ;  /* 0x0000bb003e3e7a20 */ /* 0x000fe20000410000 */
[----:B------:R-:W-:Y:S01]  /*2920*/  FSEL R138, R109, -INF , !P3 ;  /* 0xff8000006d8a7808 */ /* 0x000fe20005800000 */
[----:B------:R-:W2:Y:S01]  /*2930*/  MUFU.TANH R41, R41 ;  /* 0x0000002900297308 */ /* 0x000ea20000002400 */
[C---:B------:R-:W-:Y:S01]  /*2940*/  ISETP.GE.AND P2, PT, R8.reuse, R163, PT ;  /* 0x000000a30800720c */ /* 0x040fe20003f46270 */
[----:B------:R-:W-:Y:S01]  /*2950*/  FMUL.FTZ R67, R67, c[0x0][0x2ec] ;  /* 0x0000bb0043437a20 */ /* 0x000fe20000410000 */
[C---:B------:R-:W-:Y:S01]  /*2960*/  ISETP.GE.AND P6, PT, R8.reuse, R162, PT ;  /* 0x000000a20800720c */ /* 0x040fe20003fc6270 */
[----:B------:R-:W-:Y:S01]  /*2970*/  FMUL.FTZ R65, R65, c[0x0][0x2ec] ;  /* 0x0000bb0041417a20 */ /* 0x000fe20000410000 */
[----:B------:R-:W-:Y:S01]  /*2980*/  ISETP.GE.AND P5, PT, R8, R161, PT ;  /* 0x000000a10800720c */ /* 0x000fe20003fa6270 */
[----:B------:R-:W-:Y:S01]  /*2990*/  FMUL.FTZ R61, R61, c[0x0][0x2ec] ;  /* 0x0000bb003d3d7a20 */ /* 0x000fe20000410000 */
[----:B------:R-:W-:Y:S01]  /*29a0*/  ISETP.GE.AND P3, PT, R9, R164, PT ;  /* 0x000000a40900720c */ /* 0x000fe20003f66270 */
[----:B------:R-:W2:Y:S01]  /*29b0*/  MUFU.TANH R59, R59 ;  /* 0x0000003b003b7308 */ /* 0x000ea20000002400 */
[----:B------:R-:W-:Y:S01]  /*29c0*/  IADD3 R6, R40, 0x19, RZ ;  /* 0x0000001928067810 */ /* 0x000fe20007ffe0ff */
[----:B------:R-:W-:Y:S01]  /*29d0*/  FMUL.FTZ R63, R63, c[0x0][0x2ec] ;  /* 0x0000bb003f3f7a20 */ /* 0x000fe20000410000 */
[----:B------:R-:W-:Y:S01]  /*29e0*/  FSEL R25, R49, -INF , !P1 ;  /* 0xff80000031197808 */ /* 0x000fe20004800000 */
[----:B------:R-:W-:Y:S01]  /*29f0*/  IMAD.MOV.U32 R28, RZ, RZ, R126 ;  /* 0x000000ffff1c7224 */ /* 0x000fe200078e007e */
[----:B-1----:R-:W-:-:S02]  /*2a00*/  FSEL R8, R99, -INF , !P0 ;  /* 0xff80000063087808 */ /* 0x002fc40004000000 */
[----:B------:R-:W-:Y:S01]  /*2a10*/  FSEL R108, R108, -INF , !P4 ;  /* 0xff8000006c6c7808 */ /* 0x000fe20006000000 */
[----:B------:R-:W1:Y:S01]  /*2a20*/  MUFU.TANH R181, R76 ;  /* 0x0000004c00b57308 */ /* 0x000e620000002400 */
[C---:B------:R-:W-:Y:S02]  /*2a30*/  ISETP.GE.AND P1, PT, R9.reuse, R163, PT ;  /* 0x000000a30900720c */ /* 0x040fe40003f26270 */
[C---:B------:R-:W-:Y:S02]  /*2a40*/  ISETP.GE.AND P0, PT, R9.reuse, R162, PT ;  /* 0x000000a20900720c */ /* 0x040fe40003f06270 */
[----:B------:R-:W-:Y:S02]  /*2a50*/  ISETP.GE.AND P4, PT, R9, R161, PT ;  /* 0x000000a10900720c */ /* 0x000fe40003f86270 */
[----:B------:R-:W-:Y:S01]  /*2a60*/  FSEL R141, R110, -INF , !P2 ;  /* 0xff8000006e8d7808 */ /* 0x000fe20005000000 */
[----:B------:R-:W1:Y:S01]  /*2a70*/  MUFU.TANH R179, R77 ;  /* 0x0000004d00b37308 */ /* 0x000e620000002400 */
[----:B------:R-:W-:-:S02]  /*2a80*/  FSEL R43, R48, -INF , !P6 ;  /* 0xff800000302b7808 */ /* 0x000fc40007000000 */
[----:B------:R-:W-:Y:S02]  /*2a90*/  FSEL R9, R50, -INF , !P5 ;  /* 0xff80000032097808 */ /* 0x000fe40006800000 */
[----:B--2---:R-:W-:Y:S02]  /*2aa0*/  FSEL R56, R69, -INF , !P3 ;  /* 0xff80000045387808 */ /* 0x004fe40005800000 */
[C---:B------:R-:W-:Y:S01]  /*2ab0*/  ISETP.GE.AND P2, PT, R6.reuse, R164, PT ;  /* 0x000000a40600720c */ /* 0x040fe20003f46270 */
[----:B------:R-:W2:Y:S01]  /*2ac0*/  MUFU.TANH R71, R71 ;  /* 0x0000004700477308 */ /* 0x000ea20000002400 */
[C---:B------:R-:W-:Y:S02]  /*2ad0*/  ISETP.GE.AND P6, PT, R6.reuse, R163, PT ;  /* 0x000000a30600720c */ /* 0x040fe40003fc6270 */
[C---:B------:R-:W-:Y:S02]  /*2ae0*/  ISETP.GE.AND P5, PT, R6.reuse, R162, PT ;  /* 0x000000a20600720c */ /* 0x040fe40003fa6270 */
[----:B------:R-:W-:-:S02]  /*2af0*/  ISETP.GE.AND P3, PT, R6, R161, PT ;  /* 0x000000a10600720c */ /* 0x000fc40003f66270 */
[----:B------:R-:W-:Y:S01]  /*2b00*/  IADD3 R6, R40, 0x20, RZ ;  /* 0x0000002028067810 */ /* 0x000fe20007ffe0ff */
[----:B------:R-:W1:Y:S01]  /*2b10*/  MUFU.TANH R42, R42 ;  /* 0x0000002a002a7308 */ /* 0x000e620000002400 */
[----:B----4-:R-:W-:Y:S02]  /*2b20*/  FSEL R32, R57, -INF , !P4 ;  /* 0xff80000039207808 */ /* 0x010fe40006000000 */
[----:B---3--:R-:W-:Y:S02]  /*2b30*/  FSEL R178, R178, -INF , !P1 ;  /* 0xff800000b2b27808 */ /* 0x008fe40004800000 */
[----:B------:R-:W-:Y:S02]  /*2b40*/  FSEL R33, R72, -INF , !P0 ;  /* 0xff80000048217808 */ /* 0x000fe40004000000 */
[----:B------:R-:W-:Y:S01]  /*2b50*/  FSEL R57, R68, -INF , !P2 ;  /* 0xff80000044397808 */ /* 0x000fe20005000000 */
[----:B------:R-:W-:Y:S01]  /*2b60*/  MUFU.TANH R176, R53 ;  /* 0x0000003500b07308 */ /* 0x000fe20000002400 */
[----:B------:R-:W-:-:S02]  /*2b70*/  ISETP.GE.AND P1, PT, R6, R164, PT ;  /* 0x000000a40600720c */ /* 0x000fc40003f26270 */
[C---:B------:R-:W-:Y:S02]  /*2b80*/  ISETP.GE.AND P0, PT, R6.reuse, R163, PT ;  /* 0x000000a30600720c */ /* 0x040fe40003f06270 */
[C---:B------:R-:W-:Y:S02]  /*2b90*/  ISETP.GE.AND P4, PT, R6.reuse, R162, PT ;  /* 0x000000a20600720c */ /* 0x040fe40003f86270 */
[----:B------:R-:W-:Y:S01]  /*2ba0*/  ISETP.GE.AND P2, PT, R6, R161, PT ;  /* 0x000000a10600720c */ /* 0x000fe20003f46270 */
[----:B------:R-:W3:Y:S01]  /*2bb0*/  MUFU.TANH R175, R54 ;  /* 0x0000003600af7308 */ /* 0x000ee20000002400 */
[C---:B------:R-:W-:Y:S02]  /*2bc0*/  IADD3 R6, R40.reuse, 0x21, RZ ;  /* 0x0000002128067810 */ /* 0x040fe40007ffe0ff */
[----:B------:R-:W-:Y:S02]  /*2bd0*/  IADD3 R7, R40, 0x28, RZ ;  /* 0x0000002828077810 */ /* 0x000fe40007ffe0ff */
[----:B-----5:R-:W-:-:S02]  /*2be0*/  FSEL R20, R58, -INF , !P3 ;  /* 0xff8000003a147808 */ /* 0x020fc40005800000 */
[----:B------:R-:W-:Y:S01]  /*2bf0*/  FSEL R180, R180, -INF , !P6 ;  /* 0xff800000b4b47808 */ /* 0x000fe20007000000 */
[----:B------:R-:W4:Y:S01]  /*2c00*/  MUFU.TANH R4, R4 ;  /* 0x0000000400047308 */ /* 0x000f220000002400 */
[----:B------:R-:W-:Y:S02]  /*2c10*/  FSEL R21, R41, -INF , !P5 ;  /* 0xff80000029157808 */ /* 0x000fe40006800000 */
[----:B------:R-:W-:Y:S02]  /*2c20*/  FSEL R58, R111, -INF , !P1 ;  /* 0xff8000006f3a7808 */ /* 0x000fe40004800000 */
[----:B------:R-:W-:Y:S02]  /*2c30*/  FSEL R170, R123, -INF , !P0 ;  /* 0xff8000007baa7808 */ /* 0x000fe40004000000 */
[C---:B------:R-:W-:Y:S01]  /*2c40*/  ISETP.GE.AND P6, PT, R6.reuse, R164, PT ;  /* 0x000000a40600720c */ /* 0x040fe20003fc6270 */
[----:B------:R-:W5:Y:S01]  /*2c50*/  MUFU.TANH R145, R82 ;  /* 0x0000005200917308 */ /* 0x000f620000002400 */
[----:B------:R-:W-:-:S02]  /*2c60*/  ISETP.GE.AND P5, PT, R6, R163, PT ;  /* 0x000000a30600720c */ /* 0x000fc40003fa6270 */
[C---:B------:R-:W-:Y:S02]  /*2c70*/  ISETP.GE.AND P3, PT, R6.reuse, R162, PT ;  /* 0x000000a20600720c */ /* 0x040fe40003f66270 */
[----:B------:R-:W-:Y:S02]  /*2c80*/  ISETP.GE.AND P1, PT, R6, R161, PT ;  /* 0x000000a10600720c */ /* 0x000fe40003f26270 */
[----:B------:R-:W-:Y:S01]  /*2c90*/  ISETP.GE.AND P0, PT, R7, R164, PT ;  /* 0x000000a40700720c */ /* 0x000fe20003f06270 */
[----:B------:R-:W3:Y:S01]  /*2ca0*/  MUFU.TANH R147, R83 ;  /* 0x0000005300937308 */ /* 0x000ee20000002400 */
[----:B------:R-:W-:Y:S02]  /*2cb0*/  IADD3 R6, R40, 0x29, RZ ;  /* 0x0000002928067810 */ /* 0x000fe40007ffe0ff */
[----:B------:R-:W-:Y:S02]  /*2cc0*/  FSEL R13, R59, -INF , !P2 ;  /* 0xff8000003b0d7808 */ /* 0x000fe40005000000 */
[----:B-1----:R-:W-:-:S02]  /*2cd0*/  FSEL R181, R181, -INF , !P4 ;  /* 0xff800000b5b57808 */ /* 0x002fc40006000000 */
[----:B------:R-:W-:Y:S01]  /*2ce0*/  FSEL R59, R122, -INF , !P6 ;  /* 0xff8000007a3b7808 */ /* 0x000fe20007000000 */
[----:B------:R-:W1:Y:S01]  /*2cf0*/  MUFU.TANH R166, R45 ;  /* 0x0000002d00a67308 */ /* 0x000e620000002400 */
[----:B------:R-:W-:Y:S02]  /*2d00*/  FSEL R173, R88, -INF , !P5 ;  /* 0xff80000058ad7808 */ /* 0x000fe40006800000 */
[----:B------:R-:W-:Y:S02]  /*2d10*/  FSEL R179, R179, -INF , !P3 ;  /* 0xff800000b3b37808 */ /* 0x000fe40005800000 */
[----:B--2---:R-:W-:Y:S02]  /*2d20*/  FSEL R12, R71, -INF , !P1 ;  /* 0xff800000470c7808 */ /* 0x004fe40004800000 */
[----:B------:R-:W-:Y:S01]  /*2d30*/  FSEL R64, R42, -INF , !P0 ;  /* 0xff8000002a407808 */ /* 0x000fe20004000000 */
[----:B------:R-:W2:Y:S01]  /*2d40*/  MUFU.TANH R172, R55 ;  /* 0x0000003700ac7308 */ /* 0x000ea20000002400 */
[----:B------:R-:W-:-:S02]  /*2d50*/  ISETP.GE.AND P4, PT, R7, R163, PT ;  /* 0x000000a30700720c */ /* 0x000fc40003f86270 */
[C---:B------:R-:W-:Y:S02]  /*2d60*/  ISETP.GE.AND P2, PT, R7.reuse, R162, PT ;  /* 0x000000a20700720c */ /* 0x040fe40003f46270 */
[----:B------:R-:W-:Y:S02]  /*2d70*/  ISETP.GE.AND P6, PT, R7, R161, PT ;  /* 0x000000a10700720c */ /* 0x000fe40003fc6270 */
[C---:B------:R-:W-:Y:S01]  /*2d80*/  ISETP.GE.AND P5, PT, R6.reuse, R164, PT ;  /* 0x000000a40600720c */ /* 0x040fe20003fa6270 */
[----:B------:R-:W1:Y:S01]  /*2d90*/  MUFU.TANH R5, R5 ;  /* 0x0000000500057308 */ /* 0x000e620000002400 */
[C---:B------:R-:W-:Y:S02]  /*2da0*/  ISETP.GE.AND P3, PT, R6.reuse, R163, PT ;  /* 0x000000a30600720c */ /* 0x040fe40003f66270 */
[C---:B------:R-:W-:Y:S02]  /*2db0*/  ISETP.GE.AND P1, PT, R6.reuse, R162, PT ;  /* 0x000000a20600720c */ /* 0x040fe40003f26270 */
[----:B------:R-:W-:-:S02]  /*2dc0*/  ISETP.GE.AND P0, PT, R6, R161, PT ;  /* 0x000000a10600720c */ /* 0x000fc40003f06270 */
[----:B------:R-:W-:Y:S01]  /*2dd0*/  IADD3 R6, R40, 0x30, RZ ;  /* 0x0000003028067810 */ /* 0x000fe20007ffe0ff */
[----:B------:R-:W1:Y:S01]  /*2de0*/  MUFU.TANH R168, R44 ;  /* 0x0000002c00a87308 */ /* 0x000e620000002400 */
[----:B---3--:R-:W-:Y:S02]  /*2df0*/  FSEL R175, R175, -INF , !P4 ;  /* 0xff800000afaf7808 */ /* 0x008fe40006000000 */
[----:B----4-:R-:W-:Y:S02]  /*2e00*/  FSEL R15, R4, -INF , !P2 ;  /* 0xff800000040f7808 */ /* 0x010fe40005000000 */
[----:B-----5:R-:W-:Y:S02]  /*2e10*/  FSEL R145, R145, -INF , !P6 ;  /* 0xff80000091917808 */ /* 0x020fe40007000000 */
[----:B------:R-:W-:Y:S01]  /*2e20*/  FSEL R176, R176, -INF , !P5 ;  /* 0xff800000b0b07808 */ /* 0x000fe20006800000 */
[----:B------:R-:W3:Y:S01]  /*2e30*/  MUFU.TANH R148, R46 ;  /* 0x0000002e00947308 */ /* 0x000ee20000002400 */
[----:B------:R-:W-:-:S02]  /*2e40*/  ISETP.GE.AND P4, PT, R6, R164, PT ;  /* 0x000000a40600720c */ /* 0x000fc40003f86270 */
[C---:B------:R-:W-:Y:S02]  /*2e50*/  ISETP.GE.AND P2, PT, R6.reuse, R163, PT ;  /* 0x000000a30600720c */ /* 0x040fe40003f46270 */
[CC--:B------:R-:W-:Y:S02]  /*2e60*/  ISETP.GE.AND P6, PT, R6.reuse, R162.reuse, PT ;  /* 0x000000a20600720c */ /* 0x0c0fe40003fc6270 */
[----:B------:R-:W-:Y:S01]  /*2e70*/  ISETP.GE.AND P5, PT, R6, R161, PT ;  /* 0x000000a10600720c */ /* 0x000fe20003fa6270 */
[----:B------:R-:W4:Y:S01]  /*2e80*/  MUFU.TANH R146, R47 ;  /* 0x0000002f00927308 */ /* 0x000f220000002400 */
[----:B------:R-:W-:Y:S02]  /*2e90*/  IADD3 R6, R40, 0x31, RZ ;  /* 0x0000003128067810 */ /* 0x000fe40007ffe0ff */
[----:B------:R-:W-:Y:S02]  /*2ea0*/  FSEL R147, R147, -INF , !P0 ;  /* 0xff80000093937808 */ /* 0x000fe40004000000 */
[----:B------:R-:W-:-:S02]  /*2eb0*/  ISETP.GE.AND P0, PT, R6, R162, PT ;  /* 0x000000a20600720c */ /* 0x000fc40003f06270 */
[----:B------:R-:W-:Y:S01]  /*2ec0*/  IADD3 R4, R40, 0x38, RZ ;  /* 0x0000003828047810 */ /* 0x000fe20007ffe0ff */
[----:B------:R-:W5:Y:S01]  /*2ed0*/  MUFU.TANH R169, R169 ;  /* 0x000000a900a97308 */ /* 0x000f620000002400 */
[----:B-1----:R-:W-:Y:S02]  /*2ee0*/  FSEL R166, R166, -INF , !P0 ;  /* 0xff800000a6a67808 */ /* 0x002fe40004000000 */
[----:B------:R-:W-:Y:S02]  /*2ef0*/  ISETP.GE.AND P0, PT, R40, R163, PT ;  /* 0x000000a32800720c */ /* 0x000fe40003f06270 */
[----:B--2---:R-:W-:Y:S02]  /*2f00*/  FSEL R172, R172, -INF , !P3 ;  /* 0xff800000acac7808 */ /* 0x004fe40005800000 */
[----:B------:R-:W-:Y:S01]  /*2f10*/  FSEL R16, R116, -INF , !P0 ;  /* 0xff80000074107808 */ /* 0x000fe20004000000 */
[----:B------:R-:W1:Y:S01]  /*2f20*/  MUFU.TANH R137, R66 ;  /* 0x0000004200897308 */ /* 0x000e620000002400 */
[----:B------:R-:W-:-:S02]  /*2f30*/  FSEL R14, R5, -INF , !P1 ;  /* 0xff800000050e7808 */ /* 0x000fc40004800000 */
[----:B------:R-:W-:Y:S02]  /*2f40*/  FSEL R177, R89, -INF , !P4 ;  /* 0xff80000059b17808 */ /* 0x000fe40006000000 */
[----:B------:R-:W-:Y:S02]  /*2f50*/  FSEL R140, R135, -INF , !P2 ;  /* 0xff800000878c7808 */ /* 0x000fe40005000000 */
[----:B------:R-:W-:Y:S01]  /*2f60*/  ISETP.GE.AND P0, PT, R160, 0x2, PT ;  /* 0x00000002a000780c */ /* 0x000fe20003f06270 */
[----:B------:R-:W2:Y:S01]  /*2f70*/  MUFU.TANH R151, R60 ;  /* 0x0000003c00977308 */ /* 0x000ea20000002400 */
[C---:B------:R-:W-:Y:S02]  /*2f80*/  ISETP.GE.AND P3, PT, R6.reuse, R164, PT ;  /* 0x000000a40600720c */ /* 0x040fe40003f66270 */
[C---:B------:R-:W-:Y:S02]  /*2f90*/  ISETP.GE.AND P1, PT, R6.reuse, R163, PT ;  /* 0x000000a30600720c */ /* 0x040fe40003f26270 */
[----:B------:R-:W-:-:S02]  /*2fa0*/  ISETP.GE.AND P4, PT, R6, R161, PT ;  /* 0x000000a10600720c */ /* 0x000fc40003f86270 */
[----:B------:R-:W-:Y:S01]  /*2fb0*/  ISETP.GE.AND P2, PT, R4, R164, PT ;  /* 0x000000a40400720c */ /* 0x000fe20003f46270 */
[----:B------:R-:W1:Y:S01]  /*2fc0*/  MUFU.TANH R144, R62 ;  /* 0x0000003e00907308 */ /* 0x000e620000002400 */
[----:B------:R-:W-:Y:S02]  /*2fd0*/  FSEL R168, R168, -INF , !P6 ;  /* 0xff800000a8a87808 */ /* 0x000fe40007000000 */
[----:B---3--:R-:W-:Y:S02]  /*2fe0*/  FSEL R148, R148, -INF , !P5 ;  /* 0xff80000094947808 */ /* 0x008fe40006800000 */
[----:B------:R-:W-:Y:S02]  /*2ff0*/  FSEL R167, R118, -INF , !P3 ;  /* 0xff80000076a77808 */ /* 0x000fe40005800000 */
[----:B------:R-:W-:Y:S01]  /*3000*/  FSEL R139, R93, -INF , !P1 ;  /* 0xff8000005d8b7808 */ /* 0x000fe20004800000 */
[----:B------:R-:W3:Y:S01]  /*3010*/  MUFU.TANH R171, R65 ;  /* 0x0000004100ab7308 */ /* 0x000ee20000002400 */
[----:B----4-:R-:W-:-:S02]  /*3020*/  FSEL R146, R146, -INF , !P4 ;  /* 0xff80000092927808 */ /* 0x010fc40006000000 */
[----:B-----5:R-:W-:Y:S02]  /*3030*/  FSEL R169, R169, -INF , !P2 ;  /* 0xff800000a9a97808 */ /* 0x020fe40005000000 */
[C---:B------:R-:W-:Y:S02]  /*3040*/  ISETP.GE.AND P6, PT, R4.reuse, R163, PT ;  /* 0x000000a30400720c */ /* 0x040fe40003fc6270 */
[C---:B------:R-:W-:Y:S01]  /*3050*/  ISETP.GE.AND P5, PT, R4.reuse, R162, PT ;  /* 0x000000a20400720c */ /* 0x040fe20003fa6270 */
[----:B------:R-:W4:Y:S01]  /*3060*/  MUFU.TANH R67, R67 ;  /* 0x0000004300437308 */ /* 0x000f220000002400 */
[----:B------:R-:W-:Y:S02]  /*3070*/  ISETP.GE.AND P3, PT, R4, R161, PT ;  /* 0x000000a10400720c */ /* 0x000fe40003f66270 */
[C---:B------:R-:W-:Y:S02]  /*3080*/  ISETP.GE.AND P1, PT, R40.reuse, R164, PT ;  /* 0x000000a42800720c */ /* 0x040fe40003f26270 */
[----:B------:R-:W-:-:S02]  /*3090*/  ISETP.GE.AND P4, PT, R40, R162, PT ;  /* 0x000000a22800720c */ /* 0x000fc40003f86270 */
[C---:B------:R-:W-:Y:S01]  /*30a0*/  ISETP.GE.AND P2, PT, R40.reuse, R161, PT ;  /* 0x000000a12800720c */ /* 0x040fe20003f46270 */
[----:B------:R-:W5:Y:S01]  /*30b0*/  MUFU.TANH R149, R61 ;  /* 0x0000003d00957308 */ /* 0x000f620000002400 */
[----:B------:R-:W-:Y:S02]  /*30c0*/  IADD3 R40, R40, 0x39, RZ ;  /* 0x0000003928287810 */ /* 0x000fe40007ffe0ff */
[----:B-1----:R-:W-:Y:S02]  /*30d0*/  FSEL R137, R137, -INF , !P6 ;  /* 0xff80000089897808 */ /* 0x002fe40007000000 */
[----:B--2---:R-:W-:Y:S02]  /*30e0*/  FSEL R151, R151, -INF , !P5 ;  /* 0xff80000097977808 */ /* 0x004fe40006800000 */
[----:B------:R-:W-:Y:S01]  /*30f0*/  FSEL R144, R144, -INF , !P3 ;  /* 0xff80000090907808 */ /* 0x000fe20005800000 */
[----:B------:R-:W1:Y:S01]  /*3100*/  MUFU.TANH R142, R63 ;  /* 0x0000003f008e7308 */ /* 0x000e620000002400 */
[----:B------:R-:W-:Y:S01]  /*3110*/  FSEL R120, R120, -INF , !P1 ;  /* 0xff80000078787808 */ /* 0x000fe20004800000 */
[----:B------:R-:W-:Y:S01]  /*3120*/  BAR.SYNC.DEFER_BLOCKING 0x0 ;  /* 0x0000000000007b1d */ /* 0x000fe20000010000 */
[----:B------:R-:W-:-:S02]  /*3130*/  ISETP.GE.AND P6, PT, R40, R164, PT ;  /* 0x000000a42800720c */ /* 0x000fc40003fc6270 */
[C---:B------:R-:W-:Y:S02]  /*3140*/  ISETP.GE.AND P5, PT, R40.reuse, R163, PT ;  /* 0x000000a32800720c */ /* 0x040fe40003fa6270 */
[C---:B------:R-:W-:Y:S02]  /*3150*/  ISETP.GE.AND P3, PT, R40.reuse, R162, PT ;  /* 0x000000a22800720c */ /* 0x040fe40003f66270 */
[----:B------:R-:W-:Y:S02]  /*3160*/  ISETP.GE.AND P1, PT, R40, R161, PT ;  /* 0x000000a12800720c */ /* 0x000fe40003f26270 */
[----:B------:R-:W-:Y:S02]  /*3170*/  FSEL R92, R92, -INF , !P4 ;  /* 0xff8000005c5c7808 */ /* 0x000fe40006000000 */
[----:B------:R-:W-:Y:S02]  /*3180*/  FSEL R119, R119, -INF , !P2 ;  /* 0xff80000077777808 */ /* 0x000fe40005000000 */
[----:B---3--:R-:W-:-:S02]  /*3190*/  FSEL R171, R171, -INF , !P6 ;  /* 0xff800000abab7808 */ /* 0x008fc40007000000 */
[----:B----4-:R-:W-:Y:S02]  /*31a0*/  FSEL R67, R67, -INF , !P5 ;  /* 0xff80000043437808 */ /* 0x010fe40006800000 */
[----:B-----5:R-:W-:Y:S02]  /*31b0*/  FSEL R149, R149, -INF , !P3 ;  /* 0xff80000095957808 */ /* 0x020fe40005800000 */
[----:B-1----:R-:W-:Y:S01]  /*31c0*/  FSEL R142, R142, -INF , !P1 ;  /* 0xff8000008e8e7808 */ /* 0x002fe20004800000 */
[----:B------:R-:W-:Y:S05]  /*31d0*/  @!P0 BRA `(.L_x_663) ;  /* 0x0000018000008947 */ /* 0x000fea0003800000 */
[----:B------:R-:W-:Y:S01]  /*31e0*/  IADD3 R5, R160, -0x2, RZ ;  /* 0xfffffffea0057810 */ /* 0x000fe20007ffe0ff */
[----:B------:R-:W-:-:S03]  /*31f0*/  IMAD.SHL.U32 R6, R152, 0x20, RZ ;  /* 0x0000002098067824 */ /* 0x000fc600078e00ff */
[----:B------:R-:W-:Y:S01]  /*3200*/  SHF.R.S32.HI R4, RZ, 0x1f, R5 ;  /* 0x0000001fff047819 */ /* 0x000fe20000011405 */
[----:B------:R-:W-:Y:S02]  /*3210*/  IMAD R124, R124, R5, RZ ;  /* 0x000000057c7c7224 */ /* 0x000fe400078e02ff */
[----:B------:R-:W-:Y:S01]  /*3220*/  IMAD.WIDE.U32 R18, R5, R125, R214 ;  /* 0x0000007d05127225 */ /* 0x000fe200078e00d6 */
[----:B------:R-:W-:-:S03]  /*3230*/  SHF.L.U64.HI R5, R152, 0x5, R153 ;  /* 0x0000000598057819 */ /* 0x000fc60000010299 */
[----:B------:R-:W-:Y:S01]  /*3240*/  IMAD R4, R4, R125, R124 ;  /* 0x0000007d04047224 */ /* 0x000fe200078e027c */
[----:B------:R-:W-:-:S03]  /*3250*/  LEA R22, P2, R18, c[0x0][0x168], 0x1 ;  /* 0x00005a0012167a11 */ /* 0x000fc600078408ff */
[----:B------:R-:W-:Y:S01]  /*3260*/  IMAD.IADD R4, R19, 0x1, R4 ;  /* 0x0000000113047824 */ /* 0x000fe200078e0204 */
[----:B------:R-:W-:-:S04]  /*3270*/  IADD3 R26, P1, R6, R22, RZ ;  /* 0x00000016061a7210 */ /* 0x000fc80007f3e0ff */
[----:B------:R-:W-:Y:S02]  /*3280*/  LEA.HI.X R23, R18, c[0x0][0x16c], R4, 0x1, P2 ;  /* 0x00005b0012177a11 */ /* 0x000fe400010f0c04 */
[----:B------:R-:W-:-:S03]  /*3290*/  IADD3 R18, P2, R26, R6, RZ ;  /* 0x000000061a127210 */ /* 0x000fc60007f5e0ff */
[----:B------:R-:W-:Y:S01]  /*32a0*/  IMAD.X R27, R5, 0x1, R23, P1 ;  /* 0x00000001051b7824 */ /* 0x000fe200008e0617 */
[----:B------:R-:W-:Y:S01]  /*32b0*/  IADD3 R6, P1, R18, R6, RZ ;  /* 0x0000000612067210 */ /* 0x000fe20007f3e0ff */
        /* <DEDUP_REMOVED lines=10> */
.L_x_663:
        /* <DEDUP_REMOVED lines=44> */
[----:B-1----:R-:W-:Y:S01]  /*3620*/  FMNMX.FTZ R7, R5, R7, !PT ;  /* 0x0000000705077209 */ /* 0x002fe20007810000 */
[----:B------:R-:W1:Y:S01]  /*3630*/  SHFL.BFLY PT, R4, R17, 0x2, 0x1f ;  /* 0x0c401f0011047f89 */ /* 0x000e6200000e0000 */
[----:B------:R-:W-:-:S02]  /*3640*/  FMNMX.FTZ R5, R16, R10, !PT ;  /* 0x0000000a10057209 */ /* 0x000fc40007810000 */
[----:B------:R-:W-:Y:S01]  /*3650*/  FMNMX.FTZ R6, R144, R6, !PT ;  /* 0x0000000690067209 */ /* 0x000fe20007810000 */
[----:B------:R-:W2:Y:S01]  /*3660*/  SHFL.BFLY PT, R136, R7, 0x1, 0x1f ;  /* 0x0c201f0007887f89 */ /* 0x000ea200000e0000 */
[----:B------:R-:W-:Y:S02]  /*3670*/  FMNMX.FTZ R5, R11, R5, !PT ;  /* 0x000000050b057209 */ /* 0x000fe40007810000 */
[----:B------:R-:W-:Y:S02]  /*3680*/  FMNMX.FTZ R6, R142, R6, !PT ;  /* 0x000000068e067209 */ /* 0x000fe40007810000 */
[----:B------:R-:W-:Y:S02]  /*3690*/  FMNMX.FTZ R5, R24, R5, !PT ;  /* 0x0000000518057209 */ /* 0x000fe40007810000 */
[----:B------:R-:W-:Y:S01]  /*36a0*/  SHF.L.U32 R192, R3, 0x1, RZ ;  /* 0x0000000103c07819 */ /* 0x000fe200000006ff */
[----:B------:R-:W3:Y:S01]  /*36b0*/  SHFL.BFLY PT, R133, R6, 0x2, 0x1f ;  /* 0x0c401f0006857f89 */ /* 0x000ee200000e0000 */
[----:B------:R-:W-:-:S02]  /*36c0*/  FMNMX.FTZ R5, R138, R5, !PT ;  /* 0x000000058a057209 */ /* 0x000fc40007810000 */
[-C--:B------:R-:W-:Y:S02]  /*36d0*/  LEA R189, R2, R192.reuse, 0x1 ;  /* 0x000000c002bd7211 */ /* 0x080fe400078e08ff */
[----:B------:R-:W-:Y:S02]  /*36e0*/  FMNMX.FTZ R5, R141, R5, !PT ;  /* 0x000000058d057209 */ /* 0x000fe40007810000 */
[----:B------:R-:W-:Y:S02]  /*36f0*/  LEA R190, R0, R192, 0x1 ;  /* 0x000000c000be7211 */ /* 0x000fe400078e08ff */
[----:B------:R-:W-:Y:S02]  /*3700*/  FMNMX.FTZ R5, R178, R5, !PT ;  /* 0x00000005b2057209 */ /* 0x000fe40007810000 */
[----:B------:R-:W-:Y:S01]  /*3710*/  LEA R188, R0, R189, 0x1 ;  /* 0x000000bd00bc7211 */ /* 0x000fe200078e08ff */
[----:B------:R-:W-:Y:S01]  /*3720*/  LDSM.16.MT88.4 R100, [R190+0x6000] ;  /* 0x00600000be64783b */ /* 0x000fe20000004200 */
[----:B------:R-:W-:-:S02]  /*3730*/  FMNMX.FTZ R5, R180, R5, !PT ;  /* 0x00000005b4057209 */ /* 0x000fc40007810000 */
[----:B-1----:R-:W-:Y:S02]  /*3740*/  FMNMX.FTZ R4, R17, R4, !PT ;  /* 0x0000000411047209 */ /* 0x002fe40007810000 */
[----:B------:R-:W-:Y:S02]  /*3750*/  FMNMX.FTZ R5, R170, R5, !PT ;  /* 0x00000005aa057209 */ /* 0x000fe40007810000 */
[----:B--2---:R-:W-:Y:S01]  /*3760*/  FMNMX.FTZ R136, R7, R136, !PT ;  /* 0x0000008807887209 */ /* 0x004fe20007810000 */
[----:B------:R-:W1:Y:S01]  /*3770*/  SHFL.BFLY PT, R134, R4, 0x1, 0x1f ;  /* 0x0c201f0004867f89 */ /* 0x000e6200000e0000 */
[----:B------:R-:W-:Y:S02]  /*3780*/  FMNMX.FTZ R5, R173, R5, !PT ;  /* 0x00000005ad057209 */ /* 0x000fe40007810000 */
[C---:B------:R-:W-:Y:S01]  /*3790*/  FSETP.NEU.FTZ.AND P1, PT, R136.reuse, -INF , PT ;  /* 0xff8000008800780b */ /* 0x040fe20003f3d000 */
[----:B------:R-:W-:Y:S01]  /*37a0*/  FMUL.FTZ R174, R136, c[0x0][0x23c] ;  /* 0x00008f0088ae7a20 */ /* 0x000fe20000410000 */
[----:B------:R-:W-:-:S02]  /*37b0*/  FMNMX.FTZ R5, R175, R5, !PT ;  /* 0x00000005af057209 */ /* 0x000fc40007810000 */
[----:B---3--:R-:W-:Y:S02]  /*37c0*/  FMNMX.FTZ R133, R6, R133, !PT ;  /* 0x0000008506857209 */ /* 0x008fe40007810000 */
[----:B------:R-:W-:Y:S02]  /*37d0*/  FMNMX.FTZ R6, R172, R5, !PT ;  /* 0x00000005ac067209 */ /* 0x000fe40007810000 */
[----:B------:R-:W-:Y:S01]  /*37e0*/  FSEL R174, R174, RZ, P1 ;  /* 0x000000ffaeae7208 */ /* 0x000fe20000800000 */
[----:B------:R-:W2:Y:S01]  /*37f0*/  SHFL.BFLY PT, R5, R133, 0x1, 0x1f ;  /* 0x0c201f0085057f89 */ /* 0x000ea200000e0000 */
[----:B------:R-:W-:-:S03]  /*3800*/  FMNMX.FTZ R6, R140, R6, !PT ;  /* 0x000000068c067209 */ /* 0x000fc60007810000 */
[--C-:B------:R-:W-:Y:S01]  /*3810*/  FFMA.FTZ R36, R51, c[0x0][0x23c], -R174.reuse ;  /* 0x00008f0033247a23 */ /* 0x100fe200000108ae */
[----:B------:R-:W-:Y:S01]  /*3820*/  FMNMX.FTZ R135, R139, R6, !PT ;  /* 0x000000068b877209 */ /* 0x000fe20007810000 */
[--C-:B------:R-:W-:Y:S02]  /*3830*/  FFMA.FTZ R49, R120, c[0x0][0x23c], -R174.reuse ;  /* 0x00008f0078317a23 */ /* 0x100fe400000108ae */
[--C-:B------:R-:W-:Y:S01]  /*3840*/  FFMA.FTZ R48, R121, c[0x0][0x23c], -R174.reuse ;  /* 0x00008f0079307a23 */ /* 0x100fe200000108ae */
[----:B------:R-:W-:Y:S01]  /*3850*/  FMNMX.FTZ R135, R137, R135, !PT ;  /* 0x0000008789877209 */ /* 0x000fe20007810000 */
[--C-:B------:R-:W-:Y:S01]  /*3860*/  FFMA.FTZ R41, R91, c[0x0][0x23c], -R174.reuse ;  /* 0x00008f005b297a23 */ /* 0x100fe200000108ae */
[----:B------:R-:W-:Y:S01]  /*3870*/  MUFU.EX2 R36, R36 ;  /* 0x0000002400247308 */ /* 0x000fe20000000800 */
[----:B-1----:R-:W-:Y:S01]  /*3880*/  FMNMX.FTZ R134, R4, R134, !PT ;  /* 0x0000008604867209 */ /* 0x002fe20007810000 */
[--C-:B------:R-:W-:Y:S01]  /*3890*/  FFMA.FTZ R47, R96, c[0x0][0x23c], -R174.reuse ;  /* 0x00008f00602f7a23 */ /* 0x100fe200000108ae */
[----:B------:R-:W-:Y:S01]  /*38a0*/  FMNMX.FTZ R135, R67, R135, !PT ;  /* 0x0000008743877209 */ /* 0x000fe20007810000 */
[----:B------:R-:W-:Y:S01]  /*38b0*/  FFMA.FTZ R2, R108, c[0x0][0x23c], -R174 ;  /* 0x00008f006c027a23 */ /* 0x000fe200000108ae */
[C---:B------:R-:W-:Y:S01]  /*38c0*/  FSETP.NEU.FTZ.AND P1, PT, R134.reuse, -INF , PT ;  /* 0xff8000008600780b */ /* 0x040fe20003f3d000 */
[----:B------:R-:W-:-:S02]  /*38d0*/  FMUL.FTZ R150, R134, c[0x0][0x23c] ;  /* 0x00008f0086967a20 */ /* 0x000fc40000410000 */
[----:B------:R-:W1:Y:S01]  /*38e0*/  SHFL.BFLY PT, R4, R135, 0x2, 0x1f ;  /* 0x0c401f0087047f89 */ /* 0x000e6200000e0000 */
[----:B------:R-:W-:Y:S01]  /*38f0*/  MUFU.EX2 R49, R49 ;  /* 0x0000003100317308 */ /* 0x000fe20000000800 */
[--C-:B------:R-:W-:Y:S01]  /*3900*/  FFMA.FTZ R56, R56, c[0x0][0x23c], -R174.reuse ;  /* 0x00008f0038387a23 */ /* 0x100fe200000108ae */
[----:B------:R-:W-:Y:S01]  /*3910*/  FSEL R150, R150, RZ, P1 ;  /* 0x000000ff96967208 */ /* 0x000fe20000800000 */
[--C-:B------:R-:W-:Y:S01]  /*3920*/  FFMA.FTZ R57, R57, c[0x0][0x23c], -R174.reuse ;  /* 0x00008f0039397a23 */ /* 0x100fe200000108ae */
[----:B--2---:R-:W-:Y:S01]  /*3930*/  FMNMX.FTZ R133, R133, R5, !PT ;  /* 0x0000000585857209 */ /* 0x004fe20007810000 */
[----:B------:R-:W-:Y:S02]  /*3940*/  FFMA.FTZ R58, R58, c[0x0][0x23c], -R174 ;  /* 0x00008f003a3a7a23 */ /* 0x000fe400000108ae */
[--C-:B------:R-:W-:Y:S01]  /*3950*/  FFMA.FTZ R38, R85, c[0x0][0x23c], -R150.reuse ;  /* 0x00008f0055267a23 */ /* 0x100fe20000010896 */
[C---:B------:R-:W-:Y:S01]  /*3960*/  FSETP.NEU.FTZ.AND P1, PT, R133.reuse, -INF , PT ;  /* 0xff8000008500780b */ /* 0x040fe20003f3d000 */
[----:B------:R-:W-:Y:S01]  /*3970*/  FMUL.FTZ R143, R133, c[0x0][0x23c] ;  /* 0x00008f00858f7a20 */ /* 0x000fe20000410000 */
[----:B------:R-:W-:Y:S01]  /*3980*/  LDSM.16.MT88.4 R84, [R189+0x6000] ;  /* 0x00600000bd54783b */ /* 0x000fe20000004200 */
[--C-:B------:R-:W-:Y:S01]  /*3990*/  FFMA.FTZ R40, R92, c[0x0][0x23c], -R150.reuse ;  /* 0x00008f005c287a23 */ /* 0x100fe20000010896 */
[----:B------:R-:W2:Y:S01]  /*39a0*/  MUFU.EX2 R48, R48 ;  /* 0x0000003000307308 */ /* 0x000ea20000000800 */
[--C-:B------:R-:W-:Y:S01]  /*39b0*/  FFMA.FTZ R39, R70, c[0x0][0x23c], -R150.reuse ;  /* 0x00008f0046277a23 */ /* 0x100fe20000010896 */
[----:B------:R-:W-:Y:S01]  /*39c0*/  FSEL R143, R143, RZ, P1 ;  /* 0x000000ff8f8f7208 */ /* 0x000fe20000800000 */
[----:B------:R-:W-:-:S02]  /*39d0*/  FFMA.FTZ R29, R94, c[0x0][0x23c], -R150 ;  /* 0x00008f005e1d7a23 */ /* 0x000fc40000010896 */
[--C-:B------:R-:W-:Y:S02]  /*39e0*/  FFMA.FTZ R0, R43, c[0x0][0x23c], -R150.reuse ;  /* 0x00008f002b007a23 */ /* 0x100fe40000010896 */
[--C-:B------:R-:W-:Y:S01]  /*39f0*/  FFMA.FTZ R37, R119, c[0x0][0x23c], -R143.reuse ;  /* 0x00008f0077257a23 */ /* 0x100fe2000001088f */
[----:B------:R-:W-:Y:S01]  /*3a00*/  MUFU.EX2 R40, R40 ;  /* 0x0000002800287308 */ /* 0x000fe20000000800 */
[----:B------:R-:W-:Y:S01]  /*3a10*/  LDSM.16.MT88.4 R116, [R192+0x6000] ;  /* 0x00600000c074783b */ /* 0x000fe20000004200 */
[--C-:B------:R-:W-:Y:S01]  /*3a20*/  FFMA.FTZ R42, R90, c[0x0][0x23c], -R143.reuse ;  /* 0x00008f005a2a7a23 */ /* 0x100fe2000001088f */
[----:B-1----:R-:W-:Y:S01]  /*3a30*/  FMNMX.FTZ R135, R135, R4, !PT ;  /* 0x0000000487877209 */ /* 0x002fe20007810000 */
[--C-:B------:R-:W-:Y:S01]  /*3a40*/  FFMA.FTZ R44, R98, c[0x0][0x23c], -R143.reuse ;  /* 0x00008f00622c7a23 */ /* 0x100fe2000001088f */
[----:B------:R-:W-:Y:S01]  /*3a50*/  LDSM.16.MT88.4 R4, [R188+0x6000] ;  /* 0x00600000bc04783b */ /* 0x000fe20000004200 */
[----:B------:R-:W-:Y:S02]  /*3a60*/  FFMA.FTZ R3, R95, c[0x0][0x23c], -R143 ;  /* 0x00008f005f037a23 */ /* 0x000fe4000001088f */
[----:B------:R-:W1:Y:S01]  /*3a70*/  MUFU.EX2 R39, R39 ;  /* 0x0000002700277308 */ /* 0x000e620000000800 */
[----:B------:R-:W3:Y:S01]  /*3a80*/  SHFL.BFLY PT, R17, R135, 0x1, 0x1f ;  /* 0x0c201f0087117f89 */ /* 0x000ee200000e0000 */
[--C-:B------:R-:W-:Y:S01]  /*3a90*/  FFMA.FTZ R30, R25, c[0x0][0x23c], -R150.reuse ;  /* 0x00008f00191e7a23 */ /* 0x100fe20000010896 */
[----:B--2---:R-:W-:Y:S01]  /*3aa0*/  F2FP.BF16.PACK_AB R68, R48, R49 ;  /* 0x000000313044723e */ /* 0x004fe200000010ff */
[----:B------:R-:W-:-:S02]  /*3ab0*/  FFMA.FTZ R43, R33, c[0x0][0x23c], -R150 ;  /* 0x00008f00212b7a23 */ /* 0x000fc40000010896 */
[--C-:B------:R-:W-:Y:S02]  /*3ac0*/  FFMA.FTZ R45, R21, c[0x0][0x23c], -R150.reuse ;  /* 0x00008f00152d7a23 */ /* 0x100fe40000010896 */
[----:B------:R-:W-:Y:S01]  /*3ad0*/  MUFU.EX2 R38, R38 ;  /* 0x0000002600267308 */ /* 0x000fe20000000800 */
[--C-:B------:R-:W-:Y:S02]  /*3ae0*/  FFMA.FTZ R54, R8, c[0x0][0x23c], -R143.reuse ;  /* 0x00008f0008367a23 */ /* 0x100fe4000001088f */
[--C-:B------:R-:W-:Y:S02]  /*3af0*/  FFMA.FTZ R50, R9, c[0x0][0x23c], -R143.reuse ;  /* 0x00008f0009327a23 */ /* 0x100fe4000001088f */
[--C-:B------:R-:W-:Y:S02]  /*3b00*/  FFMA.FTZ R53, R32, c[0x0][0x23c], -R143.reuse ;  /* 0x00008f0020357a23 */ /* 0x100fe4000001088f */
[----:B------:R-:W-:Y:S01]  /*3b10*/  FFMA.FTZ R55, R20, c[0x0][0x23c], -R143 ;  /* 0x00008f0014377a23 */ /* 0x000fe2000001088f */
[----:B------:R-:W2:Y:S01]  /*3b20*/  MUFU.EX2 R29, R29 ;  /* 0x0000001d001d7308 */ /* 0x000ea20000000800 */
[----:B------:R-:W-:Y:S01]  /*3b30*/  LDSM.16.MT88.4 R32, [R189+0x6800] ;  /* 0x00680000bd20783b */ /* 0x000fe20000004200 */
[----:B-1----:R-:W-:Y:S01]  /*3b40*/  F2FP.BF16.PACK_AB R72, R39, R40 ;  /* 0x000000282748723e */ /* 0x002fe200000010ff */
[----:B------:R-:W-:-:S02]  /*3b50*/  FFMA.FTZ R66, R181, c[0x0][0x23c], -R150 ;  /* 0x00008f00b5427a23 */ /* 0x000fc40000010896 */
[----:B------:R-:W-:Y:S01]  /*3b60*/  LDSM.16.MT88.4 R20, [R188+0x6800] ;  /* 0x00680000bc14783b */ /* 0x000fe20000004200 */
[----:B------:R-:W-:Y:S02]  /*3b70*/  FFMA.FTZ R65, R179, c[0x0][0x23c], -R150 ;  /* 0x00008f00b3417a23 */ /* 0x000fe40000010896 */
[----:B------:R-:W-:Y:S01]  /*3b80*/  MUFU.EX2 R37, R37 ;  /* 0x0000002500257308 */ /* 0x000fe20000000800 */
[----:B---3--:R-:W-:Y:S01]  /*3b90*/  FMNMX.FTZ R135, R135, R17, !PT ;  /* 0x0000001187877209 */ /* 0x008fe20007810000 */
[--C-:B------:R-:W-:Y:S02]  /*3ba0*/  FFMA.FTZ R145, R145, c[0x0][0x23c], -R143.reuse ;  /* 0x00008f0091917a23 */ /* 0x100fe4000001088f */
[----:B------:R-:W-:Y:S01]  /*3bb0*/  FFMA.FTZ R147, R147, c[0x0][0x23c], -R143 ;  /* 0x00008f0093937a23 */ /* 0x000fe2000001088f */
[C---:B------:R-:W-:Y:S01]  /*3bc0*/  FSETP.NEU.FTZ.AND P1, PT, R135.reuse, -INF , PT ;  /* 0xff8000008700780b */ /* 0x040fe20003f3d000 */
[----:B------:R-:W-:Y:S02]  /*3bd0*/  FMUL.FTZ R132, R135, c[0x0][0x23c] ;  /* 0x00008f0087847a20 */ /* 0x000fe40000410000 */
[----:B------:R-:W1:Y:S01]  /*3be0*/  MUFU.EX2 R42, R42 ;  /* 0x0000002a002a7308 */ /* 0x000e620000000800 */
[----:B--2---:R-:W-:Y:S01]  /*3bf0*/  F2FP.BF16.PACK_AB R74, R29, R38 ;  /* 0x000000261d4a723e */ /* 0x004fe200000010ff */
[--C-:B------:R-:W-:Y:S01]  /*3c00*/  FFMA.FTZ R59, R59, c[0x0][0x23c], -R174.reuse ;  /* 0x00008f003b3b7a23 */ /* 0x100fe200000108ae */
[----:B------:R-:W-:Y:S01]  /*3c10*/  FSEL R132, R132, RZ, P1 ;  /* 0x000000ff84847208 */ /* 0x000fe20000800000 */
[----:B------:R-:W-:-:S02]  /*3c20*/  FFMA.FTZ R64, R64, c[0x0][0x23c], -R174 ;  /* 0x00008f0040407a23 */ /* 0x000fc400000108ae */
[----:B------:R-:W-:Y:S02]  /*3c30*/  FADD.FTZ R48, R49, R48 ;  /* 0x0000003031307221 */ /* 0x000fe40000010000 */
[----:B------:R-:W-:Y:S01]  /*3c40*/  MUFU.EX2 R44, R44 ;  /* 0x0000002c002c7308 */ /* 0x000fe20000000800 */
[--C-:B------:R-:W-:Y:S02]  /*3c50*/  FFMA.FTZ R52, R16, c[0x0][0x23c], -R132.reuse ;  /* 0x00008f0010347a23 */ /* 0x100fe40000010884 */
[--C-:B------:R-:W-:Y:S01]  /*3c60*/  FFMA.FTZ R51, R10, c[0x0][0x23c], -R132.reuse ;  /* 0x00008f000a337a23 */ /* 0x100fe20000010884 */
[----:B------:R-:W-:Y:S01]  /*3c70*/  LDSM.16.MT88.4 R16, [R192+0x7000] ;  /* 0x00700000c010783b */ /* 0x000fe20000004200 */
[--C-:B------:R-:W-:Y:S02]  /*3c80*/  FFMA.FTZ R46, R11, c[0x0][0x23c], -R132.reuse ;  /* 0x00008f000b2e7a23 */ /* 0x100fe40000010884 */
[--C-:B------:R-:W-:Y:S01]  /*3c90*/  FFMA.FTZ R31, R24, c[0x0][0x23c], -R132.reuse ;  /* 0x00008f00181f7a23 */ /* 0x100fe20000010884 */
[----:B------:R-:W2:Y:S01]  /*3ca0*/  MUFU.EX2 R3, R3 ;  /* 0x0000000300037308 */ /* 0x000ea20000000800 */
[----:B------:R-:W3:Y:S01]  /*3cb0*/  LDSM.16.MT88.4 R8, [R192+0x6800] ;  /* 0x00680000c008783b */ /* 0x000ee20000004200 */
[----:B-1----:R-:W-:Y:S01]  /*3cc0*/  F2FP.BF16.PACK_AB R73, R42, R37 ;  /* 0x000000252a49723e */ /* 0x002fe200000010ff */
[----:B------:R-:W-:-:S02]  /*3cd0*/  FFMA.FTZ R61, R138, c[0x0][0x23c], -R132 ;  /* 0x00008f008a3d7a23 */ /* 0x000fc40000010884 */
[----:B------:R-:W1:Y:S01]  /*3ce0*/  LDSM.16.MT88.4 R24, [R190+0x6800] ;  /* 0x00680000be18783b */ /* 0x000e620000004200 */
[--C-:B------:R-:W-:Y:S02]  /*3cf0*/  FFMA.FTZ R60, R141, c[0x0][0x23c], -R132.reuse ;  /* 0x00008f008d3c7a23 */ /* 0x100fe40000010884 */
[----:B------:R-:W-:Y:S01]  /*3d00*/  MUFU.EX2 R41, R41 ;  /* 0x0000002900297308 */ /* 0x000fe20000000800 */
[--C-:B------:R-:W-:Y:S02]  /*3d10*/  FFMA.FTZ R62, R178, c[0x0][0x23c], -R132.reuse ;  /* 0x00008f00b23e7a23 */ /* 0x100fe40000010884 */
[----:B------:R-:W-:Y:S02]  /*3d20*/  FFMA.FTZ R63, R180, c[0x0][0x23c], -R132 ;  /* 0x00008f00b43f7a23 */ /* 0x000fe40000010884 */
[--C-:B------:R-:W-:Y:S02]  /*3d30*/  FFMA.FTZ R138, R15, c[0x0][0x23c], -R150.reuse ;  /* 0x00008f000f8a7a23 */ /* 0x100fe40000010896 */
[----:B------:R-:W-:Y:S01]  /*3d40*/  FFMA.FTZ R141, R14, c[0x0][0x23c], -R150 ;  /* 0x00008f000e8d7a23 */ /* 0x000fe20000010896 */
[----:B------:R-:W4:Y:S01]  /*3d50*/  MUFU.EX2 R47, R47 ;  /* 0x0000002f002f7308 */ /* 0x000f220000000800 */
[----:B--2---:R-:W-:Y:S01]  /*3d60*/  F2FP.BF16.PACK_AB R75, R3, R44 ;  /* 0x0000002c034b723e */ /* 0x004fe200000010ff */
[----:B------:R-:W-:-:S02]  /*3d70*/  FFMA.FTZ R170, R170, c[0x0][0x23c], -R132 ;  /* 0x00008f00aaaa7a23 */ /* 0x000fc40000010884 */
[--C-:B------:R-:W-:Y:S02]  /*3d80*/  FFMA.FTZ R173, R173, c[0x0][0x23c], -R132.reuse ;  /* 0x00008f00adad7a23 */ /* 0x100fe40000010884 */
[--C-:B------:R-:W-:Y:S02]  /*3d90*/  FFMA.FTZ R175, R175, c[0x0][0x23c], -R132.reuse ;  /* 0x00008f00afaf7a23 */ /* 0x100fe40000010884 */
[----:B------:R-:W-:Y:S01]  /*3da0*/  MUFU.EX2 R52, R52 ;  /* 0x0000003400347308 */ /* 0x000fe20000000800 */
[----:B------:R-:W-:Y:S01]  /*3db0*/  HMMA.16816.F32.BF16 R124, R72, R116, RZ ;  /* 0x00000074487c723c */ /* 0x000fe200000418ff */
[----:B------:R-:W-:Y:S02]  /*3dc0*/  FFMA.FTZ R172, R172, c[0x0][0x23c], -R132 ;  /* 0x00008f00acac7a23 */ /* 0x000fe40000010884 */
[----:B------:R-:W-:Y:S02]  /*3dd0*/  FADD.FTZ R39, R40, R39 ;  /* 0x0000002728277221 */ /* 0x000fe40000010000 */
[----:B------:R-:W-:-:S02]  /*3de0*/  FADD.FTZ R37, R37, R42 ;  /* 0x0000002a25257221 */ /* 0x000fc40000010000 */
[----:B------:R-:W2:Y:S01]  /*3df0*/  MUFU.EX2 R51, R51 ;  /* 0x0000003300337308 */ /* 0x000ea20000000800 */
[C---:B------:R-:W-:Y:S01]  /*3e00*/  HMMA.16816.F32.BF16 R108, R72.reuse, R100, RZ ;  /* 0x00000064486c723c */ /* 0x040fe200000418ff */
[----:B----4-:R-:W-:Y:S01]  /*3e10*/  F2FP.BF16.PACK_AB R70, R47, R41 ;  /* 0x000000292f46723e */ /* 0x010fe200000010ff */
[----:B------:R-:W-:Y:S02]  /*3e20*/  FADD.FTZ R48, R41, R48 ;  /* 0x0000003029307221 */ /* 0x000fe40000010000 */
[----:B------:R-:W-:Y:S02]  /*3e30*/  FADD.FTZ R39, R38, R39 ;  /* 0x0000002726277221 */ /* 0x000fe40000010000 */
[----:B------:R-:W-:Y:S01]  /*3e40*/  FADD.FTZ R37, R44, R37 ;  /* 0x000000252c257221 */ /* 0x000fe20000010000 */
[----:B------:R-:W4:Y:S01]  /*3e50*/  MUFU.EX2 R46, R46 ;  /* 0x0000002e002e7308 */ /* 0x000f220000000800 */
[----:B------:R-:W-:Y:S01]  /*3e60*/  HMMA.16816.F32.BF16 R92, R72, R84, RZ ;  /* 0x00000054485c723c */ /* 0x000fe200000418ff */
[----:B------:R-:W-:-:S02]  /*3e70*/  FADD.FTZ R48, R47, R48 ;  /* 0x000000302f307221 */ /* 0x000fc40000010000 */
[----:B------:R-:W-:Y:S02]  /*3e80*/  FADD.FTZ R39, R29, R39 ;  /* 0x000000271d277221 */ /* 0x000fe40000010000 */
[----:B------:R-:W-:Y:S02]  /*3e90*/  FADD.FTZ R37, R3, R37 ;  /* 0x0000002503257221 */ /* 0x000fe40000010000 */
[----:B------:R-:W5:Y:S01]  /*3ea0*/  MUFU.EX2 R31, R31 ;  /* 0x0000001f001f7308 */ /* 0x000f620000000800 */
[C---:B------:R-:W-:Y:S01]  /*3eb0*/  HMMA.16816.F32.BF16 R76, R72.reuse, R4, RZ ;  /* 0x00000004484c723c */ /* 0x040fe200000418ff */
[----:B--2---:R-:W-:Y:S01]  /*3ec0*/  F2FP.BF16.PACK_AB R69, R51, R52 ;  /* 0x000000343345723e */ /* 0x004fe200000010ff */
[----:B------:R-:W-:Y:S02]  /*3ed0*/  FADD.FTZ R51, R52, R51 ;  /* 0x0000003334337221 */ /* 0x000fe40000010000 */
[----:B------:R-:W-:Y:S02]  /*3ee0*/  FADD.FTZ R48, R36, R48 ;  /* 0x0000003024307221 */ /* 0x000fe40000010000 */
[----:B------:R-:W-:Y:S01]  /*3ef0*/  FFMA.FTZ R168, R168, c[0x0][0x23c], -R150 ;  /* 0x00008f00a8a87a23 */ /* 0x000fe20000010896 */
[----:B------:R-:W2:Y:S01]  /*3f00*/  MUFU.EX2 R30, R30 ;  /* 0x0000001e001e7308 */ /* 0x000ea20000000800 */
[----:B------:R-:W-:Y:S01]  /*3f10*/  HMMA.16816.F32.BF16 R120, R72, R118, RZ ;  /* 0x000000764878723c */ /* 0x000fe200000418ff */
[----:B----4-:R-:W-:-:S02]  /*3f20*/  FADD.FTZ R51, R46, R51 ;  /* 0x000000332e337221 */ /* 0x010fc40000010000 */
[--C-:B------:R-:W-:Y:S02]  /*3f30*/  FFMA.FTZ R166, R166, c[0x0][0x23c], -R150.reuse ;  /* 0x00008f00a6a67a23 */ /* 0x100fe40000010896 */
[--C-:B------:R-:W-:Y:S02]  /*3f40*/  FFMA.FTZ R151, R151, c[0x0][0x23c], -R150.reuse ;  /* 0x00008f0097977a23 */ /* 0x100fe40000010896 */
[----:B------:R-:W4:Y:S01]  /*3f50*/  MUFU.EX2 R0, R0 ;  /* 0x0000000000007308 */ /* 0x000f220000000800 */
[C---:B------:R-:W-:Y:S01]  /*3f60*/  HMMA.16816.F32.BF16 R104, R72.reuse, R102, RZ ;  /* 0x000000664868723c */ /* 0x040fe200000418ff */
[C---:B-----5:R-:W-:Y:S01]  /*3f70*/  F2FP.BF16.PACK_AB R71, R31.reuse, R46 ;  /* 0x0000002e1f47723e */ /* 0x060fe200000010ff */
[----:B------:R-:W-:Y:S02]  /*3f80*/  FADD.FTZ R51, R31, R51 ;  /* 0x000000331f337221 */ /* 0x000fe40000010000 */
[----:B------:R-:W-:Y:S02]  /*3f90*/  FFMA.FTZ R228, R149, c[0x0][0x23c], -R150 ;  /* 0x00008f0095e47a23 */ /* 0x000fe40000010896 */
[----:B------:R-:W-:Y:S01]  /*3fa0*/  FFMA.FTZ R148, R148, c[0x0][0x23c], -R143 ;  /* 0x00008f0094947a23 */ /* 0x000fe2000001088f */
[----:B------:R-:W5:Y:S01]  /*3fb0*/  MUFU.EX2 R43, R43 ;  /* 0x0000002b002b7308 */ /* 0x000f620000000800 */
[----:B------:R-:W-:Y:S01]  /*3fc0*/  HMMA.16816.F32.BF16 R88, R72, R86, RZ ;  /* 0x000000564858723c */ /* 0x000fe200000418ff */
[----:B--2---:R-:W-:-:S02]  /*3fd0*/  FADD.FTZ R39, R30, R39 ;  /* 0x000000271e277221 */ /* 0x004fc40000010000 */
[--C-:B------:R-:W-:Y:S02]  /*3fe0*/  FFMA.FTZ R146, R146, c[0x0][0x23c], -R143.reuse ;  /* 0x00008f0092927a23 */ /* 0x100fe4000001088f */
[--C-:B------:R-:W-:Y:S02]  /*3ff0*/  FFMA.FTZ R144, R144, c[0x0][0x23c], -R143.reuse ;  /* 0x00008f0090907a23 */ /* 0x100fe4000001088f */
[----:B------:R-:W2:Y:S01]  /*4000*/  MUFU.EX2 R45, R45 ;  /* 0x0000002d002d7308 */ /* 0x000ea20000000800 */
[----:B------:R-:W-:Y:S01]  /*4010*/  HMMA.16816.F32.BF16 R72, R72, R6, RZ ;  /* 0x000000064848723c */ /* 0x000fe200000418ff */
[----:B------:R-:W-:Y:S02]  /*4020*/  FFMA.FTZ R227, R142, c[0x0][0x23c], -R143 ;  /* 0x00008f008ee37a23 */ /* 0x000fe4000001088f */
[----:B----4-:R-:W-:Y:S02]  /*4030*/  FADD.FTZ R39, R0, R39 ;  /* 0x0000002700277221 */ /* 0x010fe40000010000 */
[----:B------:R-:W-:-:S02]  /*4040*/  FFMA.FTZ R167, R167, c[0x0][0x23c], -R174 ;  /* 0x00008f00a7a77a23 */ /* 0x000fc400000108ae */
[----:B------:R-:W4:Y:S01]  /*4050*/  MUFU.EX2 R54, R54 ;  /* 0x0000003600367308 */ /* 0x000f220000000800 */
[C---:B------:R-:W-:Y:S01]  /*4060*/  HMMA.16816.F32.BF16 R128, R68.reuse, R116, RZ ;  /* 0x000000744480723c */ /* 0x040fe200000418ff */
[----:B-----5:R-:W-:Y:S02]  /*4070*/  FADD.FTZ R39, R43, R39 ;  /* 0x000000272b277221 */ /* 0x020fe40000010000 */
[--C-:B------:R-:W-:Y:S02]  /*4080*/  FFMA.FTZ R169, R169, c[0x0][0x23c], -R174.reuse ;  /* 0x00008f00a9a97a23 */ /* 0x100fe400000108ae */
[----:B------:R-:W-:Y:S02]  /*4090*/  FFMA.FTZ R230, R171, c[0x0][0x23c], -R174 ;  /* 0x00008f00abe67a23 */ /* 0x000fe400000108ae */
[----:B------:R-:W5:Y:S01]  /*40a0*/  MUFU.EX2 R50, R50 ;  /* 0x0000003200327308 */ /* 0x000f620000000800 */
[----:B------:R-:W-:Y:S01]  /*40b0*/  HMMA.16816.F32.BF16 R112, R68, R100, RZ ;  /* 0x000000644470723c */ /* 0x000fe200000418ff */
[----:B------:R-:W-:-:S02]  /*40c0*/  FFMA.FTZ R229, R67, c[0x0][0x23c], -R132 ;  /* 0x00008f0043e57a23 */ /* 0x000fc40000010884 */
[----:B--2---:R-:W-:-:S04]  /*40d0*/  FADD.FTZ R39, R45, R39 ;  /* 0x000000272d277221 */ /* 0x004fc80000010000 */
[----:B------:R-:W2:Y:S01]  /*40e0*/  MUFU.EX2 R53, R53 ;  /* 0x0000003500357308 */ /* 0x000ea20000000800 */
[----:B------:R-:W-:Y:S01]  /*40f0*/  HMMA.16816.F32.BF16 R96, R68, R84, RZ ;  /* 0x000000544460723c */ /* 0x000fe200000418ff */
[----:B----4-:R-:W-:-:S06]  /*4100*/  FADD.FTZ R37, R54, R37 ;  /* 0x0000002536257221 */ /* 0x010fcc0000010000 */
[----:B------:R-:W4:Y:S01]  /*4110*/  MUFU.EX2 R55, R55 ;  /* 0x0000003700377308 */ /* 0x000f220000000800 */
[----:B------:R-:W-:Y:S01]  /*4120*/  HMMA.16816.F32.BF16 R116, R68, R118, RZ ;  /* 0x000000764474723c */ /* 0x000fe200000418ff */
[----:B-----5:R-:W-:-:S06]  /*4130*/  FADD.FTZ R37, R50, R37 ;  /* 0x0000002532257221 */ /* 0x020fcc0000010000 */
[----:B------:R-:W5:Y:S01]  /*4140*/  MUFU.EX2 R2, R2 ;  /* 0x0000000200027308 */ /* 0x000f620000000800 */
[----:B------:R-:W-:Y:S01]  /*4150*/  HMMA.16816.F32.BF16 R100, R68, R102, RZ ;  /* 0x000000664464723c */ /* 0x000fe200000418ff */
[----:B--2---:R-:W-:-:S06]  /*4160*/  FADD.FTZ R37, R53, R37 ;  /* 0x0000002535257221 */ /* 0x004fcc0000010000 */
        /* <DEDUP_REMOVED lines=8> */
[----:B------:R-:W-:Y:S01]  /*41f0*/  F2FP.BF16.PACK_AB R4, R0, R30 ;  /* 0x0000001e0004723e */ /* 0x000fe200000010ff */
[----:B--2---:R-:W-:Y:S01]  /*4200*/  FADD.FTZ R48, R56, R48 ;  /* 0x0000003038307221 */ /* 0x004fe20000010000 */
[----:B------:R-:W-:-:S04]  /*4210*/  F2FP.BF16.PACK_AB R5, R50, R54 ;  /* 0x000000363205723e */ /* 0x000fc800000010ff */
[----:B------:R-:W2:Y:S01]  /*4220*/  MUFU.EX2 R60, R60 ;  /* 0x0000003c003c7308 */ /* 0x000ea20000000800 */
[----:B------:R-:W-:Y:S01]  /*4230*/  F2FP.BF16.PACK_AB R6, R45, R43 ;  /* 0x0000002b2d06723e */ /* 0x000fe200000010ff */
[----:B----4-:R-:W-:Y:S01]  /*4240*/  FADD.FTZ R48, R57, R48 ;  /* 0x0000003039307221 */ /* 0x010fe20000010000 */
[----:B------:R-:W-:-:S05]  /*4250*/  F2FP.BF16.PACK_AB R7, R55, R53 ;  /* 0x000000353707723e */ /* 0x000fca00000010ff */
[----:B------:R-:W4:Y:S01]  /*4260*/  MUFU.EX2 R62, R62 ;  /* 0x0000003e003e7308 */ /* 0x000f220000000800 */
[----:B-----5:R-:W-:Y:S01]  /*4270*/  FADD.FTZ R51, R61, R51 ;  /* 0x000000333d337221 */ /* 0x020fe20000010000 */
[C---:B---3--:R-:W-:Y:S06]  /*4280*/  HMMA.16816.F32.BF16 R124, R4.reuse, R8, R124 ;  /* 0x00000008047c723c */ /* 0x048fec000004187c */
[----:B------:R-:W3:Y:S01]  /*4290*/  MUFU.EX2 R63, R63 ;  /* 0x0000003f003f7308 */ /* 0x000ee20000000800 */
[----:B--2---:R-:W-:Y:S01]  /*42a0*/  FADD.FTZ R51, R60, R51 ;  /* 0x000000333c337221 */ /* 0x004fe20000010000 */
[C---:B-1----:R-:W-:Y:S06]  /*42b0*/  HMMA.16816.F32.BF16 R108, R4.reuse, R24, R108 ;  /* 0x00000018046c723c */ /* 0x042fec000004186c */
[----:B------:R-:W1:Y:S01]  /*42c0*/  MUFU.EX2 R66, R66 ;  /* 0x0000004200427308 */ /* 0x000e620000000800 */
[----:B----4-:R-:W-:Y:S01]  /*42d0*/  FADD.FTZ R51, R62, R51 ;  /* 0x000000333e337221 */ /* 0x010fe20000010000 */
[C---:B------:R-:W-:Y:S06]  /*42e0*/  HMMA.16816.F32.BF16 R92, R4.reuse, R32, R92 ;  /* 0x00000020045c723c */ /* 0x040fec000004185c */
[----:B------:R-:W2:Y:S01]  /*42f0*/  MUFU.EX2 R65, R65 ;  /* 0x0000004100417308 */ /* 0x000ea20000000800 */
[----:B---3--:R-:W-:Y:S01]  /*4300*/  FADD.FTZ R51, R63, R51 ;  /* 0x000000333f337221 */ /* 0x008fe20000010000 */
[C---:B------:R-:W-:Y:S06]  /*4310*/  HMMA.16816.F32.BF16 R76, R4.reuse, R20, R76 ;  /* 0x00000014044c723c */ /* 0x040fec000004184c */
[----:B------:R-:W3:Y:S01]  /*4320*/  MUFU.EX2 R138, R138 ;  /* 0x0000008a008a7308 */ /* 0x000ee20000000800 */
[----:B-1----:R-:W-:Y:S01]  /*4330*/  FADD.FTZ R39, R66, R39 ;  /* 0x0000002742277221 */ /* 0x002fe20000010000 */
[C---:B------:R-:W-:Y:S06]  /*4340*/  HMMA.16816.F32.BF16 R120, R4.reuse, R10, R120 ;  /* 0x0000000a0478723c */ /* 0x040fec0000041878 */
[----:B------:R-:W1:Y:S01]  /*4350*/  MUFU.EX2 R141, R141 ;  /* 0x0000008d008d7308 */ /* 0x000e620000000800 */
[----:B--2---:R-:W-:Y:S01]  /*4360*/  FADD.FTZ R39, R65, R39 ;  /* 0x0000002741277221 */ /* 0x004fe20000010000 */
[C---:B------:R-:W-:Y:S06]  /*4370*/  HMMA.16816.F32.BF16 R104, R4.reuse, R26, R104 ;  /* 0x0000001a0468723c */ /* 0x040fec0000041868 */
[----:B------:R-:W-:Y:S01]  /*4380*/  MUFU.EX2 R145, R145 ;  /* 0x0000009100917308 */ /* 0x000fe20000000800 */
[----:B---3--:R-:W-:Y:S01]  /*4390*/  FADD.FTZ R39, R138, R39 ;  /* 0x000000278a277221 */ /* 0x008fe20000010000 */
[C---:B------:R-:W-:Y:S06]  /*43a0*/  HMMA.16816.F32.BF16 R88, R4.reuse, R34, R88 ;  /* 0x000000220458723c */ /* 0x040fec0000041858 */
[----:B------:R-:W-:Y:S01]  /*43b0*/  MUFU.EX2 R147, R147 ;  /* 0x0000009300937308 */ /* 0x000fe20000000800 */
[----:B-1----:R-:W-:Y:S01]  /*43c0*/  FADD.FTZ R39, R141, R39 ;  /* 0x000000278d277221 */ /* 0x002fe20000010000 */
[----:B------:R-:W-:Y:S06]  /*43d0*/  HMMA.16816.F32.BF16 R72, R4, R22, R72 ;  /* 0x000000160448723c */ /* 0x000fec0000041848 */
[----:B------:R-:W1:Y:S01]  /*43e0*/  MUFU.EX2 R58, R58 ;  /* 0x0000003a003a7308 */ /* 0x000e620000000800 */
[----:B------:R-:W-:-:S02]  /*43f0*/  F2FP.BF16.PACK_AB R4, R2, R36 ;  /* 0x000000240204723e */ /* 0x000fc400000010ff */
[----:B------:R-:W-:Y:S02]  /*4400*/  F2FP.BF16.PACK_AB R5, R60, R61 ;  /* 0x0000003d3c05723e */ /* 0x000fe400000010ff */
[----:B------:R-:W-:Y:S02]  /*4410*/  F2FP.BF16.PACK_AB R6, R57, R56 ;  /* 0x000000383906723e */ /* 0x000fe400000010ff */
[----:B------:R-:W-:Y:S01]  /*4420*/  F2FP.BF16.PACK_AB R7, R63, R62 ;  /* 0x0000003e3f07723e */ /* 0x000fe200000010ff */
[----:B------:R-:W2:Y:S06]  /*4430*/  MUFU.EX2 R59, R59 ;  /* 0x0000003b003b7308 */ /* 0x000eac0000000800 */
[----:B------:R-:W-:Y:S02]  /*4440*/  HMMA.16816.F32.BF16 R96, R4, R32, R96 ;  /* 0x000000200460723c */ /* 0x000fe40000041860 */
[----:B------:R-:W3:Y:S01]  /*4450*/  MUFU.EX2 R64, R64 ;  /* 0x0000004000407308 */ /* 0x000ee20000000800 */
[----:B-1----:R-:W-:-:S04]  /*4460*/  FADD.FTZ R48, R58, R48 ;  /* 0x000000303a307221 */ /* 0x002fc80000010000 */
[--C-:B------:R-:W-:Y:S01]  /*4470*/  FFMA.FTZ R32, R13, c[0x0][0x23c], -R143.reuse ;  /* 0x00008f000d207a23 */ /* 0x100fe2000001088f */
[----:B------:R-:W-:Y:S01]  /*4480*/  HMMA.16816.F32.BF16 R128, R4, R8, R128 ;  /* 0x000000080480723c */ /* 0x000fe20000041880 */
[----:B------:R-:W-:Y:S01]  /*4490*/  FFMA.FTZ R33, R12, c[0x0][0x23c], -R143 ;  /* 0x00008f000c217a23 */ /* 0x000fe2000001088f */
[----:B------:R-:W1:Y:S01]  /*44a0*/  MUFU.EX2 R170, R170 ;  /* 0x000000aa00aa7308 */ /* 0x000e620000000800 */
[----:B------:R-:W4:Y:S01]  /*44b0*/  LDSM.16.MT88.4 R12, [R190+0x7000] ;  /* 0x00700000be0c783b */ /* 0x000f220000004200 */
[----:B--2---:R-:W-:-:S04]  /*44c0*/  FADD.FTZ R48, R59, R48 ;  /* 0x000000303b307221 */ /* 0x004fc80000010000 */
[----:B------:R-:W-:Y:S02]  /*44d0*/  HMMA.16816.F32.BF16 R112, R4, R24, R112 ;  /* 0x000000180470723c */ /* 0x000fe40000041870 */
[----:B------:R-:W2:Y:S01]  /*44e0*/  MUFU.EX2 R32, R32 ;  /* 0x0000002000207308 */ /* 0x000ea20000000800 */
[----:B---3--:R-:W-:-:S05]  /*44f0*/  FADD.FTZ R48, R64, R48 ;  /* 0x0000003040307221 */ /* 0x008fca0000010000 */
[----:B------:R-:W-:Y:S01]  /*4500*/  HMMA.16816.F32.BF16 R116, R4, R10, R116 ;  /* 0x0000000a0474723c */ /* 0x000fe20000041874 */
[----:B------:R-:W3:Y:S01]  /*4510*/  LDSM.16.MT88.4 R8, [R189+0x7000] ;  /* 0x00700000bd08783b */ /* 0x000ee20000004200 */
[----:B------:R-:W5:Y:S01]  /*4520*/  MUFU.EX2 R33, R33 ;  /* 0x0000002100217308 */ /* 0x000f620000000800 */
[----:B-1----:R-:W-:-:S05]  /*4530*/  FADD.FTZ R51, R170, R51 ;  /* 0x00000033aa337221 */ /* 0x002fca0000010000 */
[----:B------:R-:W-:Y:S01]  /*4540*/  HMMA.16816.F32.BF16 R100, R4, R26, R100 ;  /* 0x0000001a0464723c */ /* 0x000fe20000041864 */
[----:B------:R-:W1:Y:S01]  /*4550*/  LDSM.16.MT88.4 R24, [R188+0x7000] ;  /* 0x00700000bc18783b */ /* 0x000e620000004200 */
[----:B------:R-:W4:Y:S01]  /*4560*/  MUFU.EX2 R173, R173 ;  /* 0x000000ad00ad7308 */ /* 0x000f220000000800 */
[----:B--2---:R-:W-:-:S05]  /*4570*/  FADD.FTZ R37, R32, R37 ;  /* 0x0000002520257221 */ /* 0x004fca0000010000 */
[----:B------:R-:W-:Y:S02]  /*4580*/  HMMA.16816.F32.BF16 R84, R4, R34, R84 ;  /* 0x000000220454723c */ /* 0x000fe40000041854 */
[----:B------:R-:W2:Y:S01]  /*4590*/  MUFU.EX2 R175, R175 ;  /* 0x000000af00af7308 */ /* 0x000ea20000000800 */
[----:B-----5:R-:W-:-:S04]  /*45a0*/  FADD.FTZ R37, R33, R37 ;  /* 0x0000002521257221 */ /* 0x020fc80000010000 */
[--C-:B------:R-:W-:Y:S01]  /*45b0*/  FFMA.FTZ R34, R176, c[0x0][0x23c], -R174.reuse ;  /* 0x00008f00b0227a23 */ /* 0x100fe200000108ae */
[----:B------:R-:W-:Y:S01]  /*45c0*/  HMMA.16816.F32.BF16 R80, R4, R20, R80 ;  /* 0x000000140450723c */ /* 0x000fe20000041850 */
[----:B------:R-:W-:Y:S01]  /*45d0*/  FFMA.FTZ R35, R177, c[0x0][0x23c], -R174 ;  /* 0x00008f00b1237a23 */ /* 0x000fe200000108ae */
[----:B------:R-:W5:Y:S01]  /*45e0*/  MUFU.EX2 R172, R172 ;  /* 0x000000ac00ac7308 */ /* 0x000f620000000800 */
[----:B----4-:R-:W-:Y:S02]  /*45f0*/  FADD.FTZ R51, R173, R51 ;  /* 0x00000033ad337221 */ /* 0x010fe40000010000 */
[----:B------:R-:W-:-:S03]  /*4600*/  FADD.FTZ R37, R145, R37 ;  /* 0x0000002591257221 */ /* 0x000fc60000010000 */
[----:B------:R-:W-:Y:S01]  /*4610*/  HMMA.16816.F32.BF16 R68, R4, R22, R68 ;  /* 0x000000160444723c */ /* 0x000fe20000041844 */
[----:B------:R-:W4:Y:S01]  /*4620*/  LDSM.16.MT88.4 R20, [R192+0x7800] ;  /* 0x00780000c014783b */ /* 0x000f220000004200 */
[----:B------:R-:W1:Y:S01]  /*4630*/  MUFU.EX2 R34, R34 ;  /* 0x0000002200227308 */ /* 0x000e620000000800 */
[----:B--2---:R-:W-:Y:S02]  /*4640*/  FADD.FTZ R51, R175, R51 ;  /* 0x00000033af337221 */ /* 0x004fe40000010000 */
[----:B------:R-:W-:Y:S02]  /*4650*/  FADD.FTZ R37, R147, R37 ;  /* 0x0000002593257221 */ /* 0x000fe40000010000 */
[----:B------:R-:W-:Y:S02]  /*4660*/  F2FP.BF16.PACK_AB R4, R65, R66 ;  /* 0x000000424104723e */ /* 0x000fe400000010ff */
[----:B------:R-:W-:Y:S01]  /*4670*/  F2FP.BF16.PACK_AB R5, R33, R32 ;  /* 0x000000202105723e */ /* 0x000fe200000010ff */
[----:B------:R-:W2:Y:S01]  /*4680*/  MUFU.EX2 R168, R168 ;  /* 0x000000a800a87308 */ /* 0x000ea20000000800 */
[----:B------:R-:W-:Y:S01]  /*4690*/  F2FP.BF16.PACK_AB R6, R141, R138 ;  /* 0x0000008a8d06723e */ /* 0x000fe200000010ff */
[----:B-----5:R-:W-:Y:S01]  /*46a0*/  FADD.FTZ R51, R172, R51 ;  /* 0x00000033ac337221 */ /* 0x020fe20000010000 */
[----:B------:R-:W-:-:S05]  /*46b0*/  F2FP.BF16.PACK_AB R7, R147, R145 ;  /* 0x000000919307723e */ /* 0x000fca00000010ff */
[----:B------:R-:W5:Y:S01]  /*46c0*/  MUFU.EX2 R166, R166 ;  /* 0x000000a600a67308 */ /* 0x000f620000000800 */
[----:B-1----:R-:W-:Y:S01]  /*46d0*/  FADD.FTZ R48, R34, R48 ;  /* 0x0000003022307221 */ /* 0x002fe20000010000 */
[C---:B------:R-:W-:Y:S06]  /*46e0*/  HMMA.16816.F32.BF16 R124, R4.reuse, R16, R124 ;  /* 0x00000010047c723c */ /* 0x040fec000004187c */
[----:B------:R-:W1:Y:S01]  /*46f0*/  MUFU.EX2 R151, R151 ;  /* 0x0000009700977308 */ /* 0x000e620000000800 */
[----:B--2---:R-:W-:Y:S01]  /*4700*/  FADD.FTZ R39, R168, R39 ;  /* 0x00000027a8277221 */ /* 0x004fe20000010000 */
[C---:B------:R-:W-:Y:S06]  /*4710*/  HMMA.16816.F32.BF16 R108, R4.reuse, R12, R108 ;  /* 0x0000000c046c723c */ /* 0x040fec000004186c */
[----:B------:R-:W-:Y:S01]  /*4720*/  MUFU.EX2 R228, R228 ;  /* 0x000000e400e47308 */ /* 0x000fe20000000800 */
[----:B-----5:R-:W-:Y:S01]  /*4730*/  FADD.FTZ R39, R166, R39 ;  /* 0x00000027a6277221 */ /* 0x020fe20000010000 */
[C---:B---3--:R-:W-:Y:S06]  /*4740*/  HMMA.16816.F32.BF16 R92, R4.reuse, R8, R92 ;  /* 0x00000008045c723c */ /* 0x048fec000004185c */
[----:B------:R-:W2:Y:S01]  /*4750*/  MUFU.EX2 R148, R148 ;  /* 0x0000009400947308 */ /* 0x000ea20000000800 */
[----:B-1----:R-:W-:Y:S01]  /*4760*/  FADD.FTZ R39, R151, R39 ;  /* 0x0000002797277221 */ /* 0x002fe20000010000 */
[C---:B------:R-:W-:Y:S06]  /*4770*/  HMMA.16816.F32.BF16 R76, R4.reuse, R24, R76 ;  /* 0x00000018044c723c */ /* 0x040fec000004184c */
[----:B------:R-:W1:Y:S02]  /*4780*/  MUFU.EX2 R146, R146 ;  /* 0x0000009200927308 */ /* 0x000e640000000800 */
[C---:B------:R-:W-:Y:S06]  /*4790*/  HMMA.16816.F32.BF16 R120, R4.reuse, R18, R120 ;  /* 0x000000120478723c */ /* 0x040fec0000041878 */
[----:B------:R-:W3:Y:S01]  /*47a0*/  MUFU.EX2 R144, R144 ;  /* 0x0000009000907308 */ /* 0x000ee20000000800 */
[----:B--2---:R-:W-:Y:S01]  /*47b0*/  FADD.FTZ R37, R148, R37 ;  /* 0x0000002594257221 */ /* 0x004fe20000010000 */
[C---:B------:R-:W-:Y:S06]  /*47c0*/  HMMA.16816.F32.BF16 R104, R4.reuse, R14, R104 ;  /* 0x0000000e0468723c */ /* 0x040fec0000041868 */
[----:B------:R-:W-:Y:S01]  /*47d0*/  MUFU.EX2 R227, R227 ;  /* 0x000000e300e37308 */ /* 0x000fe20000000800 */
[----:B-1----:R-:W-:Y:S01]  /*47e0*/  FADD.FTZ R37, R146, R37 ;  /* 0x0000002592257221 */ /* 0x002fe20000010000 */
[C---:B------:R-:W-:Y:S06]  /*47f0*/  HMMA.16816.F32.BF16 R88, R4.reuse, R10, R88 ;  /* 0x0000000a0458723c */ /* 0x040fec0000041858 */
[----:B------:R-:W1:Y:S01]  /*4800*/  MUFU.EX2 R35, R35 ;  /* 0x0000002300237308 */ /* 0x000e620000000800 */
[----:B---3--:R-:W-:Y:S01]  /*4810*/  FADD.FTZ R37, R144, R37 ;  /* 0x0000002590257221 */ /* 0x008fe20000010000 */
[----:B------:R-:W-:Y:S06]  /*4820*/  HMMA.16816.F32.BF16 R72, R4, R26, R72 ;  /* 0x0000001a0448723c */ /* 0x000fec0000041848 */
[----:B------:R-:W2:Y:S01]  /*4830*/  MUFU.EX2 R167, R167 ;  /* 0x000000a700a77308 */ /* 0x000ea20000000800 */
[----:B------:R-:W-:-:S02]  /*4840*/  F2FP.BF16.PACK_AB R4, R59, R58 ;  /* 0x0000003a3b04723e */ /* 0x000fc400000010ff */
[----:B------:R-:W-:Y:S02]  /*4850*/  F2FP.BF16.PACK_AB R5, R173, R170 ;  /* 0x000000aaad05723e */ /* 0x000fe400000010ff */
[----:B------:R-:W-:Y:S02]  /*4860*/  F2FP.BF16.PACK_AB R6, R34, R64 ;  /* 0x000000402206723e */ /* 0x000fe400000010ff */
[----:B------:R-:W-:Y:S01]  /*4870*/  F2FP.BF16.PACK_AB R7, R172, R175 ;  /* 0x000000afac07723e */ /* 0x000fe200000010ff */
[----:B------:R-:W3:Y:S01]  /*4880*/  MUFU.EX2 R169, R169 ;  /* 0x000000a900a97308 */ /* 0x000ee20000000800 */
[----:B-1----:R-:W-:-:S05]  /*4890*/  FADD.FTZ R48, R35, R48 ;  /* 0x0000003023307221 */ /* 0x002fca0000010000 */
[----:B------:R-:W-:Y:S02]  /*48a0*/  HMMA.16816.F32.BF16 R128, R4, R16, R128 ;  /* 0x000000100480723c */ /* 0x000fe40000041880 */
[----:B------:R-:W-:Y:S01]  /*48b0*/  MUFU.EX2 R230, R230 ;  /* 0x000000e600e67308 */ /* 0x000fe20000000800 */
[----:B--2---:R-:W-:-:S05]  /*48c0*/  FADD.FTZ R48, R167, R48 ;  /* 0x00000030a7307221 */ /* 0x004fca0000010000 */
[----:B------:R-:W-:Y:S01]  /*48d0*/  HMMA.16816.F32.BF16 R116, R4, R18, R116 ;  /* 0x000000120474723c */ /* 0x000fe20000041874 */
[----:B------:R-:W1:Y:S01]  /*48e0*/  LDSM.16.MT88.4 R16, [R190+0x7800] ;  /* 0x00780000be10783b */ /* 0x000e620000004200 */
[----:B------:R-:W-:Y:S01]  /*48f0*/  MUFU.EX2 R229, R229 ;  /* 0x000000e500e57308 */ /* 0x000fe20000000800 */
[----:B---3--:R-:W-:-:S05]  /*4900*/  FADD.FTZ R48, R169, R48 ;  /* 0x00000030a9307221 */ /* 0x008fca0000010000 */
[C---:B------:R-:W-:Y:S08]  /*4910*/  HMMA.16816.F32.BF16 R112, R4.reuse, R12, R112 ;  /* 0x0000000c0470723c */ /* 0x040ff00000041870 */
[C---:B------:R-:W-:Y:S01]  /*4920*/  HMMA.16816.F32.BF16 R100, R4.reuse, R14, R100 ;  /* 0x0000000e0464723c */ /* 0x040fe20000041864 */
[----:B------:R-:W2:Y:S07]  /*4930*/  LDSM.16.MT88.4 R12, [R189+0x7800] ;  /* 0x00780000bd0c783b */ /* 0x000eae0000004200 */
[C---:B------:R-:W-:Y:S08]  /*4940*/  HMMA.16816.F32.BF16 R96, R4.reuse, R8, R96 ;  /* 0x000000080460723c */ /* 0x040ff00000041860 */
[C---:B------:R-:W-:Y:S01]  /*4950*/  HMMA.16816.F32.BF16 R84, R4.reuse, R10, R84 ;  /* 0x0000000a0454723c */ /* 0x040fe20000041854 */
[----:B------:R-:W3:Y:S07]  /*4960*/  LDSM.16.MT88.4 R8, [R188+0x7800] ;  /* 0x00780000bc08783b */ /* 0x000eee0000004200 */
[C---:B------:R-:W-:Y:S07]  /*4970*/  HMMA.16816.F32.BF16 R80, R4.reuse, R24, R80 ;  /* 0x000000180450723c */ /* 0x040fee0000041850 */
[--C-:B------:R-:W-:Y:S01]  /*4980*/  FFMA.FTZ R24, R140, c[0x0][0x23c], -R132.reuse ;  /* 0x00008f008c187a23 */ /* 0x100fe20000010884 */
[----:B------:R-:W-:Y:S01]  /*4990*/  HMMA.16816.F32.BF16 R68, R4, R26, R68 ;  /* 0x0000001a0444723c */ /* 0x000fe20000041844 */
[----:B------:R-:W-:-:S04]  /*49a0*/  FFMA.FTZ R25, R139, c[0x0][0x23c], -R132 ;  /* 0x00008f008b197a23 */ /* 0x000fc80000010884 */
[----:B------:R-:W5:Y:S02]  /*49b0*/  MUFU.EX2 R24, R24 ;  /* 0x0000001800187308 */ /* 0x000f640000000800 */
[----:B------:R-:W-:Y:S01]  /*49c0*/  FFMA.FTZ R26, R137, c[0x0][0x23c], -R132 ;  /* 0x00008f00891a7a23 */ /* 0x000fe20000010884 */
[----:B------:R-:W-:Y:S02]  /*49d0*/  F2FP.BF16.PACK_AB R4, R166, R168 ;  /* 0x000000a8a604723e */ /* 0x000fe400000010ff */
[----:B------:R-:W-:Y:S02]  /*49e0*/  F2FP.BF16.PACK_AB R5, R146, R148 ;  /* 0x000000949205723e */ /* 0x000fe400000010ff */
[C---:B------:R-:W-:Y:S01]  /*49f0*/  F2FP.BF16.PACK_AB R6, R228.reuse, R151 ;  /* 0x00000097e406723e */ /* 0x040fe200000010ff */
[----:B------:R-:W1:Y:S01]  /*4a00*/  MUFU.EX2 R25, R25 ;  /* 0x0000001900197308 */ /* 0x000e620000000800 */
[----:B------:R-:W-:Y:S01]  /*4a10*/  F2FP.BF16.PACK_AB R7, R227, R144 ;  /* 0x00000090e307723e */ /* 0x000fe200000010ff */
[----:B------:R-:W-:-:S02]  /*4a20*/  FADD.FTZ R228, R228, R39 ;  /* 0x00000027e4e47221 */ /* 0x000fc40000010000 */
[----:B------:R-:W-:-:S04]  /*4a30*/  FADD.FTZ R227, R227, R37 ;  /* 0x00000025e3e37221 */ /* 0x000fc80000010000 */
[----:B------:R-:W2:Y:S01]  /*4a40*/  MUFU.EX2 R26, R26 ;  /* 0x0000001a001a7308 */ /* 0x000ea20000000800 */
[----:B-----5:R-:W-:Y:S01]  /*4a50*/  FADD.FTZ R51, R24, R51 ;  /* 0x0000003318337221 */ /* 0x020fe20000010000 */
[----:B----4-:R-:W-:Y:S03]  /*4a60*/  HMMA.16816.F32.BF16 R124, R4, R20, R124 ;  /* 0x00000014047c723c */ /* 0x010fe6000004187c */
[----:B-1----:R-:W-:-:S05]  /*4a70*/  FADD.FTZ R51, R25, R51 ;  /* 0x0000003319337221 */ /* 0x002fca0000010000 */
[----:B------:R-:W-:Y:S01]  /*4a80*/  HMMA.16816.F32.BF16 R120, R4, R22, R120 ;  /* 0x000000160478723c */ /* 0x000fe20000041878 */
[----:B--2---:R-:W-:-:S07]  /*4a90*/  FADD.FTZ R51, R26, R51 ;  /* 0x000000331a337221 */ /* 0x004fce0000010000 */
[C---:B------:R-:W-:Y:S08]  /*4aa0*/  HMMA.16816.F32.BF16 R108, R4.reuse, R16, R108 ;  /* 0x00000010046c723c */ /* 0x040ff0000004186c */
[C---:B------:R-:W-:Y:S08]  /*4ab0*/  HMMA.16816.F32.BF16 R104, R4.reuse, R18, R104 ;  /* 0x000000120468723c */ /* 0x040ff00000041868 */
[C---:B------:R-:W-:Y:S08]  /*4ac0*/  HMMA.16816.F32.BF16 R92, R4.reuse, R12, R92 ;  /* 0x0000000c045c723c */ /* 0x040ff0000004185c */
[C---:B------:R-:W-:Y:S08]  /*4ad0*/  HMMA.16816.F32.BF16 R88, R4.reuse, R14, R88 ;  /* 0x0000000e0458723c */ /* 0x040ff00000041858 */
[C---:B---3--:R-:W-:Y:S08]  /*4ae0*/  HMMA.16816.F32.BF16 R76, R4.reuse, R8, R76 ;  /* 0x00000008044c723c */ /* 0x048ff0000004184c */
[----:B------:R-:W-:Y:S07]  /*4af0*/  HMMA.16816.F32.BF16 R72, R4, R10, R72 ;  /* 0x0000000a0448723c */ /* 0x000fee0000041848 */
[----:B------:R-:W-:-:S02]  /*4b00*/  F2FP.BF16.PACK_AB R4, R167, R35 ;  /* 0x00000023a704723e */ /* 0x000fc400000010ff */
[----:B------:R-:W-:Y:S02]  /*4b10*/  F2FP.BF16.PACK_AB R5, R25, R24 ;  /* 0x000000181905723e */ /* 0x000fe400000010ff */
[C---:B------:R-:W-:Y:S01]  /*4b20*/  F2FP.BF16.PACK_AB R6, R230.reuse, R169 ;  /* 0x000000a9e606723e */ /* 0x040fe200000010ff */
[----:B------:R-:W-:Y:S01]  /*4b30*/  FADD.FTZ R230, R230, R48 ;  /* 0x00000030e6e67221 */ /* 0x000fe20000010000 */
[C---:B------:R-:W-:Y:S01]  /*4b40*/  F2FP.BF16.PACK_AB R7, R229.reuse, R26 ;  /* 0x0000001ae507723e */ /* 0x040fe200000010ff */
[----:B------:R-:W-:-:S06]  /*4b50*/  FADD.FTZ R229, R229, R51 ;  /* 0x00000033e5e57221 */ /* 0x000fcc0000010000 */
        /* <DEDUP_REMOVED lines=13> */
[----:B------:R-:W-:Y:S02]  /*4c30*/  IMAD R2, R200, R0, RZ ;  /* 0x00000000c8027224 */ /* 0x000fe400078e02ff */
[----:B------:R-:W-:-:S04]  /*4c40*/  IMAD.WIDE.U32 R6, R0, R201, R158 ;  /* 0x000000c900067225 */ /* 0x000fc800078e009e */
[----:B------:R-:W-:Y:S01]  /*4c50*/  IMAD R4, R4, R201, R2 ;  /* 0x000000c904047224 */ /* 0x000fe200078e0202 */
[----:B------:R-:W-:Y:S01]  /*4c60*/  BAR.SYNC.DEFER_BLOCKING 0x0 ;  /* 0x0000000000007b1d */ /* 0x000fe20000010000 */
[----:B------:R-:W-:Y:S01]  /*4c70*/  IMAD.SHL.U32 R3, R156, 0x20, RZ ;  /* 0x000000209c037824 */ /* 0x000fe200078e00ff */
[----:B------:R-:W-:Y:S01]  /*4c80*/  LEA R8, P1, R6, c[0x0][0x170], 0x1 ;  /* 0x00005c0006087a11 */ /* 0x000fe200078208ff */
[----:B------:R-:W-:Y:S01]  /*4c90*/  IMAD.IADD R4, R7, 0x1, R4 ;  /* 0x0000000107047824 */ /* 0x000fe200078e0204 */
[----:B------:R-:W-:Y:S02]  /*4ca0*/  SHF.L.U64.HI R2, R156, 0x5, R157 ;  /* 0x000000059c027819 */ /* 0x000fe4000001029d */
[----:B------:R-:W-:Y:S02]  /*4cb0*/  IADD3 R10, P0, R3, R8, RZ ;  /* 0x00000008030a7210 */ /* 0x000fe40007f1e0ff */
[----:B------:R-:W-:Y:S02]  /*4cc0*/  LEA.HI.X R9, R6, c[0x0][0x174], R4, 0x1, P1 ;  /* 0x00005d0006097a11 */ /* 0x000fe400008f0c04 */
[----:B------:R-:W-:-:S03]  /*4cd0*/  IADD3 R6, P1, R10, R3, RZ ;  /* 0x000000030a067210 */ /* 0x000fc60007f3e0ff */
[----:B------:R-:W-:Y:S01]  /*4ce0*/  IMAD.X R11, R2, 0x1, R9, P0 ;  /* 0x00000001020b7824 */ /* 0x000fe200000e0609 */
[----:B------:R-:W-:-:S03]  /*4cf0*/  IADD3 R4, P0, R6, R3, RZ ;  /* 0x0000000306047210 */ /* 0x000fc60007f1e0ff */
[----:B------:R-:W-:-:S04]  /*4d00*/  IMAD.X R7, R11, 0x1, R2, P1 ;  /* 0x000000010b077824 */ /* 0x000fc800008e0602 */
[----:B------:R-:W-:Y:S01]  /*4d10*/  IMAD.X R5, R7, 0x1, R2, P0 ;  /* 0x0000000107057824 */ /* 0x000fe200000e0602 */
[----:B------:R-:W-:Y:S01]  /*4d20*/  @!PT LDS RZ, [RZ] ;  /* 0x00000000fffff984 */ /* 0x000fe20000000800 */
[----:B------:R-:W-:Y:S01]  /*4d30*/  @!PT LDS RZ, [RZ] ;  /* 0x00000000fffff984 */ /* 0x000fe20000000800 */
[----:B------:R-:W-:Y:S01]  /*4d40*/  @!PT LDS RZ, [RZ] ;  /* 0x00000000fffff984 */ /* 0x000fe20000000800 */
[----:B------:R1:W-:Y:S04]  /*4d50*/  LDGSTS.E.BYPASS.LTC128B.128 [R210+0x6000], [R8.64] ;  /* 0x0600000008d27fae */ /* 0x0003e8000b901d44 */
[----:B------:R1:W-:Y:S04]  /*4d60*/  LDGSTS.E.BYPASS.LTC128B.128 [R210+0x6800], [R10.64] ;  /* 0x068000000ad27fae */ /* 0x0003e8000b901d44 */
[----:B------:R2:W-:Y:S04]  /*4d70*/  LDGSTS.E.BYPASS.LTC128B.128 [R210+0x7000], [R6.64] ;  /* 0x0700000006d27fae */ /* 0x0005e8000b901d44 */
[----:B------:R2:W-:Y:S04]  /*4d80*/  LDGSTS.E.BYPASS.LTC128B.128 [R210+0x7800], [R4.64] ;  /* 0x0780000004d27fae */ /* 0x0005e8000b901d44 */
[----:B------:R-:W-:Y:S04]  /*4d90*/  LDSM.16.M88.4 R20, [R197+0x4000] ;  /* 0x00400000c514783b */ /* 0x000fe80000000200 */
[----:B------:R-:W2:Y:S04]  /*4da0*/  LDSM.16.M88.4 R56, [R198+0x2000] ;  /* 0x00200000c638783b */ /* 0x000ea80000000200 */
[----:B------:R-:W3:Y:S04]  /*4db0*/  LDSM.16.M88.4 R60, [R198] ;  /* 0x00000000c63c783b */ /* 0x000ee80000000200 */
[----:B------:R-:W-:Y:S04]  /*4dc0*/  LDSM.16.M88.4 R24, [R191+0x4000] ;  /* 0x00400000bf18783b */ /* 0x000fe80000000200 */
[----:B------:R-:W4:Y:S04]  /*4dd0*/  LDSM.16.M88.4 R48, [R196+0x2000] ;  /* 0x00200000c430783b */ /* 0x000f280000000200 */
[----:B------:R-:W5:Y:S04]  /*4de0*/  LDSM.16.M88.4 R52, [R196] ;  /* 0x00000000c434783b */ /* 0x000f680000000200 */
[----:B------:R-:W-:Y:S04]  /*4df0*/  LDSM.16.M88.4 R148, [R194] ;  /* 0x00000000c294783b */ /* 0x000fe80000000200 */
[----:B------:R-:W4:Y:S04]  /*4e00*/  LDSM.16.M88.4 R28, [R195+0x2000] ;  /* 0x00200000c31c783b */ /* 0x000f280000000200 */
[----:B------:R-:W5:Y:S04]  /*4e10*/  LDSM.16.M88.4 R32, [R195] ;  /* 0x00000000c320783b */ /* 0x000f680000000200 */
[----:B------:R-:W-:Y:S04]  /*4e20*/  LDSM.16.M88.4 R144, [R184] ;  /* 0x00000000b890783b */ /* 0x000fe80000000200 */
[----:B------:R-:W5:Y:S01]  /*4e30*/  LDSM.16.M88.4 R12, [R193+0x2000] ;  /* 0x00200000c10c783b */ /* 0x000f620000000200 */
[-C--:B--2---:R-:W-:Y:S03]  /*4e40*/  HMMA.16816.F32.BF16 R4, R56, R20.reuse, RZ ;  /* 0x000000143804723c */ /* 0x084fe600000418ff */
[----:B------:R-:W2:Y:S04]  /*4e50*/  LDSM.16.M88.4 R140, [R197+0x4800] ;  /* 0x00480000c58c783b */ /* 0x000ea80000000200 */
[----:B------:R-:W2:Y:S01]  /*4e60*/  LDSM.16.M88.4 R16, [R193] ;  /* 0x00000000c110783b */ /* 0x000ea20000000200 */
[C---:B---3--:R-:W-:Y:S03]  /*4e70*/  HMMA.16816.F32.BF16 R64, R60.reuse, R20, RZ ;  /* 0x000000143c40723c */ /* 0x048fe600000418ff */
[----:B------:R-:W3:Y:S04]  /*4e80*/  LDSM.16.M88.4 R44, [R191+0x4800] ;  /* 0x00480000bf2c783b */ /* 0x000ee80000000200 */
[----:B------:R-:W0:Y:S01]  /*4e90*/  LDGDEPBAR ;  /* 0x00000000000079af */ /* 0x000e220000000000 */
[----:B-1----:R-:W-:Y:S08]  /*4ea0*/  HMMA.16816.F32.BF16 R8, R60, R22, RZ ;  /* 0x000000163c08723c */ /* 0x002ff000000418ff */
[-C--:B----4-:R-:W-:Y:S08]  /*4eb0*/  HMMA.16816.F32.BF16 R4, R48, R24.reuse, R4 ;  /* 0x000000183004723c */ /* 0x090ff00000041804 */
[----:B-----5:R-:W-:Y:S08]  /*4ec0*/  HMMA.16816.F32.BF16 R64, R52, R24, R64 ;  /* 0x000000183440723c */ /* 0x020ff00000041840 */
[----:B------:R-:W-:Y:S08]  /*4ed0*/  HMMA.16816.F32.BF16 R20, R56, R22, RZ ;  /* 0x000000163814723c */ /* 0x000ff000000418ff */
[----:B------:R-:W-:Y:S08]  /*4ee0*/  HMMA.16816.F32.BF16 R4, R28, R148, R4 ;  /* 0x000000941c04723c */ /* 0x000ff00000041804 */
[----:B------:R-:W-:Y:S08]  /*4ef0*/  HMMA.16816.F32.BF16 R8, R52, R26, R8 ;  /* 0x0000001a3408723c */ /* 0x000ff00000041808 */
[----:B------:R-:W-:Y:S08]  /*4f00*/  HMMA.16816.F32.BF16 R64, R32, R148, R64 ;  /* 0x000000942040723c */ /* 0x000ff00000041840 */
[----:B------:R-:W-:Y:S01]  /*4f10*/  HMMA.16816.F32.BF16 R20, R48, R26, R20 ;  /* 0x0000001a3014723c */ /* 0x000fe20000041814 */
[----:B------:R-:W1:Y:S07]  /*4f20*/  LDSM.16.M88.4 R24, [R187] ;  /* 0x00000000bb18783b */ /* 0x000e6e0000000200 */
[----:B------:R-:W-:Y:S08]  /*4f30*/  HMMA.16816.F32.BF16 R4, R12, R144, R4 ;  /* 0x000000900c04723c */ /* 0x000ff00000041804 */
[----:B--2---:R-:W-:Y:S08]  /*4f40*/  HMMA.16816.F32.BF16 R40, R60, R140, RZ ;  /* 0x0000008c3c28723c */ /* 0x004ff000000418ff */
[----:B------:R-:W-:Y:S08]  /*4f50*/  HMMA.16816.F32.BF16 R8, R32, R150, R8 ;  /* 0x000000962008723c */ /* 0x000ff00000041808 */
[----:B------:R-:W-:Y:S01]  /*4f60*/  HMMA.16816.F32.BF16 R64, R16, R144, R64 ;  /* 0x000000901040723c */ /* 0x000fe20000041840 */
[----:B------:R-:W-:-:S02]  /*4f70*/  FMUL.FTZ R4, R4, c[0x0][0x2ec] ;  /* 0x0000bb0004047a20 */ /* 0x000fc40000410000 */
[----:B------:R-:W-:Y:S02]  /*4f80*/  FMUL.FTZ R5, R5, c[0x0][0x2ec] ;  /* 0x0000bb0005057a20 */ /* 0x000fe40000410000 */
[----:B------:R-:W-:Y:S01]  /*4f90*/  FMUL.FTZ R6, R6, c[0x0][0x2ec] ;  /* 0x0000bb0006067a20 */ /* 0x000fe20000410000 */
[----:B------:R-:W-:Y:S01]  /*4fa0*/  MUFU.TANH R149, R4 ;  /* 0x0000000400957308 */ /* 0x000fe20000002400 */
[----:B------:R-:W-:Y:S01]  /*4fb0*/  FMUL.FTZ R7, R7, c[0x0][0x2ec] ;  /* 0x0000bb0007077a20 */ /* 0x000fe20000410000 */
[----:B------:R-:W-:Y:S06]  /*4fc0*/  HMMA.16816.F32.BF16 R20, R28, R150, R20 ;  /* 0x000000961c14723c */ /* 0x000fec0000041814 */
[----:B------:R-:W-:Y:S02]  /*4fd0*/  MUFU.TANH R148, R5 ;  /* 0x0000000500947308 */ /* 0x000fe40000002400 */
[----:B---3--:R-:W-:Y:S06]  /*4fe0*/  HMMA.16816.F32.BF16 R40, R52, R44, R40 ;  /* 0x0000002c3428723c */ /* 0x008fec0000041828 */
[----:B------:R-:W-:Y:S02]  /*4ff0*/  MUFU.TANH R150, R6 ;  /* 0x0000000600967308 */ /* 0x000fe40000002400 */
[----:B------:R-:W-:Y:S01]  /*5000*/  HMMA.16816.F32.BF16 R8, R16, R146, R8 ;  /* 0x000000921008723c */ /* 0x000fe20000041808 */
[----:B------:R-:W-:-:S02]  /*5010*/  FMUL.FTZ R64, R64, c[0x0][0x2ec] ;  /* 0x0000bb0040407a20 */ /* 0x000fc40000410000 */
[----:B------:R-:W-:Y:S02]  /*5020*/  FMUL.FTZ R65, R65, c[0x0][0x2ec] ;  /* 0x0000bb0041417a20 */ /* 0x000fe40000410000 */
[----:B------:R-:W-:Y:S01]  /*5030*/  FMUL.FTZ R66, R66, c[0x0][0x2ec] ;  /* 0x0000bb0042427a20 */ /* 0x000fe20000410000 */
[----:B------:R2:W-:Y:S01]  /*5040*/  MUFU.TANH R151, R7 ;  /* 0x0000000700977308 */ /* 0x0005e20000002400 */
[----:B------:R-:W-:Y:S01]  /*5050*/  FMUL.FTZ R67, R67, c[0x0][0x2ec] ;  /* 0x0000bb0043437a20 */ /* 0x000fe20000410000 */
[----:B------:R-:W-:Y:S06]  /*5060*/  HMMA.16816.F32.BF16 R36, R56, R140, RZ ;  /* 0x0000008c3824723c */ /* 0x000fec00000418ff */
[----:B------:R-:W-:Y:S02]  /*5070*/  MUFU.TANH R132, R64 ;  /* 0x0000004000847308 */ /* 0x000fe40000002400 */
[----:B------:R-:W-:Y:S01]  /*5080*/  HMMA.16816.F32.BF16 R20, R12, R146, R20 ;  /* 0x000000920c14723c */ /* 0x000fe20000041814 */
[----:B--2---:R-:W2:Y:S05]  /*5090*/  LDSM.16.M88.4 R4, [R197+0x5000] ;  /* 0x00500000c504783b */ /* 0x004eaa0000000200 */
[----:B------:R-:W-:Y:S02]  /*50a0*/  MUFU.TANH R137, R65 ;  /* 0x0000004100897308 */ /* 0x000fe40000002400 */
[----:B------:R-:W-:Y:S01]  /*50b0*/  HMMA.16816.F32.BF16 R144, R60, R142, RZ ;  /* 0x0000008e3c90723c */ /* 0x000fe200000418ff */
[----:B------:R-:W-:-:S02]  /*50c0*/  FMUL.FTZ R8, R8, c[0x0][0x2ec] ;  /* 0x0000bb0008087a20 */ /* 0x000fc40000410000 */
[----:B------:R-:W-:Y:S02]  /*50d0*/  FMUL.FTZ R9, R9, c[0x0][0x2ec] ;  /* 0x0000bb0009097a20 */ /* 0x000fe40000410000 */
[----:B------:R-:W-:Y:S01]  /*50e0*/  FMUL.FTZ R10, R10, c[0x0][0x2ec] ;  /* 0x0000bb000a0a7a20 */ /* 0x000fe20000410000 */
[----:B------:R-:W-:Y:S02]  /*50f0*/  MUFU.TANH R139, R66 ;  /* 0x00000042008b7308 */ /* 0x000fe40000002400 */
[----:B------:R-:W-:Y:S01]  /*5100*/  HMMA.16816.F32.BF16 R140, R56, R142, RZ ;  /* 0x0000008e388c723c */ /* 0x000fe200000418ff */
[----:B------:R-:W-:-:S05]  /*5110*/  FMUL.FTZ R11, R11, c[0x0][0x2ec] ;  /* 0x0000bb000b0b7a20 */ /* 0x000fca0000410000 */
[----:B------:R3:W4:Y:S02]  /*5120*/  MUFU.TANH R138, R67 ;  /* 0x00000043008a7308 */ /* 0x0007240000002400 */
[----:B-1----:R-:W-:Y:S01]  /*5130*/  HMMA.16816.F32.BF16 R40, R32, R24, R40 ;  /* 0x000000182028723c */ /* 0x002fe20000041828 */
[----:B------:R-:W-:Y:S02]  /*5140*/  FMUL.FTZ R20, R20, c[0x0][0x2ec] ;  /* 0x0000bb0014147a20 */ /* 0x000fe40000410000 */
[----:B------:R-:W-:Y:S02]  /*5150*/  FMUL.FTZ R21, R21, c[0x0][0x2ec] ;  /* 0x0000bb0015157a20 */ /* 0x000fe40000410000 */
[----:B------:R-:W-:Y:S01]  /*5160*/  FMUL.FTZ R22, R22, c[0x0][0x2ec] ;  /* 0x0000bb0016167a20 */ /* 0x000fe20000410000 */
[----:B------:R-:W-:Y:S02]  /*5170*/  MUFU.TANH R167, R8 ;  /* 0x0000000800a77308 */ /* 0x000fe40000002400 */
[----:B------:R-:W-:Y:S01]  /*5180*/  HMMA.16816.F32.BF16 R36, R48, R44, R36 ;  /* 0x0000002c3024723c */ /* 0x000fe20000041824 */
[----:B------:R-:W-:Y:S01]  /*5190*/  FMUL.FTZ R23, R23, c[0x0][0x2ec] ;  /* 0x0000bb0017177a20 */ /* 0x000fe20000410000 */
[----:B---3--:R-:W1:Y:S04]  /*51a0*/  LDSM.16.M88.4 R64, [R184+0x800] ;  /* 0x00080000b840783b */ /* 0x008e680000000200 */
[----:B------:R-:W-:Y:S02]  /*51b0*/  MUFU.TANH R166, R9 ;  /* 0x0000000900a67308 */ /* 0x000fe40000002400 */
[-C--:B------:R-:W-:Y:S06]  /*51c0*/  HMMA.16816.F32.BF16 R144, R52, R46.reuse, R144 ;  /* 0x0000002e3490723c */ /* 0x080fec0000041890 */
[----:B------:R-:W3:Y:S02]  /*51d0*/  MUFU.TANH R169, R10 ;  /* 0x0000000a00a97308 */ /* 0x000ee40000002400 */
[----:B------:R-:W-:Y:S06]  /*51e0*/  HMMA.16816.F32.BF16 R140, R48, R46, R140 ;  /* 0x0000002e308c723c */ /* 0x000fec000004188c */
[----:B------:R5:W-:Y:S02]  /*51f0*/  MUFU.TANH R168, R11 ;  /* 0x0000000b00a87308 */ /* 0x000be40000002400 */
[----:B--2---:R-:W-:Y:S06]  /*5200*/  HMMA.16816.F32.BF16 R44, R60, R4, RZ ;  /* 0x000000043c2c723c */ /* 0x004fec00000418ff */
[----:B------:R-:W2:Y:S02]  /*5210*/  MUFU.TANH R170, R20 ;  /* 0x0000001400aa7308 */ /* 0x000ea40000002400 */
[C---:B------:R-:W-:Y:S01]  /*5220*/  HMMA.16816.F32.BF16 R36, R28.reuse, R24, R36 ;  /* 0x000000181c24723c */ /* 0x040fe20000041824 */
[----:B-----5:R-:W5:Y:S05]  /*5230*/  LDSM.16.M88.4 R8, [R191+0x5000] ;  /* 0x00500000bf08783b */ /* 0x020f6a0000000200 */
[----:B------:R-:W-:Y:S02]  /*5240*/  MUFU.TANH R171, R21 ;  /* 0x0000001500ab7308 */ /* 0x000fe40000002400 */
[----:B------:R-:W-:Y:S06]  /*5250*/  HMMA.16816.F32.BF16 R140, R28, R26, R140 ;  /* 0x0000001a1c8c723c */ /* 0x000fec000004188c */
[----:B------:R-:W2:Y:S02]  /*5260*/  MUFU.TANH R173, R22 ;  /* 0x0000001600ad7308 */ /* 0x000ea40000002400 */
[----:B-1----:R-:W-:Y:S06]  /*5270*/  HMMA.16816.F32.BF16 R40, R16, R64, R40 ;  /* 0x000000401028723c */ /* 0x002fec0000041828 */
[----:B------:R1:W1:Y:S02]  /*5280*/  MUFU.TANH R172, R23 ;  /* 0x0000001700ac7308 */ /* 0x0002640000002400 */
[----:B------:R-:W-:Y:S08]  /*5290*/  HMMA.16816.F32.BF16 R144, R32, R26, R144 ;  /* 0x0000001a2090723c */ /* 0x000ff00000041890 */
[----:B------:R-:W-:Y:S01]  /*52a0*/  HMMA.16816.F32.BF16 R24, R56, R4, RZ ;  /* 0x000000043818723c */ /* 0x000fe200000418ff */
[----:B-1----:R-:W1:Y:S07]  /*52b0*/  LDSM.16.M88.4 R20, [R186] ;  /* 0x00000000ba14783b */ /* 0x002e6e0000000200 */
[----:B------:R-:W-:Y:S01]  /*52c0*/  FMUL.FTZ R40, R40, c[0x0][0x2ec] ;  /* 0x0000bb0028287a20 */ /* 0x000fe20000410000 */
[----:B------:R-:W-:Y:S01]  /*52d0*/  HMMA.16816.F32.BF16 R36, R12, R64, R36 ;  /* 0x000000400c24723c */ /* 0x000fe20000041824 */
[----:B------:R-:W-:-:S02]  /*52e0*/  FMUL.FTZ R41, R41, c[0x0][0x2ec] ;  /* 0x0000bb0029297a20 */ /* 0x000fc40000410000 */
[----:B------:R-:W-:Y:S01]  /*52f0*/  FMUL.FTZ R42, R42, c[0x0][0x2ec] ;  /* 0x0000bb002a2a7a20 */ /* 0x000fe20000410000 */
[----:B------:R-:W1:Y:S01]  /*5300*/  MUFU.TANH R175, R40 ;  /* 0x0000002800af7308 */ /* 0x000e620000002400 */
[----:B------:R-:W-:-:S03]  /*5310*/  FMUL.FTZ R43, R43, c[0x0][0x2ec] ;  /* 0x0000bb002b2b7a20 */ /* 0x000fc60000410000 */
[----:B-----5:R-:W-:Y:S04]  /*5320*/  HMMA.16816.F32.BF16 R44, R52, R8, R44 ;  /* 0x00000008342c723c */ /* 0x020fe8000004182c */
[----:B------:R-:W-:Y:S04]  /*5330*/  MUFU.TANH R174, R41 ;  /* 0x0000002900ae7308 */ /* 0x000fe80000002400 */
[----:B------:R-:W-:Y:S04]  /*5340*/  HMMA.16816.F32.BF16 R140, R12, R66, R140 ;  /* 0x000000420c8c723c */ /* 0x000fe8000004188c */
[----:B------:R-:W-:Y:S04]  /*5350*/  MUFU.TANH R177, R42 ;  /* 0x0000002a00b17308 */ /* 0x000fe80000002400 */
[----:B------:R-:W-:Y:S01]  /*5360*/  HMMA.16816.F32.BF16 R24, R48, R8, R24 ;  /* 0x000000083018723c */ /* 0x000fe20000041818 */
[----:B------:R-:W-:-:S02]  /*5370*/  FMUL.FTZ R36, R36, c[0x0][0x2ec] ;  /* 0x0000bb0024247a20 */ /* 0x000fc40000410000 */
[----:B------:R-:W-:Y:S01]  /*5380*/  FMUL.FTZ R37, R37, c[0x0][0x2ec] ;  /* 0x0000bb0025257a20 */ /* 0x000fe20000410000 */
[----:B------:R5:W-:Y:S01]  /*5390*/  MUFU.TANH R176, R43 ;  /* 0x0000002b00b07308 */ /* 0x000be20000002400 */
[----:B------:R-:W-:Y:S02]  /*53a0*/  FMUL.FTZ R38, R38, c[0x0][0x2ec] ;  /* 0x0000bb0026267a20 */ /* 0x000fe40000410000 */
[----:B------:R-:W-:Y:S01]  /*53b0*/  FMUL.FTZ R39, R39, c[0x0][0x2ec] ;  /* 0x0000bb0027277a20 */ /* 0x000fe20000410000 */
[----:B------:R-:W-:Y:S01]  /*53c0*/  HMMA.16816.F32.BF16 R144, R16, R66, R144 ;  /* 0x000000421090723c */ /* 0x000fe20000041890 */
[----:B------:R-:W-:Y:S03]  /*53d0*/  LDSM.16.M88.4 R64, [R197+0x5800] ;  /* 0x00580000c540783b */ /* 0x000fe60000000200 */
[----:B------:R-:W2:Y:S04]  /*53e0*/  MUFU.TANH R178, R36 ;  /* 0x0000002400b27308 */ /* 0x000ea80000002400 */
[----:B-1----:R-:W-:Y:S01]  /*53f0*/  HMMA.16816.F32.BF16 R44, R32, R20, R44 ;  /* 0x00000014202c723c */ /* 0x002fe2000004182c */
[----:B------:R-:W-:-:S02]  /*5400*/  FMUL.FTZ R140, R140, c[0x0][0x2ec] ;  /* 0x0000bb008c8c7a20 */ /* 0x000fc40000410000 */
[----:B------:R-:W-:Y:S01]  /*5410*/  FMUL.FTZ R141, R141, c[0x0][0x2ec] ;  /* 0x0000bb008d8d7a20 */ /* 0x000fe20000410000 */
[----:B-----5:R-:W1:Y:S01]  /*5420*/  LDSM.16.M88.4 R40, [R184+0x1000] ;  /* 0x00100000b828783b */ /* 0x020e620000000200 */
[----:B------:R-:W-:Y:S01]  /*5430*/  MUFU.TANH R183, R37 ;  /* 0x0000002500b77308 */ /* 0x000fe20000002400 */
[----:B------:R-:W-:Y:S02]  /*5440*/  FMUL.FTZ R142, R142, c[0x0][0x2ec] ;  /* 0x0000bb008e8e7a20 */ /* 0x000fe40000410000 */
[----:B------:R-:W-:Y:S01]  /*5450*/  FMUL.FTZ R143, R143, c[0x0][0x2ec] ;  /* 0x0000bb008f8f7a20 */ /* 0x000fe20000410000 */
[----:B------:R-:W-:Y:S04]  /*5460*/  HMMA.16816.F32.BF16 R24, R28, R20, R24 ;  /* 0x000000141c18723c */ /* 0x000fe80000041818 */
[----:B------:R-:W5:Y:S03]  /*5470*/  MUFU.TANH R180, R38 ;  /* 0x0000002600b47308 */ /* 0x000f660000002400 */
[----:B------:R-:W-:-:S02]  /*5480*/  FMUL.FTZ R144, R144, c[0x0][0x2ec] ;  /* 0x0000bb0090907a20 */ /* 0x000fc40000410000 */
[----:B------:R-:W-:Y:S02]  /*5490*/  FMUL.FTZ R145, R145, c[0x0][0x2ec] ;  /* 0x0000bb0091917a20 */ /* 0x000fe40000410000 */
[----:B------:R-:W-:Y:S01]  /*54a0*/  FMUL.FTZ R146, R146, c[0x0][0x2ec] ;  /* 0x0000bb0092927a20 */ /* 0x000fe20000410000 */
[----:B------:R2:W-:Y:S01]  /*54b0*/  MUFU.TANH R182, R39 ;  /* 0x0000002700b67308 */ /* 0x0005e20000002400 */
[----:B------:R-:W-:-:S07]  /*54c0*/  FMUL.FTZ R147, R147, c[0x0][0x2ec] ;  /* 0x0000bb0093937a20 */ /* 0x000fce0000410000 */
[----:B------:R-:W-:Y:S01]  /*54d0*/  MUFU.TANH R226, R140 ;  /* 0x0000008c00e27308 */ /* 0x000fe20000002400 */
[-C--:B--2---:R-:W-:Y:S07]  /*54e0*/  HMMA.16816.F32.BF16 R36, R60, R6.reuse, RZ ;  /* 0x000000063c24723c */ /* 0x084fee00000418ff */
[----:B------:R-:W-:Y:S01]  /*54f0*/  MUFU.TANH R225, R141 ;  /* 0x0000008d00e17308 */ /* 0x000fe20000002400 */
[----:B------:R-:W-:Y:S07]  /*5500*/  HMMA.16816.F32.BF16 R4, R56, R6, RZ ;  /* 0x000000063804723c */ /* 0x000fee00000418ff */
[----:B------:R-:W-:Y:S01]  /*5510*/  MUFU.TANH R232, R142 ;  /* 0x0000008e00e87308 */ /* 0x000fe20000002400 */
[----:B-1----:R-:W-:Y:S07]  /*5520*/  HMMA.16816.F32.BF16 R44, R16, R40, R44 ;  /* 0x00000028102c723c */ /* 0x002fee000004182c */
[----:B------:R1:W-:Y:S01]  /*5530*/  MUFU.TANH R231, R143 ;  /* 0x0000008f00e77308 */ /* 0x0003e20000002400 */
[-C--:B------:R-:W-:Y:S07]  /*5540*/  HMMA.16816.F32.BF16 R36, R52, R10.reuse, R36 ;  /* 0x0000000a3424723c */ /* 0x080fee0000041824 */
[----:B------:R-:W-:Y:S01]  /*5550*/  MUFU.TANH R223, R144 ;  /* 0x0000009000df7308 */ /* 0x000fe20000002400 */
[----:B------:R-:W-:Y:S01]  /*5560*/  HMMA.16816.F32.BF16 R4, R48, R10, R4 ;  /* 0x0000000a3004723c */ /* 0x000fe20000041804 */
[----:B-1----:R-:W1:Y:S06]  /*5570*/  LDSM.16.M88.4 R140, [R191+0x5800] ;  /* 0x00580000bf8c783b */ /* 0x002e6c0000000200 */
[----:B------:R-:W-:Y:S01]  /*5580*/  MUFU.TANH R179, R145 ;  /* 0x0000009100b37308 */ /* 0x000fe20000002400 */
[----:B------:R-:W-:Y:S01]  /*5590*/  HMMA.16816.F32.BF16 R8, R56, R64, RZ ;  /* 0x000000403808723c */ /* 0x000fe200000418ff */
[----:B------:R-:W-:-:S06]  /*55a0*/  FMUL.FTZ R46, R46, c[0x0][0x2ec] ;  /* 0x0000bb002e2e7a20 */ /* 0x000fcc0000410000 */
[----:B------:R-:W2:Y:S01]  /*55b0*/  MUFU.TANH R222, R146 ;  /* 0x0000009200de7308 */ /* 0x000ea20000002400 */
[----:B------:R-:W-:Y:S01]  /*55c0*/  FMUL.FTZ R47, R47, c[0x0][0x2ec] ;  /* 0x0000bb002f2f7a20 */ /* 0x000fe20000410000 */
[----:B------:R-:W-:Y:S06]  /*55d0*/  HMMA.16816.F32.BF16 R24, R12, R40, R24 ;  /* 0x000000280c18723c */ /* 0x000fec0000041818 */
[----:B------:R2:W1:Y:S01]  /*55e0*/  MUFU.TANH R181, R147 ;  /* 0x0000009300b57308 */ /* 0x0004620000002400 */
[----:B------:R-:W-:Y:S01]  /*55f0*/  FMUL.FTZ R41, R44, c[0x0][0x2ec] ;  /* 0x0000bb002c297a20 */ /* 0x000fe20000410000 */
[----:B------:R-:W-:Y:S01]  /*5600*/  HMMA.16816.F32.BF16 R56, R56, R66, RZ ;  /* 0x000000423838723c */ /* 0x000fe200000418ff */
[----:B------:R-:W-:-:S05]  /*5610*/  FMUL.FTZ R40, R45, c[0x0][0x2ec] ;  /* 0x0000bb002d287a20 */ /* 0x000fca0000410000 */
[----:B------:R-:W-:Y:S02]  /*5620*/  MUFU.TANH R233, R46 ;  /* 0x0000002e00e97308 */ /* 0x000fe40000002400 */
[----:B------:R-:W-:Y:S06]  /*5630*/  HMMA.16816.F32.BF16 R36, R32, R22, R36 ;  /* 0x000000162024723c */ /* 0x000fec0000041824 */
[----:B------:R-:W1:Y:S02]  /*5640*/  MUFU.TANH R41, R41 ;  /* 0x0000002900297308 */ /* 0x000e640000002400 */
[----:B--2---:R-:W-:Y:S01]  /*5650*/  HMMA.16816.F32.BF16 R144, R60, R64, RZ ;  /* 0x000000403c90723c */ /* 0x004fe200000418ff */
[----:B------:R-:W-:-:S05]  /*5660*/  FMUL.FTZ R24, R24, c[0x0][0x2ec] ;  /* 0x0000bb0018187a20 */ /* 0x000fca0000410000 */
[----:B------:R2:W-:Y:S01]  /*5670*/  MUFU.TANH R65, R47 ;  /* 0x0000002f00417308 */ /* 0x0005e20000002400 */
[----:B------:R-:W-:Y:S02]  /*5680*/  FMUL.FTZ R25, R25, c[0x0][0x2ec] ;  /* 0x0000bb0019197a20 */ /* 0x000fe40000410000 */
[----:B------:R-:W-:Y:S02]  /*5690*/  FMUL.FTZ R26, R26, c[0x0][0x2ec] ;  /* 0x0000bb001a1a7a20 */ /* 0x000fe40000410000 */
[----:B------:R-:W-:Y:S01]  /*56a0*/  FMUL.FTZ R27, R27, c[0x0][0x2ec] ;  /* 0x0000bb001b1b7a20 */ /* 0x000fe20000410000 */
[----:B------:R-:W-:Y:S02]  /*56b0*/  HMMA.16816.F32.BF16 R60, R60, R66, RZ ;  /* 0x000000423c3c723c */ /* 0x000fe400000418ff */
[----:B------:R3:W-:Y:S06]  /*56c0*/  MUFU.TANH R66, R24 ;  /* 0x0000001800427308 */ /* 0x0007ec0000002400 */
[----:B------:R-:W-:Y:S01]  /*56d0*/  HMMA.16816.F32.BF16 R4, R28, R22, R4 ;  /* 0x000000161c04723c */ /* 0x000fe20000041804 */
[----:B--2---:R-:W2:Y:S01]  /*56e0*/  LDSM.16.M88.4 R44, [R185] ;  /* 0x00000000b92c783b */ /* 0x004ea20000000200 */
[----:B------:R2:W-:Y:S06]  /*56f0*/  MUFU.TANH R234, R25 ;  /* 0x0000001900ea7308 */ /* 0x0005ec0000002400 */
[----:B-1----:R-:W-:Y:S01]  /*5700*/  HMMA.16816.F32.BF16 R20, R48, R140, R8 ;  /* 0x0000008c3014723c */ /* 0x002fe20000041808 */
[----:B------:R-:W1:Y:S01]  /*5710*/  LDSM.16.M88.4 R8, [R184+0x1800] ;  /* 0x00180000b808783b */ /* 0x000e620000000200 */
[----:B------:R-:W-:-:S04]  /*5720*/  DEPBAR.LE SB0, 0x0 ;  /* 0x000080000000791a */ /* 0x000fc80000000000 */
[----:B------:R-:W1:Y:S02]  /*5730*/  MUFU.TANH R235, R26 ;  /* 0x0000001a00eb7308 */ /* 0x000e640000002400 */
[C---:B------:R-:W-:Y:S06]  /*5740*/  HMMA.16816.F32.BF16 R144, R52.reuse, R140, R144 ;  /* 0x0000008c3490723c */ /* 0x040fec0000041890 */
[----:B------:R-:W-:Y:S02]  /*5750*/  MUFU.TANH R236, R27 ;  /* 0x0000001b00ec7308 */ /* 0x000fe40000002400 */
[-C--:B------:R-:W-:Y:S06]  /*5760*/  HMMA.16816.F32.BF16 R60, R52, R142.reuse, R60 ;  /* 0x0000008e343c723c */ /* 0x080fec000004183c */
[----:B------:R-:W-:Y:S02]  /*5770*/  MUFU.TANH R40, R40 ;  /* 0x0000002800287308 */ /* 0x000fe40000002400 */
[----:B------:R-:W-:Y:S08]  /*5780*/  HMMA.16816.F32.BF16 R56, R48, R142, R56 ;  /* 0x0000008e3038723c */ /* 0x000ff00000041838 */
[----:B------:R-:W-:Y:S08]  /*5790*/  HMMA.16816.F32.BF16 R36, R16, R42, R36 ;  /* 0x0000002a1024723c */ /* 0x000ff00000041824 */
[-C--:B--2---:R-:W-:Y:S08]  /*57a0*/  HMMA.16816.F32.BF16 R20, R28, R44.reuse, R20 ;  /* 0x0000002c1c14723c */ /* 0x084ff00000041814 */
[C---:B------:R-:W-:Y:S08]  /*57b0*/  HMMA.16816.F32.BF16 R144, R32.reuse, R44, R144 ;  /* 0x0000002c2090723c */ /* 0x040ff00000041890 */
[----:B------:R-:W-:Y:S01]  /*57c0*/  HMMA.16816.F32.BF16 R60, R32, R46, R60 ;  /* 0x0000002e203c723c */ /* 0x000fe2000004183c */
[----:B------:R-:W-:-:S02]  /*57d0*/  FMUL.FTZ R140, R36, c[0x0][0x2ec] ;  /* 0x0000bb00248c7a20 */ /* 0x000fc40000410000 */
[----:B------:R-:W-:Y:S02]  /*57e0*/  IMAD R36, R0, 0x40, R165 ;  /* 0x0000004000247824 */ /* 0x000fe400078e02a5 */
[----:B------:R-:W-:Y:S02]  /*57f0*/  FMUL.FTZ R38, R38, c[0x0][0x2ec] ;  /* 0x0000bb0026267a20 */ /* 0x000fe40000410000 */
[----:B------:R-:W-:Y:S01]  /*5800*/  FMUL.FTZ R39, R39, c[0x0][0x2ec] ;  /* 0x0000bb0027277a20 */ /* 0x000fe20000410000 */
[----:B------:R-:W-:Y:S01]  /*5810*/  HMMA.16816.F32.BF16 R4, R12, R42, R4 ;  /* 0x0000002a0c04723c */ /* 0x000fe20000041804 */
[C---:B---3--:R-:W-:Y:S01]  /*5820*/  IADD3 R24, R36.reuse, 0x1, RZ ;  /* 0x0000000124187810 */ /* 0x048fe20007ffe0ff */
[----:B------:R2:W-:Y:S01]  /*5830*/  MUFU.TANH R141, R38 ;  /* 0x00000026008d7308 */ /* 0x0005e20000002400 */
[----:B------:R-:W-:Y:S01]  /*5840*/  IADD3 R25, R36, 0x8, RZ ;  /* 0x0000000824197810 */ /* 0x000fe20007ffe0ff */
[----:B------:R-:W-:Y:S01]  /*5850*/  FMUL.FTZ R37, R37, c[0x0][0x2ec] ;  /* 0x0000bb0025257a20 */ /* 0x000fe20000410000 */
[----:B------:R-:W-:-:S02]  /*5860*/  ISETP.GE.AND P1, PT, R24, R164, PT ;  /* 0x000000a41800720c */ /* 0x000fc40003f26270 */
[CC--:B------:R-:W-:Y:S01]  /*5870*/  ISETP.GE.AND P0, PT, R24.reuse, R163.reuse, PT ;  /* 0x000000a31800720c */ /* 0x0c0fe20003f06270 */
[----:B------:R-:W-:Y:S01]  /*5880*/  HMMA.16816.F32.BF16 R56, R28, R46, R56 ;  /* 0x0000002e1c38723c */ /* 0x000fe20000041838 */
[C---:B------:R-:W-:Y:S01]  /*5890*/  ISETP.GE.AND P6, PT, R25.reuse, R164, PT ;  /* 0x000000a41900720c */ /* 0x040fe20003fc6270 */
[----:B------:R-:W-:Y:S01]  /*58a0*/  MUFU.TANH R43, R37 ;  /* 0x00000025002b7308 */ /* 0x000fe20000002400 */
[C---:B------:R-:W-:Y:S02]  /*58b0*/  ISETP.GE.AND P5, PT, R25.reuse, R163, PT ;  /* 0x000000a31900720c */ /* 0x040fe40003fa6270 */
[-C--:B------:R-:W-:Y:S02]  /*58c0*/  ISETP.GE.AND P3, PT, R25, R162.reuse, PT ;  /* 0x000000a21900720c */ /* 0x080fe40003f66270 */
[----:B------:R-:W-:Y:S01]  /*58d0*/  ISETP.GE.AND P4, PT, R24, R162, PT ;  /* 0x000000a21800720c */ /* 0x000fe20003f86270 */
[----:B-1----:R-:W-:Y:S01]  /*58e0*/  HMMA.16816.F32.BF16 R20, R12, R8, R20 ;  /* 0x000000080c14723c */ /* 0x002fe20000041814 */
[----:B----4-:R-:W-:Y:S01]  /*58f0*/  FSEL R45, R138, -INF , !P0 ;  /* 0xff8000008a2d7808 */ /* 0x010fe20004000000 */
[----:B------:R-:W1:Y:S01]  /*5900*/  MUFU.TANH R140, R140 ;  /* 0x0000008c008c7308 */ /* 0x000e620000002400 */
[----:B--2---:R-:W-:Y:S01]  /*5910*/  FSEL R38, R137, -INF , !P1 ;  /* 0xff80000089267808 */ /* 0x004fe20004800000 */
[----:B------:R-:W-:Y:S01]  /*5920*/  IMAD.MOV.U32 R28, RZ, RZ, R0 ;  /* 0x000000ffff1c7224 */ /* 0x000fe200078e0000 */
[----:B------:R-:W-:-:S02]  /*5930*/  ISETP.GE.AND P1, PT, R25, R161, PT ;  /* 0x000000a11900720c */ /* 0x000fc40003f26270 */
[----:B------:R-:W-:Y:S01]  /*5940*/  IADD3 R25, R36, 0x9, RZ ;  /* 0x0000000924197810 */ /* 0x000fe20007ffe0ff */
[C---:B------:R-:W-:Y:S01]  /*5950*/  HMMA.16816.F32.BF16 R144, R16.reuse, R8, R144 ;  /* 0x000000081090723c */ /* 0x040fe20000041890 */
[----:B------:R-:W-:Y:S01]  /*5960*/  ISETP.GE.AND P2, PT, R24, R161, PT ;  /* 0x000000a11800720c */ /* 0x000fe20003f46270 */
[----:B------:R2:W-:Y:S01]  /*5970*/  MUFU.TANH R138, R39 ;  /* 0x00000027008a7308 */ /* 0x0005e20000002400 */
[----:B------:R-:W-:Y:S01]  /*5980*/  ISETP.GE.AND P0, PT, R25, R164, PT ;  /* 0x000000a41900720c */ /* 0x000fe20003f06270 */
[----:B------:R-:W-:Y:S01]  /*5990*/  FMUL.FTZ R44, R4, c[0x0][0x2ec] ;  /* 0x0000bb00042c7a20 */ /* 0x000fe20000410000 */
[----:B------:R-:W-:Y:S01]  /*59a0*/  IADD3 R24, R36, 0x10, RZ ;  /* 0x0000001024187810 */ /* 0x000fe20007ffe0ff */
[----:B------:R-:W-:Y:S01]  /*59b0*/  FMUL.FTZ R6, R6, c[0x0][0x2ec] ;  /* 0x0000bb0006067a20 */ /* 0x000fe20000410000 */
[----:B------:R-:W-:Y:S01]  /*59c0*/  FSEL R42, R148, -INF , !P4 ;  /* 0xff800000942a7808 */ /* 0x000fe20006000000 */
[----:B------:R-:W-:Y:S01]  /*59d0*/  HMMA.16816.F32.BF16 R60, R16, R10, R60 ;  /* 0x0000000a103c723c */ /* 0x000fe2000004183c */
[----:B------:R-:W-:Y:S01]  /*59e0*/  FMUL.FTZ R148, R5, c[0x0][0x2ec] ;  /* 0x0000bb0005947a20 */ /* 0x000fe20000410000 */
[----:B------:R-:W-:Y:S01]  /*59f0*/  FSEL R224, R169, -INF , !P5 ;  /* 0xff800000a9e07808 */ /* 0x000fe20006800000 */
[----:B------:R-:W3:Y:S01]  /*5a00*/  MUFU.TANH R44, R44 ;  /* 0x0000002c002c7308 */ /* 0x000ee20000002400 */
[----:B------:R-:W-:Y:S01]  /*5a10*/  FSEL R237, R170, -INF , !P3 ;  /* 0xff800000aaed7808 */ /* 0x000fe20005800000 */
[----:B------:R-:W-:Y:S01]  /*5a20*/  FMUL.FTZ R170, R7, c[0x0][0x2ec] ;  /* 0x0000bb0007aa7a20 */ /* 0x000fe20000410000 */
[----:B------:R-:W-:-:S02]  /*5a30*/  FSEL R5, R173, -INF , !P1 ;  /* 0xff800000ad057808 */ /* 0x000fc40004800000 */
[----:B------:R-:W-:Y:S01]  /*5a40*/  HMMA.16816.F32.BF16 R56, R12, R10, R56 ;  /* 0x0000000a0c38723c */ /* 0x000fe20000041838 */
[-C--:B------:R-:W-:Y:S01]  /*5a50*/  ISETP.GE.AND P4, PT, R25, R163.reuse, PT ;  /* 0x000000a31900720c */ /* 0x080fe20003f86270 */
[----:B------:R-:W-:Y:S01]  /*5a60*/  FMUL.FTZ R16, R21, c[0x0][0x2ec] ;  /* 0x0000bb0015107a20 */ /* 0x000fe20000410000 */
[----:B--2---:R-:W-:Y:S01]  /*5a70*/  FSEL R39, R166, -INF , !P0 ;  /* 0xff800000a6277808 */ /* 0x004fe20004000000 */
[----:B------:R2:W-:Y:S01]  /*5a80*/  MUFU.TANH R173, R6 ;  /* 0x0000000600ad7308 */ /* 0x0005e20000002400 */
[----:B------:R-:W-:Y:S01]  /*5a90*/  ISETP.GE.AND P5, PT, R24, R164, PT ;  /* 0x000000a41800720c */ /* 0x000fe20003fa6270 */
[----:B------:R-:W-:Y:S01]  /*5aa0*/  FMUL.FTZ R32, R20, c[0x0][0x2ec] ;  /* 0x0000bb0014207a20 */ /* 0x000fe20000410000 */
[----:B------:R-:W-:Y:S01]  /*5ab0*/  ISETP.GE.AND P3, PT, R24, R163, PT ;  /* 0x000000a31800720c */ /* 0x000fe20003f66270 */
[----:B------:R-:W-:Y:S01]  /*5ac0*/  FMUL.FTZ R144, R144, c[0x0][0x2ec] ;  /* 0x0000bb0090907a20 */ /* 0x000fe20000410000 */
[-C--:B------:R-:W-:Y:S01]  /*5ad0*/  ISETP.GE.AND P1, PT, R24, R162.reuse, PT ;  /* 0x000000a21800720c */ /* 0x080fe20003f26270 */
[----:B------:R-:W-:Y:S01]  /*5ae0*/  FMUL.FTZ R146, R146, c[0x0][0x2ec] ;  /* 0x0000bb0092927a20 */ /* 0x000fe20000410000 */
[-C--:B------:R-:W-:Y:S01]  /*5af0*/  ISETP.GE.AND P0, PT, R24, R161.reuse, PT ;  /* 0x000000a11800720c */ /* 0x080fe20003f06270 */
[----:B------:R-:W4:Y:S01]  /*5b00*/  MUFU.TANH R170, R170 ;  /* 0x000000aa00aa7308 */ /* 0x000f220000002400 */
[----:B------:R-:W-:Y:S01]  /*5b10*/  FSEL R37, R151, -INF , !P2 ;  /* 0xff80000097257808 */ /* 0x000fe20005000000 */
[----:B------:R-:W-:Y:S01]  /*5b20*/  FMUL.FTZ R8, R145, c[0x0][0x2ec] ;  /* 0x0000bb0091087a20 */ /* 0x000fe20000410000 */
[----:B------:R-:W-:Y:S01]  /*5b30*/  FSEL R4, R167, -INF , !P6 ;  /* 0xff800000a7047808 */ /* 0x000fe20007000000 */
[----:B------:R-:W-:Y:S01]  /*5b40*/  FMUL.FTZ R61, R61, c[0x0][0x2ec] ;  /* 0x0000bb003d3d7a20 */ /* 0x000fe20000410000 */
[----:B------:R-:W-:Y:S01]  /*5b50*/  IADD3 R24, R36, 0x11, RZ ;  /* 0x0000001124187810 */ /* 0x000fe20007ffe0ff */
[----:B------:R-:W-:Y:S01]  /*5b60*/  FMUL.FTZ R49, R147, c[0x0][0x2ec] ;  /* 0x0000bb0093317a20 */ /* 0x000fe20000410000 */
[C---:B------:R-:W-:Y:S01]  /*5b70*/  ISETP.GE.AND P2, PT, R25.reuse, R162, PT ;  /* 0x000000a21900720c */ /* 0x040fe20003f46270 */
[----:B------:R-:W1:Y:S01]  /*5b80*/  MUFU.TANH R16, R16 ;  /* 0x0000001000107308 */ /* 0x000e620000002400 */
[----:B------:R-:W-:Y:S01]  /*5b90*/  ISETP.GE.AND P6, PT, R25, R161, PT ;  /* 0x000000a11900720c */ /* 0x000fe20003fc6270 */
[----:B------:R-:W-:Y:S01]  /*5ba0*/  FMUL.FTZ R19, R22, c[0x0][0x2ec] ;  /* 0x0000bb0016137a20 */ /* 0x000fe20000410000 */
[----:B------:R-:W-:Y:S01]  /*5bb0*/  FSEL R52, R168, -INF , !P4 ;  /* 0xff800000a8347808 */ /* 0x000fe20006000000 */
[----:B------:R-:W-:Y:S01]  /*5bc0*/  FMUL.FTZ R56, R56, c[0x0][0x2ec] ;  /* 0x0000bb0038387a20 */ /* 0x000fe20000410000 */
[----:B------:R-:W-:Y:S01]  /*5bd0*/  IADD3 R25, R36, 0x18, RZ ;  /* 0x0000001824197810 */ /* 0x000fe20007ffe0ff */
[----:B------:R-:W-:Y:S01]  /*5be0*/  FMUL.FTZ R23, R23, c[0x0][0x2ec] ;  /* 0x0000bb0017177a20 */ /* 0x000fe20000410000 */
[----:B------:R-:W-:Y:S01]  /*5bf0*/  ISETP.GE.AND P4, PT, R24, R164, PT ;  /* 0x000000a41800720c */ /* 0x000fe20003f86270 */
[----:B------:R-:W1:Y:S01]  /*5c00*/  MUFU.TANH R148, R148 ;  /* 0x0000009400947308 */ /* 0x000e620000002400 */
[----:B------:R-:W-:Y:S01]  /*5c10*/  FSEL R7, R171, -INF , !P2 ;  /* 0xff800000ab077808 */ /* 0x000fe20005000000 */
[----:B------:R-:W-:Y:S01]  /*5c20*/  FMUL.FTZ R60, R60, c[0x0][0x2ec] ;  /* 0x0000bb003c3c7a20 */ /* 0x000fe20000410000 */
[----:B--2---:R-:W-:Y:S01]  /*5c30*/  FSEL R6, R172, -INF , !P6 ;  /* 0xff800000ac067808 */ /* 0x004fe20007000000 */
[----:B------:R-:W-:Y:S01]  /*5c40*/  FMUL.FTZ R53, R59, c[0x0][0x2ec] ;  /* 0x0000bb003b357a20 */ /* 0x000fe20000410000 */
[----:B------:R-:W-:-:S02]  /*5c50*/  FSEL R64, R175, -INF , !P5 ;  /* 0xff800000af407808 */ /* 0x000fc40006800000 */
[C---:B------:R-:W-:Y:S01]  /*5c60*/  ISETP.GE.AND P2, PT, R24.reuse, R163, PT ;  /* 0x000000a31800720c */ /* 0x040fe20003f46270 */
[----:B------:R-:W2:Y:S01]  /*5c70*/  MUFU.TANH R166, R144 ;  /* 0x0000009000a67308 */ /* 0x000ea20000002400 */
[C---:B------:R-:W-:Y:S02]  /*5c80*/  ISETP.GE.AND P6, PT, R24.reuse, R162, PT ;  /* 0x000000a21800720c */ /* 0x040fe40003fc6270 */
[----:B------:R-:W-:Y:S02]  /*5c90*/  ISETP.GE.AND P5, PT, R24, R161, PT ;  /* 0x000000a11800720c */ /* 0x000fe40003fa6270 */
[----:B------:R-:W-:Y:S02]  /*5ca0*/  FSEL R67, R178, -INF , !P1 ;  /* 0xff800000b2437808 */ /* 0x000fe40004800000 */
[----:B------:R-:W-:Y:S01]  /*5cb0*/  FSEL R24, R177, -INF , !P3 ;  /* 0xff800000b1187808 */ /* 0x000fe20005800000 */
[----:B------:R-:W-:Y:S01]  /*5cc0*/  MUFU.TANH R10, R61 ;  /* 0x0000003d000a7308 */ /* 0x000fe20000002400 */
[----:B------:R-:W-:-:S02]  /*5cd0*/  ISETP.GE.AND P1, PT, R25, R163, PT ;  /* 0x000000a31900720c */ /* 0x000fc40003f26270 */
[----:B-----5:R-:W-:Y:S02]  /*5ce0*/  FSEL R175, R180, -INF , !P0 ;  /* 0xff800000b4af7808 */ /* 0x020fe40004000000 */
[----:B------:R-:W-:Y:S02]  /*5cf0*/  IADD3 R9, R36, 0x19, RZ ;  /* 0x0000001924097810 */ /* 0x000fe40007ffe0ff */
[C---:B------:R-:W-:Y:S01]  /*5d00*/  ISETP.GE.AND P3, PT, R25.reuse, R164, PT ;  /* 0x000000a41900720c */ /* 0x040fe20003f66270 */
[----:B------:R5:W-:Y:S01]  /*5d10*/  MUFU.TANH R61, R56 ;  /* 0x00000038003d7308 */ /* 0x000be20000002400 */
[C---:B------:R-:W-:Y:S02]  /*5d20*/  ISETP.GE.AND P0, PT, R25.reuse, R162, PT ;  /* 0x000000a21900720c */ /* 0x040fe40003f06270 */
[----:B------:R-:W-:Y:S02]  /*5d30*/  FSEL R167, R174, -INF , !P4 ;  /* 0xff800000aea77808 */ /* 0x000fe40006000000 */
[----:B------:R-:W-:-:S02]  /*5d40*/  ISETP.GE.AND P4, PT, R25, R161, PT ;  /* 0x000000a11900720c */ /* 0x000fc40003f86270 */
[----:B------:R-:W-:Y:S01]  /*5d50*/  IADD3 R27, R36, 0x20, RZ ;  /* 0x00000020241b7810 */ /* 0x000fe20007ffe0ff */
[----:B------:R-:W-:Y:S01]  /*5d60*/  MUFU.TANH R8, R8 ;  /* 0x0000000800087308 */ /* 0x000fe20000002400 */
[----:B------:R-:W-:Y:S02]  /*5d70*/  FSEL R25, R176, -INF , !P2 ;  /* 0xff800000b0197808 */ /* 0x000fe40005000000 */
[----:B------:R-:W-:Y:S02]  /*5d80*/  ISETP.GE.AND P2, PT, R9, R164, PT ;  /* 0x000000a40900720c */ /* 0x000fe40003f46270 */
[----:B------:R-:W-:Y:S02]  /*5d90*/  FSEL R26, R222, -INF , !P1 ;  /* 0xff800000de1a7808 */ /* 0x000fe40004800000 */
[----:B------:R-:W-:Y:S01]  /*5da0*/  FSEL R183, R183, -INF , !P6 ;  /* 0xff800000b7b77808 */ /* 0x000fe20007000000 */
[----:B-----5:R-:W-:Y:S01]  /*5db0*/  FMUL.FTZ R56, R58, c[0x0][0x2ec] ;  /* 0x0000bb003a387a20 */ /* 0x020fe20000410000 */
[----:B------:R-:W-:Y:S01]  /*5dc0*/  FSEL R182, R182, -INF , !P5 ;  /* 0xff800000b6b67808 */ /* 0x000fe20006800000 */
[----:B------:R-:W-:Y:S01]  /*5dd0*/  MUFU.TANH R49, R49 ;  /* 0x0000003100317308 */ /* 0x000fe20000002400 */
[----:B------:R-:W-:Y:S01]  /*5de0*/  FSEL R172, R223, -INF , !P3 ;  /* 0xff800000dfac7808 */ /* 0x000fe20005800000 */
[----:B------:R-:W-:Y:S01]  /*5df0*/  FMUL.FTZ R58, R57, c[0x0][0x2ec] ;  /* 0x0000bb00393a7a20 */ /* 0x000fe20000410000 */
[----:B------:R-:W-:-:S02]  /*5e00*/  FSEL R222, R226, -INF , !P0 ;  /* 0xff800000e2de7808 */ /* 0x000fc40004000000 */
[C---:B------:R-:W-:Y:S02]  /*5e10*/  ISETP.GE.AND P6, PT, R9.reuse, R163, PT ;  /* 0x000000a30900720c */ /* 0x040fe40003fc6270 */
[C---:B------:R-:W-:Y:S01]  /*5e20*/  ISETP.GE.AND P5, PT, R9.reuse, R162, PT ;  /* 0x000000a20900720c */ /* 0x040fe20003fa6270 */
[----:B------:R-:W-:Y:S01]  /*5e30*/  MUFU.TANH R17, R32 ;  /* 0x0000002000117308 */ /* 0x000fe20000002400 */
[----:B------:R-:W-:Y:S02]  /*5e40*/  ISETP.GE.AND P3, PT, R9, R161, PT ;  /* 0x000000a10900720c */ /* 0x000fe40003f66270 */
[C---:B------:R-:W-:Y:S02]  /*5e50*/  ISETP.GE.AND P1, PT, R27.reuse, R164, PT ;  /* 0x000000a41b00720c */ /* 0x040fe40003f26270 */
[----:B------:R-:W-:Y:S02]  /*5e60*/  ISETP.GE.AND P0, PT, R27, R163, PT ;  /* 0x000000a31b00720c */ /* 0x000fe40003f06270 */
[C---:B------:R-:W-:Y:S01]  /*5e70*/  IADD3 R20, R36.reuse, 0x21, RZ ;  /* 0x0000002124147810 */ /* 0x040fe20007ffe0ff */
[----:B------:R-:W5:Y:S01]  /*5e80*/  MUFU.TANH R9, R146 ;  /* 0x0000009200097308 */ /* 0x000f620000002400 */
[----:B------:R-:W-:-:S02]  /*5e90*/  IADD3 R18, R36, 0x28, RZ ;  /* 0x0000002824127810 */ /* 0x000fc40007ffe0ff */
[----:B------:R-:W-:Y:S02]  /*5ea0*/  FSEL R142, R232, -INF , !P4 ;  /* 0xff800000e88e7808 */ /* 0x000fe40006000000 */
[----:B------:R-:W-:Y:S02]  /*5eb0*/  FSEL R169, R179, -INF , !P2 ;  /* 0xff800000b3a97808 */ /* 0x000fe40005000000 */
[C---:B------:R-:W-:Y:S01]  /*5ec0*/  ISETP.GE.AND P4, PT, R27.reuse, R162, PT ;  /* 0x000000a21b00720c */ /* 0x040fe20003f86270 */
[----:B------:R-:W1:Y:S01]  /*5ed0*/  MUFU.TANH R19, R19 ;  /* 0x0000001300137308 */ /* 0x000e620000002400 */
[----:B------:R-:W-:Y:S02]  /*5ee0*/  ISETP.GE.AND P2, PT, R27, R161, PT ;  /* 0x000000a11b00720c */ /* 0x000fe40003f46270 */
[----:B------:R-:W-:Y:S02]  /*5ef0*/  FSEL R27, R181, -INF , !P6 ;  /* 0xff800000b51b7808 */ /* 0x000fe40007000000 */
[----:B------:R-:W-:-:S02]  /*5f00*/  FSEL R223, R225, -INF , !P5 ;  /* 0xff800000e1df7808 */ /* 0x000fc40006800000 */
[----:B------:R-:W-:Y:S01]  /*5f10*/  FSEL R143, R231, -INF , !P3 ;  /* 0xff800000e78f7808 */ /* 0x000fe20005800000 */
[----:B------:R1:W-:Y:S01]  /*5f20*/  MUFU.TANH R147, R60 ;  /* 0x0000003c00937308 */ /* 0x0003e20000002400 */
[----:B------:R-:W-:Y:S02]  /*5f30*/  FSEL R174, R41, -INF , !P1 ;  /* 0xff80000029ae7808 */ /* 0x000fe40004800000 */
[----:B------:R-:W-:Y:S02]  /*5f40*/  FSEL R137, R233, -INF , !P0 ;  /* 0xff800000e9897808 */ /* 0x000fe40004000000 */
[C---:B------:R-:W-:Y:S02]  /*5f50*/  ISETP.GE.AND P6, PT, R20.reuse, R164, PT ;  /* 0x000000a41400720c */ /* 0x040fe40003fc6270 */
[C---:B------:R-:W-:Y:S01]  /*5f60*/  ISETP.GE.AND P5, PT, R20.reuse, R163, PT ;  /* 0x000000a31400720c */ /* 0x040fe20003fa6270 */
[----:B------:R-:W-:Y:S01]  /*5f70*/  MUFU.TANH R56, R56 ;  /* 0x0000003800387308 */ /* 0x000fe20000002400 */
[----:B------:R-:W-:-:S02]  /*5f80*/  ISETP.GE.AND P3, PT, R20, R162, PT ;  /* 0x000000a21400720c */ /* 0x000fc40003f66270 */
[----:B------:R-:W-:Y:S02]  /*5f90*/  ISETP.GE.AND P1, PT, R20, R161, PT ;  /* 0x000000a11400720c */ /* 0x000fe40003f26270 */
[----:B------:R-:W-:Y:S02]  /*5fa0*/  ISETP.GE.AND P0, PT, R18, R164, PT ;  /* 0x000000a41200720c */ /* 0x000fe40003f06270 */
[----:B------:R-:W-:Y:S01]  /*5fb0*/  IADD3 R20, R36, 0x29, RZ ;  /* 0x0000002924147810 */ /* 0x000fe20007ffe0ff */
[----:B------:R-:W-:Y:S01]  /*5fc0*/  MUFU.TANH R58, R58 ;  /* 0x0000003a003a7308 */ /* 0x000fe20000002400 */
[----:B------:R-:W-:Y:S02]  /*5fd0*/  FSEL R171, R235, -INF , !P2 ;  /* 0xff800000ebab7808 */ /* 0x000fe40005000000 */
[----:B------:R-:W-:Y:S02]  /*5fe0*/  ISETP.GE.AND P2, PT, R18, R162, PT ;  /* 0x000000a21200720c */ /* 0x000fe40003f46270 */
[----:B-1----:R-:W-:-:S02]  /*5ff0*/  FSEL R181, R140, -INF , !P0 ;  /* 0xff8000008cb57808 */ /* 0x002fc40004000000 */
[----:B------:R-:W-:Y:S01]  /*6000*/  ISETP.GE.AND P0, PT, R20, R161, PT ;  /* 0x000000a11400720c */ /* 0x000fe20003f06270 */
[----:B------:R-:W-:Y:S01]  /*6010*/  MUFU.TANH R53, R53 ;  /* 0x0000003500357308 */ /* 0x000fe20000002400 */
[----:B------:R-:W-:Y:S02]  /*6020*/  FSEL R177, R66, -INF , !P4 ;  /* 0xff80000042b17808 */ /* 0x000fe40006000000 */
[----:B------:R-:W-:Y:S02]  /*6030*/  IADD3 R12, R36, 0x31, RZ ;  /* 0x00000031240c7810 */ /* 0x000fe40007ffe0ff */
[----:B------:R-:W-:Y:S02]  /*6040*/  FSEL R178, R40, -INF , !P6 ;  /* 0xff80000028b27808 */ /* 0x000fe40007000000 */
[----:B------:R-:W-:Y:S02]  /*6050*/  FSEL R66, R65, -INF , !P5 ;  /* 0xff80000041427808 */ /* 0x000fe40006800000 */
[----:B---3--:R-:W-:Y:S01]  /*6060*/  FSEL R180, R44, -INF , !P2 ;  /* 0xff8000002cb47808 */ /* 0x008fe20005000000 */
[----:B------:R-:W-:Y:S01]  /*6070*/  FMUL.FTZ R44, R62, c[0x0][0x2ec] ;  /* 0x0000bb003e2c7a20 */ /* 0x000fe20000410000 */
[----:B------:R-:W-:-:S02]  /*6080*/  ISETP.GE.AND P4, PT, R18, R163, PT ;  /* 0x000000a31200720c */ /* 0x000fc40003f86270 */
[----:B------:R-:W-:Y:S02]  /*6090*/  ISETP.GE.AND P6, PT, R18, R161, PT ;  /* 0x000000a11200720c */ /* 0x000fe40003fc6270 */
[----:B------:R-:W-:Y:S01]  /*60a0*/  ISETP.GE.AND P5, PT, R20, R164, PT ;  /* 0x000000a41400720c */ /* 0x000fe20003fa6270 */
[----:B------:R-:W1:Y:S01]  /*60b0*/  MUFU.TANH R18, R23 ;  /* 0x0000001700127308 */ /* 0x000e620000002400 */
[----:B----4-:R-:W-:Y:S02]  /*60c0*/  FSEL R170, R170, -INF , !P0 ;  /* 0xff800000aaaa7808 */ /* 0x010fe40004000000 */
[----:B------:R-:W-:Y:S02]  /*60d0*/  FSEL R176, R234, -INF , !P3 ;  /* 0xff800000eab07808 */ /* 0x000fe40005800000 */
[----:B------:R-:W-:Y:S02]  /*60e0*/  FSEL R168, R236, -INF , !P1 ;  /* 0xff800000eca87808 */ /* 0x000fe40004800000 */
[----:B------:R-:W-:Y:S01]  /*60f0*/  ISETP.GE.AND P0, PT, R12, R162, PT ;  /* 0x000000a20c00720c */ /* 0x000fe20003f06270 */
[----:B------:R-:W3:Y:S01]  /*6100*/  MUFU.TANH R44, R44 ;  /* 0x0000002c002c7308 */ /* 0x000ee20000002400 */
[----:B------:R-:W-:Y:S01]  /*6110*/  BAR.SYNC.DEFER_BLOCKING 0x0 ;  /* 0x0000000000007b1d */ /* 0x000fe20000010000 */
[----:B------:R-:W-:-:S02]  /*6120*/  ISETP.GE.AND P3, PT, R20, R163, PT ;  /* 0x000000a31400720c */ /* 0x000fc40003f66270 */
[----:B------:R-:W-:Y:S02]  /*6130*/  ISETP.GE.AND P1, PT, R20, R162, PT ;  /* 0x000000a21400720c */ /* 0x000fe40003f26270 */
[----:B------:R-:W-:Y:S02]  /*6140*/  IADD3 R20, R36, 0x30, RZ ;  /* 0x0000003024147810 */ /* 0x000fe40007ffe0ff */
[----:B------:R-:W-:Y:S01]  /*6150*/  FSEL R151, R43, -INF , !P5 ;  /* 0xff8000002b977808 */ /* 0x000fe20006800000 */
[----:B------:R-:W-:Y:S01]  /*6160*/  FMUL.FTZ R43, R63, c[0x0][0x2ec] ;  /* 0x0000bb003f2b7a20 */ /* 0x000fe20000410000 */
[----:B------:R-:W-:Y:S02]  /*6170*/  FSEL R62, R16, -INF , !P0 ;  /* 0xff800000103e7808 */ /* 0x000fe40004000000 */
[----:B------:R-:W-:Y:S02]  /*6180*/  FSEL R141, R141, -INF , !P4 ;  /* 0xff8000008d8d7808 */ /* 0x000fe40006000000 */
[----:B------:R-:W-:Y:S01]  /*6190*/  ISETP.GE.AND P0, PT, R36, R163, PT ;  /* 0x000000a32400720c */ /* 0x000fe20003f06270 */
[----:B------:R-:W4:Y:S01]  /*61a0*/  MUFU.TANH R43, R43 ;  /* 0x0000002b002b7308 */ /* 0x000f220000002400 */
[----:B------:R-:W-:-:S02]  /*61b0*/  ISETP.GE.AND P4, PT, R20, R164, PT ;  /* 0x000000a41400720c */ /* 0x000fc40003f86270 */
[----:B------:R-:W-:Y:S02]  /*61c0*/  ISETP.GE.AND P2, PT, R20, R163, PT ;  /* 0x000000a31400720c */ /* 0x000fe40003f46270 */
[----:B------:R-:W-:Y:S02]  /*61d0*/  IADD3 R11, R36, 0x38, RZ ;  /* 0x00000038240b7810 */ /* 0x000fe40007ffe0ff */
[----:B------:R-:W-:Y:S02]  /*61e0*/  FSEL R48, R139, -INF , !P0 ;  /* 0xff8000008b307808 */ /* 0x000fe40004000000 */
[----:B------:R-:W-:Y:S02]  /*61f0*/  FSEL R173, R173, -INF , !P6 ;  /* 0xff800000adad7808 */ /* 0x000fe40007000000 */
[----:B------:R-:W-:Y:S02]  /*6200*/  FSEL R138, R138, -INF , !P3 ;  /* 0xff8000008a8a7808 */ /* 0x000fe40005800000 */
[----:B------:R-:W-:-:S02]  /*6210*/  FSEL R179, R148, -INF , !P1 ;  /* 0xff80000094b37808 */ /* 0x000fc40004800000 */
[----:B--2---:R-:W-:Y:S02]  /*6220*/  FSEL R166, R166, -INF , !P4 ;  /* 0xff800000a6a67808 */ /* 0x004fe40006000000 */
[----:B-----5:R-:W-:Y:S02]  /*6230*/  FSEL R47, R9, -INF , !P2 ;  /* 0xff800000092f7808 */ /* 0x020fe40005000000 */
[----:B------:R-:W-:Y:S02]  /*6240*/  ISETP.NE.AND P0, PT, R160, 0x2, PT ;  /* 0x00000002a000780c */ /* 0x000fe40003f05270 */
[C---:B------:R-:W-:Y:S02]  /*6250*/  ISETP.GE.AND P6, PT, R20.reuse, R162, PT ;  /* 0x000000a21400720c */ /* 0x040fe40003fc6270 */
[----:B------:R-:W-:Y:S02]  /*6260*/  ISETP.GE.AND P5, PT, R20, R161, PT ;  /* 0x000000a11400720c */ /* 0x000fe40003fa6270 */
[----:B------:R-:W-:-:S02]  /*6270*/  ISETP.GE.AND P3, PT, R12, R164, PT ;  /* 0x000000a40c00720c */ /* 0x000fc40003f66270 */
[C---:B------:R-:W-:Y:S02]  /*6280*/  ISETP.GE.AND P1, PT, R12.reuse, R163, PT ;  /* 0x000000a30c00720c */ /* 0x040fe40003f26270 */
[----:B------:R-:W-:Y:S02]  /*6290*/  ISETP.GE.AND P4, PT, R12, R161, PT ;  /* 0x000000a10c00720c */ /* 0x000fe40003f86270 */
[----:B------:R-:W-:Y:S02]  /*62a0*/  ISETP.GE.AND P2, PT, R11, R164, PT ;  /* 0x000000a40b00720c */ /* 0x000fe40003f46270 */
[----:B------:R-:W-:Y:S02]  /*62b0*/  FSEL R65, R17, -INF , !P6 ;  /* 0xff80000011417808 */ /* 0x000fe40007000000 */
[----:B------:R-:W-:Y:S02]  /*62c0*/  FSEL R60, R19, -INF , !P5 ;  /* 0xff800000133c7808 */ /* 0x000fe40006800000 */
[----:B------:R-:W-:-:S02]  /*62d0*/  FSEL R148, R8, -INF , !P3 ;  /* 0xff80000008947808 */ /* 0x000fc40005800000 */
[----:B------:R-:W-:Y:S02]  /*62e0*/  FSEL R49, R49, -INF , !P1 ;  /* 0xff80000031317808 */ /* 0x000fe40004800000 */
[----:B-1----:R-:W-:Y:S02]  /*62f0*/  FSEL R57, R18, -INF , !P4 ;  /* 0xff80000012397808 */ /* 0x002fe40006000000 */
[----:B------:R-:W-:Y:S02]  /*6300*/  FSEL R147, R147, -INF , !P2 ;  /* 0xff80000093937808 */ /* 0x000fe40005000000 */
[C---:B------:R-:W-:Y:S02]  /*6310*/  ISETP.GE.AND P6, PT, R11.reuse, R163, PT ;  /* 0x000000a30b00720c */ /* 0x040fe40003fc6270 */
[C---:B------:R-:W-:Y:S02]  /*6320*/  ISETP.GE.AND P5, PT, R11.reuse, R162, PT ;  /* 0x000000a20b00720c */ /* 0x040fe40003fa6270 */
[----:B------:R-:W-:-:S02]  /*6330*/  ISETP.GE.AND P3, PT, R11, R161, PT ;  /* 0x000000a10b00720c */ /* 0x000fc40003f66270 */
[C---:B------:R-:W-:Y:S02]  /*6340*/  ISETP.GE.AND P1, PT, R36.reuse, R164, PT ;  /* 0x000000a42400720c */ /* 0x040fe40003f26270 */
[C---:B------:R-:W-:Y:S02]  /*6350*/  ISETP.GE.AND P4, PT, R36.reuse, R162, PT ;  /* 0x000000a22400720c */ /* 0x040fe40003f86270 */
[C---:B------:R-:W-:Y:S02]  /*6360*/  ISETP.GE.AND P2, PT, R36.reuse, R161, PT ;  /* 0x000000a12400720c */ /* 0x040fe40003f46270 */
[----:B------:R-:W-:Y:S02]  /*6370*/  IADD3 R36, R36, 0x39, RZ ;  /* 0x0000003924247810 */ /* 0x000fe40007ffe0ff */
[----:B---3--:R-:W-:Y:S02]  /*6380*/  FSEL R44, R44, -INF , !P6 ;  /* 0xff8000002c2c7808 */ /* 0x008fe40007000000 */
[----:B------:R-:W-:-:S02]  /*6390*/  FSEL R61, R61, -INF , !P5 ;  /* 0xff8000003d3d7808 */ /* 0x000fc40006800000 */
[----:B------:R-:W-:Y:S02]  /*63a0*/  FSEL R56, R56, -INF , !P3 ;  /* 0xff80000038387808 */ /* 0x000fe40005800000 */
[----:B------:R-:W-:Y:S02]  /*63b0*/  FSEL R132, R132, -INF , !P1 ;  /* 0xff80000084847808 */ /* 0x000fe40004800000 */
[C---:B------:R-:W-:Y:S02]  /*63c0*/  ISETP.GE.AND P6, PT, R36.reuse, R164, PT ;  /* 0x000000a42400720c */ /* 0x040fe40003fc6270 */
[C---:B------:R-:W-:Y:S02]  /*63d0*/  ISETP.GE.AND P5, PT, R36.reuse, R163, PT ;  /* 0x000000a32400720c */ /* 0x040fe40003fa6270 */
[C---:B------:R-:W-:Y:S02]  /*63e0*/  ISETP.GE.AND P3, PT, R36.reuse, R162, PT ;  /* 0x000000a22400720c */ /* 0x040fe40003f66270 */
[----:B------:R-:W-:-:S02]  /*63f0*/  ISETP.GE.AND P1, PT, R36, R161, PT ;  /* 0x000000a12400720c */ /* 0x000fc40003f26270 */
[----:B------:R-:W-:Y:S02]  /*6400*/  FSEL R149, R149, -INF , !P4 ;  /* 0xff80000095957808 */ /* 0x000fe40006000000 */
[----:B------:R-:W-:Y:S02]  /*6410*/  FSEL R150, R150, -INF , !P2 ;  /* 0xff80000096967808 */ /* 0x000fe40005000000 */
[----:B------:R-:W-:Y:S02]  /*6420*/  FSEL R139, R10, -INF , !P6 ;  /* 0xff8000000a8b7808 */ /* 0x000fe40007000000 */
[----:B----4-:R-:W-:Y:S02]  /*6430*/  FSEL R43, R43, -INF , !P5 ;  /* 0xff8000002b2b7808 */ /* 0x010fe40006800000 */
[----:B------:R-:W-:Y:S02]  /*6440*/  FSEL R58, R58, -INF , !P3 ;  /* 0xff8000003a3a7808 */ /* 0x000fe40005800000 */
[----:B------:R-:W-:Y:S01]  /*6450*/  FSEL R53, R53, -INF , !P1 ;  /* 0xff80000035357808 */ /* 0x000fe20004800000 */
[----:B------:R-:W-:Y:S05]  /*6460*/  @!P0 BRA `(.L_x_665) ;  /* 0x000001a000008947 */ /* 0x000fea0003800000 */
[----:B------:R-:W-:Y:S02]  /*6470*/  IADD3 R0, R160, -0x3, RZ ;  /* 0xfffffffda0007810 */ /* 0x000fe40007ffe0ff */
[----:B------:R-:W-:-:S02]  /*6480*/  SHF.L.U64.HI R8, R152, 0x5, R153 ;  /* 0x0000000598087819 */ /* 0x000fc40000010299 */
[----:B------:R-:W-:Y:S01]  /*6490*/  SHF.R.S32.HI R9, RZ, 0x1f, R0 ;  /* 0x0000001fff097819 */ /* 0x000fe20000011400 */
[----:B------:R-:W-:-:S04]  /*64a0*/  IMAD.WIDE.U32 R12, R0, c[0x0][0x198], RZ ;  /* 0x00006600000c7a25 */ /* 0x000fc800078e00ff */
[----:B------:R-:W-:Y:S01]  /*64b0*/  IMAD R9, R9, c[0x0][0x198], RZ ;  /* 0x0000660009097a24 */ /* 0x000fe200078e02ff */
[----:B------:R-:W-:-:S03]  /*64c0*/  LEA R10, P0, R12, R212, 0x6 ;  /* 0x000000d40c0a7211 */ /* 0x000fc600078030ff */
[----:B------:R-:W-:Y:S01]  /*64d0*/  IMAD R9, R0, c[0x0][0x19c], R9 ;  /* 0x0000670000097a24 */ /* 0x000fe200078e0209 */
[----:B------:R-:W-:Y:S01]  /*64e0*/  LEA R14, P1, R10, c[0x0][0x168], 0x1 ;  /* 0x00005a000a0e7a11 */ /* 0x000fe200078208ff */
[----:B------:R-:W-:Y:S02]  /*64f0*/  IMAD.SHL.U32 R0, R152, 0x20, RZ ;  /* 0x0000002098007824 */ /* 0x000fe400078e00ff */
[----:B------:R-:W-:-:S05]  /*6500*/  IMAD.IADD R9, R13, 0x1, R9 ;  /* 0x000000010d097824 */ /* 0x000fca00078e0209 */
[----:B------:R-:W-:Y:S02]  /*6510*/  LEA.HI.X R9, R12, R215, R9, 0x6, P0 ;  /* 0x000000d70c097211 */ /* 0x000fe400000f3409 */
[-C--:B------:R-:W-:Y:S02]  /*6520*/  IADD3 R12, P0, R14, R0.reuse, RZ ;  /* 0x000000000e0c7210 */ /* 0x080fe40007f1e0ff */
[----:B------:R-:W-:Y:S02]  /*6530*/  LEA.HI.X R15, R10, c[0x0][0x16c], R9, 0x1, P1 ;  /* 0x00005b000a0f7a11 */ /* 0x000fe400008f0c09 */
[----:B------:R-:W-:-:S03]  /*6540*/  IADD3 R10, P1, R12, R0, RZ ;  /* 0x000000000c0a7210 */ /* 0x000fc60007f3e0ff */
[--C-:B------:R-:W-:Y:S01]  /*6550*/  IMAD.X R13, R15, 0x1, R8.reuse, P0 ;  /* 0x000000010f0d7824 */ /* 0x100fe200000e0608 */
        /* <DEDUP_REMOVED lines=11> */
.L_x_665:
[----:B------:R-:W-:Y:S01]  /*6610*/  FMNMX.FTZ R0, R136, R132, !PT ;  /* 0x0000008488007209 */ /* 0x000fe20007810000 */
[----:B------:R-:W-:Y:S01]  /*6620*/  LDSM.16.MT88.4 R20, [R192+0x6000] ;  /* 0x00600000c014783b */ /* 0x000fe20000004200 */
        /* <DEDUP_REMOVED lines=46> */
[----:B------:R-:W1:Y:S01]  /*6910*/  SHFL.BFLY PT, R0, R11, 0x2, 0x1f ;  /* 0x0c401f000b007f89 */ /* 0x000e6200000e0000 */
[----:B------:R-:W-:Y:S02]  /*6920*/  FMNMX.FTZ R12, R177, R12, !PT ;  /* 0x0000000cb10c7209 */ /* 0x000fe40007810000 */
[----:B------:R-:W-:Y:S01]  /*6930*/  FMNMX.FTZ R10, R25, R10, !PT ;  /* 0x0000000a190a7209 */ /* 0x000fe20007810000 */
[----:B------:R-:W2:Y:S01]  /*6940*/  SHFL.BFLY PT, R144, R8, 0x1, 0x1f ;  /* 0x0c201f0008907f89 */ /* 0x000ea200000e0000 */
        /* <DEDUP_REMOVED lines=11> */
[----:B--2---:R-:W-:Y:S01]  /*6a00*/  FMNMX.FTZ R144, R8, R144, !PT ;  /* 0x0000009008907209 */ /* 0x004fe20007810000 */
[----:B------:R-:W1:Y:S01]  /*6a10*/  SHFL.BFLY PT, R145, R0, 0x1, 0x1f ;  /* 0x0c201f0000917f89 */ /* 0x000e6200000e0000 */
[----:B------:R-:W-:Y:S02]  /*6a20*/  FMNMX.FTZ R8, R141, R10, !PT ;  /* 0x0000000a8d087209 */ /* 0x000fe40007810000 */
[----:B------:R-:W-:Y:S01]  /*6a30*/  FMNMX.FTZ R12, R58, R12, !PT ;  /* 0x0000000c3a0c7209 */ /* 0x000fe20007810000 */
[----:B------:R-:W-:Y:S01]  /*6a40*/  FMUL.FTZ R140, R144, c[0x0][0x23c] ;  /* 0x00008f00908c7a20 */ /* 0x000fe20000410000 */
[----:B------:R-:W-:-:S02]  /*6a50*/  FMNMX.FTZ R8, R138, R8, !PT ;  /* 0x000000088a087209 */ /* 0x000fc40007810000 */
[----:B------:R-:W-:Y:S01]  /*6a60*/  FSETP.NEU.FTZ.AND P2, PT, R144, -INF , PT ;  /* 0xff8000009000780b */ /* 0x000fe20003f5d000 */
[----:B------:R-:W2:Y:S01]  /*6a70*/  SHFL.BFLY PT, R9, R12, 0x2, 0x1f ;  /* 0x0c401f000c097f89 */ /* 0x000ea200000e0000 */
[----:B------:R-:W-:Y:S02]  /*6a80*/  FMNMX.FTZ R8, R47, R8, !PT ;  /* 0x000000082f087209 */ /* 0x000fe40007810000 */
[----:B------:R-:W-:Y:S02]  /*6a90*/  FSEL R140, R140, RZ, P2 ;  /* 0x000000ff8c8c7208 */ /* 0x000fe40001000000 */
[----:B------:R-:W-:Y:S02]  /*6aa0*/  FMNMX.FTZ R8, R49, R8, !PT ;  /* 0x0000000831087209 */ /* 0x000fe40007810000 */
[----:B------:R-:W-:Y:S01]  /*6ab0*/  FSEL R51, R144, RZ, P2 ;  /* 0x000000ff90337208 */ /* 0x000fe20001000000 */
[--C-:B------:R-:W-:Y:S01]  /*6ac0*/  FFMA.FTZ R40, R38, c[0x0][0x23c], -R140.reuse ;  /* 0x00008f0026287a23 */ /* 0x100fe2000001088c */
[----:B------:R-:W-:Y:S01]  /*6ad0*/  FMNMX.FTZ R8, R44, R8, !PT ;  /* 0x000000082c087209 */ /* 0x000fe20007810000 */
[----:B------:R-:W-:-:S02]  /*6ae0*/  FFMA.FTZ R38, R39, c[0x0][0x23c], -R140 ;  /* 0x00008f0027267a23 */ /* 0x000fc4000001088c */
[----:B------:R-:W-:Y:S01]  /*6af0*/  FADD.FTZ R51, R136, -R51 ;  /* 0x8000003388337221 */ /* 0x000fe20000010000 */
[----:B------:R-:W-:Y:S01]  /*6b00*/  FMNMX.FTZ R8, R43, R8, !PT ;  /* 0x000000082b087209 */ /* 0x000fe20007810000 */
[--C-:B------:R-:W-:Y:S01]  /*6b10*/  FFMA.FTZ R36, R132, c[0x0][0x23c], -R140.reuse ;  /* 0x00008f0084247a23 */ /* 0x100fe2000001088c */
[----:B------:R-:W-:Y:S01]  /*6b20*/  MUFU.EX2 R40, R40 ;  /* 0x0000002800287308 */ /* 0x000fe20000000800 */
[----:B-1----:R-:W-:Y:S01]  /*6b30*/  FMNMX.FTZ R145, R0, R145, !PT ;  /* 0x0000009100917209 */ /* 0x002fe20007810000 */
[----:B------:R-:W-:Y:S01]  /*6b40*/  FMUL.FTZ R63, R51, c[0x0][0x23c] ;  /* 0x00008f00333f7a20 */ /* 0x000fe20000410000 */
[----:B------:R-:W1:Y:S01]  /*6b50*/  SHFL.BFLY PT, R0, R8, 0x2, 0x1f ;  /* 0x0c401f0008007f89 */ /* 0x000e6200000e0000 */
[--C-:B------:R-:W-:Y:S01]  /*6b60*/  FFMA.FTZ R64, R64, c[0x0][0x23c], -R140.reuse ;  /* 0x00008f0040407a23 */ /* 0x100fe2000001088c */
[C---:B------:R-:W-:Y:S01]  /*6b70*/  FSETP.NEU.FTZ.AND P0, PT, R145.reuse, -INF , PT ;  /* 0xff8000009100780b */ /* 0x040fe20003f1d000 */
[----:B------:R-:W-:Y:S02]  /*6b80*/  FMUL.FTZ R54, R145, c[0x0][0x23c] ;  /* 0x00008f0091367a20 */ /* 0x000fe40000410000 */
[----:B------:R-:W-:Y:S01]  /*6b90*/  MUFU.EX2 R36, R36 ;  /* 0x0000002400247308 */ /* 0x000fe20000000800 */
[----:B--2---:R-:W-:Y:S01]  /*6ba0*/  FMNMX.FTZ R9, R12, R9, !PT ;  /* 0x000000090c097209 */ /* 0x004fe20007810000 */
[--C-:B------:R-:W-:Y:S01]  /*6bb0*/  FFMA.FTZ R178, R178, c[0x0][0x23c], -R140.reuse ;  /* 0x00008f00b2b27a23 */ /* 0x100fe2000001088c */
[----:B------:R-:W-:Y:S01]  /*6bc0*/  FSEL R54, R54, RZ, P0 ;  /* 0x000000ff36367208 */ /* 0x000fe20000000000 */
[----:B------:R-:W-:Y:S01]  /*6bd0*/  LDSM.16.MT88.4 R12, [R190+0x6000] ;  /* 0x00600000be0c783b */ /* 0x000fe20000004200 */
[----:B------:R-:W-:-:S02]  /*6be0*/  FFMA.FTZ R181, R181, c[0x0][0x23c], -R140 ;  /* 0x00008f00b5b57a23 */ /* 0x000fc4000001088c */
[----:B------:R-:W-:Y:S01]  /*6bf0*/  FFMA.FTZ R151, R151, c[0x0][0x23c], -R140 ;  /* 0x00008f0097977a23 */ /* 0x000fe2000001088c */
[----:B------:R-:W2:Y:S01]  /*6c00*/  SHFL.BFLY PT, R146, R9, 0x1, 0x1f ;  /* 0x0c201f0009927f89 */ /* 0x000ea200000e0000 */
[--C-:B------:R-:W-:Y:S01]  /*6c10*/  FFMA.FTZ R29, R5, c[0x0][0x23c], -R54.reuse ;  /* 0x00008f00051d7a23 */ /* 0x100fe20000010836 */
[----:B------:R-:W-:Y:S01]  /*6c20*/  MUFU.EX2 R38, R38 ;  /* 0x0000002600267308 */ /* 0x000fe20000000800 */
[--C-:B------:R-:W-:Y:S02]  /*6c30*/  FFMA.FTZ R30, R37, c[0x0][0x23c], -R54.reuse ;  /* 0x00008f00251e7a23 */ /* 0x100fe40000010836 */
[--C-:B------:R-:W-:Y:S01]  /*6c40*/  FFMA.FTZ R37, R6, c[0x0][0x23c], -R54.reuse ;  /* 0x00008f0006257a23 */ /* 0x100fe20000010836 */
[----:B------:R-:W-:Y:S01]  /*6c50*/  FSEL R6, R145, RZ, P0 ;  /* 0x000000ff91067208 */ /* 0x000fe20000000000 */
[----:B------:R-:W-:Y:S02]  /*6c60*/  FFMA.FTZ R31, R150, c[0x0][0x23c], -R54 ;  /* 0x00008f00961f7a23 */ /* 0x000fe40000010836 */
[----:B------:R-:W-:Y:S01]  /*6c70*/  FFMA.FTZ R150, R169, c[0x0][0x23c], -R140 ;  /* 0x00008f00a9967a23 */ /* 0x000fe2000001088c */
[----:B------:R-:W-:Y:S01]  /*6c80*/  MUFU.EX2 R30, R30 ;  /* 0x0000001e001e7308 */ /* 0x000fe20000000800 */
[----:B-1----:R-:W-:Y:S01]  /*6c90*/  FMNMX.FTZ R0, R8, R0, !PT ;  /* 0x0000000008007209 */ /* 0x002fe20007810000 */
[----:B------:R-:W-:-:S02]  /*6ca0*/  FADD.FTZ R6, R133, -R6 ;  /* 0x8000000685067221 */ /* 0x000fc40000010000 */
[----:B------:R-:W-:Y:S02]  /*6cb0*/  FFMA.FTZ R8, R4, c[0x0][0x23c], -R140 ;  /* 0x00008f0004087a23 */ /* 0x000fe4000001088c */
[----:B------:R-:W1:Y:S01]  /*6cc0*/  SHFL.BFLY PT, R5, R0, 0x1, 0x1f ;  /* 0x0c201f0000057f89 */ /* 0x000e6200000e0000 */
[----:B------:R-:W-:Y:S01]  /*6cd0*/  FMUL.FTZ R6, R6, c[0x0][0x23c] ;  /* 0x00008f0006067a20 */ /* 0x000fe20000410000 */
[----:B------:R3:W-:Y:S01]  /*6ce0*/  MUFU.EX2 R39, R8 ;  /* 0x0000000800277308 */ /* 0x0007e20000000800 */
[--C-:B------:R-:W-:Y:S02]  /*6cf0*/  FFMA.FTZ R133, R175, c[0x0][0x23c], -R54.reuse ;  /* 0x00008f00af857a23 */ /* 0x100fe40000010836 */
[--C-:B------:R-:W-:Y:S02]  /*6d00*/  FFMA.FTZ R136, R182, c[0x0][0x23c], -R54.reuse ;  /* 0x00008f00b6887a23 */ /* 0x100fe40000010836 */
[--C-:B------:R-:W-:Y:S01]  /*6d10*/  FFMA.FTZ R171, R171, c[0x0][0x23c], -R54.reuse ;  /* 0x00008f00abab7a23 */ /* 0x100fe20000010836 */
[----:B--2---:R-:W-:Y:S01]  /*6d20*/  FMNMX.FTZ R146, R9, R146, !PT ;  /* 0x0000009209927209 */ /* 0x004fe20007810000 */
[--C-:B------:R-:W-:Y:S01]  /*6d30*/  FFMA.FTZ R168, R168, c[0x0][0x23c], -R54.reuse ;  /* 0x00008f00a8a87a23 */ /* 0x100fe20000010836 */
[----:B------:R2:W-:Y:S01]  /*6d40*/  MUFU.EX2 R41, R6 ;  /* 0x0000000600297308 */ /* 0x0005e20000000800 */
[----:B------:R-:W-:Y:S01]  /*6d50*/  FFMA.FTZ R173, R173, c[0x0][0x23c], -R54 ;  /* 0x00008f00adad7a23 */ /* 0x000fe20000010836 */
[C---:B------:R-:W-:Y:S01]  /*6d60*/  FSETP.NEU.FTZ.AND P1, PT, R146.reuse, -INF , PT ;  /* 0xff8000009200780b */ /* 0x040fe20003f3d000 */
[----:B------:R-:W-:-:S02]  /*6d70*/  FMUL.FTZ R59, R146, c[0x0][0x23c] ;  /* 0x00008f00923b7a20 */ /* 0x000fc40000410000 */
[--C-:B------:R-:W-:Y:S02]  /*6d80*/  FFMA.FTZ R170, R170, c[0x0][0x23c], -R54.reuse ;  /* 0x00008f00aaaa7a23 */ /* 0x100fe40000010836 */
[--C-:B------:R-:W-:Y:S01]  /*6d90*/  FFMA.FTZ R57, R57, c[0x0][0x23c], -R54.reuse ;  /* 0x00008f0039397a23 */ /* 0x100fe20000010836 */
[----:B------:R-:W-:Y:S01]  /*6da0*/  FSEL R59, R59, RZ, P1 ;  /* 0x000000ff3b3b7208 */ /* 0x000fe20000800000 */
[----:B---3--:R-:W-:Y:S01]  /*6db0*/  LDSM.16.MT88.4 R8, [R188+0x6000] ;  /* 0x00600000bc08783b */ /* 0x008fe20000004200 */
[----:B------:R-:W3:Y:S01]  /*6dc0*/  MUFU.EX2 R31, R31 ;  /* 0x0000001f001f7308 */ /* 0x000ee20000000800 */
[----:B------:R-:W-:Y:S02]  /*6dd0*/  FFMA.FTZ R56, R56, c[0x0][0x23c], -R54 ;  /* 0x00008f0038387a23 */ /* 0x000fe40000010836 */
[--C-:B------:R-:W-:Y:S01]  /*6de0*/  FFMA.FTZ R32, R7, c[0x0][0x23c], -R59.reuse ;  /* 0x00008f0007207a23 */ /* 0x100fe2000001083b */
[----:B-1----:R-:W-:Y:S01]  /*6df0*/  FMNMX.FTZ R0, R0, R5, !PT ;  /* 0x0000000500007209 */ /* 0x002fe20007810000 */
[--C-:B------:R-:W-:Y:S01]  /*6e00*/  FFMA.FTZ R34, R42, c[0x0][0x23c], -R59.reuse ;  /* 0x00008f002a227a23 */ /* 0x100fe2000001083b */
[----:B--2---:R-:W1:Y:S01]  /*6e10*/  LDSM.16.MT88.4 R4, [R189+0x6000] ;  /* 0x00600000bd04783b */ /* 0x004e620000004200 */
[----:B------:R-:W-:Y:S01]  /*6e20*/  FSEL R42, R146, RZ, P1 ;  /* 0x000000ff922a7208 */ /* 0x000fe20000800000 */
[--C-:B------:R-:W-:Y:S01]  /*6e30*/  FFMA.FTZ R35, R149, c[0x0][0x23c], -R59.reuse ;  /* 0x00008f0095237a23 */ /* 0x100fe2000001083b */
[C---:B------:R-:W-:Y:S01]  /*6e40*/  FSETP.NEU.FTZ.AND P0, PT, R0.reuse, -INF , PT ;  /* 0xff8000000000780b */ /* 0x040fe20003f1d000 */
[----:B------:R-:W-:Y:S01]  /*6e50*/  FMUL.FTZ R46, R0, c[0x0][0x23c] ;  /* 0x00008f00002e7a20 */ /* 0x000fe20000410000 */
[----:B------:R-:W-:Y:S01]  /*6e60*/  MUFU.EX2 R34, R34 ;  /* 0x0000002200227308 */ /* 0x000fe20000000800 */
[----:B------:R-:W-:Y:S01]  /*6e70*/  FADD.FTZ R42, R134, -R42 ;  /* 0x8000002a862a7221 */ /* 0x000fe20000010000 */
[----:B------:R-:W-:Y:S01]  /*6e80*/  FSEL R55, R0, RZ, P0 ;  /* 0x000000ff00377208 */ /* 0x000fe20000000000 */
[----:B------:R-:W-:Y:S01]  /*6e90*/  FFMA.FTZ R33, R237, c[0x0][0x23c], -R59 ;  /* 0x00008f00ed217a23 */ /* 0x000fe2000001083b */
[----:B------:R-:W-:Y:S01]  /*6ea0*/  FSEL R46, R46, RZ, P0 ;  /* 0x000000ff2e2e7208 */ /* 0x000fe20000000000 */
[----:B------:R-:W-:Y:S01]  /*6eb0*/  FMUL.FTZ R42, R42, c[0x0][0x23c] ;  /* 0x00008f002a2a7a20 */ /* 0x000fe20000410000 */
[----:B---3--:R-:W-:Y:S01]  /*6ec0*/  F2FP.BF16.PACK_AB R17, R30, R31 ;  /* 0x0000001f1e11723e */ /* 0x008fe200000010ff */
[----:B------:R-:W-:Y:S01]  /*6ed0*/  FADD.FTZ R55, R135, -R55 ;  /* 0x8000003787377221 */ /* 0x000fe20000010000 */
[----:B------:R-:W2:Y:S01]  /*6ee0*/  MUFU.EX2 R35, R35 ;  /* 0x0000002300237308 */ /* 0x000ea20000000800 */
[--C-:B------:R-:W-:Y:S01]  /*6ef0*/  FFMA.FTZ R50, R48, c[0x0][0x23c], -R46.reuse ;  /* 0x00008f0030327a23 */ /* 0x100fe2000001082e */
[----:B------:R-:W-:Y:S01]  /*6f00*/  ISETP.GE.AND P0, PT, R160, 0x3, PT ;  /* 0x00000003a000780c */ /* 0x000fe20003f06270 */
[----:B------:R-:W-:-:S02]  /*6f10*/  FFMA.FTZ R48, R45, c[0x0][0x23c], -R46 ;  /* 0x00008f002d307a23 */ /* 0x000fc4000001082e */
[----:B------:R-:W-:Y:S02]  /*6f20*/  FFMA.FTZ R52, R52, c[0x0][0x23c], -R46 ;  /* 0x00008f0034347a23 */ /* 0x000fe4000001082e */
[----:B------:R-:W-:Y:S01]  /*6f30*/  FMUL.FTZ R55, R55, c[0x0][0x23c] ;  /* 0x00008f0037377a20 */ /* 0x000fe20000410000 */
[----:B------:R-:W-:Y:S01]  /*6f40*/  MUFU.EX2 R33, R33 ;  /* 0x0000002100217308 */ /* 0x000fe20000000800 */
[-C--:B------:R-:W-:Y:S02]  /*6f50*/  FMUL.FTZ R126, R126, R41.reuse ;  /* 0x000000297e7e7220 */ /* 0x080fe40000410000 */
[-C--:B------:R-:W-:Y:S02]  /*6f60*/  FMUL.FTZ R127, R127, R41.reuse ;  /* 0x000000297f7f7220 */ /* 0x080fe40000410000 */
[-C--:B------:R-:W-:Y:S02]  /*6f70*/  FMUL.FTZ R122, R122, R41.reuse ;  /* 0x000000297a7a7220 */ /* 0x080fe40000410000 */
[----:B------:R-:W-:Y:S01]  /*6f80*/  FMUL.FTZ R123, R123, R41 ;  /* 0x000000297b7b7220 */ /* 0x000fe20000410000 */
[----:B------:R-:W3:Y:S01]  /*6f90*/  MUFU.EX2 R32, R32 ;  /* 0x0000002000207308 */ /* 0x000ee20000000800 */
[----:B--2---:R-:W-:Y:S01]  /*6fa0*/  F2FP.BF16.PACK_AB R16, R34, R35 ;  /* 0x000000232210723e */ /* 0x004fe200000010ff */
[----:B------:R-:W-:-:S02]  /*6fb0*/  FMUL.FTZ R110, R110, R41 ;  /* 0x000000296e6e7220 */ /* 0x000fc40000410000 */
[-C--:B------:R-:W-:Y:S02]  /*6fc0*/  FMUL.FTZ R111, R111, R41.reuse ;  /* 0x000000296f6f7220 */ /* 0x080fe40000410000 */
[-C--:B------:R-:W-:Y:S02]  /*6fd0*/  FMUL.FTZ R106, R106, R41.reuse ;  /* 0x000000296a6a7220 */ /* 0x080fe40000410000 */
[----:B------:R-:W-:Y:S01]  /*6fe0*/  MUFU.EX2 R29, R29 ;  /* 0x0000001d001d7308 */ /* 0x000fe20000000800 */
[-C--:B------:R-:W-:Y:S02]  /*6ff0*/  FMUL.FTZ R107, R107, R41.reuse ;  /* 0x000000296b6b7220 */ /* 0x080fe40000410000 */
[-C--:B------:R-:W-:Y:S02]  /*7000*/  FMUL.FTZ R94, R94, R41.reuse ;  /* 0x000000295e5e7220 */ /* 0x080fe40000410000 */
[-C--:B------:R-:W-:Y:S02]  /*7010*/  FMUL.FTZ R95, R95, R41.reuse ;  /* 0x000000295f5f7220 */ /* 0x080fe40000410000 */
[----:B------:R-:W-:Y:S01]  /*7020*/  FMUL.FTZ R90, R90, R41 ;  /* 0x000000295a5a7220 */ /* 0x000fe20000410000 */
[----:B------:R-:W2:Y:S01]  /*7030*/  MUFU.EX2 R37, R37 ;  /* 0x0000002500257308 */ /* 0x000ea20000000800 */
[----:B---3--:R-:W-:Y:S01]  /*7040*/  F2FP.BF16.PACK_AB R18, R32, R33 ;  /* 0x000000212012723e */ /* 0x008fe200000010ff */
[----:B------:R-:W-:-:S02]  /*7050*/  FMUL.FTZ R91, R91, R41 ;  /* 0x000000295b5b7220 */ /* 0x000fc40000410000 */
[-C--:B------:R-:W-:Y:S02]  /*7060*/  FMUL.FTZ R78, R78, R41.reuse ;  /* 0x000000294e4e7220 */ /* 0x080fe40000410000 */
[-C--:B------:R-:W-:Y:S02]  /*7070*/  FMUL.FTZ R79, R79, R41.reuse ;  /* 0x000000294f4f7220 */ /* 0x080fe40000410000 */
[----:B------:R-:W3:Y:S01]  /*7080*/  MUFU.EX2 R42, R42 ;  /* 0x0000002a002a7308 */ /* 0x000ee20000000800 */
[-C--:B------:R-:W-:Y:S02]  /*7090*/  FMUL.FTZ R74, R74, R41.reuse ;  /* 0x000000294a4a7220 */ /* 0x080fe40000410000 */
[----:B------:R-:W-:Y:S02]  /*70a0*/  FMUL.FTZ R75, R75, R41 ;  /* 0x000000294b4b7220 */ /* 0x000fe40000410000 */
[--C-:B------:R-:W-:Y:S02]  /*70b0*/  FFMA.FTZ R135, R142, c[0x0][0x23c], -R54.reuse ;  /* 0x00008f008e877a23 */ /* 0x100fe40000010836 */
[----:B------:R-:W-:Y:S01]  /*70c0*/  FFMA.FTZ R142, R143, c[0x0][0x23c], -R54 ;  /* 0x00008f008f8e7a23 */ /* 0x000fe20000010836 */
[----:B------:R4:W-:Y:S01]  /*70d0*/  MUFU.EX2 R45, R50 ;  /* 0x00000032002d7308 */ /* 0x0009e20000000800 */
[----:B--2---:R-:W-:Y:S01]  /*70e0*/  F2FP.BF16.PACK_AB R19, R37, R29 ;  /* 0x0000001d2513723e */ /* 0x004fe200000010ff */
[----:B------:R-:W-:-:S02]  /*70f0*/  FFMA.FTZ R143, R167, c[0x0][0x23c], -R140 ;  /* 0x00008f00a78f7a23 */ /* 0x000fc4000001088c */
[--C-:B------:R-:W-:Y:S02]  /*7100*/  FFMA.FTZ R149, R172, c[0x0][0x23c], -R140.reuse ;  /* 0x00008f00ac957a23 */ /* 0x100fe4000001088c */
[----:B------:R-:W-:Y:S02]  /*7110*/  FFMA.FTZ R167, R174, c[0x0][0x23c], -R140 ;  /* 0x00008f00aea77a23 */ /* 0x000fe4000001088c */
[----:B------:R-:W-:Y:S01]  /*7120*/  MUFU.EX2 R51, R52 ;  /* 0x0000003400337308 */ /* 0x000fe20000000800 */
[-C--:B---3--:R-:W-:Y:S02]  /*7130*/  FMUL.FTZ R124, R124, R42.reuse ;  /* 0x0000002a7c7c7220 */ /* 0x088fe40000410000 */
[-C--:B------:R-:W-:Y:S02]  /*7140*/  FMUL.FTZ R125, R125, R42.reuse ;  /* 0x0000002a7d7d7220 */ /* 0x080fe40000410000 */
[-C--:B------:R-:W-:Y:S02]  /*7150*/  FMUL.FTZ R120, R120, R42.reuse ;  /* 0x0000002a78787220 */ /* 0x080fe40000410000 */
[-C--:B------:R-:W-:Y:S01]  /*7160*/  FMUL.FTZ R121, R121, R42.reuse ;  /* 0x0000002a79797220 */ /* 0x080fe20000410000 */
[----:B------:R-:W-:Y:S01]  /*7170*/  MUFU.EX2 R48, R48 ;  /* 0x0000003000307308 */ /* 0x000fe20000000800 */
[----:B----4-:R-:W-:Y:S01]  /*7180*/  FFMA.FTZ R50, R224, c[0x0][0x23c], -R46 ;  /* 0x00008f00e0327a23 */ /* 0x010fe2000001082e */
[----:B------:R-:W-:Y:S01]  /*7190*/  HMMA.16816.F32.BF16 R124, R16, R20, R124 ;  /* 0x00000014107c723c */ /* 0x000fe2000004187c */
[----:B------:R-:W-:-:S02]  /*71a0*/  FMUL.FTZ R108, R108, R42 ;  /* 0x0000002a6c6c7220 */ /* 0x000fc40000410000 */
[-C--:B------:R-:W-:Y:S02]  /*71b0*/  FMUL.FTZ R109, R109, R42.reuse ;  /* 0x0000002a6d6d7220 */ /* 0x080fe40000410000 */
[-C--:B------:R-:W-:Y:S01]  /*71c0*/  FMUL.FTZ R104, R104, R42.reuse ;  /* 0x0000002a68687220 */ /* 0x080fe20000410000 */
[----:B------:R-:W-:Y:S01]  /*71d0*/  MUFU.EX2 R50, R50 ;  /* 0x0000003200327308 */ /* 0x000fe20000000800 */
[-C--:B------:R-:W-:Y:S01]  /*71e0*/  FMUL.FTZ R105, R105, R42.reuse ;  /* 0x0000002a69697220 */ /* 0x080fe20000410000 */
[C---:B------:R-:W-:Y:S01]  /*71f0*/  HMMA.16816.F32.BF16 R120, R16.reuse, R22, R120 ;  /* 0x000000161078723c */ /* 0x040fe20000041878 */
[-C--:B------:R-:W-:Y:S02]  /*7200*/  FMUL.FTZ R92, R92, R42.reuse ;  /* 0x0000002a5c5c7220 */ /* 0x080fe40000410000 */
[-C--:B------:R-:W-:Y:S02]  /*7210*/  FMUL.FTZ R93, R93, R42.reuse ;  /* 0x0000002a5d5d7220 */ /* 0x080fe40000410000 */
[-C--:B------:R-:W-:Y:S01]  /*7220*/  FMUL.FTZ R88, R88, R42.reuse ;  /* 0x0000002a58587220 */ /* 0x080fe20000410000 */
[----:B------:R-:W2:Y:S01]  /*7230*/  MUFU.EX2 R52, R63 ;  /* 0x0000003f00347308 */ /* 0x000ea20000000800 */
[-C--:B------:R-:W-:Y:S01]  /*7240*/  FMUL.FTZ R89, R89, R42.reuse ;  /* 0x0000002a59597220 */ /* 0x080fe20000410000 */
[----:B------:R-:W-:Y:S01]  /*7250*/  HMMA.16816.F32.BF16 R108, R16, R12, R108 ;  /* 0x0000000c106c723c */ /* 0x000fe2000004186c */
[----:B------:R-:W-:-:S02]  /*7260*/  FMUL.FTZ R76, R76, R42 ;  /* 0x0000002a4c4c7220 */ /* 0x000fc40000410000 */
[-C--:B------:R-:W-:Y:S02]  /*7270*/  FMUL.FTZ R77, R77, R42.reuse ;  /* 0x0000002a4d4d7220 */ /* 0x080fe40000410000 */
[-C--:B------:R-:W-:Y:S01]  /*7280*/  FMUL.FTZ R72, R72, R42.reuse ;  /* 0x0000002a48487220 */ /* 0x080fe20000410000 */
[----:B------:R-:W3:Y:S01]  /*7290*/  MUFU.EX2 R55, R55 ;  /* 0x0000003700377308 */ /* 0x000ee20000000800 */
[----:B------:R-:W-:Y:S01]  /*72a0*/  FMUL.FTZ R73, R73, R42 ;  /* 0x0000002a49497220 */ /* 0x000fe20000410000 */
[C---:B------:R-:W-:Y:S01]  /*72b0*/  HMMA.16816.F32.BF16 R104, R16.reuse, R14, R104 ;  /* 0x0000000e1068723c */ /* 0x040fe20000041868 */
[--C-:B------:R-:W-:Y:S02]  /*72c0*/  FFMA.FTZ R132, R183, c[0x0][0x23c], -R59.reuse ;  /* 0x00008f00b7847a23 */ /* 0x100fe4000001083b */
[----:B------:R-:W-:Y:S02]  /*72d0*/  FFMA.FTZ R134, R223, c[0x0][0x23c], -R59 ;  /* 0x00008f00df867a23 */ /* 0x000fe4000001083b */
[----:B------:R-:W-:Y:S01]  /*72e0*/  FFMA.FTZ R169, R24, c[0x0][0x23c], -R46 ;  /* 0x00008f0018a97a23 */ /* 0x000fe2000001082e */
[----:B------:R-:W-:Y:S01]  /*72f0*/  MUFU.EX2 R64, R64 ;  /* 0x0000004000407308 */ /* 0x000fe20000000800 */
[-C--:B--2---:R-:W-:Y:S01]  /*7300*/  FMUL.FTZ R128, R128, R52.reuse ;  /* 0x0000003480807220 */ /* 0x084fe20000410000 */
[----:B-1----:R-:W-:Y:S01]  /*7310*/  HMMA.16816.F32.BF16 R92, R16, R4, R92 ;  /* 0x00000004105c723c */ /* 0x002fe2000004185c */
[----:B------:R-:W-:-:S02]  /*7320*/  FMUL.FTZ R129, R129, R52 ;  /* 0x0000003481817220 */ /* 0x000fc40000410000 */
[-C--:B------:R-:W-:Y:S02]  /*7330*/  FMUL.FTZ R116, R116, R52.reuse ;  /* 0x0000003474747220 */ /* 0x080fe40000410000 */
[-C--:B------:R-:W-:Y:S01]  /*7340*/  FMUL.FTZ R117, R117, R52.reuse ;  /* 0x0000003475757220 */ /* 0x080fe20000410000 */
[----:B------:R-:W-:Y:S01]  /*7350*/  MUFU.EX2 R132, R132 ;  /* 0x0000008400847308 */ /* 0x000fe20000000800 */
[-C--:B---3--:R-:W-:Y:S01]  /*7360*/  FMUL.FTZ R130, R130, R55.reuse ;  /* 0x0000003782827220 */ /* 0x088fe20000410000 */
        /* <DEDUP_REMOVED lines=12> */
[----:B------:R-:W-:Y:S01]  /*7430*/  HMMA.16816.F32.BF16 R72, R16, R10, R72 ;  /* 0x0000000a1048723c */ /* 0x000fe20000041848 */
[----:B------:R-:W-:Y:S02]  /*7440*/  FMUL.FTZ R101, R101, R52 ;  /* 0x0000003465657220 */ /* 0x000fe40000410000 */
[-C--:B------:R-:W-:Y:S02]  /*7450*/  FMUL.FTZ R102, R102, R55.reuse ;  /* 0x0000003766667220 */ /* 0x080fe40000410000 */
[----:B------:R-:W-:Y:S01]  /*7460*/  FMUL.FTZ R103, R103, R55 ;  /* 0x0000003767677220 */ /* 0x000fe20000410000 */
[----:B------:R-:W-:Y:S01]  /*7470*/  MUFU.EX2 R136, R136 ;  /* 0x0000008800887308 */ /* 0x000fe20000000800 */
[----:B------:R-:W-:Y:S01]  /*7480*/  F2FP.BF16.PACK_AB R16, R40, R36 ;  /* 0x000000242810723e */ /* 0x000fe200000010ff */
[-C--:B------:R-:W-:Y:S01]  /*7490*/  FMUL.FTZ R96, R96, R52.reuse ;  /* 0x0000003460607220 */ /* 0x080fe20000410000 */
[----:B------:R-:W-:Y:S01]  /*74a0*/  F2FP.BF16.PACK_AB R17, R48, R45 ;  /* 0x0000002d3011723e */ /* 0x000fe200000010ff */
[----:B------:R-:W-:Y:S01]  /*74b0*/  FMUL.FTZ R97, R97, R52 ;  /* 0x0000003461617220 */ /* 0x000fe20000410000 */
[----:B------:R-:W-:Y:S01]  /*74c0*/  F2FP.BF16.PACK_AB R18, R38, R39 ;  /* 0x000000272612723e */ /* 0x000fe200000010ff */
[-C--:B------:R-:W-:Y:S01]  /*74d0*/  FMUL.FTZ R98, R98, R55.reuse ;  /* 0x0000003762627220 */ /* 0x080fe20000410000 */
        /* <DEDUP_REMOVED lines=16> */
[----:B------:R-:W2:Y:S01]  /*75e0*/  MUFU.EX2 R143, R143 ;  /* 0x0000008f008f7308 */ /* 0x000ea20000000800 */
[----:B------:R-:W-:-:S02]  /*75f0*/  FMUL.FTZ R69, R69, R52 ;  /* 0x0000003445457220 */ /* 0x000fc40000410000 */
[-C--:B------:R-:W-:Y:S01]  /*7600*/  FMUL.FTZ R70, R70, R55.reuse ;  /* 0x0000003746467220 */ /* 0x080fe20000410000 */
[C---:B------:R-:W-:Y:S01]  /*7610*/  HMMA.16816.F32.BF16 R112, R16.reuse, R12, R112 ;  /* 0x0000000c1070723c */ /* 0x040fe20000041870 */
[----:B------:R-:W-:Y:S02]  /*7620*/  FMUL.FTZ R71, R71, R55 ;  /* 0x0000003747477220 */ /* 0x000fe40000410000 */
[--C-:B------:R-:W-:Y:S01]  /*7630*/  FFMA.FTZ R63, R67, c[0x0][0x23c], -R59.reuse ;  /* 0x00008f00433f7a23 */ /* 0x100fe2000001083b */
[----:B------:R-:W-:Y:S01]  /*7640*/  MUFU.EX2 R149, R149 ;  /* 0x0000009500957308 */ /* 0x000fe20000000800 */
[----:B------:R-:W-:Y:S02]  /*7650*/  FFMA.FTZ R67, R222, c[0x0][0x23c], -R59 ;  /* 0x00008f00de437a23 */ /* 0x000fe4000001083b */
[--C-:B------:R-:W-:Y:S01]  /*7660*/  FFMA.FTZ R172, R25, c[0x0][0x23c], -R46.reuse ;  /* 0x00008f0019ac7a23 */ /* 0x100fe2000001082e */
[----:B------:R-:W-:Y:S01]  /*7670*/  HMMA.16816.F32.BF16 R100, R16, R14, R100 ;  /* 0x0000000e1064723c */ /* 0x000fe20000041864 */
[----:B------:R-:W3:Y:S01]  /*7680*/  LDSM.16.MT88.4 R12, [R190+0x6800] ;  /* 0x00680000be0c783b */ /* 0x000ee20000004200 */
[----:B------:R-:W-:-:S02]  /*7690*/  FFMA.FTZ R174, R26, c[0x0][0x23c], -R46 ;  /* 0x00008f001aae7a23 */ /* 0x000fc4000001082e */
[----:B------:R-:W-:Y:S01]  /*76a0*/  FFMA.FTZ R175, R27, c[0x0][0x23c], -R46 ;  /* 0x00008f001baf7a23 */ /* 0x000fe2000001082e */
[----:B------:R-:W4:Y:S01]  /*76b0*/  MUFU.EX2 R63, R63 ;  /* 0x0000003f003f7308 */ /* 0x000f220000000800 */
[----:B--2---:R-:W-:Y:S01]  /*76c0*/  F2FP.BF16.PACK_AB R24, R143, R64 ;  /* 0x000000408f18723e */ /* 0x004fe200000010ff */
[--C-:B------:R-:W-:Y:S01]  /*76d0*/  FFMA.FTZ R177, R177, c[0x0][0x23c], -R59.reuse ;  /* 0x00008f00b1b17a23 */ /* 0x100fe2000001083b */
[----:B------:R-:W-:Y:S01]  /*76e0*/  HMMA.16816.F32.BF16 R96, R16, R4, R96 ;  /* 0x000000041060723c */ /* 0x000fe20000041860 */
[--C-:B------:R-:W-:Y:S02]  /*76f0*/  FFMA.FTZ R176, R176, c[0x0][0x23c], -R59.reuse ;  /* 0x00008f00b0b07a23 */ /* 0x100fe4000001083b */
[--C-:B------:R-:W-:Y:S02]  /*7700*/  FFMA.FTZ R180, R180, c[0x0][0x23c], -R59.reuse ;  /* 0x00008f00b4b47a23 */ /* 0x100fe4000001083b */
[----:B------:R-:W-:Y:S01]  /*7710*/  MUFU.EX2 R67, R67 ;  /* 0x0000004300437308 */ /* 0x000fe20000000800 */
[----:B------:R-:W-:-:S02]  /*7720*/  FFMA.FTZ R179, R179, c[0x0][0x23c], -R59 ;  /* 0x00008f00b3b37a23 */ /* 0x000fc4000001083b */
[C---:B------:R-:W-:Y:S01]  /*7730*/  HMMA.16816.F32.BF16 R84, R16.reuse, R6, R84 ;  /* 0x000000061054723c */ /* 0x040fe20000041854 */
[----:B------:R-:W2:Y:S01]  /*7740*/  LDSM.16.MT88.4 R4, [R189+0x6800] ;  /* 0x00680000bd04783b */ /* 0x000ea20000004200 */
[--C-:B------:R-:W-:Y:S02]  /*7750*/  FFMA.FTZ R137, R137, c[0x0][0x23c], -R46.reuse ;  /* 0x00008f0089897a23 */ /* 0x100fe4000001082e */
[--C-:B------:R-:W-:Y:S01]  /*7760*/  FFMA.FTZ R66, R66, c[0x0][0x23c], -R46.reuse ;  /* 0x00008f0042427a23 */ /* 0x100fe2000001082e */
[----:B------:R-:W5:Y:S01]  /*7770*/  MUFU.EX2 R150, R150 ;  /* 0x0000009600967308 */ /* 0x000f620000000800 */
[--C-:B------:R-:W-:Y:S02]  /*7780*/  FFMA.FTZ R141, R141, c[0x0][0x23c], -R46.reuse ;  /* 0x00008f008d8d7a23 */ /* 0x100fe4000001082e */
[----:B------:R-:W-:Y:S01]  /*7790*/  HMMA.16816.F32.BF16 R80, R16, R8, R80 ;  /* 0x000000081050723c */ /* 0x000fe20000041850 */
[----:B------:R-:W-:Y:S02]  /*77a0*/  FFMA.FTZ R138, R138, c[0x0][0x23c], -R46 ;  /* 0x00008f008a8a7a23 */ /* 0x000fe4000001082e */
[----:B------:R-:W-:-:S02]  /*77b0*/  FFMA.FTZ R36, R230, R52, R36 ;  /* 0x00000034e6247223 */ /* 0x000fc40000010024 */
[----:B------:R-:W-:Y:S01]  /*77c0*/  MUFU.EX2 R169, R169 ;  /* 0x000000a900a97308 */ /* 0x000fe20000000800 */
[----:B------:R-:W-:Y:S01]  /*77d0*/  FFMA.FTZ R45, R229, R55, R45 ;  /* 0x00000037e52d7223 */ /* 0x000fe2000001002d */
[----:B----4-:R-:W-:Y:S01]  /*77e0*/  F2FP.BF16.PACK_AB R8, R132, R63 ;  /* 0x0000003f8408723e */ /* 0x010fe200000010ff */
[----:B------:R-:W-:Y:S01]  /*77f0*/  HMMA.16816.F32.BF16 R68, R16, R10, R68 ;  /* 0x0000000a1044723c */ /* 0x000fe20000041844 */
[----:B------:R-:W4:Y:S01]  /*7800*/  LDSM.16.MT88.4 R16, [R188+0x6800] ;  /* 0x00680000bc10783b */ /* 0x000f220000004200 */
[----:B------:R-:W-:Y:S01]  /*7810*/  F2FP.BF16.PACK_AB R9, R136, R133 ;  /* 0x000000858809723e */ /* 0x000fe200000010ff */
[----:B------:R-:W-:Y:S02]  /*7820*/  FFMA.FTZ R35, R228, R42, R35 ;  /* 0x0000002ae4237223 */ /* 0x000fe40000010023 */
[----:B------:R-:W3:Y:S01]  /*7830*/  MUFU.EX2 R172, R172 ;  /* 0x000000ac00ac7308 */ /* 0x000ee20000000800 */
[----:B-----5:R-:W-:Y:S01]  /*7840*/  F2FP.BF16.PACK_AB R26, R150, R149 ;  /* 0x00000095961a723e */ /* 0x020fe200000010ff */
[----:B------:R-:W-:Y:S01]  /*7850*/  FFMA.FTZ R31, R227, R41, R31 ;  /* 0x00000029e31f7223 */ /* 0x000fe2000001001f */
[----:B------:R-:W-:Y:S01]  /*7860*/  F2FP.BF16.PACK_AB R10, R134, R67 ;  /* 0x00000043860a723e */ /* 0x000fe200000010ff */
[----:B------:R-:W-:Y:S01]  /*7870*/  FADD.FTZ R36, R40, R36 ;  /* 0x0000002428247221 */ /* 0x000fe20000010000 */
[----:B------:R-:W-:Y:S01]  /*7880*/  F2FP.BF16.PACK_AB R11, R142, R135 ;  /* 0x000000878e0b723e */ /* 0x000fe200000010ff */
[----:B------:R-:W-:-:S02]  /*7890*/  FADD.FTZ R45, R48, R45 ;  /* 0x0000002d302d7221 */ /* 0x000fc40000010000 */
[----:B------:R-:W-:Y:S01]  /*78a0*/  MUFU.EX2 R174, R174 ;  /* 0x000000ae00ae7308 */ /* 0x000fe20000000800 */
[----:B------:R-:W-:Y:S02]  /*78b0*/  FADD.FTZ R35, R34, R35 ;  /* 0x0000002322237221 */ /* 0x000fe40000010000 */
[----:B------:R-:W-:Y:S01]  /*78c0*/  FADD.FTZ R31, R30, R31 ;  /* 0x0000001f1e1f7221 */ /* 0x000fe20000010000 */
[----:B-1----:R-:W-:Y:S01]  /*78d0*/  HMMA.16816.F32.BF16 R124, R8, R20, R124 ;  /* 0x00000014087c723c */ /* 0x002fe2000004187c */
[----:B------:R-:W-:Y:S02]  /*78e0*/  FADD.FTZ R36, R39, R36 ;  /* 0x0000002427247221 */ /* 0x000fe40000010000 */
[----:B------:R-:W-:Y:S01]  /*78f0*/  FADD.FTZ R45, R50, R45 ;  /* 0x0000002d322d7221 */ /* 0x000fe20000010000 */
[----:B------:R-:W1:Y:S01]  /*7900*/  MUFU.EX2 R175, R175 ;  /* 0x000000af00af7308 */ /* 0x000e620000000800 */
[----:B---3--:R-:W-:Y:S01]  /*7910*/  F2FP.BF16.PACK_AB R25, R172, R169 ;  /* 0x000000a9ac19723e */ /* 0x008fe200000010ff */
[----:B------:R-:W-:-:S02]  /*7920*/  FADD.FTZ R35, R33, R35 ;  /* 0x0000002321237221 */ /* 0x000fc40000010000 */
[C---:B------:R-:W-:Y:S01]  /*7930*/  HMMA.16816.F32.BF16 R120, R8.reuse, R22, R120 ;  /* 0x000000160878723c */ /* 0x040fe20000041878 */
[----:B------:R-:W-:Y:S02]  /*7940*/  FADD.FTZ R31, R29, R31 ;  /* 0x0000001f1d1f7221 */ /* 0x000fe40000010000 */
[----:B------:R-:W-:Y:S01]  /*7950*/  FADD.FTZ R36, R38, R36 ;  /* 0x0000002426247221 */ /* 0x000fe20000010000 */
[----:B------:R-:W3:Y:S01]  /*7960*/  MUFU.EX2 R167, R167 ;  /* 0x000000a700a77308 */ /* 0x000ee20000000800 */
[----:B------:R-:W-:Y:S02]  /*7970*/  FADD.FTZ R45, R51, R45 ;  /* 0x0000002d332d7221 */ /* 0x000fe40000010000 */
[----:B------:R-:W-:Y:S01]  /*7980*/  FADD.FTZ R35, R32, R35 ;  /* 0x0000002320237221 */ /* 0x000fe20000010000 */
[----:B------:R-:W-:Y:S01]  /*7990*/  HMMA.16816.F32.BF16 R108, R8, R12, R108 ;  /* 0x0000000c086c723c */ /* 0x000fe2000004186c */
[----:B------:R-:W-:Y:S02]  /*79a0*/  FADD.FTZ R31, R37, R31 ;  /* 0x0000001f251f7221 */ /* 0x000fe40000010000 */
[----:B------:R-:W-:Y:S01]  /*79b0*/  FADD.FTZ R36, R64, R36 ;  /* 0x0000002440247221 */ /* 0x000fe20000010000 */
[----:B-1----:R-:W-:Y:S01]  /*79c0*/  F2FP.BF16.PACK_AB R27, R175, R174 ;  /* 0x000000aeaf1b723e */ /* 0x002fe200000010ff */
[----:B------:R-:W-:Y:S01]  /*79d0*/  MUFU.EX2 R178, R178 ;  /* 0x000000b200b27308 */ /* 0x000fe20000000800 */
[----:B------:R-:W-:-:S02]  /*79e0*/  FADD.FTZ R45, R169, R45 ;  /* 0x0000002da92d7221 */ /* 0x000fc40000010000 */
[C---:B------:R-:W-:Y:S01]  /*79f0*/  HMMA.16816.F32.BF16 R104, R8.reuse, R14, R104 ;  /* 0x0000000e0868723c */ /* 0x040fe20000041868 */
[----:B------:R-:W-:Y:S02]  /*7a00*/  FADD.FTZ R35, R63, R35 ;  /* 0x000000233f237221 */ /* 0x000fe40000010000 */
[----:B------:R-:W-:Y:S01]  /*7a10*/  FADD.FTZ R31, R133, R31 ;  /* 0x0000001f851f7221 */ /* 0x000fe20000010000 */
[----:B------:R-:W-:Y:S01]  /*7a20*/  MOV R133, R145 ;  /* 0x0000009100857202 */ /* 0x000fe20000000f00 */
[----:B------:R-:W-:Y:S01]  /*7a30*/  MUFU.EX2 R181, R181 ;  /* 0x000000b500b57308 */ /* 0x000fe20000000800 */
[--C-:B------:R-:W-:Y:S02]  /*7a40*/  FFMA.FTZ R65, R65, c[0x0][0x23c], -R59.reuse ;  /* 0x00008f0041417a23 */ /* 0x100fe4000001083b */
[----:B--2---:R-:W-:Y:S01]  /*7a50*/  HMMA.16816.F32.BF16 R92, R8, R4, R92 ;  /* 0x00000004085c723c */ /* 0x004fe2000004185c */
[--C-:B------:R-:W-:Y:S02]  /*7a60*/  FFMA.FTZ R62, R62, c[0x0][0x23c], -R59.reuse ;  /* 0x00008f003e3e7a23 */ /* 0x100fe4000001083b */
[----:B------:R-:W-:-:S02]  /*7a70*/  FFMA.FTZ R61, R61, c[0x0][0x23c], -R59 ;  /* 0x00008f003d3d7a23 */ /* 0x000fc4000001083b */
[----:B------:R-:W1:Y:S01]  /*7a80*/  MUFU.EX2 R177, R177 ;  /* 0x000000b100b17308 */ /* 0x000e620000000800 */
[----:B------:R-:W-:Y:S02]  /*7a90*/  FFMA.FTZ R58, R58, c[0x0][0x23c], -R59 ;  /* 0x00008f003a3a7a23 */ /* 0x000fe4000001083b */
[C---:B------:R-:W-:Y:S01]  /*7aa0*/  HMMA.16816.F32.BF16 R88, R8.reuse, R6, R88 ;  /* 0x000000060858723c */ /* 0x040fe20000041858 */
[--C-:B------:R-:W-:Y:S02]  /*7ab0*/  FFMA.FTZ R59, R60, c[0x0][0x23c], -R54.reuse ;  /* 0x00008f003c3b7a23 */ /* 0x100fe40000010836 */
[----:B------:R-:W-:Y:S02]  /*7ac0*/  FFMA.FTZ R53, R53, c[0x0][0x23c], -R54 ;  /* 0x00008f0035357a23 */ /* 0x000fe40000010836 */
[----:B------:R-:W-:Y:S01]  /*7ad0*/  MUFU.EX2 R176, R176 ;  /* 0x000000b000b07308 */ /* 0x000fe20000000800 */
[----:B------:R-:W-:Y:S02]  /*7ae0*/  FADD.FTZ R36, R143, R36 ;  /* 0x000000248f247221 */ /* 0x000fe40000010000 */
[----:B----4-:R-:W-:Y:S01]  /*7af0*/  HMMA.16816.F32.BF16 R76, R8, R16, R76 ;  /* 0x00000010084c723c */ /* 0x010fe2000004184c */
[----:B------:R-:W-:-:S02]  /*7b00*/  FADD.FTZ R45, R172, R45 ;  /* 0x0000002dac2d7221 */ /* 0x000fc40000010000 */
[----:B------:R-:W-:Y:S02]  /*7b10*/  FADD.FTZ R35, R132, R35 ;  /* 0x0000002384237221 */ /* 0x000fe40000010000 */
[----:B------:R-:W-:Y:S01]  /*7b20*/  MUFU.EX2 R180, R180 ;  /* 0x000000b400b47308 */ /* 0x000fe20000000800 */
[----:B------:R-:W-:Y:S01]  /*7b30*/  FADD.FTZ R31, R136, R31 ;  /* 0x0000001f881f7221 */ /* 0x000fe20000010000 */
[----:B------:R-:W-:Y:S01]  /*7b40*/  MOV R136, R144 ;  /* 0x0000009000887202 */ /* 0x000fe20000000f00 */
[----:B------:R-:W-:Y:S01]  /*7b50*/  HMMA.16816.F32.BF16 R72, R8, R18, R72 ;  /* 0x000000120848723c */ /* 0x000fe20000041848 */
[----:B------:R-:W-:Y:S01]  /*7b60*/  LDSM.16.MT88.4 R8, [R190+0x7000] ;  /* 0x00700000be08783b */ /* 0x000fe20000004200 */
[----:B------:R-:W-:Y:S02]  /*7b70*/  FADD.FTZ R36, R149, R36 ;  /* 0x0000002495247221 */ /* 0x000fe40000010000 */
[----:B------:R-:W-:Y:S01]  /*7b80*/  FADD.FTZ R45, R174, R45 ;  /* 0x0000002dae2d7221 */ /* 0x000fe20000010000 */
[----:B------:R-:W-:Y:S01]  /*7b90*/  MUFU.EX2 R179, R179 ;  /* 0x000000b300b37308 */ /* 0x000fe20000000800 */
[----:B------:R-:W-:-:S02]  /*7ba0*/  FADD.FTZ R35, R67, R35 ;  /* 0x0000002343237221 */ /* 0x000fc40000010000 */
[C---:B------:R-:W-:Y:S01]  /*7bb0*/  HMMA.16816.F32.BF16 R128, R24.reuse, R20, R128 ;  /* 0x000000141880723c */ /* 0x040fe20000041880 */
[----:B------:R-:W-:Y:S01]  /*7bc0*/  FADD.FTZ R31, R135, R31 ;  /* 0x0000001f871f7221 */ /* 0x000fe20000010000 */
[----:B------:R-:W-:Y:S01]  /*7bd0*/  MOV R135, R0 ;  /* 0x0000000000877202 */ /* 0x000fe20000000f00 */
[----:B------:R-:W-:Y:S02]  /*7be0*/  FFMA.FTZ R166, R166, c[0x0][0x23c], -R140 ;  /* 0x00008f00a6a67a23 */ /* 0x000fe4000001088c */
[----:B------:R-:W2:Y:S01]  /*7bf0*/  MUFU.EX2 R171, R171 ;  /* 0x000000ab00ab7308 */ /* 0x000ea20000000800 */
[----:B------:R-:W-:Y:S02]  /*7c00*/  FFMA.FTZ R47, R47, c[0x0][0x23c], -R46 ;  /* 0x00008f002f2f7a23 */ /* 0x000fe4000001082e */
[----:B------:R-:W-:Y:S01]  /*7c10*/  HMMA.16816.F32.BF16 R116, R24, R22, R116 ;  /* 0x000000161874723c */ /* 0x000fe20000041874 */
[----:B------:R-:W-:Y:S01]  /*7c20*/  LDSM.16.MT88.4 R20, [R188+0x7000] ;  /* 0x00700000bc14783b */ /* 0x000fe20000004200 */
[----:B------:R-:W-:-:S02]  /*7c30*/  FFMA.FTZ R148, R148, c[0x0][0x23c], -R140 ;  /* 0x00008f0094947a23 */ /* 0x000fc4000001088c */
[--C-:B------:R-:W-:Y:S01]  /*7c40*/  FFMA.FTZ R147, R147, c[0x0][0x23c], -R140.reuse ;  /* 0x00008f0093937a23 */ /* 0x100fe2000001088c */
[----:B------:R-:W4:Y:S01]  /*7c50*/  MUFU.EX2 R168, R168 ;  /* 0x000000a800a87308 */ /* 0x000f220000000800 */
[----:B------:R-:W-:Y:S02]  /*7c60*/  FFMA.FTZ R139, R139, c[0x0][0x23c], -R140 ;  /* 0x00008f008b8b7a23 */ /* 0x000fe4000001088c */
[C---:B------:R-:W-:Y:S01]  /*7c70*/  HMMA.16816.F32.BF16 R112, R24.reuse, R12, R112 ;  /* 0x0000000c1870723c */ /* 0x040fe20000041870 */
[----:B------:R-:W-:Y:S02]  /*7c80*/  FADD.FTZ R36, R150, R36 ;  /* 0x0000002496247221 */ /* 0x000fe40000010000 */
[----:B------:R-:W-:Y:S02]  /*7c90*/  FADD.FTZ R45, R175, R45 ;  /* 0x0000002daf2d7221 */ /* 0x000fe40000010000 */
[----:B------:R-:W5:Y:S01]  /*7ca0*/  MUFU.EX2 R173, R173 ;  /* 0x000000ad00ad7308 */ /* 0x000f620000000800 */
[----:B------:R-:W-:Y:S01]  /*7cb0*/  FADD.FTZ R35, R134, R35 ;  /* 0x0000002386237221 */ /* 0x000fe20000010000 */
[----:B------:R-:W-:Y:S01]  /*7cc0*/  MOV R134, R146 ;  /* 0x0000009200867202 */ /* 0x000fe20000000f00 */
[----:B------:R-:W-:Y:S01]  /*7cd0*/  HMMA.16816.F32.BF16 R100, R24, R14, R100 ;  /* 0x0000000e1864723c */ /* 0x000fe20000041864 */
[----:B------:R-:W5:Y:S01]  /*7ce0*/  LDSM.16.MT88.4 R12, [R192+0x7000] ;  /* 0x00700000c00c783b */ /* 0x000f620000004200 */
[----:B------:R-:W-:-:S02]  /*7cf0*/  FADD.FTZ R31, R142, R31 ;  /* 0x0000001f8e1f7221 */ /* 0x000fc40000010000 */
[----:B------:R-:W-:Y:S01]  /*7d00*/  FFMA.FTZ R49, R49, c[0x0][0x23c], -R46 ;  /* 0x00008f0031317a23 */ /* 0x000fe2000001082e */
[----:B------:R-:W-:Y:S01]  /*7d10*/  MUFU.EX2 R170, R170 ;  /* 0x000000aa00aa7308 */ /* 0x000fe20000000800 */
[----:B---3--:R-:W-:Y:S02]  /*7d20*/  FADD.FTZ R36, R167, R36 ;  /* 0x00000024a7247221 */ /* 0x008fe40000010000 */
[----:B------:R-:W-:Y:S01]  /*7d30*/  HMMA.16816.F32.BF16 R96, R24, R4, R96 ;  /* 0x000000041860723c */ /* 0x000fe20000041860 */
[----:B-1----:R-:W-:Y:S02]  /*7d40*/  FADD.FTZ R35, R177, R35 ;  /* 0x00000023b1237221 */ /* 0x002fe40000010000 */
[----:B--2---:R-:W-:Y:S02]  /*7d50*/  FADD.FTZ R31, R171, R31 ;  /* 0x0000001fab1f7221 */ /* 0x004fe40000010000 */
[----:B------:R-:W1:Y:S01]  /*7d60*/  MUFU.EX2 R151, R151 ;  /* 0x0000009700977308 */ /* 0x000e620000000800 */
[----:B------:R-:W-:-:S02]  /*7d70*/  FADD.FTZ R36, R178, R36 ;  /* 0x00000024b2247221 */ /* 0x000fc40000010000 */
[C---:B------:R-:W-:Y:S01]  /*7d80*/  HMMA.16816.F32.BF16 R84, R24.reuse, R6, R84 ;  /* 0x000000061854723c */ /* 0x040fe20000041854 */
[----:B------:R-:W2:Y:S01]  /*7d90*/  LDSM.16.MT88.4 R4, [R189+0x7000] ;  /* 0x00700000bd04783b */ /* 0x000ea20000004200 */
[----:B------:R-:W-:Y:S02]  /*7da0*/  FADD.FTZ R35, R176, R35 ;  /* 0x00000023b0237221 */ /* 0x000fe40000010000 */
[----:B----4-:R-:W-:Y:S01]  /*7db0*/  FADD.FTZ R31, R168, R31 ;  /* 0x0000001fa81f7221 */ /* 0x010fe20000010000 */
[----:B------:R-:W3:Y:S01]  /*7dc0*/  MUFU.EX2 R137, R137 ;  /* 0x0000008900897308 */ /* 0x000ee20000000800 */
[----:B------:R-:W-:Y:S02]  /*7dd0*/  FADD.FTZ R36, R181, R36 ;  /* 0x00000024b5247221 */ /* 0x000fe40000010000 */
[----:B------:R-:W-:Y:S01]  /*7de0*/  HMMA.16816.F32.BF16 R80, R24, R16, R80 ;  /* 0x000000101850723c */ /* 0x000fe20000041850 */
[----:B------:R-:W-:Y:S02]  /*7df0*/  FADD.FTZ R35, R180, R35 ;  /* 0x00000023b4237221 */ /* 0x000fe40000010000 */
[----:B-----5:R-:W-:-:S02]  /*7e00*/  FADD.FTZ R31, R173, R31 ;  /* 0x0000001fad1f7221 */ /* 0x020fc40000010000 */
[----:B------:R-:W4:Y:S01]  /*7e10*/  MUFU.EX2 R66, R66 ;  /* 0x0000004200427308 */ /* 0x000f220000000800 */
[----:B-1----:R-:W-:Y:S01]  /*7e20*/  FADD.FTZ R36, R151, R36 ;  /* 0x0000002497247221 */ /* 0x002fe20000010000 */
[----:B------:R-:W-:Y:S01]  /*7e30*/  F2FP.BF16.PACK_AB R16, R176, R177 ;  /* 0x000000b1b010723e */ /* 0x000fe200000010ff */
[----:B------:R-:W-:Y:S01]  /*7e40*/  HMMA.16816.F32.BF16 R68, R24, R18, R68 ;  /* 0x000000121844723c */ /* 0x000fe20000041844 */
[----:B------:R-:W-:Y:S01]  /*7e50*/  F2FP.BF16.PACK_AB R17, R168, R171 ;  /* 0x000000aba811723e */ /* 0x000fe200000010ff */
[----:B------:R-:W-:Y:S02]  /*7e60*/  FADD.FTZ R35, R179, R35 ;  /* 0x00000023b3237221 */ /* 0x000fe40000010000 */
[----:B------:R-:W-:Y:S01]  /*7e70*/  FADD.FTZ R31, R170, R31 ;  /* 0x0000001faa1f7221 */ /* 0x000fe20000010000 */
[----:B------:R-:W1:Y:S01]  /*7e80*/  MUFU.EX2 R141, R141 ;  /* 0x0000008d008d7308 */ /* 0x000e620000000800 */
[----:B---3--:R-:W-:Y:S01]  /*7e90*/  FADD.FTZ R45, R137, R45 ;  /* 0x0000002d892d7221 */ /* 0x008fe20000010000 */
[----:B------:R-:W-:-:S02]  /*7ea0*/  F2FP.BF16.PACK_AB R18, R179, R180 ;  /* 0x000000b4b312723e */ /* 0x000fc400000010ff */
[----:B------:R-:W-:Y:S02]  /*7eb0*/  F2FP.BF16.PACK_AB R19, R170, R173 ;  /* 0x000000adaa13723e */ /* 0x000fe400000010ff */
[----:B------:R-:W-:Y:S02]  /*7ec0*/  F2FP.BF16.PACK_AB R24, R178, R167 ;  /* 0x000000a7b218723e */ /* 0x000fe400000010ff */
[----:B------:R-:W3:Y:S01]  /*7ed0*/  MUFU.EX2 R138, R138 ;  /* 0x0000008a008a7308 */ /* 0x000ee20000000800 */
[C---:B----4-:R-:W-:Y:S01]  /*7ee0*/  F2FP.BF16.PACK_AB R25, R66.reuse, R137 ;  /* 0x000000894219723e */ /* 0x050fe200000010ff */
[----:B------:R-:W-:Y:S01]  /*7ef0*/  FADD.FTZ R45, R66, R45 ;  /* 0x0000002d422d7221 */ /* 0x000fe20000010000 */
[----:B------:R-:W-:Y:S01]  /*7f00*/  F2FP.BF16.PACK_AB R26, R151, R181 ;  /* 0x000000b5971a723e */ /* 0x000fe200000010ff */
[----:B------:R-:W-:Y:S04]  /*7f10*/  HMMA.16816.F32.BF16 R124, R16, R12, R124 ;  /* 0x0000000c107c723c */ /* 0x000fe8000004187c */
[----:B------:R-:W4:Y:S01]  /*7f20*/  MUFU.EX2 R65, R65 ;  /* 0x0000004100417308 */ /* 0x000f220000000800 */
[----:B-1----:R-:W-:-:S03]  /*7f30*/  FADD.FTZ R45, R141, R45 ;  /* 0x0000002d8d2d7221 */ /* 0x002fc60000010000 */
[----:B------:R-:W-:Y:S01]  /*7f40*/  HMMA.16816.F32.BF16 R120, R16, R14, R120 ;  /* 0x0000000e1078723c */ /* 0x000fe20000041878 */
[----:B---3--:R-:W-:-:S03]  /*7f50*/  F2FP.BF16.PACK_AB R27, R138, R141 ;  /* 0x0000008d8a1b723e */ /* 0x008fc600000010ff */
[----:B------:R-:W1:Y:S01]  /*7f60*/  MUFU.EX2 R62, R62 ;  /* 0x0000003e003e7308 */ /* 0x000e620000000800 */
[----:B------:R-:W-:-:S03]  /*7f70*/  FADD.FTZ R45, R138, R45 ;  /* 0x0000002d8a2d7221 */ /* 0x000fc60000010000 */
[----:B------:R-:W-:Y:S01]  /*7f80*/  HMMA.16816.F32.BF16 R108, R16, R8, R108 ;  /* 0x00000008106c723c */ /* 0x000fe2000004186c */
[----:B----4-:R-:W-:-:S03]  /*7f90*/  FADD.FTZ R35, R65, R35 ;  /* 0x0000002341237221 */ /* 0x010fc60000010000 */
[----:B------:R-:W3:Y:S04]  /*7fa0*/  MUFU.EX2 R61, R61 ;  /* 0x0000003d003d7308 */ /* 0x000ee80000000800 */
[----:B------:R-:W-:Y:S04]  /*7fb0*/  HMMA.16816.F32.BF16 R104, R16, R10, R104 ;  /* 0x0000000a1068723c */ /* 0x000fe80000041868 */
[----:B------:R-:W4:Y:S01]  /*7fc0*/  MUFU.EX2 R58, R58 ;  /* 0x0000003a003a7308 */ /* 0x000f220000000800 */
[----:B-1----:R-:W-:-:S03]  /*7fd0*/  FADD.FTZ R35, R62, R35 ;  /* 0x000000233e237221 */ /* 0x002fc60000010000 */
[----:B--2---:R-:W-:Y:S04]  /*7fe0*/  HMMA.16816.F32.BF16 R92, R16, R4, R92 ;  /* 0x00000004105c723c */ /* 0x004fe8000004185c */
[----:B------:R-:W1:Y:S01]  /*7ff0*/  MUFU.EX2 R59, R59 ;  /* 0x0000003b003b7308 */ /* 0x000e620000000800 */
[----:B---3--:R-:W-:-:S03]  /*8000*/  FADD.FTZ R35, R61, R35 ;  /* 0x000000233d237221 */ /* 0x008fc60000010000 */
[----:B------:R-:W-:Y:S04]  /*8010*/  HMMA.16816.F32.BF16 R88, R16, R6, R88 ;  /* 0x000000061058723c */ /* 0x000fe80000041858 */
[----:B------:R-:W2:Y:S01]  /*8020*/  MUFU.EX2 R57, R57 ;  /* 0x0000003900397308 */ /* 0x000ea20000000800 */
[----:B----4-:R-:W-:-:S03]  /*8030*/  FADD.FTZ R228, R58, R35 ;  /* 0x000000233ae47221 */ /* 0x010fc60000010000 */
[----:B------:R-:W-:Y:S04]  /*8040*/  HMMA.16816.F32.BF16 R76, R16, R20, R76 ;  /* 0x00000014104c723c */ /* 0x000fe8000004184c */
[----:B------:R-:W3:Y:S01]  /*8050*/  MUFU.EX2 R56, R56 ;  /* 0x0000003800387308 */ /* 0x000ee20000000800 */
[----:B-1----:R-:W-:-:S03]  /*8060*/  FADD.FTZ R31, R59, R31 ;  /* 0x0000001f3b1f7221 */ /* 0x002fc60000010000 */
[----:B------:R-:W-:Y:S01]  /*8070*/  HMMA.16816.F32.BF16 R72, R16, R22, R72 ;  /* 0x000000161048723c */ /* 0x000fe20000041848 */
[----:B------:R-:W1:Y:S03]  /*8080*/  LDSM.16.MT88.4 R16, [R192+0x7800] ;  /* 0x00780000c010783b */ /* 0x000e660000004200 */
[----:B------:R-:W4:Y:S01]  /*8090*/  MUFU.EX2 R53, R53 ;  /* 0x0000003500357308 */ /* 0x000f220000000800 */
[----:B--2---:R-:W-:-:S03]  /*80a0*/  FADD.FTZ R31, R57, R31 ;  /* 0x0000001f391f7221 */ /* 0x004fc60000010000 */
[----:B------:R-:W-:Y:S04]  /*80b0*/  HMMA.16816.F32.BF16 R128, R24, R12, R128 ;  /* 0x0000000c1880723c */ /* 0x000fe80000041880 */
[----:B------:R-:W2:Y:S01]  /*80c0*/  MUFU.EX2 R166, R166 ;  /* 0x000000a600a67308 */ /* 0x000ea20000000800 */
[----:B---3--:R-:W-:-:S03]  /*80d0*/  FADD.FTZ R31, R56, R31 ;  /* 0x0000001f381f7221 */ /* 0x008fc60000010000 */
[----:B------:R-:W-:Y:S01]  /*80e0*/  HMMA.16816.F32.BF16 R116, R24, R14, R116 ;  /* 0x0000000e1874723c */ /* 0x000fe20000041874 */
[----:B------:R-:W3:Y:S03]  /*80f0*/  LDSM.16.MT88.4 R12, [R190+0x7800] ;  /* 0x00780000be0c783b */ /* 0x000ee60000004200 */
[----:B------:R-:W5:Y:S01]  /*8100*/  MUFU.EX2 R47, R47 ;  /* 0x0000002f002f7308 */ /* 0x000f620000000800 */
[----:B----4-:R-:W-:-:S03]  /*8110*/  FADD.FTZ R227, R53, R31 ;  /* 0x0000001f35e37221 */ /* 0x010fc60000010000 */
[----:B------:R-:W-:Y:S04]  /*8120*/  HMMA.16816.F32.BF16 R112, R24, R8, R112 ;  /* 0x000000081870723c */ /* 0x000fe80000041870 */
[----:B------:R-:W4:Y:S01]  /*8130*/  MUFU.EX2 R148, R148 ;  /* 0x0000009400947308 */ /* 0x000f220000000800 */
[----:B--2---:R-:W-:-:S03]  /*8140*/  FADD.FTZ R36, R166, R36 ;  /* 0x00000024a6247221 */ /* 0x004fc60000010000 */
[----:B------:R-:W-:Y:S01]  /*8150*/  HMMA.16816.F32.BF16 R100, R24, R10, R100 ;  /* 0x0000000a1864723c */ /* 0x000fe20000041864 */
[----:B------:R-:W2:Y:S03]  /*8160*/  LDSM.16.MT88.4 R8, [R189+0x7800] ;  /* 0x00780000bd08783b */ /* 0x000ea60000004200 */
[----:B------:R-:W1:Y:S01]  /*8170*/  MUFU.EX2 R147, R147 ;  /* 0x0000009300937308 */ /* 0x000e620000000800 */
[----:B-----5:R-:W-:-:S03]  /*8180*/  FADD.FTZ R45, R47, R45 ;  /* 0x0000002d2f2d7221 */ /* 0x020fc60000010000 */
[----:B------:R-:W-:Y:S04]  /*8190*/  HMMA.16816.F32.BF16 R96, R24, R4, R96 ;  /* 0x000000041860723c */ /* 0x000fe80000041860 */
[----:B------:R-:W5:Y:S01]  /*81a0*/  MUFU.EX2 R139, R139 ;  /* 0x0000008b008b7308 */ /* 0x000f620000000800 */
[----:B----4-:R-:W-:-:S03]  /*81b0*/  FADD.FTZ R36, R148, R36 ;  /* 0x0000002494247221 */ /* 0x010fc60000010000 */
[----:B------:R-:W-:Y:S01]  /*81c0*/  HMMA.16816.F32.BF16 R84, R24, R6, R84 ;  /* 0x000000061854723c */ /* 0x000fe20000041854 */
[----:B------:R-:W4:Y:S01]  /*81d0*/  LDSM.16.MT88.4 R4, [R188+0x7800] ;  /* 0x00780000bc04783b */ /* 0x000f220000004200 */
[----:B-1----:R-:W-:-:S06]  /*81e0*/  FADD.FTZ R36, R147, R36 ;  /* 0x0000002493247221 */ /* 0x002fcc0000010000 */
[----:B------:R-:W-:Y:S01]  /*81f0*/  HMMA.16816.F32.BF16 R80, R24, R20, R80 ;  /* 0x000000141850723c */ /* 0x000fe20000041850 */
[----:B-----5:R-:W-:-:S06]  /*8200*/  FADD.FTZ R230, R139, R36 ;  /* 0x000000248be67221 */ /* 0x020fcc0000010000 */
[----:B------:R-:W-:Y:S01]  /*8210*/  F2FP.BF16.PACK_AB R20, R62, R65 ;  /* 0x000000413e14723e */ /* 0x000fe200000010ff */
[----:B------:R-:W-:Y:S01]  /*8220*/  HMMA.16816.F32.BF16 R68, R24, R22, R68 ;  /* 0x000000161844723c */ /* 0x000fe20000041844 */
[----:B------:R-:W1:Y:S01]  /*8230*/  MUFU.EX2 R24, R49 ;  /* 0x0000003100187308 */ /* 0x000e620000000800 */
[----:B------:R-:W-:-:S05]  /*8240*/  F2FP.BF16.PACK_AB R21, R57, R59 ;  /* 0x0000003b3915723e */ /* 0x000fca00000010ff */
[--C-:B------:R-:W-:Y:S01]  /*8250*/  FFMA.FTZ R25, R44, c[0x0][0x23c], -R46.reuse ;  /* 0x00008f002c197a23 */ /* 0x100fe2000001082e */
[----:B------:R-:W-:Y:S01]  /*8260*/  F2FP.BF16.PACK_AB R22, R58, R61 ;  /* 0x0000003d3a16723e */ /* 0x000fe200000010ff */
[----:B------:R-:W-:Y:S01]  /*8270*/  FFMA.FTZ R26, R43, c[0x0][0x23c], -R46 ;  /* 0x00008f002b1a7a23 */ /* 0x000fe2000001082e */
[----:B------:R-:W-:-:S03]  /*8280*/  F2FP.BF16.PACK_AB R23, R53, R56 ;  /* 0x000000383517723e */ /* 0x000fc600000010ff */
[----:B------:R-:W5:Y:S04]  /*8290*/  MUFU.EX2 R25, R25 ;  /* 0x0000001900197308 */ /* 0x000f680000000800 */
[----:B------:R-:W-:Y:S01]  /*82a0*/  HMMA.16816.F32.BF16 R124, R20, R16, R124 ;  /* 0x00000010147c723c */ /* 0x000fe2000004187c */
[----:B-1----:R-:W-:-:S03]  /*82b0*/  FADD.FTZ R45, R24, R45 ;  /* 0x0000002d182d7221 */ /* 0x002fc60000010000 */
[----:B------:R-:W1:Y:S04]  /*82c0*/  MUFU.EX2 R26, R26 ;  /* 0x0000001a001a7308 */ /* 0x000e680000000800 */
[----:B------:R-:W-:Y:S01]  /*82d0*/  HMMA.16816.F32.BF16 R120, R20, R18, R120 ;  /* 0x000000121478723c */ /* 0x000fe20000041878 */
[----:B-----5:R-:W-:-:S07]  /*82e0*/  FADD.FTZ R45, R25, R45 ;  /* 0x0000002d192d7221 */ /* 0x020fce0000010000 */
[----:B---3--:R-:W-:Y:S01]  /*82f0*/  HMMA.16816.F32.BF16 R108, R20, R12, R108 ;  /* 0x0000000c146c723c */ /* 0x008fe2000004186c */
[----:B-1----:R-:W-:-:S07]  /*8300*/  FADD.FTZ R229, R26, R45 ;  /* 0x0000002d1ae57221 */ /* 0x002fce0000010000 */
[C---:B------:R-:W-:Y:S08]  /*8310*/  HMMA.16816.F32.BF16 R104, R20.reuse, R14, R104 ;  /* 0x0000000e1468723c */ /* 0x040ff00000041868 */
[C---:B--2---:R-:W-:Y:S08]  /*8320*/  HMMA.16816.F32.BF16 R92, R20.reuse, R8, R92 ;  /* 0x00000008145c723c */ /* 0x044ff0000004185c */
[C---:B------:R-:W-:Y:S08]  /*8330*/  HMMA.16816.F32.BF16 R88, R20.reuse, R10, R88 ;  /* 0x0000000a1458723c */ /* 0x040ff00000041858 */
[C---:B----4-:R-:W-:Y:S08]  /*8340*/  HMMA.16816.F32.BF16 R76, R20.reuse, R4, R76 ;  /* 0x00000004144c723c */ /* 0x050ff0000004184c */
[----:B------:R-:W-:Y:S07]  /*8350*/  HMMA.16816.F32.BF16 R72, R20, R6, R72 ;  /* 0x000000061448723c */ /* 0x000fee0000041848 */
[----:B------:R-:W-:-:S02]  /*8360*/  F2FP.BF16.PACK_AB R20, R148, R166 ;  /* 0x000000a69414723e */ /* 0x000fc400000010ff */
[----:B------:R-:W-:Y:S02]  /*8370*/  F2FP.BF16.PACK_AB R21, R24, R47 ;  /* 0x0000002f1815723e */ /* 0x000fe400000010ff */
[----:B------:R-:W-:Y:S02]  /*8380*/  F2FP.BF16.PACK_AB R22, R139, R147 ;  /* 0x000000938b16723e */ /* 0x000fe400000010ff */
[----:B------:R-:W-:-:S07]  /*8390*/  F2FP.BF16.PACK_AB R23, R26, R25 ;  /* 0x000000191a17723e */ /* 0x000fce00000010ff */
        /* <DEDUP_REMOVED lines=13> */
[----:B------:R-:W-:-:S04]  /*8470*/  IMAD.WIDE.U32 R6, R147, c[0x0][0x1a0], RZ ;  /* 0x0000680093067a25 */ /* 0x000fc800078e00ff */
[----:B------:R-:W-:Y:S01]  /*8480*/  IMAD R4, R4, c[0x0][0x1a0], RZ ;  /* 0x0000680004047a24 */ /* 0x000fe200078e02ff */
[----:B------:R-:W-:Y:S01]  /*8490*/  BAR.SYNC.DEFER_BLOCKING 0x0 ;  /* 0x0000000000007b1d */ /* 0x000fe20000010000 */
[----:B------:R-:W-:Y:S01]  /*84a0*/  LEA R5, P0, R6, R154, 0x6 ;  /* 0x0000009a06057211 */ /* 0x000fe200078030ff */
[C---:B------:R-:W-:Y:S02]  /*84b0*/  IMAD R165, R147.reuse, 0x40, R165 ;  /* 0x0000004093a57824 */ /* 0x040fe400078e02a5 */
[----:B------:R-:W-:Y:S01]  /*84c0*/  IMAD R4, R147, c[0x0][0x1a4], R4 ;  /* 0x0000690093047a24 */ /* 0x000fe200078e0204 */
[----:B------:R-:W-:Y:S02]  /*84d0*/  LEA R8, P1, R5, c[0x0][0x170], 0x1 ;  /* 0x00005c0005087a11 */ /* 0x000fe400078208ff */
[----:B------:R-:W-:Y:S01]  /*84e0*/  ISETP.GE.AND P3, PT, R165, R164, PT ;  /* 0x000000a4a500720c */ /* 0x000fe20003f66270 */
        /* <DEDUP_REMOVED lines=16> */
[----:B------:R-:W-:Y:S04]  /*85f0*/  LDSM.16.M88.4 R64, [R198] ;  /* 0x00000000c640783b */ /* 0x000fe80000000200 */
[----:B------:R-:W-:Y:S04]  /*8600*/  LDSM.16.M88.4 R60, [R198+0x2000] ;  /* 0x00200000c63c783b */ /* 0x000fe80000000200 */
[----:B------:R-:W-:Y:S04]  /*8610*/  LDSM.16.M88.4 R56, [R196] ;  /* 0x00000000c438783b */ /* 0x000fe80000000200 */
[----:B------:R-:W-:Y:S04]  /*8620*/  LDSM.16.M88.4 R36, [R191+0x4000] ;  /* 0x00400000bf24783b */ /* 0x000fe80000000200 */
[----:B------:R-:W-:Y:S04]  /*8630*/  LDSM.16.M88.4 R52, [R196+0x2000] ;  /* 0x00200000c434783b */ /* 0x000fe80000000200 */
[----:B------:R-:W-:Y:S04]  /*8640*/  LDSM.16.M88.4 R24, [R194] ;  /* 0x00000000c218783b */ /* 0x000fe80000000200 */
[----:B-1----:R-:W1:Y:S04]  /*8650*/  LDSM.16.M88.4 R8, [R197+0x4000] ;  /* 0x00400000c508783b */ /* 0x002e680000000200 */
[----:B------:R-:W3:Y:S04]  /*8660*/  LDSM.16.M88.4 R32, [R195] ;  /* 0x00000000c320783b */ /* 0x000ee80000000200 */
[----:B------:R-:W4:Y:S04]  /*8670*/  LDSM.16.M88.4 R28, [R195+0x2000] ;  /* 0x00200000c31c783b */ /* 0x000f280000000200 */
[----:B------:R-:W5:Y:S04]  /*8680*/  LDSM.16.M88.4 R136, [R197+0x4800] ;  /* 0x00480000c588783b */ /* 0x000f680000000200 */
[----:B------:R-:W-:Y:S04]  /*8690*/  LDSM.16.M88.4 R140, [R184] ;  /* 0x00000000b88c783b */ /* 0x000fe80000000200 */
[----:B------:R-:W3:Y:S04]  /*86a0*/  LDSM.16.M88.4 R20, [R193] ;  /* 0x00000000c114783b */ /* 0x000ee80000000200 */
[----:B------:R-:W3:Y:S04]  /*86b0*/  LDSM.16.M88.4 R16, [R193+0x2000] ;  /* 0x00200000c110783b */ /* 0x000ee80000000200 */
[----:B------:R-:W3:Y:S04]  /*86c0*/  LDSM.16.M88.4 R48, [R191+0x4800] ;  /* 0x00480000bf30783b */ /* 0x000ee80000000200 */
[----:B------:R-:W0:Y:S01]  /*86d0*/  LDGDEPBAR ;  /* 0x00000000000079af */ /* 0x000e220000000000 */
[-C--:B-1----:R-:W-:Y:S08]  /*86e0*/  HMMA.16816.F32.BF16 R132, R64, R8.reuse, RZ ;  /* 0x000000084084723c */ /* 0x082ff000000418ff */
[C---:B--2---:R-:W-:Y:S08]  /*86f0*/  HMMA.16816.F32.BF16 R4, R60.reuse, R8, RZ ;  /* 0x000000083c04723c */ /* 0x044ff000000418ff */
[----:B------:R-:W-:Y:S08]  /*8700*/  HMMA.16816.F32.BF16 R12, R60, R10, RZ ;  /* 0x0000000a3c0c723c */ /* 0x000ff000000418ff */
[----:B------:R-:W-:Y:S08]  /*8710*/  HMMA.16816.F32.BF16 R132, R56, R36, R132 ;  /* 0x000000243884723c */ /* 0x000ff00000041884 */
[----:B------:R-:W-:Y:S08]  /*8720*/  HMMA.16816.F32.BF16 R8, R64, R10, RZ ;  /* 0x0000000a4008723c */ /* 0x000ff000000418ff */
[----:B------:R-:W-:Y:S08]  /*8730*/  HMMA.16816.F32.BF16 R4, R52, R36, R4 ;  /* 0x000000243404723c */ /* 0x000ff00000041804 */
[----:B---3--:R-:W-:Y:S08]  /*8740*/  HMMA.16816.F32.BF16 R132, R32, R24, R132 ;  /* 0x000000182084723c */ /* 0x008ff00000041884 */
[-C--:B------:R-:W-:Y:S08]  /*8750*/  HMMA.16816.F32.BF16 R12, R52, R38.reuse, R12 ;  /* 0x00000026340c723c */ /* 0x080ff0000004180c */
[----:B------:R-:W-:Y:S08]  /*8760*/  HMMA.16816.F32.BF16 R8, R56, R38, R8 ;  /* 0x000000263808723c */ /* 0x000ff00000041808 */
[----:B----4-:R-:W-:Y:S08]  /*8770*/  HMMA.16816.F32.BF16 R4, R28, R24, R4 ;  /* 0x000000181c04723c */ /* 0x010ff00000041804 */
[----:B-----5:R-:W-:Y:S08]  /*8780*/  HMMA.16816.F32.BF16 R44, R64, R136, RZ ;  /* 0x00000088402c723c */ /* 0x020ff000000418ff */
[----:B------:R-:W-:Y:S08]  /*8790*/  HMMA.16816.F32.BF16 R132, R20, R140, R132 ;  /* 0x0000008c1484723c */ /* 0x000ff00000041884 */
[----:B------:R-:W-:Y:S08]  /*87a0*/  HMMA.16816.F32.BF16 R40, R60, R136, RZ ;  /* 0x000000883c28723c */ /* 0x000ff000000418ff */
[-C--:B------:R-:W-:Y:S08]  /*87b0*/  HMMA.16816.F32.BF16 R36, R64, R138.reuse, RZ ;  /* 0x0000008a4024723c */ /* 0x080ff000000418ff */
[----:B------:R-:W-:Y:S01]  /*87c0*/  HMMA.16816.F32.BF16 R136, R60, R138, RZ ;  /* 0x0000008a3c88723c */ /* 0x000fe200000418ff */
[----:B------:R-:W-:-:S02]  /*87d0*/  FMUL.FTZ R134, R134, c[0x0][0x2ec] ;  /* 0x0000bb0086867a20 */ /* 0x000fc40000410000 */
[----:B------:R-:W-:Y:S02]  /*87e0*/  FMUL.FTZ R135, R135, c[0x0][0x2ec] ;  /* 0x0000bb0087877a20 */ /* 0x000fe40000410000 */
[----:B------:R-:W-:Y:S01]  /*87f0*/  FMUL.FTZ R2, R132, c[0x0][0x2ec] ;  /* 0x0000bb0084027a20 */ /* 0x000fe20000410000 */
[----:B------:R-:W-:Y:S01]  /*8800*/  MUFU.TANH R148, R134 ;  /* 0x0000008600947308 */ /* 0x000fe20000002400 */
[----:B------:R-:W-:Y:S01]  /*8810*/  FMUL.FTZ R3, R133, c[0x0][0x2ec] ;  /* 0x0000bb0085037a20 */ /* 0x000fe20000410000 */
[-C--:B------:R-:W-:Y:S06]  /*8820*/  HMMA.16816.F32.BF16 R12, R28, R26.reuse, R12 ;  /* 0x0000001a1c0c723c */ /* 0x080fec000004180c */
[----:B------:R1:W-:Y:S02]  /*8830*/  MUFU.TANH R149, R135 ;  /* 0x0000008700957308 */ /* 0x0003e40000002400 */
[----:B------:R-:W-:Y:S01]  /*8840*/  HMMA.16816.F32.BF16 R8, R32, R26, R8 ;  /* 0x0000001a2008723c */ /* 0x000fe20000041808 */
[----:B------:R-:W2:Y:S05]  /*8850*/  LDSM.16.M88.4 R24, [R187] ;  /* 0x00000000bb18783b */ /* 0x000eaa0000000200 */
[----:B------:R-:W3:Y:S02]  /*8860*/  MUFU.TANH R2, R2 ;  /* 0x0000000200027308 */ /* 0x000ee40000002400 */
[----:B------:R-:W-:Y:S01]  /*8870*/  HMMA.16816.F32.BF16 R4, R16, R140, R4 ;  /* 0x0000008c1004723c */ /* 0x000fe20000041804 */
[----:B-1----:R-:W1:Y:S05]  /*8880*/  LDSM.16.M88.4 R132, [R184+0x800] ;  /* 0x00080000b884783b */ /* 0x002e6a0000000200 */
[----:B------:R-:W-:Y:S02]  /*8890*/  MUFU.TANH R3, R3 ;  /* 0x0000000300037308 */ /* 0x000fe40000002400 */
[----:B------:R-:W-:Y:S01]  /*88a0*/  HMMA.16816.F32.BF16 R44, R56, R48, R44 ;  /* 0x00000030382c723c */ /* 0x000fe2000004182c */
[----:B---3--:R-:W-:-:S07]  /*88b0*/  FSEL R2, R2, -INF , !P3 ;  /* 0xff80000002027808 */ /* 0x008fce0005800000 */
[----:B------:R-:W-:Y:S08]  /*88c0*/  HMMA.16816.F32.BF16 R40, R52, R48, R40 ;  /* 0x000000303428723c */ /* 0x000ff00000041828 */
[----:B------:R-:W-:Y:S01]  /*88d0*/  HMMA.16816.F32.BF16 R36, R56, R50, R36 ;  /* 0x000000323824723c */ /* 0x000fe20000041824 */
[----:B------:R-:W-:Y:S02]  /*88e0*/  FMUL.FTZ R4, R4, c[0x0][0x2ec] ;  /* 0x0000bb0004047a20 */ /* 0x000fe40000410000 */
[----:B------:R-:W-:-:S02]  /*88f0*/  FMUL.FTZ R5, R5, c[0x0][0x2ec] ;  /* 0x0000bb0005057a20 */ /* 0x000fc40000410000 */
[----:B------:R-:W-:Y:S01]  /*8900*/  FMUL.FTZ R6, R6, c[0x0][0x2ec] ;  /* 0x0000bb0006067a20 */ /* 0x000fe20000410000 */
[----:B------:R-:W-:Y:S01]  /*8910*/  MUFU.TANH R150, R4 ;  /* 0x0000000400967308 */ /* 0x000fe20000002400 */
[----:B------:R-:W-:Y:S01]  /*8920*/  FMUL.FTZ R173, R7, c[0x0][0x2ec] ;  /* 0x0000bb0007ad7a20 */ /* 0x000fe20000410000 */
[----:B------:R-:W-:Y:S01]  /*8930*/  HMMA.16816.F32.BF16 R136, R52, R50, R136 ;  /* 0x000000323488723c */ /* 0x000fe20000041888 */
[----:B------:R-:W3:Y:S05]  /*8940*/  LDSM.16.M88.4 R48, [R197+0x5000] ;  /* 0x00500000c530783b */ /* 0x000eea0000000200 */
[----:B------:R-:W-:Y:S02]  /*8950*/  MUFU.TANH R151, R5 ;  /* 0x0000000500977308 */ /* 0x000fe40000002400 */
[-C--:B------:R-:W-:Y:S06]  /*8960*/  HMMA.16816.F32.BF16 R8, R20, R142.reuse, R8 ;  /* 0x0000008e1408723c */ /* 0x080fec0000041808 */
[----:B------:R4:W-:Y:S02]  /*8970*/  MUFU.TANH R166, R6 ;  /* 0x0000000600a67308 */ /* 0x0009e40000002400 */
[----:B------:R-:W-:Y:S01]  /*8980*/  HMMA.16816.F32.BF16 R12, R16, R142, R12 ;  /* 0x0000008e100c723c */ /* 0x000fe2000004180c */
[----:B------:R-:W-:Y:S05]  /*8990*/  LDSM.16.M88.4 R140, [R197+0x5800] ;  /* 0x00580000c58c783b */ /* 0x000fea0000000200 */
[----:B------:R-:W-:Y:S02]  /*89a0*/  MUFU.TANH R173, R173 ;  /* 0x000000ad00ad7308 */ /* 0x000fe40000002400 */
[C---:B--2---:R-:W-:Y:S01]  /*89b0*/  HMMA.16816.F32.BF16 R44, R32.reuse, R24, R44 ;  /* 0x00000018202c723c */ /* 0x044fe2000004182c */
[----:B----4-:R-:W2:Y:S07]  /*89c0*/  LDSM.16.M88.4 R4, [R191+0x5000] ;  /* 0x00500000bf04783b */ /* 0x010eae0000000200 */
[----:B------:R-:W-:Y:S01]  /*89d0*/  FMUL.FTZ R8, R8, c[0x0][0x2ec] ;  /* 0x0000bb0008087a20 */ /* 0x000fe20000410000 */
[----:B------:R-:W-:Y:S01]  /*89e0*/  HMMA.16816.F32.BF16 R36, R32, R26, R36 ;  /* 0x0000001a2024723c */ /* 0x000fe20000041824 */
[----:B------:R-:W-:-:S02]  /*89f0*/  FMUL.FTZ R9, R9, c[0x0][0x2ec] ;  /* 0x0000bb0009097a20 */ /* 0x000fc40000410000 */
[----:B------:R-:W-:Y:S01]  /*8a00*/  FMUL.FTZ R10, R10, c[0x0][0x2ec] ;  /* 0x0000bb000a0a7a20 */ /* 0x000fe20000410000 */
[----:B------:R-:W-:Y:S01]  /*8a10*/  MUFU.TANH R167, R8 ;  /* 0x0000000800a77308 */ /* 0x000fe20000002400 */
[----:B------:R-:W-:Y:S02]  /*8a20*/  FMUL.FTZ R11, R11, c[0x0][0x2ec] ;  /* 0x0000bb000b0b7a20 */ /* 0x000fe40000410000 */
[----:B------:R-:W-:Y:S01]  /*8a30*/  FMUL.FTZ R12, R12, c[0x0][0x2ec] ;  /* 0x0000bb000c0c7a20 */ /* 0x000fe20000410000 */
[----:B------:R-:W-:Y:S01]  /*8a40*/  HMMA.16816.F32.BF16 R40, R28, R24, R40 ;  /* 0x000000181c28723c */ /* 0x000fe20000041828 */
[----:B------:R-:W-:Y:S02]  /*8a50*/  FMUL.FTZ R13, R13, c[0x0][0x2ec] ;  /* 0x0000bb000d0d7a20 */ /* 0x000fe40000410000 */
[----:B------:R-:W-:Y:S01]  /*8a60*/  FMUL.FTZ R14, R14, c[0x0][0x2ec] ;  /* 0x0000bb000e0e7a20 */ /* 0x000fe20000410000 */
[----:B------:R-:W4:Y:S01]  /*8a70*/  MUFU.TANH R168, R9 ;  /* 0x0000000900a87308 */ /* 0x000f220000002400 */
[----:B------:R-:W-:-:S03]  /*8a80*/  FMUL.FTZ R15, R15, c[0x0][0x2ec] ;  /* 0x0000bb000f0f7a20 */ /* 0x000fc60000410000 */
[----:B-1----:R-:W-:Y:S04]  /*8a90*/  HMMA.16816.F32.BF16 R44, R20, R132, R44 ;  /* 0x00000084142c723c */ /* 0x002fe8000004182c */
[----:B------:R-:W-:Y:S04]  /*8aa0*/  MUFU.TANH R169, R10 ;  /* 0x0000000a00a97308 */ /* 0x000fe80000002400 */
[----:B------:R-:W-:Y:S04]  /*8ab0*/  HMMA.16816.F32.BF16 R136, R28, R26, R136 ;  /* 0x0000001a1c88723c */ /* 0x000fe80000041888 */
[----:B------:R1:W5:Y:S04]  /*8ac0*/  MUFU.TANH R170, R11 ;  /* 0x0000000b00aa7308 */ /* 0x0003680000002400 */
[----:B---3--:R-:W-:Y:S04]  /*8ad0*/  HMMA.16816.F32.BF16 R24, R64, R50, RZ ;  /* 0x000000324018723c */ /* 0x008fe800000418ff */
[----:B------:R-:W3:Y:S04]  /*8ae0*/  MUFU.TANH R171, R12 ;  /* 0x0000000c00ab7308 */ /* 0x000ee80000002400 */
[----:B------:R-:W-:Y:S01]  /*8af0*/  HMMA.16816.F32.BF16 R36, R20, R134, R36 ;  /* 0x000000861424723c */ /* 0x000fe20000041824 */
[----:B------:R-:W-:-:S02]  /*8b00*/  FMUL.FTZ R44, R44, c[0x0][0x2ec] ;  /* 0x0000bb002c2c7a20 */ /* 0x000fc40000410000 */
[----:B------:R-:W-:Y:S01]  /*8b10*/  FMUL.FTZ R45, R45, c[0x0][0x2ec] ;  /* 0x0000bb002d2d7a20 */ /* 0x000fe20000410000 */
[----:B------:R-:W2:Y:S01]  /*8b20*/  MUFU.TANH R172, R13 ;  /* 0x0000000d00ac7308 */ /* 0x000ea20000002400 */
[----:B------:R-:W-:Y:S02]  /*8b30*/  FMUL.FTZ R46, R46, c[0x0][0x2ec] ;  /* 0x0000bb002e2e7a20 */ /* 0x000fe40000410000 */
[----:B------:R-:W-:Y:S01]  /*8b40*/  FMUL.FTZ R181, R47, c[0x0][0x2ec] ;  /* 0x0000bb002fb57a20 */ /* 0x000fe20000410000 */
[----:B-1----:R-:W-:Y:S04]  /*8b50*/  HMMA.16816.F32.BF16 R8, R64, R48, RZ ;  /* 0x000000304008723c */ /* 0x002fe800000418ff */
[----:B------:R-:W-:Y:S04]  /*8b60*/  MUFU.TANH R174, R14 ;  /* 0x0000000e00ae7308 */ /* 0x000fe80000002400 */
[C---:B------:R-:W-:Y:S04]  /*8b70*/  HMMA.16816.F32.BF16 R40, R16.reuse, R132, R40 ;  /* 0x000000841028723c */ /* 0x040fe80000041828 */
[----:B------:R1:W-:Y:S04]  /*8b80*/  MUFU.TANH R175, R15 ;  /* 0x0000000f00af7308 */ /* 0x0003e80000002400 */
[----:B------:R-:W-:Y:S01]  /*8b90*/  HMMA.16816.F32.BF16 R136, R16, R134, R136 ;  /* 0x000000861088723c */ /* 0x000fe20000041888 */
[----:B------:R-:W-:-:S02]  /*8ba0*/  FMUL.FTZ R36, R36, c[0x0][0x2ec] ;  /* 0x0000bb0024247a20 */ /* 0x000fc40000410000 */
[----:B------:R-:W-:Y:S01]  /*8bb0*/  FMUL.FTZ R37, R37, c[0x0][0x2ec] ;  /* 0x0000bb0025257a20 */ /* 0x000fe20000410000 */
[----:B------:R-:W3:Y:S01]  /*8bc0*/  MUFU.TANH R178, R44 ;  /* 0x0000002c00b27308 */ /* 0x000ee20000002400 */
[----:B------:R-:W-:Y:S02]  /*8bd0*/  FMUL.FTZ R38, R38, c[0x0][0x2ec] ;  /* 0x0000bb0026267a20 */ /* 0x000fe40000410000 */
[----:B------:R-:W-:Y:S01]  /*8be0*/  FMUL.FTZ R39, R39, c[0x0][0x2ec] ;  /* 0x0000bb0027277a20 */ /* 0x000fe20000410000 */
[----:B--2---:R-:W-:Y:S01]  /*8bf0*/  HMMA.16816.F32.BF16 R8, R56, R4, R8 ;  /* 0x000000043808723c */ /* 0x004fe20000041808 */
[----:B-1----:R-:W1:Y:S03]  /*8c00*/  LDSM.16.M88.4 R12, [R186] ;  /* 0x00000000ba0c783b */ /* 0x002e660000000200 */
[----:B------:R-:W-:Y:S04]  /*8c10*/  MUFU.TANH R179, R45 ;  /* 0x0000002d00b37308 */ /* 0x000fe80000002400 */
[----:B------:R-:W-:Y:S01]  /*8c20*/  HMMA.16816.F32.BF16 R132, R60, R48, RZ ;  /* 0x000000303c84723c */ /* 0x000fe200000418ff */
[----:B------:R-:W-:-:S02]  /*8c30*/  FMUL.FTZ R40, R40, c[0x0][0x2ec] ;  /* 0x0000bb0028287a20 */ /* 0x000fc40000410000 */
[----:B------:R-:W-:Y:S01]  /*8c40*/  FMUL.FTZ R41, R41, c[0x0][0x2ec] ;  /* 0x0000bb0029297a20 */ /* 0x000fe20000410000 */
[----:B------:R2:W-:Y:S01]  /*8c50*/  MUFU.TANH R180, R46 ;  /* 0x0000002e00b47308 */ /* 0x0005e20000002400 */
[----:B------:R-:W-:-:S03]  /*8c60*/  FMUL.FTZ R42, R42, c[0x0][0x2ec] ;  /* 0x0000bb002a2a7a20 */ /* 0x000fc60000410000 */
[----:B------:R-:W-:Y:S01]  /*8c70*/  HMMA.16816.F32.BF16 R48, R60, R50, RZ ;  /* 0x000000323c30723c */ /* 0x000fe200000418ff */
[----:B------:R-:W-:Y:S02]  /*8c80*/  FMUL.FTZ R43, R43, c[0x0][0x2ec] ;  /* 0x0000bb002b2b7a20 */ /* 0x000fe40000410000 */
[----:B------:R-:W-:Y:S01]  /*8c90*/  FMUL.FTZ R136, R136, c[0x0][0x2ec] ;  /* 0x0000bb0088887a20 */ /* 0x000fe20000410000 */
[----:B------:R-:W1:Y:S01]  /*8ca0*/  MUFU.TANH R177, R36 ;  /* 0x0000002400b17308 */ /* 0x000e620000002400 */
[----:B------:R-:W-:-:S03]  /*8cb0*/  FMUL.FTZ R137, R137, c[0x0][0x2ec] ;  /* 0x0000bb0089897a20 */ /* 0x000fc60000410000 */
[----:B------:R-:W-:Y:S01]  /*8cc0*/  HMMA.16816.F32.BF16 R24, R56, R6, R24 ;  /* 0x000000063818723c */ /* 0x000fe20000041818 */
[----:B------:R-:W-:Y:S02]  /*8cd0*/  FMUL.FTZ R138, R138, c[0x0][0x2ec] ;  /* 0x0000bb008a8a7a20 */ /* 0x000fe40000410000 */
[----:B------:R-:W-:Y:S01]  /*8ce0*/  FMUL.FTZ R139, R139, c[0x0][0x2ec] ;  /* 0x0000bb008b8b7a20 */ /* 0x000fe20000410000 */
[----:B--2---:R-:W2:Y:S01]  /*8cf0*/  LDSM.16.M88.4 R44, [R184+0x1000] ;  /* 0x00100000b82c783b */ /* 0x004ea20000000200 */
[----:B------:R-:W-:Y:S03]  /*8d00*/  MUFU.TANH R176, R37 ;  /* 0x0000002500b07308 */ /* 0x000fe60000002400 */
[C---:B------:R-:W-:Y:S05]  /*8d10*/  HMMA.16816.F32.BF16 R132, R52.reuse, R4, R132 ;  /* 0x000000043484723c */ /* 0x040fea0000041884 */
[----:B------:R-:W-:Y:S03]  /*8d20*/  MUFU.TANH R182, R38 ;  /* 0x0000002600b67308 */ /* 0x000fe60000002400 */
[----:B------:R-:W-:Y:S05]  /*8d30*/  HMMA.16816.F32.BF16 R48, R52, R6, R48 ;  /* 0x000000063430723c */ /* 0x000fea0000041830 */
[----:B------:R3:W-:Y:S03]  /*8d40*/  MUFU.TANH R183, R39 ;  /* 0x0000002700b77308 */ /* 0x0007e60000002400 */
[C---:B-1----:R-:W-:Y:S05]  /*8d50*/  HMMA.16816.F32.BF16 R8, R32.reuse, R12, R8 ;  /* 0x0000000c2008723c */ /* 0x042fea0000041808 */
[----:B------:R-:W-:Y:S03]  /*8d60*/  MUFU.TANH R222, R40 ;  /* 0x0000002800de7308 */ /* 0x000fe60000002400 */
[----:B------:R-:W-:Y:S01]  /*8d70*/  HMMA.16816.F32.BF16 R24, R32, R14, R24 ;  /* 0x0000000e2018723c */ /* 0x000fe20000041818 */
[----:B---3--:R-:W1:Y:S04]  /*8d80*/  LDSM.16.M88.4 R36, [R191+0x5800] ;  /* 0x00580000bf24783b */ /* 0x008e680000000200 */
[----:B------:R-:W-:Y:S03]  /*8d90*/  MUFU.TANH R223, R41 ;  /* 0x0000002900df7308 */ /* 0x000fe60000002400 */
[----:B------:R-:W-:Y:S05]  /*8da0*/  HMMA.16816.F32.BF16 R132, R28, R12, R132 ;  /* 0x0000000c1c84723c */ /* 0x000fea0000041884 */
[----:B------:R-:W-:Y:S03]  /*8db0*/  MUFU.TANH R225, R42 ;  /* 0x0000002a00e17308 */ /* 0x000fe60000002400 */
[----:B--2---:R-:W-:Y:S05]  /*8dc0*/  HMMA.16816.F32.BF16 R8, R20, R44, R8 ;  /* 0x0000002c1408723c */ /* 0x004fea0000041808 */
[----:B------:R2:W3:Y:S03]  /*8dd0*/  MUFU.TANH R224, R43 ;  /* 0x0000002b00e07308 */ /* 0x0004e60000002400 */
[----:B------:R-:W-:Y:S05]  /*8de0*/  HMMA.16816.F32.BF16 R4, R60, R140, RZ ;  /* 0x0000008c3c04723c */ /* 0x000fea00000418ff */
[----:B------:R-:W1:Y:S03]  /*8df0*/  MUFU.TANH R181, R181 ;  /* 0x000000b500b57308 */ /* 0x000e660000002400 */
[----:B------:R-:W-:Y:S01]  /*8e00*/  HMMA.16816.F32.BF16 R48, R28, R14, R48 ;  /* 0x0000000e1c30723c */ /* 0x000fe20000041830 */
[----:B------:R-:W3:Y:S04]  /*8e10*/  LDSM.16.M88.4 R12, [R185] ;  /* 0x00000000b90c783b */ /* 0x000ee80000000200 */
[----:B------:R-:W-:Y:S03]  /*8e20*/  MUFU.TANH R136, R136 ;  /* 0x0000008800887308 */ /* 0x000fe60000002400 */
[----:B--2---:R-:W-:Y:S01]  /*8e30*/  HMMA.16816.F32.BF16 R40, R64, R140, RZ ;  /* 0x0000008c4028723c */ /* 0x004fe200000418ff */
[----:B------:R-:W-:-:S02]  /*8e40*/  FMUL.FTZ R8, R8, c[0x0][0x2ec] ;  /* 0x0000bb0008087a20 */ /* 0x000fc40000410000 */
[----:B------:R-:W-:Y:S02]  /*8e50*/  FMUL.FTZ R9, R9, c[0x0][0x2ec] ;  /* 0x0000bb0009097a20 */ /* 0x000fe40000410000 */
[----:B------:R-:W-:Y:S02]  /*8e60*/  FMUL.FTZ R10, R10, c[0x0][0x2ec] ;  /* 0x0000bb000a0a7a20 */ /* 0x000fe40000410000 */
[----:B------:R-:W-:Y:S01]  /*8e70*/  FMUL.FTZ R11, R11, c[0x0][0x2ec] ;  /* 0x0000bb000b0b7a20 */ /* 0x000fe20000410000 */
[----:B------:R-:W-:Y:S01]  /*8e80*/  HMMA.16816.F32.BF16 R64, R64, R142, RZ ;  /* 0x0000008e4040723c */ /* 0x000fe200000418ff */
[----:B------:R-:W-:Y:S07]  /*8e90*/  MUFU.TANH R140, R8 ;  /* 0x00000008008c7308 */ /* 0x000fee0000002400 */
[----:B------:R-:W-:Y:S01]  /*8ea0*/  HMMA.16816.F32.BF16 R24, R20, R46, R24 ;  /* 0x0000002e1418723c */ /* 0x000fe20000041818 */
[----:B------:R-:W2:Y:S07]  /*8eb0*/  MUFU.TANH R232, R9 ;  /* 0x0000000900e87308 */ /* 0x000eae0000002400 */
[----:B------:R-:W-:Y:S01]  /*8ec0*/  HMMA.16816.F32.BF16 R60, R60, R142, RZ ;  /* 0x0000008e3c3c723c */ /* 0x000fe200000418ff */
[----:B------:R-:W-:Y:S07]  /*8ed0*/  MUFU.TANH R137, R137 ;  /* 0x0000008900897308 */ /* 0x000fee0000002400 */
[C---:B-1----:R-:W-:Y:S01]  /*8ee0*/  HMMA.16816.F32.BF16 R64, R56.reuse, R38, R64 ;  /* 0x000000263840723c */ /* 0x042fe20000041840 */
[----:B------:R-:W-:Y:S07]  /*8ef0*/  MUFU.TANH R226, R138 ;  /* 0x0000008a00e27308 */ /* 0x000fee0000002400 */
[----:B------:R-:W-:Y:S01]  /*8f00*/  HMMA.16816.F32.BF16 R40, R56, R36, R40 ;  /* 0x000000243828723c */ /* 0x000fe20000041828 */
[----:B------:R-:W-:Y:S01]  /*8f10*/  MUFU.TANH R56, R11 ;  /* 0x0000000b00387308 */ /* 0x000fe20000002400 */
[----:B------:R-:W-:-:S02]  /*8f20*/  FMUL.FTZ R24, R24, c[0x0][0x2ec] ;  /* 0x0000bb0018187a20 */ /* 0x000fc40000410000 */
[----:B------:R-:W-:Y:S02]  /*8f30*/  FMUL.FTZ R25, R25, c[0x0][0x2ec] ;  /* 0x0000bb0019197a20 */ /* 0x000fe40000410000 */
[----:B------:R-:W-:Y:S02]  /*8f40*/  FMUL.FTZ R26, R26, c[0x0][0x2ec] ;  /* 0x0000bb001a1a7a20 */ /* 0x000fe40000410000 */
[----:B------:R-:W-:Y:S01]  /*8f50*/  HMMA.16816.F32.BF16 R132, R16, R44, R132 ;  /* 0x0000002c1084723c */ /* 0x000fe20000041884 */
[----:B------:R1:W-:Y:S01]  /*8f60*/  MUFU.TANH R45, R10 ;  /* 0x0000000a002d7308 */ /* 0x0003e20000002400 */
[----:B------:R-:W-:-:S06]  /*8f70*/  FMUL.FTZ R27, R27, c[0x0][0x2ec] ;  /* 0x0000bb001b1b7a20 */ /* 0x000fcc0000410000 */
[C---:B------:R-:W-:Y:S01]  /*8f80*/  HMMA.16816.F32.BF16 R4, R52.reuse, R36, R4 ;  /* 0x000000243404723c */ /* 0x040fe20000041804 */
[----:B------:R2:W-:Y:S07]  /*8f90*/  MUFU.TANH R233, R24 ;  /* 0x0000001800e97308 */ /* 0x0005ee0000002400 */
[----:B------:R-:W-:Y:S01]  /*8fa0*/  HMMA.16816.F32.BF16 R60, R52, R38, R60 ;  /* 0x00000026343c723c */ /* 0x000fe2000004183c */
[----:B-1----:R-:W1:Y:S01]  /*8fb0*/  LDSM.16.M88.4 R8, [R184+0x1800] ;  /* 0x00180000b808783b */ /* 0x002e620000000200 */
[----:B------:R4:W1:Y:S01]  /*8fc0*/  MUFU.TANH R44, R25 ;  /* 0x00000019002c7308 */ /* 0x0008620000002400 */
[----:B------:R-:W-:-:S05]  /*8fd0*/  DEPBAR.LE SB0, 0x0 ;  /* 0x000080000000791a */ /* 0x000fca0000000000 */
[----:B------:R-:W-:Y:S01]  /*8fe0*/  HMMA.16816.F32.BF16 R48, R16, R46, R48 ;  /* 0x0000002e1030723c */ /* 0x000fe20000041830 */
[----:B--2---:R-:W-:Y:S01]  /*8ff0*/  IADD3 R24, R165, 0x1, RZ ;  /* 0x00000001a5187810 */ /* 0x004fe20007ffe0ff */
[----:B------:R2:W1:Y:S01]  /*9000*/  MUFU.TANH R36, R26 ;  /* 0x0000001a00247308 */ /* 0x0004620000002400 */
[----:B------:R-:W-:Y:S02]  /*9010*/  FMUL.FTZ R134, R134, c[0x0][0x2ec] ;  /* 0x0000bb0086867a20 */ /* 0x000fe40000410000 */
[----:B------:R-:W-:Y:S01]  /*9020*/  ISETP.GE.AND P1, PT, R24, R164, PT ;  /* 0x000000a41800720c */ /* 0x000fe20003f26270 */
[----:B------:R-:W-:Y:S01]  /*9030*/  FMUL.FTZ R53, R132, c[0x0][0x2ec] ;  /* 0x0000bb0084357a20 */ /* 0x000fe20000410000 */
[C---:B------:R-:W-:Y:S01]  /*9040*/  ISETP.GE.AND P2, PT, R24.reuse, R163, PT ;  /* 0x000000a31800720c */ /* 0x040fe20003f46270 */
[----:B---3--:R-:W-:Y:S01]  /*9050*/  HMMA.16816.F32.BF16 R64, R32, R14, R64 ;  /* 0x0000000e2040723c */ /* 0x008fe20000041840 */
[C---:B------:R-:W-:Y:S01]  /*9060*/  ISETP.GE.AND P6, PT, R24.reuse, R162, PT ;  /* 0x000000a21800720c */ /* 0x040fe20003fc6270 */
[----:B------:R-:W-:Y:S01]  /*9070*/  MUFU.TANH R46, R27 ;  /* 0x0000001b002e7308 */ /* 0x000fe20000002400 */
[----:B------:R-:W-:Y:S01]  /*9080*/  ISETP.GE.AND P4, PT, R24, R161, PT ;  /* 0x000000a11800720c */ /* 0x000fe20003f86270 */
[----:B------:R-:W-:Y:S01]  /*9090*/  FMUL.FTZ R54, R133, c[0x0][0x2ec] ;  /* 0x0000bb0085367a20 */ /* 0x000fe20000410000 */
[----:B------:R-:W-:-:S02]  /*90a0*/  IADD3 R24, R165, 0x9, RZ ;  /* 0x00000009a5187810 */ /* 0x000fc40007ffe0ff */
[----:B----4-:R-:W-:Y:S01]  /*90b0*/  IADD3 R25, R165, 0x8, RZ ;  /* 0x00000008a5197810 */ /* 0x010fe20007ffe0ff */
[-C--:B------:R-:W-:Y:S01]  /*90c0*/  HMMA.16816.F32.BF16 R40, R32, R12.reuse, R40 ;  /* 0x0000000c2028723c */ /* 0x080fe20000041828 */
[----:B------:R-:W-:Y:S01]  /*90d0*/  ISETP.GE.AND P0, PT, R24, R164, PT ;  /* 0x000000a41800720c */ /* 0x000fe20003f06270 */
[----:B------:R-:W-:Y:S01]  /*90e0*/  MUFU.TANH R53, R53 ;  /* 0x0000003500357308 */ /* 0x000fe20000002400 */
[-C--:B------:R-:W-:Y:S02]  /*90f0*/  ISETP.GE.AND P3, PT, R25, R163.reuse, PT ;  /* 0x000000a31900720c */ /* 0x080fe40003f66270 */
[----:B------:R-:W-:Y:S02]  /*9100*/  FSEL R38, R168, -INF , !P0 ;  /* 0xff800000a8267808 */ /* 0x000fe40004000000 */
[-C--:B------:R-:W-:Y:S01]  /*9110*/  ISETP.GE.AND P0, PT, R165, R163.reuse, PT ;  /* 0x000000a3a500720c */ /* 0x080fe20003f06270 */
[C---:B------:R-:W-:Y:S01]  /*9120*/  HMMA.16816.F32.BF16 R4, R28.reuse, R12, R4 ;  /* 0x0000000c1c04723c */ /* 0x040fe20000041804 */
[----:B------:R-:W-:Y:S01]  /*9130*/  FMUL.FTZ R32, R48, c[0x0][0x2ec] ;  /* 0x0000bb0030207a20 */ /* 0x000fe20000410000 */
[----:B------:R-:W-:Y:S01]  /*9140*/  FSEL R39, R3, -INF , !P1 ;  /* 0xff80000003277808 */ /* 0x000fe20004800000 */
[----:B------:R-:W-:Y:S01]  /*9150*/  FMUL.FTZ R33, R49, c[0x0][0x2ec] ;  /* 0x0000bb0031217a20 */ /* 0x000fe20000410000 */
[----:B------:R-:W-:Y:S01]  /*9160*/  FSEL R37, R148, -INF , !P0 ;  /* 0xff80000094257808 */ /* 0x000fe20004000000 */
[----:B------:R-:W-:Y:S01]  /*9170*/  FMUL.FTZ R50, R50, c[0x0][0x2ec] ;  /* 0x0000bb0032327a20 */ /* 0x000fe20000410000 */
[----:B------:R-:W-:Y:S01]  /*9180*/  ISETP.GE.AND P0, PT, R24, R163, PT ;  /* 0x000000a31800720c */ /* 0x000fe20003f06270 */
[----:B------:R-:W3:Y:S01]  /*9190*/  MUFU.TANH R168, R134 ;  /* 0x0000008600a87308 */ /* 0x000ee20000002400 */
[----:B------:R-:W-:Y:S01]  /*91a0*/  HMMA.16816.F32.BF16 R60, R28, R14, R60 ;  /* 0x0000000e1c3c723c */ /* 0x000fe2000004183c */
[----:B------:R-:W-:Y:S01]  /*91b0*/  FSEL R49, R149, -INF , !P2 ;  /* 0xff80000095317808 */ /* 0x000fe20005000000 */
[----:B------:R-:W-:Y:S01]  /*91c0*/  FMUL.FTZ R34, R135, c[0x0][0x2ec] ;  /* 0x0000bb0087227a20 */ /* 0x000fe20000410000 */
[----:B-----5:R-:W-:Y:S01]  /*91d0*/  FSEL R48, R170, -INF , !P0 ;  /* 0xff800000aa307808 */ /* 0x020fe20004000000 */
[----:B------:R-:W-:Y:S01]  /*91e0*/  FMUL.FTZ R51, R51, c[0x0][0x2ec] ;  /* 0x0000bb0033337a20 */ /* 0x000fe20000410000 */
[----:B------:R-:W-:-:S02]  /*91f0*/  ISETP.GE.AND P0, PT, R165, R162, PT ;  /* 0x000000a2a500720c */ /* 0x000fc40003f06270 */
[----:B------:R-:W-:Y:S01]  /*9200*/  FSEL R47, R169, -INF , !P3 ;  /* 0xff800000a92f7808 */ /* 0x000fe20005800000 */
[C---:B-1----:R-:W-:Y:S01]  /*9210*/  HMMA.16816.F32.BF16 R64, R20.reuse, R10, R64 ;  /* 0x0000000a1440723c */ /* 0x042fe20000041840 */
[-C--:B------:R-:W-:Y:S01]  /*9220*/  ISETP.GE.AND P1, PT, R25, R162.reuse, PT ;  /* 0x000000a21900720c */ /* 0x080fe20003f26270 */
[----:B------:R-:W1:Y:S01]  /*9230*/  MUFU.TANH R50, R50 ;  /* 0x0000003200327308 */ /* 0x000e620000002400 */
[C---:B------:R-:W-:Y:S02]  /*9240*/  ISETP.GE.AND P2, PT, R24.reuse, R162, PT ;  /* 0x000000a21800720c */ /* 0x040fe40003f46270 */
[----:B------:R-:W-:Y:S02]  /*9250*/  ISETP.GE.AND P3, PT, R24, R161, PT ;  /* 0x000000a11800720c */ /* 0x000fe40003f66270 */
[----:B------:R-:W-:Y:S01]  /*9260*/  IADD3 R24, R165, 0x10, RZ ;  /* 0x00000010a5187810 */ /* 0x000fe20007ffe0ff */
[----:B------:R-:W-:Y:S01]  /*9270*/  HMMA.16816.F32.BF16 R40, R20, R8, R40 ;  /* 0x000000081428723c */ /* 0x000fe20000041828 */
[----:B------:R-:W-:Y:S01]  /*9280*/  ISETP.GE.AND P5, PT, R25, R164, PT ;  /* 0x000000a41900720c */ /* 0x000fe20003fa6270 */
[----:B------:R-:W4:Y:S01]  /*9290*/  MUFU.TANH R231, R139 ;  /* 0x0000008b00e77308 */ /* 0x000f220000002400 */
[----:B--2---:R-:W-:-:S02]  /*92a0*/  IADD3 R26, R165, 0x11, RZ ;  /* 0x00000011a51a7810 */ /* 0x004fc40007ffe0ff */
[----:B------:R-:W-:Y:S02]  /*92b0*/  FSEL R52, R167, -INF , !P5 ;  /* 0xff800000a7347808 */ /* 0x000fe40006800000 */
[----:B------:R-:W-:Y:S01]  /*92c0*/  FSEL R23, R150, -INF , !P0 ;  /* 0xff80000096177808 */ /* 0x000fe20004000000 */
[C---:B------:R-:W-:Y:S01]  /*92d0*/  HMMA.16816.F32.BF16 R4, R16.reuse, R8, R4 ;  /* 0x000000081004723c */ /* 0x040fe20000041804 */
[----:B------:R-:W-:Y:S01]  /*92e0*/  ISETP.GE.AND P0, PT, R165, R161, PT ;  /* 0x000000a1a500720c */ /* 0x000fe20003f06270 */
[----:B------:R-:W-:Y:S01]  /*92f0*/  MUFU.TANH R54, R54 ;  /* 0x0000003600367308 */ /* 0x000fe20000002400 */
[----:B------:R-:W-:Y:S02]  /*9300*/  FSEL R22, R151, -INF , !P6 ;  /* 0xff80000097167808 */ /* 0x000fe40007000000 */
[----:B------:R-:W-:Y:S02]  /*9310*/  FSEL R21, R171, -INF , !P1 ;  /* 0xff800000ab157808 */ /* 0x000fe40004800000 */
[----:B------:R-:W-:Y:S01]  /*9320*/  FSEL R20, R172, -INF , !P2 ;  /* 0xff800000ac147808 */ /* 0x000fe20005000000 */
[----:B------:R-:W-:Y:S01]  /*9330*/  HMMA.16816.F32.BF16 R60, R16, R10, R60 ;  /* 0x0000000a103c723c */ /* 0x000fe2000004183c */
[----:B------:R-:W-:Y:S01]  /*9340*/  FSEL R3, R166, -INF , !P0 ;  /* 0xff800000a6037808 */ /* 0x000fe20004000000 */
[----:B------:R-:W-:Y:S01]  /*9350*/  FMUL.FTZ R65, R65, c[0x0][0x2ec] ;  /* 0x0000bb0041417a20 */ /* 0x000fe20000410000 */
[C---:B------:R-:W-:Y:S01]  /*9360*/  ISETP.GE.AND P6, PT, R24.reuse, R164, PT ;  /* 0x000000a41800720c */ /* 0x040fe20003fc6270 */
[----:B------:R-:W-:Y:S01]  /*9370*/  MUFU.TANH R32, R32 ;  /* 0x0000002000207308 */ /* 0x000fe20000002400 */
[----:B------:R-:W-:Y:S01]  /*9380*/  ISETP.GE.AND P1, PT, R24, R163, PT ;  /* 0x000000a31800720c */ /* 0x000fe20003f26270 */
[----:B------:R-:W-:Y:S01]  /*9390*/  FMUL.FTZ R64, R64, c[0x0][0x2ec] ;  /* 0x0000bb0040407a20 */ /* 0x000fe20000410000 */
[----:B------:R-:W-:Y:S01]  /*93a0*/  ISETP.GE.AND P2, PT, R24, R162, PT ;  /* 0x000000a21800720c */ /* 0x000fe20003f46270 */
[----:B------:R-:W-:Y:S01]  /*93b0*/  FMUL.FTZ R42, R42, c[0x0][0x2ec] ;  /* 0x0000bb002a2a7a20 */ /* 0x000fe20000410000 */
[-C--:B------:R-:W-:Y:S01]  /*93c0*/  ISETP.GE.AND P0, PT, R24, R161.reuse, PT ;  /* 0x000000a11800720c */ /* 0x080fe20003f06270 */
[----:B------:R-:W-:Y:S01]  /*93d0*/  FMUL.FTZ R40, R40, c[0x0][0x2ec] ;  /* 0x0000bb0028287a20 */ /* 0x000fe20000410000 */
[----:B------:R-:W-:Y:S01]  /*93e0*/  IADD3 R24, R165, 0x18, RZ ;  /* 0x00000018a5187810 */ /* 0x000fe20007ffe0ff */
[----:B------:R-:W2:Y:S01]  /*93f0*/  MUFU.TANH R65, R65 ;  /* 0x0000004100417308 */ /* 0x000ea20000002400 */
[----:B------:R-:W-:Y:S01]  /*9400*/  FSEL R178, R178, -INF , !P6 ;  /* 0xff800000b2b27808 */ /* 0x000fe20007000000 */
[----:B------:R-:W-:Y:S01]  /*9410*/  FMUL.FTZ R41, R41, c[0x0][0x2ec] ;  /* 0x0000bb0029297a20 */ /* 0x000fe20000410000 */
[-C--:B------:R-:W-:Y:S01]  /*9420*/  ISETP.GE.AND P6, PT, R24, R164.reuse, PT ;  /* 0x000000a41800720c */ /* 0x080fe20003fc6270 */
[----:B------:R-:W-:Y:S01]  /*9430*/  FMUL.FTZ R5, R5, c[0x0][0x2ec] ;  /* 0x0000bb0005057a20 */ /* 0x000fe20000410000 */
[----:B------:R-:W-:Y:S01]  /*9440*/  FSEL R13, R173, -INF , !P4 ;  /* 0xff800000ad0d7808 */ /* 0x000fe20006000000 */
[----:B------:R-:W-:Y:S01]  /*9450*/  FMUL.FTZ R6, R6, c[0x0][0x2ec] ;  /* 0x0000bb0006067a20 */ /* 0x000fe20000410000 */
[-C--:B------:R-:W-:Y:S01]  /*9460*/  ISETP.GE.AND P5, PT, R25, R161.reuse, PT ;  /* 0x000000a11900720c */ /* 0x080fe20003fa6270 */
[----:B------:R-:W5:Y:S01]  /*9470*/  MUFU.TANH R59, R5 ;  /* 0x00000005003b7308 */ /* 0x000f620000002400 */
[----:B------:R-:W-:Y:S01]  /*9480*/  ISETP.GE.AND P4, PT, R26, R164, PT ;  /* 0x000000a41a00720c */ /* 0x000fe20003f86270 */
[----:B------:R-:W-:Y:S01]  /*9490*/  FMUL.FTZ R9, R43, c[0x0][0x2ec] ;  /* 0x0000bb002b097a20 */ /* 0x000fe20000410000 */
[----:B------:R-:W-:Y:S01]  /*94a0*/  IADD3 R25, R165, 0x19, RZ ;  /* 0x00000019a5197810 */ /* 0x000fe20007ffe0ff */
[----:B------:R-:W-:Y:S01]  /*94b0*/  FMUL.FTZ R4, R4, c[0x0][0x2ec] ;  /* 0x0000bb0004047a20 */ /* 0x000fe20000410000 */
[----:B------:R-:W-:Y:S01]  /*94c0*/  FSEL R35, R175, -INF , !P3 ;  /* 0xff800000af237808 */ /* 0x000fe20005800000 */
[----:B------:R-:W-:Y:S01]  /*94d0*/  FMUL.FTZ R11, R7, c[0x0][0x2ec] ;  /* 0x0000bb00070b7a20 */ /* 0x000fe20000410000 */
[----:B------:R-:W-:Y:S01]  /*94e0*/  FSEL R175, R177, -INF , !P6 ;  /* 0xff800000b1af7808 */ /* 0x000fe20007000000 */
[----:B------:R1:W-:Y:S01]  /*94f0*/  MUFU.TANH R8, R42 ;  /* 0x0000002a00087308 */ /* 0x0003e20000002400 */
[----:B------:R-:W-:Y:S01]  /*9500*/  ISETP.GE.AND P6, PT, R26, R161, PT ;  /* 0x000000a11a00720c */ /* 0x000fe20003fc6270 */
[----:B------:R-:W-:Y:S01]  /*9510*/  FMUL.FTZ R58, R60, c[0x0][0x2ec] ;  /* 0x0000bb003c3a7a20 */ /* 0x000fe20000410000 */
[----:B------:R-:W-:-:S02]  /*9520*/  FSEL R143, R179, -INF , !P4 ;  /* 0xff800000b38f7808 */ /* 0x000fc40006000000 */
[----:B------:R-:W-:Y:S02]  /*9530*/  IADD3 R29, R165, 0x21, RZ ;  /* 0x00000021a51d7810 */ /* 0x000fe40007ffe0ff */
[-C--:B------:R-:W-:Y:S01]  /*9540*/  ISETP.GE.AND P4, PT, R25, R164.reuse, PT ;  /* 0x000000a41900720c */ /* 0x080fe20003f86270 */
[----:B------:R-:W2:Y:S01]  /*9550*/  MUFU.TANH R33, R33 ;  /* 0x0000002100217308 */ /* 0x000ea20000002400 */
[----:B------:R-:W-:Y:S02]  /*9560*/  FSEL R12, R174, -INF , !P5 ;  /* 0xff800000ae0c7808 */ /* 0x000fe40006800000 */
[----:B------:R-:W-:Y:S02]  /*9570*/  ISETP.GE.AND P5, PT, R26, R163, PT ;  /* 0x000000a31a00720c */ /* 0x000fe40003fa6270 */
[----:B------:R-:W-:Y:S02]  /*9580*/  FSEL R142, R224, -INF , !P6 ;  /* 0xff800000e08e7808 */ /* 0x000fe40007000000 */
[----:B------:R-:W-:Y:S01]  /*9590*/  ISETP.GE.AND P6, PT, R29, R164, PT ;  /* 0x000000a41d00720c */ /* 0x000fe20003fc6270 */
[----:B-1----:R-:W-:Y:S01]  /*95a0*/  FMUL.FTZ R42, R67, c[0x0][0x2ec] ;  /* 0x0000bb00432a7a20 */ /* 0x002fe20000410000 */
[----:B------:R-:W-:Y:S01]  /*95b0*/  FSEL R173, R176, -INF , !P4 ;  /* 0xff800000b0ad7808 */ /* 0x000fe20006000000 */
[----:B------:R-:W1:Y:S01]  /*95c0*/  MUFU.TANH R34, R34 ;  /* 0x0000002200227308 */ /* 0x000e620000002400 */
[----:B------:R-:W-:-:S02]  /*95d0*/  IADD3 R15, R165, 0x29, RZ ;  /* 0x00000029a50f7810 */ /* 0x000fc40007ffe0ff */
[-C--:B------:R-:W-:Y:S02]  /*95e0*/  ISETP.GE.AND P4, PT, R24, R163.reuse, PT ;  /* 0x000000a31800720c */ /* 0x080fe40003f86270 */
[----:B------:R-:W-:Y:S02]  /*95f0*/  FSEL R167, R181, -INF , !P5 ;  /* 0xff800000b5a77808 */ /* 0x000fe40006800000 */
[----:B------:R-:W-:Y:S01]  /*9600*/  ISETP.GE.AND P5, PT, R25, R163, PT ;  /* 0x000000a31900720c */ /* 0x000fe20003fa6270 */
[----:B------:R-:W1:Y:S01]  /*9610*/  MUFU.TANH R51, R51 ;  /* 0x0000003300337308 */ /* 0x000e620000002400 */
[----:B------:R-:W-:Y:S02]  /*9620*/  FSEL R27, R232, -INF , !P6 ;  /* 0xff800000e81b7808 */ /* 0x000fe40007000000 */
[----:B------:R-:W-:Y:S02]  /*9630*/  ISETP.GE.AND P3, PT, R26, R162, PT ;  /* 0x000000a21a00720c */ /* 0x000fe40003f66270 */
[----:B------:R-:W-:-:S02]  /*9640*/  ISETP.GE.AND P6, PT, R15, R164, PT ;  /* 0x000000a40f00720c */ /* 0x000fc40003fc6270 */
[----:B------:R-:W-:Y:S01]  /*9650*/  FSEL R169, R180, -INF , !P1 ;  /* 0xff800000b4a97808 */ /* 0x000fe20004800000 */
[----:B------:R-:W1:Y:S01]  /*9660*/  MUFU.TANH R151, R40 ;  /* 0x0000002800977308 */ /* 0x000e620000002400 */
[----:B------:R-:W-:Y:S02]  /*9670*/  FSEL R26, R182, -INF , !P4 ;  /* 0xff800000b61a7808 */ /* 0x000fe40006000000 */
[----:B------:R-:W-:Y:S02]  /*9680*/  IADD3 R28, R165, 0x28, RZ ;  /* 0x00000028a51c7810 */ /* 0x000fe40007ffe0ff */
[C---:B------:R-:W-:Y:S02]  /*9690*/  ISETP.GE.AND P1, PT, R24.reuse, R162, PT ;  /* 0x000000a21800720c */ /* 0x040fe40003f26270 */
[----:B------:R-:W-:Y:S01]  /*96a0*/  ISETP.GE.AND P4, PT, R24, R161, PT ;  /* 0x000000a11800720c */ /* 0x000fe20003f86270 */
[----:B------:R-:W1:Y:S01]  /*96b0*/  MUFU.TANH R149, R41 ;  /* 0x0000002900957308 */ /* 0x000e620000002400 */
[----:B------:R-:W-:-:S02]  /*96c0*/  FSEL R24, R183, -INF , !P5 ;  /* 0xff800000b7187808 */ /* 0x000fc40006800000 */
[----:B------:R-:W-:Y:S02]  /*96d0*/  IADD3 R14, R165, 0x20, RZ ;  /* 0x00000020a50e7810 */ /* 0x000fe40007ffe0ff */
[----:B------:R-:W-:Y:S02]  /*96e0*/  ISETP.GE.AND P5, PT, R25, R162, PT ;  /* 0x000000a21900720c */ /* 0x000fe40003fa6270 */
[----:B------:R-:W-:Y:S01]  /*96f0*/  FSEL R150, R44, -INF , !P6 ;  /* 0xff8000002c967808 */ /* 0x000fe20007000000 */
[----:B------:R1:W-:Y:S01]  /*9700*/  MUFU.TANH R55, R6 ;  /* 0x0000000600377308 */ /* 0x0003e20000002400 */
[----:B------:R-:W-:Y:S02]  /*9710*/  ISETP.GE.AND P6, PT, R28, R163, PT ;  /* 0x000000a31c00720c */ /* 0x000fe40003fc6270 */
[----:B------:R-:W-:Y:S02]  /*9720*/  FSEL R138, R225, -INF , !P0 ;  /* 0xff800000e18a7808 */ /* 0x000fe40004000000 */
[----:B------:R-:W-:-:S02]  /*9730*/  ISETP.GE.AND P0, PT, R14, R161, PT ;  /* 0x000000a10e00720c */ /* 0x000fc40003f06270 */
[----:B------:R-:W-:Y:S01]  /*9740*/  FSEL R181, R223, -INF , !P3 ;  /* 0xff800000dfb57808 */ /* 0x000fe20005800000 */
[----:B------:R1:W1:Y:S01]  /*9750*/  MUFU.TANH R148, R64 ;  /* 0x0000004000947308 */ /* 0x0002620000002400 */
[----:B------:R-:W-:Y:S02]  /*9760*/  FSEL R179, R136, -INF , !P1 ;  /* 0xff80000088b37808 */ /* 0x000fe40004800000 */
[----:B------:R-:W-:Y:S02]  /*9770*/  FSEL R139, R137, -INF , !P5 ;  /* 0xff800000898b7808 */ /* 0x000fe40006800000 */
[----:B------:R-:W-:Y:S02]  /*9780*/  IADD3 R5, R165, 0x39, RZ ;  /* 0x00000039a5057810 */ /* 0x000fe40007ffe0ff */
[C---:B------:R-:W-:Y:S01]  /*9790*/  ISETP.GE.AND P3, PT, R14.reuse, R164, PT ;  /* 0x000000a40e00720c */ /* 0x040fe20003f66270 */
[----:B------:R-:W1:Y:S01]  /*97a0*/  MUFU.TANH R9, R9 ;  /* 0x0000000900097308 */ /* 0x000e620000002400 */
[----:B------:R-:W-:-:S02]  /*97b0*/  ISETP.GE.AND P1, PT, R14, R163, PT ;  /* 0x000000a30e00720c */ /* 0x000fc40003f26270 */
[----:B------:R-:W-:Y:S01]  /*97c0*/  ISETP.GE.AND P5, PT, R14, R162, PT ;  /* 0x000000a20e00720c */ /* 0x000fe20003fa6270 */
[----:B------:R-:W-:Y:S01]  /*97d0*/  FMUL.FTZ R14, R66, c[0x0][0x2ec] ;  /* 0x0000bb00420e7a20 */ /* 0x000fe20000410000 */
[----:B------:R-:W-:Y:S02]  /*97e0*/  FSEL R141, R226, -INF , !P4 ;  /* 0xff800000e28d7808 */ /* 0x000fe40006000000 */
[----:B------:R-:W-:Y:S01]  /*97f0*/  FSEL R67, R36, -INF , !P6 ;  /* 0xff80000024437808 */ /* 0x000fe20007000000 */
[----:B------:R-:W-:Y:S01]  /*9800*/  MUFU.TANH R42, R42 ;  /* 0x0000002a002a7308 */ /* 0x000fe20000002400 */
[----:B------:R-:W-:Y:S02]  /*9810*/  FSEL R180, R222, -INF , !P2 ;  /* 0xff800000deb47808 */ /* 0x000fe40005000000 */
[----:B------:R-:W-:Y:S02]  /*9820*/  ISETP.GE.AND P4, PT, R29, R163, PT ;  /* 0x000000a31d00720c */ /* 0x000fe40003f86270 */
[----:B------:R-:W-:-:S02]  /*9830*/  ISETP.GE.AND P6, PT, R28, R161, PT ;  /* 0x000000a11c00720c */ /* 0x000fc40003fc6270 */
[----:B------:R-:W-:Y:S01]  /*9840*/  ISETP.GE.AND P2, PT, R25, R161, PT ;  /* 0x000000a11900720c */ /* 0x000fe20003f46270 */
[----:B------:R-:W2:Y:S01]  /*9850*/  MUFU.TANH R14, R14 ;  /* 0x0000000e000e7308 */ /* 0x000ea20000002400 */
[----:B---3--:R-:W-:Y:S02]  /*9860*/  FSEL R168, R168, -INF , !P0 ;  /* 0xff800000a8a87808 */ /* 0x008fe40004000000 */
[----:B------:R-:W-:Y:S02]  /*9870*/  ISETP.GE.AND P0, PT, R5, R164, PT ;  /* 0x000000a40500720c */ /* 0x000fe40003f06270 */
[C---:B------:R-:W-:Y:S02]  /*9880*/  IADD3 R10, R165.reuse, 0x30, RZ ;  /* 0x00000030a50a7810 */ /* 0x040fe40007ffe0ff */
[C---:B------:R-:W-:Y:S01]  /*9890*/  IADD3 R7, R165.reuse, 0x31, RZ ;  /* 0x00000031a5077810 */ /* 0x040fe20007ffe0ff */
[----:B------:R-:W3:Y:S01]  /*98a0*/  MUFU.TANH R4, R4 ;  /* 0x0000000400047308 */ /* 0x000ee20000002400 */
[----:B-1----:R-:W-:-:S02]  /*98b0*/  IADD3 R6, R165, 0x38, RZ ;  /* 0x00000038a5067810 */ /* 0x002fc40007ffe0ff */
[----:B------:R-:W-:Y:S01]  /*98c0*/  FSEL R137, R56, -INF , !P4 ;  /* 0xff80000038897808 */ /* 0x000fe20006000000 */
[----:B------:R-:W-:Y:S01]  /*98d0*/  FMUL.FTZ R56, R61, c[0x0][0x2ec] ;  /* 0x0000bb003d387a20 */ /* 0x000fe20000410000 */
[----:B------:R-:W-:Y:S01]  /*98e0*/  FSEL R172, R53, -INF , !P5 ;  /* 0xff80000035ac7808 */ /* 0x000fe20006800000 */
[----:B------:R-:W-:Y:S01]  /*98f0*/  FMUL.FTZ R53, R62, c[0x0][0x2ec] ;  /* 0x0000bb003e357a20 */ /* 0x000fe20000410000 */
[----:B------:R-:W-:Y:S01]  /*9900*/  FSEL R165, R50, -INF , !P6 ;  /* 0xff80000032a57808 */ /* 0x000fe20007000000 */
[----:B------:R-:W-:Y:S01]  /*9910*/  FMUL.FTZ R50, R63, c[0x0][0x2ec] ;  /* 0x0000bb003f327a20 */ /* 0x000fe20000410000 */
[----:B----4-:R-:W-:Y:S01]  /*9920*/  FSEL R177, R231, -INF , !P2 ;  /* 0xff800000e7b17808 */ /* 0x010fe20005000000 */
[----:B------:R-:W-:Y:S01]  /*9930*/  MUFU.TANH R58, R58 ;  /* 0x0000003a003a7308 */ /* 0x000fe20000002400 */
[----:B------:R-:W-:Y:S02]  /*9940*/  ISETP.GE.AND P2, PT, R29, R162, PT ;  /* 0x000000a21d00720c */ /* 0x000fe40003f46270 */
[----:B------:R-:W-:-:S02]  /*9950*/  FSEL R176, R140, -INF , !P3 ;  /* 0xff8000008cb07808 */ /* 0x000fc40005800000 */
[----:B------:R-:W-:Y:S02]  /*9960*/  ISETP.GE.AND P4, PT, R15, R163, PT ;  /* 0x000000a30f00720c */ /* 0x000fe40003f86270 */
[----:B--2---:R-:W-:Y:S01]  /*9970*/  FSEL R65, R65, -INF , !P0 ;  /* 0xff80000041417808 */ /* 0x004fe20004000000 */
[----:B------:R-:W-:Y:S01]  /*9980*/  MUFU.TANH R56, R56 ;  /* 0x0000003800387308 */ /* 0x000fe20000002400 */
[----:B------:R-:W-:Y:S02]  /*9990*/  FSEL R140, R45, -INF , !P1 ;  /* 0xff8000002d8c7808 */ /* 0x000fe40004800000 */
[----:B------:R-:W-:Y:S02]  /*99a0*/  ISETP.GE.AND P0, PT, R7, R162, PT ;  /* 0x000000a20700720c */ /* 0x000fe40003f06270 */
[C---:B------:R-:W-:Y:S02]  /*99b0*/  ISETP.GE.AND P3, PT, R28.reuse, R164, PT ;  /* 0x000000a41c00720c */ /* 0x040fe40003f66270 */
[----:B------:R-:W-:Y:S01]  /*99c0*/  ISETP.GE.AND P1, PT, R28, R162, PT ;  /* 0x000000a21c00720c */ /* 0x000fe20003f26270 */
[----:B------:R-:W-:Y:S01]  /*99d0*/  MUFU.TANH R53, R53 ;  /* 0x0000003500357308 */ /* 0x000fe20000002400 */
[----:B------:R-:W-:Y:S01]  /*99e0*/  FSEL R64, R46, -INF , !P4 ;  /* 0xff8000002e407808 */ /* 0x000fe20006000000 */
[----:B------:R-:W-:Y:S01]  /*99f0*/  IMAD.MOV.U32 R28, RZ, RZ, R147 ;  /* 0x000000ffff1c7224 */ /* 0x000fe200078e0093 */
[----:B------:R-:W-:-:S02]  /*9a00*/  FSEL R174, R54, -INF , !P2 ;  /* 0xff80000036ae7808 */ /* 0x000fc40005000000 */
[----:B------:R-:W-:Y:S02]  /*9a10*/  ISETP.GE.AND P4, PT, R15, R162, PT ;  /* 0x000000a20f00720c */ /* 0x000fe40003f86270 */
[----:B-----5:R-:W-:Y:S01]  /*9a20*/  FSEL R59, R59, -INF , !P0 ;  /* 0xff8000003b3b7808 */ /* 0x020fe20004000000 */
[----:B------:R-:W1:Y:S01]  /*9a30*/  MUFU.TANH R54, R11 ;  /* 0x0000000b00367308 */ /* 0x000e620000002400 */
[----:B------:R-:W-:Y:S02]  /*9a40*/  FSEL R25, R233, -INF , !P3 ;  /* 0xff800000e9197808 */ /* 0x000fe40005800000 */
[----:B------:R-:W-:Y:S02]  /*9a50*/  FSEL R171, R32, -INF , !P1 ;  /* 0xff80000020ab7808 */ /* 0x000fe40004800000 */
[----:B------:R-:W-:Y:S01]  /*9a60*/  ISETP.NE.AND P0, PT, R160, 0x3, PT ;  /* 0x00000003a000780c */ /* 0x000fe20003f05270 */
[----:B------:R-:W-:Y:S01]  /*9a70*/  BAR.SYNC.DEFER_BLOCKING 0x0 ;  /* 0x0000000000007b1d */ /* 0x000fe20000010000 */
[----:B------:R-:W-:-:S02]  /*9a80*/  ISETP.GE.AND P3, PT, R29, R161, PT ;  /* 0x000000a11d00720c */ /* 0x000fc40003f66270 */
[----:B------:R-:W-:Y:S02]  /*9a90*/  ISETP.GE.AND P5, PT, R15, R161, PT ;  /* 0x000000a10f00720c */ /* 0x000fe40003fa6270 */
[-C--:B------:R-:W-:Y:S01]  /*9aa0*/  ISETP.GE.AND P2, PT, R10, R164.reuse, PT ;  /* 0x000000a40a00720c */ /* 0x080fe20003f46270 */
[----:B------:R-:W2:Y:S01]  /*9ab0*/  MUFU.TANH R50, R50 ;  /* 0x0000003200327308 */ /* 0x000ea20000002400 */
[-C--:B------:R-:W-:Y:S02]  /*9ac0*/  ISETP.GE.AND P1, PT, R7, R164.reuse, PT ;  /* 0x000000a40700720c */ /* 0x080fe40003f26270 */
[----:B------:R-:W-:Y:S02]  /*9ad0*/  FSEL R170, R33, -INF , !P4 ;  /* 0xff80000021aa7808 */ /* 0x000fe40006000000 */
[----:B------:R-:W-:Y:S02]  /*9ae0*/  ISETP.GE.AND P4, PT, R6, R164, PT ;  /* 0x000000a40600720c */ /* 0x000fe40003f86270 */
[----:B------:R-:W-:-:S02]  /*9af0*/  FSEL R166, R34, -INF , !P3 ;  /* 0xff80000022a67808 */ /* 0x000fc40005800000 */
[----:B------:R-:W-:Y:S02]  /*9b00*/  FSEL R164, R51, -INF , !P5 ;  /* 0xff80000033a47808 */ /* 0x000fe40006800000 */
[----:B------:R-:W-:Y:S02]  /*9b10*/  FSEL R151, R151, -INF , !P2 ;  /* 0xff80000097977808 */ /* 0x000fe40005000000 */
[----:B------:R-:W-:Y:S02]  /*9b20*/  FSEL R149, R149, -INF , !P1 ;  /* 0xff80000095957808 */ /* 0x000fe40004800000 */
[-C--:B------:R-:W-:Y:S02]  /*9b30*/  ISETP.GE.AND P3, PT, R10, R163.reuse, PT ;  /* 0x000000a30a00720c */ /* 0x080fe40003f66270 */
[-C--:B------:R-:W-:Y:S02]  /*9b40*/  ISETP.GE.AND P6, PT, R7, R163.reuse, PT ;  /* 0x000000a30700720c */ /* 0x080fe40003fc6270 */
[----:B------:R-:W-:-:S02]  /*9b50*/  ISETP.GE.AND P5, PT, R6, R163, PT ;  /* 0x000000a30600720c */ /* 0x000fc40003fa6270 */
[----:B------:R-:W-:Y:S02]  /*9b60*/  ISETP.GE.AND P2, PT, R5, R163, PT ;  /* 0x000000a30500720c */ /* 0x000fe40003f46270 */
[----:B------:R-:W-:Y:S02]  /*9b70*/  ISETP.GE.AND P1, PT, R10, R162, PT ;  /* 0x000000a20a00720c */ /* 0x000fe40003f26270 */
[----:B------:R-:W-:Y:S02]  /*9b80*/  FSEL R148, R148, -INF , !P4 ;  /* 0xff80000094947808 */ /* 0x000fe40006000000 */
[----:B------:R-:W-:Y:S02]  /*9b90*/  FSEL R45, R8, -INF , !P3 ;  /* 0xff800000082d7808 */ /* 0x000fe40005800000 */
[----:B------:R-:W-:Y:S02]  /*9ba0*/  FSEL R46, R9, -INF , !P6 ;  /* 0xff800000092e7808 */ /* 0x000fe40007000000 */
[----:B------:R-:W-:-:S02]  /*9bb0*/  FSEL R36, R14, -INF , !P5 ;  /* 0xff8000000e247808 */ /* 0x000fc40006800000 */
[----:B------:R-:W-:Y:S02]  /*9bc0*/  FSEL R42, R42, -INF , !P2 ;  /* 0xff8000002a2a7808 */ /* 0x000fe40005000000 */
[----:B---3--:R-:W-:Y:S02]  /*9bd0*/  FSEL R62, R4, -INF , !P1 ;  /* 0xff800000043e7808 */ /* 0x008fe40004800000 */
[-C--:B------:R-:W-:Y:S02]  /*9be0*/  ISETP.GE.AND P4, PT, R10, R161.reuse, PT ;  /* 0x000000a10a00720c */ /* 0x080fe40003f86270 */
[----:B------:R-:W-:Y:S02]  /*9bf0*/  ISETP.GE.AND P3, PT, R7, R161, PT ;  /* 0x000000a10700720c */ /* 0x000fe40003f66270 */
[-C--:B------:R-:W-:Y:S02]  /*9c00*/  ISETP.GE.AND P6, PT, R6, R162.reuse, PT ;  /* 0x000000a20600720c */ /* 0x080fe40003fc6270 */
[----:B------:R-:W-:-:S02]  /*9c10*/  ISETP.GE.AND P5, PT, R5, R162, PT ;  /* 0x000000a20500720c */ /* 0x000fc40003fa6270 */
[-C--:B------:R-:W-:Y:S02]  /*9c20*/  ISETP.GE.AND P2, PT, R6, R161.reuse, PT ;  /* 0x000000a10600720c */ /* 0x080fe40003f46270 */
[----:B------:R-:W-:Y:S02]  /*9c30*/  ISETP.GE.AND P1, PT, R5, R161, PT ;  /* 0x000000a10500720c */ /* 0x000fe40003f26270 */
[----:B------:R-:W-:Y:S02]  /*9c40*/  FSEL R55, R55, -INF , !P4 ;  /* 0xff80000037377808 */ /* 0x000fe40006000000 */
[----:B-1----:R-:W-:Y:S02]  /*9c50*/  FSEL R54, R54, -INF , !P3 ;  /* 0xff80000036367808 */ /* 0x002fe40005800000 */
[----:B------:R-:W-:Y:S02]  /*9c60*/  FSEL R58, R58, -INF , !P6 ;  /* 0xff8000003a3a7808 */ /* 0x000fe40007000000 */
[----:B------:R-:W-:-:S02]  /*9c70*/  FSEL R56, R56, -INF , !P5 ;  /* 0xff80000038387808 */ /* 0x000fc40006800000 */
[----:B------:R-:W-:Y:S02]  /*9c80*/  FSEL R53, R53, -INF , !P2 ;  /* 0xff80000035357808 */ /* 0x000fe40005000000 */
[----:B--2---:R-:W-:Y:S01]  /*9c90*/  FSEL R50, R50, -INF , !P1 ;  /* 0xff80000032327808 */ /* 0x004fe20004800000 */
[----:B------:R-:W-:Y:S05]  /*9ca0*/  @!P0 BRA `(.L_x_666) ;  /* 0x000001a000008947 */ /* 0x000fea0003800000 */
[----:B------:R-:W-:Y:S02]  /*9cb0*/  IADD3 R4, R160, -0x4, RZ ;  /* 0xfffffffca0047810 */ /* 0x000fe40007ffe0ff */
[----:B------:R-:W-:Y:S02]  /*9cc0*/  SHF.L.U64.HI R5, R152, 0x5, R153 ;  /* 0x0000000598057819 */ /* 0x000fe40000010299 */
        /* <DEDUP_REMOVED lines=24> */
.L_x_666:
        /* <DEDUP_REMOVED lines=55> */
[----:B------:R-:W-:Y:S01]  /*a1c0*/  FMNMX.FTZ R7, R137, R7, !PT ;  /* 0x0000000789077209 */ /* 0x000fe20007810000 */
[----:B------:R-:W2:Y:S01]  /*a1d0*/  SHFL.BFLY PT, R4, R8, 0x2, 0x1f ;  /* 0x0c401f0008047f89 */ /* 0x000ea200000e0000 */
[----:B------:R-:W-:-:S04]  /*a1e0*/  FMNMX.FTZ R9, R170, R9, !PT ;  /* 0x00000009aa097209 */ /* 0x000fc80007810000 */
[----:B------:R-:W-:-:S04]  /*a1f0*/  FMNMX.FTZ R9, R62, R9, !PT ;  /* 0x000000093e097209 */ /* 0x000fc80007810000 */
[----:B------:R-:W-:Y:S02]  /*a200*/  FMNMX.FTZ R9, R59, R9, !PT ;  /* 0x000000093b097209 */ /* 0x000fe40007810000 */
[----:B-1----:R-:W-:Y:S02]  /*a210*/  FMNMX.FTZ R136, R5, R136, !PT ;  /* 0x0000008805887209 */ /* 0x002fe40007810000 */
[----:B------:R-:W-:Y:S02]  /*a220*/  FMNMX.FTZ R5, R67, R7, !PT ;  /* 0x0000000743057209 */ /* 0x000fe40007810000 */
[C---:B------:R-:W-:Y:S01]  /*a230*/  FSETP.NEU.FTZ.AND P2, PT, R136.reuse, -INF , PT ;  /* 0xff8000008800780b */ /* 0x040fe20003f5d000 */
[----:B------:R-:W-:Y:S01]  /*a240*/  FMUL.FTZ R132, R136, c[0x0][0x23c] ;  /* 0x00008f0088847a20 */ /* 0x000fe20000410000 */
        /* <DEDUP_REMOVED lines=8> */
[----:B--2---:R-:W-:Y:S01]  /*a2d0*/  FMNMX.FTZ R4, R8, R4, !PT ;  /* 0x0000000408047209 */ /* 0x004fe20007810000 */
[----:B------:R-:W1:Y:S01]  /*a2e0*/  SHFL.BFLY PT, R6, R9, 0x2, 0x1f ;  /* 0x0c401f0009067f89 */ /* 0x000e6200000e0000 */
[----:B------:R-:W-:Y:S01]  /*a2f0*/  FMNMX.FTZ R2, R36, R2, !PT ;  /* 0x0000000224027209 */ /* 0x000fe20007810000 */
[--C-:B------:R-:W-:Y:S01]  /*a300*/  FFMA.FTZ R8, R52, c[0x0][0x23c], -R132.reuse ;  /* 0x00008f0034087a23 */ /* 0x100fe20000010884 */
[----:B------:R-:W-:Y:S01]  /*a310*/  FSEL R60, R136, RZ, P2 ;  /* 0x000000ff883c7208 */ /* 0x000fe20001000000 */
[----:B------:R-:W2:Y:S01]  /*a320*/  SHFL.BFLY PT, R133, R4, 0x1, 0x1f ;  /* 0x0c201f0004857f89 */ /* 0x000ea200000e0000 */
[----:B------:R-:W-:Y:S01]  /*a330*/  FMNMX.FTZ R2, R42, R2, !PT ;  /* 0x000000022a027209 */ /* 0x000fe20007810000 */
[--C-:B------:R-:W-:Y:S01]  /*a340*/  FFMA.FTZ R52, R38, c[0x0][0x23c], -R132.reuse ;  /* 0x00008f0026347a23 */ /* 0x100fe20000010884 */
[----:B------:R-:W-:Y:S01]  /*a350*/  MUFU.EX2 R34, R34 ;  /* 0x0000002200227308 */ /* 0x000fe20000000800 */
[----:B------:R-:W-:-:S02]  /*a360*/  FFMA.FTZ R147, R176, c[0x0][0x23c], -R132 ;  /* 0x00008f00b0937a23 */ /* 0x000fc40000010884 */
[----:B------:R-:W3:Y:S01]  /*a370*/  SHFL.BFLY PT, R135, R2, 0x2, 0x1f ;  /* 0x0c401f0002877f89 */ /* 0x000ee200000e0000 */
[--C-:B------:R-:W-:Y:S02]  /*a380*/  FFMA.FTZ R150, R150, c[0x0][0x23c], -R132.reuse ;  /* 0x00008f0096967a23 */ /* 0x100fe40000010884 */
[--C-:B------:R-:W-:Y:S02]  /*a390*/  FFMA.FTZ R151, R151, c[0x0][0x23c], -R132.reuse ;  /* 0x00008f0097977a23 */ /* 0x100fe40000010884 */
[----:B------:R4:W-:Y:S01]  /*a3a0*/  MUFU.EX2 R38, R8 ;  /* 0x0000000800267308 */ /* 0x0009e20000000800 */
[--C-:B------:R-:W-:Y:S02]  /*a3b0*/  FFMA.FTZ R149, R149, c[0x0][0x23c], -R132.reuse ;  /* 0x00008f0095957a23 */ /* 0x100fe40000010884 */
[--C-:B------:R-:W-:Y:S02]  /*a3c0*/  FFMA.FTZ R148, R148, c[0x0][0x23c], -R132.reuse ;  /* 0x00008f0094947a23 */ /* 0x100fe40000010884 */
[----:B------:R-:W-:-:S03]  /*a3d0*/  FFMA.FTZ R65, R65, c[0x0][0x23c], -R132 ;  /* 0x00008f0041417a23 */ /* 0x000fc60000010884 */
[----:B------:R-:W-:Y:S01]  /*a3e0*/  MUFU.EX2 R39, R39 ;  /* 0x0000002700277308 */ /* 0x000fe20000000800 */
[----:B-1----:R-:W-:Y:S02]  /*a3f0*/  FMNMX.FTZ R6, R9, R6, !PT ;  /* 0x0000000609067209 */ /* 0x002fe40007810000 */
[----:B--2---:R-:W-:-:S03]  /*a400*/  FMNMX.FTZ R133, R4, R133, !PT ;  /* 0x0000008504857209 */ /* 0x004fc60007810000 */
[----:B------:R-:W1:Y:S02]  /*a410*/  SHFL.BFLY PT, R134, R6, 0x1, 0x1f ;  /* 0x0c201f0006867f89 */ /* 0x000e6400000e0000 */
[----:B------:R-:W-:Y:S01]  /*a420*/  MUFU.EX2 R147, R147 ;  /* 0x0000009300937308 */ /* 0x000fe20000000800 */
[C---:B------:R-:W-:Y:S01]  /*a430*/  FSETP.NEU.FTZ.AND P0, PT, R133.reuse, -INF , PT ;  /* 0xff8000008500780b */ /* 0x040fe20003f1d000 */
[C---:B------:R-:W-:Y:S01]  /*a440*/  FMUL.FTZ R51, R133.reuse, c[0x0][0x23c] ;  /* 0x00008f0085337a20 */ /* 0x040fe20000410000 */
[----:B---3--:R-:W-:Y:S01]  /*a450*/  FMNMX.FTZ R135, R2, R135, !PT ;  /* 0x0000008702877209 */ /* 0x008fe20007810000 */
[----:B----4-:R-:W-:Y:S01]  /*a460*/  LDSM.16.MT88.4 R8, [R188+0x6000] ;  /* 0x00600000bc08783b */ /* 0x010fe20000004200 */
[----:B------:R-:W-:Y:S02]  /*a470*/  FSEL R5, R133, RZ, P0 ;  /* 0x000000ff85057208 */ /* 0x000fe40000000000 */
[----:B------:R-:W-:Y:S01]  /*a480*/  FSEL R51, R51, RZ, P0 ;  /* 0x000000ff33337208 */ /* 0x000fe20000000000 */
[----:B------:R-:W2:Y:S01]  /*a490*/  SHFL.BFLY PT, R4, R135, 0x1, 0x1f ;  /* 0x0c201f0087047f89 */ /* 0x000ea200000e0000 */
[----:B------:R-:W-:Y:S01]  /*a4a0*/  MUFU.EX2 R150, R150 ;  /* 0x0000009600967308 */ /* 0x000fe20000000800 */
[----:B------:R-:W-:-:S02]  /*a4b0*/  FADD.FTZ R5, R145, -R5 ;  /* 0x8000000591057221 */ /* 0x000fc40000010000 */
[--C-:B------:R-:W-:Y:S02]  /*a4c0*/  FFMA.FTZ R29, R3, c[0x0][0x23c], -R51.reuse ;  /* 0x00008f00031d7a23 */ /* 0x100fe40000010833 */
[----:B------:R-:W-:Y:S02]  /*a4d0*/  FMUL.FTZ R5, R5, c[0x0][0x23c] ;  /* 0x00008f0005057a20 */ /* 0x000fe40000410000 */
[--C-:B------:R-:W-:Y:S01]  /*a4e0*/  FFMA.FTZ R3, R13, c[0x0][0x23c], -R51.reuse ;  /* 0x00008f000d037a23 */ /* 0x100fe20000010833 */
[----:B------:R-:W-:Y:S01]  /*a4f0*/  MUFU.EX2 R151, R151 ;  /* 0x0000009700977308 */ /* 0x000fe20000000800 */
[--C-:B------:R-:W-:Y:S02]  /*a500*/  FFMA.FTZ R2, R12, c[0x0][0x23c], -R51.reuse ;  /* 0x00008f000c027a23 */ /* 0x100fe40000010833 */
[----:B------:R-:W-:Y:S01]  /*a510*/  LDSM.16.MT88.4 R12, [R190+0x6000] ;  /* 0x00600000be0c783b */ /* 0x000fe20000004200 */
[--C-:B------:R-:W-:Y:S01]  /*a520*/  FFMA.FTZ R35, R35, c[0x0][0x23c], -R51.reuse ;  /* 0x00008f0023237a23 */ /* 0x100fe20000010833 */
[----:B-1----:R-:W-:Y:S01]  /*a530*/  FMNMX.FTZ R134, R6, R134, !PT ;  /* 0x0000008606867209 */ /* 0x002fe20007810000 */
[----:B------:R-:W-:-:S02]  /*a540*/  FFMA.FTZ R138, R138, c[0x0][0x23c], -R51 ;  /* 0x00008f008a8a7a23 */ /* 0x000fc40000010833 */
[----:B------:R1:W3:Y:S01]  /*a550*/  MUFU.EX2 R40, R5 ;  /* 0x0000000500287308 */ /* 0x0002e20000000800 */
[C---:B------:R-:W-:Y:S01]  /*a560*/  FSETP.NEU.FTZ.AND P1, PT, R134.reuse, -INF , PT ;  /* 0xff8000008600780b */ /* 0x040fe20003f3d000 */
[----:B------:R-:W-:Y:S02]  /*a570*/  FMUL.FTZ R57, R134, c[0x0][0x23c] ;  /* 0x00008f0086397a20 */ /* 0x000fe40000410000 */
[--C-:B------:R-:W-:Y:S01]  /*a580*/  FFMA.FTZ R142, R142, c[0x0][0x23c], -R51.reuse ;  /* 0x00008f008e8e7a23 */ /* 0x100fe20000010833 */
[----:B------:R-:W-:Y:S01]  /*a590*/  FSEL R41, R134, RZ, P1 ;  /* 0x000000ff86297208 */ /* 0x000fe20000800000 */
[----:B------:R-:W-:Y:S01]  /*a5a0*/  FFMA.FTZ R141, R141, c[0x0][0x23c], -R51 ;  /* 0x00008f008d8d7a23 */ /* 0x000fe20000010833 */
[----:B--2---:R-:W-:Y:S01]  /*a5b0*/  FMNMX.FTZ R135, R135, R4, !PT ;  /* 0x0000000487877209 */ /* 0x004fe20007810000 */
[----:B------:R-:W-:Y:S01]  /*a5c0*/  MUFU.EX2 R29, R29 ;  /* 0x0000001d001d7308 */ /* 0x000fe20000000800 */
[----:B------:R-:W-:Y:S01]  /*a5d0*/  FSEL R57, R57, RZ, P1 ;  /* 0x000000ff39397208 */ /* 0x000fe20000800000 */
[----:B------:R-:W-:Y:S01]  /*a5e0*/  FADD.FTZ R41, R146, -R41 ;  /* 0x8000002992297221 */ /* 0x000fe20000010000 */
[C---:B------:R-:W-:Y:S01]  /*a5f0*/  FSETP.NEU.FTZ.AND P0, PT, R135.reuse, -INF , PT ;  /* 0xff8000008700780b */ /* 0x040fe20003f1d000 */
[----:B------:R-:W-:-:S02]  /*a600*/  FMUL.FTZ R44, R135, c[0x0][0x23c] ;  /* 0x00008f00872c7a20 */ /* 0x000fc40000410000 */
[--C-:B------:R-:W-:Y:S02]  /*a610*/  FFMA.FTZ R33, R23, c[0x0][0x23c], -R57.reuse ;  /* 0x00008f0017217a23 */ /* 0x100fe40000010839 */
[--C-:B------:R-:W-:Y:S01]  /*a620*/  FFMA.FTZ R32, R22, c[0x0][0x23c], -R57.reuse ;  /* 0x00008f0016207a23 */ /* 0x100fe20000010839 */
[----:B------:R-:W-:Y:S01]  /*a630*/  FSEL R44, R44, RZ, P0 ;  /* 0x000000ff2c2c7208 */ /* 0x000fe20000000000 */
[--C-:B------:R-:W-:Y:S01]  /*a640*/  FFMA.FTZ R31, R21, c[0x0][0x23c], -R57.reuse ;  /* 0x00008f00151f7a23 */ /* 0x100fe20000010839 */
[----:B-1----:R-:W-:Y:S01]  /*a650*/  LDSM.16.MT88.4 R4, [R189+0x6000] ;  /* 0x00600000bd04783b */ /* 0x002fe20000004200 */
[----:B------:R-:W-:Y:S01]  /*a660*/  FFMA.FTZ R30, R20, c[0x0][0x23c], -R57 ;  /* 0x00008f00141e7a23 */ /* 0x000fe20000010839 */
[----:B------:R-:W-:Y:S01]  /*a670*/  MUFU.EX2 R33, R33 ;  /* 0x0000002100217308 */ /* 0x000fe20000000800 */
[--C-:B------:R-:W-:Y:S01]  /*a680*/  FFMA.FTZ R43, R37, c[0x0][0x23c], -R44.reuse ;  /* 0x00008f00252b7a23 */ /* 0x100fe2000001082c */
[----:B------:R-:W1:Y:S01]  /*a690*/  LDSM.16.MT88.4 R20, [R192+0x6000] ;  /* 0x00600000c014783b */ /* 0x000e620000004200 */
[----:B------:R-:W-:-:S02]  /*a6a0*/  FFMA.FTZ R61, R47, c[0x0][0x23c], -R44 ;  /* 0x00008f002f3d7a23 */ /* 0x000fc4000001082c */
[----:B------:R-:W-:Y:S02]  /*a6b0*/  FMUL.FTZ R41, R41, c[0x0][0x23c] ;  /* 0x00008f0029297a20 */ /* 0x000fe40000410000 */
[-C--:B---3--:R-:W-:Y:S01]  /*a6c0*/  FMUL.FTZ R126, R126, R40.reuse ;  /* 0x000000287e7e7220 */ /* 0x088fe20000410000 */
[----:B------:R2:W-:Y:S01]  /*a6d0*/  MUFU.EX2 R37, R52 ;  /* 0x0000003400257308 */ /* 0x0005e20000000800 */
[-C--:B------:R-:W-:Y:S02]  /*a6e0*/  FMUL.FTZ R127, R127, R40.reuse ;  /* 0x000000287f7f7220 */ /* 0x080fe40000410000 */
[-C--:B------:R-:W-:Y:S02]  /*a6f0*/  FMUL.FTZ R122, R122, R40.reuse ;  /* 0x000000287a7a7220 */ /* 0x080fe40000410000 */
[-C--:B------:R-:W-:Y:S02]  /*a700*/  FMUL.FTZ R123, R123, R40.reuse ;  /* 0x000000287b7b7220 */ /* 0x080fe40000410000 */
[-C--:B------:R-:W-:Y:S01]  /*a710*/  FMUL.FTZ R110, R110, R40.reuse ;  /* 0x000000286e6e7220 */ /* 0x080fe20000410000 */
[----:B------:R-:W3:Y:S01]  /*a720*/  MUFU.EX2 R32, R32 ;  /* 0x0000002000207308 */ /* 0x000ee20000000800 */
[----:B------:R-:W-:-:S02]  /*a730*/  FMUL.FTZ R111, R111, R40 ;  /* 0x000000286f6f7220 */ /* 0x000fc40000410000 */
[-C--:B------:R-:W-:Y:S02]  /*a740*/  FMUL.FTZ R106, R106, R40.reuse ;  /* 0x000000286a6a7220 */ /* 0x080fe40000410000 */
[-C--:B------:R-:W-:Y:S02]  /*a750*/  FMUL.FTZ R107, R107, R40.reuse ;  /* 0x000000286b6b7220 */ /* 0x080fe40000410000 */
[----:B------:R-:W-:Y:S01]  /*a760*/  FMUL.FTZ R94, R94, R40 ;  /* 0x000000285e5e7220 */ /* 0x000fe20000410000 */
[----:B------:R-:W-:Y:S01]  /*a770*/  MUFU.EX2 R31, R31 ;  /* 0x0000001f001f7308 */ /* 0x000fe20000000800 */
[----:B--2---:R-:W-:Y:S02]  /*a780*/  FFMA.FTZ R52, R49, c[0x0][0x23c], -R44 ;  /* 0x00008f0031347a23 */ /* 0x004fe4000001082c */
[----:B------:R-:W-:Y:S02]  /*a790*/  FADD.FTZ R49, R144, -R60 ;  /* 0x8000003c90317221 */ /* 0x000fe40000010000 */
[----:B------:R-:W-:-:S02]  /*a7a0*/  FFMA.FTZ R60, R48, c[0x0][0x23c], -R44 ;  /* 0x00008f00303c7a23 */ /* 0x000fc4000001082c */
[----:B------:R-:W-:Y:S01]  /*a7b0*/  FMUL.FTZ R49, R49, c[0x0][0x23c] ;  /* 0x00008f0031317a20 */ /* 0x000fe20000410000 */
[----:B------:R2:W-:Y:S01]  /*a7c0*/  MUFU.EX2 R47, R52 ;  /* 0x00000034002f7308 */ /* 0x0005e20000000800 */
[----:B---3--:R-:W-:Y:S01]  /*a7d0*/  F2FP.BF16.PACK_AB R16, R32, R33 ;  /* 0x000000212010723e */ /* 0x008fe200000010ff */
[-C--:B------:R-:W-:Y:S02]  /*a7e0*/  FMUL.FTZ R95, R95, R40.reuse ;  /* 0x000000285f5f7220 */ /* 0x080fe40000410000 */
[-C--:B------:R-:W-:Y:S02]  /*a7f0*/  FMUL.FTZ R90, R90, R40.reuse ;  /* 0x000000285a5a7220 */ /* 0x080fe40000410000 */
[-C--:B------:R-:W-:Y:S02]  /*a800*/  FMUL.FTZ R91, R91, R40.reuse ;  /* 0x000000285b5b7220 */ /* 0x080fe40000410000 */
[----:B------:R-:W3:Y:S01]  /*a810*/  MUFU.EX2 R30, R30 ;  /* 0x0000001e001e7308 */ /* 0x000ee20000000800 */
[----:B------:R-:W-:-:S02]  /*a820*/  FMUL.FTZ R78, R78, R40 ;  /* 0x000000284e4e7220 */ /* 0x000fc40000410000 */
[-C--:B------:R-:W-:Y:S02]  /*a830*/  FMUL.FTZ R79, R79, R40.reuse ;  /* 0x000000284f4f7220 */ /* 0x080fe40000410000 */
[-C--:B------:R-:W-:Y:S02]  /*a840*/  FMUL.FTZ R74, R74, R40.reuse ;  /* 0x000000284a4a7220 */ /* 0x080fe40000410000 */
[----:B------:R-:W-:Y:S01]  /*a850*/  FMUL.FTZ R75, R75, R40 ;  /* 0x000000284b4b7220 */ /* 0x000fe20000410000 */
[----:B--2---:R-:W-:Y:S01]  /*a860*/  FSEL R52, R135, RZ, P0 ;  /* 0x000000ff87347208 */ /* 0x004fe20000000000 */
[----:B------:R-:W2:Y:S01]  /*a870*/  MUFU.EX2 R3, R3 ;  /* 0x0000000300037308 */ /* 0x000ea20000000800 */
[----:B------:R-:W-:Y:S01]  /*a880*/  FFMA.FTZ R162, R167, c[0x0][0x23c], -R44 ;  /* 0x00008f00a7a27a23 */ /* 0x000fe2000001082c */
[----:B------:R-:W-:Y:S01]  /*a890*/  ISETP.GE.AND P0, PT, R160, 0x4, PT ;  /* 0x00000004a000780c */ /* 0x000fe20003f06270 */
[----:B------:R-:W-:Y:S02]  /*a8a0*/  FFMA.FTZ R66, R181, c[0x0][0x23c], -R57 ;  /* 0x00008f00b5427a23 */ /* 0x000fe40000010839 */
[----:B------:R-:W-:Y:S01]  /*a8b0*/  FADD.FTZ R52, R0, -R52 ;  /* 0x8000003400347221 */ /* 0x000fe20000010000 */
[----:B---3--:R-:W-:-:S02]  /*a8c0*/  F2FP.BF16.PACK_AB R18, R30, R31 ;  /* 0x0000001f1e12723e */ /* 0x008fc400000010ff */
[----:B------:R-:W-:Y:S01]  /*a8d0*/  MUFU.EX2 R2, R2 ;  /* 0x0000000200027308 */ /* 0x000fe20000000800 */
[----:B------:R-:W-:Y:S02]  /*a8e0*/  FMUL.FTZ R52, R52, c[0x0][0x23c] ;  /* 0x00008f0034347a20 */ /* 0x000fe40000410000 */
[--C-:B------:R-:W-:Y:S02]  /*a8f0*/  FFMA.FTZ R63, R179, c[0x0][0x23c], -R57.reuse ;  /* 0x00008f00b33f7a23 */ /* 0x100fe40000010839 */
[----:B------:R-:W-:Y:S02]  /*a900*/  FFMA.FTZ R139, R139, c[0x0][0x23c], -R57 ;  /* 0x00008f008b8b7a23 */ /* 0x000fe40000010839 */
[--C-:B------:R-:W-:Y:S01]  /*a910*/  FFMA.FTZ R144, R143, c[0x0][0x23c], -R132.reuse ;  /* 0x00008f008f907a23 */ /* 0x100fe20000010884 */
[----:B------:R-:W3:Y:S01]  /*a920*/  MUFU.EX2 R35, R35 ;  /* 0x0000002300237308 */ /* 0x000ee20000000800 */
[----:B--2---:R-:W-:Y:S01]  /*a930*/  F2FP.BF16.PACK_AB R17, R3, R29 ;  /* 0x0000001d0311723e */ /* 0x004fe200000010ff */
[--C-:B------:R-:W-:Y:S01]  /*a940*/  FFMA.FTZ R145, R175, c[0x0][0x23c], -R132.reuse ;  /* 0x00008f00af917a23 */ /* 0x100fe20000010884 */
[----:B------:R-:W-:Y:S01]  /*a950*/  @P0 IADD3 R226, R160, -0x4, RZ ;  /* 0xfffffffca0e20810 */ /* 0x000fe20007ffe0ff */
[----:B------:R-:W-:-:S02]  /*a960*/  FFMA.FTZ R146, R173, c[0x0][0x23c], -R132 ;  /* 0x00008f00ad927a23 */ /* 0x000fc40000010884 */
[--C-:B------:R-:W-:Y:S02]  /*a970*/  FFMA.FTZ R161, R169, c[0x0][0x23c], -R44.reuse ;  /* 0x00008f00a9a17a23 */ /* 0x100fe4000001082c */
[----:B------:R-:W2:Y:S01]  /*a980*/  MUFU.EX2 R41, R41 ;  /* 0x0000002900297308 */ /* 0x000ea20000000800 */
[--C-:B------:R-:W-:Y:S02]  /*a990*/  FFMA.FTZ R163, R26, c[0x0][0x23c], -R44.reuse ;  /* 0x00008f001aa37a23 */ /* 0x100fe4000001082c */
[----:B------:R-:W-:Y:S02]  /*a9a0*/  FFMA.FTZ R167, R24, c[0x0][0x23c], -R44 ;  /* 0x00008f0018a77a23 */ /* 0x000fe4000001082c */
[----:B------:R-:W-:Y:S02]  /*a9b0*/  FFMA.FTZ R177, R177, c[0x0][0x23c], -R51 ;  /* 0x00008f00b1b17a23 */ /* 0x000fe40000010833 */
[--C-:B------:R-:W-:Y:S01]  /*a9c0*/  FFMA.FTZ R169, R27, c[0x0][0x23c], -R132.reuse ;  /* 0x00008f001ba97a23 */ /* 0x100fe20000010884 */
[----:B------:R-:W-:Y:S01]  /*a9d0*/  MUFU.EX2 R43, R43 ;  /* 0x0000002b002b7308 */ /* 0x000fe20000000800 */
[----:B---3--:R-:W-:Y:S01]  /*a9e0*/  F2FP.BF16.PACK_AB R19, R35, R2 ;  /* 0x000000022313723e */ /* 0x008fe200000010ff */
[----:B------:R-:W-:-:S02]  /*a9f0*/  FFMA.FTZ R173, R25, c[0x0][0x23c], -R132 ;  /* 0x00008f0019ad7a23 */ /* 0x000fc40000010884 */
[--C-:B------:R-:W-:Y:S02]  /*aa00*/  FFMA.FTZ R172, R172, c[0x0][0x23c], -R57.reuse ;  /* 0x00008f00acac7a23 */ /* 0x100fe40000010839 */
[----:B------:R-:W-:Y:S02]  /*aa10*/  FFMA.FTZ R174, R174, c[0x0][0x23c], -R57 ;  /* 0x00008f00aeae7a23 */ /* 0x000fe40000010839 */
[----:B------:R-:W-:Y:S01]  /*aa20*/  MUFU.EX2 R48, R61 ;  /* 0x0000003d00307308 */ /* 0x000fe20000000800 */
[-C--:B--2---:R-:W-:Y:S02]  /*aa30*/  FMUL.FTZ R124, R124, R41.reuse ;  /* 0x000000297c7c7220 */ /* 0x084fe40000410000 */
[-C--:B------:R-:W-:Y:S02]  /*aa40*/  FMUL.FTZ R125, R125, R41.reuse ;  /* 0x000000297d7d7220 */ /* 0x080fe40000410000 */
[-C--:B------:R-:W-:Y:S02]  /*aa50*/  FMUL.FTZ R120, R120, R41.reuse ;  /* 0x0000002978787220 */ /* 0x080fe40000410000 */
[-C--:B------:R-:W-:Y:S01]  /*aa60*/  FMUL.FTZ R121, R121, R41.reuse ;  /* 0x0000002979797220 */ /* 0x080fe20000410000 */
[----:B------:R-:W-:Y:S01]  /*aa70*/  MUFU.EX2 R0, R60 ;  /* 0x0000003c00007308 */ /* 0x000fe20000000800 */
[-C--:B------:R-:W-:Y:S01]  /*aa80*/  FMUL.FTZ R108, R108, R41.reuse ;  /* 0x000000296c6c7220 */ /* 0x080fe20000410000 */
[----:B-1----:R-:W-:Y:S01]  /*aa90*/  HMMA.16816.F32.BF16 R124, R16, R20, R124 ;  /* 0x00000014107c723c */ /* 0x002fe2000004187c */
[----:B------:R-:W-:-:S02]  /*aaa0*/  FMUL.FTZ R109, R109, R41 ;  /* 0x000000296d6d7220 */ /* 0x000fc40000410000 */
[-C--:B------:R-:W-:Y:S02]  /*aab0*/  FMUL.FTZ R104, R104, R41.reuse ;  /* 0x0000002968687220 */ /* 0x080fe40000410000 */
[-C--:B------:R-:W-:Y:S01]  /*aac0*/  FMUL.FTZ R105, R105, R41.reuse ;  /* 0x0000002969697220 */ /* 0x080fe20000410000 */
[----:B------:R-:W1:Y:S01]  /*aad0*/  MUFU.EX2 R49, R49 ;  /* 0x0000003100317308 */ /* 0x000e620000000800 */
        /* <DEDUP_REMOVED lines=10> */
[----:B------:R-:W-:Y:S01]  /*ab80*/  FMUL.FTZ R73, R73, R41 ;  /* 0x0000002949497220 */ /* 0x000fe20000410000 */
[----:B------:R-:W-:Y:S01]  /*ab90*/  MUFU.EX2 R66, R66 ;  /* 0x0000004200427308 */ /* 0x000fe20000000800 */
[-C--:B-1----:R-:W-:Y:S01]  /*aba0*/  FMUL.FTZ R128, R128, R49.reuse ;  /* 0x0000003180807220 */ /* 0x082fe20000410000 */
[C---:B------:R-:W-:Y:S01]  /*abb0*/  HMMA.16816.F32.BF16 R104, R16.reuse, R14, R104 ;  /* 0x0000000e1068723c */ /* 0x040fe20000041868 */
[-C--:B------:R-:W-:Y:S02]  /*abc0*/  FMUL.FTZ R129, R129, R49.reuse ;  /* 0x0000003181817220 */ /* 0x080fe40000410000 */
[-C--:B------:R-:W-:Y:S02]  /*abd0*/  FMUL.FTZ R116, R116, R49.reuse ;  /* 0x0000003174747220 */ /* 0x080fe40000410000 */
[----:B------:R-:W-:Y:S01]  /*abe0*/  FMUL.FTZ R117, R117, R49 ;  /* 0x0000003175757220 */ /* 0x000fe20000410000 */
[----:B------:R-:W-:Y:S01]  /*abf0*/  MUFU.EX2 R63, R63 ;  /* 0x0000003f003f7308 */ /* 0x000fe20000000800 */
[-C--:B--2---:R-:W-:Y:S01]  /*ac00*/  FMUL.FTZ R130, R130, R52.reuse ;  /* 0x0000003482827220 */ /* 0x084fe20000410000 */
        /* <DEDUP_REMOVED lines=19> */
[-C--:B------:R-:W-:Y:S02]  /*ad40*/  FMUL.FTZ R97, R97, R49.reuse ;  /* 0x0000003161617220 */ /* 0x080fe40000410000 */
        /* <DEDUP_REMOVED lines=19> */
[----:B------:R-:W-:Y:S02]  /*ae80*/  FMUL.FTZ R69, R69, R49 ;  /* 0x0000003145457220 */ /* 0x000fe40000410000 */
[-C--:B------:R-:W-:Y:S01]  /*ae90*/  FMUL.FTZ R70, R70, R52.reuse ;  /* 0x0000003446467220 */ /* 0x080fe20000410000 */
[----:B------:R-:W-:Y:S01]  /*aea0*/  HMMA.16816.F32.BF16 R116, R16, R22, R116 ;  /* 0x000000161074723c */ /* 0x000fe20000041874 */
[----:B------:R-:W-:Y:S01]  /*aeb0*/  FMUL.FTZ R71, R71, R52 ;  /* 0x0000003447477220 */ /* 0x000fe20000410000 */
[----:B------:R-:W1:Y:S01]  /*aec0*/  LDSM.16.MT88.4 R20, [R192+0x6800] ;  /* 0x00680000c014783b */ /* 0x000e620000004200 */
[----:B------:R-:W-:Y:S01]  /*aed0*/  FFMA.FTZ R61, R178, c[0x0][0x23c], -R132 ;  /* 0x00008f00b23d7a23 */ /* 0x000fe20000010884 */
[----:B------:R-:W-:Y:S01]  /*aee0*/  MUFU.EX2 R145, R145 ;  /* 0x0000009100917308 */ /* 0x000fe20000000800 */
[----:B------:R-:W-:-:S02]  /*aef0*/  FFMA.FTZ R60, R180, c[0x0][0x23c], -R57 ;  /* 0x00008f00b43c7a23 */ /* 0x000fc40000010839 */
[--C-:B------:R-:W-:Y:S01]  /*af00*/  FFMA.FTZ R171, R171, c[0x0][0x23c], -R57.reuse ;  /* 0x00008f00abab7a23 */ /* 0x100fe20000010839 */
[C---:B------:R-:W-:Y:S01]  /*af10*/  HMMA.16816.F32.BF16 R112, R16.reuse, R12, R112 ;  /* 0x0000000c1070723c */ /* 0x040fe20000041870 */
[----:B------:R-:W-:Y:S02]  /*af20*/  FFMA.FTZ R170, R170, c[0x0][0x23c], -R57 ;  /* 0x00008f00aaaa7a23 */ /* 0x000fe40000010839 */
[--C-:B------:R-:W-:Y:S01]  /*af30*/  FFMA.FTZ R168, R168, c[0x0][0x23c], -R51.reuse ;  /* 0x00008f00a8a87a23 */ /* 0x100fe20000010833 */
[----:B------:R-:W2:Y:S01]  /*af40*/  MUFU.EX2 R61, R61 ;  /* 0x0000003d003d7308 */ /* 0x000ea20000000800 */
[--C-:B------:R-:W-:Y:S02]  /*af50*/  FFMA.FTZ R166, R166, c[0x0][0x23c], -R51.reuse ;  /* 0x00008f00a6a67a23 */ /* 0x100fe40000010833 */
[--C-:B------:R-:W-:Y:S01]  /*af60*/  FFMA.FTZ R165, R165, c[0x0][0x23c], -R51.reuse ;  /* 0x00008f00a5a57a23 */ /* 0x100fe20000010833 */
[----:B------:R-:W-:Y:S01]  /*af70*/  HMMA.16816.F32.BF16 R100, R16, R14, R100 ;  /* 0x0000000e1064723c */ /* 0x000fe20000041864 */
[----:B------:R-:W3:Y:S01]  /*af80*/  LDSM.16.MT88.4 R12, [R190+0x6800] ;  /* 0x00680000be0c783b */ /* 0x000ee20000004200 */
[----:B------:R-:W-:-:S02]  /*af90*/  FFMA.FTZ R164, R164, c[0x0][0x23c], -R51 ;  /* 0x00008f00a4a47a23 */ /* 0x000fc40000010833 */
[----:B------:R-:W-:Y:S01]  /*afa0*/  MUFU.EX2 R60, R60 ;  /* 0x0000003c003c7308 */ /* 0x000fe20000000800 */
[--C-:B------:R-:W-:Y:S02]  /*afb0*/  FFMA.FTZ R140, R140, c[0x0][0x23c], -R44.reuse ;  /* 0x00008f008c8c7a23 */ /* 0x100fe4000001082c */
[--C-:B------:R-:W-:Y:S01]  /*afc0*/  FFMA.FTZ R137, R137, c[0x0][0x23c], -R44.reuse ;  /* 0x00008f0089897a23 */ /* 0x100fe2000001082c */
[----:B------:R-:W-:Y:S01]  /*afd0*/  HMMA.16816.F32.BF16 R96, R16, R4, R96 ;  /* 0x000000041060723c */ /* 0x000fe20000041860 */
[--C-:B------:R-:W-:Y:S02]  /*afe0*/  FFMA.FTZ R67, R67, c[0x0][0x23c], -R44.reuse ;  /* 0x00008f0043437a23 */ /* 0x100fe4000001082c */
[----:B------:R-:W-:Y:S01]  /*aff0*/  FFMA.FTZ R64, R64, c[0x0][0x23c], -R44 ;  /* 0x00008f0040407a23 */ /* 0x000fe2000001082c */
[----:B------:R-:W4:Y:S01]  /*b000*/  MUFU.EX2 R146, R146 ;  /* 0x0000009200927308 */ /* 0x000f220000000800 */
[----:B--2---:R-:W-:Y:S01]  /*b010*/  F2FP.BF16.PACK_AB R24, R144, R61 ;  /* 0x0000003d9018723e */ /* 0x004fe200000010ff */
[----:B------:R-:W-:-:S02]  /*b020*/  FFMA.FTZ R34, R230, R49, R34 ;  /* 0x00000031e6227223 */ /* 0x000fc40000010022 */
[C---:B------:R-:W-:Y:S01]  /*b030*/  HMMA.16816.F32.BF16 R84, R16.reuse, R6, R84 ;  /* 0x000000061054723c */ /* 0x040fe20000041854 */
[----:B------:R-:W2:Y:S01]  /*b040*/  LDSM.16.MT88.4 R4, [R189+0x6800] ;  /* 0x00680000bd04783b */ /* 0x000ea20000004200 */
[----:B------:R-:W-:Y:S02]  /*b050*/  FFMA.FTZ R43, R229, R52, R43 ;  /* 0x00000034e52b7223 */ /* 0x000fe4000001002b */
[----:B------:R-:W-:Y:S01]  /*b060*/  MUFU.EX2 R161, R161 ;  /* 0x000000a100a17308 */ /* 0x000fe20000000800 */
[----:B------:R-:W-:Y:S02]  /*b070*/  FFMA.FTZ R33, R228, R41, R33 ;  /* 0x00000029e4217223 */ /* 0x000fe40000010021 */
[----:B------:R-:W-:Y:S01]  /*b080*/  FFMA.FTZ R29, R227, R40, R29 ;  /* 0x00000028e31d7223 */ /* 0x000fe2000001001d */
[C---:B------:R-:W-:Y:S01]  /*b090*/  HMMA.16816.F32.BF16 R80, R16.reuse, R8, R80 ;  /* 0x000000081050723c */ /* 0x040fe20000041850 */
[----:B------:R-:W-:Y:S02]  /*b0a0*/  FADD.FTZ R34, R39, R34 ;  /* 0x0000002227227221 */ /* 0x000fe40000010000 */
[----:B------:R-:W-:Y:S01]  /*b0b0*/  FADD.FTZ R43, R47, R43 ;  /* 0x0000002b2f2b7221 */ /* 0x000fe20000010000 */
[----:B------:R-:W5:Y:S01]  /*b0c0*/  MUFU.EX2 R162, R162 ;  /* 0x000000a200a27308 */ /* 0x000f620000000800 */
[----:B----4-:R-:W-:Y:S01]  /*b0d0*/  F2FP.BF16.PACK_AB R26, R146, R145 ;  /* 0x00000091921a723e */ /* 0x010fe200000010ff */
[----:B------:R-:W-:Y:S01]  /*b0e0*/  FADD.FTZ R33, R32, R33 ;  /* 0x0000002120217221 */ /* 0x000fe20000010000 */
[----:B------:R-:W-:Y:S01]  /*b0f0*/  F2FP.BF16.PACK_AB R8, R66, R60 ;  /* 0x0000003c4208723e */ /* 0x000fe200000010ff */
[----:B------:R-:W-:Y:S01]  /*b100*/  HMMA.16816.F32.BF16 R68, R16, R10, R68 ;  /* 0x0000000a1044723c */ /* 0x000fe20000041844 */
[----:B------:R-:W4:Y:S01]  /*b110*/  LDSM.16.MT88.4 R16, [R188+0x6800] ;  /* 0x00680000bc10783b */ /* 0x000f220000004200 */
[----:B------:R-:W-:Y:S01]  /*b120*/  F2FP.BF16.PACK_AB R9, R142, R138 ;  /* 0x0000008a8e09723e */ /* 0x000fe200000010ff */
[----:B------:R-:W-:Y:S01]  /*b130*/  FADD.FTZ R29, R3, R29 ;  /* 0x0000001d031d7221 */ /* 0x000fe20000010000 */
[----:B------:R-:W-:Y:S01]  /*b140*/  MUFU.EX2 R163, R163 ;  /* 0x000000a300a37308 */ /* 0x000fe20000000800 */
[----:B------:R-:W-:-:S02]  /*b150*/  FADD.FTZ R34, R38, R34 ;  /* 0x0000002226227221 */ /* 0x000fc40000010000 */
[----:B------:R-:W-:Y:S01]  /*b160*/  F2FP.BF16.PACK_AB R10, R139, R63 ;  /* 0x0000003f8b0a723e */ /* 0x000fe200000010ff */
[----:B------:R-:W-:Y:S01]  /*b170*/  FADD.FTZ R43, R48, R43 ;  /* 0x0000002b302b7221 */ /* 0x000fe20000010000 */
[----:B------:R-:W-:Y:S01]  /*b180*/  F2FP.BF16.PACK_AB R11, R143, R141 ;  /* 0x0000008d8f0b723e */ /* 0x000fe200000010ff */
[----:B------:R-:W-:Y:S02]  /*b190*/  FADD.FTZ R33, R31, R33 ;  /* 0x000000211f217221 */ /* 0x000fe40000010000 */
[----:B------:R-:W2:Y:S01]  /*b1a0*/  MUFU.EX2 R167, R167 ;  /* 0x000000a700a77308 */ /* 0x000ea20000000800 */
[----:B-----5:R-:W-:Y:S01]  /*b1b0*/  F2FP.BF16.PACK_AB R25, R162, R161 ;  /* 0x000000a1a219723e */ /* 0x020fe200000010ff */
[----:B------:R-:W-:Y:S02]  /*b1c0*/  FADD.FTZ R29, R2, R29 ;  /* 0x0000001d021d7221 */ /* 0x000fe40000010000 */
[----:B-1----:R-:W-:Y:S01]  /*b1d0*/  HMMA.16816.F32.BF16 R124, R8, R20, R124 ;  /* 0x00000014087c723c */ /* 0x002fe2000004187c */
[----:B------:R-:W-:-:S02]  /*b1e0*/  FADD.FTZ R34, R37, R34 ;  /* 0x0000002225227221 */ /* 0x000fc40000010000 */
[----:B------:R-:W-:Y:S01]  /*b1f0*/  FADD.FTZ R43, R0, R43 ;  /* 0x0000002b002b7221 */ /* 0x000fe20000010000 */
[----:B------:R-:W-:Y:S01]  /*b200*/  MUFU.EX2 R169, R169 ;  /* 0x000000a900a97308 */ /* 0x000fe20000000800 */
[----:B------:R-:W-:Y:S02]  /*b210*/  FADD.FTZ R33, R30, R33 ;  /* 0x000000211e217221 */ /* 0x000fe40000010000 */
[----:B------:R-:W-:Y:S01]  /*b220*/  FADD.FTZ R29, R35, R29 ;  /* 0x0000001d231d7221 */ /* 0x000fe20000010000 */
[----:B------:R-:W-:Y:S01]  /*b230*/  HMMA.16816.F32.BF16 R120, R8, R22, R120 ;  /* 0x000000160878723c */ /* 0x000fe20000041878 */
[----:B------:R-:W-:Y:S02]  /*b240*/  FADD.FTZ R34, R61, R34 ;  /* 0x000000223d227221 */ /* 0x000fe40000010000 */
[----:B------:R-:W-:Y:S01]  /*b250*/  FADD.FTZ R43, R161, R43 ;  /* 0x0000002ba12b7221 */ /* 0x000fe20000010000 */
[----:B--2---:R-:W-:Y:S01]  /*b260*/  F2FP.BF16.PACK_AB R27, R167, R163 ;  /* 0x000000a3a71b723e */ /* 0x004fe200000010ff */
[----:B------:R-:W-:Y:S01]  /*b270*/  MUFU.EX2 R173, R173 ;  /* 0x000000ad00ad7308 */ /* 0x000fe20000000800 */
[----:B------:R-:W-:-:S02]  /*b280*/  FADD.FTZ R33, R60, R33 ;  /* 0x000000213c217221 */ /* 0x000fc40000010000 */
[C---:B---3--:R-:W-:Y:S01]  /*b290*/  HMMA.16816.F32.BF16 R108, R8.reuse, R12, R108 ;  /* 0x0000000c086c723c */ /* 0x048fe2000004186c */
[----:B------:R-:W-:Y:S02]  /*b2a0*/  FADD.FTZ R29, R138, R29 ;  /* 0x0000001d8a1d7221 */ /* 0x000fe40000010000 */
[--C-:B------:R-:W-:Y:S02]  /*b2b0*/  FFMA.FTZ R62, R62, c[0x0][0x23c], -R57.reuse ;  /* 0x00008f003e3e7a23 */ /* 0x100fe40000010839 */
[----:B------:R-:W1:Y:S01]  /*b2c0*/  MUFU.EX2 R172, R172 ;  /* 0x000000ac00ac7308 */ /* 0x000e620000000800 */
[--C-:B------:R-:W-:Y:S02]  /*b2d0*/  FFMA.FTZ R59, R59, c[0x0][0x23c], -R57.reuse ;  /* 0x00008f003b3b7a23 */ /* 0x100fe40000010839 */
[----:B------:R-:W-:Y:S01]  /*b2e0*/  HMMA.16816.F32.BF16 R104, R8, R14, R104 ;  /* 0x0000000e0868723c */ /* 0x000fe20000041868 */
[--C-:B------:R-:W-:Y:S02]  /*b2f0*/  FFMA.FTZ R58, R58, c[0x0][0x23c], -R57.reuse ;  /* 0x00008f003a3a7a23 */ /* 0x100fe40000010839 */
[----:B------:R-:W-:-:S02]  /*b300*/  FFMA.FTZ R56, R56, c[0x0][0x23c], -R57 ;  /* 0x00008f0038387a23 */ /* 0x000fc40000010839 */
[----:B------:R-:W-:Y:S01]  /*b310*/  MUFU.EX2 R174, R174 ;  /* 0x000000ae00ae7308 */ /* 0x000fe20000000800 */
[--C-:B------:R-:W-:Y:S02]  /*b320*/  FFMA.FTZ R55, R55, c[0x0][0x23c], -R51.reuse ;  /* 0x00008f0037377a23 */ /* 0x100fe40000010833 */
[C---:B------:R-:W-:Y:S01]  /*b330*/  HMMA.16816.F32.BF16 R92, R8.reuse, R4, R92 ;  /* 0x00000004085c723c */ /* 0x040fe2000004185c */
[--C-:B------:R-:W-:Y:S02]  /*b340*/  FFMA.FTZ R54, R54, c[0x0][0x23c], -R51.reuse ;  /* 0x00008f0036367a23 */ /* 0x100fe40000010833 */
[--C-:B------:R-:W-:Y:S02]  /*b350*/  FFMA.FTZ R53, R53, c[0x0][0x23c], -R51.reuse ;  /* 0x00008f0035357a23 */ /* 0x100fe40000010833 */
[----:B------:R-:W-:Y:S01]  /*b360*/  MUFU.EX2 R171, R171 ;  /* 0x000000ab00ab7308 */ /* 0x000fe20000000800 */
[----:B------:R-:W-:Y:S02]  /*b370*/  FFMA.FTZ R50, R50, c[0x0][0x23c], -R51 ;  /* 0x00008f0032327a23 */ /* 0x000fe40000010833 */
[----:B------:R-:W-:Y:S01]  /*b380*/  HMMA.16816.F32.BF16 R88, R8, R6, R88 ;  /* 0x000000060858723c */ /* 0x000fe20000041858 */
[----:B------:R-:W-:-:S02]  /*b390*/  FADD.FTZ R34, R144, R34 ;  /* 0x0000002290227221 */ /* 0x000fc40000010000 */
[----:B------:R-:W-:Y:S02]  /*b3a0*/  FADD.FTZ R43, R162, R43 ;  /* 0x0000002ba22b7221 */ /* 0x000fe40000010000 */
[----:B------:R-:W-:Y:S01]  /*b3b0*/  MUFU.EX2 R170, R170 ;  /* 0x000000aa00aa7308 */ /* 0x000fe20000000800 */
[----:B------:R-:W-:Y:S02]  /*b3c0*/  FADD.FTZ R33, R66, R33 ;  /* 0x0000002142217221 */ /* 0x000fe40000010000 */
[----:B----4-:R-:W-:Y:S01]  /*b3d0*/  HMMA.16816.F32.BF16 R76, R8, R16, R76 ;  /* 0x00000010084c723c */ /* 0x010fe2000004184c */
[----:B------:R-:W-:Y:S02]  /*b3e0*/  FADD.FTZ R29, R142, R29 ;  /* 0x0000001d8e1d7221 */ /* 0x000fe40000010000 */
[----:B------:R-:W-:Y:S02]  /*b3f0*/  FADD.FTZ R34, R145, R34 ;  /* 0x0000002291227221 */ /* 0x000fe40000010000 */
[----:B------:R-:W2:Y:S01]  /*b400*/  MUFU.EX2 R168, R168 ;  /* 0x000000a800a87308 */ /* 0x000ea20000000800 */
[----:B------:R-:W-:-:S02]  /*b410*/  FADD.FTZ R43, R163, R43 ;  /* 0x0000002ba32b7221 */ /* 0x000fc40000010000 */
[----:B------:R-:W-:Y:S01]  /*b420*/  HMMA.16816.F32.BF16 R72, R8, R18, R72 ;  /* 0x000000120848723c */ /* 0x000fe20000041848 */
[----:B------:R-:W-:Y:S01]  /*b430*/  LDSM.16.MT88.4 R8, [R190+0x7000] ;  /* 0x00700000be08783b */ /* 0x000fe20000004200 */
[----:B------:R-:W-:Y:S02]  /*b440*/  FADD.FTZ R33, R63, R33 ;  /* 0x000000213f217221 */ /* 0x000fe40000010000 */
[----:B------:R-:W-:Y:S01]  /*b450*/  FADD.FTZ R29, R141, R29 ;  /* 0x0000001d8d1d7221 */ /* 0x000fe20000010000 */
[----:B------:R-:W3:Y:S01]  /*b460*/  MUFU.EX2 R166, R166 ;  /* 0x000000a600a67308 */ /* 0x000ee20000000800 */
[----:B------:R-:W-:Y:S02]  /*b470*/  FFMA.FTZ R45, R45, c[0x0][0x23c], -R44 ;  /* 0x00008f002d2d7a23 */ /* 0x000fe4000001082c */
[----:B------:R-:W-:Y:S01]  /*b480*/  HMMA.16816.F32.BF16 R128, R24, R20, R128 ;  /* 0x000000141880723c */ /* 0x000fe20000041880 */
[----:B------:R-:W-:Y:S02]  /*b490*/  FADD.FTZ R34, R146, R34 ;  /* 0x0000002292227221 */ /* 0x000fe40000010000 */
[----:B------:R-:W-:-:S02]  /*b4a0*/  FADD.FTZ R43, R167, R43 ;  /* 0x0000002ba72b7221 */ /* 0x000fc40000010000 */
[----:B------:R-:W4:Y:S01]  /*b4b0*/  MUFU.EX2 R165, R165 ;  /* 0x000000a500a57308 */ /* 0x000f220000000800 */
[----:B------:R-:W-:Y:S02]  /*b4c0*/  FADD.FTZ R33, R139, R33 ;  /* 0x000000218b217221 */ /* 0x000fe40000010000 */
[C---:B------:R-:W-:Y:S01]  /*b4d0*/  HMMA.16816.F32.BF16 R116, R24.reuse, R22, R116 ;  /* 0x000000161874723c */ /* 0x040fe20000041874 */
[----:B------:R-:W-:Y:S01]  /*b4e0*/  LDSM.16.MT88.4 R20, [R188+0x7000] ;  /* 0x00700000bc14783b */ /* 0x000fe20000004200 */
[----:B------:R-:W-:Y:S02]  /*b4f0*/  FADD.FTZ R29, R143, R29 ;  /* 0x0000001d8f1d7221 */ /* 0x000fe40000010000 */
[----:B------:R-:W-:Y:S01]  /*b500*/  FFMA.FTZ R46, R46, c[0x0][0x23c], -R44 ;  /* 0x00008f002e2e7a23 */ /* 0x000fe2000001082c */
[----:B------:R-:W-:Y:S01]  /*b510*/  MUFU.EX2 R164, R164 ;  /* 0x000000a400a47308 */ /* 0x000fe20000000800 */
[----:B------:R-:W-:Y:S02]  /*b520*/  FADD.FTZ R34, R147, R34 ;  /* 0x0000002293227221 */ /* 0x000fe40000010000 */
[----:B------:R-:W-:Y:S01]  /*b530*/  HMMA.16816.F32.BF16 R112, R24, R12, R112 ;  /* 0x0000000c1870723c */ /* 0x000fe20000041870 */
[----:B-1----:R-:W-:-:S02]  /*b540*/  FADD.FTZ R33, R172, R33 ;  /* 0x00000021ac217221 */ /* 0x002fc40000010000 */
[----:B--2---:R-:W-:Y:S02]  /*b550*/  FADD.FTZ R29, R168, R29 ;  /* 0x0000001da81d7221 */ /* 0x004fe40000010000 */
[----:B------:R-:W1:Y:S01]  /*b560*/  MUFU.EX2 R140, R140 ;  /* 0x0000008c008c7308 */ /* 0x000e620000000800 */
[----:B------:R-:W-:Y:S02]  /*b570*/  FADD.FTZ R34, R169, R34 ;  /* 0x00000022a9227221 */ /* 0x000fe40000010000 */
[----:B------:R-:W-:Y:S01]  /*b580*/  HMMA.16816.F32.BF16 R100, R24, R14, R100 ;  /* 0x0000000e1864723c */ /* 0x000fe20000041864 */
[----:B------:R-:W2:Y:S01]  /*b590*/  LDSM.16.MT88.4 R12, [R192+0x7000] ;  /* 0x00700000c00c783b */ /* 0x000ea20000004200 */
[----:B------:R-:W-:Y:S02]  /*b5a0*/  FADD.FTZ R33, R174, R33 ;  /* 0x00000021ae217221 */ /* 0x000fe40000010000 */
[----:B---3--:R-:W-:Y:S01]  /*b5b0*/  FADD.FTZ R29, R166, R29 ;  /* 0x0000001da61d7221 */ /* 0x008fe20000010000 */
[----:B------:R-:W3:Y:S01]  /*b5c0*/  MUFU.EX2 R137, R137 ;  /* 0x0000008900897308 */ /* 0x000ee20000000800 */
[----:B------:R-:W-:-:S02]  /*b5d0*/  FADD.FTZ R34, R173, R34 ;  /* 0x00000022ad227221 */ /* 0x000fc40000010000 */
[C---:B------:R-:W-:Y:S01]  /*b5e0*/  HMMA.16816.F32.BF16 R96, R24.reuse, R4, R96 ;  /* 0x000000041860723c */ /* 0x040fe20000041860 */
[----:B------:R-:W-:Y:S02]  /*b5f0*/  FADD.FTZ R33, R171, R33 ;  /* 0x00000021ab217221 */ /* 0x000fe40000010000 */
[----:B----4-:R-:W-:Y:S02]  /*b600*/  FADD.FTZ R29, R165, R29 ;  /* 0x0000001da51d7221 */ /* 0x010fe40000010000 */
[----:B------:R-:W4:Y:S01]  /*b610*/  MUFU.EX2 R67, R67 ;  /* 0x0000004300437308 */ /* 0x000f220000000800 */
[----:B-1----:R-:W-:Y:S02]  /*b620*/  FADD.FTZ R43, R140, R43 ;  /* 0x0000002b8c2b7221 */ /* 0x002fe40000010000 */
[----:B------:R-:W-:Y:S01]  /*b630*/  HMMA.16816.F32.BF16 R84, R24, R6, R84 ;  /* 0x000000061854723c */ /* 0x000fe20000041854 */
[----:B------:R-:W1:Y:S01]  /*b640*/  LDSM.16.MT88.4 R4, [R189+0x7000] ;  /* 0x00700000bd04783b */ /* 0x000e620000004200 */
[----:B------:R-:W-:-:S02]  /*b650*/  FADD.FTZ R34, R150, R34 ;  /* 0x0000002296227221 */ /* 0x000fc40000010000 */
[----:B------:R-:W-:Y:S01]  /*b660*/  FADD.FTZ R33, R170, R33 ;  /* 0x00000021aa217221 */ /* 0x000fe20000010000 */
[----:B------:R-:W5:Y:S01]  /*b670*/  MUFU.EX2 R64, R64 ;  /* 0x0000004000407308 */ /* 0x000f620000000800 */
[----:B---3--:R-:W-:Y:S02]  /*b680*/  FADD.FTZ R43, R137, R43 ;  /* 0x0000002b892b7221 */ /* 0x008fe40000010000 */
[C---:B------:R-:W-:Y:S01]  /*b690*/  HMMA.16816.F32.BF16 R80, R24.reuse, R16, R80 ;  /* 0x000000101850723c */ /* 0x040fe20000041850 */
[----:B------:R-:W-:Y:S02]  /*b6a0*/  FADD.FTZ R29, R164, R29 ;  /* 0x0000001da41d7221 */ /* 0x000fe40000010000 */
[----:B------:R-:W-:Y:S02]  /*b6b0*/  FADD.FTZ R34, R151, R34 ;  /* 0x0000002297227221 */ /* 0x000fe40000010000 */
[----:B------:R-:W3:Y:S01]  /*b6c0*/  MUFU.EX2 R62, R62 ;  /* 0x0000003e003e7308 */ /* 0x000ee20000000800 */
[----:B----4-:R-:W-:Y:S01]  /*b6d0*/  FADD.FTZ R43, R67, R43 ;  /* 0x0000002b432b7221 */ /* 0x010fe20000010000 */
[----:B------:R-:W-:Y:S01]  /*b6e0*/  F2FP.BF16.PACK_AB R16, R174, R172 ;  /* 0x000000acae10723e */ /* 0x000fe200000010ff */
[----:B------:R-:W-:Y:S01]  /*b6f0*/  HMMA.16816.F32.BF16 R68, R24, R18, R68 ;  /* 0x000000121844723c */ /* 0x000fe20000041844 */
[----:B------:R-:W-:-:S04]  /*b700*/  F2FP.BF16.PACK_AB R17, R166, R168 ;  /* 0x000000a8a611723e */ /* 0x000fc800000010ff */
[----:B------:R-:W4:Y:S01]  /*b710*/  MUFU.EX2 R59, R59 ;  /* 0x0000003b003b7308 */ /* 0x000f220000000800 */
[----:B-----5:R-:W-:Y:S01]  /*b720*/  FADD.FTZ R43, R64, R43 ;  /* 0x0000002b402b7221 */ /* 0x020fe20000010000 */
[----:B------:R-:W-:Y:S02]  /*b730*/  F2FP.BF16.PACK_AB R18, R170, R171 ;  /* 0x000000abaa12723e */ /* 0x000fe400000010ff */
[----:B------:R-:W-:Y:S02]  /*b740*/  F2FP.BF16.PACK_AB R19, R164, R165 ;  /* 0x000000a5a413723e */ /* 0x000fe400000010ff */
[----:B------:R-:W-:Y:S02]  /*b750*/  F2FP.BF16.PACK_AB R24, R169, R147 ;  /* 0x00000093a918723e */ /* 0x000fe400000010ff */
[----:B------:R-:W-:Y:S01]  /*b760*/  F2FP.BF16.PACK_AB R25, R137, R140 ;  /* 0x0000008c8919723e */ /* 0x000fe200000010ff */
[----:B------:R-:W5:Y:S01]  /*b770*/  MUFU.EX2 R58, R58 ;  /* 0x0000003a003a7308 */ /* 0x000f620000000800 */
[----:B------:R-:W-:Y:S01]  /*b780*/  F2FP.BF16.PACK_AB R26, R150, R173 ;  /* 0x000000ad961a723e */ /* 0x000fe200000010ff */
[----:B--2---:R-:W-:Y:S01]  /*b790*/  HMMA.16816.F32.BF16 R124, R16, R12, R124 ;  /* 0x0000000c107c723c */ /* 0x004fe2000004187c */
[----:B------:R-:W-:Y:S01]  /*b7a0*/  F2FP.BF16.PACK_AB R27, R64, R67 ;  /* 0x00000043401b723e */ /* 0x000fe200000010ff */
[----:B---3--:R-:W-:-:S04]  /*b7b0*/  FADD.FTZ R33, R62, R33 ;  /* 0x000000213e217221 */ /* 0x008fc80000010000 */
[----:B------:R-:W2:Y:S01]  /*b7c0*/  MUFU.EX2 R56, R56 ;  /* 0x0000003800387308 */ /* 0x000ea20000000800 */
[----:B----4-:R-:W-:Y:S01]  /*b7d0*/  FADD.FTZ R33, R59, R33 ;  /* 0x000000213b217221 */ /* 0x010fe20000010000 */
[C---:B------:R-:W-:Y:S06]  /*b7e0*/  HMMA.16816.F32.BF16 R120, R16.reuse, R14, R120 ;  /* 0x0000000e1078723c */ /* 0x040fec0000041878 */
[----:B------:R-:W3:Y:S01]  /*b7f0*/  MUFU.EX2 R55, R55 ;  /* 0x0000003700377308 */ /* 0x000ee20000000800 */
[----:B-----5:R-:W-:Y:S01]  /*b800*/  FADD.FTZ R33, R58, R33 ;  /* 0x000000213a217221 */ /* 0x020fe20000010000 */
[C---:B------:R-:W-:Y:S06]  /*b810*/  HMMA.16816.F32.BF16 R108, R16.reuse, R8, R108 ;  /* 0x00000008106c723c */ /* 0x040fec000004186c */
[----:B------:R-:W4:Y:S01]  /*b820*/  MUFU.EX2 R54, R54 ;  /* 0x0000003600367308 */ /* 0x000f220000000800 */
[----:B--2---:R-:W-:Y:S01]  /*b830*/  FADD.FTZ R228, R56, R33 ;  /* 0x0000002138e47221 */ /* 0x004fe20000010000 */
[C---:B------:R-:W-:Y:S06]  /*b840*/  HMMA.16816.F32.BF16 R104, R16.reuse, R10, R104 ;  /* 0x0000000a1068723c */ /* 0x040fec0000041868 */
[----:B------:R-:W2:Y:S01]  /*b850*/  MUFU.EX2 R53, R53 ;  /* 0x0000003500357308 */ /* 0x000ea20000000800 */
[----:B---3--:R-:W-:Y:S01]  /*b860*/  FADD.FTZ R29, R55, R29 ;  /* 0x0000001d371d7221 */ /* 0x008fe20000010000 */
[C---:B-1----:R-:W-:Y:S06]  /*b870*/  HMMA.16816.F32.BF16 R92, R16.reuse, R4, R92 ;  /* 0x00000004105c723c */ /* 0x042fec000004185c */
[----:B------:R-:W1:Y:S01]  /*b880*/  MUFU.EX2 R50, R50 ;  /* 0x0000003200327308 */ /* 0x000e620000000800 */
[----:B----4-:R-:W-:Y:S01]  /*b890*/  FADD.FTZ R29, R54, R29 ;  /* 0x0000001d361d7221 */ /* 0x010fe20000010000 */
[C---:B------:R-:W-:Y:S06]  /*b8a0*/  HMMA.16816.F32.BF16 R88, R16.reuse, R6, R88 ;  /* 0x000000061058723c */ /* 0x040fec0000041858 */
[----:B------:R-:W3:Y:S01]  /*b8b0*/  MUFU.EX2 R45, R45 ;  /* 0x0000002d002d7308 */ /* 0x000ee20000000800 */
[----:B--2---:R-:W-:Y:S01]  /*b8c0*/  FADD.FTZ R29, R53, R29 ;  /* 0x0000001d351d7221 */ /* 0x004fe20000010000 */
[C---:B------:R-:W-:Y:S06]  /*b8d0*/  HMMA.16816.F32.BF16 R76, R16.reuse, R20, R76 ;  /* 0x00000014104c723c */ /* 0x040fec000004184c */
[----:B------:R-:W2:Y:S01]  /*b8e0*/  MUFU.EX2 R149, R149 ;  /* 0x0000009500957308 */ /* 0x000ea20000000800 */
[----:B-1----:R-:W-:Y:S01]  /*b8f0*/  FADD.FTZ R227, R50, R29 ;  /* 0x0000001d32e37221 */ /* 0x002fe20000010000 */
[----:B------:R-:W-:Y:S01]  /*b900*/  HMMA.16816.F32.BF16 R72, R16, R22, R72 ;  /* 0x000000161048723c */ /* 0x000fe20000041848 */
[----:B------:R-:W1:Y:S05]  /*b910*/  LDSM.16.MT88.4 R16, [R192+0x7800] ;  /* 0x00780000c010783b */ /* 0x000e6a0000004200 */
[----:B------:R-:W4:Y:S01]  /*b920*/  MUFU.EX2 R148, R148 ;  /* 0x0000009400947308 */ /* 0x000f220000000800 */
[----:B---3--:R-:W-:Y:S01]  /*b930*/  FADD.FTZ R43, R45, R43 ;  /* 0x0000002b2d2b7221 */ /* 0x008fe20000010000 */
[C---:B------:R-:W-:Y:S06]  /*b940*/  HMMA.16816.F32.BF16 R128, R24.reuse, R12, R128 ;  /* 0x0000000c1880723c */ /* 0x040fec0000041880 */
[----:B------:R-:W3:Y:S01]  /*b950*/  MUFU.EX2 R65, R65 ;  /* 0x0000004100417308 */ /* 0x000ee20000000800 */
[----:B--2---:R-:W-:Y:S01]  /*b960*/  FADD.FTZ R34, R149, R34 ;  /* 0x0000002295227221 */ /* 0x004fe20000010000 */
[----:B------:R-:W-:Y:S01]  /*b970*/  HMMA.16816.F32.BF16 R116, R24, R14, R116 ;  /* 0x0000000e1874723c */ /* 0x000fe20000041874 */
[----:B------:R-:W2:Y:S02]  /*b980*/  LDSM.16.MT88.4 R12, [R190+0x7800] ;  /* 0x00780000be0c783b */ /* 0x000ea40000004200 */
[----:B----4-:R-:W-:-:S05]  /*b990*/  FADD.FTZ R34, R148, R34 ;  /* 0x0000002294227221 */ /* 0x010fca0000010000 */
[----:B------:R-:W-:Y:S01]  /*b9a0*/  HMMA.16816.F32.BF16 R112, R24, R8, R112 ;  /* 0x000000081870723c */ /* 0x000fe20000041870 */
[----:B---3--:R-:W-:-:S07]  /*b9b0*/  FADD.FTZ R230, R65, R34 ;  /* 0x0000002241e67221 */ /* 0x008fce0000010000 */
[C---:B------:R-:W-:Y:S01]  /*b9c0*/  HMMA.16816.F32.BF16 R100, R24.reuse, R10, R100 ;  /* 0x0000000a1864723c */ /* 0x040fe20000041864 */
[----:B------:R-:W3:Y:S07]  /*b9d0*/  LDSM.16.MT88.4 R8, [R189+0x7800] ;  /* 0x00780000bd08783b */ /* 0x000eee0000004200 */
[C---:B------:R-:W-:Y:S08]  /*b9e0*/  HMMA.16816.F32.BF16 R96, R24.reuse, R4, R96 ;  /* 0x000000041860723c */ /* 0x040ff00000041860 */
[C---:B------:R-:W-:Y:S01]  /*b9f0*/  HMMA.16816.F32.BF16 R84, R24.reuse, R6, R84 ;  /* 0x000000061854723c */ /* 0x040fe20000041854 */
[----:B------:R-:W4:Y:S07]  /*ba00*/  LDSM.16.MT88.4 R4, [R188+0x7800] ;  /* 0x00780000bc04783b */ /* 0x000f2e0000004200 */
[C---:B------:R-:W-:Y:S07]  /*ba10*/  HMMA.16816.F32.BF16 R80, R24.reuse, R20, R80 ;  /* 0x000000141850723c */ /* 0x040fee0000041850 */
[----:B------:R-:W-:Y:S01]  /*ba20*/  F2FP.BF16.PACK_AB R20, R59, R62 ;  /* 0x0000003e3b14723e */ /* 0x000fe200000010ff */
[----:B------:R-:W-:Y:S01]  /*ba30*/  HMMA.16816.F32.BF16 R68, R24, R22, R68 ;  /* 0x000000161844723c */ /* 0x000fe20000041844 */
[----:B------:R-:W5:Y:S01]  /*ba40*/  MUFU.EX2 R24, R46 ;  /* 0x0000002e00187308 */ /* 0x000f620000000800 */
[----:B------:R-:W-:-:S05]  /*ba50*/  F2FP.BF16.PACK_AB R21, R54, R55 ;  /* 0x000000373615723e */ /* 0x000fca00000010ff */
[--C-:B------:R-:W-:Y:S01]  /*ba60*/  FFMA.FTZ R25, R36, c[0x0][0x23c], -R44.reuse ;  /* 0x00008f0024197a23 */ /* 0x100fe2000001082c */
[----:B------:R-:W-:Y:S01]  /*ba70*/  F2FP.BF16.PACK_AB R22, R56, R58 ;  /* 0x0000003a3816723e */ /* 0x000fe200000010ff */
[----:B------:R-:W-:Y:S01]  /*ba80*/  FFMA.FTZ R26, R42, c[0x0][0x23c], -R44 ;  /* 0x00008f002a1a7a23 */ /* 0x000fe2000001082c */
[----:B------:R-:W-:-:S03]  /*ba90*/  F2FP.BF16.PACK_AB R23, R50, R53 ;  /* 0x000000353217723e */ /* 0x000fc600000010ff */
[----:B------:R-:W2:Y:S04]  /*baa0*/  MUFU.EX2 R25, R25 ;  /* 0x0000001900197308 */ /* 0x000ea80000000800 */
[----:B-1----:R-:W-:Y:S01]  /*bab0*/  HMMA.16816.F32.BF16 R124, R20, R16, R124 ;  /* 0x00000010147c723c */ /* 0x002fe2000004187c */
[----:B-----5:R-:W-:-:S03]  /*bac0*/  FADD.FTZ R43, R24, R43 ;  /* 0x0000002b182b7221 */ /* 0x020fc60000010000 */
[----:B------:R-:W1:Y:S04]  /*bad0*/  MUFU.EX2 R26, R26 ;  /* 0x0000001a001a7308 */ /* 0x000e680000000800 */
[----:B------:R-:W-:Y:S01]  /*bae0*/  HMMA.16816.F32.BF16 R120, R20, R18, R120 ;  /* 0x000000121478723c */ /* 0x000fe20000041878 */
[----:B--2---:R-:W-:-:S07]  /*baf0*/  FADD.FTZ R43, R25, R43 ;  /* 0x0000002b192b7221 */ /* 0x004fce0000010000 */
[----:B------:R-:W-:Y:S01]  /*bb00*/  HMMA.16816.F32.BF16 R108, R20, R12, R108 ;  /* 0x0000000c146c723c */ /* 0x000fe2000004186c */
[----:B-1----:R-:W-:-:S07]  /*bb10*/  FADD.FTZ R229, R26, R43 ;  /* 0x0000002b1ae57221 */ /* 0x002fce0000010000 */
[C---:B------:R-:W-:Y:S08]  /*bb20*/  HMMA.16816.F32.BF16 R104, R20.reuse, R14, R104 ;  /* 0x0000000e1468723c */ /* 0x040ff00000041868 */
[C---:B---3--:R-:W-:Y:S08]  /*bb30*/  HMMA.16816.F32.BF16 R92, R20.reuse, R8, R92 ;  /* 0x00000008145c723c */ /* 0x048ff0000004185c */
        /* <DEDUP_REMOVED lines=17> */
.L_x_664:
[----:B------:R-:W-:-:S07]  /*bc50*/  IADD3 R226, R28, -0x1, RZ ;  /* 0xffffffff1ce27810 */ /* 0x000fce0007ffe0ff */
.L_x_667:
[----:B------:R-:W-:-:S13]  /*bc60*/  ISETP.GE.AND P0, PT, R226, RZ, PT ;  /* 0x000000ffe200720c */ /* 0x000fda0003f06270 */
[----:B------:R-:W-:Y:S05]  /*bc70*/  @!P0 BRA `(.L_x_668) ;  /* 0x00002f7000008947 */ /* 0x000fea0003800000 */
[C---:B------:R-:W-:Y:S01]  /*bc80*/  SHF.L.U64.HI R225, R156.reuse, 0x5, R157 ;  /* 0x000000059ce17819 */ /* 0x040fe2000001029d */
[----:B------:R-:W-:Y:S01]  /*bc90*/  IMAD.SHL.U32 R224, R156, 0x20, RZ ;  /* 0x000000209ce07824 */ /* 0x000fe200078e00ff */
[C---:B------:R-:W-:Y:S01]  /*bca0*/  SHF.L.U64.HI R223, R152.reuse, 0x5, R153 ;  /* 0x0000000598df7819 */ /* 0x040fe20000010299 */
[----:B------:R-:W-:Y:S01]  /*bcb0*/  IMAD.SHL.U32 R222, R152, 0x20, RZ ;  /* 0x0000002098de7824 */ /* 0x000fe200078e00ff */
[----:B------:R-:W-:Y:S01]  /*bcc0*/  MOV R3, R135 ;  /* 0x0000008700037202 */ /* 0x000fe20000000f00 */
[----:B------:R-:W-:Y:S01]  /*bcd0*/  IMAD.MOV.U32 R132, RZ, RZ, R136 ;  /* 0x000000ffff847224 */ /* 0x000fe200078e0088 */
[----:B------:R-:W-:Y:S01]  /*bce0*/  MOV R0, R133 ;  /* 0x0000008500007202 */ /* 0x000fe20000000f00 */
[----:B------:R-:W-:Y:S01]  /*bcf0*/  IMAD.MOV.U32 R2, RZ, RZ, R134 ;  /* 0x000000ffff027224 */ /* 0x000fe200078e0086 */
[----:B------:R-:W-:Y:S01]  /*bd00*/  MOV R232, R154 ;  /* 0x0000009a00e87202 */ /* 0x000fe20000000f00 */
[----:B------:R-:W-:Y:S01]  /*bd10*/  IMAD.MOV.U32 R233, RZ, RZ, R159 ;  /* 0x000000ffffe97224 */ /* 0x000fe200078e009f */
[----:B------:R-:W-:Y:S05]  /*bd20*/  BRA `(.L_x_669) ;  /* 0x0000019000007947 */ /* 0x000fea0003800000 */
.L_x_671:
        /* <DEDUP_REMOVED lines=9> */
[-C--:B------:R-:W-:Y:S02]  /*bdc0*/  IADD3 R6, P1, R8, R222.reuse, RZ ;  /* 0x000000de08067210 */ /* 0x080fe40007f3e0ff */
[----:B------:R-:W-:Y:S02]  /*bdd0*/  LEA.HI.X R9, R5, c[0x0][0x16c], R4, 0x1, P2 ;  /* 0x00005b0005097a11 */ /* 0x000fe400010f0c04 */
[-C--:B------:R-:W-:Y:S03]  /*bde0*/  IADD3 R10, P2, R6, R222.reuse, RZ ;  /* 0x000000de060a7210 */ /* 0x080fe60007f5e0ff */
[----:B------:R-:W-:Y:S01]  /*bdf0*/  @!PT LDS RZ, [RZ] ;  /* 0x00000000fffff984 */ /* 0x000fe20000000800 */
[----:B------:R-:W-:Y:S01]  /*be00*/  @!PT LDS RZ, [RZ] ;  /* 0x00000000fffff984 */ /* 0x000fe20000000800 */
[----:B------:R-:W-:Y:S01]  /*be10*/  @!PT LDS RZ, [RZ] ;  /* 0x00000000fffff984 */ /* 0x000fe20000000800 */
[----:B------:R1:W-:Y:S01]  /*be20*/  LDGSTS.E.BYPASS.LTC128B.128 [R210+0x4000], [R8.64] ;  /* 0x0400000008d27fae */ /* 0x0003e2000b901d44 */
[--C-:B------:R-:W-:Y:S01]  /*be30*/  IMAD.X R7, R9, 0x1, R223.reuse, P1 ;  /* 0x0000000109077824 */ /* 0x100fe200008e06df */
[----:B------:R-:W-:Y:S03]  /*be40*/  IADD3 R4, P1, R10, R222, RZ ;  /* 0x000000de0a047210 */ /* 0x000fe60007f3e0ff */
[--C-:B------:R-:W-:Y:S01]  /*be50*/  IMAD.X R11, R7, 0x1, R223.reuse, P2 ;  /* 0x00000001070b7824 */ /* 0x100fe200010e06df */
[----:B------:R1:W-:Y:S03]  /*be60*/  LDGSTS.E.BYPASS.LTC128B.128 [R210+0x4800], [R6.64] ;  /* 0x0480000006d27fae */ /* 0x0003e6000b901d44 */
[----:B------:R-:W-:Y:S01]  /*be70*/  IMAD.X R5, R11, 0x1, R223, P1 ;  /* 0x000000010b057824 */ /* 0x000fe200008e06df */
[----:B------:R1:W-:Y:S04]  /*be80*/  LDGSTS.E.BYPASS.LTC128B.128 [R210+0x5000], [R10.64] ;  /* 0x050000000ad27fae */ /* 0x0003e8000b901d44 */
[----:B------:R1:W-:Y:S04]  /*be90*/  LDGSTS.E.BYPASS.LTC128B.128 [R210+0x5800], [R4.64] ;  /* 0x0580000004d27fae */ /* 0x0003e8000b901d44 */
[----:B------:R-:W0:Y:S01]  /*bea0*/  LDGDEPBAR ;  /* 0x00000000000079af */ /* 0x000e220000000000 */
[----:B------:R-:W-:-:S05]  /*beb0*/  BRA `(.L_x_670) ;  /* 0x00000f3000007947 */ /* 0x000fca0003800000 */
.L_x_669:
[----:B------:R-:W-:Y:S04]  /*bec0*/  DEPBAR.LE SB0, 0x0 ;  /* 0x000080000000791a */ /* 0x000fe80000000000 */
[----:B------:R-:W-:Y:S01]  /*bed0*/  BAR.SYNC.DEFER_BLOCKING 0x0 ;  /* 0x0000000000007b1d */ /* 0x000fe20000010000 */
[----:B------:R-:W-:Y:S01]  /*bee0*/  SHF.R.S32.HI R5, RZ, 0x1f, R226 ;  /* 0x0000001fff057819 */ /* 0x000fe200000114e2 */
[----:B------:R-:W-:Y:S02]  /*bef0*/  IMAD R4, R200, R226, RZ ;  /* 0x000000e2c8047224 */ /* 0x000fe400078e02ff */
[-C--:B------:R-:W-:Y:S04]  /*bf00*/  IMAD.WIDE.U32 R6, R226, R201.reuse, R232 ;  /* 0x000000c9e2067225 */ /* 0x080fe800078e00e8 */
[----:B------:R-:W-:Y:S01]  /*bf10*/  IMAD R4, R5, R201, R4 ;  /* 0x000000c905047224 */ /* 0x000fe200078e0204 */
[----:B------:R-:W-:Y:S04]  /*bf20*/  LEA R8, P1, R6, c[0x0][0x170], 0x1 ;  /* 0x00005c0006087a11 */ /* 0x000fe800078208ff */
[----:B------:R-:W-:Y:S02]  /*bf30*/  IADD3 R4, R7, R4, RZ ;  /* 0x0000000407047210 */ /* 0x000fe40007ffe0ff */
[-C--:B------:R-:W-:Y:S02]  /*bf40*/  IADD3 R10, P0, R8, R224.reuse, RZ ;  /* 0x000000e0080a7210 */ /* 0x080fe40007f1e0ff */
[----:B------:R-:W-:Y:S02]  /*bf50*/  LEA.HI.X R9, R6, c[0x0][0x174], R4, 0x1, P1 ;  /* 0x00005d0006097a11 */ /* 0x000fe400008f0c04 */
[-C--:B------:R-:W-:Y:S02]  /*bf60*/  IADD3 R6, P1, R10, R224.reuse, RZ ;  /* 0x000000e00a067210 */ /* 0x080fe40007f3e0ff */
[-C--:B------:R-:W-:Y:S02]  /*bf70*/  IADD3.X R11, R9, R225.reuse, RZ, P0, !PT ;  /* 0x000000e1090b7210 */ /* 0x080fe400007fe4ff */
[----:B------:R-:W-:Y:S01]  /*bf80*/  IADD3 R4, P0, R6, R224, RZ ;  /* 0x000000e006047210 */ /* 0x000fe20007f1e0ff */
[----:B------:R-:W-:Y:S01]  /*bf90*/  @!PT LDS RZ, [RZ] ;  /* 0x00000000fffff984 */ /* 0x000fe20000000800 */
[----:B------:R-:W-:Y:S01]  /*bfa0*/  @!PT LDS RZ, [RZ] ;  /* 0x00000000fffff984 */ /* 0x000fe20000000800 */
[----:B------:R-:W-:Y:S01]  /*bfb0*/  @!PT LDS RZ, [RZ] ;  /* 0x00000000fffff984 */ /* 0x000fe20000000800 */
[----:B------:R1:W-:Y:S01]  /*bfc0*/  LDGSTS.E.BYPASS.LTC128B.128 [R210+0x6000], [R8.64] ;  /* 0x0600000008d27fae */ /* 0x0003e2000b901d44 */
[-C--:B------:R-:W-:Y:S04]  /*bfd0*/  IADD3.X R7, R11, R225.reuse, RZ, P1, !PT ;  /* 0x000000e10b077210 */ /* 0x080fe80000ffe4ff */
[----:B------:R-:W-:Y:S02]  /*bfe0*/  IADD3.X R5, R7, R225, RZ, P0, !PT ;  /* 0x000000e107057210 */ /* 0x000fe400007fe4ff */
[----:B------:R-:W-:Y:S01]  /*bff0*/  ISETP.GT.AND P0, PT, R226, RZ, PT ;  /* 0x000000ffe200720c */ /* 0x000fe20003f04270 */
[----:B------:R1:W-:Y:S08]  /*c000*/  LDGSTS.E.BYPASS.LTC128B.128 [R210+0x6800], [R10.64] ;  /* 0x068000000ad27fae */ /* 0x0003f0000b901d44 */
[----:B------:R2:W-:Y:S08]  /*c010*/  LDGSTS.E.BYPASS.LTC128B.128 [R210+0x7000], [R6.64] ;  /* 0x0700000006d27fae */ /* 0x0005f0000b901d44 */
[----:B------:R2:W-:Y:S08]  /*c020*/  LDGSTS.E.BYPASS.LTC128B.128 [R210+0x7800], [R4.64] ;  /* 0x0780000004d27fae */ /* 0x0005f0000b901d44 */
[----:B------:R-:W-:Y:S08]  /*c030*/  LDSM.16.M88.4 R64, [R198] ;  /* 0x00000000c640783b */ /* 0x000ff00000000200 */
[----:B------:R-:W2:Y:S08]  /*c040*/  LDSM.16.M88.4 R16, [R197+0x4000] ;  /* 0x00400000c510783b */ /* 0x000eb00000000200 */
[----:B------:R-:W1:Y:S08]  /*c050*/  LDSM.16.M88.4 R60, [R198+0x2000] ;  /* 0x00200000c63c783b */ /* 0x000e700000000200 */
[----:B------:R-:W0:Y:S08]  /*c060*/  LDGDEPBAR ;  /* 0x00000000000079af */ /* 0x000e300000000000 */
[----:B------:R-:W3:Y:S08]  /*c070*/  LDSM.16.M88.4 R32, [R197+0x4800] ;  /* 0x00480000c520783b */ /* 0x000ef00000000200 */
[----:B------:R-:W4:Y:S08]  /*c080*/  LDSM.16.M88.4 R48, [R197+0x5000] ;  /* 0x00500000c530783b */ /* 0x000f300000000200 */
[----:B------:R-:W5:Y:S08]  /*c090*/  LDSM.16.M88.4 R136, [R197+0x5800] ;  /* 0x00580000c588783b */ /* 0x000f700000000200 */
[----:B------:R-:W-:Y:S08]  /*c0a0*/  LDSM.16.M88.4 R140, [R196] ;  /* 0x00000000c48c783b */ /* 0x000ff00000000200 */
[----:B------:R-:W1:Y:S08]  /*c0b0*/  LDSM.16.M88.4 R144, [R191+0x4000] ;  /* 0x00400000bf90783b */ /* 0x000e700000000200 */
[----:B------:R-:W1:Y:S08]  /*c0c0*/  LDSM.16.M88.4 R148, [R196+0x2000] ;  /* 0x00200000c494783b */ /* 0x000e700000000200 */
[----:B------:R-:W1:Y:S08]  /*c0d0*/  LDSM.16.M88.4 R152, [R191+0x4800] ;  /* 0x00480000bf98783b */ /* 0x000e700000000200 */
[----:B------:R-:W-:Y:S08]  /*c0e0*/  LDSM.16.M88.4 R156, [R191+0x5800] ;  /* 0x00580000bf9c783b */ /* 0x000ff00000000200 */
[----:B------:R-:W-:Y:S08]  /*c0f0*/  LDSM.16.M88.4 R160, [R195] ;  /* 0x00000000c3a0783b */ /* 0x000ff00000000200 */
[----:B------:R-:W-:Y:S08]  /*c100*/  LDSM.16.M88.4 R164, [R194] ;  /* 0x00000000c2a4783b */ /* 0x000ff00000000200 */
[----:B------:R-:W-:Y:S08]  /*c110*/  LDSM.16.M88.4 R168, [R195+0x2000] ;  /* 0x00200000c3a8783b */ /* 0x000ff00000000200 */
[----:B------:R-:W-:Y:S08]  /*c120*/  LDSM.16.M88.4 R172, [R186] ;  /* 0x00000000baac783b */ /* 0x000ff00000000200 */
[----:B------:R-:W-:Y:S08]  /*c130*/  LDSM.16.M88.4 R176, [R185] ;  /* 0x00000000b9b0783b */ /* 0x000ff00000000200 */
[----:B------:R-:W-:Y:S01]  /*c140*/  LDSM.16.M88.4 R180, [R184] ;  /* 0x00000000b8b4783b */ /* 0x000fe20000000200 */
[-C--:B--2---:R-:W-:Y:S08]  /*c150*/  HMMA.16816.F32.BF16 R4, R64, R16.reuse, RZ ;  /* 0x000000104004723c */ /* 0x084ff000000418ff */
[C---:B-1----:R-:W-:Y:S08]  /*c160*/  HMMA.16816.F32.BF16 R8, R60.reuse, R16, RZ ;  /* 0x000000103c08723c */ /* 0x042ff000000418ff */
        /* <DEDUP_REMOVED lines=33> */
[----:B------:R-:W-:Y:S08]  /*c380*/  HMMA.16816.F32.BF16 R64, R140, R158, R64 ;  /* 0x0000009e8c40723c */ /* 0x000ff00000041840 */
        /* <DEDUP_REMOVED lines=17> */
[C---:B-1----:R-:W-:Y:S08]  /*c4a0*/  HMMA.16816.F32.BF16 R8, R136.reuse, R180, R8 ;  /* 0x000000b48808723c */ /* 0x042ff00000041808 */
        /* <DEDUP_REMOVED lines=8> */
[----:B------:R-:W2:Y:S01]  /*c530*/  MUFU.TANH R146, R5 ;  /* 0x0000000500927308 */ /* 0x000ea20000002400 */
[----:B------:R-:W-:Y:S02]  /*c540*/  FMUL.FTZ R9, R9, c[0x0][0x2ec] ;  /* 0x0000bb0009097a20 */ /* 0x000fe40000410000 */
[----:B------:R-:W-:Y:S02]  /*c550*/  FMUL.FTZ R10, R10, c[0x0][0x2ec] ;  /* 0x0000bb000a0a7a20 */ /* 0x000fe40000410000 */
[----:B------:R-:W-:Y:S02]  /*c560*/  FMUL.FTZ R11, R11, c[0x0][0x2ec] ;  /* 0x0000bb000b0b7a20 */ /* 0x000fe40000410000 */
[----:B------:R-:W-:Y:S02]  /*c570*/  FMUL.FTZ R12, R12, c[0x0][0x2ec] ;  /* 0x0000bb000c0c7a20 */ /* 0x000fe40000410000 */
[----:B------:R-:W-:Y:S01]  /*c580*/  FMUL.FTZ R13, R13, c[0x0][0x2ec] ;  /* 0x0000bb000d0d7a20 */ /* 0x000fe20000410000 */
[----:B------:R-:W3:Y:S01]  /*c590*/  MUFU.TANH R145, R6 ;  /* 0x0000000600917308 */ /* 0x000ee20000002400 */
[----:B------:R-:W-:Y:S02]  /*c5a0*/  FMUL.FTZ R16, R16, c[0x0][0x2ec] ;  /* 0x0000bb0010107a20 */ /* 0x000fe40000410000 */
[----:B------:R-:W-:Y:S02]  /*c5b0*/  FMUL.FTZ R17, R17, c[0x0][0x2ec] ;  /* 0x0000bb0011117a20 */ /* 0x000fe40000410000 */
[----:B------:R-:W-:Y:S02]  /*c5c0*/  FMUL.FTZ R18, R18, c[0x0][0x2ec] ;  /* 0x0000bb0012127a20 */ /* 0x000fe40000410000 */
[----:B------:R-:W-:Y:S03]  /*c5d0*/  FMUL.FTZ R19, R19, c[0x0][0x2ec] ;  /* 0x0000bb0013137a20 */ /* 0x000fe60000410000 */
[----:B------:R4:W1:Y:S10]  /*c5e0*/  MUFU.TANH R144, R7 ;  /* 0x0000000700907308 */ /* 0x0008740000002400 */
[----:B------:R-:W1:Y:S10]  /*c5f0*/  MUFU.TANH R140, R8 ;  /* 0x00000008008c7308 */ /* 0x000e740000002400 */
[----:B------:R-:W1:Y:S01]  /*c600*/  MUFU.TANH R143, R9 ;  /* 0x00000009008f7308 */ /* 0x000e620000002400 */
[----:B----4-:R-:W4:Y:S09]  /*c610*/  LDSM.16.M88.4 R4, [R184+0x800] ;  /* 0x00080000b804783b */ /* 0x010f320000000200 */
[----:B------:R-:W1:Y:S10]  /*c620*/  MUFU.TANH R142, R10 ;  /* 0x0000000a008e7308 */ /* 0x000e740000002400 */
[----:B------:R5:W1:Y:S10]  /*c630*/  MUFU.TANH R141, R11 ;  /* 0x0000000b008d7308 */ /* 0x000a740000002400 */
[----:B------:R1:W1:Y:S10]  /*c640*/  MUFU.TANH R160, R12 ;  /* 0x0000000c00a07308 */ /* 0x0002740000002400 */
[----:B------:R2:W2:Y:S01]  /*c650*/  MUFU.TANH R148, R13 ;  /* 0x0000000d00947308 */ /* 0x0004a20000002400 */
[----:B-----5:R-:W5:Y:S01]  /*c660*/  LDSM.16.M88.4 R8, [R184+0x1000] ;  /* 0x00100000b808783b */ /* 0x020f620000000200 */
[-C--:B----4-:R-:W-:Y:S08]  /*c670*/  HMMA.16816.F32.BF16 R20, R152, R4.reuse, R20 ;  /* 0x000000049814723c */ /* 0x090ff00000041814 */
[----:B------:R-:W4:Y:S01]  /*c680*/  MUFU.TANH R149, R16 ;  /* 0x0000001000957308 */ /* 0x000f220000002400 */
[C---:B------:R-:W-:Y:S04]  /*c690*/  HMMA.16816.F32.BF16 R24, R136.reuse, R4, R24 ;  /* 0x000000048818723c */ /* 0x040fe80000041818 */
[----:B-1----:R-:W-:Y:S05]  /*c6a0*/  FMUL.FTZ R12, R15, c[0x0][0x2ec] ;  /* 0x0000bb000f0c7a20 */ /* 0x002fea0000410000 */
[----:B------:R1:W1:Y:S01]  /*c6b0*/  MUFU.TANH R156, R17 ;  /* 0x00000011009c7308 */ /* 0x0002620000002400 */
[-C--:B------:R-:W-:Y:S03]  /*c6c0*/  HMMA.16816.F32.BF16 R28, R136, R6.reuse, R28 ;  /* 0x00000006881c723c */ /* 0x080fe6000004181c */
[----:B--2---:R-:W-:Y:S05]  /*c6d0*/  FMUL.FTZ R13, R14, c[0x0][0x2ec] ;  /* 0x0000bb000e0d7a20 */ /* 0x004fea0000410000 */
[C---:B------:R-:W-:Y:S01]  /*c6e0*/  HMMA.16816.F32.BF16 R32, R152.reuse, R6, R32 ;  /* 0x000000069820723c */ /* 0x040fe20000041820 */
[----:B------:R2:W2:Y:S01]  /*c6f0*/  MUFU.TANH R150, R18 ;  /* 0x0000001200967308 */ /* 0x0004a20000002400 */
[----:B------:R-:W3:Y:S01]  /*c700*/  LDSM.16.M88.4 R4, [R184+0x1800] ;  /* 0x00180000b804783b */ /* 0x000ee20000000200 */
[----:B------:R-:W-:Y:S04]  /*c710*/  DEPBAR.LE SB0, 0x0 ;  /* 0x000080000000791a */ /* 0x000fe80000000000 */
[----:B------:R-:W-:Y:S02]  /*c720*/  FMUL.FTZ R15, R23, c[0x0][0x2ec] ;  /* 0x0000bb00170f7a20 */ /* 0x000fe40000410000 */
[----:B------:R-:W-:Y:S02]  /*c730*/  FMUL.FTZ R25, R25, c[0x0][0x2ec] ;  /* 0x0000bb0019197a20 */ /* 0x000fe40000410000 */
[----:B------:R4:W3:Y:S01]  /*c740*/  MUFU.TANH R161, R19 ;  /* 0x0000001300a17308 */ /* 0x0008e20000002400 */
[----:B------:R-:W-:Y:S01]  /*c750*/  BAR.SYNC.DEFER_BLOCKING 0x0 ;  /* 0x0000000000007b1d */ /* 0x000fe20000010000 */
[----:B------:R-:W-:Y:S01]  /*c760*/  FMUL.FTZ R26, R26, c[0x0][0x2ec] ;  /* 0x0000bb001a1a7a20 */ /* 0x000fe20000410000 */
[-C--:B-----5:R-:W-:Y:S05]  /*c770*/  HMMA.16816.F32.BF16 R36, R152, R8.reuse, R36 ;  /* 0x000000089824723c */ /* 0x0a0fea0000041824 */
[----:B-1----:R-:W-:Y:S02]  /*c780*/  FMUL.FTZ R17, R22, c[0x0][0x2ec] ;  /* 0x0000bb0016117a20 */ /* 0x002fe40000410000 */
[----:B------:R1:W1:Y:S01]  /*c790*/  MUFU.TANH R168, R25 ;  /* 0x0000001900a87308 */ /* 0x0002620000002400 */
[----:B------:R-:W-:Y:S01]  /*c7a0*/  FMUL.FTZ R24, R24, c[0x0][0x2ec] ;  /* 0x0000bb0018187a20 */ /* 0x000fe20000410000 */
[C---:B------:R-:W-:Y:S04]  /*c7b0*/  HMMA.16816.F32.BF16 R40, R136.reuse, R8, R40 ;  /* 0x000000088828723c */ /* 0x040fe80000041828 */
[----:B--2---:R-:W-:Y:S02]  /*c7c0*/  FMUL.FTZ R18, R21, c[0x0][0x2ec] ;  /* 0x0000bb0015127a20 */ /* 0x004fe40000410000 */
[----:B------:R-:W-:Y:S02]  /*c7d0*/  FMUL.FTZ R16, R33, c[0x0][0x2ec] ;  /* 0x0000bb0021107a20 */ /* 0x000fe40000410000 */
[----:B------:R2:W2:Y:S01]  /*c7e0*/  MUFU.TANH R171, R26 ;  /* 0x0000001a00ab7308 */ /* 0x0004a20000002400 */
[-C--:B------:R-:W-:Y:S03]  /*c7f0*/  HMMA.16816.F32.BF16 R44, R136, R10.reuse, R44 ;  /* 0x0000000a882c723c */ /* 0x080fe6000004182c */
[----:B----4-:R-:W-:Y:S02]  /*c800*/  FMUL.FTZ R19, R20, c[0x0][0x2ec] ;  /* 0x0000bb0014137a20 */ /* 0x010fe40000410000 */
[----:B------:R-:W-:Y:S02]  /*c810*/  FMUL.FTZ R14, R34, c[0x0][0x2ec] ;  /* 0x0000bb00220e7a20 */ /* 0x000fe40000410000 */
[----:B------:R-:W-:Y:S01]  /*c820*/  FMUL.FTZ R27, R27, c[0x0][0x2ec] ;  /* 0x0000bb001b1b7a20 */ /* 0x000fe20000410000 */
[C---:B------:R-:W-:Y:S01]  /*c830*/  HMMA.16816.F32.BF16 R48, R152.reuse, R10, R48 ;  /* 0x0000000a9830723c */ /* 0x040fe20000041830 */
[----:B------:R-:W4:Y:S03]  /*c840*/  MUFU.TANH R13, R13 ;  /* 0x0000000d000d7308 */ /* 0x000f260000002400 */
[----:B------:R-:W-:Y:S02]  /*c850*/  FMUL.FTZ R28, R28, c[0x0][0x2ec] ;  /* 0x0000bb001c1c7a20 */ /* 0x000fe40000410000 */
[----:B-1----:R-:W-:Y:S02]  /*c860*/  FMUL.FTZ R25, R35, c[0x0][0x2ec] ;  /* 0x0000bb0023197a20 */ /* 0x002fe40000410000 */
[-C--:B---3--:R-:W-:Y:S03]  /*c870*/  HMMA.16816.F32.BF16 R52, R152, R4.reuse, R52 ;  /* 0x000000049834723c */ /* 0x088fe60000041834 */
[----:B------:R-:W1:Y:S01]  /*c880*/  MUFU.TANH R12, R12 ;  /* 0x0000000c000c7308 */ /* 0x000e620000002400 */
[----:B------:R-:W-:Y:S02]  /*c890*/  FMUL.FTZ R29, R29, c[0x0][0x2ec] ;  /* 0x0000bb001d1d7a20 */ /* 0x000fe40000410000 */
[----:B------:R-:W-:Y:S02]  /*c8a0*/  FMUL.FTZ R30, R30, c[0x0][0x2ec] ;  /* 0x0000bb001e1e7a20 */ /* 0x000fe40000410000 */
[C---:B------:R-:W-:Y:S04]  /*c8b0*/  HMMA.16816.F32.BF16 R56, R136.reuse, R4, R56 ;  /* 0x000000048838723c */ /* 0x040fe80000041838 */
[----:B--2---:R-:W-:Y:S01]  /*c8c0*/  FMUL.FTZ R26, R32, c[0x0][0x2ec] ;  /* 0x0000bb00201a7a20 */ /* 0x004fe20000410000 */
[----:B------:R-:W2:Y:S01]  /*c8d0*/  MUFU.TANH R19, R19 ;  /* 0x0000001300137308 */ /* 0x000ea20000002400 */
[----:B------:R-:W-:Y:S02]  /*c8e0*/  FMUL.FTZ R31, R31, c[0x0][0x2ec] ;  /* 0x0000bb001f1f7a20 */ /* 0x000fe40000410000 */
[-C--:B------:R-:W-:Y:S04]  /*c8f0*/  HMMA.16816.F32.BF16 R60, R136, R6.reuse, R60 ;  /* 0x00000006883c723c */ /* 0x080fe8000004183c */
[----:B------:R-:W-:Y:S02]  /*c900*/  FMUL.FTZ R36, R36, c[0x0][0x2ec] ;  /* 0x0000bb0024247a20 */ /* 0x000fe40000410000 */
[----:B------:R-:W-:Y:S01]  /*c910*/  FMUL.FTZ R37, R37, c[0x0][0x2ec] ;  /* 0x0000bb0025257a20 */ /* 0x000fe20000410000 */
[----:B------:R-:W3:Y:S01]  /*c920*/  MUFU.TANH R18, R18 ;  /* 0x0000001200127308 */ /* 0x000ee20000002400 */
[----:B------:R-:W-:Y:S04]  /*c930*/  HMMA.16816.F32.BF16 R64, R152, R6, R64 ;  /* 0x000000069840723c */ /* 0x000fe80000041840 */
[----:B------:R-:W-:Y:S02]  /*c940*/  FMUL.FTZ R38, R38, c[0x0][0x2ec] ;  /* 0x0000bb0026267a20 */ /* 0x000fe40000410000 */
[----:B------:R-:W-:Y:S02]  /*c950*/  FMUL.FTZ R39, R39, c[0x0][0x2ec] ;  /* 0x0000bb0027277a20 */ /* 0x000fe40000410000 */
[----:B------:R-:W-:Y:S01]  /*c960*/  FMUL.FTZ R40, R40, c[0x0][0x2ec] ;  /* 0x0000bb0028287a20 */ /* 0x000fe20000410000 */
[----:B------:R-:W1:Y:S03]  /*c970*/  MUFU.TANH R17, R17 ;  /* 0x0000001100117308 */ /* 0x000e660000002400 */
[----:B------:R-:W-:Y:S02]  /*c980*/  FMUL.FTZ R41, R41, c[0x0][0x2ec] ;  /* 0x0000bb0029297a20 */ /* 0x000fe40000410000 */
[----:B------:R-:W-:Y:S02]  /*c990*/  FMUL.FTZ R42, R42, c[0x0][0x2ec] ;  /* 0x0000bb002a2a7a20 */ /* 0x000fe40000410000 */
[----:B------:R-:W-:Y:S02]  /*c9a0*/  FMUL.FTZ R43, R43, c[0x0][0x2ec] ;  /* 0x0000bb002b2b7a20 */ /* 0x000fe40000410000 */
[----:B------:R-:W-:Y:S01]  /*c9b0*/  FMUL.FTZ R44, R44, c[0x0][0x2ec] ;  /* 0x0000bb002c2c7a20 */ /* 0x000fe20000410000 */
[----:B------:R-:W1:Y:S01]  /*c9c0*/  MUFU.TANH R15, R15 ;  /* 0x0000000f000f7308 */ /* 0x000e620000002400 */
[----:B------:R-:W-:Y:S02]  /*c9d0*/  FMUL.FTZ R45, R45, c[0x0][0x2ec] ;  /* 0x0000bb002d2d7a20 */ /* 0x000fe40000410000 */
        /* <DEDUP_REMOVED lines=25> */
[----:B------:R-:W-:Y:S05]  /*cb70*/  FMUL.FTZ R67, R67, c[0x0][0x2ec] ;  /* 0x0000bb0043437a20 */ /* 0x000fea0000410000 */
        /* <DEDUP_REMOVED lines=37> */
[----:B------:R1:W1:Y:S02]  /*cdd0*/  MUFU.TANH R179, R67 ;  /* 0x0000004300b37308 */ /* 0x0002640000002400 */
[----:B-1234-:R-:W-:-:S05]  /*cde0*/  @P0 BRA `(.L_x_671) ;  /* 0xffffef4000000947 */ /* 0x01efca000383ffff */
.L_x_670:
        /* <DEDUP_REMOVED lines=68> */
[----:B------:R-:W-:Y:S02]  /*d230*/  IADD3 R226, R226, -0x1, RZ ;  /* 0xffffffffe2e27810 */ /* 0x000fe40007ffe0ff */
[----:B------:R-:W-:Y:S05]  /*d240*/  FMNMX.FTZ R6, R167, R6, !PT ;  /* 0x00000006a7067209 */ /* 0x000fea0007810000 */
[----:B------:R-:W1:Y:S02]  /*d250*/  SHFL.BFLY PT, R9, R6, 0x2, 0x1f ;  /* 0x0c401f0006097f89 */ /* 0x000e6400000e0000 */
[----:B-1----:R-:W-:Y:S02]  /*d260*/  FMNMX.FTZ R6, R6, R9, !PT ;  /* 0x0000000906067209 */ /* 0x002fe40007810000 */
[----:B------:R-:W-:Y:S04]  /*d270*/  FMNMX.FTZ R8, R4, R8, !PT ;  /* 0x0000000804087209 */ /* 0x000fe80007810000 */
[----:B------:R-:W1:Y:S01]  /*d280*/  SHFL.BFLY PT, R4, R5, 0x2, 0x1f ;  /* 0x0c401f0005047f89 */ /* 0x000e6200000e0000 */
[----:B------:R-:W-:Y:S07]  /*d290*/  FMNMX.FTZ R7, R10, R7, !PT ;  /* 0x000000070a077209 */ /* 0x000fee0007810000 */
[----:B------:R-:W2:Y:S08]  /*d2a0*/  SHFL.BFLY PT, R136, R8, 0x1, 0x1f ;  /* 0x0c201f0008887f89 */ /* 0x000eb000000e0000 */
[----:B------:R-:W3:Y:S01]  /*d2b0*/  SHFL.BFLY PT, R135, R7, 0x1, 0x1f ;  /* 0x0c201f0007877f89 */ /* 0x000ee200000e0000 */
[----:B-1----:R-:W-:Y:S07]  /*d2c0*/  FMNMX.FTZ R4, R5, R4, !PT ;  /* 0x0000000405047209 */ /* 0x002fee0007810000 */
[----:B------:R-:W1:Y:S01]  /*d2d0*/  SHFL.BFLY PT, R134, R6, 0x1, 0x1f ;  /* 0x0c201f0006867f89 */ /* 0x000e6200000e0000 */
[----:B--2---:R-:W-:Y:S07]  /*d2e0*/  FMNMX.FTZ R136, R8, R136, !PT ;  /* 0x0000008808887209 */ /* 0x004fee0007810000 */
[----:B------:R-:W2:Y:S01]  /*d2f0*/  SHFL.BFLY PT, R133, R4, 0x1, 0x1f ;  /* 0x0c201f0004857f89 */ /* 0x000ea200000e0000 */
[C---:B------:R-:W-:Y:S01]  /*d300*/  FSETP.NEU.FTZ.AND P1, PT, R136.reuse, -INF , PT ;  /* 0xff8000008800780b */ /* 0x040fe20003f3d000 */
[C---:B------:R-:W-:Y:S02]  /*d310*/  FMUL.FTZ R250, R136.reuse, c[0x0][0x23c] ;  /* 0x00008f0088fa7a20 */ /* 0x040fe40000410000 */
[----:B------:R-:W-:Y:S01]  /*d320*/  FADD.FTZ R132, -R136, R132 ;  /* 0x0000008488847221 */ /* 0x000fe20000010100 */
[----:B---3--:R-:W-:Y:S02]  /*d330*/  FMNMX.FTZ R135, R7, R135, !PT ;  /* 0x0000008707877209 */ /* 0x008fe40007810000 */
[----:B------:R-:W-:Y:S01]  /*d340*/  FSEL R250, R250, RZ, P1 ;  /* 0x000000fffafa7208 */ /* 0x000fe20000800000 */
[----:B------:R-:W-:Y:S01]  /*d350*/  FMUL.FTZ R132, R132, c[0x0][0x23c] ;  /* 0x00008f0084847a20 */ /* 0x000fe20000410000 */
[C---:B------:R-:W-:Y:S01]  /*d360*/  FSETP.NEU.FTZ.AND P1, PT, R135.reuse, -INF , PT ;  /* 0xff8000008700780b */ /* 0x040fe20003f3d000 */
[----:B------:R-:W-:Y:S02]  /*d370*/  FMUL.FTZ R243, R135, c[0x0][0x23c] ;  /* 0x00008f0087f37a20 */ /* 0x000fe40000410000 */
[--C-:B------:R-:W-:Y:S02]  /*d380*/  FFMA.FTZ R155, R19, c[0x0][0x23c], -R250.reuse ;  /* 0x00008f00139b7a23 */ /* 0x100fe400000108fa */
[----:B------:R-:W3:Y:S01]  /*d390*/  MUFU.EX2 R132, R132 ;  /* 0x0000008400847308 */ /* 0x000ee20000000800 */
[----:B------:R-:W-:Y:S01]  /*d3a0*/  FSEL R243, R243, RZ, P1 ;  /* 0x000000fff3f37208 */ /* 0x000fe20000800000 */
[--C-:B------:R-:W-:Y:S01]  /*d3b0*/  FFMA.FTZ R154, R18, c[0x0][0x23c], -R250.reuse ;  /* 0x00008f00129a7a23 */ /* 0x100fe200000108fa */
[----:B-1----:R-:W-:Y:S01]  /*d3c0*/  FMNMX.FTZ R134, R6, R134, !PT ;  /* 0x0000008606867209 */ /* 0x002fe20007810000 */
[----:B------:R-:W-:Y:S02]  /*d3d0*/  FADD.FTZ R3, -R135, R3 ;  /* 0x0000000387037221 */ /* 0x000fe40000010100 */
[--C-:B------:R-:W-:Y:S01]  /*d3e0*/  FFMA.FTZ R159, R147, c[0x0][0x23c], -R250.reuse ;  /* 0x00008f00939f7a23 */ /* 0x100fe200000108fa */
[----:B------:R-:W-:Y:S01]  /*d3f0*/  FSETP.NEU.FTZ.AND P1, PT, R134, -INF , PT ;  /* 0xff8000008600780b */ /* 0x000fe20003f3d000 */
[----:B------:R-:W-:Y:S01]  /*d400*/  FMUL.FTZ R3, R3, c[0x0][0x23c] ;  /* 0x00008f0003037a20 */ /* 0x000fe20000410000 */
[----:B--2---:R-:W-:Y:S01]  /*d410*/  FMNMX.FTZ R133, R4, R133, !PT ;  /* 0x0000008504857209 */ /* 0x004fe20007810000 */
[----:B------:R-:W-:Y:S01]  /*d420*/  MUFU.EX2 R155, R155 ;  /* 0x0000009b009b7308 */ /* 0x000fe20000000800 */
[--C-:B------:R-:W-:Y:S02]  /*d430*/  FFMA.FTZ R158, R146, c[0x0][0x23c], -R250.reuse ;  /* 0x00008f00929e7a23 */ /* 0x100fe400000108fa */
[--C-:B------:R-:W-:Y:S02]  /*d440*/  FFMA.FTZ R152, R145, c[0x0][0x23c], -R243.reuse ;  /* 0x00008f0091987a23 */ /* 0x100fe400000108f3 */
[--C-:B------:R-:W-:Y:S02]  /*d450*/  FFMA.FTZ R151, R144, c[0x0][0x23c], -R243.reuse ;  /* 0x00008f0090977a23 */ /* 0x100fe400000108f3 */
[--C-:B------:R-:W-:Y:S02]  /*d460*/  FFMA.FTZ R157, R149, c[0x0][0x23c], -R250.reuse ;  /* 0x00008f00959d7a23 */ /* 0x100fe400000108fa */
[----:B------:R-:W-:Y:S01]  /*d470*/  FFMA.FTZ R156, R156, c[0x0][0x23c], -R250 ;  /* 0x00008f009c9c7a23 */ /* 0x000fe200000108fa */
[----:B------:R-:W1:Y:S01]  /*d480*/  MUFU.EX2 R3, R3 ;  /* 0x0000000300037308 */ /* 0x000e620000000800 */
[--C-:B------:R-:W-:Y:S02]  /*d490*/  FFMA.FTZ R150, R150, c[0x0][0x23c], -R243.reuse ;  /* 0x00008f0096967a23 */ /* 0x100fe400000108f3 */
[--C-:B------:R-:W-:Y:S02]  /*d4a0*/  FFMA.FTZ R149, R161, c[0x0][0x23c], -R243.reuse ;  /* 0x00008f00a1957a23 */ /* 0x100fe400000108f3 */
[C---:B---3--:R-:W-:Y:S02]  /*d4b0*/  FMUL.FTZ R32, R132.reuse, R100 ;  /* 0x0000006484207220 */ /* 0x048fe40000410000 */
[C---:B------:R-:W-:Y:S02]  /*d4c0*/  FMUL.FTZ R33, R132.reuse, R101 ;  /* 0x0000006584217220 */ /* 0x040fe40000410000 */
[C---:B------:R-:W-:Y:S01]  /*d4d0*/  FMUL.FTZ R48, R132.reuse, R84 ;  /* 0x0000005484307220 */ /* 0x040fe20000410000 */
[----:B------:R-:W-:Y:S01]  /*d4e0*/  MUFU.EX2 R159, R159 ;  /* 0x0000009f009f7308 */ /* 0x000fe20000000800 */
[C---:B------:R-:W-:Y:S02]  /*d4f0*/  FMUL.FTZ R49, R132.reuse, R85 ;  /* 0x0000005584317220 */ /* 0x040fe40000410000 */
[C---:B------:R-:W-:Y:S02]  /*d500*/  FMUL.FTZ R4, R132.reuse, R128 ;  /* 0x0000008084047220 */ /* 0x040fe40000410000 */
[----:B------:R-:W-:Y:S02]  /*d510*/  FMUL.FTZ R5, R132, R129 ;  /* 0x0000008184057220 */ /* 0x000fe40000410000 */
[----:B------:R-:W-:Y:S02]  /*d520*/  FADD.FTZ R2, -R134, R2 ;  /* 0x0000000286027221 */ /* 0x000fe40000010100 */
[----:B------:R-:W-:Y:S01]  /*d530*/  FADD.FTZ R0, -R133, R0 ;  /* 0x0000000085007221 */ /* 0x000fe20000010100 */
[----:B------:R-:W2:Y:S01]  /*d540*/  MUFU.EX2 R158, R158 ;  /* 0x0000009e009e7308 */ /* 0x000ea20000000800 */
[----:B------:R-:W-:Y:S02]  /*d550*/  FMUL.FTZ R2, R2, c[0x0][0x23c] ;  /* 0x00008f0002027a20 */ /* 0x000fe40000410000 */
[----:B------:R-:W-:Y:S02]  /*d560*/  FMUL.FTZ R0, R0, c[0x0][0x23c] ;  /* 0x00008f0000007a20 */ /* 0x000fe40000410000 */
[C---:B-1----:R-:W-:Y:S02]  /*d570*/  FMUL.FTZ R18, R3.reuse, R118 ;  /* 0x0000007603127220 */ /* 0x042fe40000410000 */
[C---:B------:R-:W-:Y:S02]  /*d580*/  FMUL.FTZ R19, R3.reuse, R119 ;  /* 0x0000007703137220 */ /* 0x040fe40000410000 */
[C---:B------:R-:W-:Y:S01]  /*d590*/  FMUL.FTZ R34, R3.reuse, R102 ;  /* 0x0000006603227220 */ /* 0x040fe20000410000 */
[----:B------:R-:W-:Y:S01]  /*d5a0*/  MUFU.EX2 R152, R152 ;  /* 0x0000009800987308 */ /* 0x000fe20000000800 */
[C---:B------:R-:W-:Y:S02]  /*d5b0*/  FMUL.FTZ R35, R3.reuse, R103 ;  /* 0x0000006703237220 */ /* 0x040fe40000410000 */
[----:B------:R-:W-:Y:S01]  /*d5c0*/  LDSM.16.MT88.4 R100, [R190+0x7800] ;  /* 0x00780000be64783b */ /* 0x000fe20000004200 */
[C---:B------:R-:W-:Y:S02]  /*d5d0*/  FMUL.FTZ R50, R3.reuse, R86 ;  /* 0x0000005603327220 */ /* 0x040fe40000410000 */
[C---:B------:R-:W-:Y:S02]  /*d5e0*/  FMUL.FTZ R51, R3.reuse, R87 ;  /* 0x0000005703337220 */ /* 0x040fe40000410000 */
[C---:B------:R-:W-:Y:S02]  /*d5f0*/  FMUL.FTZ R6, R3.reuse, R130 ;  /* 0x0000008203067220 */ /* 0x040fe40000410000 */
[----:B------:R-:W1:Y:S01]  /*d600*/  MUFU.EX2 R151, R151 ;  /* 0x0000009700977308 */ /* 0x000e620000000800 */
[----:B------:R-:W-:Y:S01]  /*d610*/  LDSM.16.MT88.4 R84, [R189+0x6800] ;  /* 0x00680000bd54783b */ /* 0x000fe20000004200 */
[----:B------:R-:W-:Y:S01]  /*d620*/  FMUL.FTZ R7, R3, R131 ;  /* 0x0000008303077220 */ /* 0x000fe20000410000 */
[----:B--2---:R-:W-:Y:S01]  /*d630*/  F2FP.BF16.PACK_AB R128, R158, R159 ;  /* 0x0000009f9e80723e */ /* 0x004fe200000010ff */
[--C-:B------:R-:W-:Y:S02]  /*d640*/  FFMA.FTZ R147, R15, c[0x0][0x23c], -R243.reuse ;  /* 0x00008f000f937a23 */ /* 0x100fe400000108f3 */
[--C-:B------:R-:W-:Y:S02]  /*d650*/  FFMA.FTZ R161, R14, c[0x0][0x23c], -R243.reuse ;  /* 0x00008f000ea17a23 */ /* 0x100fe400000108f3 */
[--C-:B------:R-:W-:Y:S02]  /*d660*/  FFMA.FTZ R153, R26, c[0x0][0x23c], -R250.reuse ;  /* 0x00008f001a997a23 */ /* 0x100fe400000108fa */
[----:B------:R-:W-:Y:S01]  /*d670*/  MUFU.EX2 R157, R157 ;  /* 0x0000009d009d7308 */ /* 0x000fe20000000800 */
[----:B------:R-:W-:Y:S02]  /*d680*/  FMUL.FTZ R176, R134, c[0x0][0x23c] ;  /* 0x00008f0086b07a20 */ /* 0x000fe40000410000 */
[----:B------:R-:W-:Y:S02]  /*d690*/  FMUL.FTZ R170, R133, c[0x0][0x23c] ;  /* 0x00008f0085aa7a20 */ /* 0x000fe40000410000 */
[--C-:B------:R-:W-:Y:S01]  /*d6a0*/  FFMA.FTZ R162, R25, c[0x0][0x23c], -R243.reuse ;  /* 0x00008f0019a27a23 */ /* 0x100fe200000108f3 */
[----:B------:R-:W-:Y:S01]  /*d6b0*/  FSEL R176, R176, RZ, P1 ;  /* 0x000000ffb0b07208 */ /* 0x000fe20000800000 */
[--C-:B------:R-:W-:Y:S01]  /*d6c0*/  FFMA.FTZ R180, R180, c[0x0][0x23c], -R250.reuse ;  /* 0x00008f00b4b47a23 */ /* 0x100fe200000108fa */
[----:B------:R-:W-:Y:S01]  /*d6d0*/  FSETP.NEU.FTZ.AND P1, PT, R133, -INF , PT ;  /* 0xff8000008500780b */ /* 0x000fe20003f3d000 */
[----:B------:R-:W-:Y:S01]  /*d6e0*/  FFMA.FTZ R234, R234, c[0x0][0x23c], -R250 ;  /* 0x00008f00eaea7a23 */ /* 0x000fe200000108fa */
[----:B------:R-:W2:Y:S01]  /*d6f0*/  MUFU.EX2 R156, R156 ;  /* 0x0000009c009c7308 */ /* 0x000ea20000000800 */
[----:B------:R-:W-:Y:S01]  /*d700*/  FFMA.FTZ R144, R160, c[0x0][0x23c], -R176 ;  /* 0x00008f00a0907a23 */ /* 0x000fe200000108b0 */
[----:B------:R-:W-:Y:S01]  /*d710*/  FSEL R170, R170, RZ, P1 ;  /* 0x000000ffaaaa7208 */ /* 0x000fe20000800000 */
[----:B------:R-:W-:Y:S01]  /*d720*/  FFMA.FTZ R160, R16, c[0x0][0x23c], -R250 ;  /* 0x00008f0010a07a23 */ /* 0x000fe200000108fa */
[----:B-1----:R-:W-:Y:S01]  /*d730*/  F2FP.BF16.PACK_AB R129, R151, R152 ;  /* 0x000000989781723e */ /* 0x002fe200000010ff */
[----:B------:R-:W-:Y:S02]  /*d740*/  FMUL.FTZ R16, R132, R116 ;  /* 0x0000007484107220 */ /* 0x000fe40000410000 */
[--C-:B------:R-:W-:Y:S02]  /*d750*/  FFMA.FTZ R145, R143, c[0x0][0x23c], -R176.reuse ;  /* 0x00008f008f917a23 */ /* 0x100fe400000108b0 */
[----:B------:R-:W-:Y:S01]  /*d760*/  FFMA.FTZ R143, R148, c[0x0][0x23c], -R176 ;  /* 0x00008f00948f7a23 */ /* 0x000fe200000108b0 */
[----:B------:R-:W-:Y:S01]  /*d770*/  MUFU.EX2 R150, R150 ;  /* 0x0000009600967308 */ /* 0x000fe20000000800 */
[--C-:B------:R-:W-:Y:S02]  /*d780*/  FFMA.FTZ R148, R17, c[0x0][0x23c], -R243.reuse ;  /* 0x00008f0011947a23 */ /* 0x100fe400000108f3 */
[----:B------:R-:W-:Y:S02]  /*d790*/  FMUL.FTZ R17, R132, R117 ;  /* 0x0000007584117220 */ /* 0x000fe40000410000 */
[----:B------:R-:W-:Y:S01]  /*d7a0*/  LDSM.16.MT88.4 R116, [R192+0x7800] ;  /* 0x00780000c074783b */ /* 0x000fe20000004200 */
[----:B------:R-:W-:Y:S02]  /*d7b0*/  FFMA.FTZ R139, R12, c[0x0][0x23c], -R170 ;  /* 0x00008f000c8b7a23 */ /* 0x000fe400000108aa */
[--C-:B------:R-:W-:Y:S02]  /*d7c0*/  FFMA.FTZ R168, R168, c[0x0][0x23c], -R176.reuse ;  /* 0x00008f00a8a87a23 */ /* 0x100fe400000108b0 */
[----:B------:R-:W1:Y:S01]  /*d7d0*/  MUFU.EX2 R149, R149 ;  /* 0x0000009500957308 */ /* 0x000e620000000800 */
[----:B------:R-:W-:Y:S02]  /*d7e0*/  FFMA.FTZ R146, R140, c[0x0][0x23c], -R176 ;  /* 0x00008f008c927a23 */ /* 0x000fe400000108b0 */
[--C-:B------:R-:W-:Y:S01]  /*d7f0*/  FFMA.FTZ R140, R13, c[0x0][0x23c], -R170.reuse ;  /* 0x00008f000d8c7a23 */ /* 0x100fe200000108aa */
[----:B--2---:R-:W-:Y:S01]  /*d800*/  F2FP.BF16.PACK_AB R130, R156, R157 ;  /* 0x0000009d9c82723e */ /* 0x004fe200000010ff */
[--C-:B------:R-:W-:Y:S02]  /*d810*/  FFMA.FTZ R142, R142, c[0x0][0x23c], -R170.reuse ;  /* 0x00008f008e8e7a23 */ /* 0x100fe400000108aa */
[--C-:B------:R-:W-:Y:S02]  /*d820*/  FFMA.FTZ R141, R141, c[0x0][0x23c], -R170.reuse ;  /* 0x00008f008d8d7a23 */ /* 0x100fe400000108aa */
[--C-:B------:R-:W-:Y:S01]  /*d830*/  FFMA.FTZ R171, R171, c[0x0][0x23c], -R170.reuse ;  /* 0x00008f00abab7a23 */ /* 0x100fe200000108aa */
[----:B------:R-:W2:Y:S01]  /*d840*/  MUFU.EX2 R2, R2 ;  /* 0x0000000200027308 */ /* 0x000ea20000000800 */
[----:B------:R-:W-:Y:S02]  /*d850*/  FFMA.FTZ R173, R173, c[0x0][0x23c], -R170 ;  /* 0x00008f00adad7a23 */ /* 0x000fe400000108aa */
[--C-:B------:R-:W-:Y:S02]  /*d860*/  FFMA.FTZ R174, R174, c[0x0][0x23c], -R176.reuse ;  /* 0x00008f00aeae7a23 */ /* 0x100fe400000108b0 */
[----:B------:R-:W-:Y:S02]  /*d870*/  FFMA.FTZ R175, R175, c[0x0][0x23c], -R176 ;  /* 0x00008f00afaf7a23 */ /* 0x000fe400000108b0 */
[--C-:B------:R-:W-:Y:S02]  /*d880*/  FFMA.FTZ R177, R177, c[0x0][0x23c], -R170.reuse ;  /* 0x00008f00b1b17a23 */ /* 0x100fe400000108aa */
[----:B------:R-:W-:Y:S01]  /*d890*/  FFMA.FTZ R178, R178, c[0x0][0x23c], -R170 ;  /* 0x00008f00b2b27a23 */ /* 0x000fe200000108aa */
[----:B------:R-:W3:Y:S01]  /*d8a0*/  MUFU.EX2 R0, R0 ;  /* 0x0000000000007308 */ /* 0x000ee20000000800 */
[--C-:B------:R-:W-:Y:S02]  /*d8b0*/  FFMA.FTZ R242, R242, c[0x0][0x23c], -R243.reuse ;  /* 0x00008f00f2f27a23 */ /* 0x100fe400000108f3 */
[--C-:B------:R-:W-:Y:S01]  /*d8c0*/  FFMA.FTZ R248, R248, c[0x0][0x23c], -R243.reuse ;  /* 0x00008f00f8f87a23 */ /* 0x100fe200000108f3 */
[----:B-1----:R-:W-:Y:S01]  /*d8d0*/  F2FP.BF16.PACK_AB R131, R149, R150 ;  /* 0x000000969583723e */ /* 0x002fe200000010ff */
[--C-:B------:R-:W-:Y:S02]  /*d8e0*/  FFMA.FTZ R249, R249, c[0x0][0x23c], -R250.reuse ;  /* 0x00008f00f9f97a23 */ /* 0x100fe400000108fa */
[----:B------:R-:W-:Y:S02]  /*d8f0*/  FFMA.FTZ R251, R251, c[0x0][0x23c], -R250 ;  /* 0x00008f00fbfb7a23 */ /* 0x000fe400000108fa */
[--C-:B------:R-:W-:Y:S01]  /*d900*/  FFMA.FTZ R252, R252, c[0x0][0x23c], -R243.reuse ;  /* 0x00008f00fcfc7a23 */ /* 0x100fe200000108f3 */
[----:B------:R-:W-:Y:S01]  /*d910*/  MUFU.EX2 R146, R146 ;  /* 0x0000009200927308 */ /* 0x000fe20000000800 */
[-C--:B------:R-:W-:Y:S05]  /*d920*/  HMMA.16816.F32.BF16 R4, R128, R20.reuse, R4 ;  /* 0x000000148004723c */ /* 0x080fea0000041804 */
[C---:B--2---:R-:W-:Y:S02]  /*d930*/  FMUL.FTZ R56, R2.reuse, R76 ;  /* 0x0000004c02387220 */ /* 0x044fe40000410000 */
[C---:B------:R-:W-:Y:S02]  /*d940*/  FMUL.FTZ R57, R2.reuse, R77 ;  /* 0x0000004d02397220 */ /* 0x040fe40000410000 */
[----:B------:R-:W1:Y:S03]  /*d950*/  MUFU.EX2 R145, R145 ;  /* 0x0000009100917308 */ /* 0x000e660000000800 */
[----:B------:R-:W-:Y:S02]  /*d960*/  FMUL.FTZ R44, R2, R88 ;  /* 0x00000058022c7220 */ /* 0x000fe40000410000 */
[C---:B---3--:R-:W-:Y:S02]  /*d970*/  FMUL.FTZ R58, R0.reuse, R78 ;  /* 0x0000004e003a7220 */ /* 0x048fe40000410000 */
[----:B------:R-:W-:Y:S02]  /*d980*/  FMUL.FTZ R59, R0, R79 ;  /* 0x0000004f003b7220 */ /* 0x000fe40000410000 */
[----:B------:R-:W-:Y:S01]  /*d990*/  LDSM.16.MT88.4 R76, [R192+0x6800] ;  /* 0x00680000c04c783b */ /* 0x000fe20000004200 */
[----:B------:R-:W-:Y:S01]  /*d9a0*/  MUFU.EX2 R142, R142 ;  /* 0x0000008e008e7308 */ /* 0x000fe20000000800 */
[C---:B------:R-:W-:Y:S01]  /*d9b0*/  FMUL.FTZ R8, R2.reuse, R124 ;  /* 0x0000007c02087220 */ /* 0x040fe20000410000 */
[----:B------:R-:W-:Y:S01]  /*d9c0*/  MOV R124, R165 ;  /* 0x000000a5007c7202 */ /* 0x000fe20000000f00 */
[----:B------:R-:W-:Y:S02]  /*d9d0*/  FMUL.FTZ R9, R2, R125 ;  /* 0x0000007d02097220 */ /* 0x000fe40000410000 */
[C---:B------:R-:W-:Y:S02]  /*d9e0*/  FMUL.FTZ R10, R0.reuse, R126 ;  /* 0x0000007e000a7220 */ /* 0x040fe40000410000 */
[----:B------:R-:W-:Y:S02]  /*d9f0*/  FMUL.FTZ R11, R0, R127 ;  /* 0x0000007f000b7220 */ /* 0x000fe40000410000 */
[C---:B------:R-:W-:Y:S01]  /*da00*/  FMUL.FTZ R12, R2.reuse, R120 ;  /* 0x00000078020c7220 */ /* 0x040fe20000410000 */
[----:B------:R-:W2:Y:S01]  /*da10*/  MUFU.EX2 R141, R141 ;  /* 0x0000008d008d7308 */ /* 0x000ea20000000800 */
[----:B------:R-:W-:Y:S02]  /*da20*/  FMUL.FTZ R13, R2, R121 ;  /* 0x00000079020d7220 */ /* 0x000fe40000410000 */
[C---:B------:R-:W-:Y:S01]  /*da30*/  FMUL.FTZ R14, R0.reuse, R122 ;  /* 0x0000007a000e7220 */ /* 0x040fe20000410000 */
[----:B-1----:R-:W-:Y:S01]  /*da40*/  F2FP.BF16.PACK_AB R64, R145, R146 ;  /* 0x000000929140723e */ /* 0x002fe200000010ff */
[----:B------:R-:W-:Y:S02]  /*da50*/  FMUL.FTZ R15, R0, R123 ;  /* 0x0000007b000f7220 */ /* 0x000fe40000410000 */
[----:B------:R-:W-:Y:S02]  /*da60*/  FMUL.FTZ R25, R2, R109 ;  /* 0x0000006d02197220 */ /* 0x000fe40000410000 */
[C---:B------:R-:W-:Y:S01]  /*da70*/  FMUL.FTZ R26, R0.reuse, R110 ;  /* 0x0000006e001a7220 */ /* 0x040fe20000410000 */
[----:B------:R-:W-:Y:S01]  /*da80*/  MUFU.EX2 R144, R144 ;  /* 0x0000009000907308 */ /* 0x000fe20000000800 */
[----:B------:R-:W-:Y:S02]  /*da90*/  FMUL.FTZ R27, R0, R111 ;  /* 0x0000006f001b7220 */ /* 0x000fe40000410000 */
[--C-:B------:R-:W-:Y:S02]  /*daa0*/  FFMA.FTZ R165, R24, c[0x0][0x23c], -R176.reuse ;  /* 0x00008f0018a57a23 */ /* 0x100fe400000108b0 */
[C---:B------:R-:W-:Y:S02]  /*dab0*/  FMUL.FTZ R24, R2.reuse, R108 ;  /* 0x0000006c02187220 */ /* 0x040fe40000410000 */
[C---:B------:R-:W-:Y:S02]  /*dac0*/  FMUL.FTZ R28, R2.reuse, R104 ;  /* 0x00000068021c7220 */ /* 0x040fe40000410000 */
[----:B------:R-:W-:Y:S01]  /*dad0*/  FMUL.FTZ R29, R2, R105 ;  /* 0x00000069021d7220 */ /* 0x000fe20000410000 */
[----:B------:R-:W1:Y:S01]  /*dae0*/  MUFU.EX2 R143, R143 ;  /* 0x0000008f008f7308 */ /* 0x000e620000000800 */
[C---:B------:R-:W-:Y:S02]  /*daf0*/  FMUL.FTZ R30, R0.reuse, R106 ;  /* 0x0000006a001e7220 */ /* 0x040fe40000410000 */
[----:B------:R-:W-:Y:S01]  /*db00*/  FMUL.FTZ R31, R0, R107 ;  /* 0x0000006b001f7220 */ /* 0x000fe20000410000 */
[----:B--2---:R-:W-:Y:S01]  /*db10*/  F2FP.BF16.PACK_AB R65, R141, R142 ;  /* 0x0000008e8d41723e */ /* 0x004fe200000010ff */
[C---:B------:R-:W-:Y:S02]  /*db20*/  FMUL.FTZ R40, R2.reuse, R92 ;  /* 0x0000005c02287220 */ /* 0x040fe40000410000 */
[----:B------:R-:W-:Y:S02]  /*db30*/  FMUL.FTZ R41, R2, R93 ;  /* 0x0000005d02297220 */ /* 0x000fe40000410000 */
[C---:B------:R-:W-:Y:S01]  /*db40*/  FMUL.FTZ R42, R0.reuse, R94 ;  /* 0x0000005e002a7220 */ /* 0x040fe20000410000 */
[----:B------:R-:W-:Y:S01]  /*db50*/  MUFU.EX2 R140, R140 ;  /* 0x0000008c008c7308 */ /* 0x000fe20000000800 */
[----:B------:R-:W-:Y:S02]  /*db60*/  FMUL.FTZ R43, R0, R95 ;  /* 0x0000005f002b7220 */ /* 0x000fe40000410000 */
        /* <DEDUP_REMOVED lines=9> */
[--C-:B------:R-:W-:Y:S02]  /*dc00*/  FFMA.FTZ R246, R246, c[0x0][0x23c], -R176.reuse ;  /* 0x00008f00f6f67a23 */ /* 0x100fe400000108b0 */
[----:B------:R-:W-:Y:S01]  /*dc10*/  FFMA.FTZ R247, R247, c[0x0][0x23c], -R176 ;  /* 0x00008f00f7f77a23 */ /* 0x000fe200000108b0 */
[----:B------:R-:W-:Y:S01]  /*dc20*/  MUFU.EX2 R154, R154 ;  /* 0x0000009a009a7308 */ /* 0x000fe20000000800 */
[--C-:B------:R-:W-:Y:S02]  /*dc30*/  FFMA.FTZ R244, R244, c[0x0][0x23c], -R170.reuse ;  /* 0x00008f00f4f47a23 */ /* 0x100fe400000108aa */
[----:B------:R-:W-:Y:S02]  /*dc40*/  FFMA.FTZ R241, R241, c[0x0][0x23c], -R170 ;  /* 0x00008f00f1f17a23 */ /* 0x000fe400000108aa */
[--C-:B------:R-:W-:Y:S02]  /*dc50*/  FFMA.FTZ R239, R239, c[0x0][0x23c], -R176.reuse ;  /* 0x00008f00efef7a23 */ /* 0x100fe400000108b0 */
[----:B------:R-:W-:Y:S02]  /*dc60*/  FFMA.FTZ R240, R240, c[0x0][0x23c], -R176 ;  /* 0x00008f00f0f07a23 */ /* 0x000fe400000108b0 */
[--C-:B------:R-:W-:Y:S01]  /*dc70*/  FFMA.FTZ R238, R238, c[0x0][0x23c], -R170.reuse ;  /* 0x00008f00eeee7a23 */ /* 0x100fe200000108aa */
[----:B------:R-:W-:Y:S01]  /*dc80*/  MUFU.EX2 R148, R148 ;  /* 0x0000009400947308 */ /* 0x000fe20000000800 */
[----:B------:R-:W-:Y:S02]  /*dc90*/  FFMA.FTZ R236, R236, c[0x0][0x23c], -R170 ;  /* 0x00008f00ecec7a23 */ /* 0x000fe400000108aa */
[--C-:B------:R-:W-:Y:S01]  /*dca0*/  FFMA.FTZ R231, R231, c[0x0][0x23c], -R250.reuse ;  /* 0x00008f00e7e77a23 */ /* 0x100fe200000108fa */
[----:B--2---:R-:W-:Y:S01]  /*dcb0*/  F2FP.BF16.PACK_AB R67, R139, R140 ;  /* 0x0000008c8b43723e */ /* 0x004fe200000010ff */
[--C-:B------:R-:W-:Y:S02]  /*dcc0*/  FFMA.FTZ R235, R235, c[0x0][0x23c], -R250.reuse ;  /* 0x00008f00ebeb7a23 */ /* 0x100fe400000108fa */
[--C-:B------:R-:W-:Y:S02]  /*dcd0*/  FFMA.FTZ R183, R183, c[0x0][0x23c], -R243.reuse ;  /* 0x00008f00b7b77a23 */ /* 0x100fe400000108f3 */
[--C-:B------:R-:W-:Y:S01]  /*dce0*/  FFMA.FTZ R182, R182, c[0x0][0x23c], -R243.reuse ;  /* 0x00008f00b6b67a23 */ /* 0x100fe200000108f3 */
[----:B------:R-:W-:Y:S01]  /*dcf0*/  MUFU.EX2 R147, R147 ;  /* 0x0000009300937308 */ /* 0x000fe20000000800 */
[C---:B------:R-:W-:Y:S04]  /*dd00*/  HMMA.16816.F32.BF16 R8, R64.reuse, R20, R8 ;  /* 0x000000144008723c */ /* 0x040fe80000041808 */
[--C-:B------:R-:W-:Y:S02]  /*dd10*/  FFMA.FTZ R245, R245, c[0x0][0x23c], -R250.reuse ;  /* 0x00008f00f5f57a23 */ /* 0x100fe400000108fa */
[----:B------:R-:W-:Y:S02]  /*dd20*/  FFMA.FTZ R250, R237, c[0x0][0x23c], -R250 ;  /* 0x00008f00edfa7a23 */ /* 0x000fe400000108fa */
        /* <DEDUP_REMOVED lines=13> */
[----:B------:R-:W-:Y:S01]  /*de00*/  FFMA.FTZ R164, R164, c[0x0][0x23c], -R170 ;  /* 0x00008f00a4a47a23 */ /* 0x000fe200000108aa */
[-C--:B------:R-:W-:Y:S03]  /*de10*/  HMMA.16816.F32.BF16 R20, R128, R36.reuse, R20 ;  /* 0x000000248014723c */ /* 0x080fe60000041814 */
[--C-:B------:R-:W-:Y:S01]  /*de20*/  FFMA.FTZ R163, R163, c[0x0][0x23c], -R176.reuse ;  /* 0x00008f00a3a37a23 */ /* 0x100fe200000108b0 */
[----:B------:R-:W-:Y:S01]  /*de30*/  MUFU.EX2 R162, R162 ;  /* 0x000000a200a27308 */ /* 0x000fe20000000800 */
[----:B------:R-:W-:Y:S02]  /*de40*/  FFMA.FTZ R176, R167, c[0x0][0x23c], -R176 ;  /* 0x00008f00a7b07a23 */ /* 0x000fe400000108b0 */
[--C-:B------:R-:W-:Y:S01]  /*de50*/  FFMA.FTZ R138, R138, c[0x0][0x23c], -R170.reuse ;  /* 0x00008f008a8a7a23 */ /* 0x100fe200000108aa */
[C---:B------:R-:W-:Y:S04]  /*de60*/  HMMA.16816.F32.BF16 R24, R64.reuse, R36, R24 ;  /* 0x000000244018723c */ /* 0x040fe80000041818 */
[----:B------:R-:W-:Y:S02]  /*de70*/  FFMA.FTZ R170, R137, c[0x0][0x23c], -R170 ;  /* 0x00008f0089aa7a23 */ /* 0x000fe400000108aa */
[----:B------:R-:W-:Y:S01]  /*de80*/  MUFU.EX2 R165, R165 ;  /* 0x000000a500a57308 */ /* 0x000fe20000000800 */
[C---:B------:R-:W-:Y:S01]  /*de90*/  FMUL.FTZ R36, R132.reuse, R96 ;  /* 0x0000006084247220 */ /* 0x040fe20000410000 */
[-C--:B------:R-:W-:Y:S04]  /*dea0*/  HMMA.16816.F32.BF16 R28, R64, R38.reuse, R28 ;  /* 0x00000026401c723c */ /* 0x080fe8000004181c */
[C---:B------:R-:W-:Y:S02]  /*deb0*/  FMUL.FTZ R37, R132.reuse, R97 ;  /* 0x0000006184257220 */ /* 0x040fe40000410000 */
[----:B------:R-:W-:Y:S02]  /*dec0*/  FFMA.FTZ R159, R132, R230, R159 ;  /* 0x000000e6849f7223 */ /* 0x000fe4000001009f */
[C---:B------:R-:W-:Y:S01]  /*ded0*/  HMMA.16816.F32.BF16 R32, R128.reuse, R38, R32 ;  /* 0x000000268020723c */ /* 0x040fe20000041820 */
[----:B------:R-:W1:Y:S03]  /*dee0*/  MUFU.EX2 R168, R168 ;  /* 0x000000a800a87308 */ /* 0x000e660000000800 */
[C---:B------:R-:W-:Y:S02]  /*def0*/  FFMA.FTZ R152, R3.reuse, R229, R152 ;  /* 0x000000e503987223 */ /* 0x040fe40000010098 */
[----:B------:R-:W-:Y:S01]  /*df00*/  FFMA.FTZ R146, R2, R228, R146 ;  /* 0x000000e402927223 */ /* 0x000fe20000010092 */
[----:B------:R-:W-:Y:S01]  /*df10*/  MOV R2, R134 ;  /* 0x0000008600027202 */ /* 0x000fe20000000f00 */
[C---:B------:R-:W-:Y:S03]  /*df20*/  FMUL.FTZ R38, R3.reuse, R98 ;  /* 0x0000006203267220 */ /* 0x040fe60000410000 */
[----:B------:R-:W-:Y:S01]  /*df30*/  MUFU.EX2 R171, R171 ;  /* 0x000000ab00ab7308 */ /* 0x000fe20000000800 */
[----:B------:R-:W-:Y:S02]  /*df40*/  FMUL.FTZ R39, R3, R99 ;  /* 0x0000006303277220 */ /* 0x000fe40000410000 */
[----:B------:R-:W2:Y:S01]  /*df50*/  LDSM.16.MT88.4 R96, [R188+0x6000] ;  /* 0x00600000bc60783b */ /* 0x000ea20000004200 */
[----:B------:R-:W-:Y:S01]  /*df60*/  FFMA.FTZ R142, R0, R227, R142 ;  /* 0x000000e3008e7223 */ /* 0x000fe2000001008e */
[----:B------:R-:W-:Y:S01]  /*df70*/  MOV R0, R133 ;  /* 0x0000008500007202 */ /* 0x000fe20000000f00 */
[----:B------:R-:W-:Y:S02]  /*df80*/  FADD.FTZ R159, R158, R159 ;  /* 0x0000009f9e9f7221 */ /* 0x000fe40000010000 */
[-C--:B------:R-:W-:Y:S02]  /*df90*/  HMMA.16816.F32.BF16 R36, R128, R52.reuse, R36 ;  /* 0x000000348024723c */ /* 0x080fe40000041824 */
[----:B------:R-:W3:Y:S01]  /*dfa0*/  MUFU.EX2 R173, R173 ;  /* 0x000000ad00ad7308 */ /* 0x000ee20000000800 */
[----:B------:R-:W-:Y:S02]  /*dfb0*/  FADD.FTZ R152, R151, R152 ;  /* 0x0000009897987221 */ /* 0x000fe40000010000 */
        /* <DEDUP_REMOVED lines=58> */
[--C-:B------:R-:W-:Y:S02]  /*e360*/  FFMA.FTZ R76, R124, c[0x0][0x23c], -R243.reuse ;  /* 0x00008f007c4c7a23 */ /* 0x100fe400000108f3 */
[----:B------:R-:W-:Y:S02]  /*e370*/  FFMA.FTZ R243, R179, c[0x0][0x23c], -R243 ;  /* 0x00008f00b3f37a23 */ /* 0x000fe400000108f3 */
[C---:B------:R-:W-:Y:S03]  /*e380*/  HMMA.16816.F32.BF16 R16, R68.reuse, R78, R16 ;  /* 0x0000004e4410723c */ /* 0x040fe60000041810 */
[----:B------:R1:W2:Y:S01]  /*e390*/  MUFU.EX2 R88, R76 ;  /* 0x0000004c00587308 */ /* 0x0002a20000000800 */
        /* <DEDUP_REMOVED lines=9> */
[----:B------:R-:W3:Y:S01]  /*e430*/  MUFU.EX2 R246, R246 ;  /* 0x000000f600f67308 */ /* 0x000ee20000000800 */
[-C--:B------:R-:W-:Y:S01]  /*e440*/  HMMA.16816.F32.BF16 R28, R72, R82.reuse, R28 ;  /* 0x00000052481c723c */ /* 0x080fe2000004181c */
[----:B-1----:R-:W1:Y:S03]  /*e450*/  LDSM.16.MT88.4 R76, [R188+0x6800] ;  /* 0x00680000bc4c783b */ /* 0x002e660000004200 */
[----:B--2---:R-:W-:Y:S01]  /*e460*/  MOV R237, R88 ;  /* 0x0000005800ed7202 */ /* 0x004fe20000000f00 */
[----:B------:R-:W-:Y:S02]  /*e470*/  FADD.FTZ R142, R178, R142 ;  /* 0x0000008eb28e7221 */ /* 0x000fe40000010000 */
[----:B------:R-:W-:Y:S01]  /*e480*/  FADD.FTZ R159, R180, R159 ;  /* 0x0000009fb49f7221 */ /* 0x000fe20000010000 */
[C---:B------:R-:W-:Y:S01]  /*e490*/  HMMA.16816.F32.BF16 R32, R68.reuse, R82, R32 ;  /* 0x000000524420723c */ /* 0x040fe20000041820 */
[----:B------:R-:W2:Y:S01]  /*e4a0*/  MUFU.EX2 R247, R247 ;  /* 0x000000f700f77308 */ /* 0x000ea20000000800 */
[----:B------:R-:W4:Y:S02]  /*e4b0*/  LDSM.16.MT88.4 R80, [R192+0x7000] ;  /* 0x00700000c050783b */ /* 0x000f240000004200 */
[----:B------:R-:W-:Y:S02]  /*e4c0*/  FADD.FTZ R152, R242, R152 ;  /* 0x00000098f2987221 */ /* 0x000fe40000010000 */
[----:B------:R-:W-:Y:S02]  /*e4d0*/  FADD.FTZ R159, R234, R159 ;  /* 0x0000009fea9f7221 */ /* 0x000fe40000010000 */
[-C--:B------:R-:W-:Y:S03]  /*e4e0*/  HMMA.16816.F32.BF16 R36, R68, R84.reuse, R36 ;  /* 0x000000544424723c */ /* 0x080fe60000041824 */
[----:B------:R-:W5:Y:S01]  /*e4f0*/  MUFU.EX2 R244, R244 ;  /* 0x000000f400f47308 */ /* 0x000f620000000800 */
[----:B------:R-:W-:Y:S02]  /*e500*/  FADD.FTZ R152, R248, R152 ;  /* 0x00000098f8987221 */ /* 0x000fe40000010000 */
[----:B------:R-:W-:Y:S02]  /*e510*/  FADD.FTZ R159, R249, R159 ;  /* 0x0000009ff99f7221 */ /* 0x000fe40000010000 */
[C---:B------:R-:W-:Y:S04]  /*e520*/  HMMA.16816.F32.BF16 R40, R72.reuse, R84, R40 ;  /* 0x000000544828723c */ /* 0x040fe80000041828 */
[----:B---3--:R-:W-:Y:S01]  /*e530*/  FADD.FTZ R146, R246, R146 ;  /* 0x00000092f6927221 */ /* 0x008fe20000010000 */
[----:B------:R-:W3:Y:S01]  /*e540*/  MUFU.EX2 R241, R241 ;  /* 0x000000f100f17308 */ /* 0x000ee20000000800 */
[----:B------:R-:W-:Y:S02]  /*e550*/  FADD.FTZ R152, R252, R152 ;  /* 0x00000098fc987221 */ /* 0x000fe40000010000 */
[-C--:B------:R-:W-:Y:S04]  /*e560*/  HMMA.16816.F32.BF16 R44, R72, R86.reuse, R44 ;  /* 0x00000056482c723c */ /* 0x080fe8000004182c */
[----:B--2---:R-:W-:Y:S02]  /*e570*/  FADD.FTZ R146, R247, R146 ;  /* 0x00000092f7927221 */ /* 0x004fe40000010000 */
[----:B------:R-:W-:Y:S01]  /*e580*/  FADD.FTZ R159, R251, R159 ;  /* 0x0000009ffb9f7221 */ /* 0x000fe20000010000 */
[----:B------:R-:W2:Y:S01]  /*e590*/  MUFU.EX2 R239, R239 ;  /* 0x000000ef00ef7308 */ /* 0x000ea20000000800 */
[C---:B------:R-:W-:Y:S01]  /*e5a0*/  HMMA.16816.F32.BF16 R48, R68.reuse, R86, R48 ;  /* 0x000000564430723c */ /* 0x040fe20000041830 */
[----:B------:R-:W4:Y:S03]  /*e5b0*/  LDSM.16.MT88.4 R84, [R190+0x7000] ;  /* 0x00700000be54783b */ /* 0x000f260000004200 */
[----:B-----5:R-:W-:Y:S02]  /*e5c0*/  FADD.FTZ R142, R244, R142 ;  /* 0x0000008ef48e7221 */ /* 0x020fe40000010000 */
[----:B------:R-:W-:Y:S02]  /*e5d0*/  FADD.FTZ R152, R237, R152 ;  /* 0x00000098ed987221 */ /* 0x000fe40000010000 */
[-C--:B-1----:R-:W-:Y:S01]  /*e5e0*/  HMMA.16816.F32.BF16 R52, R68, R76.reuse, R52 ;  /* 0x0000004c4434723c */ /* 0x082fe20000041834 */
[----:B------:R-:W1:Y:S03]  /*e5f0*/  MUFU.EX2 R240, R240 ;  /* 0x000000f000f07308 */ /* 0x000e660000000800 */
[----:B---3--:R-:W-:Y:S04]  /*e600*/  FADD.FTZ R142, R241, R142 ;  /* 0x0000008ef18e7221 */ /* 0x008fe80000010000 */
[C---:B------:R-:W-:Y:S03]  /*e610*/  HMMA.16816.F32.BF16 R56, R72.reuse, R76, R56 ;  /* 0x0000004c4838723c */ /* 0x040fe60000041838 */
[----:B------:R-:W3:Y:S01]  /*e620*/  MUFU.EX2 R238, R238 ;  /* 0x000000ee00ee7308 */ /* 0x000ee20000000800 */
[----:B--2---:R-:W-:Y:S04]  /*e630*/  FADD.FTZ R146, R239, R146 ;  /* 0x00000092ef927221 */ /* 0x004fe80000010000 */
[-C--:B------:R-:W-:Y:S05]  /*e640*/  HMMA.16816.F32.BF16 R60, R72, R78.reuse, R60 ;  /* 0x0000004e483c723c */ /* 0x080fea000004183c */
[----:B------:R-:W2:Y:S02]  /*e650*/  MUFU.EX2 R236, R236 ;  /* 0x000000ec00ec7308 */ /* 0x000ea40000000800 */
[----:B------:R-:W-:Y:S01]  /*e660*/  F2FP.BF16.PACK_AB R72, R247, R246 ;  /* 0x000000f6f748723e */ /* 0x000fe200000010ff */
[----:B------:R-:W-:Y:S01]  /*e670*/  HMMA.16816.F32.BF16 R64, R68, R78, R64 ;  /* 0x0000004e4440723c */ /* 0x000fe20000041840 */
[----:B------:R-:W5:Y:S03]  /*e680*/  LDSM.16.MT88.4 R76, [R189+0x7000] ;  /* 0x00700000bd4c783b */ /* 0x000f660000004200 */
[----:B------:R-:W-:Y:S01]  /*e690*/  F2FP.BF16.PACK_AB R73, R241, R244 ;  /* 0x000000f4f149723e */ /* 0x000fe200000010ff */
[C---:B-1----:R-:W-:Y:S01]  /*e6a0*/  FADD.FTZ R146, R240.reuse, R146 ;  /* 0x00000092f0927221 */ /* 0x042fe20000010000 */
[----:B------:R-:W-:Y:S01]  /*e6b0*/  F2FP.BF16.PACK_AB R74, R240, R239 ;  /* 0x000000eff04a723e */ /* 0x000fe200000010ff */
[----:B------:R-:W1:Y:S01]  /*e6c0*/  MUFU.EX2 R231, R231 ;  /* 0x000000e700e77308 */ /* 0x000e620000000800 */
[----:B------:R-:W-:Y:S04]  /*e6d0*/  F2FP.BF16.PACK_AB R68, R234, R180 ;  /* 0x000000b4ea44723e */ /* 0x000fe800000010ff */
[----:B------:R-:W-:Y:S01]  /*e6e0*/  F2FP.BF16.PACK_AB R69, R248, R242 ;  /* 0x000000f2f845723e */ /* 0x000fe200000010ff */
[----:B---3--:R-:W-:Y:S01]  /*e6f0*/  FADD.FTZ R142, R238, R142 ;  /* 0x0000008eee8e7221 */ /* 0x008fe20000010000 */
[----:B------:R-:W-:Y:S02]  /*e700*/  F2FP.BF16.PACK_AB R70, R251, R249 ;  /* 0x000000f9fb46723e */ /* 0x000fe400000010ff */
[----:B------:R-:W-:Y:S01]  /*e710*/  F2FP.BF16.PACK_AB R71, R88, R252 ;  /* 0x000000fc5847723e */ /* 0x000fe200000010ff */
[----:B------:R-:W3:Y:S01]  /*e720*/  MUFU.EX2 R235, R235 ;  /* 0x000000eb00eb7308 */ /* 0x000ee20000000800 */
[C---:B--2---:R-:W-:Y:S01]  /*e730*/  F2FP.BF16.PACK_AB R75, R236.reuse, R238 ;  /* 0x000000eeec4b723e */ /* 0x044fe200000010ff */
[----:B------:R-:W-:Y:S04]  /*e740*/  FADD.FTZ R142, R236, R142 ;  /* 0x0000008eec8e7221 */ /* 0x000fe80000010000 */
[-C--:B----4-:R-:W-:Y:S04]  /*e750*/  HMMA.16816.F32.BF16 R4, R68, R80.reuse, R4 ;  /* 0x000000504404723c */ /* 0x090fe80000041804 */
[----:B------:R-:W2:Y:S04]  /*e760*/  MUFU.EX2 R183, R183 ;  /* 0x000000b700b77308 */ /* 0x000ea80000000800 */
[C---:B------:R-:W-:Y:S04]  /*e770*/  HMMA.16816.F32.BF16 R8, R72.reuse, R80, R8 ;  /* 0x000000504808723c */ /* 0x040fe80000041808 */
[----:B-1----:R-:W-:Y:S02]  /*e780*/  FADD.FTZ R159, R231, R159 ;  /* 0x0000009fe79f7221 */ /* 0x002fe40000010000 */
[----:B------:R-:W1:Y:S02]  /*e790*/  MUFU.EX2 R182, R182 ;  /* 0x000000b600b67308 */ /* 0x000e640000000800 */
[-C--:B------:R-:W-:Y:S04]  /*e7a0*/  HMMA.16816.F32.BF16 R12, R72, R82.reuse, R12 ;  /* 0x00000052480c723c */ /* 0x080fe8000004180c */
[----:B---3--:R-:W-:Y:S04]  /*e7b0*/  FADD.FTZ R159, R235, R159 ;  /* 0x0000009feb9f7221 */ /* 0x008fe80000010000 */
[C---:B------:R-:W-:Y:S01]  /*e7c0*/  HMMA.16816.F32.BF16 R16, R68.reuse, R82, R16 ;  /* 0x000000524410723c */ /* 0x040fe20000041810 */
[----:B------:R-:W3:Y:S01]  /*e7d0*/  LDSM.16.MT88.4 R80, [R188+0x7000] ;  /* 0x00700000bc50783b */ /* 0x000ee20000004200 */
[----:B------:R-:W4:Y:S02]  /*e7e0*/  MUFU.EX2 R245, R245 ;  /* 0x000000f500f57308 */ /* 0x000f240000000800 */
[----:B--2---:R-:W-:Y:S04]  /*e7f0*/  FADD.FTZ R152, R183, R152 ;  /* 0x00000098b7987221 */ /* 0x004fe80000010000 */
[-C--:B------:R-:W-:Y:S04]  /*e800*/  HMMA.16816.F32.BF16 R20, R68, R84.reuse, R20 ;  /* 0x000000544414723c */ /* 0x080fe80000041814 */
[----:B------:R-:W2:Y:S01]  /*e810*/  MUFU.EX2 R250, R250 ;  /* 0x000000fa00fa7308 */ /* 0x000ea20000000800 */
[----:B-1----:R-:W-:Y:S03]  /*e820*/  FADD.FTZ R152, R182, R152 ;  /* 0x00000098b6987221 */ /* 0x002fe60000010000 */
[C---:B------:R-:W-:Y:S06]  /*e830*/  HMMA.16816.F32.BF16 R24, R72.reuse, R84, R24 ;  /* 0x000000544818723c */ /* 0x040fec0000041818 */
[----:B------:R-:W1:Y:S02]  /*e840*/  MUFU.EX2 R181, R181 ;  /* 0x000000b500b57308 */ /* 0x000e640000000800 */
[-C--:B------:R-:W-:Y:S04]  /*e850*/  HMMA.16816.F32.BF16 R28, R72, R86.reuse, R28 ;  /* 0x00000056481c723c */ /* 0x080fe8000004181c */
[----:B----4-:R-:W-:Y:S04]  /*e860*/  FADD.FTZ R159, R245, R159 ;  /* 0x0000009ff59f7221 */ /* 0x010fe80000010000 */
[C---:B------:R-:W-:Y:S01]  /*e870*/  HMMA.16816.F32.BF16 R32, R68.reuse, R86, R32 ;  /* 0x000000564420723c */ /* 0x040fe20000041820 */
[----:B------:R-:W4:Y:S01]  /*e880*/  LDSM.16.MT88.4 R84, [R189+0x7800] ;  /* 0x00780000bd54783b */ /* 0x000f220000004200 */
[----:B------:R-:W3:Y:S02]  /*e890*/  MUFU.EX2 R243, R243 ;  /* 0x000000f300f37308 */ /* 0x000ee40000000800 */
[----:B--2---:R-:W-:Y:S04]  /*e8a0*/  FADD.FTZ R230, R250, R159 ;  /* 0x0000009ffae67221 */ /* 0x004fe80000010000 */
[-C--:B-----5:R-:W-:Y:S04]  /*e8b0*/  HMMA.16816.F32.BF16 R36, R68, R76.reuse, R36 ;  /* 0x0000004c4424723c */ /* 0x0a0fe80000041824 */
[----:B------:R-:W2:Y:S01]  /*e8c0*/  MUFU.EX2 R172, R172 ;  /* 0x000000ac00ac7308 */ /* 0x000ea20000000800 */
[----:B-1----:R-:W-:Y:S03]  /*e8d0*/  FADD.FTZ R152, R181, R152 ;  /* 0x00000098b5987221 */ /* 0x002fe60000010000 */
[C---:B------:R-:W-:Y:S06]  /*e8e0*/  HMMA.16816.F32.BF16 R40, R72.reuse, R76, R40 ;  /* 0x0000004c4828723c */ /* 0x040fec0000041828 */
[----:B------:R-:W1:Y:S02]  /*e8f0*/  MUFU.EX2 R169, R169 ;  /* 0x000000a900a97308 */ /* 0x000e640000000800 */
[-C--:B------:R-:W-:Y:S04]  /*e900*/  HMMA.16816.F32.BF16 R44, R72, R78.reuse, R44 ;  /* 0x0000004e482c723c */ /* 0x080fe8000004182c */
[----:B---3--:R-:W-:Y:S04]  /*e910*/  FADD.FTZ R229, R243, R152 ;  /* 0x00000098f3e57221 */ /* 0x008fe80000010000 */
[C---:B------:R-:W-:Y:S01]  /*e920*/  HMMA.16816.F32.BF16 R48, R68.reuse, R78, R48 ;  /* 0x0000004e4430723c */ /* 0x040fe20000041830 */
[----:B------:R-:W3:Y:S03]  /*e930*/  MUFU.EX2 R166, R166 ;  /* 0x000000a600a67308 */ /* 0x000ee60000000800 */
[----:B--2---:R-:W-:Y:S04]  /*e940*/  FADD.FTZ R146, R172, R146 ;  /* 0x00000092ac927221 */ /* 0x004fe80000010000 */
[-C--:B------:R-:W-:Y:S03]  /*e950*/  HMMA.16816.F32.BF16 R52, R68, R80.reuse, R52 ;  /* 0x000000504434723c */ /* 0x080fe60000041834 */
[----:B------:R-:W2:Y:S01]  /*e960*/  MUFU.EX2 R164, R164 ;  /* 0x000000a400a47308 */ /* 0x000ea20000000800 */
[C---:B-1----:R-:W-:Y:S04]  /*e970*/  FADD.FTZ R146, R169.reuse, R146 ;  /* 0x00000092a9927221 */ /* 0x042fe80000010000 */
[C---:B------:R-:W-:Y:S05]  /*e980*/  HMMA.16816.F32.BF16 R56, R72.reuse, R80, R56 ;  /* 0x000000504838723c */ /* 0x040fea0000041838 */
[----:B------:R-:W1:Y:S03]  /*e990*/  MUFU.EX2 R163, R163 ;  /* 0x000000a300a37308 */ /* 0x000e660000000800 */
[-C--:B------:R-:W-:Y:S04]  /*e9a0*/  HMMA.16816.F32.BF16 R60, R72, R82.reuse, R60 ;  /* 0x00000052483c723c */ /* 0x080fe8000004183c */
[----:B---3--:R-:W-:Y:S03]  /*e9b0*/  FADD.FTZ R142, R166, R142 ;  /* 0x0000008ea68e7221 */ /* 0x008fe60000010000 */
[----:B------:R-:W3:Y:S01]  /*e9c0*/  MUFU.EX2 R176, R176 ;  /* 0x000000b000b07308 */ /* 0x000ee20000000800 */
[----:B------:R-:W-:Y:S04]  /*e9d0*/  HMMA.16816.F32.BF16 R64, R68, R82, R64 ;  /* 0x000000524440723c */ /* 0x000fe80000041840 */
[----:B------:R-:W-:Y:S01]  /*e9e0*/  F2FP.BF16.PACK_AB R72, R169, R172 ;  /* 0x000000aca948723e */ /* 0x000fe200000010ff */
[C---:B--2---:R-:W-:Y:S01]  /*e9f0*/  FADD.FTZ R142, R164.reuse, R142 ;  /* 0x0000008ea48e7221 */ /* 0x044fe20000010000 */
[----:B------:R-:W-:Y:S02]  /*ea00*/  F2FP.BF16.PACK_AB R73, R164, R166 ;  /* 0x000000a6a449723e */ /* 0x000fe400000010ff */
[----:B------:R-:W-:Y:S01]  /*ea10*/  F2FP.BF16.PACK_AB R68, R235, R231 ;  /* 0x000000e7eb44723e */ /* 0x000fe200000010ff */
[----:B------:R-:W2:Y:S03]  /*ea20*/  MUFU.EX2 R138, R138 ;  /* 0x0000008a008a7308 */ /* 0x000ea60000000800 */
[----:B------:R-:W-:Y:S01]  /*ea30*/  F2FP.BF16.PACK_AB R69, R182, R183 ;  /* 0x000000b7b645723e */ /* 0x000fe200000010ff */
[----:B-1----:R-:W-:Y:S01]  /*ea40*/  FADD.FTZ R146, R163, R146 ;  /* 0x00000092a3927221 */ /* 0x002fe20000010000 */
[----:B------:R-:W-:Y:S02]  /*ea50*/  F2FP.BF16.PACK_AB R70, R250, R245 ;  /* 0x000000f5fa46723e */ /* 0x000fe400000010ff */
[----:B------:R-:W-:Y:S03]  /*ea60*/  F2FP.BF16.PACK_AB R71, R243, R181 ;  /* 0x000000b5f347723e */ /* 0x000fe600000010ff */
[----:B------:R-:W1:Y:S04]  /*ea70*/  MUFU.EX2 R170, R170 ;  /* 0x000000aa00aa7308 */ /* 0x000e680000000800 */
[-C--:B------:R-:W-:Y:S01]  /*ea80*/  HMMA.16816.F32.BF16 R128, R68, R116.reuse, R4 ;  /* 0x000000744480723c */ /* 0x080fe20000041804 */
[----:B------:R-:W5:Y:S02]  /*ea90*/  LDSM.16.MT88.4 R4, [R188+0x7800] ;  /* 0x00780000bc04783b */ /* 0x000f640000004200 */
[C---:B---3--:R-:W-:Y:S01]  /*eaa0*/  F2FP.BF16.PACK_AB R74, R176.reuse, R163 ;  /* 0x000000a3b04a723e */ /* 0x048fe200000010ff */
[----:B------:R-:W-:Y:S02]  /*eab0*/  FADD.FTZ R228, R176, R146 ;  /* 0x00000092b0e47221 */ /* 0x000fe40000010000 */
[----:B--2---:R-:W-:Y:S01]  /*eac0*/  FADD.FTZ R142, R138, R142 ;  /* 0x0000008e8a8e7221 */ /* 0x004fe20000010000 */
[C---:B-1----:R-:W-:Y:S05]  /*ead0*/  F2FP.BF16.PACK_AB R75, R170.reuse, R138 ;  /* 0x0000008aaa4b723e */ /* 0x042fea00000010ff */
        /* <DEDUP_REMOVED lines=12> */
[-C--:B-----5:R-:W-:Y:S08]  /*eba0*/  HMMA.16816.F32.BF16 R80, R68, R4.reuse, R52 ;  /* 0x000000044450723c */ /* 0x0a0ff00000041834 */
[C---:B------:R-:W-:Y:S08]  /*ebb0*/  HMMA.16816.F32.BF16 R76, R72.reuse, R4, R56 ;  /* 0x00000004484c723c */ /* 0x040ff00000041838 */
[-C--:B------:R-:W-:Y:S08]  /*ebc0*/  HMMA.16816.F32.BF16 R72, R72, R6.reuse, R60 ;  /* 0x000000064848723c */ /* 0x080ff0000004183c */
[----:B------:R-:W-:Y:S01]  /*ebd0*/  HMMA.16816.F32.BF16 R68, R68, R6, R64 ;  /* 0x000000064444723c */ /* 0x000fe20000041840 */
[----:B------:R-:W-:-:S07]  /*ebe0*/  @P0 BRA `(.L_x_669) ;  /* 0xffffd2d000000947 */ /* 0x000fce000383ffff */
.L_x_668:
[----:B------:R-:W1:Y:S01]  /*ebf0*/  SHFL.BFLY PT, R3, R229, 0x2, 0x1f ;  /* 0x0c401f00e5037f89 */ /* 0x000e6200000e0000 */
[----:B------:R-:W-:Y:S01]  /*ec00*/  MOV R9, 0x3f800000 ;  /* 0x3f80000000097802 */ /* 0x000fe20000000f00 */
[----:B------:R-:W-:Y:S01]  /*ec10*/  CS2R R50, SRZ ;  /* 0x0000000000327805 */ /* 0x000fe2000001ff00 */
[C---:B------:R-:W-:Y:S01]  /*ec20*/  ISETP.NE.AND P0, PT, R202.reuse, -0x1, PT ;  /* 0xffffffffca00780c */ /* 0x040fe20003f05270 */
[----:B------:R-:W2:Y:S01]  /*ec30*/  SHFL.BFLY PT, R4, R228, 0x2, 0x1f ;  /* 0x0c401f00e4047f89 */ /* 0x000ea200000e0000 */
[----:B------:R-:W-:Y:S01]  /*ec40*/  MOV R8, 0x3f800000 ;  /* 0x3f80000000087802 */ /* 0x000fe20000000f00 */
[----:B------:R-:W-:Y:S02]  /*ec50*/  BSSY B0, `(.L_x_672) ;  /* 0x0000123000007945 */ /* 0x000fe40003800000 */
[----:B------:R-:W3:Y:S04]  /*ec60*/  SHFL.BFLY PT, R2, R227, 0x2, 0x1f ;  /* 0x0c401f00e3027f89 */ /* 0x000ee800000e0000 */
[----:B------:R-:W4:Y:S04]  /*ec70*/  SHFL.BFLY PT, R0, R230, 0x2, 0x1f ;  /* 0x0c401f00e6007f89 */ /* 0x000f2800000e0000 */
[----:B------:R-:W-:-:S04]  /*ec80*/  @P0 IMAD.WIDE.U32 R10, R202, c[0x0][0x1e8], RZ ;  /* 0x00007a00ca0a0a25 */ /* 0x000fc800078e00ff */
[----:B------:R-:W-:Y:S01]  /*ec90*/  @P0 IMAD R6, R202, c[0x0][0x1ec], R11 ;  /* 0x00007b00ca060a24 */ /* 0x000fe200078e020b */
[----:B------:R-:W-:Y:S01]  /*eca0*/  @P0 MOV R7, R10 ;  /* 0x0000000a00070202 */ /* 0x000fe20000000f00 */
[----:B------:R-:W-:Y:S01]  /*ecb0*/  IMAD.MOV.U32 R11, RZ, RZ, 0x3f800000 ;  /* 0x3f800000ff0b7424 */ /* 0x000fe200078e00ff */
[----:B------:R-:W-:Y:S01]  /*ecc0*/  MOV R10, 0x3f800000 ;  /* 0x3f800000000a7802 */ /* 0x000fe20000000f00 */
[----:B-1----:R-:W-:Y:S02]  /*ecd0*/  FADD.FTZ R229, R3, R229 ;  /* 0x000000e503e57221 */ /* 0x002fe40000010000 */
[----:B--2---:R-:W-:-:S03]  /*ece0*/  FADD.FTZ R4, R4, R228 ;  /* 0x000000e404047221 */ /* 0x004fc60000010000 */
[----:B------:R-:W1:Y:S01]  /*ecf0*/  SHFL.BFLY PT, R5, R229, 0x1, 0x1f ;  /* 0x0c201f00e5057f89 */ /* 0x000e6200000e0000 */
[----:B---3--:R-:W-:-:S03]  /*ed00*/  FADD.FTZ R227, R2, R227 ;  /* 0x000000e302e37221 */ /* 0x008fc60000010000 */
[----:B------:R-:W2:Y:S01]  /*ed10*/  SHFL.BFLY PT, R2, R4, 0x1, 0x1f ;  /* 0x0c201f0004027f89 */ /* 0x000ea200000e0000 */
[----:B----4-:R-:W-:-:S03]  /*ed20*/  FADD.FTZ R230, R0, R230 ;  /* 0x000000e600e67221 */ /* 0x010fc60000010000 */
[----:B------:R-:W3:Y:S04]  /*ed30*/  SHFL.BFLY PT, R3, R227, 0x1, 0x1f ;  /* 0x0c201f00e3037f89 */ /* 0x000ee800000e0000 */
[----:B------:R-:W4:Y:S01]  /*ed40*/  SHFL.BFLY PT, R0, R230, 0x1, 0x1f ;  /* 0x0c201f00e6007f89 */ /* 0x000f2200000e0000 */
[----:B-1----:R-:W-:-:S05]  /*ed50*/  FADD.FTZ R5, R229, R5 ;  /* 0x00000005e5057221 */ /* 0x002fca0000010000 */
[----:B------:R-:W-:Y:S01]  /*ed60*/  FSETP.NE.FTZ.AND P5, PT, R5, RZ, PT ;  /* 0x000000ff0500720b */ /* 0x000fe20003fb5000 */
[----:B--2---:R-:W-:Y:S02]  /*ed70*/  FADD.FTZ R4, R4, R2 ;  /* 0x0000000204047221 */ /* 0x004fe40000010000 */
[----:B------:R-:W1:Y:S01]  /*ed80*/  S2R R2, SR_TID.X ;  /* 0x0000000000027919 */ /* 0x000e620000002100 */
[----:B---3--:R-:W-:Y:S02]  /*ed90*/  FADD.FTZ R3, R227, R3 ;  /* 0x00000003e3037221 */ /* 0x008fe40000010000 */
[----:B------:R-:W-:Y:S01]  /*eda0*/  FSETP.NE.FTZ.AND P4, PT, R4, RZ, PT ;  /* 0x000000ff0400720b */ /* 0x000fe20003f95000 */
[----:B----4-:R-:W-:Y:S02]  /*edb0*/  FADD.FTZ R0, R230, R0 ;  /* 0x00000000e6007221 */ /* 0x010fe40000010000 */
[----:B------:R-:W-:-:S04]  /*edc0*/  FSETP.NE.FTZ.AND P3, PT, R3, RZ, PT ;  /* 0x000000ff0300720b */ /* 0x000fc80003f75000 */
[----:B------:R-:W2:Y:S01]  /*edd0*/  @P5 MUFU.RCP R9, R5 ;  /* 0x0000000500095308 */ /* 0x000ea20000001000 */
[----:B------:R-:W-:-:S07]  /*ede0*/  FSETP.NE.FTZ.AND P6, PT, R0, RZ, PT ;  /* 0x000000ff0000720b */ /* 0x000fce0003fd5000 */
[----:B------:R-:W-:Y:S01]  /*edf0*/  @P4 MUFU.RCP R10, R4 ;  /* 0x00000004000a4308 */ /* 0x000fe20000001000 */
[----:B--2---:R-:W-:-:S07]  /*ee00*/  FMUL.FTZ R130, R9, R130 ;  /* 0x0000008209827220 */ /* 0x004fce0000410000 */
[----:B------:R-:W2:Y:S01]  /*ee10*/  @P3 MUFU.RCP R11, R3 ;  /* 0x00000003000b3308 */ /* 0x000ea20000001000 */
[C---:B------:R-:W-:Y:S02]  /*ee20*/  FMUL.FTZ R131, R9.reuse, R131 ;  /* 0x0000008309837220 */ /* 0x040fe40000410000 */
[C---:B------:R-:W-:Y:S02]  /*ee30*/  FMUL.FTZ R118, R9.reuse, R118 ;  /* 0x0000007609767220 */ /* 0x040fe40000410000 */
[----:B------:R-:W-:Y:S01]  /*ee40*/  FMUL.FTZ R119, R9, R119 ;  /* 0x0000007709777220 */ /* 0x000fe20000410000 */
[----:B------:R-:W-:Y:S01]  /*ee50*/  F2FP.BF16.PACK_AB R130, R131, R130 ;  /* 0x000000828382723e */ /* 0x000fe200000010ff */
[C---:B------:R-:W-:Y:S01]  /*ee60*/  FMUL.FTZ R114, R9.reuse, R114 ;  /* 0x0000007209727220 */ /* 0x040fe20000410000 */
[----:B------:R-:W3:Y:S01]  /*ee70*/  @P6 MUFU.RCP R8, R0 ;  /* 0x0000000000086308 */ /* 0x000ee20000001000 */
[----:B------:R-:W-:Y:S01]  /*ee80*/  FMUL.FTZ R115, R9, R115 ;  /* 0x0000007309737220 */ /* 0x000fe20000410000 */
[----:B------:R-:W-:Y:S01]  /*ee90*/  F2FP.BF16.PACK_AB R118, R119, R118 ;  /* 0x000000767776723e */ /* 0x000fe200000010ff */
[----:B------:R-:W-:-:S02]  /*eea0*/  FMUL.FTZ R102, R9, R102 ;  /* 0x0000006609667220 */ /* 0x000fc40000410000 */
[----:B------:R-:W-:Y:S01]  /*eeb0*/  FMUL.FTZ R103, R9, R103 ;  /* 0x0000006709677220 */ /* 0x000fe20000410000 */
[----:B------:R-:W-:Y:S01]  /*eec0*/  F2FP.BF16.PACK_AB R114, R115, R114 ;  /* 0x000000727372723e */ /* 0x000fe200000010ff */
[C---:B------:R-:W-:Y:S01]  /*eed0*/  FMUL.FTZ R98, R9.reuse, R98 ;  /* 0x0000006209627220 */ /* 0x040fe20000410000 */
[----:B------:R4:W5:Y:S01]  /*eee0*/  @P6 MUFU.LG2 R45, R0 ;  /* 0x00000000002d6308 */ /* 0x0009620000000c00 */
[----:B------:R-:W-:Y:S01]  /*eef0*/  FMUL.FTZ R99, R9, R99 ;  /* 0x0000006309637220 */ /* 0x000fe20000410000 */
[----:B------:R-:W-:Y:S01]  /*ef00*/  F2FP.BF16.PACK_AB R102, R103, R102 ;  /* 0x000000666766723e */ /* 0x000fe200000010ff */
[C---:B------:R-:W-:Y:S02]  /*ef10*/  FMUL.FTZ R86, R9.reuse, R86 ;  /* 0x0000005609567220 */ /* 0x040fe40000410000 */
[----:B------:R-:W-:Y:S01]  /*ef20*/  FMUL.FTZ R87, R9, R87 ;  /* 0x0000005709577220 */ /* 0x000fe20000410000 */
[----:B------:R-:W-:Y:S01]  /*ef30*/  F2FP.BF16.PACK_AB R98, R99, R98 ;  /* 0x000000626362723e */ /* 0x000fe200000010ff */
[C---:B------:R-:W-:Y:S01]  /*ef40*/  FMUL.FTZ R82, R9.reuse, R82 ;  /* 0x0000005209527220 */ /* 0x040fe20000410000 */
[----:B------:R-:W-:Y:S01]  /*ef50*/  @P3 MUFU.LG2 R3, R3 ;  /* 0x0000000300033308 */ /* 0x000fe20000000c00 */
[----:B------:R-:W-:Y:S01]  /*ef60*/  FMUL.FTZ R83, R9, R83 ;  /* 0x0000005309537220 */ /* 0x000fe20000410000 */
[----:B------:R-:W-:Y:S01]  /*ef70*/  F2FP.BF16.PACK_AB R86, R87, R86 ;  /* 0x000000565756723e */ /* 0x000fe200000010ff */
[----:B------:R-:W-:-:S02]  /*ef80*/  FMUL.FTZ R70, R9, R70 ;  /* 0x0000004609467220 */ /* 0x000fc40000410000 */
[----:B------:R-:W-:Y:S01]  /*ef90*/  FMUL.FTZ R71, R9, R71 ;  /* 0x0000004709477220 */ /* 0x000fe20000410000 */
[----:B-1----:R-:W-:Y:S01]  /*efa0*/  SHF.R.S32.HI R9, RZ, 0x1f, R2 ;  /* 0x0000001fff097819 */ /* 0x002fe20000011402 */
[----:B--2---:R-:W-:Y:S01]  /*efb0*/  FMUL.FTZ R127, R11, R127 ;  /* 0x0000007f0b7f7220 */ /* 0x004fe20000410000 */
[----:B------:R-:W-:Y:S01]  /*efc0*/  F2FP.BF16.PACK_AB R82, R83, R82 ;  /* 0x000000525352723e */ /* 0x000fe200000010ff */
[----:B------:R-:W-:Y:S01]  /*efd0*/  FMUL.FTZ R126, R11, R126 ;  /* 0x0000007e0b7e7220 */ /* 0x000fe20000410000 */
[----:B------:R-:W-:Y:S01]  /*efe0*/  LEA.HI R12, R9, R2, RZ, 0x2 ;  /* 0x00000002090c7211 */ /* 0x000fe200078f10ff */
[----:B------:R-:W-:Y:S01]  /*eff0*/  FMUL.FTZ R123, R11, R123 ;  /* 0x0000007b0b7b7220 */ /* 0x000fe20000410000 */
[----:B------:R-:W-:Y:S01]  /*f000*/  F2FP.BF16.PACK_AB R70, R71, R70 ;  /* 0x000000464746723e */ /* 0x000fe200000010ff */
[C---:B------:R-:W-:Y:S01]  /*f010*/  FMUL.FTZ R122, R11.reuse, R122 ;  /* 0x0000007a0b7a7220 */ /* 0x040fe20000410000 */
[--C-:B------:R-:W-:Y:S01]  /*f020*/  SHF.R.S32.HI R14, RZ, 0x2, R12.reuse ;  /* 0x00000002ff0e7819 */ /* 0x100fe2000001140c */
[C---:B------:R-:W-:Y:S01]  /*f030*/  FMUL.FTZ R111, R11.reuse, R111 ;  /* 0x0000006f0b6f7220 */ /* 0x040fe20000410000 */
[----:B------:R-:W-:Y:S01]  /*f040*/  SHF.R.S32.HI R13, RZ, 0x1f, R12 ;  /* 0x0000001fff0d7819 */ /* 0x000fe2000001140c */
[C---:B------:R-:W-:Y:S01]  /*f050*/  FMUL.FTZ R110, R11.reuse, R110 ;  /* 0x0000006e0b6e7220 */ /* 0x040fe20000410000 */
[----:B------:R-:W-:Y:S01]  /*f060*/  LOP3.LUT R12, R12, 0x3ffffffc, RZ, 0xc0, !PT ;  /* 0x3ffffffc0c0c7812 */ /* 0x000fe200078ec0ff */
[----:B------:R-:W-:Y:S01]  /*f070*/  FMUL.FTZ R107, R11, R107 ;  /* 0x0000006b0b6b7220 */ /* 0x000fe20000410000 */
[----:B------:R-:W-:Y:S01]  /*f080*/  LEA.HI R13, R13, R14, RZ, 0x3 ;  /* 0x0000000e0d0d7211 */ /* 0x000fe200078f18ff */
[C---:B------:R-:W-:Y:S01]  /*f090*/  FMUL.FTZ R106, R11.reuse, R106 ;  /* 0x0000006a0b6a7220 */ /* 0x040fe20000410000 */
[----:B------:R-:W-:Y:S01]  /*f0a0*/  IADD3 R12, -R12, R2, RZ ;  /* 0x000000020c0c7210 */ /* 0x000fe20007ffe1ff */
[----:B------:R-:W-:Y:S01]  /*f0b0*/  FMUL.FTZ R95, R11, R95 ;  /* 0x0000005f0b5f7220 */ /* 0x000fe20000410000 */
[----:B------:R-:W-:Y:S01]  /*f0c0*/  LOP3.LUT R13, R13, 0xfffffff8, RZ, 0xc0, !PT ;  /* 0xfffffff80d0d7812 */ /* 0x000fe200078ec0ff */
[----:B------:R-:W-:Y:S01]  /*f0d0*/  FMUL.FTZ R94, R11, R94 ;  /* 0x0000005e0b5e7220 */ /* 0x000fe20000410000 */
[----:B------:R-:W-:Y:S01]  /*f0e0*/  F2FP.BF16.PACK_AB R126, R127, R126 ;  /* 0x0000007e7f7e723e */ /* 0x000fe200000010ff */
[C---:B------:R-:W-:Y:S01]  /*f0f0*/  FMUL.FTZ R91, R11.reuse, R91 ;  /* 0x0000005b0b5b7220 */ /* 0x040fe20000410000 */
[----:B------:R-:W-:Y:S01]  /*f100*/  IADD3 R13, R14, -R13, RZ ;  /* 0x8000000d0e0d7210 */ /* 0x000fe20007ffe0ff */
[----:B------:R-:W-:Y:S01]  /*f110*/  FMUL.FTZ R90, R11, R90 ;  /* 0x0000005a0b5a7220 */ /* 0x000fe20000410000 */
[----:B------:R-:W-:Y:S01]  /*f120*/  LEA.HI R14, R9, R2, RZ, 0x5 ;  /* 0x00000002090e7211 */ /* 0x000fe200078f28ff */
[----:B------:R-:W-:Y:S01]  /*f130*/  FMUL.FTZ R79, R11, R79 ;  /* 0x0000004f0b4f7220 */ /* 0x000fe20000410000 */
[----:B------:R-:W-:Y:S01]  /*f140*/  LOP3.LUT R16, R13, 0x1, RZ, 0xc0, !PT ;  /* 0x000000010d107812 */ /* 0x000fe200078ec0ff */
[----:B------:R-:W-:Y:S01]  /*f150*/  FMUL.FTZ R78, R11, R78 ;  /* 0x0000004e0b4e7220 */ /* 0x000fe20000410000 */
[----:B------:R-:W-:Y:S01]  /*f160*/  SHF.L.U32 R15, R13, 0x6, RZ ;  /* 0x000000060d0f7819 */ /* 0x000fe200000006ff */
[C---:B------:R-:W-:Y:S01]  /*f170*/  FMUL.FTZ R75, R11.reuse, R75 ;  /* 0x0000004b0b4b7220 */ /* 0x040fe20000410000 */
[----:B------:R-:W-:Y:S01]  /*f180*/  ISETP.NE.U32.AND P1, PT, R16, 0x1, PT ;  /* 0x000000011000780c */ /* 0x000fe20003f25070 */
[----:B------:R-:W-:Y:S01]  /*f190*/  IMAD.MOV.U32 R16, RZ, RZ, -0x10 ;  /* 0xfffffff0ff107424 */ /* 0x000fe200078e00ff */
[----:B------:R-:W-:Y:S01]  /*f1a0*/  SHF.R.S32.HI R9, RZ, 0x5, R14 ;  /* 0x00000005ff097819 */ /* 0x000fe2000001140e */
[----:B------:R-:W-:Y:S01]  /*f1b0*/  FMUL.FTZ R11, R11, R74 ;  /* 0x0000004a0b0b7220 */ /* 0x000fe20000410000 */
[----:B------:R-:W-:Y:S01]  /*f1c0*/  LOP3.LUT R15, R15, 0x1c0, RZ, 0xc0, !PT ;  /* 0x000001c00f0f7812 */ /* 0x000fe200078ec0ff */
[C---:B---3--:R-:W-:Y:S01]  /*f1d0*/  FMUL.FTZ R128, R8.reuse, R128 ;  /* 0x0000008008807220 */ /* 0x048fe20000410000 */
[----:B------:R-:W-:Y:S01]  /*f1e0*/  LEA R12, R9, R12, 0x9 ;  /* 0x0000000c090c7211 */ /* 0x000fe200078e48ff */
[C---:B------:R-:W-:Y:S01]  /*f1f0*/  FMUL.FTZ R129, R8.reuse, R129 ;  /* 0x0000008108817220 */ /* 0x040fe20000410000 */
[----:B------:R-:W-:Y:S01]  /*f200*/  LEA.HI R15, R15, R15, RZ, 0x1d ;  /* 0x0000000f0f0f7211 */ /* 0x000fe200078fe8ff */
[----:B------:R-:W-:Y:S01]  /*f210*/  FMUL.FTZ R116, R8, R116 ;  /* 0x0000007408747220 */ /* 0x000fe20000410000 */
[----:B------:R-:W-:Y:S01]  /*f220*/  SEL R16, R16, 0x10, !P1 ;  /* 0x0000001010107807 */ /* 0x000fe20004800000 */
[C---:B------:R-:W-:Y:S01]  /*f230*/  FMUL.FTZ R117, R8.reuse, R117 ;  /* 0x0000007508757220 */ /* 0x040fe20000410000 */
[----:B------:R-:W-:Y:S01]  /*f240*/  R2P PR, R13, 0x6 ;  /* 0x000000060d007804 */ /* 0x000fe20000000000 */
[----:B------:R-:W-:Y:S01]  /*f250*/  FMUL.FTZ R112, R8, R112 ;  /* 0x0000007008707220 */ /* 0x000fe20000410000 */
[----:B------:R-:W-:Y:S01]  /*f260*/  LEA R12, R12, R15, 0x1 ;  /* 0x0000000f0c0c7211 */ /* 0x000fe200078e08ff */
[C---:B------:R-:W-:Y:S01]  /*f270*/  FMUL.FTZ R113, R8.reuse, R113 ;  /* 0x0000007108717220 */ /* 0x040fe20000410000 */
[----:B------:R-:W-:Y:S01]  /*f280*/  F2FP.BF16.PACK_AB R75, R75, R11 ;  /* 0x0000000b4b4b723e */ /* 0x000fe200000010ff */
[C---:B------:R-:W-:Y:S01]  /*f290*/  FMUL.FTZ R100, R8.reuse, R100 ;  /* 0x0000006408647220 */ /* 0x040fe20000410000 */
[----:B------:R-:W1:Y:S01]  /*f2a0*/  LDC.U8 R11, c[0x0][0x329] ;  /* 0x0000ca40ff0b7b82 */ /* 0x000e620000000000 */
[----:B------:R-:W-:Y:S01]  /*f2b0*/  FMUL.FTZ R101, R8, R101 ;  /* 0x0000006508657220 */ /* 0x000fe20000410000 */
[----:B------:R-:W-:Y:S01]  /*f2c0*/  SHF.L.U32 R12, R12, 0x1, RZ ;  /* 0x000000010c0c7819 */ /* 0x000fe200000006ff */
[C---:B------:R-:W-:Y:S01]  /*f2d0*/  FMUL.FTZ R96, R8.reuse, R96 ;  /* 0x0000006008607220 */ /* 0x040fe20000410000 */
[----:B------:R-:W-:Y:S01]  /*f2e0*/  F2FP.BF16.PACK_AB R128, R129, R128 ;  /* 0x000000808180723e */ /* 0x000fe200000010ff */
[C---:B------:R-:W-:Y:S01]  /*f2f0*/  FMUL.FTZ R97, R8.reuse, R97 ;  /* 0x0000006108617220 */ /* 0x040fe20000410000 */
[----:B------:R-:W-:Y:S01]  /*f300*/  F2FP.BF16.PACK_AB R116, R117, R116 ;  /* 0x000000747574723e */ /* 0x000fe200000010ff */
[----:B------:R-:W-:Y:S01]  /*f310*/  FMUL.FTZ R84, R8, R84 ;  /* 0x0000005408547220 */ /* 0x000fe20000410000 */
[----:B------:R-:W-:Y:S01]  /*f320*/  IADD3 R13, R12, 0x40, RZ ;  /* 0x000000400c0d7810 */ /* 0x000fe20007ffe0ff */
[----:B------:R-:W-:Y:S01]  /*f330*/  FMUL.FTZ R85, R8, R85 ;  /* 0x0000005508557220 */ /* 0x000fe20000410000 */
[----:B------:R-:W-:Y:S01]  /*f340*/  @P2 IADD3 R13, R12, -0x40, RZ ;  /* 0xffffffc00c0d2810 */ /* 0x000fe20007ffe0ff */
        /* <DEDUP_REMOVED lines=9> */
[----:B------:R-:W-:Y:S01]  /*f3e0*/  F2FP.BF16.PACK_AB R100, R101, R100 ;  /* 0x000000646564723e */ /* 0x000fe200000010ff */
[----:B------:R-:W-:Y:S01]  /*f3f0*/  FMUL.FTZ R125, R10, R125 ;  /* 0x0000007d0a7d7220 */ /* 0x000fe20000410000 */
[----:B------:R-:W-:Y:S01]  /*f400*/  F2FP.BF16.PACK_AB R68, R8, R68 ;  /* 0x000000440844723e */ /* 0x000fe200000010ff */
[C---:B------:R-:W-:Y:S01]  /*f410*/  FMUL.FTZ R120, R10.reuse, R120 ;  /* 0x000000780a787220 */ /* 0x040fe20000410000 */
[----:B------:R-:W-:Y:S01]  /*f420*/  MOV R8, 0x20 ;  /* 0x0000002000087802 */ /* 0x000fe20000000f00 */
[C---:B------:R-:W-:Y:S01]  /*f430*/  FMUL.FTZ R121, R10.reuse, R121 ;  /* 0x000000790a797220 */ /* 0x040fe20000410000 */
[----:B------:R-:W-:Y:S01]  /*f440*/  F2FP.BF16.PACK_AB R124, R125, R124 ;  /* 0x0000007c7d7c723e */ /* 0x000fe200000010ff */
[----:B------:R-:W-:Y:S01]  /*f450*/  FMUL.FTZ R108, R10, R108 ;  /* 0x0000006c0a6c7220 */ /* 0x000fe20000410000 */
[----:B------:R-:W-:Y:S01]  /*f460*/  SEL R15, R8, 0xffffffe0, !P1 ;  /* 0xffffffe0080f7807 */ /* 0x000fe20004800000 */
[C---:B------:R-:W-:Y:S01]  /*f470*/  FMUL.FTZ R109, R10.reuse, R109 ;  /* 0x0000006d0a6d7220 */ /* 0x040fe20000410000 */
[----:B------:R-:W-:Y:S01]  /*f480*/  F2FP.BF16.PACK_AB R120, R121, R120 ;  /* 0x000000787978723e */ /* 0x000fe200000010ff */
[C---:B------:R-:W-:Y:S01]  /*f490*/  FMUL.FTZ R104, R10.reuse, R104 ;  /* 0x000000680a687220 */ /* 0x040fe20000410000 */
[----:B------:R-:W-:Y:S01]  /*f4a0*/  IADD3 R17, R15, 0x400, R13 ;  /* 0x000004000f117810 */ /* 0x000fe20007ffe00d */
        /* <DEDUP_REMOVED lines=11> */
[----:B------:R-:W-:Y:S01]  /*f560*/  IADD3 R17, R16, R17, RZ ;  /* 0x0000001110117210 */ /* 0x000fe20007ffe0ff */
[C---:B------:R-:W-:Y:S01]  /*f570*/  FMUL.FTZ R77, R10.reuse, R77 ;  /* 0x0000004d0a4d7220 */ /* 0x040fe20000410000 */
[----:B------:R-:W-:Y:S01]  /*f580*/  F2FP.BF16.PACK_AB R84, R85, R84 ;  /* 0x000000545554723e */ /* 0x000fe200000010ff */
[C---:B------:R-:W-:Y:S01]  /*f590*/  FMUL.FTZ R72, R10.reuse, R72 ;  /* 0x000000480a487220 */ /* 0x040fe20000410000 */
[----:B------:R-:W-:Y:S01]  /*f5a0*/  F2FP.BF16.PACK_AB R92, R93, R92 ;  /* 0x0000005c5d5c723e */ /* 0x000fe200000010ff */
[----:B------:R-:W-:Y:S01]  /*f5b0*/  FMUL.FTZ R10, R10, R73 ;  /* 0x000000490a0a7220 */ /* 0x000fe20000410000 */
[----:B------:R-:W-:Y:S01]  /*f5c0*/  F2FP.BF16.PACK_AB R94, R95, R94 ;  /* 0x0000005e5f5e723e */ /* 0x000fe200000010ff */
[----:B------:R-:W-:Y:S01]  /*f5d0*/  IMAD.IADD R8, R12, 0x1, R15 ;  /* 0x000000010c087824 */ /* 0x000fe200078e020f */
[----:B------:R-:W-:Y:S01]  /*f5e0*/  F2FP.BF16.PACK_AB R88, R89, R88 ;  /* 0x000000585958723e */ /* 0x000fe200000010ff */
[----:B----4-:R-:W2:Y:S01]  /*f5f0*/  S2R R0, SR_CTAID.X ;  /* 0x0000000000007919 */ /* 0x010ea20000002500 */
[----:B------:R-:W-:Y:S01]  /*f600*/  F2FP.BF16.PACK_AB R72, R10, R72 ;  /* 0x000000480a48723e */ /* 0x000fe200000010ff */
[----:B------:R-:W3:Y:S01]  /*f610*/  @P5 MUFU.LG2 R5, R5 ;  /* 0x0000000500055308 */ /* 0x000ee20000000c00 */
[----:B------:R-:W-:Y:S01]  /*f620*/  IADD3 R10, R12, R16, RZ ;  /* 0x000000100c0a7210 */ /* 0x000fe20007ffe0ff */
[----:B-----5:R-:W-:Y:S01]  /*f630*/  @P6 FMUL.FTZ R45, R45, 0.69314718246459960938 ;  /* 0x3f3172182d2d6820 */ /* 0x020fe20000410000 */
[----:B------:R-:W-:-:S02]  /*f640*/  IADD3 R16, R16, R13, RZ ;  /* 0x0000000d10107210 */ /* 0x000fc40007ffe0ff */
[----:B------:R-:W-:Y:S01]  /*f650*/  F2FP.BF16.PACK_AB R90, R91, R90 ;  /* 0x0000005a5b5a723e */ /* 0x000fe200000010ff */
[----:B------:R-:W-:Y:S01]  /*f660*/  STS [R10], R116 ;  /* 0x000000740a007388 */ /* 0x000fe20000000800 */
[----:B------:R-:W-:Y:S01]  /*f670*/  F2FP.BF16.PACK_AB R80, R81, R80 ;  /* 0x000000505150723e */ /* 0x000fe200000010ff */
[----:B------:R-:W4:Y:S01]  /*f680*/  @P4 MUFU.LG2 R4, R4 ;  /* 0x0000000400044308 */ /* 0x000f220000000c00 */
[----:B-1----:R-:W-:Y:S01]  /*f690*/  ISETP.NE.AND P1, PT, R11, RZ, PT ;  /* 0x000000ff0b00720c */ /* 0x002fe20003f25270 */
[----:B------:R-:W-:Y:S01]  /*f6a0*/  STS [R10+0x400], R118 ;  /* 0x000400760a007388 */ /* 0x000fe20000000800 */
[----:B------:R-:W-:Y:S02]  /*f6b0*/  F2FP.BF16.PACK_AB R76, R77, R76 ;  /* 0x0000004c4d4c723e */ /* 0x000fe400000010ff */
[----:B------:R-:W-:Y:S01]  /*f6c0*/  F2FP.BF16.PACK_AB R78, R79, R78 ;  /* 0x0000004e4f4e723e */ /* 0x000fe200000010ff */
[----:B------:R-:W-:Y:S01]  /*f6d0*/  STS [R12+0x2000], R124 ;  /* 0x0020007c0c007388 */ /* 0x000fe20000000800 */
[----:B------:R-:W-:Y:S01]  /*f6e0*/  LOP3.LUT R46, R14, 0xffffffe0, RZ, 0xc0, !PT ;  /* 0xffffffe00e2e7812 */ /* 0x000fe200078ec0ff */
[----:B---3--:R-:W-:-:S02]  /*f6f0*/  @P5 FMUL.FTZ R5, R5, 0.69314718246459960938 ;  /* 0x3f31721805055820 */ /* 0x008fc40000410000 */
[----:B------:R1:W-:Y:S01]  /*f700*/  STS [R12+0x2400], R126 ;  /* 0x0024007e0c007388 */ /* 0x0003e20000000800 */
[----:B------:R-:W-:-:S03]  /*f710*/  IADD3 R46, -R46, R2, RZ ;  /* 0x000000022e2e7210 */ /* 0x000fc60007ffe1ff */
[----:B------:R-:W-:Y:S01]  /*f720*/  STS [R10+0x2000], R120 ;  /* 0x002000780a007388 */ /* 0x000fe20000000800 */
[----:B------:R-:W-:Y:S01]  /*f730*/  @P1 MOV R44, 0x1 ;  /* 0x00000001002c1802 */ /* 0x000fe20000000f00 */
[----:B----4-:R-:W-:Y:S01]  /*f740*/  @P4 FMUL.FTZ R4, R4, 0.69314718246459960938 ;  /* 0x3f31721804044820 */ /* 0x010fe20000410000 */
[----:B------:R-:W-:Y:S01]  /*f750*/  @P1 MOV R2, c[0x0][0x210] ;  /* 0x0000840000021a02 */ /* 0x000fe20000000f00 */
[----:B------:R3:W-:Y:S01]  /*f760*/  STS [R10+0x2400], R122 ;  /* 0x0024007a0a007388 */ /* 0x0007e20000000800 */
[----:B------:R-:W-:-:S03]  /*f770*/  @!P1 MOV R2, 0x1 ;  /* 0x0000000100029802 */ /* 0x000fc60000000f00 */
[----:B------:R-:W-:Y:S02]  /*f780*/  STS [R8], R112 ;  /* 0x0000007008007388 */ /* 0x000fe40000000800 */
[----:B--2---:R-:W-:Y:S02]  /*f790*/  IMAD R0, R0, R2, RZ ;  /* 0x0000000200007224 */ /* 0x004fe400078e02ff */
[----:B------:R-:W-:Y:S03]  /*f7a0*/  STS [R8+0x400], R114 ;  /* 0x0004007208007388 */ /* 0x000fe60000000800 */
[----:B------:R-:W-:Y:S02]  /*f7b0*/  SHF.L.U32 R0, R0, 0x7, RZ ;  /* 0x0000000700007819 */ /* 0x000fe400000006ff */
[----:B-1----:R-:W-:-:S05]  /*f7c0*/  IADD3 R12, R10, R15, RZ ;  /* 0x0000000f0a0c7210 */ /* 0x002fca0007ffe0ff */
[----:B------:R-:W-:Y:S01]  /*f7d0*/  STS [R12], R100 ;  /* 0x000000640c007388 */ /* 0x000fe20000000800 */
[----:B---3--:R-:W1:Y:S03]  /*f7e0*/  LDC.U8 R10, c[0x0][0x328] ;  /* 0x0000ca00ff0a7b82 */ /* 0x008e660000000000 */
[----:B------:R-:W-:Y:S04]  /*f7f0*/  STS [R12+0x400], R102 ;  /* 0x000400660c007388 */ /* 0x000fe80000000800 */
[----:B------:R-:W-:Y:S04]  /*f800*/  STS [R8+0x2000], R108 ;  /* 0x0020006c08007388 */ /* 0x000fe80000000800 */
[----:B------:R-:W-:Y:S04]  /*f810*/  STS [R8+0x2400], R110 ;  /* 0x0024006e08007388 */ /* 0x000fe80000000800 */
[----:B------:R-:W-:Y:S04]  /*f820*/  STS [R12+0x2000], R104 ;  /* 0x002000680c007388 */ /* 0x000fe80000000800 */
[----:B------:R2:W-:Y:S04]  /*f830*/  STS [R12+0x2400], R106 ;  /* 0x0024006a0c007388 */ /* 0x0005e80000000800 */
[----:B------:R-:W-:Y:S01]  /*f840*/  STS [R13], R96 ;  /* 0x000000600d007388 */ /* 0x000fe20000000800 */
[----:B-1----:R-:W-:-:S03]  /*f850*/  ISETP.NE.AND P2, PT, R10, RZ, PT ;  /* 0x000000ff0a00720c */ /* 0x002fc60003f45270 */
[----:B------:R-:W-:Y:S04]  /*f860*/  STS [R13+0x400], R98 ;  /* 0x000400620d007388 */ /* 0x000fe80000000800 */
[----:B------:R-:W-:Y:S04]  /*f870*/  STS [R16], R84 ;  /* 0x0000005410007388 */ /* 0x000fe80000000800 */
[----:B------:R-:W-:Y:S04]  /*f880*/  STS [R16+0x400], R86 ;  /* 0x0004005610007388 */ /* 0x000fe80000000800 */
[----:B------:R-:W-:Y:S04]  /*f890*/  STS [R13+0x2000], R92 ;  /* 0x0020005c0d007388 */ /* 0x000fe80000000800 */
[----:B------:R1:W-:Y:S01]  /*f8a0*/  STS [R13+0x2400], R94 ;  /* 0x0024005e0d007388 */ /* 0x0003e20000000800 */
[----:B--2---:R-:W-:-:S03]  /*f8b0*/  @P1 MOV R12, c[0x0][0x210] ;  /* 0x00008400000c1a02 */ /* 0x004fc60000000f00 */
[----:B------:R-:W2:Y:S02]  /*f8c0*/  S2R R8, SR_CTAID.Y ;  /* 0x0000000000087919 */ /* 0x000ea40000002600 */
[----:B------:R-:W-:Y:S01]  /*f8d0*/  @P1 IMAD R10, R12, c[0x0][0x214], RZ ;  /* 0x000085000c0a1a24 */ /* 0x000fe200078e02ff */
[----:B------:R-:W-:Y:S01]  /*f8e0*/  @!P1 MOV R12, c[0x0][0x214] ;  /* 0x00008500000c9a02 */ /* 0x000fe20000000f00 */
[----:B------:R3:W-:Y:S03]  /*f8f0*/  STS [R16+0x2000], R88 ;  /* 0x0020005810007388 */ /* 0x0007e60000000800 */
[----:B------:R-:W-:Y:S01]  /*f900*/  @!P1 SEL R10, R12, c[0x0][0x234], !P2 ;  /* 0x00008d000c0a9a07 */ /* 0x000fe20005000000 */
[----:B------:R3:W-:Y:S01]  /*f910*/  STS [R16+0x2400], R90 ;  /* 0x0024005a10007388 */ /* 0x0007e20000000800 */
[----:B------:R-:W-:-:S03]  /*f920*/  ISETP.NE.OR P2, PT, R11, RZ, !P2 ;  /* 0x000000ff0b00720c */ /* 0x000fc60005745670 */
[----:B------:R-:W4:Y:S01]  /*f930*/  S2R R11, SR_CTAID.Z ;  /* 0x00000000000b7919 */ /* 0x000f220000002700 */
[----:B------:R-:W-:Y:S01]  /*f940*/  @!P1 IMAD R44, R10, c[0x0][0x1c0], RZ ;  /* 0x000070000a2c9a24 */ /* 0x000fe200078e02ff */
[C---:B-1----:R-:W-:Y:S01]  /*f950*/  IADD3 R13, R15.reuse, R13, RZ ;  /* 0x0000000d0f0d7210 */ /* 0x042fe20007ffe0ff */
[----:B------:R-:W-:Y:S01]  /*f960*/  IMAD.IADD R15, R15, 0x1, R16 ;  /* 0x000000010f0f7824 */ /* 0x000fe200078e0210 */
[----:B--2---:R-:W-:Y:S01]  /*f970*/  @!P0 SHF.R.S32.HI R12, RZ, 0x1f, R8 ;  /* 0x0000001fff0c8819 */ /* 0x004fe20000011408 */
[----:B------:R-:W-:Y:S02]  /*f980*/  @!P0 IMAD.WIDE.U32 R48, R8, c[0x0][0x1e0], RZ ;  /* 0x0000780008308a25 */ /* 0x000fe400078e00ff */
[----:B------:R3:W-:Y:S02]  /*f990*/  STS [R13], R80 ;  /* 0x000000500d007388 */ /* 0x0007e40000000800 */
[----:B------:R-:W-:Y:S02]  /*f9a0*/  @!P0 IMAD R12, R12, c[0x0][0x1e0], RZ ;  /* 0x000078000c0c8a24 */ /* 0x000fe400078e02ff */
[----:B------:R3:W-:Y:S01]  /*f9b0*/  STS [R13+0x400], R82 ;  /* 0x000400520d007388 */ /* 0x0007e20000000800 */
[----:B------:R-:W-:Y:S01]  /*f9c0*/  @!P0 MOV R7, R48 ;  /* 0x0000003000078202 */ /* 0x000fe20000000f00 */
[----:B------:R-:W-:-:S02]  /*f9d0*/  @!P2 IMAD R48, R8, c[0x0][0x214], RZ ;  /* 0x000085000830aa24 */ /* 0x000fc400078e02ff */
[----:B------:R3:W-:Y:S01]  /*f9e0*/  STS [R15], R68 ;  /* 0x000000440f007388 */ /* 0x0007e20000000800 */
[C---:B------:R-:W-:Y:S02]  /*f9f0*/  @!P0 IMAD R47, R8.reuse, c[0x0][0x1e4], R12 ;  /* 0x00007900082f8a24 */ /* 0x040fe400078e020c */
[----:B------:R-:W-:Y:S01]  /*fa00*/  IMAD R44, R8, R44, RZ ;  /* 0x0000002c082c7224 */ /* 0x000fe200078e02ff */
[----:B------:R3:W-:Y:S01]  /*fa10*/  STS [R17], R70 ;  /* 0x0000004611007388 */ /* 0x0007e20000000800 */
[----:B------:R-:W-:Y:S01]  /*fa20*/  @!P0 IMAD.IADD R6, R49, 0x1, R47 ;  /* 0x0000000131068824 */ /* 0x000fe200078e022f */
[----:B------:R-:W-:Y:S01]  /*fa30*/  @!P2 SEL R48, R48, R202, !P0 ;  /* 0x000000ca3030a207 */ /* 0x000fe20004000000 */
[----:B------:R-:W-:Y:S01]  /*fa40*/  @P3 FMUL.FTZ R47, R3, 0.69314718246459960938 ;  /* 0x3f317218032f3820 */ /* 0x000fe20000410000 */
[----:B------:R3:W-:Y:S01]  /*fa50*/  STS [R13+0x2000], R76 ;  /* 0x0020004c0d007388 */ /* 0x0007e20000000800 */
[----:B------:R-:W-:Y:S02]  /*fa60*/  SEL R44, R44, RZ, P2 ;  /* 0x000000ff2c2c7207 */ /* 0x000fe40001000000 */
[----:B------:R-:W-:Y:S01]  /*fa70*/  LOP3.LUT P0, RZ, R46, 0x3, RZ, 0xc0, !PT ;  /* 0x000000032eff7812 */ /* 0x000fe2000780c0ff */
[----:B------:R3:W-:Y:S01]  /*fa80*/  STS [R13+0x2400], R78 ;  /* 0x0024004e0d007388 */ /* 0x0007e20000000800 */
[--C-:B------:R-:W-:Y:S01]  /*fa90*/  @!P2 IMAD.MOV.U32 R50, RZ, RZ, R48.reuse ;  /* 0x000000ffff32a224 */ /* 0x100fe200078e0030 */
[----:B------:R-:W-:Y:S01]  /*faa0*/  @!P2 SHF.R.S32.HI R51, RZ, 0x1f, R48 ;  /* 0x0000001fff33a819 */ /* 0x000fe20000011430 */
[----:B----4-:R-:W-:Y:S01]  /*fab0*/  IMAD R44, R11, R10, R44 ;  /* 0x0000000a0b2c7224 */ /* 0x010fe200078e022c */
[----:B------:R3:W-:Y:S01]  /*fac0*/  STS [R15+0x2000], R72 ;  /* 0x002000480f007388 */ /* 0x0007e20000000800 */
[----:B------:R-:W-:Y:S01]  /*fad0*/  MOV R8, 0x7f800000 ;  /* 0x7f80000000087802 */ /* 0x000fe20000000f00 */
[----:B------:R-:W-:Y:S01]  /*fae0*/  @P6 FFMA.FTZ R8, R136, c[0x0][0x238], R45 ;  /* 0x00008e0088086a23 */ /* 0x000fe2000001002d */
[----:B------:R-:W-:Y:S01]  /*faf0*/  MOV R46, 0x7f800000 ;  /* 0x7f800000002e7802 */ /* 0x000fe20000000f00 */
[----:B------:R3:W-:Y:S04]  /*fb00*/  STS [R17+0x2000], R75 ;  /* 0x0020004b11007388 */ /* 0x0007e80000000800 */
[----:B------:R-:W-:Y:S01]  /*fb10*/  BAR.SYNC.DEFER_BLOCKING 0x0 ;  /* 0x0000000000007b1d */ /* 0x000fe20000010000 */
[----:B------:R-:W-:Y:S01]  /*fb20*/  IADD3 R3, P2, P1, R0, R50, R44 ;  /* 0x0000003200037210 */ /* 0x000fe2000795e02c */
[----:B------:R-:W-:Y:S01]  /*fb30*/  @P5 FFMA.FTZ R46, R135, c[0x0][0x238], R5 ;  /* 0x00008e00872e5a23 */ /* 0x000fe20000010005 */
[----:B------:R-:W-:-:S02]  /*fb40*/  SHF.R.S32.HI R0, RZ, 0x1f, R0 ;  /* 0x0000001fff007819 */ /* 0x000fc40000011400 */
[----:B------:R-:W-:Y:S02]  /*fb50*/  SHF.R.S32.HI R44, RZ, 0x1f, R44 ;  /* 0x0000001fff2c7819 */ /* 0x000fe4000001142c */
[----:B------:R-:W-:Y:S01]  /*fb60*/  MOV R10, 0x7f800000 ;  /* 0x7f800000000a7802 */ /* 0x000fe20000000f00 */
[----:B------:R-:W-:Y:S01]  /*fb70*/  @P4 FFMA.FTZ R10, R134, c[0x0][0x238], R4 ;  /* 0x00008e00860a4a23 */ /* 0x000fe20000010004 */
[----:B------:R-:W-:Y:S01]  /*fb80*/  MOV R45, 0x7f800000 ;  /* 0x7f800000002d7802 */ /* 0x000fe20000000f00 */
[----:B------:R-:W-:Y:S01]  /*fb90*/  @P3 FFMA.FTZ R45, R133, c[0x0][0x238], R47 ;  /* 0x00008e00852d3a23 */ /* 0x000fe2000001002f */
[----:B------:R-:W-:Y:S01]  /*fba0*/  IADD3.X R0, R0, R51, R44, P2, P1 ;  /* 0x0000003300007210 */ /* 0x000fe200017e242c */
[----:B------:R3:W1:Y:S04]  /*fbb0*/  LDS.128 R36, [R210] ;  /* 0x00000000d2247984 */ /* 0x0006680000000c00 */
[----:B------:R3:W2:Y:S04]  /*fbc0*/  LDS.128 R32, [R210+0x800] ;  /* 0x00080000d2207984 */ /* 0x0006a80000000c00 */
[----:B------:R3:W4:Y:S04]  /*fbd0*/  LDS.128 R28, [R210+0x1000] ;  /* 0x00100000d21c7984 */ /* 0x0007280000000c00 */
[----:B------:R3:W1:Y:S04]  /*fbe0*/  LDS.128 R24, [R210+0x1800] ;  /* 0x00180000d2187984 */ /* 0x0006680000000c00 */
[----:B------:R3:W1:Y:S04]  /*fbf0*/  LDS.128 R20, [R210+0x2000] ;  /* 0x00200000d2147984 */ /* 0x0006680000000c00 */
        /* <DEDUP_REMOVED lines=23> */
[CC--:B------:R-:W-:Y:S02]  /*fd70*/  @!P5 IADD3 R2, P2, R44.reuse, R3.reuse, RZ ;  /* 0x000000032c02d210 */ /* 0x0c0fe40007f5e0ff */
[----:B------:R-:W-:Y:S02]  /*fd80*/  @!P6 LEA.HI.X R49, R5, c[0x0][0x204], R4, 0x2, P0 ;  /* 0x000081000531ea11 */ /* 0x000fe400000f1404 */
[-C--:B------:R-:W-:Y:S02]  /*fd90*/  @!P4 IADD3 R4, P1, R9, R3.reuse, RZ ;  /* 0x000000030904c210 */ /* 0x080fe40007f3e0ff */
        /* <DEDUP_REMOVED lines=14> */
.L_x_673:
[----:B------:R-:W-:Y:S05]  /*fe80*/  BSYNC B0 ;  /* 0x0000000000007941 */ /* 0x000fea0003800000 */
.L_x_672:
[----:B------:R-:W-:Y:S01]  /*fe90*/  IADD3 R4, P0, R216, R7, RZ ;  /* 0x00000007d8047210 */ /* 0x000fe20007f1e0ff */
[----:B------:R-:W-:Y:S01]  /*fea0*/  BSSY B0, `(.L_x_674) ;  /* 0x0000011000007945 */ /* 0x000fe20003800000 */
[----:B------:R-:W-:Y:S02]  /*feb0*/  SHF.R.S32.HI R0, RZ, 0x1f, R11 ;  /* 0x0000001fff007819 */ /* 0x000fe4000001140b */
[----:B------:R-:W-:Y:S02]  /*fec0*/  IADD3.X R5, R217, R6, RZ, P0, !PT ;  /* 0x00000006d9057210 */ /* 0x000fe400007fe4ff */
[----:B------:R-:W-:Y:S01]  /*fed0*/  ISETP.GE.AND P0, PT, R220, R199, PT ;  /* 0x000000c7dc00720c */ /* 0x000fe20003f06270 */
[----:B------:R-:W-:-:S02]  /*fee0*/  IMAD R0, R0, c[0x0][0x1f0], RZ ;  /* 0x00007c0000007a24 */ /* 0x000fc400078e02ff */
[----:B------:R-:W-:-:S04]  /*fef0*/  IMAD.WIDE.U32 R4, R11, c[0x0][0x1f0], R4 ;  /* 0x00007c000b047a25 */ /* 0x000fc800078e0004 */
[----:B------:R-:W-:-:S05]  /*ff00*/  IMAD R0, R11, c[0x0][0x1f4], R0 ;  /* 0x00007d000b007a24 */ /* 0x000fca00078e0200 */
[----:B------:R-:W-:Y:S01]  /*ff10*/  IADD3 R7, R5, R0, RZ ;  /* 0x0000000005077210 */ /* 0x000fe20007ffe0ff */
[----:B------:R-:W-:Y:S05]  /*ff20*/  @P0 BRA `(.L_x_675) ;  /* 0x0000008000000947 */ /* 0x000fea0003800000 */
[----:B------:R-:W-:Y:S01]  /*ff30*/  MOV R6, R4 ;  /* 0x0000000400067202 */ /* 0x000fe20000000f00 */
[----:B------:R-:W-:-:S04]  /*ff40*/  IMAD R0, R219, c[0x0][0x1e8], RZ ;  /* 0x00007a00db007a24 */ /* 0x000fc800078e02ff */
[----:B---3--:R-:W-:-:S04]  /*ff50*/  IMAD.WIDE.U32 R2, R218, c[0x0][0x1e8], R6 ;  /* 0x00007a00da027a25 */ /* 0x008fc800078e0006 */
[----:B------:R-:W-:Y:S01]  /*ff60*/  IMAD R0, R218, c[0x0][0x1ec], R0 ;  /* 0x00007b00da007a24 */ /* 0x000fe200078e0200 */
[----:B------:R-:W-:-:S04]  /*ff70*/  LEA R8, P0, R2, c[0x0][0x1d0], 0x1 ;  /* 0x0000740002087a11 */ /* 0x000fc800078008ff */
[----:B------:R-:W-:-:S04]  /*ff80*/  IADD3 R0, R3, R0, RZ ;  /* 0x0000000003007210 */ /* 0x000fc80007ffe0ff */
[----:B------:R-:W-:-:S05]  /*ff90*/  LEA.HI.X R9, R2, c[0x0][0x1d4], R0, 0x1, P0 ;  /* 0x0000750002097a11 */ /* 0x000fca00000f0c00 */
[----:B-1----:R1:W-:Y:S02]  /*ffa0*/  STG.E.128 [R8.64], R36 ;  /* 0x0000002408007986 */ /* 0x0023e4000c101d04 */
.L_x_675:
[----:B------:R-:W-:Y:S05]  /*ffb0*/  BSYNC B0 ;  /* 0x0000000000007941 */ /* 0x000fea0003800000 */
.L_x_674:
[----:B------:R-:W-:Y:S01]  /*ffc0*/  ISETP.GE.AND P0, PT, R209, R199, PT ;  /* 0x000000c7d100720c */ /* 0x000fe20003f06270 */
[----:B------:R-:W-:-:S12]  /*ffd0*/  BSSY B0, `(.L_x_676) ;  /* 0x000000d000007945 */ /* 0x000fd80003800000 */
[----:B------:R-:W-:Y:S05]  /*ffe0*/  @P0 BRA `(.L_x_677) ;  /* 0x000000b000000947 */ /* 0x000fea0003800000 */
[----:B---3--:R-:W-:Y:S01]  /*fff0*/  IADD3 R2, P0, R218, 0x10, RZ ;  /* 0x00000010da027810 */ /* 0x008fe20007f1e0ff */
        /* <DEDUP_REMOVED lines=10> */
.L_x_677:
[----:B------:R-:W-:Y:S05]  /*100a0*/  BSYNC B0 ;  /* 0x0000000000007941 */ /* 0x000fea0003800000 */
.L_x_676:
[----:B------:R-:W-:Y:S01]  /*100b0*/  ISETP.GE.AND P0, PT, R208, R199, PT ;  /* 0x000000c7d000720c */ /* 0x000fe20003f06270 */
[----:B------:R-:W-:-:S12]  /*100c0*/  BSSY B0, `(.L_x_678) ;  /* 0x000000d000007945 */ /* 0x000fd80003800000 */
[----:B------:R-:W-:Y:S05]  /*100d0*/  @P0 BRA `(.L_x_679) ;  /* 0x000000b000000947 */ /* 0x000fea0003800000 */
[----:B-1-3--:R-:W-:Y:S01]  /*100e0*/  IADD3 R2, P0, R218, 0x20, RZ ;  /* 0x00000020da027810 */ /* 0x00afe20007f1e0ff */
        /* <DEDUP_REMOVED lines=10> */
.L_x_679:
[----:B------:R-:W-:Y:S05]  /*10190*/  BSYNC B0 ;  /* 0x0000000000007941 */ /* 0x000fea0003800000 */
.L_x_678:
        /* <DEDUP_REMOVED lines=14> */
.L_x_681:
[----:B------:R-:W-:Y:S05]  /*10280*/  BSYNC B0 ;  /* 0x0000000000007941 */ /* 0x000fea0003800000 */
.L_x_680:
        /* <DEDUP_REMOVED lines=14> */
.L_x_683:
[----:B------:R-:W-:Y:S05]  /*10370*/  BSYNC B0 ;  /* 0x0000000000007941 */ /* 0x000fea0003800000 */
.L_x_682:
        /* <DEDUP_REMOVED lines=14> */
.L_x_685:
[----:B------:R-:W-:Y:S05]  /*10460*/  BSYNC B0 ;  /* 0x0000000000007941 */ /* 0x000fea0003800000 */
.L_x_684:
        /* <DEDUP_REMOVED lines=14> */
.L_x_687:
[----:B------:R-:W-:Y:S05]  /*10550*/  BSYNC B0 ;  /* 0x0000000000007941 */ /* 0x000fea0003800000 */
.L_x_686:
[----:B------:R-:W-:-:S13]  /*10560*/  ISETP.GE.AND P0, PT, R203, R199, PT ;  /* 0x000000c7cb00720c */ /* 0x000fda0003f06270 */
[----:B------:R-:W-:Y:S05]  /*10570*/  @P0 EXIT ;  /* 0x000000000000094d */ /* 0x000fea0003800000 */
[----:B------:R-:W-:Y:S01]  /*10580*/  IADD3 R0, P0, R218, 0x70, RZ ;  /* 0x00000070da007810 */ /* 0x000fe20007f1e0ff */
[----:B-1-3--:R-:W-:Y:S01]  /*10590*/  IMAD.MOV.U32 R2, RZ, RZ, R4 ;  /* 0x000000ffff027224 */ /* 0x00afe200078e0004 */
        /* <DEDUP_REMOVED lines=10> */
.L_x_660:
[----:B-1----:R-:W1:Y:S01]  /*10640*/  LDC.U8 R3, c[0x0][0x329] ;  /* 0x0000ca40ff037b82 */ /* 0x002e620000000000 */
[----:B------:R-:W-:Y:S01]  /*10650*/  ISETP.NE.AND P4, PT, R202, -0x1, PT ;  /* 0xffffffffca00780c */ /* 0x000fe20003f85270 */
[----:B------:R-:W-:Y:S01]  /*10660*/  IMAD.IADD R130, R130, 0x1, -R132 ;  /* 0x0000000182827824 */ /* 0x000fe200078e0a84 */
[----:B------:R-:W-:Y:S01]  /*10670*/  SHF.R.S32.HI R7, RZ, 0x1f, R129 ;  /* 0x0000001fff077819 */ /* 0x000fe20000011481 */
[----:B------:R-:W-:Y:S01]  /*10680*/  BSSY B0, `(.L_x_688) ;  /* 0x000003a000007945 */ /* 0x000fe20003800000 */
[----:B------:R-:W-:Y:S02]  /*10690*/  SHF.R.S32.HI R17, RZ, 0x1f, R16 ;  /* 0x0000001fff117819 */ /* 0x000fe40000011410 */
[----:B------:R-:W-:Y:S01]  /*106a0*/  LEA.HI R7, R7, R129, RZ, 0x3 ;  /* 0x0000008107077211 */ /* 0x000fe200078f18ff */
[----:B------:R-:W2:Y:S02]  /*106b0*/  LDC.U8 R0, c[0x0][0x328] ;  /* 0x0000ca00ff007b82 */ /* 0x000ea40000000000 */
[----:B------:R-:W-:Y:S01]  /*106c0*/  IMAD R17, R17, c[0x0][0x1f0], RZ ;  /* 0x00007c0011117a24 */ /* 0x000fe200078e02ff */
[----:B------:R-:W-:-:S03]  /*106d0*/  LOP3.LUT R5, R7, 0x1ffffff8, RZ, 0xc0, !PT ;  /* 0x1ffffff807057812 */ /* 0x000fc600078ec0ff */
[----:B------:R-:W-:Y:S01]  /*106e0*/  @!P4 SHF.R.S32.HI R4, RZ, 0x1f, R2 ;  /* 0x0000001fff04c819 */ /* 0x000fe20000011402 */
[----:B------:R-:W-:-:S04]  /*106f0*/  @!P4 IMAD.WIDE.U32 R10, R2, c[0x0][0x1e0], RZ ;  /* 0x00007800020aca25 */ /* 0x000fc800078e00ff */
[----:B------:R-:W-:Y:S02]  /*10700*/  @!P4 IMAD R4, R4, c[0x0][0x1e0], RZ ;  /* 0x000078000404ca24 */ /* 0x000fe400078e02ff */
[----:B------:R-:W-:Y:S02]  /*10710*/  IMAD.IADD R5, R129, 0x1, -R5 ;  /* 0x0000000181057824 */ /* 0x000fe400078e0a05 */
[----:B------:R-:W-:Y:S01]  /*10720*/  @P4 IMAD.WIDE.U32 R8, R202, c[0x0][0x1e8], RZ ;  /* 0x00007a00ca084a25 */ /* 0x000fe200078e00ff */
[----:B-1----:R-:W-:Y:S02]  /*10730*/  ISETP.NE.AND P1, PT, R3, RZ, PT ;  /* 0x000000ff0300720c */ /* 0x002fe40003f25270 */
[----:B------:R-:W-:Y:S01]  /*10740*/  @!P4 MOV R8, R10 ;  /* 0x0000000a0008c202 */ /* 0x000fe20000000f00 */
[----:B------:R-:W-:Y:S02]  /*10750*/  @!P4 IMAD R4, R2, c[0x0][0x1e4], R4 ;  /* 0x000079000204ca24 */ /* 0x000fe400078e0204 */
[----:B------:R-:W-:-:S02]  /*10760*/  IMAD.SHL.U32 R5, R5, 0x8, RZ ;  /* 0x0000000805057824 */ /* 0x000fc400078e00ff */
[----:B------:R-:W-:Y:S01]  /*10770*/  IMAD R17, R16, c[0x0][0x1f4], R17 ;  /* 0x00007d0010117a24 */ /* 0x000fe200078e0211 */
[----:B--2---:R-:W-:Y:S01]  /*10780*/  ISETP.NE.AND P3, PT, R0, RZ, PT ;  /* 0x000000ff0000720c */ /* 0x004fe20003f65270 */
[C---:B------:R-:W-:Y:S01]  /*10790*/  @P4 IMAD R0, R202.reuse, c[0x0][0x1ec], R9 ;  /* 0x00007b00ca004a24 */ /* 0x040fe200078e0209 */
[----:B------:R-:W-:Y:S02]  /*107a0*/  @!P4 IADD3 R0, R11, R4, RZ ;  /* 0x000000040b00c210 */ /* 0x000fe40007ffe0ff */
[----:B------:R-:W-:Y:S01]  /*107b0*/  ISETP.NE.OR P2, PT, R3, RZ, !P3 ;  /* 0x000000ff0300720c */ /* 0x000fe20005f45670 */
[----:B------:R-:W-:Y:S02]  /*107c0*/  @P1 IMAD.MOV.U32 R3, RZ, RZ, c[0x0][0x210] ;  /* 0x00008400ff031624 */ /* 0x000fe400078e00ff */
[----:B------:R-:W-:Y:S01]  /*107d0*/  @!P1 IMAD.MOV.U32 R6, RZ, RZ, c[0x0][0x214] ;  /* 0x00008500ff069624 */ /* 0x000fe200078e00ff */
[----:B------:R-:W-:Y:S01]  /*107e0*/  ISETP.NE.OR P0, PT, R202, -0x1, P2 ;  /* 0xffffffffca00780c */ /* 0x000fe20001705670 */
[----:B------:R-:W-:-:S03]  /*107f0*/  @P1 IMAD R3, R3, c[0x0][0x214], RZ ;  /* 0x0000850003031a24 */ /* 0x000fc600078e02ff */
[----:B------:R-:W-:Y:S01]  /*10800*/  @!P1 SEL R3, R6, c[0x0][0x234], !P3 ;  /* 0x00008d0006039a07 */ /* 0x000fe20005800000 */
[----:B------:R-:W-:Y:S01]  /*10810*/  @P1 IMAD.MOV.U32 R6, RZ, RZ, 0x1 ;  /* 0x00000001ff061424 */ /* 0x000fe200078e00ff */
[----:B------:R-:W-:Y:S02]  /*10820*/  IADD3 R4, P3, R5, R8, RZ ;  /* 0x0000000805047210 */ /* 0x000fe40007f7e0ff */
[----:B------:R-:W-:Y:S01]  /*10830*/  CS2R R8, SRZ ;  /* 0x0000000000087805 */ /* 0x000fe2000001ff00 */
[----:B------:R-:W-:Y:S01]  /*10840*/  @!P1 IMAD R6, R3, c[0x0][0x1c0], RZ ;  /* 0x0000700003069a24 */ /* 0x000fe200078e02ff */
[----:B------:R-:W-:Y:S01]  /*10850*/  LEA.HI.X.SX32 R5, R5, R0, 0x1, P3 ;  /* 0x0000000005057211 */ /* 0x000fe200018f0eff */
[----:B------:R-:W-:Y:S01]  /*10860*/  @P1 IMAD.MOV.U32 R0, RZ, RZ, c[0x0][0x210] ;  /* 0x00008400ff001624 */ /* 0x000fe200078e00ff */
[----:B------:R-:W-:Y:S01]  /*10870*/  @!P1 MOV R0, 0x1 ;  /* 0x0000000100009802 */ /* 0x000fe20000000f00 */
[C---:B------:R-:W-:Y:S02]  /*10880*/  @!P0 IMAD R202, R2.reuse, c[0x0][0x214], RZ ;  /* 0x0000850002ca8a24 */ /* 0x040fe400078e02ff */
[----:B------:R-:W-:Y:S01]  /*10890*/  IMAD R6, R2, R6, RZ ;  /* 0x0000000602067224 */ /* 0x000fe200078e02ff */
[----:B------:R-:W-:Y:S01]  /*108a0*/  SHF.R.S32.HI R2, RZ, 0x3, R7 ;  /* 0x00000003ff027819 */ /* 0x000fe20000011407 */
[--C-:B------:R-:W-:Y:S01]  /*108b0*/  @!P2 IMAD.MOV.U32 R8, RZ, RZ, R202.reuse ;  /* 0x000000ffff08a224 */ /* 0x100fe200078e00ca */
[----:B------:R-:W-:Y:S01]  /*108c0*/  @!P2 SHF.R.S32.HI R9, RZ, 0x1f, R202 ;  /* 0x0000001fff09a819 */ /* 0x000fe200000114ca */
[----:B------:R-:W-:Y:S01]  /*108d0*/  IMAD R132, R132, R0, RZ ;  /* 0x0000000084847224 */ /* 0x000fe200078e02ff */
[----:B------:R-:W-:Y:S01]  /*108e0*/  SEL R6, R6, RZ, P2 ;  /* 0x000000ff06067207 */ /* 0x000fe20001000000 */
[----:B------:R-:W-:Y:S01]  /*108f0*/  IMAD.WIDE.U32 R4, R16, c[0x0][0x1f0], R4 ;  /* 0x00007c0010047a25 */ /* 0x000fe200078e0004 */
[----:B------:R-:W-:-:S02]  /*10900*/  ISETP.GE.AND P2, PT, R2, R130, PT ;  /* 0x000000820200720c */ /* 0x000fc40003f46270 */
[----:B------:R-:W-:Y:S01]  /*10910*/  SHF.R.S32.HI R15, RZ, 0x1f, R132 ;  /* 0x0000001fff0f7819 */ /* 0x000fe20000011484 */
[----:B------:R-:W-:Y:S01]  /*10920*/  IMAD R7, R16, R3, R6 ;  /* 0x0000000310077224 */ /* 0x000fe200078e0206 */
[--C-:B------:R-:W-:Y:S02]  /*10930*/  SHF.R.S32.HI R3, RZ, 0x1f, R2.reuse ;  /* 0x0000001fff037819 */ /* 0x100fe40000011402 */
[----:B------:R-:W-:Y:S02]  /*10940*/  IADD3 R17, R17, R5, RZ ;  /* 0x0000000511117210 */ /* 0x000fe40007ffe0ff */
        /* <DEDUP_REMOVED lines=13> */
.L_x_689:
[----:B------:R-:W-:Y:S05]  /*10a20*/  BSYNC B0 ;  /* 0x0000000000007941 */ /* 0x000fea0003800000 */
.L_x_688:
        /* <DEDUP_REMOVED lines=15> */
.L_x_691:
[----:B------:R-:W-:Y:S05]  /*10b20*/  BSYNC B0 ;  /* 0x0000000000007941 */ /* 0x000fea0003800000 */
.L_x_690:
        /* <DEDUP_REMOVED lines=15> */
.L_x_693:
[----:B------:R-:W-:Y:S05]  /*10c20*/  BSYNC B0 ;  /* 0x0000000000007941 */ /* 0x000fea0003800000 */
.L_x_692:
        /* <DEDUP_REMOVED lines=15> */
.L_x_695:
[----:B------:R-:W-:Y:S05]  /*10d20*/  BSYNC B0 ;  /* 0x0000000000007941 */ /* 0x000fea0003800000 */
.L_x_694:
        /* <DEDUP_REMOVED lines=15> */
.L_x_697:
[----:B------:R-:W-:Y:S05]  /*10e20*/  BSYNC B0 ;  /* 0x0000000000007941 */ /* 0x000fea0003800000 */
.L_x_696:
        /* <DEDUP_REMOVED lines=15> */
.L_x_699:
[----:B------:R-:W-:Y:S05]  /*10f20*/  BSYNC B0 ;  /* 0x0000000000007941 */ /* 0x000fea0003800000 */
.L_x_698:
        /* <DEDUP_REMOVED lines=15> */
.L_x_701:
[----:B------:R-:W-:Y:S05]  /*11020*/  BSYNC B0 ;  /* 0x0000000000007941 */ /* 0x000fea0003800000 */
.L_x_700:
        /* <DEDUP_REMOVED lines=14> */
.L_x_703:
[----:B------:R-:W-:Y:S05]  /*11110*/  BSYNC B0 ;  /* 0x0000000000007941 */ /* 0x000fea0003800000 */
.L_x_702:
        /* <DEDUP_REMOVED lines=27> */
[-C--:B------:R-:W-:Y:S02]  /*112d0*/  ISETP.GE.OR P2, PT, R10, R130.reuse, P6 ;  /* 0x000000820a00720c */ /* 0x080fe40003746670 */
        /* <DEDUP_REMOVED lines=39> */
.L_x_704:
        /* <DEDUP_REMOVED lines=11> */
.L_x_1142:


//--------------------- .text._ZN5flash16flash_fwd_kernelI23Flash_fwd_kernel_traitsILi64ELi128ELi64ELi4ELb0ELb0EN7cutlass10bfloat16_tE19Flash_kernel_traitsILi64ELi128ELi64ELi4ES3_EELb1ELb1ELb0ELb1ELb0ELb0ELb0ELb0EEEvNS_16Flash_fwd_paramsE --------------------------
	.section	.text._ZN5flash16flash_fwd_kernelI23Flash_fwd_kernel_traitsILi64ELi128ELi64ELi4ELb0ELb0EN7cutlass10bfloat16_tE19Flash_kernel_traitsILi64ELi128ELi64ELi4ES3_EELb1ELb1ELb0ELb1ELb0ELb0ELb0ELb0EEEvNS_16Flash_fwd_paramsE,"ax",@progbits
	.sectioninfo	@"SHI_REGISTERS=255"
	.align	128
        .global         _ZN5flash16flash_fwd_kernelI23Flash_fwd_kernel_traitsILi64ELi128ELi64ELi4ELb0ELb0EN7cutlass10bfloat16_tE19Flash_kernel_traitsILi64ELi128ELi64ELi4ES3_EELb1ELb1ELb0ELb1ELb0ELb0ELb0ELb0EEEvNS_16Flash_fwd_paramsE
        .type           _ZN5flash16flash_fwd_kernelI23Flash_fwd_kernel_traitsILi64ELi128ELi64ELi4ELb0ELb0EN7cutlass10bfloat16_tE19Flash_kernel_traitsILi64ELi128ELi64ELi4ES3_EELb1ELb1ELb0ELb1ELb0ELb0ELb0ELb0EEEvNS_16Flash_fwd_paramsE,@function
        .size           _ZN5flash16flash_fwd_kernelI23Flash_fwd_kernel_traitsILi64ELi128ELi64ELi4ELb0ELb0EN7cutlass10bfloat16_tE19Flash_kernel_traitsILi64ELi128ELi64ELi4ES3_EELb1ELb1ELb0ELb1ELb0ELb0ELb0ELb0EEEvNS_16Flash_fwd_paramsE,(.L_x_1143 - _ZN5flash16flash_fwd_kernelI23Flash_fwd_kernel_traitsILi64ELi128ELi64ELi4ELb0ELb0EN7cutlass10bfloat16_tE19Flash_kernel_traitsILi64ELi128ELi64ELi4ES3_EELb1ELb1ELb0ELb1ELb0ELb0ELb0ELb0EEEvNS_16Flash_fwd_paramsE)
        .other          _ZN5flash16flash_fwd_kernelI23Flash_fwd_kernel_traitsILi64ELi128ELi64ELi4ELb0ELb0EN7cutlass10bfloat16_tE19Flash_kernel_traitsILi64ELi128ELi64ELi4ES3_EELb1ELb1ELb0ELb1ELb0ELb0ELb0ELb0EEEvNS_16Flash_fwd_paramsE,@"STO_CUDA_ENTRY STV_DEFAULT"
_ZN5flash16flash_fwd_kernelI23Flash_fwd_kernel_traitsILi64ELi128ELi64ELi4ELb0ELb0EN7cutlass10bfloat16_tE19Flash_kernel_traitsILi64ELi128ELi64ELi4ES3_EELb1ELb1ELb0ELb1ELb0ELb0ELb0ELb0EEEvNS_16Flash_fwd_paramsE:
.text._ZN5flash16flash_fwd_kernelI23Flash_fwd_kernel_traitsILi64ELi128ELi64ELi4ELb0ELb0EN7cutlass10bfloat16_tE19Flash_kernel_traitsILi64ELi128ELi64ELi4ES3_EELb1ELb1ELb0ELb1ELb0ELb0ELb0ELb0EEEvNS_16Flash_fwd_paramsE:
        /* <DEDUP_REMOVED lines=11> */
[----:B------:R-:W-:-:S06]  /*00b0*/  @P1 IMAD.MOV.U32 R4, RZ, RZ, R226 ;  /* 0x000000ffff041224 */ /* 0x000fcc00078e00e2 */
[----:B------:R-:W3:Y:S01]  /*00c0*/  @P1 LDG.E.64 R4, [R4.64] ;  /* 0x0000001404041981 */ /* 0x000ee2000c1e1b00 */
[----:B------:R-:W-:Y:S01]  /*00d0*/  ISETP.NE.U32.AND P3, PT, RZ, c[0x0][0x240], PT ;  /* 0x00009000ff007a0c */ /* 0x000fe20003f65070 */
[----:B------:R-:W-:Y:S01]  /*00e0*/  IMAD.MOV.U32 R200, RZ, RZ, 0x4 ;  /* 0x00000004ffc87424 */ /* 0x000fe200078e00ff */
[----:B------:R-:W1:Y:S01]  /*00f0*/  LDC.U8 R0, c[0x0][0x312] ;  /* 0x0000c480ff007b82 */ /* 0x000e620000000000 */
[----:B------:R-:W4:Y:S01]  /*0100*/  S2R R232, SR_CTAID.X ;  /* 0x0000000000e87919 */ /* 0x000f220000002500 */
[----:B------:R-:W-:Y:S01]  /*0110*/  ISETP.NE.AND.EX P3, PT, RZ, c[0x0][0x244], PT, P3 ;  /* 0x00009100ff007a0c */ /* 0x000fe20003f65330 */
[----:B------:R-:W-:Y:S02]  /*0120*/  IMAD.MOV.U32 R202, RZ, RZ, -0x1 ;  /* 0xffffffffffca7424 */ /* 0x000fe400078e00ff */
[----:B------:R-:W2:Y:S04]  /*0130*/  S2R R16, SR_CTAID.Y ;  /* 0x0000000000107919 */ /* 0x000ea80000002600 */
[----:B------:R-:W4:Y:S04]  /*0140*/  S2R R20, SR_CTAID.Z ;  /* 0x0000000000147919 */ /* 0x000f280000002700 */
[----:B------:R-:W2:Y:S01]  /*0150*/  S2R R14, SR_TID.X ;  /* 0x00000000000e7919 */ /* 0x000ea20000002100 */
[----:B-1----:R-:W-:Y:S01]  /*0160*/  ISETP.NE.AND P4, PT, R0, RZ, PT ;  /* 0x000000ff0000720c */ /* 0x002fe20003f85270 */
[----:B--2---:R4:W1:Y:S08]  /*0170*/  @P1 R2UR UR24, R2 ;  /* 0x00000000021813c2 */ /* 0x00487000000e0000 */
[----:B------:R-:W2:Y:S01]  /*0180*/  @P1 R2UR UR25, R3 ;  /* 0x00000000031913c2 */ /* 0x000ea200000e0000 */
[----:B---3--:R-:W-:-:S05]  /*0190*/  @P1 IADD3 R226, P0, R4, c[0x0][0x300], RZ ;  /* 0x0000c00004e21a10 */ /* 0x008fca0007f1e0ff */
[----:B------:R-:W-:Y:S01]  /*01a0*/  @P1 IMAD.X R125, RZ, RZ, R5, P0 ;  /* 0x000000ffff7d1224 */ /* 0x000fe200000e0605 */
[----:B------:R-:W-:Y:S01]  /*01b0*/  ISETP.NE.U32.AND P0, PT, RZ, c[0x0][0x250], PT ;  /* 0x00009400ff007a0c */ /* 0x000fe20003f05070 */
[----:B------:R-:W-:Y:S01]  /*01c0*/  IMAD.WIDE R4, R16, R200, c[0x0][0x240] ;  /* 0x0000900010047625 */ /* 0x000fe200078e02c8 */
[----:B------:R-:W-:Y:S02]  /*01d0*/  ISETP.EQ.U32.AND P1, PT, RZ, c[0x0][0x248], PT ;  /* 0x00009200ff007a0c */ /* 0x000fe40003f22070 */
[----:B----4-:R-:W-:Y:S02]  /*01e0*/  LOP3.LUT R2, R20, R232, R16, 0xfe, !PT ;  /* 0x000000e814027212 */ /* 0x010fe400078efe10 */
[----:B------:R-:W-:Y:S02]  /*01f0*/  ISETP.NE.AND.EX P0, PT, RZ, c[0x0][0x254], PT, P0 ;  /* 0x00009500ff007a0c */ /* 0x000fe40003f05300 */
[----:B------:R-:W-:Y:S02]  /*0200*/  LOP3.LUT P2, RZ, R2, R14, RZ, 0xfc, !PT ;  /* 0x0000000e02ff7212 */ /* 0x000fe4000784fcff */
[----:B-1----:R-:W-:-:S02]  /*0210*/  MOV R2, UR24 ;  /* 0x0000001800027c02 */ /* 0x002fc40008000f00 */
[----:B------:R-:W-:Y:S01]  /*0220*/  SHF.R.S32.HI R8, RZ, 0x1f, R14 ;  /* 0x0000001fff087819 */ /* 0x000fe2000001140e */
[----:B--2---:R-:W-:Y:S01]  /*0230*/  IMAD.U32 R3, RZ, RZ, UR25 ;  /* 0x00000019ff037e24 */ /* 0x004fe2000f8e00ff */
[----:B------:R-:W-:-:S07]  /*0240*/  ISETP.EQ.OR.EX P1, PT, RZ, c[0x0][0x24c], !P4, P1 ;  /* 0x00009300ff007a0c */ /* 0x000fce0006722710 */
[----:B------:R-:W-:Y:S02]  /*0250*/  @!P2 IMAD.MOV.U32 R6, RZ, RZ, c[0x0][0x308] ;  /* 0x0000c200ff06a624 */ /* 0x000fe400078e00ff */
[----:B------:R-:W-:-:S05]  /*0260*/  @!P2 IMAD.MOV.U32 R7, RZ, RZ, c[0x0][0x30c] ;  /* 0x0000c300ff07a624 */ /* 0x000fca00078e00ff */
[----:B------:R1:W-:Y:S02]  /*0270*/  @!P2 STG.E.64 [R6.64], R2 ;  /* 0x000000020600a986 */ /* 0x0003e4000c101b14 */
[----:B-1----:R-:W-:Y:S01]  /*0280*/  @!P2 IMAD.MOV.U32 R2, RZ, RZ, R226 ;  /* 0x000000ffff02a224 */ /* 0x002fe200078e00e2 */
[----:B------:R-:W-:-:S05]  /*0290*/  @!P2 MOV R3, R125 ;  /* 0x0000007d0003a202 */ /* 0x000fca0000000f00 */
[----:B------:R1:W-:Y:S04]  /*02a0*/  @!P2 STG.E.64 [R6.64+0x8], R2 ;  /* 0x000008020600a986 */ /* 0x0003e8000c101b14 */
[----:B------:R2:W3:Y:S04]  /*02b0*/  @P3 LDG.E R202, [R4.64] ;  /* 0x0000001404ca3981 */ /* 0x0004e8000c1e1900 */
[----:B------:R2:W3:Y:S01]  /*02c0*/  @P3 LDG.E R13, [R4.64+0x4] ;  /* 0x00000414040d3981 */ /* 0x0004e2000c1e1900 */
[----:B------:R-:W-:Y:S01]  /*02d0*/  ISETP.NE.U32.AND P2, PT, RZ, c[0x0][0x248], PT ;  /* 0x00009200ff007a0c */ /* 0x000fe20003f45070 */
[----:B------:R-:W-:Y:S01]  /*02e0*/  IMAD.MOV.U32 R9, RZ, RZ, -0x1 ;  /* 0xffffffffff097424 */ /* 0x000fe200078e00ff */
[----:B------:R-:W-:-:S02]  /*02f0*/  LEA.HI R131, R8, R14, RZ, 0x5 ;  /* 0x0000000e08837211 */ /* 0x000fc400078f28ff */
[----:B------:R-:W-:Y:S02]  /*0300*/  ISETP.NE.AND.EX P2, PT, RZ, c[0x0][0x24c], PT, P2 ;  /* 0x00009300ff007a0c */ /* 0x000fe40003f45320 */
[----:B------:R-:W-:-:S04]  /*0310*/  LOP3.LUT R0, R131, 0xffffffe0, RZ, 0xc0, !PT ;  /* 0xffffffe083007812 */ /* 0x000fc800078ec0ff */
[----:B------:R-:W-:Y:S01]  /*0320*/  IADD3 R0, -R0, R14, RZ ;  /* 0x0000000e00007210 */ /* 0x000fe20007ffe1ff */
[C---:B-1----:R-:W-:Y:S02]  /*0330*/  IMAD R2, R16.reuse, c[0x0][0x1c0], R20 ;  /* 0x0000700010027a24 */ /* 0x042fe400078e0214 */
[----:B------:R-:W-:Y:S02]  /*0340*/  IMAD.MOV.U32 R3, RZ, RZ, RZ ;  /* 0x000000ffff037224 */ /* 0x000fe400078e00ff */
[----:B--2---:R-:W-:-:S04]  /*0350*/  @P0 IMAD.WIDE R4, R16, R200, c[0x0][0x250] ;  /* 0x0000940010040625 */ /* 0x004fc800078e02c8 */
[----:B------:R-:W-:Y:S01]  /*0360*/  IMAD.WIDE R6, R16, R200, c[0x0][0x248] ;  /* 0x0000920010067625 */ /* 0x000fe200078e02c8 */
[----:B------:R1:W5:Y:S03]  /*0370*/  @P0 LDG.E R3, [R4.64] ;  /* 0x0000001404030981 */ /* 0x000366000c1e1900 */
[----:B------:R-:W-:Y:S01]  /*0380*/  IMAD.SHL.U32 R2, R2, 0x20, RZ ;  /* 0x0000002002027824 */ /* 0x000fe200078e00ff */
[----:B------:R2:W5:Y:S04]  /*0390*/  @!P1 LDG.E R9, [R6.64] ;  /* 0x0000001406099981 */ /* 0x000568000c1e1900 */
[----:B------:R-:W-:Y:S02]  /*03a0*/  IADD3 R226, P1, P0, R2, R226, R0 ;  /* 0x000000e202e27210 */ /* 0x000fe4000783e000 */
[----:B------:R-:W-:-:S02]  /*03b0*/  SHF.R.S32.HI R2, RZ, 0x1f, R2 ;  /* 0x0000001fff027819 */ /* 0x000fc40000011402 */
[----:B-1----:R-:W-:-:S04]  /*03c0*/  SHF.R.S32.HI R4, RZ, 0x1f, R0 ;  /* 0x0000001fff047819 */ /* 0x002fc80000011400 */
[----:B------:R-:W-:Y:S01]  /*03d0*/  IADD3.X R125, R2, R125, R4, P1, P0 ;  /* 0x0000007d027d7210 */ /* 0x000fe20000fe0404 */
[----:B---3--:R-:W-:Y:S02]  /*03e0*/  @P3 IMAD.IADD R13, R13, 0x1, -R202 ;  /* 0x000000010d0d3824 */ /* 0x008fe400078e0aca */
[----:B------:R-:W-:Y:S01]  /*03f0*/  @!P3 IMAD.MOV.U32 R13, RZ, RZ, c[0x0][0x214] ;  /* 0x00008500ff0db624 */ /* 0x000fe200078e00ff */
[----:B------:R-:W-:Y:S05]  /*0400*/  @!P2 BRA `(.L_x_705) ;  /* 0x000000400000a947 */ /* 0x000fea0003800000 */
[----:B--2---:R-:W2:Y:S02]  /*0410*/  @P4 LDG.E R4, [R6.64+0x4] ;  /* 0x0000041406044981 */ /* 0x004ea4000c1e1900 */
[----:B--2--5:R-:W-:-:S06]  /*0420*/  @P4 IADD3 R4, R4, -R9, RZ ;  /* 0x8000000904044210 */ /* 0x024fcc0007ffe0ff */
[----:B------:R1:W5:Y:S01]  /*0430*/  @!P4 LDG.E R4, [R6.64] ;  /* 0x000000140604c981 */ /* 0x000362000c1e1900 */
[----:B------:R-:W-:Y:S05]  /*0440*/  BRA `(.L_x_706) ;  /* 0x0000001000007947 */ /* 0x000fea0003800000 */
.L_x_705:
[----:B--2---:R-:W-:Y:S02]  /*0450*/  MOV R4, c[0x0][0x218] ;  /* 0x0000860000047a02 */ /* 0x004fe40000000f00 */
.L_x_706:
[----:B------:R-:W-:-:S04]  /*0460*/  ISETP.NE.U32.AND P2, PT, RZ, c[0x0][0x258], PT ;  /* 0x00009600ff007a0c */ /* 0x000fc80003f45070 */
[----:B------:R-:W-:-:S13]  /*0470*/  ISETP.NE.AND.EX P2, PT, RZ, c[0x0][0x25c], PT, P2 ;  /* 0x00009700ff007a0c */ /* 0x000fda0003f45320 */
[----:B------:R-:W-:-:S06]  /*0480*/  @P2 IMAD.WIDE R134, R16, R200, c[0x0][0x258] ;  /* 0x0000960010862625 */ /* 0x000fcc00078e02c8 */
        /* <DEDUP_REMOVED lines=10> */
[----:B-1----:R-:W-:Y:S02]  /*0530*/  IADD3 R6, R134, 0x3f, RZ ;  /* 0x0000003f86067810 */ /* 0x002fe40007ffe0ff */
        /* <DEDUP_REMOVED lines=12> */
[----:B------:R-:W-:Y:S02]  /*0600*/  ISETP.NE.AND P0, PT, R9, -0x1, PT ;  /* 0xffffffff0900780c */ /* 0x000fe40003f05270 */
[----:B------:R-:W-:-:S09]  /*0610*/  SHF.R.S32.HI R21, RZ, 0x1f, R20 ;  /* 0x0000001fff157819 */ /* 0x000fd20000011414 */
        /* <DEDUP_REMOVED lines=22> */
.L_x_708:
        /* <DEDUP_REMOVED lines=18> */
[----:B------:R-:W-:Y:S01]  /*08a0*/  ISETP.GE.U32.AND P3, PT, R4, R7, PT ;  /* 0x000000070400720c */ /* 0x000fe20003f66070 */
[----:B------:R-:W-:Y:S01]  /*08b0*/  @P0 IMAD.IADD R7, R3, 0x1, R9 ;  /* 0x0000000103070824 */ /* 0x000fe200078e0209 */
[----:B------:R-:W-:-:S03]  /*08c0*/  LOP3.LUT R4, R20, c[0x0][0x1c8], RZ, 0x3c, !PT ;  /* 0x0000720014047a12 */ /* 0x000fc600078e3cff */
[----:B------:R-:W-:Y:S01]  /*08d0*/  @P0 IMAD.WIDE.U32 R22, R7, c[0x0][0x1a0], RZ ;  /* 0x0000680007160a25 */ /* 0x000fe200078e00ff */
[----:B------:R-:W-:-:S03]  /*08e0*/  ISETP.GE.AND P1, PT, R4, RZ, PT ;  /* 0x000000ff0400720c */ /* 0x000fc60003f26270 */
[----:B------:R-:W-:-:S04]  /*08f0*/  @P0 IMAD R7, R7, c[0x0][0x1a4], R23 ;  /* 0x0000690007070a24 */ /* 0x000fc800078e0217 */
        /* <DEDUP_REMOVED lines=15> */
.L_x_709:
[CC--:B------:R-:W-:Y:S01]  /*09f0*/  LEA.HI R4, R8.reuse, R14.reuse, RZ, 0x3 ;  /* 0x0000000e08047211 */ /* 0x0c0fe200078f18ff */
        /* <DEDUP_REMOVED lines=42> */
.L_x_711:
[----:B------:R-:W-:Y:S05]  /*0ca0*/  BSYNC B0 ;  /* 0x0000000000007941 */ /* 0x000fea0003800000 */
.L_x_710:
        /* <DEDUP_REMOVED lines=21> */
.L_x_713:
[----:B------:R-:W-:Y:S05]  /*0e00*/  BSYNC B0 ;  /* 0x0000000000007941 */ /* 0x000fea0003800000 */
.L_x_712:
        /* <DEDUP_REMOVED lines=21> */
.L_x_715:
[----:B------:R-:W-:Y:S05]  /*0f60*/  BSYNC B0 ;  /* 0x0000000000007941 */ /* 0x000fea0003800000 */
.L_x_714:
        /* <DEDUP_REMOVED lines=21> */
.L_x_717:
[----:B------:R-:W-:Y:S05]  /*10c0*/  BSYNC B0 ;  /* 0x0000000000007941 */ /* 0x000fea0003800000 */
.L_x_716:
        /* <DEDUP_REMOVED lines=21> */
.L_x_719:
[----:B------:R-:W-:Y:S05]  /*1220*/  BSYNC B0 ;  /* 0x0000000000007941 */ /* 0x000fea0003800000 */
.L_x_718:
        /* <DEDUP_REMOVED lines=21> */
.L_x_721:
[----:B------:R-:W-:Y:S05]  /*1380*/  BSYNC B0 ;  /* 0x0000000000007941 */ /* 0x000fea0003800000 */
.L_x_720:
        /* <DEDUP_REMOVED lines=21> */
.L_x_723:
[----:B------:R-:W-:Y:S05]  /*14e0*/  BSYNC B0 ;  /* 0x0000000000007941 */ /* 0x000fea0003800000 */
.L_x_722:
        /* <DEDUP_REMOVED lines=24> */
.L_x_725:
[----:B------:R-:W-:Y:S05]  /*1670*/  BSYNC B0 ;  /* 0x0000000000007941 */ /* 0x000fea0003800000 */
.L_x_724:
[----:B------:R-:W-:Y:S01]  /*1680*/  LEA.HI R8, R8, R14, RZ, 0x4 ;  /* 0x0000000e08087211 */ /* 0x000fe200078f20ff */
[----:B------:R-:W-:Y:S01]  /*1690*/  IMAD R5, R19, c[0x0][0x198], RZ ;  /* 0x0000660013057a24 */ /* 0x000fe200078e02ff */
[----:B------:R-:W-:Y:S01]  /*16a0*/  IADD3 R132, R221, -0x1, RZ ;  /* 0xffffffffdd847810 */ /* 0x000fe20007ffe0ff */
[----:B-1----:R-:W-:Y:S01]  /*16b0*/  IMAD.WIDE.U32 R26, R18, c[0x0][0x198], R216 ;  /* 0x00006600121a7a25 */ /* 0x002fe200078e00d8 */
[----:B------:R-:W-:Y:S01]  /*16c0*/  LOP3.LUT R2, R8, 0xfffffff0, RZ, 0xc0, !PT ;  /* 0xfffffff008027812 */ /* 0x000fe200078ec0ff */
[----:B------:R-:W-:Y:S01]  /*16d0*/  BSSY B0, `(.L_x_726) ;  /* 0x000002f000007945 */ /* 0x000fe20003800000 */
[----:B------:R-:W-:Y:S01]  /*16e0*/  SHF.R.S32.HI R10, RZ, 0x1f, R132 ;  /* 0x0000001fff0a7819 */ /* 0x000fe20000011484 */
[----:B------:R-:W-:Y:S01]  /*16f0*/  IMAD R5, R18, c[0x0][0x19c], R5 ;  /* 0x0000670012057a24 */ /* 0x000fe200078e0205 */
[----:B------:R-:W-:Y:S01]  /*1700*/  IADD3 R212, P1, R212, R26, RZ ;  /* 0x0000001ad4d47210 */ /* 0x000fe20007f3e0ff */
[----:B------:R-:W-:Y:S01]  /*1710*/  IMAD R3, R19, c[0x0][0x1a0], RZ ;  /* 0x0000680013037a24 */ /* 0x000fe200078e02ff */
[----:B------:R-:W-:Y:S01]  /*1720*/  IADD3 R2, -R2, R14, RZ ;  /* 0x0000000e02027210 */ /* 0x000fe20007ffe1ff */
[----:B------:R-:W-:Y:S01]  /*1730*/  IMAD.WIDE.U32 R24, R18, c[0x0][0x1a0], R216 ;  /* 0x0000680012187a25 */ /* 0x000fe200078e00d8 */
[----:B------:R-:W-:-:S02]  /*1740*/  IADD3.X R213, R6, R27, R5, P1, !PT ;  /* 0x0000001b06d57210 */ /* 0x000fc40000ffe405 */
[----:B------:R-:W-:Y:S01]  /*1750*/  SHF.R.S32.HI R130, RZ, 0x1f, R2 ;  /* 0x0000001fff827819 */ /* 0x000fe20000011402 */
[----:B------:R-:W-:Y:S01]  /*1760*/  IMAD R3, R18, c[0x0][0x1a4], R3 ;  /* 0x0000690012037a24 */ /* 0x000fe200078e0203 */
[----:B------:R-:W-:Y:S01]  /*1770*/  IADD3 R22, P0, R22, R24, RZ ;  /* 0x0000001816167210 */ /* 0x000fe20007f1e0ff */
[----:B------:R-:W-:Y:S01]  /*1780*/  IMAD R5, R132, -0x40, R134 ;  /* 0xffffffc084057824 */ /* 0x000fe200078e0286 */
[----:B------:R-:W-:Y:S01]  /*1790*/  LEA.HI R130, R130, R2, RZ, 0x3 ;  /* 0x0000000282827211 */ /* 0x000fe200078f18ff */
[----:B------:R-:W-:Y:S01]  /*17a0*/  IMAD R214, R238, c[0x0][0x1b0], RZ ;  /* 0x00006c00eed67a24 */ /* 0x000fe200078e02ff */
[----:B------:R-:W-:Y:S01]  /*17b0*/  IADD3.X R23, R7, R25, R3, P0, !PT ;  /* 0x0000001907177210 */ /* 0x000fe200007fe403 */
[----:B------:R-:W-:Y:S01]  /*17c0*/  IMAD.WIDE.U32 R212, R236, c[0x0][0x1b0], R212 ;  /* 0x00006c00ecd47a25 */ /* 0x000fe200078e00d4 */
[----:B------:R-:W-:Y:S02]  /*17d0*/  ISETP.GE.AND P0, PT, R18, R5, PT ;  /* 0x000000051200720c */ /* 0x000fe40003f06270 */
[----:B------:R-:W-:Y:S01]  /*17e0*/  LOP3.LUT R7, R130, 0xfffffff8, RZ, 0xc0, !PT ;  /* 0xfffffff882077812 */ /* 0x000fe200078ec0ff */
[----:B------:R-:W-:Y:S01]  /*17f0*/  IMAD R214, R236, c[0x0][0x1b4], R214 ;  /* 0x00006d00ecd67a24 */ /* 0x000fe200078e02d6 */
[----:B------:R-:W-:Y:S01]  /*1800*/  MOV R133, 0x20 ;  /* 0x0000002000857802 */ /* 0x000fe20000000f00 */
[----:B------:R-:W-:Y:S01]  /*1810*/  IMAD R238, R238, c[0x0][0x1b8], RZ ;  /* 0x00006e00eeee7a24 */ /* 0x000fe200078e02ff */
[----:B------:R-:W-:Y:S01]  /*1820*/  IADD3 R7, R2, -R7, RZ ;  /* 0x8000000702077210 */ /* 0x000fe20007ffe0ff */
[----:B------:R-:W-:Y:S01]  /*1830*/  IMAD.IADD R215, R213, 0x1, R214 ;  /* 0x00000001d5d77824 */ /* 0x000fe200078e02d6 */
[----:B------:R-:W-:Y:S01]  /*1840*/  SHF.L.U32 R130, R130, 0x6, RZ ;  /* 0x0000000682827819 */ /* 0x000fe200000006ff */
[----:B------:R-:W-:Y:S01]  /*1850*/  IMAD R6, R127, R132, RZ ;  /* 0x000000847f067224 */ /* 0x000fe200078e02ff */
[----:B------:R-:W-:Y:S01]  /*1860*/  R2P PR, R7, 0x6 ;  /* 0x0000000607007804 */ /* 0x000fe20000000000 */
[----:B------:R-:W-:Y:S01]  /*1870*/  IMAD.MOV.U32 R214, RZ, RZ, R212 ;  /* 0x000000ffffd67224 */ /* 0x000fe200078e00d4 */
[----:B------:R-:W-:Y:S01]  /*1880*/  LOP3.LUT R130, R130, 0xfffffe00, RZ, 0xc0, !PT ;  /* 0xfffffe0082827812 */ /* 0x000fe200078ec0ff */
[----:B------:R-:W-:-:S02]  /*1890*/  IMAD R238, R236, c[0x0][0x1bc], R238 ;  /* 0x00006f00ecee7a24 */ /* 0x000fc400078e02ee */
[----:B------:R-:W-:Y:S01]  /*18a0*/  IMAD.WIDE.U32 R236, R236, c[0x0][0x1b8], R22 ;  /* 0x00006e00ecec7a25 */ /* 0x000fe200078e0016 */
[----:B------:R-:W-:-:S03]  /*18b0*/  SEL R3, R133, 0xffffffe0, !P2 ;  /* 0xffffffe085037807 */ /* 0x000fc60005000000 */
[----:B------:R-:W-:Y:S01]  /*18c0*/  IMAD.MOV.U32 R2, RZ, RZ, 0x10 ;  /* 0x00000010ff027424 */ /* 0x000fe200078e00ff */
[----:B------:R-:W-:Y:S01]  /*18d0*/  IADD3 R239, R237, R238, RZ ;  /* 0x000000eeedef7210 */ /* 0x000fe20007ffe0ff */
[-C--:B------:R-:W-:Y:S02]  /*18e0*/  IMAD R6, R10, R128.reuse, R6 ;  /* 0x000000800a067224 */ /* 0x080fe400078e0206 */
[----:B------:R-:W-:Y:S01]  /*18f0*/  IMAD.WIDE.U32 R22, R132, R128, R214 ;  /* 0x0000008084167225 */ /* 0x000fe200078e00d6 */
[----:B------:R-:W-:-:S03]  /*1900*/  SEL R2, R2, 0xfffffff0, !P1 ;  /* 0xfffffff002027807 */ /* 0x000fc60004800000 */
[----:B------:R-:W-:Y:S01]  /*1910*/  IMAD.IADD R25, R23, 0x1, R6 ;  /* 0x0000000117197824 */ /* 0x000fe200078e0206 */
        /* <DEDUP_REMOVED lines=10> */
.L_x_727:
[----:B------:R-:W-:Y:S05]  /*19c0*/  BSYNC B0 ;  /* 0x0000000000007941 */ /* 0x000fea0003800000 */
.L_x_726:
        /* <DEDUP_REMOVED lines=10> */
[----:B-1----:R-:W-:-:S04]  /*1a70*/  LEA R26, P0, R15, c[0x0][0x168], 0x1 ;  /* 0x00005a000f1a7a11 */ /* 0x002fc800078008ff */
[----:B------:R-:W-:-:S05]  /*1a80*/  LEA.HI.X R27, R15, c[0x0][0x16c], R6, 0x1, P0 ;  /* 0x00005b000f1b7a11 */ /* 0x000fca00000f0c06 */
[----:B------:R-:W-:Y:S01]  /*1a90*/  @!PT LDS RZ, [RZ] ;  /* 0x00000000fffff984 */ /* 0x000fe20000000800 */
[----:B------:R-:W-:Y:S01]  /*1aa0*/  @!PT LDS RZ, [RZ] ;  /* 0x00000000fffff984 */ /* 0x000fe20000000800 */
[----:B------:R-:W-:Y:S01]  /*1ab0*/  @!PT LDS RZ, [RZ] ;  /* 0x00000000fffff984 */ /* 0x000fe20000000800 */
[----:B------:R1:W-:Y:S04]  /*1ac0*/  LDGSTS.E.BYPASS.LTC128B.128 [R210+0x4800], [R26.64] ;  /* 0x048000001ad27fae */ /* 0x0003e8000b901d54 */
.L_x_729:
[----:B------:R-:W-:Y:S05]  /*1ad0*/  BSYNC B0 ;  /* 0x0000000000007941 */ /* 0x000fea0003800000 */
.L_x_728:
        /* <DEDUP_REMOVED lines=15> */
.L_x_731:
[----:B------:R-:W-:Y:S05]  /*1bd0*/  BSYNC B0 ;  /* 0x0000000000007941 */ /* 0x000fea0003800000 */
.L_x_730:
[----:B------:R-:W-:Y:S01]  /*1be0*/  ISETP.GE.AND P0, PT, R209, R5, PT ;  /* 0x00000005d100720c */ /* 0x000fe20003f06270 */
[----:B------:R-:W-:-:S12]  /*1bf0*/  BSSY B0, `(.L_x_732) ;  /* 0x0000010000007945 */ /* 0x000fd80003800000 */
        /* <DEDUP_REMOVED lines=15> */
.L_x_733:
[----:B------:R-:W-:Y:S05]  /*1cf0*/  BSYNC B0 ;  /* 0x0000000000007941 */ /* 0x000fea0003800000 */
.L_x_732:
[----:B------:R-:W-:Y:S01]  /*1d00*/  ISETP.NE.U32.AND P1, PT, RZ, c[0x0][0x318], PT ;  /* 0x0000c600ff007a0c */ /* 0x000fe20003f25070 */
[----:B------:R-:W0:Y:S03]  /*1d10*/  LDGDEPBAR ;  /* 0x00000000000079af */ /* 0x000e260000000000 */
[----:B------:R-:W-:-:S13]  /*1d20*/  ISETP.NE.AND.EX P1, PT, RZ, c[0x0][0x31c], PT, P1 ;  /* 0x0000c700ff007a0c */ /* 0x000fda0003f25310 */
[----:B------:R-:W-:Y:S01]  /*1d30*/  @P1 SHF.R.S32.HI R6, RZ, 0x1f, R16 ;  /* 0x0000001fff061819 */ /* 0x000fe20000011410 */
[----:B------:R-:W-:-:S04]  /*1d40*/  @P1 IMAD.WIDE.U32 R20, R16, c[0x0][0x320], R20 ;  /* 0x0000c80010141a25 */ /* 0x000fc800078e0014 */
[----:B------:R-:W-:Y:S01]  /*1d50*/  @P1 IMAD R6, R6, c[0x0][0x320], RZ ;  /* 0x0000c80006061a24 */ /* 0x000fe200078e02ff */
[----:B------:R-:W-:-:S04]  /*1d60*/  DEPBAR.LE SB0, 0x0 ;  /* 0x000080000000791a */ /* 0x000fc80000000000 */
[----:B------:R-:W-:Y:S01]  /*1d70*/  @P1 IMAD R6, R16, c[0x0][0x324], R6 ;  /* 0x0000c90010061a24 */ /* 0x000fe200078e0206 */
[----:B------:R-:W-:-:S03]  /*1d80*/  @P1 LEA R16, P0, R20, c[0x0][0x318], 0x2 ;  /* 0x0000c60014101a11 */ /* 0x000fc600078010ff */
[----:B------:R-:W-:-:S05]  /*1d90*/  @P1 IMAD.IADD R6, R21, 0x1, R6 ;  /* 0x0000000115061824 */ /* 0x000fca00078e0206 */
[----:B------:R-:W-:-:S05]  /*1da0*/  @P1 LEA.HI.X R17, R20, c[0x0][0x31c], R6, 0x2, P0 ;  /* 0x0000c70014111a11 */ /* 0x000fca00000f1406 */
[----:B--2---:R5:W2:Y:S01]  /*1db0*/  @P1 LDG.E R16, [R16.64] ;  /* 0x0000001410101981 */ /* 0x004aa2000c1e1900 */
[----:B------:R-:W-:Y:S01]  /*1dc0*/  ISETP.GE.AND P0, PT, R18, R5, PT ;  /* 0x000000051200720c */ /* 0x000fe20003f06270 */
[----:B------:R-:W-:Y:S01]  /*1dd0*/  IMAD.MOV.U32 R6, RZ, RZ, c[0x0][0x1a0] ;  /* 0x00006800ff067624 */ /* 0x000fe200078e00ff */
[----:B------:R-:W2:Y:S01]  /*1de0*/  @P1 MUFU.RCP R15, c[0x0][0x238] ;  /* 0x00008e00000f1b08 */ /* 0x000ea20000001000 */
[----:B------:R-:W-:Y:S01]  /*1df0*/  BAR.SYNC.DEFER_BLOCKING 0x0 ;  /* 0x0000000000007b1d */ /* 0x000fe20000010000 */
[----:B------:R-:W-:Y:S01]  /*1e00*/  MOV R238, R236 ;  /* 0x000000ec00ee7202 */ /* 0x000fe20000000f00 */
[----:B------:R-:W-:Y:S01]  /*1e10*/  IMAD.SHL.U32 R204, R14, 0x2, RZ ;  /* 0x000000020ecc7824 */ /* 0x000fe200078e00ff */
[----:B------:R-:W-:Y:S01]  /*1e20*/  SHF.L.U64.HI R198, R6, R198, c[0x0][0x1a4] ;  /* 0x0000690006c67619 */ /* 0x000fe200000102c6 */
[----:B------:R-:W-:Y:S01]  /*1e30*/  IMAD R232, R232, 0x8, R131 ;  /* 0x00000008e8e87824 */ /* 0x000fe200078e0283 */
[----:B------:R-:W-:Y:S01]  /*1e40*/  SHF.L.U32 R199, R6, 0x6, RZ ;  /* 0x0000000606c77819 */ /* 0x000fe200000006ff */
[----:B------:R-:W-:Y:S01]  /*1e50*/  BSSY B0, `(.L_x_734) ;  /* 0x0000016000007945 */ /* 0x000fe20003800000 */
[----:B------:R-:W-:-:S02]  /*1e60*/  SHF.R.S32.HI R203, RZ, 0x1f, R0 ;  /* 0x0000001fffcb7819 */ /* 0x000fc40000011400 */
[----:B------:R-:W-:Y:S01]  /*1e70*/  LOP3.LUT R204, R204, 0x6, RZ, 0xc0, !PT ;  /* 0x00000006cccc7812 */ /* 0x000fe200078ec0ff */
[----:B------:R-:W-:Y:S01]  /*1e80*/  IMAD.WIDE.U32 R20, R132, R199, R238 ;  /* 0x000000c784147225 */ /* 0x000fe200078e00ee */
[----:B------:R-:W-:-:S03]  /*1e90*/  LEA.HI R203, R203, R0, RZ, 0x2 ;  /* 0x00000000cbcb7211 */ /* 0x000fc600078f10ff */
[----:B------:R-:W-:Y:S01]  /*1ea0*/  IMAD.MOV.U32 R0, RZ, RZ, RZ ;  /* 0x000000ffff007224 */ /* 0x000fe200078e00ff */
[----:B------:R-:W-:Y:S01]  /*1eb0*/  SHF.R.S32.HI R203, RZ, 0x2, R203 ;  /* 0x00000002ffcb7819 */ /* 0x000fe200000114cb */
[----:B-----5:R-:W-:Y:S01]  /*1ec0*/  IMAD R17, R198, R132, RZ ;  /* 0x00000084c6117224 */ /* 0x020fe200078e02ff */
[----:B------:R1:W-:Y:S03]  /*1ed0*/  @P0 STS.128 [R210+0x6000], RZ ;  /* 0x006000ffd2000388 */ /* 0x0003e60000000c00 */
[----:B------:R-:W-:Y:S02]  /*1ee0*/  IMAD R10, R10, R199, R17 ;  /* 0x000000c70a0a7224 */ /* 0x000fe400078e0211 */
[----:B--2---:R-:W-:-:S03]  /*1ef0*/  @P1 FMUL.FTZ R0, R16, R15 ;  /* 0x0000000f10001220 */ /* 0x004fc60000410000 */
[----:B------:R-:W-:Y:S01]  /*1f00*/  IADD3 R15, R21, R10, RZ ;  /* 0x0000000a150f7210 */ /* 0x000fe20007ffe0ff */
[----:B------:R-:W-:Y:S05]  /*1f10*/  @P0 BRA `(.L_x_735) ;  /* 0x0000009000000947 */ /* 0x000fea0003800000 */
[----:B-1----:R-:W-:-:S13]  /*1f20*/  ISETP.GE.AND P0, PT, R216, c[0x0][0x220], PT ;  /* 0x00008800d8007a0c */ /* 0x002fda0003f06270 */
        /* <DEDUP_REMOVED lines=8> */
.L_x_735:
[----:B-1----:R-:W-:Y:S05]  /*1fb0*/  BSYNC B0 ;  /* 0x0000000000007941 */ /* 0x002fea0003800000 */
.L_x_734:
        /* <DEDUP_REMOVED lines=21> */
.L_x_737:
[----:B------:R-:W-:Y:S05]  /*2110*/  BSYNC B0 ;  /* 0x0000000000007941 */ /* 0x000fea0003800000 */
.L_x_736:
        /* <DEDUP_REMOVED lines=16> */
.L_x_739:
[----:B------:R-:W-:Y:S05]  /*2220*/  BSYNC B0 ;  /* 0x0000000000007941 */ /* 0x000fea0003800000 */
.L_x_738:
        /* <DEDUP_REMOVED lines=18> */
.L_x_741:
[----:B------:R-:W-:Y:S05]  /*2350*/  BSYNC B0 ;  /* 0x0000000000007941 */ /* 0x000fea0003800000 */
.L_x_740:
[----:B------:R-:W-:Y:S01]  /*2360*/  SHF.R.S32.HI R5, RZ, 0x4, R8 ;  /* 0x00000004ff057819 */ /* 0x000fe20000011408 */
[C---:B------:R-:W-:Y:S01]  /*2370*/  IMAD.SHL.U32 R6, R4.reuse, 0x40, RZ ;  /* 0x0000004004067824 */ /* 0x040fe200078e00ff */
[----:B------:R-:W-:Y:S01]  /*2380*/  R2P PR, R4, 0x6 ;  /* 0x0000000604007804 */ /* 0x000fe20000000000 */
[----:B------:R-:W-:Y:S01]  /*2390*/  IMAD.SHL.U32 R7, R7, 0x40, RZ ;  /* 0x0000004007077824 */ /* 0x000fe200078e00ff */
[----:B------:R-:W-:Y:S01]  /*23a0*/  LEA.HI R8, R8, R5, RZ, 0x1 ;  /* 0x0000000508087211 */ /* 0x000fe200078f08ff */
[----:B------:R-:W-:Y:S01]  /*23b0*/  IMAD.SHL.U32 R18, R18, 0x8, RZ ;  /* 0x0000000812127824 */ /* 0x000fe200078e00ff */
[----:B------:R-:W-:Y:S01]  /*23c0*/  LOP3.LUT R6, R6, 0x1c0, RZ, 0xc0, !PT ;  /* 0x000001c006067812 */ /* 0x000fe200078ec0ff */
[----:B------:R-:W-:Y:S01]  /*23d0*/  IMAD R194, R131, 0x400, R130 ;  /* 0x0000040083c27824 */ /* 0x000fe200078e0282 */
[----:B------:R-:W-:Y:S01]  /*23e0*/  LOP3.LUT R8, R8, 0xfffffffe, RZ, 0xc0, !PT ;  /* 0xfffffffe08087812 */ /* 0x000fe200078ec0ff */
[----:B------:R-:W0:Y:S01]  /*23f0*/  LDGDEPBAR ;  /* 0x00000000000079af */ /* 0x000e220000000000 */
[----:B------:R-:W-:Y:S01]  /*2400*/  LOP3.LUT R7, R7, 0x1c0, RZ, 0xc0, !PT ;  /* 0x000001c007077812 */ /* 0x000fe200078ec0ff */
[----:B------:R-:W-:Y:S01]  /*2410*/  UIADD3 UR17, UR25, 0x646e171e, URZ ;  /* 0x646e171e19117890 */ /* 0x000fe2000fffe03f */
[----:B------:R-:W-:Y:S01]  /*2420*/  LOP3.LUT R18, R6, 0x8, R18, 0xf8, !PT ;  /* 0x0000000806127812 */ /* 0x000fe200078ef812 */
[----:B------:R-:W-:Y:S01]  /*2430*/  IMAD.IADD R8, R5, 0x1, -R8 ;  /* 0x0000000105087824 */ /* 0x000fe200078e0a08 */
[----:B------:R-:W-:-:S02]  /*2440*/  SHF.R.U32.HI R6, RZ, 0x3, R6 ;  /* 0x00000003ff067819 */ /* 0x000fc40000011606 */
[----:B------:R-:W-:Y:S01]  /*2450*/  SHF.R.U32.HI R129, RZ, 0x3, R7 ;  /* 0x00000003ff817819 */ /* 0x000fe20000011607 */
[----:B------:R-:W-:Y:S01]  /*2460*/  IMAD.SHL.U32 R5, R8, 0x8, RZ ;  /* 0x0000000808057824 */ /* 0x000fe200078e00ff */
[----:B------:R-:W-:Y:S02]  /*2470*/  LOP3.LUT R6, R18, R6, RZ, 0x3c, !PT ;  /* 0x0000000612067212 */ /* 0x000fe400078e3cff */
[----:B------:R-:W-:Y:S02]  /*2480*/  SEL R4, R133, 0xffffffe0, !P1 ;  /* 0xffffffe085047807 */ /* 0x000fe40004800000 */
[----:B------:R-:W-:Y:S01]  /*2490*/  LOP3.LUT R5, R7, 0x8, R5, 0xf8, !PT ;  /* 0x0000000807057812 */ /* 0x000fe200078ef805 */
[----:B------:R-:W-:Y:S01]  /*24a0*/  IMAD R193, R8, 0x200, R6 ;  /* 0x0000020008c17824 */ /* 0x000fe200078e0206 */
[----:B------:R-:W-:Y:S02]  /*24b0*/  IADD3 R235, R135, 0x8, RZ ;  /* 0x0000000887eb7810 */ /* 0x000fe40007ffe0ff */
[----:B------:R-:W-:Y:S01]  /*24c0*/  LOP3.LUT R129, R5, R129, RZ, 0x3c, !PT ;  /* 0x0000008105817212 */ /* 0x000fe200078e3cff */
[----:B------:R-:W-:Y:S01]  /*24d0*/  IMAD.SHL.U32 R193, R193, 0x2, RZ ;  /* 0x00000002c1c17824 */ /* 0x000fe200078e00ff */
[----:B------:R-:W-:-:S02]  /*24e0*/  IADD3 R233, R135, 0x40, RZ ;  /* 0x0000004087e97810 */ /* 0x000fc40007ffe0ff */
[----:B------:R-:W-:Y:S01]  /*24f0*/  IADD3 R220, R135, 0x48, RZ ;  /* 0x0000004887dc7810 */ /* 0x000fe20007ffe0ff */
[----:B------:R-:W-:Y:S01]  /*2500*/  IMAD.IADD R194, R129, 0x1, R194 ;  /* 0x0000000181c27824 */ /* 0x000fe200078e02c2 */
[----:B------:R-:W-:Y:S01]  /*2510*/  LDSM.16.M88.4 R92, [R193+0x4000] ;  /* 0x00400000c15c783b */ /* 0x000fe20000000200 */
[C---:B------:R-:W-:Y:S01]  /*2520*/  IMAD.IADD R187, R193.reuse, 0x1, R4 ;  /* 0x00000001c1bb7824 */ /* 0x040fe200078e0204 */
[C---:B------:R-:W-:Y:S01]  /*2530*/  IADD3 R5, R193.reuse, 0x4000, RZ ;  /* 0x00004000c1057810 */ /* 0x040fe20007ffe0ff */
[----:B------:R-:W-:Y:S01]  /*2540*/  IMAD.SHL.U32 R194, R194, 0x2, RZ ;  /* 0x00000002c2c27824 */ /* 0x000fe200078e00ff */
[----:B------:R-:W-:Y:S01]  /*2550*/  LDSM.16.M88.4 R88, [R193+0x4800] ;  /* 0x00480000c158783b */ /* 0x000fe20000000200 */
[----:B------:R-:W-:Y:S02]  /*2560*/  IADD3 R190, R193, 0x4040, RZ ;  /* 0x00004040c1be7810 */ /* 0x000fe40007ffe0ff */
[--C-:B------:R-:W-:Y:S01]  /*2570*/  IMAD R192, R2, 0x2, R194.reuse ;  /* 0x0000000202c07824 */ /* 0x100fe200078e02c2 */
[----:B------:R-:W5:Y:S01]  /*2580*/  LDSM.16.M88.4 R80, [R194] ;  /* 0x00000000c250783b */ /* 0x000f620000000200 */
[----:B------:R-:W-:Y:S01]  /*2590*/  @P2 IADD3 R190, R5, -0x40, RZ ;  /* 0xffffffc005be2810 */ /* 0x000fe20007ffe0ff */
[----:B------:R-:W-:Y:S01]  /*25a0*/  IMAD R191, R3, 0x2, R194 ;  /* 0x0000000203bf7824 */ /* 0x000fe200078e02c2 */
[-C--:B------:R-:W-:Y:S01]  /*25b0*/  IMNMX R240, R135, R134.reuse, PT ;  /* 0x0000008687f07217 */ /* 0x080fe20003800200 */
[----:B------:R-:W1:Y:S01]  /*25c0*/  LDSM.16.M88.4 R20, [R194+0x2000] ;  /* 0x00200000c214783b */ /* 0x000e620000000200 */
[-C--:B------:R-:W-:Y:S01]  /*25d0*/  IMNMX R235, R235, R134.reuse, PT ;  /* 0x00000086ebeb7217 */ /* 0x080fe20003800200 */
[----:B------:R-:W-:Y:S01]  /*25e0*/  IMAD.IADD R180, R4, 0x1, R190 ;  /* 0x0000000104b47824 */ /* 0x000fe200078e02be */
[-C--:B------:R-:W-:Y:S01]  /*25f0*/  IMNMX R233, R233, R134.reuse, PT ;  /* 0x00000086e9e97217 */ /* 0x080fe20003800200 */
[----:B------:R-:W2:Y:S01]  /*2600*/  LDSM.16.M88.4 R84, [R193+0x5000] ;  /* 0x00500000c154783b */ /* 0x000ea20000000200 */
[----:B------:R-:W-:Y:S01]  /*2610*/  IMAD R189, R2, 0x2, R191 ;  /* 0x0000000202bd7824 */ /* 0x000fe200078e02bf */
[----:B------:R-:W-:-:S02]  /*2620*/  IMNMX R220, R220, R134, PT ;  /* 0x00000086dcdc7217 */ /* 0x000fc40003800200 */
[----:B-1----:R-:W1:Y:S01]  /*2630*/  LDSM.16.M88.4 R8, [R193+0x5800] ;  /* 0x00580000c108783b */ /* 0x002e620000000200 */
[C---:B------:R-:W-:Y:S02]  /*2640*/  IADD3 R183, R190.reuse, 0x800, RZ ;  /* 0x00000800beb77810 */ /* 0x040fe40007ffe0ff */
[C---:B------:R-:W-:Y:S01]  /*2650*/  IADD3 R182, R190.reuse, 0x1000, RZ ;  /* 0x00001000beb67810 */ /* 0x040fe20007ffe0ff */
[----:B------:R-:W-:Y:S01]  /*2660*/  LDSM.16.M88.4 R120, [R187+0x4000] ;  /* 0x00400000bb78783b */ /* 0x000fe20000000200 */
[----:B------:R-:W-:-:S03]  /*2670*/  IADD3 R181, R190, 0x1800, RZ ;  /* 0x00001800beb57810 */ /* 0x000fc60007ffe0ff */
[----:B------:R-:W3:Y:S04]  /*2680*/  LDSM.16.M88.4 R96, [R192] ;  /* 0x00000000c060783b */ /* 0x000ee80000000200 */
[----:B------:R-:W4:Y:S04]  /*2690*/  LDSM.16.M88.4 R12, [R192+0x2000] ;  /* 0x00200000c00c783b */ /* 0x000f280000000200 */
[----:B------:R-:W1:Y:S04]  /*26a0*/  LDSM.16.M88.4 R116, [R187+0x4800] ;  /* 0x00480000bb74783b */ /* 0x000e680000000200 */
[----:B------:R-:W1:Y:S04]  /*26b0*/  LDSM.16.M88.4 R112, [R187+0x5000] ;  /* 0x00500000bb70783b */ /* 0x000e680000000200 */
[----:B------:R-:W1:Y:S01]  /*26c0*/  LDSM.16.M88.4 R108, [R187+0x5800] ;  /* 0x00580000bb6c783b */ /* 0x000e620000000200 */
[-C--:B-----5:R-:W-:Y:S03]  /*26d0*/  HMMA.16816.F32.BF16 R60, R80, R92.reuse, RZ ;  /* 0x0000005c503c723c */ /* 0x0a0fe600000418ff */
[----:B------:R-:W-:Y:S04]  /*26e0*/  LDSM.16.M88.4 R72, [R190] ;  /* 0x00000000be48783b */ /* 0x000fe80000000200 */
[----:B------:R-:W-:Y:S01]  /*26f0*/  LDSM.16.M88.4 R76, [R191+0x2000] ;  /* 0x00200000bf4c783b */ /* 0x000fe20000000200 */
[C---:B------:R-:W-:Y:S03]  /*2700*/  HMMA.16816.F32.BF16 R56, R20.reuse, R92, RZ ;  /* 0x0000005c1438723c */ /* 0x040fe600000418ff */
[----:B------:R-:W-:Y:S04]  /*2710*/  LDSM.16.M88.4 R64, [R190+0x1000] ;  /* 0x00100000be40783b */ /* 0x000fe80000000200 */
[----:B------:R-:W-:Y:S01]  /*2720*/  LDSM.16.M88.4 R100, [R180] ;  /* 0x00000000b464783b */ /* 0x000fe20000000200 */
[C---:B------:R-:W-:Y:S03]  /*2730*/  HMMA.16816.F32.BF16 R52, R20.reuse, R94, RZ ;  /* 0x0000005e1434723c */ /* 0x040fe600000418ff */
[----:B--2---:R-:W-:Y:S04]  /*2740*/  LDSM.16.M88.4 R16, [R190+0x1800] ;  /* 0x00180000be10783b */ /* 0x004fe80000000200 */
[----:B------:R-:W-:Y:S01]  /*2750*/  LDSM.16.M88.4 R68, [R190+0x800] ;  /* 0x00080000be44783b */ /* 0x000fe20000000200 */
[C---:B------:R-:W-:Y:S03]  /*2760*/  HMMA.16816.F32.BF16 R44, R20.reuse, R88, RZ ;  /* 0x00000058142c723c */ /* 0x040fe600000418ff */
[----:B------:R-:W-:Y:S05]  /*2770*/  LDSM.16.M88.4 R4, [R189+0x2000] ;  /* 0x00200000bd04783b */ /* 0x000fea0000000200 */
[C---:B------:R-:W-:Y:S08]  /*2780*/  HMMA.16816.F32.BF16 R32, R20.reuse, R84, RZ ;  /* 0x000000541420723c */ /* 0x040ff000000418ff */
[C---:B------:R-:W-:Y:S08]  /*2790*/  HMMA.16816.F32.BF16 R40, R20.reuse, R90, RZ ;  /* 0x0000005a1428723c */ /* 0x040ff000000418ff */
[----:B------:R-:W-:Y:S08]  /*27a0*/  HMMA.16816.F32.BF16 R28, R20, R86, RZ ;  /* 0x00000056141c723c */ /* 0x000ff000000418ff */
[C---:B------:R-:W-:Y:S08]  /*27b0*/  HMMA.16816.F32.BF16 R48, R80.reuse, R88, RZ ;  /* 0x000000585030723c */ /* 0x040ff000000418ff */
[C---:B------:R-:W-:Y:S08]  /*27c0*/  HMMA.16816.F32.BF16 R36, R80.reuse, R84, RZ ;  /* 0x000000545024723c */ /* 0x040ff000000418ff */
[----:B------:R-:W-:Y:S08]  /*27d0*/  HMMA.16816.F32.BF16 R92, R80, R94, RZ ;  /* 0x0000005e505c723c */ /* 0x000ff000000418ff */
[----:B-1----:R-:W-:Y:S08]  /*27e0*/  HMMA.16816.F32.BF16 R24, R20, R8, RZ ;  /* 0x000000081418723c */ /* 0x002ff000000418ff */
[C---:B------:R-:W-:Y:S08]  /*27f0*/  HMMA.16816.F32.BF16 R88, R80.reuse, R90, RZ ;  /* 0x0000005a5058723c */ /* 0x040ff000000418ff */
[C---:B------:R-:W-:Y:S08]  /*2800*/  HMMA.16816.F32.BF16 R84, R80.reuse, R86, RZ ;  /* 0x000000565054723c */ /* 0x040ff000000418ff */
[----:B------:R-:W-:Y:S08]  /*2810*/  HMMA.16816.F32.BF16 R104, R80, R8, RZ ;  /* 0x000000085068723c */ /* 0x000ff000000418ff */
[-C--:B------:R-:W-:Y:S08]  /*2820*/  HMMA.16816.F32.BF16 R20, R20, R10.reuse, RZ ;  /* 0x0000000a1414723c */ /* 0x080ff000000418ff */
[----:B------:R-:W-:Y:S01]  /*2830*/  HMMA.16816.F32.BF16 R80, R80, R10, RZ ;  /* 0x0000000a5050723c */ /* 0x000fe200000418ff */
[----:B------:R-:W1:Y:S07]  /*2840*/  LDSM.16.M88.4 R8, [R191] ;  /* 0x00000000bf08783b */ /* 0x000e6e0000000200 */
[-C--:B---3--:R-:W-:Y:S08]  /*2850*/  HMMA.16816.F32.BF16 R60, R96, R120.reuse, R60 ;  /* 0x00000078603c723c */ /* 0x088ff0000004183c */
[C---:B----4-:R-:W-:Y:S08]  /*2860*/  HMMA.16816.F32.BF16 R56, R12.reuse, R120, R56 ;  /* 0x000000780c38723c */ /* 0x050ff00000041838 */
[C---:B------:R-:W-:Y:S08]  /*2870*/  HMMA.16816.F32.BF16 R44, R12.reuse, R116, R44 ;  /* 0x000000740c2c723c */ /* 0x040ff0000004182c */
[C---:B------:R-:W-:Y:S08]  /*2880*/  HMMA.16816.F32.BF16 R32, R12.reuse, R112, R32 ;  /* 0x000000700c20723c */ /* 0x040ff00000041820 */
[C---:B------:R-:W-:Y:S08]  /*2890*/  HMMA.16816.F32.BF16 R24, R12.reuse, R108, R24 ;  /* 0x0000006c0c18723c */ /* 0x040ff00000041818 */
[C---:B------:R-:W-:Y:S08]  /*28a0*/  HMMA.16816.F32.BF16 R52, R12.reuse, R122, R52 ;  /* 0x0000007a0c34723c */ /* 0x040ff00000041834 */
[C---:B------:R-:W-:Y:S08]  /*28b0*/  HMMA.16816.F32.BF16 R40, R12.reuse, R118, R40 ;  /* 0x000000760c28723c */ /* 0x040ff00000041828 */
[C---:B------:R-:W-:Y:S08]  /*28c0*/  HMMA.16816.F32.BF16 R28, R12.reuse, R114, R28 ;  /* 0x000000720c1c723c */ /* 0x040ff0000004181c */
[----:B------:R-:W-:Y:S01]  /*28d0*/  HMMA.16816.F32.BF16 R20, R12, R110, R20 ;  /* 0x0000006e0c14723c */ /* 0x000fe20000041814 */
[----:B------:R-:W2:Y:S07]  /*28e0*/  LDSM.16.M88.4 R12, [R189] ;  /* 0x00000000bd0c783b */ /* 0x000eae0000000200 */
[C---:B------:R-:W-:Y:S08]  /*28f0*/  HMMA.16816.F32.BF16 R92, R96.reuse, R122, R92 ;  /* 0x0000007a605c723c */ /* 0x040ff0000004185c */
[C---:B------:R-:W-:Y:S08]  /*2900*/  HMMA.16816.F32.BF16 R36, R96.reuse, R112, R36 ;  /* 0x000000706024723c */ /* 0x040ff00000041824 */
[----:B------:R-:W-:Y:S08]  /*2910*/  HMMA.16816.F32.BF16 R84, R96, R114, R84 ;  /* 0x000000726054723c */ /* 0x000ff00000041854 */
[----:B-1----:R-:W-:Y:S08]  /*2920*/  HMMA.16816.F32.BF16 R60, R8, R72, R60 ;  /* 0x00000048083c723c */ /* 0x002ff0000004183c */
[C---:B------:R-:W-:Y:S08]  /*2930*/  HMMA.16816.F32.BF16 R104, R96.reuse, R108, R104 ;  /* 0x0000006c6068723c */ /* 0x040ff00000041868 */
[----:B------:R-:W-:Y:S08]  /*2940*/  HMMA.16816.F32.BF16 R48, R96, R116, R48 ;  /* 0x000000746030723c */ /* 0x000ff00000041830 */
[-C--:B------:R-:W-:Y:S08]  /*2950*/  HMMA.16816.F32.BF16 R52, R76, R74.reuse, R52 ;  /* 0x0000004a4c34723c */ /* 0x080ff00000041834 */
[----:B------:R-:W-:Y:S07]  /*2960*/  HMMA.16816.F32.BF16 R92, R8, R74, R92 ;  /* 0x0000004a085c723c */ /* 0x000fee000004185c */
[----:B------:R-:W-:Y:S01]  /*2970*/  IMAD R75, R132, 0x40, R204 ;  /* 0x00000040844b7824 */ /* 0x000fe200078e02cc */
[C---:B------:R-:W-:Y:S08]  /*2980*/  HMMA.16816.F32.BF16 R56, R76.reuse, R72, R56 ;  /* 0x000000484c38723c */ /* 0x040ff00000041838 */
[C---:B------:R-:W-:Y:S08]  /*2990*/  HMMA.16816.F32.BF16 R32, R76.reuse, R64, R32 ;  /* 0x000000404c20723c */ /* 0x040ff00000041820 */
[----:B------:R-:W-:Y:S08]  /*29a0*/  HMMA.16816.F32.BF16 R28, R76, R66, R28 ;  /* 0x000000424c1c723c */ /* 0x000ff0000004181c */
[C---:B------:R-:W-:Y:S08]  /*29b0*/  HMMA.16816.F32.BF16 R36, R8.reuse, R64, R36 ;  /* 0x000000400824723c */ /* 0x040ff00000041824 */
[----:B------:R-:W-:Y:S01]  /*29c0*/  HMMA.16816.F32.BF16 R84, R8, R66, R84 ;  /* 0x000000420854723c */ /* 0x000fe20000041854 */
[----:B------:R-:W1:Y:S07]  /*29d0*/  LDSM.16.M88.4 R64, [R180+0x800] ;  /* 0x00080000b440783b */ /* 0x000e6e0000000200 */
[----:B--2---:R-:W-:Y:S08]  /*29e0*/  HMMA.16816.F32.BF16 R60, R12, R100, R60 ;  /* 0x000000640c3c723c */ /* 0x004ff0000004183c */
[-C--:B------:R-:W-:Y:S08]  /*29f0*/  HMMA.16816.F32.BF16 R24, R76, R16.reuse, R24 ;  /* 0x000000104c18723c */ /* 0x080ff00000041818 */
[C---:B------:R-:W-:Y:S07]  /*2a00*/  HMMA.16816.F32.BF16 R104, R8.reuse, R16, R104 ;  /* 0x000000100868723c */ /* 0x040fee0000041868 */
[----:B------:R-:W-:Y:S01]  /*2a10*/  IADD3 R16, R75, 0x1, RZ ;  /* 0x000000014b107810 */ /* 0x000fe20007ffe0ff */
[----:B------:R-:W-:Y:S03]  /*2a20*/  HMMA.16816.F32.BF16 R48, R8, R68, R48 ;  /* 0x000000440830723c */ /* 0x000fe60000041830 */
[----:B------:R-:W2:Y:S01]  /*2a30*/  I2F R17, R16 ;  /* 0x0000001000117306 */ /* 0x000ea20000201400 */
[----:B------:R-:W-:-:S02]  /*2a40*/  ISETP.GE.AND P0, PT, R16, R240, PT ;  /* 0x000000f01000720c */ /* 0x000fc40003f06270 */
[C---:B------:R-:W-:Y:S02]  /*2a50*/  ISETP.GE.AND P1, PT, R16.reuse, R235, PT ;  /* 0x000000eb1000720c */ /* 0x040fe40003f26270 */
[----:B------:R-:W-:Y:S01]  /*2a60*/  HMMA.16816.F32.BF16 R88, R96, R118, R88 ;  /* 0x000000766058723c */ /* 0x000fe20000041858 */
[C---:B------:R-:W-:Y:S02]  /*2a70*/  ISETP.GE.AND P4, PT, R16.reuse, R233, PT ;  /* 0x000000e91000720c */ /* 0x040fe40003f86270 */
[----:B------:R-:W-:-:S05]  /*2a80*/  ISETP.GE.AND P2, PT, R16, R220, PT ;  /* 0x000000dc1000720c */ /* 0x000fca0003f46270 */
[----:B------:R-:W-:Y:S01]  /*2a90*/  HMMA.16816.F32.BF16 R80, R96, R110, R80 ;  /* 0x0000006e6050723c */ /* 0x000fe20000041850 */
[CC--:B--2---:R-:W-:Y:S02]  /*2aa0*/  FFMA.FTZ R61, R17.reuse, R0.reuse, R61 ;  /* 0x00000000113d7223 */ /* 0x0c4fe4000001003d */
[----:B------:R-:W-:-:S05]  /*2ab0*/  FFMA.FTZ R63, R17, R0, R63 ;  /* 0x00000000113f7223 */ /* 0x000fca000001003f */
[-C--:B------:R-:W-:Y:S08]  /*2ac0*/  HMMA.16816.F32.BF16 R52, R4, R102.reuse, R52 ;  /* 0x000000660434723c */ /* 0x080ff00000041834 */
[----:B------:R-:W-:Y:S08]  /*2ad0*/  HMMA.16816.F32.BF16 R92, R12, R102, R92 ;  /* 0x000000660c5c723c */ /* 0x000ff0000004185c */
[----:B------:R-:W-:Y:S07]  /*2ae0*/  HMMA.16816.F32.BF16 R44, R76, R68, R44 ;  /* 0x000000444c2c723c */ /* 0x000fee000004182c */
[----:B------:R-:W-:Y:S01]  /*2af0*/  IADD3 R69, R75, 0x8, RZ ;  /* 0x000000084b457810 */ /* 0x000fe20007ffe0ff */
[----:B------:R-:W-:Y:S01]  /*2b00*/  HMMA.16816.F32.BF16 R56, R4, R100, R56 ;  /* 0x000000640438723c */ /* 0x000fe20000041838 */
[----:B------:R-:W-:-:S02]  /*2b10*/  FSEL R68, R61, -INF , !P0 ;  /* 0xff8000003d447808 */ /* 0x000fc40004000000 */
[----:B------:R-:W2:Y:S01]  /*2b20*/  I2F R16, R69 ;  /* 0x0000004500107306 */ /* 0x000ea20000201400 */
[C---:B------:R-:W-:Y:S02]  /*2b30*/  ISETP.GE.AND P6, PT, R69.reuse, R240, PT ;  /* 0x000000f04500720c */ /* 0x040fe40003fc6270 */
[C---:B------:R-:W-:Y:S02]  /*2b40*/  ISETP.GE.AND P5, PT, R69.reuse, R235, PT ;  /* 0x000000eb4500720c */ /* 0x040fe40003fa6270 */
[----:B-1----:R-:W-:Y:S01]  /*2b50*/  HMMA.16816.F32.BF16 R48, R12, R64, R48 ;  /* 0x000000400c30723c */ /* 0x002fe20000041830 */
[C---:B------:R-:W-:Y:S02]  /*2b60*/  ISETP.GE.AND P3, PT, R69.reuse, R233, PT ;  /* 0x000000e94500720c */ /* 0x040fe40003f66270 */
[----:B------:R-:W-:-:S05]  /*2b70*/  ISETP.GE.AND P0, PT, R69, R220, PT ;  /* 0x000000dc4500720c */ /* 0x000fca0003f06270 */
[----:B------:R-:W-:Y:S01]  /*2b80*/  HMMA.16816.F32.BF16 R88, R8, R70, R88 ;  /* 0x000000460858723c */ /* 0x000fe20000041858 */
[CC--:B--2---:R-:W-:Y:S02]  /*2b90*/  FFMA.FTZ R69, R16.reuse, R0.reuse, R92 ;  /* 0x0000000010457223 */ /* 0x0c4fe4000001005c */
[CC--:B------:R-:W-:Y:S02]  /*2ba0*/  FFMA.FTZ R52, R16.reuse, R0.reuse, R52 ;  /* 0x0000000010347223 */ /* 0x0c0fe40000010034 */
[----:B------:R-:W-:-:S03]  /*2bb0*/  FFMA.FTZ R73, R16, R0, R94 ;  /* 0x0000000010497223 */ /* 0x000fc6000001005e */
[-C--:B------:R-:W-:Y:S01]  /*2bc0*/  HMMA.16816.F32.BF16 R80, R8, R18.reuse, R80 ;  /* 0x000000120850723c */ /* 0x080fe20000041850 */
[-C--:B------:R-:W-:Y:S01]  /*2bd0*/  FFMA.FTZ R54, R16, R0.reuse, R54 ;  /* 0x0000000010367223 */ /* 0x080fe20000010036 */
[----:B------:R-:W-:Y:S01]  /*2be0*/  IADD3 R16, R75, 0x10, RZ ;  /* 0x000000104b107810 */ /* 0x000fe20007ffe0ff */
[-C--:B------:R-:W-:Y:S01]  /*2bf0*/  FFMA.FTZ R74, R17, R0.reuse, R57 ;  /* 0x00000000114a7223 */ /* 0x080fe20000010039 */
[----:B------:R-:W-:Y:S01]  /*2c00*/  FSEL R57, R63, -INF , !P1 ;  /* 0xff8000003f397808 */ /* 0x000fe20004800000 */
[----:B------:R-:W-:Y:S01]  /*2c10*/  FFMA.FTZ R59, R17, R0, R59 ;  /* 0x00000000113b7223 */ /* 0x000fe2000001003b */
[----:B------:R-:W-:Y:S02]  /*2c20*/  FSEL R69, R69, -INF , !P6 ;  /* 0xff80000045457808 */ /* 0x000fe40007000000 */
[----:B------:R-:W-:Y:S01]  /*2c30*/  IADD3 R8, R75, 0x9, RZ ;  /* 0x000000094b087810 */ /* 0x000fe20007ffe0ff */
[----:B------:R-:W-:Y:S01]  /*2c40*/  HMMA.16816.F32.BF16 R20, R76, R18, R20 ;  /* 0x000000124c14723c */ /* 0x000fe20000041814 */
[----:B------:R-:W1:Y:S01]  /*2c50*/  I2F R18, R16 ;  /* 0x0000001000127306 */ /* 0x000e620000201400 */
[----:B------:R-:W-:-:S02]  /*2c60*/  FSEL R74, R74, -INF , !P4 ;  /* 0xff8000004a4a7808 */ /* 0x000fc40006000000 */
[C---:B------:R-:W-:Y:S02]  /*2c70*/  ISETP.GE.AND P1, PT, R8.reuse, R240, PT ;  /* 0x000000f00800720c */ /* 0x040fe40003f26270 */
[C---:B------:R-:W-:Y:S02]  /*2c80*/  ISETP.GE.AND P4, PT, R8.reuse, R235, PT ;  /* 0x000000eb0800720c */ /* 0x040fe40003f86270 */
[----:B------:R-:W-:Y:S01]  /*2c90*/  HMMA.16816.F32.BF16 R40, R76, R70, R40 ;  /* 0x000000464c28723c */ /* 0x000fe20000041828 */
[----:B------:R2:W3:Y:S01]  /*2ca0*/  I2F R17, R8 ;  /* 0x0000000800117306 */ /* 0x0004e20000201400 */
[----:B------:R-:W-:Y:S02]  /*2cb0*/  ISETP.GE.AND P6, PT, R8, R220, PT ;  /* 0x000000dc0800720c */ /* 0x000fe40003fc6270 */
[----:B------:R-:W-:Y:S02]  /*2cc0*/  FSEL R73, R73, -INF , !P5 ;  /* 0xff80000049497808 */ /* 0x000fe40006800000 */
[----:B------:R-:W-:-:S02]  /*2cd0*/  ISETP.GE.AND P5, PT, R16, R240, PT ;  /* 0x000000f01000720c */ /* 0x000fc40003fa6270 */
[----:B------:R-:W-:Y:S01]  /*2ce0*/  FSEL R71, R59, -INF , !P2 ;  /* 0xff8000003b477808 */ /* 0x000fe20005000000 */
[----:B------:R-:W-:Y:S01]  /*2cf0*/  HMMA.16816.F32.BF16 R44, R4, R64, R44 ;  /* 0x00000040042c723c */ /* 0x000fe2000004182c */
[----:B------:R-:W-:Y:S01]  /*2d00*/  ISETP.GE.AND P2, PT, R8, R233, PT ;  /* 0x000000e90800720c */ /* 0x000fe20003f46270 */
[-C--:B-1----:R-:W-:Y:S01]  /*2d10*/  FFMA.FTZ R50, R18, R0.reuse, R50 ;  /* 0x0000000012327223 */ /* 0x082fe20000010032 */
[----:B------:R-:W-:Y:S01]  /*2d20*/  FSEL R76, R54, -INF , !P0 ;  /* 0xff800000364c7808 */ /* 0x000fe20004000000 */
[-C--:B------:R-:W-:Y:S01]  /*2d30*/  FFMA.FTZ R54, R18, R0.reuse, R48 ;  /* 0x0000000012367223 */ /* 0x080fe20000010030 */
[----:B------:R-:W-:Y:S02]  /*2d40*/  IADD3 R19, R75, 0x11, RZ ;  /* 0x000000114b137810 */ /* 0x000fe40007ffe0ff */
[----:B------:R-:W-:Y:S01]  /*2d50*/  FSEL R77, R52, -INF , !P3 ;  /* 0xff800000344d7808 */ /* 0x000fe20005800000 */
[----:B--2---:R-:W1:Y:S01]  /*2d60*/  LDSM.16.M88.4 R8, [R180+0x1000] ;  /* 0x00100000b408783b */ /* 0x004e620000000200 */
[CC--:B---3--:R-:W-:Y:S01]  /*2d70*/  FFMA.FTZ R70, R17.reuse, R0.reuse, R93 ;  /* 0x0000000011467223 */ /* 0x0c8fe2000001005d */
[----:B------:R-:W-:Y:S01]  /*2d80*/  HMMA.16816.F32.BF16 R88, R12, R66, R88 ;  /* 0x000000420c58723c */ /* 0x000fe20000041858 */
[CC--:B------:R-:W-:Y:S01]  /*2d90*/  FFMA.FTZ R72, R17.reuse, R0.reuse, R95 ;  /* 0x0000000011487223 */ /* 0x0c0fe2000001005f */
[----:B------:R-:W-:Y:S01]  /*2da0*/  ISETP.GE.AND P3, PT, R16, R235, PT ;  /* 0x000000eb1000720c */ /* 0x000fe20003f66270 */
[CC--:B------:R-:W-:Y:S01]  /*2db0*/  FFMA.FTZ R53, R17.reuse, R0.reuse, R53 ;  /* 0x0000000011357223 */ /* 0x0c0fe20000010035 */
[----:B------:R-:W-:Y:S01]  /*2dc0*/  FSEL R70, R70, -INF , !P1 ;  /* 0xff80000046467808 */ /* 0x000fe20004800000 */
[----:B------:R-:W-:Y:S01]  /*2dd0*/  FFMA.FTZ R55, R17, R0, R55 ;  /* 0x0000000011377223 */ /* 0x000fe20000010037 */
[----:B------:R-:W-:-:S02]  /*2de0*/  ISETP.GE.AND P0, PT, R16, R233, PT ;  /* 0x000000e91000720c */ /* 0x000fc40003f06270 */
[----:B------:R-:W-:Y:S01]  /*2df0*/  ISETP.GE.AND P1, PT, R16, R220, PT ;  /* 0x000000dc1000720c */ /* 0x000fe20003f26270 */
[----:B------:R-:W-:Y:S01]  /*2e00*/  HMMA.16816.F32.BF16 R40, R4, R66, R40 ;  /* 0x000000420428723c */ /* 0x000fe20000041828 */
[----:B------:R-:W-:Y:S01]  /*2e10*/  FSEL R72, R72, -INF , !P4 ;  /* 0xff80000048487808 */ /* 0x000fe20006000000 */
[----:B------:R-:W2:Y:S01]  /*2e20*/  I2F R16, R19 ;  /* 0x0000001300107306 */ /* 0x000ea20000201400 */
[----:B------:R-:W-:Y:S02]  /*2e30*/  FSEL R78, R53, -INF , !P2 ;  /* 0xff800000354e7808 */ /* 0x000fe40005000000 */
[----:B------:R-:W-:Y:S01]  /*2e40*/  FSEL R48, R55, -INF , !P6 ;  /* 0xff80000037307808 */ /* 0x000fe20007000000 */
[-C--:B------:R-:W-:Y:S01]  /*2e50*/  FFMA.FTZ R44, R18, R0.reuse, R44 ;  /* 0x00000000122c7223 */ /* 0x080fe2000001002c */
[----:B------:R-:W-:Y:S01]  /*2e60*/  FSEL R54, R54, -INF , !P5 ;  /* 0xff80000036367808 */ /* 0x000fe20006800000 */
[----:B------:R-:W-:Y:S01]  /*2e70*/  FFMA.FTZ R46, R18, R0, R46 ;  /* 0x00000000122e7223 */ /* 0x000fe2000001002e */
[----:B------:R-:W-:-:S02]  /*2e80*/  ISETP.GE.AND P4, PT, R19, R240, PT ;  /* 0x000000f01300720c */ /* 0x000fc40003f86270 */
[C---:B------:R-:W-:Y:S02]  /*2e90*/  ISETP.GE.AND P2, PT, R19.reuse, R235, PT ;  /* 0x000000eb1300720c */ /* 0x040fe40003f46270 */
[C---:B------:R-:W-:Y:S02]  /*2ea0*/  ISETP.GE.AND P6, PT, R19.reuse, R233, PT ;  /* 0x000000e91300720c */ /* 0x040fe40003fc6270 */
[----:B------:R-:W-:Y:S02]  /*2eb0*/  ISETP.GE.AND P5, PT, R19, R220, PT ;  /* 0x000000dc1300720c */ /* 0x000fe40003fa6270 */
[C---:B------:R-:W-:Y:S01]  /*2ec0*/  IADD3 R18, R75.reuse, 0x19, RZ ;  /* 0x000000194b127810 */ /* 0x040fe20007ffe0ff */
[CC--:B--2---:R-:W-:Y:S01]  /*2ed0*/  FFMA.FTZ R49, R16.reuse, R0.reuse, R49 ;  /* 0x0000000010317223 */ /* 0x0c4fe20000010031 */
[----:B------:R-:W-:Y:S01]  /*2ee0*/  IADD3 R19, R75, 0x18, RZ ;  /* 0x000000184b137810 */ /* 0x000fe20007ffe0ff */
[-C--:B------:R-:W-:Y:S01]  /*2ef0*/  FFMA.FTZ R65, R16, R0.reuse, R51 ;  /* 0x0000000010417223 */ /* 0x080fe20000010033 */
[----:B------:R-:W-:Y:S01]  /*2f00*/  FSEL R59, R50, -INF , !P3 ;  /* 0xff800000323b7808 */ /* 0x000fe20005800000 */
[CC--:B------:R-:W-:Y:S01]  /*2f10*/  FFMA.FTZ R45, R16.reuse, R0.reuse, R45 ;  /* 0x00000000102d7223 */ /* 0x0c0fe2000001002d */
[----:B------:R-:W2:Y:S01]  /*2f20*/  I2F R17, R19 ;  /* 0x0000001300117306 */ /* 0x000ea20000201400 */
[----:B------:R-:W-:Y:S01]  /*2f30*/  FFMA.FTZ R47, R16, R0, R47 ;  /* 0x00000000102f7223 */ /* 0x000fe2000001002f */
[----:B------:R-:W-:-:S02]  /*2f40*/  ISETP.GE.AND P3, PT, R19, R240, PT ;  /* 0x000000f01300720c */ /* 0x000fc40003f66270 */
[----:B------:R-:W-:Y:S02]  /*2f50*/  FSEL R51, R44, -INF , !P0 ;  /* 0xff8000002c337808 */ /* 0x000fe40004000000 */
[----:B------:R-:W-:Y:S01]  /*2f60*/  FSEL R52, R46, -INF , !P1 ;  /* 0xff8000002e347808 */ /* 0x000fe20004800000 */
[-C--:B-1----:R-:W-:Y:S01]  /*2f70*/  HMMA.16816.F32.BF16 R36, R12, R8.reuse, R36 ;  /* 0x000000080c24723c */ /* 0x082fe20000041824 */
[----:B------:R-:W1:Y:S01]  /*2f80*/  I2F R44, R18 ;  /* 0x00000012002c7306 */ /* 0x000e620000201400 */
[----:B------:R-:W-:Y:S02]  /*2f90*/  FSEL R169, R49, -INF , !P4 ;  /* 0xff80000031a97808 */ /* 0x000fe40006000000 */
[----:B------:R-:W-:Y:S02]  /*2fa0*/  FSEL R65, R65, -INF , !P2 ;  /* 0xff80000041417808 */ /* 0x000fe40005000000 */
[----:B------:R-:W-:Y:S02]  /*2fb0*/  FSEL R53, R47, -INF , !P5 ;  /* 0xff8000002f357808 */ /* 0x000fe40006800000 */
[----:B------:R-:W-:Y:S01]  /*2fc0*/  HMMA.16816.F32.BF16 R32, R4, R8, R32 ;  /* 0x000000080420723c */ /* 0x000fe20000041820 */
[-C--:B--2---:R-:W-:Y:S01]  /*2fd0*/  FFMA.FTZ R55, R17, R0.reuse, R88 ;  /* 0x0000000011377223 */ /* 0x084fe20000010058 */
[----:B------:R-:W-:Y:S01]  /*2fe0*/  FSEL R88, R45, -INF , !P6 ;  /* 0xff8000002d587808 */ /* 0x000fe20007000000 */
[-C--:B------:R-:W-:Y:S01]  /*2ff0*/  FFMA.FTZ R40, R17, R0.reuse, R40 ;  /* 0x0000000011287223 */ /* 0x080fe20000010028 */
[----:B------:R-:W-:Y:S01]  /*3000*/  ISETP.GE.AND P0, PT, R19, R235, PT ;  /* 0x000000eb1300720c */ /* 0x000fe20003f06270 */
[-C--:B------:R-:W-:Y:S01]  /*3010*/  FFMA.FTZ R90, R17, R0.reuse, R90 ;  /* 0x00000000115a7223 */ /* 0x080fe2000001005a */
[----:B------:R-:W-:Y:S01]  /*3020*/  FSEL R55, R55, -INF , !P3 ;  /* 0xff80000037377808 */ /* 0x000fe20005800000 */
[-C--:B------:R-:W-:Y:S01]  /*3030*/  FFMA.FTZ R9, R17, R0.reuse, R42 ;  /* 0x0000000011097223 */ /* 0x080fe2000001002a */
[C---:B------:R-:W-:Y:S01]  /*3040*/  ISETP.GE.AND P1, PT, R19.reuse, R233, PT ;  /* 0x000000e91300720c */ /* 0x040fe20003f26270 */
[----:B-1----:R-:W-:Y:S01]  /*3050*/  FFMA.FTZ R42, R44, R0, R41 ;  /* 0x000000002c2a7223 */ /* 0x002fe20000010029 */
[----:B------:R-:W-:Y:S01]  /*3060*/  ISETP.GE.AND P4, PT, R19, R220, PT ;  /* 0x000000dc1300720c */ /* 0x000fe20003f86270 */
[----:B------:R-:W-:Y:S01]  /*3070*/  HMMA.16816.F32.BF16 R84, R12, R10, R84 ;  /* 0x0000000a0c54723c */ /* 0x000fe20000041854 */
[----:B------:R-:W-:Y:S01]  /*3080*/  ISETP.GE.AND P2, PT, R18, R240, PT ;  /* 0x000000f01200720c */ /* 0x000fe20003f46270 */
[-C--:B------:R-:W-:Y:S01]  /*3090*/  FFMA.FTZ R89, R44, R0.reuse, R89 ;  /* 0x000000002c597223 */ /* 0x080fe20000010059 */
[----:B------:R-:W-:Y:S01]  /*30a0*/  ISETP.GE.AND P6, PT, R18, R235, PT ;  /* 0x000000eb1200720c */ /* 0x000fe20003fc6270 */
[----:B------:R-:W-:Y:S01]  /*30b0*/  FFMA.FTZ R61, R44, R0, R91 ;  /* 0x000000002c3d7223 */ /* 0x000fe2000001005b */
[----:B------:R-:W-:-:S02]  /*30c0*/  ISETP.GE.AND P5, PT, R18, R233, PT ;  /* 0x000000e91200720c */ /* 0x000fc40003fa6270 */
[----:B------:R-:W-:Y:S01]  /*30d0*/  ISETP.GE.AND P3, PT, R18, R220, PT ;  /* 0x000000dc1200720c */ /* 0x000fe20003f66270 */
[----:B------:R-:W-:Y:S01]  /*30e0*/  HMMA.16816.F32.BF16 R28, R4, R10, R28 ;  /* 0x0000000a041c723c */ /* 0x000fe2000004181c */
[----:B------:R-:W1:Y:S01]  /*30f0*/  LDSM.16.M88.4 R16, [R180+0x1800] ;  /* 0x00180000b410783b */ /* 0x000e620000000200 */
[----:B------:R-:W-:Y:S01]  /*3100*/  IADD3 R8, R75, 0x20, RZ ;  /* 0x000000204b087810 */ /* 0x000fe20007ffe0ff */
[----:B------:R-:W-:-:S04]  /*3110*/  DEPBAR.LE SB0, 0x0 ;  /* 0x000080000000791a */ /* 0x000fc80000000000 */
[----:B------:R-:W-:Y:S01]  /*3120*/  IADD3 R46, R75, 0x21, RZ ;  /* 0x000000214b2e7810 */ /* 0x000fe20007ffe0ff */
[----:B------:R-:W2:Y:S01]  /*3130*/  I2F R45, R8 ;  /* 0x00000008002d7306 */ /* 0x000ea20000201400 */
[----:B------:R-:W-:Y:S02]  /*3140*/  FSEL R9, R9, -INF , !P4 ;  /* 0xff80000009097808 */ /* 0x000fe40006000000 */
[----:B------:R-:W-:Y:S02]  /*3150*/  ISETP.GE.AND P4, PT, R8, R233, PT ;  /* 0x000000e90800720c */ /* 0x000fe40003f86270 */
[----:B------:R-:W-:Y:S02]  /*3160*/  IADD3 R10, R75, 0x28, RZ ;  /* 0x000000284b0a7810 */ /* 0x000fe40007ffe0ff */
[----:B------:R-:W-:Y:S01]  /*3170*/  FSEL R40, R40, -INF , !P1 ;  /* 0xff80000028287808 */ /* 0x000fe20004800000 */
[----:B------:R-:W3:Y:S01]  /*3180*/  I2F R41, R46 ;  /* 0x0000002e00297306 */ /* 0x000ee20000201400 */
[----:B------:R-:W-:-:S02]  /*3190*/  FSEL R171, R89, -INF , !P2 ;  /* 0xff80000059ab7808 */ /* 0x000fc40005000000 */
[----:B------:R-:W-:Y:S02]  /*31a0*/  FSEL R61, R61, -INF , !P6 ;  /* 0xff8000003d3d7808 */ /* 0x000fe40007000000 */
[C---:B------:R-:W-:Y:S02]  /*31b0*/  ISETP.GE.AND P1, PT, R8.reuse, R235, PT ;  /* 0x000000eb0800720c */ /* 0x040fe40003f26270 */
[----:B------:R-:W-:Y:S01]  /*31c0*/  ISETP.GE.AND P2, PT, R8, R220, PT ;  /* 0x000000dc0800720c */ /* 0x000fe20003f46270 */
[C---:B--2---:R-:W-:Y:S01]  /*31d0*/  FFMA.FTZ R32, R45.reuse, R0, R32 ;  /* 0x000000002d207223 */ /* 0x044fe20000010020 */
[----:B------:R-:W-:Y:S01]  /*31e0*/  ISETP.GE.AND P6, PT, R46, R240, PT ;  /* 0x000000f02e00720c */ /* 0x000fe20003fc6270 */
[CC--:B------:R-:W-:Y:S01]  /*31f0*/  FFMA.FTZ R38, R45.reuse, R0.reuse, R38 ;  /* 0x000000002d267223 */ /* 0x0c0fe20000010026 */
[----:B------:R-:W2:Y:S01]  /*3200*/  I2F R11, R10 ;  /* 0x0000000a000b7306 */ /* 0x000ea20000201400 */
[CC--:B------:R-:W-:Y:S01]  /*3210*/  FFMA.FTZ R34, R45.reuse, R0.reuse, R34 ;  /* 0x000000002d227223 */ /* 0x0c0fe20000010022 */
[----:B------:R-:W-:Y:S01]  /*3220*/  FSEL R142, R32, -INF , !P4 ;  /* 0xff800000208e7808 */ /* 0x000fe20006000000 */
[-C--:B------:R-:W-:Y:S01]  /*3230*/  FFMA.FTZ R36, R45, R0.reuse, R36 ;  /* 0x000000002d247223 */ /* 0x080fe20000010024 */
[----:B------:R-:W-:Y:S01]  /*3240*/  IADD3 R32, R75, 0x29, RZ ;  /* 0x000000294b207810 */ /* 0x000fe20007ffe0ff */
[CC--:B---3--:R-:W-:Y:S01]  /*3250*/  FFMA.FTZ R37, R41.reuse, R0.reuse, R37 ;  /* 0x0000000029257223 */ /* 0x0c8fe20000010025 */
[----:B------:R-:W-:Y:S01]  /*3260*/  FSEL R152, R38, -INF , !P1 ;  /* 0xff80000026987808 */ /* 0x000fe20004800000 */
[CC--:B------:R-:W-:Y:S01]  /*3270*/  FFMA.FTZ R35, R41.reuse, R0.reuse, R35 ;  /* 0x0000000029237223 */ /* 0x0c0fe20000010023 */
[----:B------:R-:W-:Y:S01]  /*3280*/  FSEL R161, R34, -INF , !P2 ;  /* 0xff80000022a17808 */ /* 0x000fe20005000000 */
[-C--:B------:R-:W-:Y:S01]  /*3290*/  FFMA.FTZ R39, R41, R0.reuse, R39 ;  /* 0x0000000029277223 */ /* 0x080fe20000010027 */
[----:B------:R-:W-:Y:S01]  /*32a0*/  FSEL R159, R37, -INF , !P6 ;  /* 0xff800000259f7808 */ /* 0x000fe20007000000 */
[----:B------:R-:W-:Y:S01]  /*32b0*/  FFMA.FTZ R33, R41, R0, R33 ;  /* 0x0000000029217223 */ /* 0x000fe20000010021 */
[----:B------:R-:W-:-:S02]  /*32c0*/  ISETP.GE.AND P1, PT, R10, R240, PT ;  /* 0x000000f00a00720c */ /* 0x000fc40003f26270 */
[C---:B------:R-:W-:Y:S01]  /*32d0*/  ISETP.GE.AND P4, PT, R10.reuse, R235, PT ;  /* 0x000000eb0a00720c */ /* 0x040fe20003f86270 */
[-C--:B-1----:R-:W-:Y:S01]  /*32e0*/  HMMA.16816.F32.BF16 R104, R12, R16.reuse, R104 ;  /* 0x000000100c68723c */ /* 0x082fe20000041868 */
[C---:B------:R-:W-:Y:S01]  /*32f0*/  ISETP.GE.AND P2, PT, R10.reuse, R233, PT ;  /* 0x000000e90a00720c */ /* 0x040fe20003f46270 */
[C---:B--2---:R-:W-:Y:S01]  /*3300*/  FFMA.FTZ R84, R11.reuse, R0, R84 ;  /* 0x000000000b547223 */ /* 0x044fe20000010054 */
[----:B------:R-:W-:Y:S01]  /*3310*/  ISETP.GE.AND P6, PT, R10, R220, PT ;  /* 0x000000dc0a00720c */ /* 0x000fe20003fc6270 */
[CC--:B------:R-:W-:Y:S01]  /*3320*/  FFMA.FTZ R86, R11.reuse, R0.reuse, R86 ;  /* 0x000000000b567223 */ /* 0x0c0fe20000010056 */
[----:B------:R-:W1:Y:S01]  /*3330*/  I2F R10, R32 ;  /* 0x00000020000a7306 */ /* 0x000e620000201400 */
[CC--:B------:R-:W-:Y:S01]  /*3340*/  FFMA.FTZ R28, R11.reuse, R0.reuse, R28 ;  /* 0x000000000b1c7223 */ /* 0x0c0fe2000001001c */
[----:B------:R-:W-:Y:S01]  /*3350*/  FSEL R145, R90, -INF , !P0 ;  /* 0xff8000005a917808 */ /* 0x000fe20004000000 */
[----:B------:R-:W-:Y:S01]  /*3360*/  HMMA.16816.F32.BF16 R24, R4, R16, R24 ;  /* 0x000000100418723c */ /* 0x000fe20000041818 */
[----:B------:R-:W-:Y:S01]  /*3370*/  FFMA.FTZ R30, R11, R0, R30 ;  /* 0x000000000b1e7223 */ /* 0x000fe2000001001e */
[----:B------:R-:W-:Y:S01]  /*3380*/  ISETP.GE.AND P0, PT, R8, R240, PT ;  /* 0x000000f00800720c */ /* 0x000fe20003f06270 */
[----:B------:R-:W-:Y:S01]  /*3390*/  FFMA.FTZ R8, R44, R0, R43 ;  /* 0x000000002c087223 */ /* 0x000fe2000001002b */
[----:B------:R-:W-:-:S02]  /*33a0*/  FSEL R162, R84, -INF , !P1 ;  /* 0xff80000054a27808 */ /* 0x000fc40004800000 */
[----:B------:R-:W-:Y:S02]  /*33b0*/  FSEL R160, R36, -INF , !P0 ;  /* 0xff80000024a07808 */ /* 0x000fe40004000000 */
[----:B------:R-:W-:Y:S01]  /*33c0*/  IADD3 R16, R75, 0x30, RZ ;  /* 0x000000304b107810 */ /* 0x000fe20007ffe0ff */
[-C--:B------:R-:W-:Y:S01]  /*33d0*/  HMMA.16816.F32.BF16 R80, R12, R18.reuse, R80 ;  /* 0x000000120c50723c */ /* 0x080fe20000041850 */
[----:B------:R-:W-:Y:S02]  /*33e0*/  ISETP.GE.AND P0, PT, R46, R220, PT ;  /* 0x000000dc2e00720c */ /* 0x000fe40003f06270 */
[----:B------:R-:W2:Y:S01]  /*33f0*/  I2F R11, R16 ;  /* 0x00000010000b7306 */ /* 0x000ea20000201400 */
[CC--:B-1----:R-:W-:Y:S01]  /*3400*/  FFMA.FTZ R85, R10.reuse, R0.reuse, R85 ;  /* 0x000000000a557223 */ /* 0x0c2fe20000010055 */
[----:B------:R-:W-:Y:S01]  /*3410*/  FSEL R154, R35, -INF , !P0 ;  /* 0xff800000239a7808 */ /* 0x000fe20004000000 */
[CC--:B------:R-:W-:Y:S01]  /*3420*/  FFMA.FTZ R87, R10.reuse, R0.reuse, R87 ;  /* 0x000000000a577223 */ /* 0x0c0fe20000010057 */
[----:B------:R-:W-:Y:S01]  /*3430*/  IADD3 R12, R75, 0x31, RZ ;  /* 0x000000314b0c7810 */ /* 0x000fe20007ffe0ff */
[----:B------:R-:W-:Y:S01]  /*3440*/  HMMA.16816.F32.BF16 R20, R4, R18, R20 ;  /* 0x000000120414723c */ /* 0x000fe20000041814 */
[-C--:B------:R-:W-:Y:S01]  /*3450*/  FFMA.FTZ R29, R10, R0.reuse, R29 ;  /* 0x000000000a1d7223 */ /* 0x080fe2000001001d */
[----:B------:R-:W-:Y:S01]  /*3460*/  FSEL R158, R86, -INF , !P4 ;  /* 0xff800000569e7808 */ /* 0x000fe20006000000 */
[----:B------:R-:W-:Y:S01]  /*3470*/  FFMA.FTZ R31, R10, R0, R31 ;  /* 0x000000000a1f7223 */ /* 0x000fe2000001001f */
[----:B------:R-:W-:Y:S01]  /*3480*/  FSEL R147, R28, -INF , !P2 ;  /* 0xff8000001c937808 */ /* 0x000fe20005000000 */
[----:B------:R-:W1:Y:S01]  /*3490*/  I2F R10, R12 ;  /* 0x0000000c000a7306 */ /* 0x000e620000201400 */
[----:B------:R-:W-:-:S02]  /*34a0*/  ISETP.GE.AND P0, PT, R32, R233, PT ;  /* 0x000000e92000720c */ /* 0x000fc40003f06270 */
[----:B------:R-:W-:Y:S02]  /*34b0*/  IADD3 R5, R75, 0x38, RZ ;  /* 0x000000384b057810 */ /* 0x000fe40007ffe0ff */
[----:B------:R-:W-:Y:S01]  /*34c0*/  ISETP.GE.AND P1, PT, R32, R220, PT ;  /* 0x000000dc2000720c */ /* 0x000fe20003f26270 */
[C---:B--2---:R-:W-:Y:S01]  /*34d0*/  FFMA.FTZ R104, R11.reuse, R0, R104 ;  /* 0x000000000b687223 */ /* 0x044fe20000010068 */
[C---:B------:R-:W-:Y:S01]  /*34e0*/  ISETP.GE.AND P4, PT, R16.reuse, R240, PT ;  /* 0x000000f01000720c */ /* 0x040fe20003f86270 */
[----:B------:R-:W2:Y:S01]  /*34f0*/  I2F R4, R5 ;  /* 0x0000000500047306 */ /* 0x000ea20000201400 */
[CC--:B------:R-:W-:Y:S01]  /*3500*/  FFMA.FTZ R66, R11.reuse, R0.reuse, R106 ;  /* 0x000000000b427223 */ /* 0x0c0fe2000001006a */
[-C--:B------:R-:W-:Y:S01]  /*3510*/  ISETP.GE.AND P2, PT, R16, R235.reuse, PT ;  /* 0x000000eb1000720c */ /* 0x080fe20003f46270 */
[CC--:B------:R-:W-:Y:S01]  /*3520*/  FFMA.FTZ R24, R11.reuse, R0.reuse, R24 ;  /* 0x000000000b187223 */ /* 0x0c0fe20000010018 */
[----:B------:R-:W-:Y:S01]  /*3530*/  FSEL R42, R42, -INF , !P5 ;  /* 0xff8000002a2a7808 */ /* 0x000fe20006800000 */
[----:B------:R-:W-:Y:S01]  /*3540*/  FFMA.FTZ R26, R11, R0, R26 ;  /* 0x000000000b1a7223 */ /* 0x000fe2000001001a */
[----:B------:R-:W-:-:S02]  /*3550*/  ISETP.GE.AND P5, PT, R46, R235, PT ;  /* 0x000000eb2e00720c */ /* 0x000fc40003fa6270 */
[----:B------:R-:W3:Y:S01]  /*3560*/  I2F R6, R75 ;  /* 0x0000004b00067306 */ /* 0x000ee20000201400 */
[----:B------:R-:W-:Y:S01]  /*3570*/  FSEL R170, R29, -INF , !P0 ;  /* 0xff8000001daa7808 */ /* 0x000fe20004000000 */
[CC--:B-1----:R-:W-:Y:S01]  /*3580*/  FFMA.FTZ R63, R10.reuse, R0.reuse, R107 ;  /* 0x000000000a3f7223 */ /* 0x0c2fe2000001006b */
[----:B------:R-:W-:Y:S01]  /*3590*/  FSEL R168, R31, -INF , !P1 ;  /* 0xff8000001fa87808 */ /* 0x000fe20004800000 */
[-C--:B------:R-:W-:Y:S01]  /*35a0*/  FFMA.FTZ R25, R10, R0.reuse, R25 ;  /* 0x000000000a197223 */ /* 0x080fe20000010019 */
[----:B------:R-:W-:Y:S01]  /*35b0*/  FSEL R139, R104, -INF , !P4 ;  /* 0xff800000688b7808 */ /* 0x000fe20006000000 */
[-C--:B------:R-:W-:Y:S01]  /*35c0*/  FFMA.FTZ R27, R10, R0.reuse, R27 ;  /* 0x000000000a1b7223 */ /* 0x080fe2000001001b */
[----:B------:R-:W-:Y:S01]  /*35d0*/  FSEL R66, R66, -INF , !P2 ;  /* 0xff80000042427808 */ /* 0x000fe20005000000 */
[-C--:B--2---:R-:W-:Y:S01]  /*35e0*/  FFMA.FTZ R80, R4, R0.reuse, R80 ;  /* 0x0000000004507223 */ /* 0x084fe20000010050 */
[----:B------:R-:W-:Y:S01]  /*35f0*/  FSEL R8, R8, -INF , !P3 ;  /* 0xff80000008087808 */ /* 0x000fe20005800000 */
[-C--:B------:R-:W-:Y:S01]  /*3600*/  FFMA.FTZ R105, R10, R0.reuse, R105 ;  /* 0x000000000a697223 */ /* 0x080fe20000010069 */
[----:B------:R-:W-:Y:S01]  /*3610*/  ISETP.GE.AND P0, PT, R12, R235, PT ;  /* 0x000000eb0c00720c */ /* 0x000fe20003f06270 */
[-C--:B------:R-:W-:Y:S01]  /*3620*/  FFMA.FTZ R64, R4, R0.reuse, R82 ;  /* 0x0000000004407223 */ /* 0x080fe20000010052 */
[-C--:B------:R-:W-:Y:S01]  /*3630*/  ISETP.GE.AND P1, PT, R12, R233.reuse, PT ;  /* 0x000000e90c00720c */ /* 0x080fe20003f26270 */
[----:B------:R-:W-:Y:S01]  /*3640*/  FFMA.FTZ R20, R4, R0, R20 ;  /* 0x0000000004147223 */ /* 0x000fe20000010014 */
[----:B------:R-:W-:Y:S01]  /*3650*/  ISETP.GE.AND P4, PT, R12, R220, PT ;  /* 0x000000dc0c00720c */ /* 0x000fe20003f86270 */
[----:B------:R-:W-:Y:S01]  /*3660*/  FFMA.FTZ R22, R4, R0, R22 ;  /* 0x0000000004167223 */ /* 0x000fe20000010016 */
[----:B------:R-:W-:Y:S01]  /*3670*/  ISETP.GE.AND P2, PT, R5, R240, PT ;  /* 0x000000f00500720c */ /* 0x000fe20003f46270 */
[-C--:B---3--:R-:W-:Y:S01]  /*3680*/  FFMA.FTZ R60, R6, R0.reuse, R60 ;  /* 0x00000000063c7223 */ /* 0x088fe2000001003c */
[----:B------:R-:W-:Y:S01]  /*3690*/  ISETP.GE.AND P3, PT, R46, R233, PT ;  /* 0x000000e92e00720c */ /* 0x000fe20003f66270 */
[CC--:B------:R-:W-:Y:S01]  /*36a0*/  FFMA.FTZ R18, R6.reuse, R0.reuse, R58 ;  /* 0x0000000006127223 */ /* 0x0c0fe2000001003a */
[----:B------:R-:W-:Y:S01]  /*36b0*/  FSEL R148, R39, -INF , !P5 ;  /* 0xff80000027947808 */ /* 0x000fe20006800000 */
[----:B------:R-:W-:Y:S01]  /*36c0*/  FFMA.FTZ R39, R6, R0, R56 ;  /* 0x0000000006277223 */ /* 0x000fe20000010038 */
[----:B------:R-:W-:Y:S01]  /*36d0*/  ISETP.GE.AND P5, PT, R32, R240, PT ;  /* 0x000000f02000720c */ /* 0x000fe20003fa6270 */
[----:B------:R-:W-:Y:S01]  /*36e0*/  IMAD.IADD R4, R130, 0x1, R129 ;  /* 0x0000000182047824 */ /* 0x000fe200078e0281 */
[----:B------:R-:W-:-:S02]  /*36f0*/  FSEL R63, R63, -INF , !P0 ;  /* 0xff8000003f3f7808 */ /* 0x000fc40004000000 */
[----:B------:R-:W-:Y:S02]  /*3700*/  FSEL R155, R25, -INF , !P1 ;  /* 0xff800000199b7808 */ /* 0x000fe40004800000 */
[----:B------:R-:W-:Y:S02]  /*3710*/  FSEL R150, R27, -INF , !P4 ;  /* 0xff8000001b967808 */ /* 0x000fe40006000000 */
[----:B------:R-:W-:Y:S02]  /*3720*/  FSEL R138, R80, -INF , !P2 ;  /* 0xff800000508a7808 */ /* 0x000fe40005000000 */
[----:B------:R-:W-:Y:S01]  /*3730*/  FSEL R144, R33, -INF , !P3 ;  /* 0xff80000021907808 */ /* 0x000fe20005800000 */
[----:B------:R-:W-:Y:S01]  /*3740*/  BAR.SYNC.DEFER_BLOCKING 0x0 ;  /* 0x0000000000007b1d */ /* 0x000fe20000010000 */
[C---:B------:R-:W-:Y:S02]  /*3750*/  ISETP.GE.AND P0, PT, R75.reuse, R240, PT ;  /* 0x000000f04b00720c */ /* 0x040fe40003f06270 */
[----:B------:R-:W-:-:S02]  /*3760*/  ISETP.GE.AND P1, PT, R75, R235, PT ;  /* 0x000000eb4b00720c */ /* 0x000fc40003f26270 */
[C---:B------:R-:W-:Y:S02]  /*3770*/  ISETP.GE.AND P4, PT, R75.reuse, R233, PT ;  /* 0x000000e94b00720c */ /* 0x040fe40003f86270 */
[C---:B------:R-:W-:Y:S02]  /*3780*/  ISETP.GE.AND P2, PT, R75.reuse, R220, PT ;  /* 0x000000dc4b00720c */ /* 0x040fe40003f46270 */
[----:B------:R-:W-:Y:S02]  /*3790*/  ISETP.GE.AND P3, PT, R32, R235, PT ;  /* 0x000000eb2000720c */ /* 0x000fe40003f66270 */
[----:B------:R-:W-:Y:S02]  /*37a0*/  IADD3 R75, R75, 0x39, RZ ;  /* 0x000000394b4b7810 */ /* 0x000fe40007ffe0ff */
[----:B------:R-:W-:Y:S02]  /*37b0*/  FSEL R167, R30, -INF , !P6 ;  /* 0xff8000001ea77808 */ /* 0x000fe40007000000 */
[----:B------:R-:W-:Y:S01]  /*37c0*/  FSEL R165, R85, -INF , !P5 ;  /* 0xff80000055a57808 */ /* 0x000fe20006800000 */
[----:B------:R-:W1:Y:S01]  /*37d0*/  I2F R7, R75 ;  /* 0x0000004b00077306 */ /* 0x000e620000201400 */
[----:B------:R-:W-:-:S02]  /*37e0*/  ISETP.GE.AND P6, PT, R16, R233, PT ;  /* 0x000000e91000720c */ /* 0x000fc40003fc6270 */
[----:B------:R-:W-:Y:S01]  /*37f0*/  ISETP.GE.AND P5, PT, R16, R220, PT ;  /* 0x000000dc1000720c */ /* 0x000fe20003fa6270 */
[----:B------:R-:W-:Y:S01]  /*3800*/  FFMA.FTZ R16, R6, R0, R62 ;  /* 0x0000000006107223 */ /* 0x000fe2000001003e */
[----:B------:R-:W-:Y:S02]  /*3810*/  FSEL R164, R87, -INF , !P3 ;  /* 0xff80000057a47808 */ /* 0x000fe40005800000 */
[----:B------:R-:W-:Y:S02]  /*3820*/  ISETP.GE.AND P3, PT, R12, R240, PT ;  /* 0x000000f00c00720c */ /* 0x000fe40003f66270 */
[----:B------:R-:W-:Y:S02]  /*3830*/  FSEL R156, R24, -INF , !P6 ;  /* 0xff800000189c7808 */ /* 0x000fe40007000000 */
[----:B------:R-:W-:Y:S02]  /*3840*/  FSEL R151, R26, -INF , !P5 ;  /* 0xff8000001a977808 */ /* 0x000fe40006800000 */
[----:B------:R-:W-:-:S02]  /*3850*/  FSEL R141, R105, -INF , !P3 ;  /* 0xff800000698d7808 */ /* 0x000fc40005800000 */
[----:B------:R-:W-:Y:S01]  /*3860*/  FSEL R16, R16, -INF , !P1 ;  /* 0xff80000010107808 */ /* 0x000fe20004800000 */
[-C--:B-1----:R-:W-:Y:S01]  /*3870*/  FFMA.FTZ R81, R7, R0.reuse, R81 ;  /* 0x0000000007517223 */ /* 0x082fe20000010051 */
[----:B------:R-:W-:Y:S01]  /*3880*/  ISETP.GE.AND P6, PT, R5, R235, PT ;  /* 0x000000eb0500720c */ /* 0x000fe20003fc6270 */
[-C--:B------:R-:W-:Y:S01]  /*3890*/  FFMA.FTZ R62, R7, R0.reuse, R83 ;  /* 0x00000000073e7223 */ /* 0x080fe20000010053 */
[----:B------:R-:W-:Y:S01]  /*38a0*/  ISETP.GE.AND P5, PT, R5, R233, PT ;  /* 0x000000e90500720c */ /* 0x000fe20003fa6270 */
[----:B------:R-:W-:Y:S01]  /*38b0*/  FFMA.FTZ R21, R7, R0, R21 ;  /* 0x0000000007157223 */ /* 0x000fe20000010015 */
[----:B------:R-:W-:Y:S01]  /*38c0*/  ISETP.GE.AND P3, PT, R5, R220, PT ;  /* 0x000000dc0500720c */ /* 0x000fe20003f66270 */
[----:B------:R-:W-:Y:S01]  /*38d0*/  FFMA.FTZ R23, R7, R0, R23 ;  /* 0x0000000007177223 */ /* 0x000fe20000010017 */
[----:B------:R-:W-:Y:S02]  /*38e0*/  ISETP.GE.AND P1, PT, R221, 0x2, PT ;  /* 0x00000002dd00780c */ /* 0x000fe40003f26270 */
[----:B------:R-:W-:-:S02]  /*38f0*/  SHF.R.S32.HI R5, RZ, 0x1f, R131 ;  /* 0x0000001fff057819 */ /* 0x000fc40000011483 */
[----:B------:R-:W-:Y:S02]  /*3900*/  FSEL R64, R64, -INF , !P6 ;  /* 0xff80000040407808 */ /* 0x000fe40007000000 */
[----:B------:R-:W-:Y:S02]  /*3910*/  LEA.HI R5, R5, R131, RZ, 0x2 ;  /* 0x0000008305057211 */ /* 0x000fe400078f10ff */
[----:B------:R-:W-:Y:S02]  /*3920*/  FSEL R157, R20, -INF , !P5 ;  /* 0xff800000149d7808 */ /* 0x000fe40006800000 */
[----:B------:R-:W-:Y:S02]  /*3930*/  LOP3.LUT R211, R5, 0xfffffffc, RZ, 0xc0, !PT ;  /* 0xfffffffc05d37812 */ /* 0x000fe400078ec0ff */
[----:B------:R-:W-:Y:S02]  /*3940*/  FSEL R146, R22, -INF , !P3 ;  /* 0xff80000016927808 */ /* 0x000fe40005800000 */
[----:B------:R-:W-:Y:S01]  /*3950*/  FSEL R5, R60, -INF , !P0 ;  /* 0xff8000003c057808 */ /* 0x000fe20004000000 */
[----:B------:R-:W-:Y:S01]  /*3960*/  IMAD.IADD R211, R131, 0x1, -R211 ;  /* 0x0000000183d37824 */ /* 0x000fe200078e0ad3 */
[----:B------:R-:W-:-:S02]  /*3970*/  ISETP.GE.AND P6, PT, R75, R240, PT ;  /* 0x000000f04b00720c */ /* 0x000fc40003fc6270 */
        /* <DEDUP_REMOVED lines=57> */
.L_x_744:
[----:B------:R-:W-:Y:S05]  /*3d10*/  BSYNC B0 ;  /* 0x0000000000007941 */ /* 0x000fea0003800000 */
.L_x_743:
[----:B------:R-:W0:Y:S02]  /*3d20*/  LDGDEPBAR ;  /* 0x00000000000079af */ /* 0x000e240000000000 */
.L_x_742:
[----:B------:R-:W-:Y:S01]  /*3d30*/  FMNMX.FTZ R7, R39, R74, !PT ;  /* 0x0000004a27077209 */ /* 0x000fe20007810000 */
[----:B------:R-:W-:Y:S01]  /*3d40*/  UIADD3 UR14, UR25, -0x4498517b, URZ ;  /* 0xbb67ae85190e7890 */ /* 0x000fe2000fffe03f */
[----:B------:R-:W-:Y:S01]  /*3d50*/  IADD3 R234, R232, 0x4, RZ ;  /* 0x00000004e8ea7810 */ /* 0x000fe20007ffe0ff */
[----:B------:R-:W-:Y:S01]  /*3d60*/  IMAD.SHL.U32 R58, R132, 0x2, RZ ;  /* 0x00000002843a7824 */ /* 0x000fe200078e00ff */
[----:B------:R-:W-:Y:S01]  /*3d70*/  FMNMX.FTZ R7, R77, R7, !PT ;  /* 0x000000074d077209 */ /* 0x000fe20007810000 */
[----:B------:R-:W-:Y:S01]  /*3d80*/  IMAD.WIDE.U32 R178, R226, -0x2daee0ad, RZ ;  /* 0xd2511f53e2b27825 */ /* 0x000fe200078e00ff */
[----:B------:R-:W-:Y:S01]  /*3d90*/  LOP3.LUT R227, R125, UR24, RZ, 0x3c, !PT ;  /* 0x000000187de37c12 */ /* 0x000fe2000f8e3cff */
[----:B------:R-:W-:Y:S01]  /*3da0*/  UIADD3 UR15, UR24, -0x61c88647, URZ ;  /* 0x9e3779b9180f7890 */ /* 0x000fe2000fffe03f */
[----:B------:R-:W-:Y:S01]  /*3db0*/  FMNMX.FTZ R7, R78, R7, !PT ;  /* 0x000000074e077209 */ /* 0x000fe20007810000 */
[----:B------:R-:W-:Y:S01]  /*3dc0*/  IMAD.WIDE.U32 R176, R234, -0x326172a9, RZ ;  /* 0xcd9e8d57eab07825 */ /* 0x000fe200078e00ff */
[----:B--2---:R-:W-:Y:S01]  /*3dd0*/  FMNMX.FTZ R11, R18, R71, !PT ;  /* 0x00000047120b7209 */ /* 0x004fe20007810000 */
[----:B------:R-:W-:Y:S01]  /*3de0*/  UIADD3 UR13, UR24, 0x3c6ef372, URZ ;  /* 0x3c6ef372180d7890 */ /* 0x000fe2000fffe03f */
[----:B------:R-:W-:Y:S01]  /*3df0*/  FMNMX.FTZ R7, R51, R7, !PT ;  /* 0x0000000733077209 */ /* 0x000fe20007810000 */
[----:B------:R-:W-:Y:S01]  /*3e00*/  UIADD3 UR10, UR25, 0x32370b8f, URZ ;  /* 0x32370b8f190a7890 */ /* 0x000fe2000fffe03f */
[----:B------:R-:W-:Y:S01]  /*3e10*/  LOP3.LUT R174, R177, R227, RZ, 0x3c, !PT ;  /* 0x000000e3b1ae7212 */ /* 0x000fe200078e3cff */
[----:B------:R-:W-:Y:S01]  /*3e20*/  UIADD3 UR12, UR25, 0x76cf5d0a, URZ ;  /* 0x76cf5d0a190c7890 */ /* 0x000fe2000fffe03f */
[----:B------:R-:W-:Y:S01]  /*3e30*/  FMNMX.FTZ R7, R88, R7, !PT ;  /* 0x0000000758077209 */ /* 0x000fe20007810000 */
[----:B------:R-:W-:Y:S01]  /*3e40*/  UIADD3 UR9, UR24, 0x78dde6e4, URZ ;  /* 0x78dde6e418097890 */ /* 0x000fe2000fffe03f */
[----:B------:R-:W-:Y:S01]  /*3e50*/  LOP3.LUT R228, R179, UR25, R58, 0x96, !PT ;  /* 0x00000019b3e47c12 */ /* 0x000fe2000f8e963a */
[----:B------:R-:W-:Y:S01]  /*3e60*/  IMAD.WIDE.U32 R174, R174, -0x2daee0ad, RZ ;  /* 0xd2511f53aeae7825 */ /* 0x000fe200078e00ff */
[----:B------:R-:W-:Y:S01]  /*3e70*/  FMNMX.FTZ R7, R40, R7, !PT ;  /* 0x0000000728077209 */ /* 0x000fe20007810000 */
[----:B------:R-:W-:Y:S01]  /*3e80*/  UIADD3 UR11, UR24, -0x255992d5, URZ ;  /* 0xdaa66d2b180b7890 */ /* 0x000fe2000fffe03f */
[----:B------:R-:W-:Y:S01]  /*3e90*/  FMNMX.FTZ R11, R76, R11, !PT ;  /* 0x0000000b4c0b7209 */ /* 0x000fe20007810000 */
[----:B------:R-:W-:Y:S01]  /*3ea0*/  IMAD.WIDE.U32 R228, R228, -0x326172a9, RZ ;  /* 0xcd9e8d57e4e47825 */ /* 0x000fe200078e00ff */
[----:B------:R-:W-:Y:S01]  /*3eb0*/  FMNMX.FTZ R7, R42, R7, !PT ;  /* 0x000000072a077209 */ /* 0x000fe20007810000 */
[----:B------:R-:W-:Y:S01]  /*3ec0*/  UIADD3 UR8, UR25, -0x126145ec, URZ ;  /* 0xed9eba1419087890 */ /* 0x000fe2000fffe03f */
        /* <DEDUP_REMOVED lines=11> */
[----:B------:R-:W-:Y:S01]  /*3f80*/  IMAD R60, R124, 0x10000, R124 ;  /* 0x000100007c3c7824 */ /* 0x000fe200078e027c */
[----:B------:R-:W-:Y:S01]  /*3f90*/  LOP3.LUT R10, R229, UR15, R176, 0x96, !PT ;  /* 0x0000000fe50a7c12 */ /* 0x000fe2000f8e96b0 */
[----:B------:R-:W-:Y:S01]  /*3fa0*/  IMAD R185, R3, 0x2, R188 ;  /* 0x0000000203b97824 */ /* 0x000fe200078e02bc */
[----:B------:R-:W-:Y:S01]  /*3fb0*/  LOP3.LUT R12, R173, UR13, R228, 0x96, !PT ;  /* 0x0000000dad0c7c12 */ /* 0x000fe2000f8e96e4 */
[----:B------:R-:W-:Y:S01]  /*3fc0*/  IMAD R186, R2, 0x2, R188 ;  /* 0x0000000202ba7824 */ /* 0x000fe200078e02bc */
[----:B------:R-:W-:Y:S01]  /*3fd0*/  FMNMX.FTZ R7, R170, R7, !PT ;  /* 0x00000007aa077209 */ /* 0x000fe20007810000 */
[----:B------:R-:W-:Y:S01]  /*3fe0*/  IMAD.WIDE.U32 R14, R10, -0x2daee0ad, RZ ;  /* 0xd2511f530a0e7825 */ /* 0x000fe200078e00ff */
[----:B------:R-:W-:Y:S01]  /*3ff0*/  FMNMX.FTZ R11, R53, R11, !PT ;  /* 0x0000000b350b7209 */ /* 0x000fe20007810000 */
[----:B------:R-:W-:Y:S01]  /*4000*/  UIADD3 UR7, UR24, 0x1715609d, URZ ;  /* 0x1715609d18077890 */ /* 0x000fe2000fffe03f */
[----:B------:R-:W-:Y:S01]  /*4010*/  FMNMX.FTZ R19, R5, R68, !PT ;  /* 0x0000004405137209 */ /* 0x000fe20007810000 */
[----:B------:R-:W-:Y:S01]  /*4020*/  IMAD.WIDE.U32 R12, R12, -0x2daee0ad, RZ ;  /* 0xd2511f530c0c7825 */ /* 0x000fe200078e00ff */
[----:B------:R-:W-:Y:S01]  /*4030*/  FMNMX.FTZ R7, R156, R7, !PT ;  /* 0x000000079c077209 */ /* 0x000fe20007810000 */
[----:B------:R-:W-:Y:S01]  /*4040*/  LDSM.16.MT88.4 R116, [R188+0x6000] ;  /* 0x00600000bc74783b */ /* 0x000fe20000004200 */
[----:B------:R-:W-:Y:S01]  /*4050*/  FMNMX.FTZ R11, R9, R11, !PT ;  /* 0x0000000b090b7209 */ /* 0x000fe20007810000 */
[----:B------:R-:W-:Y:S01]  /*4060*/  IMAD R184, R2, 0x2, R185 ;  /* 0x0000000202b87824 */ /* 0x000fe200078e02b9 */
[----:B------:R-:W-:Y:S01]  /*4070*/  LOP3.LUT R14, R13, UR10, R14, 0x96, !PT ;  /* 0x0000000a0d0e7c12 */ /* 0x000fe2000f8e960e */
[----:B------:R-:W-:Y:S01]  /*4080*/  LDSM.16.MT88.4 R104, [R185+0x6000] ;  /* 0x00600000b968783b */ /* 0x000fe20000004200 */
        /* <DEDUP_REMOVED lines=34> */
[----:B------:R-:W-:-:S02]  /*42b0*/  FMNMX.FTZ R19, R165, R19, !PT ;  /* 0x00000013a5137209 */ /* 0x000fc40007810000 */
[----:B------:R-:W-:Y:S01]  /*42c0*/  FMNMX.FTZ R13, R158, R13, !PT ;  /* 0x0000000d9e0d7209 */ /* 0x000fe20007810000 */
[----:B-1----:R-:W1:Y:S01]  /*42d0*/  SHFL.BFLY PT, R21, R11, 0x2, 0x1f ;  /* 0x0c401f000b157f89 */ /* 0x002e6200000e0000 */
[----:B--2---:R-:W-:Y:S02]  /*42e0*/  FMNMX.FTZ R6, R7, R6, !PT ;  /* 0x0000000607067209 */ /* 0x004fe40007810000 */
[----:B------:R-:W-:Y:S02]  /*42f0*/  FMNMX.FTZ R19, R139, R19, !PT ;  /* 0x000000138b137209 */ /* 0x000fe40007810000 */
[----:B------:R-:W-:Y:S01]  /*4300*/  LOP3.LUT R10, R15, UR9, R28, 0x96, !PT ;  /* 0x000000090f0a7c12 */ /* 0x000fe2000f8e961c */
        /* <DEDUP_REMOVED lines=8> */
[----:B------:R-:W-:Y:S01]  /*4390*/  LOP3.LUT R22, R29, UR11, R172, 0x96, !PT ;  /* 0x0000000b1d167c12 */ /* 0x000fe2000f8e96ac */
[----:B------:R-:W3:Y:S01]  /*43a0*/  SHFL.BFLY PT, R137, R19, 0x2, 0x1f ;  /* 0x0c401f0013897f89 */ /* 0x000ee200000e0000 */
[----:B------:R-:W-:-:S02]  /*43b0*/  FMNMX.FTZ R15, R62, R15, !PT ;  /* 0x0000000f3e0f7209 */ /* 0x000fc40007810000 */
[----:B-1----:R-:W-:Y:S01]  /*43c0*/  FMNMX.FTZ R21, R11, R21, !PT ;  /* 0x000000150b157209 */ /* 0x002fe20007810000 */
[----:B------:R-:W-:Y:S01]  /*43d0*/  IMAD.WIDE.U32 R22, R22, -0x2daee0ad, RZ ;  /* 0xd2511f5316167825 */ /* 0x000fe200078e00ff */
[----:B------:R-:W-:Y:S01]  /*43e0*/  LOP3.LUT R7, R229, UR15, R26, 0x96, !PT ;  /* 0x0000000fe5077c12 */ /* 0x000fe2000f8e961a */
[----:B------:R-:W1:Y:S01]  /*43f0*/  SHFL.BFLY PT, R136, R15, 0x2, 0x1f ;  /* 0x0c401f000f887f89 */ /* 0x000e6200000e0000 */
[----:B------:R-:W-:Y:S01]  /*4400*/  LOP3.LUT R24, R27, R227, RZ, 0x3c, !PT ;  /* 0x000000e31b187212 */ /* 0x000fe200078e3cff */
[----:B------:R-:W-:Y:S01]  /*4410*/  IMAD.WIDE.U32 R10, R10, -0x2daee0ad, RZ ;  /* 0xd2511f530a0a7825 */ /* 0x000fe200078e00ff */
[----:B--2---:R-:W-:Y:S01]  /*4420*/  FMNMX.FTZ R135, R6, R135, !PT ;  /* 0x0000008706877209 */ /* 0x004fe20007810000 */
[----:B------:R-:W2:Y:S01]  /*4430*/  SHFL.BFLY PT, R134, R21, 0x1, 0x1f ;  /* 0x0c201f0015867f89 */ /* 0x000ea200000e0000 */
[----:B------:R-:W-:Y:S01]  /*4440*/  LOP3.LUT R12, R23, UR8, R12, 0x96, !PT ;  /* 0x00000008170c7c12 */ /* 0x000fe2000f8e960c */
[----:B------:R-:W-:Y:S01]  /*4450*/  IMAD.WIDE.U32 R224, R7, -0x2daee0ad, RZ ;  /* 0xd2511f5307e07825 */ /* 0x000fe200078e00ff */
[----:B------:R-:W-:Y:S01]  /*4460*/  LOP3.LUT R6, R11, UR6, R22, 0x96, !PT ;  /* 0x000000060b067c12 */ /* 0x000fe2000f8e9616 */
[----:B------:R-:W-:Y:S01]  /*4470*/  LDSM.16.MT88.4 R28, [R184+0x6800] ;  /* 0x00680000b81c783b */ /* 0x000fe20000004200 */
[----:B------:R-:W-:Y:S01]  /*4480*/  FSETP.NEU.FTZ.AND P0, PT, R135, -INF , PT ;  /* 0xff8000008700780b */ /* 0x000fe20003f1d000 */
[----:B------:R-:W-:-:S04]  /*4490*/  IMAD.WIDE.U32 R12, R12, -0x326172a9, RZ ;  /* 0xcd9e8d570c0c7825 */ /* 0x000fc800078e00ff */
[----:B------:R-:W-:-:S04]  /*44a0*/  IMAD.WIDE.U32 R6, R6, -0x326172a9, RZ ;  /* 0xcd9e8d5706067825 */ /* 0x000fc800078e00ff */
[----:B------:R-:W-:Y:S01]  /*44b0*/  IMAD.WIDE.U32 R24, R24, -0x2daee0ad, RZ ;  /* 0xd2511f5318187825 */ /* 0x000fe200078e00ff */
[----:B------:R-:W-:Y:S02]  /*44c0*/  LOP3.LUT R20, R7, UR16, R12, 0x96, !PT ;  /* 0x0000001007147c12 */ /* 0x000fe4000f8e960c */
[C---:B------:R-:W-:Y:S01]  /*44d0*/  LOP3.LUT R12, R6.reuse, 0xffff, RZ, 0xc0, !PT ;  /* 0x0000ffff060c7812 */ /* 0x040fe200078ec0ff */
[----:B------:R-:W-:Y:S01]  /*44e0*/  FMUL.FTZ R166, R135, c[0x0][0x23c] ;  /* 0x00008f0087a67a20 */ /* 0x000fe20000410000 */
[----:B------:R-:W-:Y:S02]  /*44f0*/  SHF.R.U32.HI R7, RZ, 0x10, R6 ;  /* 0x00000010ff077819 */ /* 0x000fe40000011606 */
[----:B---3--:R-:W-:Y:S02]  /*4500*/  FMNMX.FTZ R137, R19, R137, !PT ;  /* 0x0000008913897209 */ /* 0x008fe40007810000 */
[----:B------:R-:W-:Y:S02]  /*4510*/  LOP3.LUT R17, R6, 0xff, RZ, 0xc0, !PT ;  /* 0x000000ff06117812 */ /* 0x000fe400078ec0ff */
[----:B------:R-:W-:Y:S01]  /*4520*/  LOP3.LUT R7, R7, 0xff, RZ, 0xc0, !PT ;  /* 0x000000ff07077812 */ /* 0x000fe200078ec0ff */
[----:B------:R-:W3:Y:S01]  /*4530*/  SHFL.BFLY PT, R19, R137, 0x1, 0x1f ;  /* 0x0c201f0089137f89 */ /* 0x000ee200000e0000 */
[----:B------:R-:W-:-:S02]  /*4540*/  LOP3.LUT R242, R25, UR14, R178, 0x96, !PT ;  /* 0x0000000e19f27c12 */ /* 0x000fc4000f8e96b2 */
[----:B------:R-:W-:Y:S02]  /*4550*/  SHF.R.U32.HI R6, RZ, 0x18, R6 ;  /* 0x00000018ff067819 */ /* 0x000fe40000011606 */
[----:B-1----:R-:W-:Y:S01]  /*4560*/  FMNMX.FTZ R136, R15, R136, !PT ;  /* 0x000000880f887209 */ /* 0x002fe20007810000 */
[----:B------:R-:W-:Y:S01]  /*4570*/  IMAD.WIDE.U32 R242, R242, -0x326172a9, RZ ;  /* 0xcd9e8d57f2f27825 */ /* 0x000fe200078e00ff */
[----:B------:R-:W-:Y:S02]  /*4580*/  PRMT R6, R7, 0x5410, R6 ;  /* 0x0000541007067816 */ /* 0x000fe40000000006 */
[----:B------:R-:W-:Y:S01]  /*4590*/  FSEL R166, R166, RZ, P0 ;  /* 0x000000ffa6a67208 */ /* 0x000fe20000000000 */
[----:B------:R-:W1:Y:S01]  /*45a0*/  SHFL.BFLY PT, R7, R136, 0x1, 0x1f ;  /* 0x0c201f0088077f89 */ /* 0x000e6200000e0000 */
[----:B------:R-:W-:Y:S01]  /*45b0*/  LOP3.LUT R228, R243, UR13, R228, 0x96, !PT ;  /* 0x0000000df3e47c12 */ /* 0x000fe2000f8e96e4 */
[----:B------:R-:W-:Y:S01]  /*45c0*/  HSET2.LE.AND R6, R6, R60, PT ;  /* 0x0000003c06067233 */ /* 0x000fe20003803000 */
[----:B--2---:R-:W-:Y:S01]  /*45d0*/  FMNMX.FTZ R134, R21, R134, !PT ;  /* 0x0000008615867209 */ /* 0x004fe20007810000 */
[----:B------:R-:W-:Y:S01]  /*45e0*/  FFMA.FTZ R34, R77, c[0x0][0x23c], -R166 ;  /* 0x00008f004d227a23 */ /* 0x000fe200000108a6 */
[----:B------:R-:W-:Y:S01]  /*45f0*/  LOP3.LUT R11, R225, UR12, R24, 0x96, !PT ;  /* 0x0000000ce10b7c12 */ /* 0x000fe2000f8e9618 */
[----:B------:R-:W-:Y:S01]  /*4600*/  IMAD.WIDE.U32 R228, R228, -0x2daee0ad, RZ ;  /* 0xd2511f53e4e47825 */ /* 0x000fe200078e00ff */
[----:B------:R-:W-:-:S02]  /*4610*/  FSETP.NEU.FTZ.AND P0, PT, R134, -INF , PT ;  /* 0xff8000008600780b */ /* 0x000fc40003f1d000 */
[----:B------:R-:W-:Y:S01]  /*4620*/  SHF.R.U32.HI R12, RZ, 0x8, R12 ;  /* 0x00000008ff0c7819 */ /* 0x000fe2000001160c */
[----:B------:R-:W-:Y:S01]  /*4630*/  FFMA.FTZ R33, R78, c[0x0][0x23c], -R166 ;  /* 0x00008f004e217a23 */ /* 0x000fe200000108a6 */
[----:B------:R-:W-:Y:S01]  /*4640*/  LOP3.LUT R224, R229, UR10, R224, 0x96, !PT ;  /* 0x0000000ae5e07c12 */ /* 0x000fe2000f8e96e0 */
[----:B------:R-:W-:Y:S01]  /*4650*/  FMUL.FTZ R153, R134, c[0x0][0x23c] ;  /* 0x00008f0086997a20 */ /* 0x000fe20000410000 */
[----:B------:R-:W-:Y:S01]  /*4660*/  MUFU.EX2 R34, R34 ;  /* 0x0000002200227308 */ /* 0x000fe20000000800 */
[----:B---3--:R-:W-:Y:S01]  /*4670*/  FMNMX.FTZ R137, R137, R19, !PT ;  /* 0x0000001389897209 */ /* 0x008fe20007810000 */
[----:B------:R-:W-:Y:S01]  /*4680*/  IMAD.WIDE.U32 R222, R11, -0x326172a9, RZ ;  /* 0xcd9e8d570bde7825 */ /* 0x000fe200078e00ff */
[----:B------:R-:W-:Y:S02]  /*4690*/  PRMT R17, R17, 0x5410, R12 ;  /* 0x0000541011117816 */ /* 0x000fe4000000000c */
[----:B------:R-:W-:Y:S01]  /*46a0*/  FSEL R153, R153, RZ, P0 ;  /* 0x000000ff99997208 */ /* 0x000fe20000000000 */
[----:B------:R-:W-:Y:S01]  /*46b0*/  IMAD.WIDE.U32 R224, R224, -0x326172a9, RZ ;  /* 0xcd9e8d57e0e07825 */ /* 0x000fe200078e00ff */
[----:B------:R-:W-:Y:S01]  /*46c0*/  FSETP.NEU.FTZ.AND P0, PT, R137, -INF , PT ;  /* 0xff8000008900780b */ /* 0x000fe20003f1d000 */
[----:B------:R-:W2:Y:S01]  /*46d0*/  MUFU.EX2 R33, R33 ;  /* 0x0000002100217308 */ /* 0x000ea20000000800 */
[----:B------:R-:W-:Y:S01]  /*46e0*/  LOP3.LUT R2, R223, UR11, R242, 0x96, !PT ;  /* 0x0000000bdf027c12 */ /* 0x000fe2000f8e96f2 */
[----:B------:R-:W-:Y:S01]  /*46f0*/  FMUL.FTZ R143, R137, c[0x0][0x23c] ;  /* 0x00008f00898f7a20 */ /* 0x000fe20000410000 */
[----:B-1----:R-:W-:Y:S01]  /*4700*/  FMNMX.FTZ R136, R136, R7, !PT ;  /* 0x0000000788887209 */ /* 0x002fe20007810000 */
[--C-:B------:R-:W-:Y:S01]  /*4710*/  FFMA.FTZ R44, R18, c[0x0][0x23c], -R153.reuse ;  /* 0x00008f00122c7a23 */ /* 0x100fe20000010899 */
[----:B------:R-:W-:Y:S01]  /*4720*/  LOP3.LUT R222, R225, UR9, R222, 0x96, !PT ;  /* 0x00000009e1de7c12 */ /* 0x000fe2000f8e96de */
[--C-:B------:R-:W-:Y:S01]  /*4730*/  FFMA.FTZ R43, R71, c[0x0][0x23c], -R153.reuse ;  /* 0x00008f00472b7a23 */ /* 0x100fe20000010899 */
[----:B------:R-:W-:Y:S01]  /*4740*/  FSEL R143, R143, RZ, P0 ;  /* 0x000000ff8f8f7208 */ /* 0x000fe20000000000 */
[--C-:B------:R-:W-:Y:S01]  /*4750*/  FFMA.FTZ R32, R76, c[0x0][0x23c], -R153.reuse ;  /* 0x00008f004c207a23 */ /* 0x100fe20000010899 */
[----:B------:R-:W-:Y:S01]  /*4760*/  FSETP.NEU.FTZ.AND P0, PT, R136, -INF , PT ;  /* 0xff8000008800780b */ /* 0x000fe20003f1d000 */
[----:B------:R-:W-:Y:S01]  /*4770*/  FFMA.FTZ R35, R48, c[0x0][0x23c], -R153 ;  /* 0x00008f0030237a23 */ /* 0x000fe20000010899 */
[----:B------:R-:W-:Y:S01]  /*4780*/  MUFU.EX2 R44, R44 ;  /* 0x0000002c002c7308 */ /* 0x000fe20000000800 */
[----:B------:R-:W-:Y:S01]  /*4790*/  FMUL.FTZ R67, R136, c[0x0][0x23c] ;  /* 0x00008f0088437a20 */ /* 0x000fe20000410000 */
[----:B------:R-:W-:Y:S01]  /*47a0*/  SHF.R.U32.HI R12, RZ, 0x10, R20 ;  /* 0x00000010ff0c7819 */ /* 0x000fe20000011614 */
[----:B------:R-:W-:Y:S01]  /*47b0*/  IMAD.WIDE.U32 R2, R2, -0x2daee0ad, RZ ;  /* 0xd2511f5302027825 */ /* 0x000fe200078e00ff */
[----:B------:R-:W-:Y:S01]  /*47c0*/  HSET2.LE.AND R17, R17, R60, PT ;  /* 0x0000003c11117233 */ /* 0x000fe20003803000 */
[----:B--2---:R-:W-:Y:S01]  /*47d0*/  F2FP.BF16.PACK_AB R102, R33, R34 ;  /* 0x000000222166723e */ /* 0x004fe200000010ff */
[----:B------:R-:W-:Y:S01]  /*47e0*/  LDSM.16.MT88.4 R76, [R186+0x6000] ;  /* 0x00600000ba4c783b */ /* 0x000fe20000004200 */
[----:B------:R-:W-:Y:S01]  /*47f0*/  IMAD.WIDE.U32 R222, R222, -0x2daee0ad, RZ ;  /* 0xd2511f53dede7825 */ /* 0x000fe200078e00ff */
[----:B------:R-:W1:Y:S01]  /*4800*/  MUFU.EX2 R43, R43 ;  /* 0x0000002b002b7308 */ /* 0x000e620000000800 */
[----:B------:R-:W-:-:S02]  /*4810*/  FSEL R67, R67, RZ, P0 ;  /* 0x000000ff43437208 */ /* 0x000fc40000000000 */
[----:B------:R-:W-:Y:S01]  /*4820*/  LOP3.LUT R228, R3, UR8, R228, 0x96, !PT ;  /* 0x0000000803e47c12 */ /* 0x000fe2000f8e96e4 */
[--C-:B------:R-:W-:Y:S01]  /*4830*/  FFMA.FTZ R48, R69, c[0x0][0x23c], -R143.reuse ;  /* 0x00008f0045307a23 */ /* 0x100fe2000001088f */
[----:B------:R-:W-:Y:S01]  /*4840*/  LOP3.LUT R2, R223, UR6, R2, 0x96, !PT ;  /* 0x00000006df027c12 */ /* 0x000fe2000f8e9602 */
[----:B------:R-:W-:Y:S01]  /*4850*/  FFMA.FTZ R37, R70, c[0x0][0x23c], -R143 ;  /* 0x00008f0046257a23 */ /* 0x000fe2000001088f */
[C---:B------:R-:W-:Y:S01]  /*4860*/  LOP3.LUT R21, R20.reuse, 0xffff, RZ, 0xc0, !PT ;  /* 0x0000ffff14157812 */ /* 0x040fe200078ec0ff */
[----:B------:R-:W-:Y:S01]  /*4870*/  MUFU.EX2 R32, R32 ;  /* 0x0000002000207308 */ /* 0x000fe20000000800 */
[----:B------:R-:W-:Y:S01]  /*4880*/  LOP3.LUT R15, R20, 0xff, RZ, 0xc0, !PT ;  /* 0x000000ff140f7812 */ /* 0x000fe200078ec0ff */
[----:B------:R-:W-:Y:S01]  /*4890*/  FFMA.FTZ R47, R16, c[0x0][0x23c], -R67 ;  /* 0x00008f00102f7a23 */ /* 0x000fe20000010843 */
[----:B------:R-:W-:Y:S01]  /*48a0*/  SHF.R.U32.HI R20, RZ, 0x18, R20 ;  /* 0x00000018ff147819 */ /* 0x000fe20000011614 */
[----:B------:R-:W-:Y:S01]  /*48b0*/  IMAD.WIDE.U32 R228, R228, -0x326172a9, RZ ;  /* 0xcd9e8d57e4e47825 */ /* 0x000fe200078e00ff */
[----:B------:R-:W-:-:S02]  /*48c0*/  LOP3.LUT R12, R12, 0xff, RZ, 0xc0, !PT ;  /* 0x000000ff0c0c7812 */ /* 0x000fc400078ec0ff */
[----:B------:R-:W-:Y:S01]  /*48d0*/  LOP3.LUT R102, R17, R102, RZ, 0xc0, !PT ;  /* 0x0000006611667212 */ /* 0x000fe200078ec0ff */
[----:B------:R-:W2:Y:S01]  /*48e0*/  MUFU.EX2 R35, R35 ;  /* 0x0000002300237308 */ /* 0x000ea20000000800 */
[----:B------:R-:W-:Y:S01]  /*48f0*/  IMAD.WIDE.U32 R16, R2, -0x326172a9, RZ ;  /* 0xcd9e8d5702107825 */ /* 0x000fe200078e00ff */
[----:B------:R-:W-:Y:S02]  /*4900*/  PRMT R12, R12, 0x5410, R20 ;  /* 0x000054100c0c7816 */ /* 0x000fe40000000014 */
[----:B-1----:R-:W-:Y:S01]  /*4910*/  F2FP.BF16.PACK_AB R101, R43, R44 ;  /* 0x0000002c2b65723e */ /* 0x002fe200000010ff */
[----:B------:R-:W-:Y:S01]  /*4920*/  FFMA.FTZ R46, R57, c[0x0][0x23c], -R67 ;  /* 0x00008f00392e7a23 */ /* 0x000fe20000010843 */
[----:B------:R-:W-:Y:S01]  /*4930*/  LOP3.LUT R2, R16, 0xffff, RZ, 0xc0, !PT ;  /* 0x0000ffff10027812 */ /* 0x000fe200078ec0ff */
[--C-:B------:R-:W-:Y:S01]  /*4940*/  FFMA.FTZ R50, R5, c[0x0][0x23c], -R143.reuse ;  /* 0x00008f0005327a23 */ /* 0x100fe2000001088f */
[----:B------:R-:W-:Y:S01]  /*4950*/  MUFU.EX2 R48, R48 ;  /* 0x0000003000307308 */ /* 0x000fe20000000800 */
[----:B------:R-:W-:Y:S01]  /*4960*/  FFMA.FTZ R49, R68, c[0x0][0x23c], -R143 ;  /* 0x00008f0044317a23 */ /* 0x000fe2000001088f */
[----:B------:R-:W-:Y:S01]  /*4970*/  LOP3.LUT R3, R17, UR16, R228, 0x96, !PT ;  /* 0x0000001011037c12 */ /* 0x000fe2000f8e96e4 */
[--C-:B------:R-:W-:Y:S01]  /*4980*/  FFMA.FTZ R39, R39, c[0x0][0x23c], -R166.reuse ;  /* 0x00008f0027277a23 */ /* 0x100fe200000108a6 */
[--C-:B------:R-:W-:Y:S01]  /*4990*/  HSET2.LE.AND R12, R12, R60.reuse, PT ;  /* 0x0000003c0c0c7233 */ /* 0x100fe20003803000 */
[----:B------:R-:W-:Y:S01]  /*49a0*/  FFMA.FTZ R38, R74, c[0x0][0x23c], -R166 ;  /* 0x00008f004a267a23 */ /* 0x000fe200000108a6 */
[----:B------:R-:W-:Y:S01]  /*49b0*/  LOP3.LUT R98, R16, 0xff, RZ, 0xc0, !PT ;  /* 0x000000ff10627812 */ /* 0x000fe200078ec0ff */
[--C-:B------:R-:W-:Y:S01]  /*49c0*/  FFMA.FTZ R45, R73, c[0x0][0x23c], -R67.reuse ;  /* 0x00008f00492d7a23 */ /* 0x100fe20000010843 */
[----:B------:R-:W1:Y:S01]  /*49d0*/  MUFU.EX2 R37, R37 ;  /* 0x0000002500257308 */ /* 0x000e620000000800 */
[----:B--2---:R-:W-:Y:S01]  /*49e0*/  F2FP.BF16.PACK_AB R103, R35, R32 ;  /* 0x000000202367723e */ /* 0x004fe200000010ff */
[----:B------:R-:W-:Y:S01]  /*49f0*/  FFMA.FTZ R36, R72, c[0x0][0x23c], -R67 ;  /* 0x00008f0048247a23 */ /* 0x000fe20000010843 */
[----:B------:R-:W-:Y:S01]  /*4a00*/  SHF.R.U32.HI R2, RZ, 0x8, R2 ;  /* 0x00000008ff027819 */ /* 0x000fe20000011602 */
[----:B------:R-:W-:Y:S01]  /*4a10*/  FFMA.FTZ R41, R88, c[0x0][0x23c], -R166 ;  /* 0x00008f0058297a23 */ /* 0x000fe200000108a6 */
[----:B------:R-:W-:Y:S01]  /*4a20*/  SHF.R.U32.HI R97, RZ, 0x10, R3 ;  /* 0x00000010ff617819 */ /* 0x000fe20000011603 */
[--C-:B------:R-:W-:Y:S01]  /*4a30*/  FFMA.FTZ R52, R52, c[0x0][0x23c], -R153.reuse ;  /* 0x00008f0034347a23 */ /* 0x100fe20000010899 */
[----:B------:R-:W-:Y:S01]  /*4a40*/  LOP3.LUT R101, R12, R101, RZ, 0xc0, !PT ;  /* 0x000000650c657212 */ /* 0x000fe200078ec0ff */
[----:B------:R-:W-:Y:S01]  /*4a50*/  MUFU.EX2 R47, R47 ;  /* 0x0000002f002f7308 */ /* 0x000fe20000000800 */
[----:B------:R-:W-:Y:S01]  /*4a60*/  LOP3.LUT R103, R6, R103, RZ, 0xc0, !PT ;  /* 0x0000006706677212 */ /* 0x000fe200078ec0ff */
[----:B------:R-:W-:Y:S01]  /*4a70*/  FFMA.FTZ R53, R53, c[0x0][0x23c], -R153 ;  /* 0x00008f0035357a23 */ /* 0x000fe20000010899 */
[----:B------:R-:W-:Y:S01]  /*4a80*/  PRMT R98, R98, 0x5410, R2 ;  /* 0x0000541062627816 */ /* 0x000fe20000000002 */
[----:B------:R-:W2:Y:S01]  /*4a90*/  LDSM.16.MT88.4 R4, [R184+0x6000] ;  /* 0x00600000b804783b */ /* 0x000ea20000004200 */
[C---:B------:R-:W-:Y:S01]  /*4aa0*/  LOP3.LUT R12, R3.reuse, 0xffff, RZ, 0xc0, !PT ;  /* 0x0000ffff030c7812 */ /* 0x040fe200078ec0ff */
[----:B------:R-:W-:Y:S01]  /*4ab0*/  FFMA.FTZ R57, R54, c[0x0][0x23c], -R143 ;  /* 0x00008f0036397a23 */ /* 0x000fe2000001088f */
[----:B------:R-:W-:Y:S01]  /*4ac0*/  LOP3.LUT R96, R3, 0xff, RZ, 0xc0, !PT ;  /* 0x000000ff03607812 */ /* 0x000fe200078ec0ff */
[----:B------:R-:W3:Y:S01]  /*4ad0*/  MUFU.EX2 R46, R46 ;  /* 0x0000002e002e7308 */ /* 0x000ee20000000800 */
[----:B------:R-:W-:Y:S01]  /*4ae0*/  SHF.R.U32.HI R3, RZ, 0x18, R3 ;  /* 0x00000018ff037819 */ /* 0x000fe20000011603 */
[--C-:B------:R-:W-:Y:S01]  /*4af0*/  HSET2.LE.AND R98, R98, R60.reuse, PT ;  /* 0x0000003c62627233 */ /* 0x100fe20003803000 */
[----:B------:R-:W-:Y:S01]  /*4b00*/  LOP3.LUT R97, R97, 0xff, RZ, 0xc0, !PT ;  /* 0x000000ff61617812 */ /* 0x000fe200078ec0ff */
[--C-:B------:R-:W-:Y:S01]  /*4b10*/  FFMA.FTZ R54, R55, c[0x0][0x23c], -R143.reuse ;  /* 0x00008f0037367a23 */ /* 0x100fe2000001088f */
[----:B------:R-:W-:Y:S01]  /*4b20*/  SHF.R.U32.HI R12, RZ, 0x8, R12 ;  /* 0x00000008ff0c7819 */ /* 0x000fe2000001160c */
[----:B------:R-:W-:Y:S01]  /*4b30*/  FFMA.FTZ R55, R171, c[0x0][0x23c], -R143 ;  /* 0x00008f00ab377a23 */ /* 0x000fe2000001088f */
[----:B------:R-:W-:Y:S01]  /*4b40*/  PRMT R97, R97, 0x5410, R3 ;  /* 0x0000541061617816 */ /* 0x000fe20000000003 */
[----:B------:R-:W-:Y:S01]  /*4b50*/  MUFU.EX2 R50, R50 ;  /* 0x0000003200327308 */ /* 0x000fe20000000800 */
[----:B------:R-:W-:Y:S01]  /*4b60*/  SHF.R.U32.HI R21, RZ, 0x8, R21 ;  /* 0x00000008ff157819 */ /* 0x000fe20000011615 */
[----:B------:R-:W-:Y:S01]  /*4b70*/  FFMA.FTZ R61, R61, c[0x0][0x23c], -R67 ;  /* 0x00008f003d3d7a23 */ /* 0x000fe20000010843 */
[----:B-1----:R-:W-:Y:S01]  /*4b80*/  F2FP.BF16.PACK_AB R2, R37, R48 ;  /* 0x000000302502723e */ /* 0x002fe200000010ff */
[--C-:B------:R-:W-:Y:S01]  /*4b90*/  HSET2.LE.AND R97, R97, R60.reuse, PT ;  /* 0x0000003c61617233 */ /* 0x100fe20003803000 */
[----:B------:R-:W-:Y:S01]  /*4ba0*/  SHF.R.U32.HI R99, RZ, 0x10, R16 ;  /* 0x00000010ff637819 */ /* 0x000fe20000011610 */
[----:B------:R-:W-:Y:S01]  /*4bb0*/  FFMA.FTZ R56, R169, c[0x0][0x23c], -R143 ;  /* 0x00008f00a9387a23 */ /* 0x000fe2000001088f */
[----:B------:R-:W-:Y:S01]  /*4bc0*/  PRMT R96, R96, 0x5410, R12 ;  /* 0x0000541060607816 */ /* 0x000fe2000000000c */
[----:B------:R-:W1:Y:S01]  /*4bd0*/  MUFU.EX2 R49, R49 ;  /* 0x0000003100317308 */ /* 0x000e620000000800 */
[----:B------:R-:W-:Y:S01]  /*4be0*/  PRMT R15, R15, 0x5410, R21 ;  /* 0x000054100f0f7816 */ /* 0x000fe20000000015 */
[----:B------:R-:W-:Y:S01]  /*4bf0*/  FFMA.FTZ R59, R59, c[0x0][0x23c], -R67 ;  /* 0x00008f003b3b7a23 */ /* 0x000fe20000010843 */
[----:B------:R-:W-:Y:S01]  /*4c00*/  LOP3.LUT R98, R98, R2, RZ, 0xc0, !PT ;  /* 0x0000000262627212 */ /* 0x000fe200078ec0ff */
[--C-:B------:R-:W-:Y:S01]  /*4c10*/  HSET2.LE.AND R96, R96, R60.reuse, PT ;  /* 0x0000003c60607233 */ /* 0x100fe20003803000 */
[----:B------:R-:W-:Y:S01]  /*4c20*/  SHF.R.U32.HI R11, RZ, 0x18, R16 ;  /* 0x00000018ff0b7819 */ /* 0x000fe20000011610 */
[--C-:B------:R-:W-:Y:S01]  /*4c30*/  HSET2.LE.AND R15, R15, R60.reuse, PT ;  /* 0x0000003c0f0f7233 */ /* 0x100fe20003803000 */
[----:B------:R-:W-:Y:S01]  /*4c40*/  LOP3.LUT R99, R99, 0xff, RZ, 0xc0, !PT ;  /* 0x000000ff63637812 */ /* 0x000fe200078ec0ff */
[----:B------:R-:W-:Y:S01]  /*4c50*/  MUFU.EX2 R39, R39 ;  /* 0x0000002700277308 */ /* 0x000fe20000000800 */
[----:B---3--:R-:W-:Y:S01]  /*4c60*/  F2FP.BF16.PACK_AB R2, R46, R47 ;  /* 0x0000002f2e02723e */ /* 0x008fe200000010ff */
[----:B------:R-:W3:Y:S01]  /*4c70*/  LDSM.16.MT88.4 R16, [R188+0x6800] ;  /* 0x00680000bc10783b */ /* 0x000ee20000004200 */
[----:B------:R-:W-:Y:S01]  /*4c80*/  PRMT R99, R99, 0x5410, R11 ;  /* 0x0000541063637816 */ /* 0x000fe2000000000b */
[----:B------:R-:W-:Y:S01]  /*4c90*/  FFMA.FTZ R65, R65, c[0x0][0x23c], -R67 ;  /* 0x00008f0041417a23 */ /* 0x000fe20000010843 */
[----:B------:R-:W-:Y:S01]  /*4ca0*/  LOP3.LUT R97, R97, R2, RZ, 0xc0, !PT ;  /* 0x0000000261617212 */ /* 0x000fe200078ec0ff */
[----:B------:R-:W-:Y:S01]  /*4cb0*/  FFMA.FTZ R2, R40, c[0x0][0x23c], -R166 ;  /* 0x00008f0028027a23 */ /* 0x000fe200000108a6 */
[----:B------:R-:W-:Y:S01]  /*4cc0*/  LOP3.LUT R12, R13, UR7, R14, 0x96, !PT ;  /* 0x000000070d0c7c12 */ /* 0x000fe2000f8e960e */
[----:B------:R-:W4:Y:S01]  /*4cd0*/  MUFU.EX2 R38, R38 ;  /* 0x0000002600267308 */ /* 0x000f220000000800 */
[----:B-1----:R-:W-:Y:S01]  /*4ce0*/  F2FP.BF16.PACK_AB R3, R49, R50 ;  /* 0x000000323103723e */ /* 0x002fe200000010ff */
[--C-:B------:R-:W-:Y:S01]  /*4cf0*/  FFMA.FTZ R40, R42, c[0x0][0x23c], -R166.reuse ;  /* 0x00008f002a287a23 */ /* 0x100fe200000108a6 */
[----:B------:R-:W-:Y:S01]  /*4d00*/  HSET2.LE.AND R99, R99, R60, PT ;  /* 0x0000003c63637233 */ /* 0x000fe20003803000 */
[--C-:B------:R-:W-:Y:S01]  /*4d10*/  FFMA.FTZ R42, R9, c[0x0][0x23c], -R153.reuse ;  /* 0x00008f00092a7a23 */ /* 0x100fe20000010899 */
[----:B------:R-:W-:Y:S01]  /*4d20*/  LOP3.LUT R96, R96, R3, RZ, 0xc0, !PT ;  /* 0x0000000360607212 */ /* 0x000fe200078ec0ff */
[----:B------:R-:W-:Y:S01]  /*4d30*/  FFMA.FTZ R3, R51, c[0x0][0x23c], -R166 ;  /* 0x00008f0033037a23 */ /* 0x000fe200000108a6 */
[----:B------:R-:W-:Y:S01]  /*4d40*/  LOP3.LUT R224, R229, UR7, R224, 0x96, !PT ;  /* 0x00000007e5e07c12 */ /* 0x000fe2000f8e96e0 */
[----:B------:R-:W-:Y:S01]  /*4d50*/  MUFU.EX2 R45, R45 ;  /* 0x0000002d002d7308 */ /* 0x000fe20000000800 */
[----:B------:R-:W-:Y:S01]  /*4d60*/  FFMA.FTZ R51, R8, c[0x0][0x23c], -R153 ;  /* 0x00008f0008337a23 */ /* 0x000fe20000010899 */
[----:B------:R-:W-:Y:S01]  /*4d70*/  IADD3 R178, R58, 0x1, RZ ;  /* 0x000000013ab27810 */ /* 0x000fe20007ffe0ff */
[----:B------:R-:W-:-:S02]  /*4d80*/  FFMA.FTZ R58, R145, c[0x0][0x23c], -R67 ;  /* 0x00008f00913a7a23 */ /* 0x000fc40000010843 */
[----:B------:R-:W-:Y:S01]  /*4d90*/  IMAD.WIDE.U32 R224, R224, -0x2daee0ad, RZ ;  /* 0xd2511f53e0e07825 */ /* 0x000fe200078e00ff */
[----:B------:R-:W-:Y:S02]  /*4da0*/  LOP3.LUT R178, R179, UR25, R178, 0x96, !PT ;  /* 0x00000019b3b27c12 */ /* 0x000fe4000f8e96b2 */
[----:B------:R-:W1:Y:S01]  /*4db0*/  MUFU.EX2 R36, R36 ;  /* 0x0000002400247308 */ /* 0x000e620000000800 */
[----:B----4-:R-:W-:Y:S01]  /*4dc0*/  F2FP.BF16.PACK_AB R100, R38, R39 ;  /* 0x000000272664723e */ /* 0x010fe200000010ff */
[----:B------:R-:W-:Y:S01]  /*4dd0*/  FFMA.FTZ R142, R142, c[0x0][0x23c], -R166 ;  /* 0x00008f008e8e7a23 */ /* 0x000fe200000108a6 */
[----:B------:R-:W-:Y:S01]  /*4de0*/  LOP3.LUT R222, R225, UR17, R222, 0x96, !PT ;  /* 0x00000011e1de7c12 */ /* 0x000fe2000f8e96de */
[----:B------:R-:W-:Y:S01]  /*4df0*/  IMAD.WIDE.U32 R178, R178, -0x326172a9, RZ ;  /* 0xcd9e8d57b2b27825 */ /* 0x000fe200078e00ff */
[----:B------:R-:W-:Y:S02]  /*4e00*/  LOP3.LUT R100, R15, R100, RZ, 0xc0, !PT ;  /* 0x000000640f647212 */ /* 0x000fe400078ec0ff */
[----:B------:R-:W-:Y:S01]  /*4e10*/  LOP3.LUT R25, R222, 0xffff, RZ, 0xc0, !PT ;  /* 0x0000ffffde197812 */ /* 0x000fe200078ec0ff */
[----:B------:R-:W-:Y:S01]  /*4e20*/  IMAD.WIDE.U32 R14, R12, -0x2daee0ad, RZ ;  /* 0xd2511f530c0e7825 */ /* 0x000fe200078e00ff */
[----:B------:R-:W-:Y:S01]  /*4e30*/  MUFU.EX2 R2, R2 ;  /* 0x0000000200027308 */ /* 0x000fe20000000800 */
[----:B------:R-:W-:-:S02]  /*4e40*/  LOP3.LUT R176, R179, UR15, R176, 0x96, !PT ;  /* 0x0000000fb3b07c12 */ /* 0x000fc4000f8e96b0 */
[C---:B--2---:R-:W-:Y:S01]  /*4e50*/  HMMA.16816.F32.BF16 R92, R100.reuse, R4, RZ ;  /* 0x00000004645c723c */ /* 0x044fe200000418ff */
[----:B------:R-:W-:Y:S01]  /*4e60*/  LOP3.LUT R12, R14, 0xffff, RZ, 0xc0, !PT ;  /* 0x0000ffff0e0c7812 */ /* 0x000fe200078ec0ff */
[----:B------:R-:W-:Y:S01]  /*4e70*/  FFMA.FTZ R154, R154, c[0x0][0x23c], -R153 ;  /* 0x00008f009a9a7a23 */ /* 0x000fe20000010899 */
[----:B------:R-:W-:Y:S01]  /*4e80*/  LOP3.LUT R22, R14, 0xff, RZ, 0xc0, !PT ;  /* 0x000000ff0e167812 */ /* 0x000fe200078ec0ff */
[----:B------:R-:W-:Y:S01]  /*4e90*/  IMAD.WIDE.U32 R176, R176, -0x2daee0ad, RZ ;  /* 0xd2511f53b0b07825 */ /* 0x000fe200078e00ff */
[----:B-1----:R-:W-:Y:S01]  /*4ea0*/  F2FP.BF16.PACK_AB R11, R36, R45 ;  /* 0x0000002d240b723e */ /* 0x002fe200000010ff */
[----:B------:R-:W1:Y:S01]  /*4eb0*/  MUFU.EX2 R40, R40 ;  /* 0x0000002800287308 */ /* 0x000e620000000800 */
[----:B------:R-:W-:Y:S01]  /*4ec0*/  SHF.R.U32.HI R12, RZ, 0x8, R12 ;  /* 0x00000008ff0c7819 */ /* 0x000fe2000001160c */
[----:B------:R-:W-:Y:S01]  /*4ed0*/  HMMA.16816.F32.BF16 R124, R100, R116, RZ ;  /* 0x00000074647c723c */ /* 0x000fe200000418ff */
[----:B------:R-:W-:Y:S01]  /*4ee0*/  LOP3.LUT R99, R99, R11, RZ, 0xc0, !PT ;  /* 0x0000000b63637212 */ /* 0x000fe200078ec0ff */
[----:B------:R-:W-:Y:S01]  /*4ef0*/  FFMA.FTZ R158, R158, c[0x0][0x23c], -R67 ;  /* 0x00008f009e9e7a23 */ /* 0x000fe20000010843 */
[----:B------:R-:W-:Y:S01]  /*4f00*/  LOP3.LUT R11, R15, UR17, R10, 0x96, !PT ;  /* 0x000000110f0b7c12 */ /* 0x000fe2000f8e960a */
[----:B------:R-:W-:Y:S01]  /*4f10*/  FFMA.FTZ R160, R160, c[0x0][0x23c], -R143 ;  /* 0x00008f00a0a07a23 */ /* 0x000fe2000001088f */
[--C-:B------:R-:W-:Y:S01]  /*4f20*/  SHF.R.U32.HI R10, RZ, 0x10, R14.reuse ;  /* 0x00000010ff0a7819 */ /* 0x100fe2000001160e */
[----:B------:R-:W-:Y:S01]  /*4f30*/  MUFU.EX2 R42, R42 ;  /* 0x0000002a002a7308 */ /* 0x000fe20000000800 */
[----:B------:R-:W-:Y:S01]  /*4f40*/  SHF.R.U32.HI R21, RZ, 0x10, R11 ;  /* 0x00000010ff157819 */ /* 0x000fe2000001160b */
[----:B------:R-:W-:Y:S01]  /*4f50*/  HMMA.16816.F32.BF16 R88, R96, R4, RZ ;  /* 0x000000046058723c */ /* 0x000fe200000418ff */
[----:B------:R-:W-:Y:S01]  /*4f60*/  SHF.R.U32.HI R23, RZ, 0x18, R14 ;  /* 0x00000018ff177819 */ /* 0x000fe2000001160e */
[----:B------:R-:W-:Y:S01]  /*4f70*/  FFMA.FTZ R159, R159, c[0x0][0x23c], -R143 ;  /* 0x00008f009f9f7a23 */ /* 0x000fe2000001088f */
[----:B------:R-:W-:Y:S01]  /*4f80*/  LOP3.LUT R10, R10, 0xff, RZ, 0xc0, !PT ;  /* 0x000000ff0a0a7812 */ /* 0x000fe200078ec0ff */
[----:B------:R-:W-:Y:S01]  /*4f90*/  FFMA.FTZ R152, R152, c[0x0][0x23c], -R67 ;  /* 0x00008f0098987a23 */ /* 0x000fe20000010843 */
[----:B------:R-:W-:Y:S01]  /*4fa0*/  LOP3.LUT R9, R11, 0xffff, RZ, 0xc0, !PT ;  /* 0x0000ffff0b097812 */ /* 0x000fe200078ec0ff */
[----:B------:R-:W2:Y:S01]  /*4fb0*/  MUFU.EX2 R51, R51 ;  /* 0x0000003300337308 */ /* 0x000ea20000000800 */
[----:B------:R-:W-:Y:S01]  /*4fc0*/  PRMT R22, R22, 0x5410, R12 ;  /* 0x0000541016167816 */ /* 0x000fe2000000000c */
[C---:B------:R-:W-:Y:S01]  /*4fd0*/  HMMA.16816.F32.BF16 R68, R100.reuse, R76, RZ ;  /* 0x0000004c6444723c */ /* 0x040fe200000418ff */
[----:B------:R-:W-:Y:S01]  /*4fe0*/  SHF.R.U32.HI R8, RZ, 0x18, R11 ;  /* 0x00000018ff087819 */ /* 0x000fe2000001160b */
[----:B------:R-:W4:Y:S01]  /*4ff0*/  LDSM.16.MT88.4 R12, [R186+0x6800] ;  /* 0x00680000ba0c783b */ /* 0x000f220000004200 */
[----:B------:R-:W-:Y:S01]  /*5000*/  LOP3.LUT R21, R21, 0xff, RZ, 0xc0, !PT ;  /* 0x000000ff15157812 */ /* 0x000fe200078ec0ff */
[--C-:B------:R-:W-:Y:S01]  /*5010*/  HSET2.LE.AND R22, R22, R60.reuse, PT ;  /* 0x0000003c16167233 */ /* 0x100fe20003803000 */
[----:B------:R-:W-:Y:S01]  /*5020*/  PRMT R23, R10, 0x5410, R23 ;  /* 0x000054100a177816 */ /* 0x000fe20000000017 */
[----:B------:R-:W-:Y:S01]  /*5030*/  MUFU.EX2 R3, R3 ;  /* 0x0000000300037308 */ /* 0x000fe20000000800 */
[----:B------:R-:W-:Y:S01]  /*5040*/  LOP3.LUT R20, R11, 0xff, RZ, 0xc0, !PT ;  /* 0x000000ff0b147812 */ /* 0x000fe200078ec0ff */
[C---:B------:R-:W-:Y:S01]  /*5050*/  HMMA.16816.F32.BF16 R80, R100.reuse, R104, RZ ;  /* 0x000000686450723c */ /* 0x040fe200000418ff */
[----:B------:R-:W-:Y:S01]  /*5060*/  SHF.R.U32.HI R9, RZ, 0x8, R9 ;  /* 0x00000008ff097819 */ /* 0x000fe20000011609 */
[--C-:B------:R-:W-:Y:S01]  /*5070*/  HSET2.LE.AND R23, R23, R60.reuse, PT ;  /* 0x0000003c17177233 */ /* 0x100fe20003803000 */
[----:B------:R-:W-:Y:S01]  /*5080*/  PRMT R21, R21, 0x5410, R8 ;  /* 0x0000541015157816 */ /* 0x000fe20000000008 */
[----:B------:R-:W-:Y:S01]  /*5090*/  FFMA.FTZ R148, R148, c[0x0][0x23c], -R67 ;  /* 0x00008f0094947a23 */ /* 0x000fe20000010843 */
[----:B-1----:R-:W-:Y:S01]  /*50a0*/  F2FP.BF16.PACK_AB R8, R40, R2 ;  /* 0x000000022808723e */ /* 0x002fe200000010ff */
[----:B------:R-:W1:Y:S01]  /*50b0*/  MUFU.EX2 R41, R41 ;  /* 0x0000002900297308 */ /* 0x000e620000000800 */
[----:B------:R-:W-:Y:S01]  /*50c0*/  PRMT R20, R20, 0x5410, R9 ;  /* 0x0000541014147816 */ /* 0x000fe20000000009 */
[C---:B------:R-:W-:Y:S01]  /*50d0*/  HMMA.16816.F32.BF16 R120, R100.reuse, R118, RZ ;  /* 0x000000766478723c */ /* 0x040fe200000418ff */
[----:B--2---:R-:W-:Y:S01]  /*50e0*/  F2FP.BF16.PACK_AB R4, R51, R42 ;  /* 0x0000002a3304723e */ /* 0x004fe200000010ff */
[--C-:B------:R-:W-:Y:S01]  /*50f0*/  HSET2.LE.AND R21, R21, R60.reuse, PT ;  /* 0x0000003c15157233 */ /* 0x100fe20003803000 */
[----:B------:R-:W-:Y:S01]  /*5100*/  LOP3.LUT R22, R22, R8, RZ, 0xc0, !PT ;  /* 0x0000000816167212 */ /* 0x000fe200078ec0ff */
[----:B------:R-:W-:Y:S01]  /*5110*/  HSET2.LE.AND R20, R20, R60, PT ;  /* 0x0000003c14147233 */ /* 0x000fe20003803000 */
[----:B------:R-:W2:Y:S01]  /*5120*/  LDSM.16.MT88.4 R8, [R185+0x6800] ;  /* 0x00680000b908783b */ /* 0x000ea20000004200 */
[----:B------:R-:W-:Y:S01]  /*5130*/  MUFU.EX2 R52, R52 ;  /* 0x0000003400347308 */ /* 0x000fe20000000800 */
[----:B------:R-:W-:Y:S01]  /*5140*/  LOP3.LUT R23, R23, R4, RZ, 0xc0, !PT ;  /* 0x0000000417177212 */ /* 0x000fe200078ec0ff */
[C---:B------:R-:W-:Y:S01]  /*5150*/  HMMA.16816.F32.BF16 R72, R100.reuse, R78, RZ ;  /* 0x0000004e6448723c */ /* 0x040fe200000418ff */
[----:B------:R-:W-:Y:S01]  /*5160*/  SHF.R.U32.HI R5, RZ, 0x18, R224 ;  /* 0x00000018ff057819 */ /* 0x000fe200000116e0 */
[----:B------:R-:W-:Y:S01]  /*5170*/  FFMA.FTZ R164, R164, c[0x0][0x23c], -R67 ;  /* 0x00008f00a4a47a23 */ /* 0x000fe20000010843 */
[----:B------:R-:W-:Y:S01]  /*5180*/  SHF.R.U32.HI R25, RZ, 0x8, R25 ;  /* 0x00000008ff197819 */ /* 0x000fe20000011619 */
[----:B------:R-:W-:Y:S01]  /*5190*/  FFMA.FTZ R146, R146, c[0x0][0x23c], -R153 ;  /* 0x00008f0092927a23 */ /* 0x000fe20000010899 */
[----:B------:R-:W-:Y:S01]  /*51a0*/  LOP3.LUT R174, R177, UR12, R174, 0x96, !PT ;  /* 0x0000000cb1ae7c12 */ /* 0x000fe2000f8e96ae */
[----:B------:R-:W5:Y:S01]  /*51b0*/  MUFU.EX2 R53, R53 ;  /* 0x0000003500357308 */ /* 0x000f620000000800 */
[----:B-1----:R-:W-:Y:S01]  /*51c0*/  F2FP.BF16.PACK_AB R4, R41, R3 ;  /* 0x000000032904723e */ /* 0x002fe200000010ff */
[----:B------:R-:W-:Y:S01]  /*51d0*/  HMMA.16816.F32.BF16 R84, R100, R106, RZ ;  /* 0x0000006a6454723c */ /* 0x000fe200000418ff */
[----:B------:R-:W-:Y:S01]  /*51e0*/  LOP3.LUT R26, R179, UR15, R26, 0x96, !PT ;  /* 0x0000000fb31a7c12 */ /* 0x000fe2000f8e961a */
[--C-:B------:R-:W-:Y:S01]  /*51f0*/  FFMA.FTZ R156, R156, c[0x0][0x23c], -R166.reuse ;  /* 0x00008f009c9c7a23 */ /* 0x100fe200000108a6 */
[----:B------:R-:W-:Y:S01]  /*5200*/  LOP3.LUT R20, R20, R4, RZ, 0xc0, !PT ;  /* 0x0000000414147212 */ /* 0x000fe200078ec0ff */
[----:B------:R-:W-:-:S02]  /*5210*/  FFMA.FTZ R155, R155, c[0x0][0x23c], -R166 ;  /* 0x00008f009b9b7a23 */ /* 0x000fc400000108a6 */
[----:B------:R-:W-:Y:S01]  /*5220*/  MUFU.EX2 R54, R54 ;  /* 0x0000003600367308 */ /* 0x000fe20000000800 */
[----:B------:R-:W-:Y:S01]  /*5230*/  FFMA.FTZ R157, R157, c[0x0][0x23c], -R166 ;  /* 0x00008f009d9d7a23 */ /* 0x000fe200000108a6 */
[C---:B------:R-:W-:Y:S01]  /*5240*/  HMMA.16816.F32.BF16 R128, R96.reuse, R116, RZ ;  /* 0x000000746080723c */ /* 0x040fe200000418ff */
[--C-:B------:R-:W-:Y:S02]  /*5250*/  FFMA.FTZ R151, R151, c[0x0][0x23c], -R153.reuse ;  /* 0x00008f0097977a23 */ /* 0x100fe40000010899 */
[----:B------:R-:W-:Y:S02]  /*5260*/  FFMA.FTZ R150, R150, c[0x0][0x23c], -R153 ;  /* 0x00008f0096967a23 */ /* 0x000fe40000010899 */
[----:B------:R-:W-:Y:S01]  /*5270*/  FADD.FTZ R49, R50, R49 ;  /* 0x0000003132317221 */ /* 0x000fe20000010000 */
[----:B-----5:R-:W-:Y:S01]  /*5280*/  F2FP.BF16.PACK_AB R4, R53, R52 ;  /* 0x000000343504723e */ /* 0x020fe200000010ff */
[----:B------:R-:W1:Y:S01]  /*5290*/  MUFU.EX2 R55, R55 ;  /* 0x0000003700377308 */ /* 0x000e620000000800 */
[----:B------:R-:W-:Y:S01]  /*52a0*/  HMMA.16816.F32.BF16 R112, R96, R76, RZ ;  /* 0x0000004c6070723c */ /* 0x000fe200000418ff */
[----:B------:R-:W-:Y:S01]  /*52b0*/  FADD.FTZ R46, R47, R46 ;  /* 0x0000002e2f2e7221 */ /* 0x000fe20000010000 */
[----:B------:R-:W-:Y:S01]  /*52c0*/  LOP3.LUT R21, R21, R4, RZ, 0xc0, !PT ;  /* 0x0000000415157212 */ /* 0x000fe200078ec0ff */
[----:B------:R-:W-:Y:S01]  /*52d0*/  FADD.FTZ R38, R39, R38 ;  /* 0x0000002627267221 */ /* 0x000fe20000010000 */
[----:B------:R-:W-:Y:S01]  /*52e0*/  SHF.R.U32.HI R4, RZ, 0x10, R224 ;  /* 0x00000010ff047819 */ /* 0x000fe200000116e0 */
[----:B------:R-:W-:-:S02]  /*52f0*/  FADD.FTZ R43, R44, R43 ;  /* 0x0000002b2c2b7221 */ /* 0x000fc40000010000 */
[----:B------:R-:W-:Y:S01]  /*5300*/  MUFU.EX2 R58, R58 ;  /* 0x0000003a003a7308 */ /* 0x000fe20000000800 */
[C---:B------:R-:W-:Y:S01]  /*5310*/  HMMA.16816.F32.BF16 R108, R96.reuse, R104, RZ ;  /* 0x00000068606c723c */ /* 0x040fe200000418ff */
[----:B------:R-:W-:Y:S01]  /*5320*/  LOP3.LUT R4, R4, 0xff, RZ, 0xc0, !PT ;  /* 0x000000ff04047812 */ /* 0x000fe200078ec0ff */
[----:B------:R-:W-:Y:S02]  /*5330*/  FADD.FTZ R49, R48, R49 ;  /* 0x0000003130317221 */ /* 0x000fe40000010000 */
[----:B------:R-:W-:Y:S01]  /*5340*/  FADD.FTZ R46, R45, R46 ;  /* 0x0000002e2d2e7221 */ /* 0x000fe20000010000 */
[----:B------:R-:W-:Y:S01]  /*5350*/  PRMT R4, R4, 0x5410, R5 ;  /* 0x0000541004047816 */ /* 0x000fe20000000005 */
[----:B------:R-:W-:Y:S01]  /*5360*/  FADD.FTZ R38, R34, R38 ;  /* 0x0000002622267221 */ /* 0x000fe20000010000 */
[----:B------:R-:W-:Y:S01]  /*5370*/  LOP3.LUT R5, R222, 0xff, RZ, 0xc0, !PT ;  /* 0x000000ffde057812 */ /* 0x000fe200078ec0ff */
[C---:B------:R-:W-:Y:S01]  /*5380*/  HMMA.16816.F32.BF16 R116, R96.reuse, R118, RZ ;  /* 0x000000766074723c */ /* 0x040fe200000418ff */
[----:B------:R-:W-:Y:S01]  /*5390*/  MUFU.EX2 R61, R61 ;  /* 0x0000003d003d7308 */ /* 0x000fe20000000800 */
[----:B-1----:R-:W-:Y:S01]  /*53a0*/  F2FP.BF16.PACK_AB R27, R55, R54 ;  /* 0x00000036371b723e */ /* 0x002fe200000010ff */
[--C-:B------:R-:W-:Y:S01]  /*53b0*/  HSET2.LE.AND R4, R4, R60.reuse, PT ;  /* 0x0000003c04047233 */ /* 0x100fe20003803000 */
[----:B------:R-:W-:Y:S01]  /*53c0*/  PRMT R5, R5, 0x5410, R25 ;  /* 0x0000541005057816 */ /* 0x000fe20000000019 */
[----:B------:R-:W-:Y:S01]  /*53d0*/  FADD.FTZ R43, R32, R43 ;  /* 0x0000002b202b7221 */ /* 0x000fe20000010000 */
[--C-:B------:R-:W-:Y:S01]  /*53e0*/  LOP3.LUT R25, R173, UR13, R178.reuse, 0x96, !PT ;  /* 0x0000000dad197c12 */ /* 0x100fe2000f8e96b2 */
[----:B------:R-:W-:Y:S01]  /*53f0*/  FADD.FTZ R49, R37, R49 ;  /* 0x0000003125317221 */ /* 0x000fe20000010000 */
[----:B------:R-:W-:Y:S01]  /*5400*/  HMMA.16816.F32.BF16 R76, R96, R78, RZ ;  /* 0x0000004e604c723c */ /* 0x000fe200000418ff */
[----:B------:R-:W1:Y:S01]  /*5410*/  MUFU.EX2 R57, R57 ;  /* 0x0000003900397308 */ /* 0x000e620000000800 */
[----:B------:R-:W-:Y:S01]  /*5420*/  HSET2.LE.AND R145, R5, R60, PT ;  /* 0x0000003c05917233 */ /* 0x000fe20003803000 */
[----:B------:R-:W-:Y:S01]  /*5430*/  LOP3.LUT R178, R243, UR13, R178, 0x96, !PT ;  /* 0x0000000df3b27c12 */ /* 0x000fe2000f8e96b2 */
[----:B------:R-:W-:-:S02]  /*5440*/  FADD.FTZ R46, R36, R46 ;  /* 0x0000002e242e7221 */ /* 0x000fc40000010000 */
[----:B------:R-:W-:Y:S02]  /*5450*/  FADD.FTZ R38, R33, R38 ;  /* 0x0000002621267221 */ /* 0x000fe40000010000 */
[----:B------:R-:W-:Y:S01]  /*5460*/  HMMA.16816.F32.BF16 R104, R96, R106, RZ ;  /* 0x0000006a6068723c */ /* 0x000fe200000418ff */
[----:B------:R-:W5:Y:S01]  /*5470*/  MUFU.EX2 R56, R56 ;  /* 0x0000003800387308 */ /* 0x000f620000000800 */
[----:B------:R-:W-:-:S04]  /*5480*/  IMAD.WIDE.U32 R178, R178, -0x2daee0ad, RZ ;  /* 0xd2511f53b2b27825 */ /* 0x000fc800078e00ff */
[----:B------:R-:W-:Y:S02]  /*5490*/  FADD.FTZ R43, R35, R43 ;  /* 0x0000002b232b7221 */ /* 0x000fe40000010000 */
[-C--:B------:R-:W-:Y:S01]  /*54a0*/  HMMA.16816.F32.BF16 R100, R100, R6.reuse, RZ ;  /* 0x000000066464723c */ /* 0x080fe200000418ff */
[----:B------:R-:W2:Y:S01]  /*54b0*/  MUFU.EX2 R59, R59 ;  /* 0x0000003b003b7308 */ /* 0x000ea20000000800 */
[----:B-1----:R-:W-:Y:S02]  /*54c0*/  FADD.FTZ R49, R57, R49 ;  /* 0x0000003139317221 */ /* 0x002fe40000010000 */
[----:B------:R-:W-:Y:S02]  /*54d0*/  FADD.FTZ R38, R3, R38 ;  /* 0x0000002603267221 */ /* 0x000fe40000010000 */
[----:B------:R-:W-:Y:S02]  /*54e0*/  FADD.FTZ R43, R52, R43 ;  /* 0x0000002b342b7221 */ /* 0x000fe40000010000 */
[----:B------:R-:W-:Y:S01]  /*54f0*/  HMMA.16816.F32.BF16 R96, R96, R6, RZ ;  /* 0x000000066060723c */ /* 0x000fe200000418ff */
[----:B------:R-:W1:Y:S01]  /*5500*/  MUFU.EX2 R65, R65 ;  /* 0x0000004100417308 */ /* 0x000e620000000800 */
[C---:B-----5:R-:W-:Y:S01]  /*5510*/  F2FP.BF16.PACK_AB R169, R56.reuse, R57 ;  /* 0x0000003938a9723e */ /* 0x060fe200000010ff */
[----:B------:R-:W-:-:S02]  /*5520*/  FADD.FTZ R49, R56, R49 ;  /* 0x0000003138317221 */ /* 0x000fc40000010000 */
[----:B------:R-:W-:Y:S02]  /*5530*/  FADD.FTZ R38, R41, R38 ;  /* 0x0000002629267221 */ /* 0x000fe40000010000 */
[C---:B------:R-:W-:Y:S01]  /*5540*/  LOP3.LUT R7, R224.reuse, 0xffff, RZ, 0xc0, !PT ;  /* 0x0000ffffe0077812 */ /* 0x040fe200078ec0ff */
[C---:B---3--:R-:W-:Y:S01]  /*5550*/  HMMA.16816.F32.BF16 R124, R20.reuse, R16, R124 ;  /* 0x00000010147c723c */ /* 0x048fe2000004187c */
[----:B------:R-:W-:Y:S01]  /*5560*/  LOP3.LUT R6, R224, 0xff, RZ, 0xc0, !PT ;  /* 0x000000ffe0067812 */ /* 0x000fe200078ec0ff */
[----:B------:R-:W-:Y:S01]  /*5570*/  MUFU.EX2 R142, R142 ;  /* 0x0000008e008e7308 */ /* 0x000fe20000000800 */
[----:B------:R-:W-:Y:S01]  /*5580*/  SHF.R.U32.HI R7, RZ, 0x8, R7 ;  /* 0x00000008ff077819 */ /* 0x000fe20000011607 */
[----:B--2---:R-:W-:Y:S02]  /*5590*/  FADD.FTZ R46, R59, R46 ;  /* 0x0000002e3b2e7221 */ /* 0x004fe40000010000 */
[----:B------:R-:W-:Y:S01]  /*55a0*/  FADD.FTZ R43, R53, R43 ;  /* 0x0000002b352b7221 */ /* 0x000fe20000010000 */
[----:B------:R-:W-:Y:S01]  /*55b0*/  PRMT R6, R6, 0x5410, R7 ;  /* 0x0000541006067816 */ /* 0x000fe20000000007 */
[----:B----4-:R-:W-:Y:S01]  /*55c0*/  HMMA.16816.F32.BF16 R68, R20, R12, R68 ;  /* 0x0000000c1444723c */ /* 0x010fe20000041844 */
[--C-:B------:R-:W-:Y:S01]  /*55d0*/  SHF.R.U32.HI R7, RZ, 0x10, R222.reuse ;  /* 0x00000010ff077819 */ /* 0x100fe200000116de */
[----:B------:R-:W-:Y:S01]  /*55e0*/  MUFU.EX2 R154, R154 ;  /* 0x0000009a009a7308 */ /* 0x000fe20000000800 */
[----:B------:R-:W-:Y:S01]  /*55f0*/  SHF.R.U32.HI R222, RZ, 0x18, R222 ;  /* 0x00000018ffde7819 */ /* 0x000fe200000116de */
[----:B------:R-:W-:Y:S01]  /*5600*/  HSET2.LE.AND R6, R6, R60, PT ;  /* 0x0000003c06067233 */ /* 0x000fe20003803000 */
[----:B------:R-:W-:Y:S01]  /*5610*/  LOP3.LUT R7, R7, 0xff, RZ, 0xc0, !PT ;  /* 0x000000ff07077812 */ /* 0x000fe200078ec0ff */
[----:B-1----:R-:W-:-:S02]  /*5620*/  FADD.FTZ R46, R65, R46 ;  /* 0x0000002e412e7221 */ /* 0x002fc40000010000 */
[C---:B------:R-:W-:Y:S01]  /*5630*/  HMMA.16816.F32.BF16 R80, R20.reuse, R8, R80 ;  /* 0x000000081450723c */ /* 0x040fe20000041850 */
[----:B------:R-:W-:Y:S01]  /*5640*/  PRMT R222, R7, 0x5410, R222 ;  /* 0x0000541007de7816 */ /* 0x000fe200000000de */
[----:B------:R-:W-:Y:S01]  /*5650*/  MUFU.EX2 R158, R158 ;  /* 0x0000009e009e7308 */ /* 0x000fe20000000800 */
[----:B------:R-:W-:Y:S01]  /*5660*/  LOP3.LUT R6, R6, R27, RZ, 0xc0, !PT ;  /* 0x0000001b06067212 */ /* 0x000fe200078ec0ff */
[----:B------:R-:W-:Y:S01]  /*5670*/  FFMA.FTZ R224, R62, c[0x0][0x23c], -R67 ;  /* 0x00008f003ee07a23 */ /* 0x000fe20000010843 */
[----:B------:R-:W-:Y:S01]  /*5680*/  F2FP.BF16.PACK_AB R7, R61, R58 ;  /* 0x0000003a3d07723e */ /* 0x000fe200000010ff */
[----:B------:R-:W-:Y:S01]  /*5690*/  HSET2.LE.AND R5, R222, R60, PT ;  /* 0x0000003cde057233 */ /* 0x000fe20003803000 */
[----:B------:R-:W-:Y:S01]  /*56a0*/  IMAD.WIDE.U32 R222, R25, -0x2daee0ad, RZ ;  /* 0xd2511f5319de7825 */ /* 0x000fe200078e00ff */
[----:B------:R-:W-:Y:S01]  /*56b0*/  F2FP.BF16.PACK_AB R27, R65, R59 ;  /* 0x0000003b411b723e */ /* 0x000fe200000010ff */
[C---:B------:R-:W-:Y:S01]  /*56c0*/  HMMA.16816.F32.BF16 R92, R20.reuse, R28, R92 ;  /* 0x0000001c145c723c */ /* 0x040fe2000004185c */
[----:B------:R-:W-:Y:S01]  /*56d0*/  LOP3.LUT R7, R4, R7, RZ, 0xc0, !PT ;  /* 0x0000000704077212 */ /* 0x000fe200078ec0ff */
[----:B------:R-:W-:Y:S01]  /*56e0*/  MUFU.EX2 R160, R160 ;  /* 0x000000a000a07308 */ /* 0x000fe20000000800 */
[----:B------:R-:W-:Y:S01]  /*56f0*/  LOP3.LUT R175, R223, UR10, R176, 0x96, !PT ;  /* 0x0000000adfaf7c12 */ /* 0x000fe2000f8e96b0 */
[--C-:B------:R-:W-:Y:S01]  /*5700*/  FFMA.FTZ R139, R139, c[0x0][0x23c], -R143.reuse ;  /* 0x00008f008b8b7a23 */ /* 0x100fe2000001088f */
[----:B------:R-:W-:Y:S01]  /*5710*/  LOP3.LUT R4, R145, R169, RZ, 0xc0, !PT ;  /* 0x000000a991047212 */ /* 0x000fe200078ec0ff */
[--C-:B------:R-:W-:Y:S01]  /*5720*/  FFMA.FTZ R145, R144, c[0x0][0x23c], -R166.reuse ;  /* 0x00008f0090917a23 */ /* 0x100fe200000108a6 */
[----:B------:R-:W-:Y:S01]  /*5730*/  LOP3.LUT R5, R5, R27, RZ, 0xc0, !PT ;  /* 0x0000001b05057212 */ /* 0x000fe200078ec0ff */
[C---:B------:R-:W-:Y:S01]  /*5740*/  HMMA.16816.F32.BF16 R120, R20.reuse, R18, R120 ;  /* 0x000000121478723c */ /* 0x040fe20000041878 */
[----:B------:R-:W-:Y:S01]  /*5750*/  IMAD.WIDE.U32 R26, R26, -0x2daee0ad, RZ ;  /* 0xd2511f531a1a7825 */ /* 0x000fe200078e00ff */
[----:B------:R-:W-:Y:S03]  /*5760*/  MUFU.EX2 R159, R159 ;  /* 0x0000009f009f7308 */ /* 0x000fe60000000800 */
[----:B------:R-:W-:Y:S01]  /*5770*/  FFMA.FTZ R144, R147, c[0x0][0x23c], -R166 ;  /* 0x00008f0093907a23 */ /* 0x000fe200000108a6 */
[----:B------:R-:W-:Y:S01]  /*5780*/  LOP3.LUT R27, R27, UR12, R24, 0x96, !PT ;  /* 0x0000000c1b1b7c12 */ /* 0x000fe2000f8e9618 */
[----:B------:R-:W-:Y:S01]  /*5790*/  FFMA.FTZ R147, R170, c[0x0][0x23c], -R166 ;  /* 0x00008f00aa937a23 */ /* 0x000fe200000108a6 */
[----:B------:R-:W-:Y:S01]  /*57a0*/  HMMA.16816.F32.BF16 R72, R20, R14, R72 ;  /* 0x0000000e1448723c */ /* 0x000fe20000041848 */
[----:B------:R-:W-:Y:S01]  /*57b0*/  LOP3.LUT R170, R179, UR10, R26, 0x96, !PT ;  /* 0x0000000ab3aa7c12 */ /* 0x000fe2000f8e961a */
[----:B------:R-:W-:Y:S01]  /*57c0*/  MUFU.EX2 R145, R145 ;  /* 0x0000009100917308 */ /* 0x000fe20000000800 */
[----:B------:R-:W-:-:S02]  /*57d0*/  FFMA.FTZ R141, R141, c[0x0][0x23c], -R143 ;  /* 0x00008f008d8d7a23 */ /* 0x000fc4000001088f */
[--C-:B------:R-:W-:Y:S02]  /*57e0*/  FFMA.FTZ R138, R138, c[0x0][0x23c], -R143.reuse ;  /* 0x00008f008a8a7a23 */ /* 0x100fe4000001088f */
[----:B------:R-:W-:Y:S01]  /*57f0*/  IMAD.WIDE.U32 R170, R170, -0x326172a9, RZ ;  /* 0xcd9e8d57aaaa7825 */ /* 0x000fe200078e00ff */
[C---:B------:R-:W-:Y:S02]  /*5800*/  HMMA.16816.F32.BF16 R84, R20.reuse, R10, R84 ;  /* 0x0000000a1454723c */ /* 0x040fe40000041854 */
[----:B------:R-:W-:Y:S01]  /*5810*/  MUFU.EX2 R144, R144 ;  /* 0x0000009000907308 */ /* 0x000fe20000000800 */
[----:B------:R-:W-:Y:S02]  /*5820*/  FFMA.FTZ R225, R140, c[0x0][0x23c], -R143 ;  /* 0x00008f008ce17a23 */ /* 0x000fe4000001088f */
[--C-:B------:R-:W-:Y:S02]  /*5830*/  FFMA.FTZ R66, R66, c[0x0][0x23c], -R67.reuse ;  /* 0x00008f0042427a23 */ /* 0x100fe40000010843 */
[--C-:B------:R-:W-:Y:S01]  /*5840*/  FFMA.FTZ R64, R64, c[0x0][0x23c], -R67.reuse ;  /* 0x00008f0040407a23 */ /* 0x100fe20000010843 */
[----:B------:R-:W-:Y:S01]  /*5850*/  HMMA.16816.F32.BF16 R100, R20, R30, R100 ;  /* 0x0000001e1464723c */ /* 0x000fe20000041864 */
[----:B------:R-:W-:Y:S01]  /*5860*/  FFMA.FTZ R62, R63, c[0x0][0x23c], -R67 ;  /* 0x00008f003f3e7a23 */ /* 0x000fe20000010843 */
[----:B------:R-:W1:Y:S01]  /*5870*/  MUFU.EX2 R147, R147 ;  /* 0x0000009300937308 */ /* 0x000e620000000800 */
[----:B------:R-:W-:-:S02]  /*5880*/  FADD.FTZ R49, R54, R49 ;  /* 0x0000003136317221 */ /* 0x000fc40000010000 */
[----:B------:R-:W-:Y:S02]  /*5890*/  FADD.FTZ R46, R58, R46 ;  /* 0x0000002e3a2e7221 */ /* 0x000fe40000010000 */
[----:B------:R-:W-:Y:S01]  /*58a0*/  IMAD.WIDE.U32 R20, R174, -0x326172a9, RZ ;  /* 0xcd9e8d57ae147825 */ /* 0x000fe200078e00ff */
[----:B------:R-:W-:Y:S02]  /*58b0*/  HMMA.16816.F32.BF16 R112, R4, R12, R112 ;  /* 0x0000000c0470723c */ /* 0x000fe40000041870 */
[----:B------:R-:W-:Y:S01]  /*58c0*/  MUFU.EX2 R152, R152 ;  /* 0x0000009800987308 */ /* 0x000fe20000000800 */
[----:B------:R-:W-:Y:S01]  /*58d0*/  IMAD.WIDE.U32 R174, R175, -0x326172a9, RZ ;  /* 0xcd9e8d57afae7825 */ /* 0x000fe200078e00ff */
[----:B------:R-:W-:-:S03]  /*58e0*/  LOP3.LUT R172, R21, UR11, R172, 0x96, !PT ;  /* 0x0000000b15ac7c12 */ /* 0x000fc6000f8e96ac */
[----:B------:R-:W-:Y:S01]  /*58f0*/  FADD.FTZ R38, R2, R38 ;  /* 0x0000002602267221 */ /* 0x000fe20000010000 */
[----:B------:R-:W-:Y:S01]  /*5900*/  LOP3.LUT R173, R175, UR9, R20, 0x96, !PT ;  /* 0x00000009afad7c12 */ /* 0x000fe2000f8e9614 */
[----:B------:R-:W-:Y:S01]  /*5910*/  IMAD.WIDE.U32 R12, R172, -0x2daee0ad, RZ ;  /* 0xd2511f53ac0c7825 */ /* 0x000fe200078e00ff */
[----:B------:R-:W-:Y:S01]  /*5920*/  HMMA.16816.F32.BF16 R108, R4, R8, R108 ;  /* 0x00000008046c723c */ /* 0x000fe2000004186c */
[----:B-1----:R-:W-:Y:S01]  /*5930*/  F2FP.BF16.PACK_AB R26, R147, R144 ;  /* 0x00000090931a723e */ /* 0x002fe200000010ff */
[----:B------:R-:W-:Y:S01]  /*5940*/  MUFU.EX2 R148, R148 ;  /* 0x0000009400947308 */ /* 0x000fe20000000800 */
[----:B------:R-:W-:Y:S01]  /*5950*/  IMAD.WIDE.U32 R172, R173, -0x2daee0ad, RZ ;  /* 0xd2511f53adac7825 */ /* 0x000fe200078e00ff */
[----:B------:R-:W-:-:S03]  /*5960*/  LOP3.LUT R176, R13, UR8, R222, 0x96, !PT ;  /* 0x000000080db07c12 */ /* 0x000fc6000f8e96de */
[----:B------:R-:W-:Y:S01]  /*5970*/  IMAD.WIDE.U32 R222, R27, -0x326172a9, RZ ;  /* 0xcd9e8d571bde7825 */ /* 0x000fe200078e00ff */
[----:B------:R-:W-:Y:S01]  /*5980*/  LOP3.LUT R12, R173, UR6, R12, 0x96, !PT ;  /* 0x00000006ad0c7c12 */ /* 0x000fe2000f8e960c */
[----:B------:R-:W-:Y:S01]  /*5990*/  HMMA.16816.F32.BF16 R88, R4, R28, R88 ;  /* 0x0000001c0458723c */ /* 0x000fe20000041858 */
[----:B------:R-:W-:Y:S01]  /*59a0*/  MUFU.EX2 R146, R146 ;  /* 0x0000009200927308 */ /* 0x000fe20000000800 */
[----:B------:R-:W-:-:S04]  /*59b0*/  IMAD.WIDE.U32 R176, R176, -0x326172a9, RZ ;  /* 0xcd9e8d57b0b07825 */ /* 0x000fc800078e00ff */
[----:B------:R-:W-:Y:S01]  /*59c0*/  IMAD.WIDE.U32 R20, R12, -0x326172a9, RZ ;  /* 0xcd9e8d570c147825 */ /* 0x000fe200078e00ff */
[----:B------:R-:W-:Y:S01]  /*59d0*/  LOP3.LUT R174, R177, UR7, R174, 0x96, !PT ;  /* 0x00000007b1ae7c12 */ /* 0x000fe2000f8e96ae */
[C---:B------:R-:W-:Y:S01]  /*59e0*/  HMMA.16816.F32.BF16 R116, R4.reuse, R18, R116 ;  /* 0x000000120474723c */ /* 0x040fe20000041874 */
[----:B------:R-:W-:Y:S01]  /*59f0*/  MUFU.EX2 R156, R156 ;  /* 0x0000009c009c7308 */ /* 0x000fe20000000800 */
[--C-:B------:R-:W-:Y:S01]  /*5a00*/  FFMA.FTZ R28, R161, c[0x0][0x23c], -R153.reuse ;  /* 0x00008f00a11c7a23 */ /* 0x100fe20000010899 */
[----:B------:R-:W-:Y:S01]  /*5a10*/  LOP3.LUT R8, R21, UR16, R176, 0x96, !PT ;  /* 0x0000001015087c12 */ /* 0x000fe2000f8e96b0 */
[--C-:B------:R-:W-:Y:S01]  /*5a20*/  FFMA.FTZ R29, R167, c[0x0][0x23c], -R153.reuse ;  /* 0x00008f00a71d7a23 */ /* 0x100fe20000010899 */
[----:B------:R-:W-:Y:S01]  /*5a30*/  SHF.R.U32.HI R13, RZ, 0x10, R20 ;  /* 0x00000010ff0d7819 */ /* 0x000fe20000011614 */
[----:B------:R-:W-:Y:S01]  /*5a40*/  FFMA.FTZ R161, R168, c[0x0][0x23c], -R153 ;  /* 0x00008f00a8a17a23 */ /* 0x000fe20000010899 */
[C---:B------:R-:W-:Y:S01]  /*5a50*/  LOP3.LUT R18, R8.reuse, 0xffff, RZ, 0xc0, !PT ;  /* 0x0000ffff08127812 */ /* 0x040fe200078ec0ff */
[----:B------:R-:W-:Y:S01]  /*5a60*/  HMMA.16816.F32.BF16 R128, R4, R16, R128 ;  /* 0x000000100480723c */ /* 0x000fe20000041880 */
[----:B------:R-:W-:Y:S01]  /*5a70*/  LOP3.LUT R24, R8, 0xff, RZ, 0xc0, !PT ;  /* 0x000000ff08187812 */ /* 0x000fe200078ec0ff */
[----:B------:R-:W-:Y:S01]  /*5a80*/  MUFU.EX2 R29, R29 ;  /* 0x0000001d001d7308 */ /* 0x000fe20000000800 */
[----:B------:R-:W-:Y:S01]  /*5a90*/  SHF.R.U32.HI R18, RZ, 0x8, R18 ;  /* 0x00000008ff127819 */ /* 0x000fe20000011612 */
[----:B------:R-:W-:Y:S01]  /*5aa0*/  IMAD.WIDE.U32 R174, R174, -0x2daee0ad, RZ ;  /* 0xd2511f53aeae7825 */ /* 0x000fe200078e00ff */
[----:B------:R-:W-:-:S02]  /*5ab0*/  SHF.R.U32.HI R9, RZ, 0x18, R20 ;  /* 0x00000018ff097819 */ /* 0x000fc40000011614 */
[----:B------:R-:W-:Y:S01]  /*5ac0*/  PRMT R24, R24, 0x5410, R18 ;  /* 0x0000541018187816 */ /* 0x000fe20000000012 */
[C---:B------:R-:W-:Y:S01]  /*5ad0*/  HMMA.16816.F32.BF16 R76, R4.reuse, R14, R76 ;  /* 0x0000000e044c723c */ /* 0x040fe2000004184c */
[----:B------:R-:W-:Y:S01]  /*5ae0*/  LOP3.LUT R13, R13, 0xff, RZ, 0xc0, !PT ;  /* 0x000000ff0d0d7812 */ /* 0x000fe200078ec0ff */
[----:B------:R-:W1:Y:S01]  /*5af0*/  MUFU.EX2 R161, R161 ;  /* 0x000000a100a17308 */ /* 0x000e620000000800 */
[----:B------:R-:W-:Y:S01]  /*5b00*/  F2FP.BF16.PACK_AB R168, R145, R142 ;  /* 0x0000008e91a8723e */ /* 0x000fe200000010ff */
[--C-:B------:R-:W-:Y:S01]  /*5b10*/  HSET2.LE.AND R24, R24, R60.reuse, PT ;  /* 0x0000003c18187233 */ /* 0x100fe20003803000 */
[----:B------:R-:W-:Y:S01]  /*5b20*/  PRMT R167, R13, 0x5410, R9 ;  /* 0x000054100da77816 */ /* 0x000fe20000000009 */
[----:B------:R-:W-:Y:S01]  /*5b30*/  FADD.FTZ R43, R42, R43 ;  /* 0x0000002b2a2b7221 */ /* 0x000fe20000010000 */
[----:B------:R-:W-:Y:S01]  /*5b40*/  LOP3.LUT R12, R20, 0xffff, RZ, 0xc0, !PT ;  /* 0x0000ffff140c7812 */ /* 0x000fe200078ec0ff */
[C---:B------:R-:W-:Y:S01]  /*5b50*/  HMMA.16816.F32.BF16 R104, R4.reuse, R10, R104 ;  /* 0x0000000a0468723c */ /* 0x040fe20000041868 */
[----:B------:R-:W-:Y:S01]  /*5b60*/  LOP3.LUT R24, R24, R168, RZ, 0xc0, !PT ;  /* 0x000000a818187212 */ /* 0x000fe200078ec0ff */
[--C-:B------:R-:W-:Y:S01]  /*5b70*/  HSET2.LE.AND R167, R167, R60.reuse, PT ;  /* 0x0000003ca7a77233 */ /* 0x100fe20003803000 */
[----:B------:R-:W2:Y:S01]  /*5b80*/  MUFU.EX2 R28, R28 ;  /* 0x0000001c001c7308 */ /* 0x000ea20000000800 */
[--C-:B------:R-:W-:Y:S01]  /*5b90*/  SHF.R.U32.HI R19, RZ, 0x10, R8.reuse ;  /* 0x00000010ff137819 */ /* 0x100fe20000011608 */
[----:B------:R-:W-:Y:S01]  /*5ba0*/  FADD.FTZ R49, R55, R49 ;  /* 0x0000003137317221 */ /* 0x000fe20000010000 */
[----:B------:R-:W-:Y:S01]  /*5bb0*/  SHF.R.U32.HI R17, RZ, 0x18, R8 ;  /* 0x00000018ff117819 */ /* 0x000fe20000011608 */
[----:B------:R-:W-:Y:S01]  /*5bc0*/  FADD.FTZ R46, R61, R46 ;  /* 0x0000002e3d2e7221 */ /* 0x000fe20000010000 */
[----:B------:R-:W-:Y:S01]  /*5bd0*/  HMMA.16816.F32.BF16 R96, R4, R30, R96 ;  /* 0x0000001e0460723c */ /* 0x000fe20000041860 */
[----:B------:R-:W-:Y:S01]  /*5be0*/  LOP3.LUT R16, R20, 0xff, RZ, 0xc0, !PT ;  /* 0x000000ff14107812 */ /* 0x000fe200078ec0ff */
[----:B------:R-:W-:Y:S01]  /*5bf0*/  FADD.FTZ R38, R40, R38 ;  /* 0x0000002628267221 */ /* 0x000fe20000010000 */
[----:B-1----:R-:W-:Y:S01]  /*5c00*/  F2FP.BF16.PACK_AB R168, R161, R29 ;  /* 0x0000001da1a8723e */ /* 0x002fe200000010ff */
[----:B------:R-:W1:Y:S01]  /*5c10*/  LDSM.16.MT88.4 R20, [R188+0x7000] ;  /* 0x00700000bc14783b */ /* 0x000e620000004200 */
[----:B------:R-:W-:Y:S01]  /*5c20*/  SHF.R.U32.HI R8, RZ, 0x8, R12 ;  /* 0x00000008ff087819 */ /* 0x000fe2000001160c */
[----:B------:R-:W-:Y:S01]  /*5c30*/  MUFU.EX2 R155, R155 ;  /* 0x0000009b009b7308 */ /* 0x000fe20000000800 */
[----:B------:R-:W-:Y:S01]  /*5c40*/  LOP3.LUT R27, R167, R168, RZ, 0xc0, !PT ;  /* 0x000000a8a71b7212 */ /* 0x000fe200078ec0ff */
[----:B------:R-:W3:Y:S01]  /*5c50*/  LDSM.16.MT88.4 R12, [R185+0x7000] ;  /* 0x00700000b90c783b */ /* 0x000ee20000004200 */
[----:B------:R-:W-:Y:S01]  /*5c60*/  LOP3.LUT R4, R223, UR11, R242, 0x96, !PT ;  /* 0x0000000bdf047c12 */ /* 0x000fe2000f8e96f2 */
[--C-:B------:R-:W-:Y:S01]  /*5c70*/  FFMA.FTZ R30, R162, c[0x0][0x23c], -R143.reuse ;  /* 0x00008f00a21e7a23 */ /* 0x100fe2000001088f */
[----:B------:R-:W-:Y:S01]  /*5c80*/  LOP3.LUT R168, R171, UR9, R222, 0x96, !PT ;  /* 0x00000009aba87c12 */ /* 0x000fe2000f8e96de */
[----:B------:R-:W-:Y:S01]  /*5c90*/  FFMA.FTZ R31, R165, c[0x0][0x23c], -R143 ;  /* 0x00008f00a51f7a23 */ /* 0x000fe2000001088f */
[----:B------:R-:W-:Y:S01]  /*5ca0*/  LOP3.LUT R19, R19, 0xff, RZ, 0xc0, !PT ;  /* 0x000000ff13137812 */ /* 0x000fe200078ec0ff */
[----:B------:R-:W-:Y:S01]  /*5cb0*/  IMAD.WIDE.U32 R4, R4, -0x2daee0ad, RZ ;  /* 0xd2511f5304047825 */ /* 0x000fe200078e00ff */
[----:B------:R-:W-:Y:S01]  /*5cc0*/  PRMT R8, R16, 0x5410, R8 ;  /* 0x0000541010087816 */ /* 0x000fe20000000008 */
[----:B------:R-:W-:Y:S01]  /*5cd0*/  MUFU.EX2 R30, R30 ;  /* 0x0000001e001e7308 */ /* 0x000fe20000000800 */
[----:B------:R-:W-:Y:S01]  /*5ce0*/  PRMT R9, R19, 0x5410, R17 ;  /* 0x0000541013097816 */ /* 0x000fe20000000011 */
[----:B------:R-:W-:Y:S01]  /*5cf0*/  IMAD.WIDE.U32 R168, R168, -0x2daee0ad, RZ ;  /* 0xd2511f53a8a87825 */ /* 0x000fe200078e00ff */
[----:B--2---:R-:W-:Y:S01]  /*5d00*/  F2FP.BF16.PACK_AB R25, R154, R28 ;  /* 0x0000001c9a19723e */ /* 0x004fe200000010ff */
[--C-:B------:R-:W-:Y:S01]  /*5d10*/  HSET2.LE.AND R8, R8, R60.reuse, PT ;  /* 0x0000003c08087233 */ /* 0x100fe20003803000 */
[----:B------:R-:W-:Y:S01]  /*5d20*/  LOP3.LUT R178, R5, UR8, R178, 0x96, !PT ;  /* 0x0000000805b27c12 */ /* 0x000fe2000f8e96b2 */
[----:B------:R-:W-:Y:S01]  /*5d30*/  HSET2.LE.AND R9, R9, R60, PT ;  /* 0x0000003c09097233 */ /* 0x000fe20003803000 */
[----:B------:R-:W-:Y:S01]  /*5d40*/  LOP3.LUT R4, R169, UR6, R4, 0x96, !PT ;  /* 0x00000006a9047c12 */ /* 0x000fe2000f8e9604 */
[----:B------:R-:W2:Y:S01]  /*5d50*/  LDSM.16.MT88.4 R16, [R186+0x7000] ;  /* 0x00700000ba10783b */ /* 0x000ea20000004200 */
[----:B------:R-:W-:Y:S01]  /*5d60*/  LOP3.LUT R26, R8, R26, RZ, 0xc0, !PT ;  /* 0x0000001a081a7212 */ /* 0x000fe200078ec0ff */
[----:B------:R-:W-:Y:S01]  /*5d70*/  IMAD.WIDE.U32 R178, R178, -0x326172a9, RZ ;  /* 0xcd9e8d57b2b27825 */ /* 0x000fe200078e00ff */
[----:B------:R-:W-:Y:S01]  /*5d80*/  LOP3.LUT R25, R9, R25, RZ, 0xc0, !PT ;  /* 0x0000001909197212 */ /* 0x000fe200078ec0ff */
[----:B------:R-:W4:Y:S01]  /*5d90*/  MUFU.EX2 R31, R31 ;  /* 0x0000001f001f7308 */ /* 0x000f220000000800 */
[----:B------:R-:W5:Y:S01]  /*5da0*/  LDSM.16.MT88.4 R8, [R184+0x7000] ;  /* 0x00700000b808783b */ /* 0x000f620000004200 */
[----:B------:R-:W-:Y:S01]  /*5db0*/  IMAD.WIDE.U32 R6, R4, -0x326172a9, RZ ;  /* 0xcd9e8d5704067825 */ /* 0x000fe200078e00ff */
[----:B------:R-:W-:-:S03]  /*5dc0*/  LOP3.LUT R172, R175, UR17, R172, 0x96, !PT ;  /* 0x00000011afac7c12 */ /* 0x000fc6000f8e96ac */
[----:B------:R-:W-:Y:S01]  /*5dd0*/  FFMA.FTZ R222, R149, c[0x0][0x23c], -R153 ;  /* 0x00008f0095de7a23 */ /* 0x000fe20000010899 */
[C---:B------:R-:W-:Y:S01]  /*5de0*/  LOP3.LUT R162, R6.reuse, 0xffff, RZ, 0xc0, !PT ;  /* 0x0000ffff06a27812 */ /* 0x040fe200078ec0ff */
[----:B------:R-:W-:Y:S01]  /*5df0*/  FFMA.FTZ R223, R163, c[0x0][0x23c], -R166 ;  /* 0x00008f00a3df7a23 */ /* 0x000fe200000108a6 */
[----:B------:R-:W-:Y:S01]  /*5e00*/  SHF.R.U32.HI R4, RZ, 0x10, R6 ;  /* 0x00000010ff047819 */ /* 0x000fe20000011606 */
[----:B------:R-:W-:Y:S01]  /*5e10*/  MUFU.EX2 R157, R157 ;  /* 0x0000009d009d7308 */ /* 0x000fe20000000800 */
[----:B------:R-:W-:Y:S01]  /*5e20*/  SHF.R.U32.HI R162, RZ, 0x8, R162 ;  /* 0x00000008ffa27819 */ /* 0x000fe200000116a2 */
[----:B------:R-:W-:Y:S01]  /*5e30*/  FADD.FTZ R43, R51, R43 ;  /* 0x0000002b332b7221 */ /* 0x000fe20000010000 */
[----:B------:R-:W-:Y:S01]  /*5e40*/  LOP3.LUT R5, R6, 0xff, RZ, 0xc0, !PT ;  /* 0x000000ff06057812 */ /* 0x000fe200078ec0ff */
[----:B------:R-:W-:Y:S01]  /*5e50*/  FADD.FTZ R49, R160, R49 ;  /* 0x00000031a0317221 */ /* 0x000fe20000010000 */
[----:B------:R-:W-:Y:S01]  /*5e60*/  SHF.R.U32.HI R6, RZ, 0x18, R6 ;  /* 0x00000018ff067819 */ /* 0x000fe20000011606 */
[C---:B-1----:R-:W-:Y:S01]  /*5e70*/  HMMA.16816.F32.BF16 R124, R24.reuse, R20, R124 ;  /* 0x00000014187c723c */ /* 0x042fe2000004187c */
[----:B------:R-:W-:Y:S01]  /*5e80*/  LOP3.LUT R4, R4, 0xff, RZ, 0xc0, !PT ;  /* 0x000000ff04047812 */ /* 0x000fe200078ec0ff */
[----:B------:R-:W-:Y:S01]  /*5e90*/  MUFU.EX2 R222, R222 ;  /* 0x000000de00de7308 */ /* 0x000fe20000000800 */
[----:B------:R-:W-:Y:S01]  /*5ea0*/  LOP3.LUT R7, R7, UR16, R178, 0x96, !PT ;  /* 0x0000001007077c12 */ /* 0x000fe2000f8e96b2 */
[----:B------:R-:W-:Y:S01]  /*5eb0*/  FADD.FTZ R46, R152, R46 ;  /* 0x0000002e982e7221 */ /* 0x000fe20000010000 */
[----:B------:R-:W-:Y:S01]  /*5ec0*/  PRMT R5, R5, 0x5410, R162 ;  /* 0x0000541005057816 */ /* 0x000fe200000000a2 */
[----:B------:R-:W-:Y:S01]  /*5ed0*/  FADD.FTZ R38, R142, R38 ;  /* 0x000000268e267221 */ /* 0x000fe20000010000 */
[----:B------:R-:W-:Y:S01]  /*5ee0*/  PRMT R4, R4, 0x5410, R6 ;  /* 0x0000541004047816 */ /* 0x000fe20000000006 */
[C---:B---3--:R-:W-:Y:S01]  /*5ef0*/  HMMA.16816.F32.BF16 R80, R24.reuse, R12, R80 ;  /* 0x0000000c1850723c */ /* 0x048fe20000041850 */
[----:B------:R-:W-:Y:S01]  /*5f00*/  LOP3.LUT R6, R7, 0xffff, RZ, 0xc0, !PT ;  /* 0x0000ffff07067812 */ /* 0x000fe200078ec0ff */
[----:B------:R1:W3:Y:S01]  /*5f10*/  MUFU.EX2 R162, R164 ;  /* 0x000000a400a27308 */ /* 0x0002e20000000800 */
[----:B------:R-:W-:Y:S01]  /*5f20*/  SHF.R.U32.HI R167, RZ, 0x10, R7 ;  /* 0x00000010ffa77819 */ /* 0x000fe20000011607 */
[--C-:B------:R-:W-:Y:S01]  /*5f30*/  HSET2.LE.AND R4, R4, R60.reuse, PT ;  /* 0x0000003c04047233 */ /* 0x100fe20003803000 */
[----:B------:R-:W-:Y:S01]  /*5f40*/  SHF.R.U32.HI R165, RZ, 0x8, R6 ;  /* 0x00000008ffa57819 */ /* 0x000fe20000011606 */
[----:B------:R-:W-:Y:S01]  /*5f50*/  FADD.FTZ R43, R28, R43 ;  /* 0x0000002b1c2b7221 */ /* 0x000fe20000010000 */
[----:B------:R-:W-:Y:S01]  /*5f60*/  LOP3.LUT R6, R167, 0xff, RZ, 0xc0, !PT ;  /* 0x000000ffa7067812 */ /* 0x000fe200078ec0ff */
[----:B------:R-:W-:Y:S01]  /*5f70*/  HSET2.LE.AND R167, R5, R60, PT ;  /* 0x0000003c05a77233 */ /* 0x000fe20003803000 */
[----:B----4-:R-:W-:Y:S01]  /*5f80*/  F2FP.BF16.PACK_AB R169, R31, R30 ;  /* 0x0000001e1fa9723e */ /* 0x010fe200000010ff */
[----:B------:R-:W-:Y:S01]  /*5f90*/  MUFU.EX2 R223, R223 ;  /* 0x000000df00df7308 */ /* 0x000fe20000000800 */
[----:B------:R-:W-:Y:S01]  /*5fa0*/  HMMA.16816.F32.BF16 R84, R24, R14, R84 ;  /* 0x0000000e1854723c */ /* 0x000fe20000041854 */
[----:B------:R-:W-:-:S02]  /*5fb0*/  FADD.FTZ R49, R159, R49 ;  /* 0x000000319f317221 */ /* 0x000fc40000010000 */
[----:B------:R-:W-:Y:S02]  /*5fc0*/  FADD.FTZ R46, R148, R46 ;  /* 0x0000002e942e7221 */ /* 0x000fe40000010000 */
[----:B------:R-:W-:Y:S01]  /*5fd0*/  FADD.FTZ R38, R145, R38 ;  /* 0x0000002691267221 */ /* 0x000fe20000010000 */
[----:B-1----:R-:W-:Y:S01]  /*5fe0*/  LOP3.LUT R164, R7, 0xff, RZ, 0xc0, !PT ;  /* 0x000000ff07a47812 */ /* 0x002fe200078ec0ff */
[----:B------:R-:W-:Y:S01]  /*5ff0*/  MUFU.EX2 R151, R151 ;  /* 0x0000009700977308 */ /* 0x000fe20000000800 */
[----:B------:R-:W-:Y:S01]  /*6000*/  SHF.R.U32.HI R7, RZ, 0x18, R7 ;  /* 0x00000018ff077819 */ /* 0x000fe20000011607 */
[C---:B--2---:R-:W-:Y:S01]  /*6010*/  HMMA.16816.F32.BF16 R68, R24.reuse, R16, R68 ;  /* 0x000000101844723c */ /* 0x044fe20000041844 */
[----:B------:R-:W-:Y:S01]  /*6020*/  PRMT R164, R164, 0x5410, R165 ;  /* 0x00005410a4a47816 */ /* 0x000fe200000000a5 */
[----:B------:R-:W-:Y:S01]  /*6030*/  FADD.FTZ R43, R154, R43 ;  /* 0x0000002b9a2b7221 */ /* 0x000fe20000010000 */
[----:B------:R-:W-:Y:S01]  /*6040*/  PRMT R5, R6, 0x5410, R7 ;  /* 0x0000541006057816 */ /* 0x000fe20000000007 */
[----:B------:R-:W-:Y:S01]  /*6050*/  FADD.FTZ R49, R30, R49 ;  /* 0x000000311e317221 */ /* 0x000fe20000010000 */
[----:B------:R-:W-:Y:S01]  /*6060*/  LOP3.LUT R6, R167, R169, RZ, 0xc0, !PT ;  /* 0x000000a9a7067212 */ /* 0x000fe200078ec0ff */
[--C-:B------:R-:W-:Y:S01]  /*6070*/  HSET2.LE.AND R165, R164, R60.reuse, PT ;  /* 0x0000003ca4a57233 */ /* 0x100fe20003803000 */
[----:B---3--:R-:W-:Y:S01]  /*6080*/  F2FP.BF16.PACK_AB R7, R162, R158 ;  /* 0x0000009ea207723e */ /* 0x008fe200000010ff */
[----:B------:R-:W-:Y:S01]  /*6090*/  HSET2.LE.AND R5, R5, R60, PT ;  /* 0x0000003c05057233 */ /* 0x000fe20003803000 */
[----:B------:R-:W-:Y:S01]  /*60a0*/  F2FP.BF16.PACK_AB R167, R159, R160 ;  /* 0x000000a09fa7723e */ /* 0x000fe200000010ff */
[----:B------:R-:W-:Y:S01]  /*60b0*/  MUFU.EX2 R150, R150 ;  /* 0x0000009600967308 */ /* 0x000fe20000000800 */
[----:B------:R-:W-:Y:S01]  /*60c0*/  F2FP.BF16.PACK_AB R164, R148, R152 ;  /* 0x0000009894a4723e */ /* 0x000fe200000010ff */
[C---:B-----5:R-:W-:Y:S01]  /*60d0*/  HMMA.16816.F32.BF16 R92, R24.reuse, R8, R92 ;  /* 0x00000008185c723c */ /* 0x060fe2000004185c */
[----:B------:R-:W-:Y:S01]  /*60e0*/  LOP3.LUT R7, R4, R7, RZ, 0xc0, !PT ;  /* 0x0000000704077212 */ /* 0x000fe200078ec0ff */
[----:B------:R-:W-:Y:S01]  /*60f0*/  FADD.FTZ R46, R158, R46 ;  /* 0x0000002e9e2e7221 */ /* 0x000fe20000010000 */
[----:B------:R-:W-:Y:S01]  /*6100*/  LOP3.LUT R4, R165, R167, RZ, 0xc0, !PT ;  /* 0x000000a7a5047212 */ /* 0x000fe200078ec0ff */
[----:B------:R-:W-:Y:S01]  /*6110*/  FADD.FTZ R38, R144, R38 ;  /* 0x0000002690267221 */ /* 0x000fe20000010000 */
[----:B------:R-:W-:Y:S01]  /*6120*/  LOP3.LUT R5, R5, R164, RZ, 0xc0, !PT ;  /* 0x000000a405057212 */ /* 0x000fe200078ec0ff */
[----:B------:R-:W1:Y:S01]  /*6130*/  MUFU.EX2 R139, R139 ;  /* 0x0000008b008b7308 */ /* 0x000e620000000800 */
[----:B------:R-:W-:Y:S01]  /*6140*/  LOP3.LUT R164, R179, UR7, R170, 0x96, !PT ;  /* 0x00000007b3a47c12 */ /* 0x000fe2000f8e96aa */
[----:B------:R-:W-:Y:S01]  /*6150*/  HMMA.16816.F32.BF16 R120, R24, R22, R120 ;  /* 0x000000161878723c */ /* 0x000fe20000041878 */
[----:B------:R-:W-:-:S02]  /*6160*/  FADD.FTZ R43, R29, R43 ;  /* 0x0000002b1d2b7221 */ /* 0x000fc40000010000 */
[----:B------:R-:W-:Y:S02]  /*6170*/  FADD.FTZ R49, R31, R49 ;  /* 0x000000311f317221 */ /* 0x000fe40000010000 */
[----:B------:R-:W-:Y:S01]  /*6180*/  IMAD.WIDE.U32 R164, R164, -0x2daee0ad, RZ ;  /* 0xd2511f53a4a47825 */ /* 0x000fe200078e00ff */
[----:B------:R-:W2:Y:S02]  /*6190*/  MUFU.EX2 R141, R141 ;  /* 0x0000008d008d7308 */ /* 0x000ea40000000800 */
[C---:B------:R-:W-:Y:S01]  /*61a0*/  HMMA.16816.F32.BF16 R108, R4.reuse, R12, R108 ;  /* 0x0000000c046c723c */ /* 0x040fe2000004186c */
[----:B------:R-:W-:Y:S01]  /*61b0*/  FADD.FTZ R46, R162, R46 ;  /* 0x0000002ea22e7221 */ /* 0x000fe20000010000 */
[----:B------:R-:W-:Y:S01]  /*61c0*/  LOP3.LUT R168, R165, UR17, R168, 0x96, !PT ;  /* 0x00000011a5a87c12 */ /* 0x000fe2000f8e96a8 */
[----:B------:R-:W-:Y:S02]  /*61d0*/  FADD.FTZ R38, R147, R38 ;  /* 0x0000002693267221 */ /* 0x000fe40000010000 */
[----:B------:R-:W-:Y:S01]  /*61e0*/  FADD.FTZ R43, R161, R43 ;  /* 0x0000002ba12b7221 */ /* 0x000fe20000010000 */
[----:B------:R-:W3:Y:S01]  /*61f0*/  MUFU.EX2 R138, R138 ;  /* 0x0000008a008a7308 */ /* 0x000ee20000000800 */
[C---:B------:R-:W-:Y:S01]  /*6200*/  LOP3.LUT R13, R174.reuse, 0xffff, RZ, 0xc0, !PT ;  /* 0x0000ffffae0d7812 */ /* 0x040fe200078ec0ff */
[C---:B------:R-:W-:Y:S01]  /*6210*/  HMMA.16816.F32.BF16 R112, R4.reuse, R16, R112 ;  /* 0x000000100470723c */ /* 0x040fe20000041870 */
[----:B------:R-:W-:Y:S01]  /*6220*/  LOP3.LUT R12, R174, 0xff, RZ, 0xc0, !PT ;  /* 0x000000ffae0c7812 */ /* 0x000fe200078ec0ff */
[----:B-1----:R-:W-:Y:S01]  /*6230*/  FADD.FTZ R49, R139, R49 ;  /* 0x000000318b317221 */ /* 0x002fe20000010000 */
[----:B------:R-:W-:Y:S01]  /*6240*/  SHF.R.U32.HI R13, RZ, 0x8, R13 ;  /* 0x00000008ff0d7819 */ /* 0x000fe2000001160d */
[----:B------:R-:W-:Y:S01]  /*6250*/  FADD.FTZ R38, R156, R38 ;  /* 0x000000269c267221 */ /* 0x000fe20000010000 */
[----:B------:R-:W-:Y:S01]  /*6260*/  LOP3.LUT R67, R168, 0xffff, RZ, 0xc0, !PT ;  /* 0x0000ffffa8437812 */ /* 0x000fe200078ec0ff */
[----:B------:R-:W-:Y:S01]  /*6270*/  MUFU.EX2 R225, R225 ;  /* 0x000000e100e17308 */ /* 0x000fe20000000800 */
[----:B------:R-:W-:Y:S01]  /*6280*/  SHF.R.U32.HI R16, RZ, 0x10, R174 ;  /* 0x00000010ff107819 */ /* 0x000fe200000116ae */
[----:B------:R-:W-:Y:S01]  /*6290*/  HMMA.16816.F32.BF16 R104, R4, R14, R104 ;  /* 0x0000000e0468723c */ /* 0x000fe20000041868 */
[----:B------:R-:W-:Y:S01]  /*62a0*/  SHF.R.U32.HI R17, RZ, 0x10, R172 ;  /* 0x00000010ff117819 */ /* 0x000fe200000116ac */
[----:B------:R-:W-:Y:S01]  /*62b0*/  FADD.FTZ R43, R151, R43 ;  /* 0x0000002b972b7221 */ /* 0x000fe20000010000 */
[----:B------:R-:W-:Y:S01]  /*62c0*/  LOP3.LUT R16, R16, 0xff, RZ, 0xc0, !PT ;  /* 0x000000ff10107812 */ /* 0x000fe200078ec0ff */
[----:B--2---:R-:W-:Y:S01]  /*62d0*/  FADD.FTZ R49, R141, R49 ;  /* 0x000000318d317221 */ /* 0x004fe20000010000 */
[----:B------:R-:W-:Y:S01]  /*62e0*/  LOP3.LUT R17, R17, 0xff, RZ, 0xc0, !PT ;  /* 0x000000ff11117812 */ /* 0x000fe200078ec0ff */
[----:B------:R-:W1:Y:S01]  /*62f0*/  MUFU.EX2 R66, R66 ;  /* 0x0000004200427308 */ /* 0x000e620000000800 */
[C---:B------:R-:W-:Y:S01]  /*6300*/  LOP3.LUT R15, R172.reuse, 0xffff, RZ, 0xc0, !PT ;  /* 0x0000ffffac0f7812 */ /* 0x040fe200078ec0ff */
[C---:B------:R-:W-:Y:S01]  /*6310*/  HMMA.16816.F32.BF16 R72, R24.reuse, R18, R72 ;  /* 0x000000121848723c */ /* 0x040fe20000041848 */
[----:B------:R-:W-:Y:S01]  /*6320*/  LOP3.LUT R14, R172, 0xff, RZ, 0xc0, !PT ;  /* 0x000000ffac0e7812 */ /* 0x000fe200078ec0ff */
[----:B------:R-:W-:Y:S01]  /*6330*/  FADD.FTZ R38, R155, R38 ;  /* 0x000000269b267221 */ /* 0x000fe20000010000 */
[----:B------:R-:W-:Y:S01]  /*6340*/  SHF.R.U32.HI R172, RZ, 0x18, R172 ;  /* 0x00000018ffac7819 */ /* 0x000fe200000116ac */
[----:B------:R-:W-:Y:S01]  /*6350*/  FADD.FTZ R43, R150, R43 ;  /* 0x0000002b962b7221 */ /* 0x000fe20000010000 */
[----:B------:R-:W-:Y:S01]  /*6360*/  SHF.R.U32.HI R15, RZ, 0x8, R15 ;  /* 0x00000008ff0f7819 */ /* 0x000fe2000001160f */
[----:B------:R-:W-:Y:S01]  /*6370*/  MUFU.EX2 R64, R64 ;  /* 0x0000004000407308 */ /* 0x000fe20000000800 */
[----:B------:R-:W-:Y:S01]  /*6380*/  PRMT R12, R12, 0x5410, R13 ;  /* 0x000054100c0c7816 */ /* 0x000fe2000000000d */
[----:B------:R-:W-:Y:S01]  /*6390*/  HMMA.16816.F32.BF16 R100, R24, R10, R100 ;  /* 0x0000000a1864723c */ /* 0x000fe20000041864 */
[----:B------:R-:W-:Y:S01]  /*63a0*/  PRMT R14, R14, 0x5410, R15 ;  /* 0x000054100e0e7816 */ /* 0x000fe2000000000f */
[----:B---3--:R-:W-:Y:S01]  /*63b0*/  FADD.FTZ R49, R138, R49 ;  /* 0x000000318a317221 */ /* 0x008fe20000010000 */
[----:B------:R-:W-:Y:S01]  /*63c0*/  PRMT R13, R17, 0x5410, R172 ;  /* 0x00005410110d7816 */ /* 0x000fe200000000ac */
[--C-:B------:R-:W-:Y:S01]  /*63d0*/  HSET2.LE.AND R12, R12, R60.reuse, PT ;  /* 0x0000003c0c0c7233 */ /* 0x100fe20003803000 */
[----:B------:R-:W-:Y:S01]  /*63e0*/  SHF.R.U32.HI R140, RZ, 0x10, R168 ;  /* 0x00000010ff8c7819 */ /* 0x000fe200000116a8 */
[--C-:B------:R-:W-:Y:S01]  /*63f0*/  HSET2.LE.AND R14, R14, R60.reuse, PT ;  /* 0x0000003c0e0e7233 */ /* 0x100fe20003803000 */
[----:B------:R-:W-:Y:S01]  /*6400*/  SHF.R.U32.HI R27, RZ, 0x18, R174 ;  /* 0x00000018ff1b7819 */ /* 0x000fe200000116ae */
[C---:B------:R-:W-:Y:S01]  /*6410*/  HMMA.16816.F32.BF16 R88, R4.reuse, R8, R88 ;  /* 0x000000080458723c */ /* 0x040fe20000041858 */
[--C-:B------:R-:W-:Y:S01]  /*6420*/  HSET2.LE.AND R13, R13, R60.reuse, PT ;  /* 0x0000003c0d0d7233 */ /* 0x100fe20003803000 */
[----:B------:R-:W-:Y:S01]  /*6430*/  F2FP.BF16.PACK_AB R24, R155, R156 ;  /* 0x0000009c9b18723e */ /* 0x000fe200000010ff */
[----:B------:R-:W-:Y:S01]  /*6440*/  MUFU.EX2 R224, R224 ;  /* 0x000000e000e07308 */ /* 0x000fe20000000800 */
[----:B------:R-:W-:Y:S01]  /*6450*/  PRMT R27, R16, 0x5410, R27 ;  /* 0x00005410101b7816 */ /* 0x000fe2000000001b */
[----:B-1----:R-:W-:Y:S01]  /*6460*/  FADD.FTZ R46, R66, R46 ;  /* 0x0000002e422e7221 */ /* 0x002fe20000010000 */
[----:B------:R-:W-:Y:S01]  /*6470*/  F2FP.BF16.PACK_AB R25, R150, R151 ;  /* 0x000000979619723e */ /* 0x000fe200000010ff */
        /* <DEDUP_REMOVED lines=12> */
[----:B------:R-:W-:Y:S01]  /*6540*/  HMMA.16816.F32.BF16 R116, R4, R22, R116 ;  /* 0x000000160474723c */ /* 0x000fe20000041874 */
[----:B------:R-:W2:Y:S01]  /*6550*/  LDSM.16.MT88.4 R20, [R188+0x7800] ;  /* 0x00780000bc14783b */ /* 0x000ea20000004200 */
[----:B------:R-:W-:Y:S01]  /*6560*/  LOP3.LUT R63, R168, 0xff, RZ, 0xc0, !PT ;  /* 0x000000ffa83f7812 */ /* 0x000fe200078ec0ff */
[----:B------:R-:W-:Y:S01]  /*6570*/  FADD.FTZ R222, R222, R43 ;  /* 0x0000002bdede7221 */ /* 0x000fe20000010000 */
[----:B------:R-:W-:Y:S01]  /*6580*/  SHF.R.U32.HI R168, RZ, 0x18, R168 ;  /* 0x00000018ffa87819 */ /* 0x000fe200000116a8 */
[----:B------:R-:W-:Y:S01]  /*6590*/  LDSM.16.MT88.4 R12, [R185+0x7800] ;  /* 0x00780000b90c783b */ /* 0x000fe20000004200 */
[----:B------:R-:W-:-:S02]  /*65a0*/  SHF.R.U32.HI R67, RZ, 0x8, R67 ;  /* 0x00000008ff437819 */ /* 0x000fc40000011643 */
[C---:B------:R-:W-:Y:S01]  /*65b0*/  HMMA.16816.F32.BF16 R76, R4.reuse, R18, R76 ;  /* 0x00000012044c723c */ /* 0x040fe2000004184c */
[----:B------:R-:W3:Y:S01]  /*65c0*/  LDSM.16.MT88.4 R16, [R186+0x7800] ;  /* 0x00780000ba10783b */ /* 0x000ee20000004200 */
[----:B------:R-:W-:Y:S01]  /*65d0*/  LOP3.LUT R140, R140, 0xff, RZ, 0xc0, !PT ;  /* 0x000000ff8c8c7812 */ /* 0x000fe200078ec0ff */
[----:B-1----:R-:W-:Y:S01]  /*65e0*/  FADD.FTZ R46, R62, R46 ;  /* 0x0000002e3e2e7221 */ /* 0x002fe20000010000 */
[----:B------:R-:W-:Y:S02]  /*65f0*/  PRMT R63, R63, 0x5410, R67 ;  /* 0x000054103f3f7816 */ /* 0x000fe40000000043 */
[----:B------:R-:W-:Y:S01]  /*6600*/  F2FP.BF16.PACK_AB R67, R141, R139 ;  /* 0x0000008b8d43723e */ /* 0x000fe200000010ff */
[----:B------:R-:W-:Y:S01]  /*6610*/  FADD.FTZ R46, R64, R46 ;  /* 0x0000002e402e7221 */ /* 0x000fe20000010000 */
[----:B------:R-:W-:Y:S01]  /*6620*/  HMMA.16816.F32.BF16 R96, R4, R10, R96 ;  /* 0x0000000a0460723c */ /* 0x000fe20000041860 */
[----:B------:R-:W1:Y:S06]  /*6630*/  LDSM.16.MT88.4 R8, [R184+0x7800] ;  /* 0x00780000b808783b */ /* 0x000e6c0000004200 */
        /* <DEDUP_REMOVED lines=12> */
[C---:B--2---:R-:W-:Y:S01]  /*6700*/  HMMA.16816.F32.BF16 R124, R24.reuse, R20, R124 ;  /* 0x00000014187c723c */ /* 0x044fe2000004187c */
[--C-:B------:R-:W-:Y:S01]  /*6710*/  HSET2.LE.AND R4, R63, R60.reuse, PT ;  /* 0x0000003c3f047233 */ /* 0x100fe20003803000 */
[C---:B------:R-:W-:Y:S01]  /*6720*/  F2FP.BF16.PACK_AB R63, R225.reuse, R138 ;  /* 0x0000008ae13f723e */ /* 0x040fe200000010ff */
        /* <DEDUP_REMOVED lines=9> */
[C---:B---3--:R-:W-:Y:S08]  /*67c0*/  HMMA.16816.F32.BF16 R68, R24.reuse, R16, R68 ;  /* 0x000000101844723c */ /* 0x048ff00000041844 */
        /* <DEDUP_REMOVED lines=17> */
[----:B------:R-:W-:Y:S01]  /*68e0*/  IADD3 R132, R221, -0x2, RZ ;  /* 0xfffffffedd847810 */ /* 0x000fe20007ffe0ff */
[----:B------:R-:W-:Y:S01]  /*68f0*/  BAR.SYNC.DEFER_BLOCKING 0x0 ;  /* 0x0000000000007b1d */ /* 0x000fe20000010000 */
[----:B------:R-:W-:Y:S02]  /*6900*/  IMAD.WIDE.U32 R10, R133, c[0x0][0x1a0], RZ ;  /* 0x00006800850a7a25 */ /* 0x000fe400078e00ff */
[----:B------:R-:W-:Y:S02]  /*6910*/  SHF.R.S32.HI R4, RZ, 0x1f, R132 ;  /* 0x0000001fff047819 */ /* 0x000fe40000011484 */
        /* <DEDUP_REMOVED lines=10> */
[--C-:B------:R-:W-:Y:S01]  /*69c0*/  @!P0 IMAD.X R4, R200, 0x1, R9.reuse, P1 ;  /* 0x00000001c8048824 */ /* 0x100fe200008e0609 */
[----:B------:R-:W-:Y:S01]  /*69d0*/  @!P0 IADD3.X R6, R9, R11, R6, P2, !PT ;  /* 0x0000000b09068210 */ /* 0x000fe200017fe406 */
[----:B------:R-:W-:Y:S01]  /*69e0*/  @!P0 IMAD R2, R2, 0x30, RZ ;  /* 0x0000003002028824 */ /* 0x000fe200078e02ff */
[--C-:B------:R-:W-:Y:S01]  /*69f0*/  @!P0 LEA.HI.X R15, R8, c[0x0][0x174], R9.reuse, 0x1, P3 ;  /* 0x00005d00080f8a11 */ /* 0x100fe200018f0c09 */
[----:B------:R-:W-:Y:S01]  /*6a00*/  @!P0 IMAD.WIDE.U32 R8, R3, c[0x0][0x1a0], R8 ;  /* 0x0000680003088a25 */ /* 0x000fe200078e0008 */
[----:B------:R-:W-:Y:S01]  /*6a10*/  @!P0 LEA R12, P2, R5, c[0x0][0x170], 0x1 ;  /* 0x00005c00050c8a11 */ /* 0x000fe200078408ff */
[----:B------:R-:W-:Y:S01]  /*6a20*/  @P0 STS.128 [R210+0x6000], RZ ;  /* 0x006000ffd2000388 */ /* 0x000fe20000000c00 */
        /* <DEDUP_REMOVED lines=8> */
[C---:B------:R-:W-:Y:S01]  /*6ab0*/  @!P0 LEA R4, P1, R8.reuse, c[0x0][0x170], 0x1 ;  /* 0x00005c0008048a11 */ /* 0x040fe200078208ff */
[----:B------:R-:W-:Y:S03]  /*6ac0*/  @P0 STS.128 [R210+0x6800], RZ ;  /* 0x006800ffd2000388 */ /* 0x000fe60000000c00 */
[----:B------:R-:W-:Y:S01]  /*6ad0*/  @!P0 LEA.HI.X R5, R8, c[0x0][0x174], R2, 0x1, P1 ;  /* 0x00005d0008058a11 */ /* 0x000fe200008f0c02 */
[----:B------:R-:W-:Y:S01]  /*6ae0*/  @!PT LDS RZ, [RZ] ;  /* 0x00000000fffff984 */ /* 0x000fe20000000800 */
[----:B------:R-:W-:Y:S01]  /*6af0*/  @!PT LDS RZ, [RZ] ;  /* 0x00000000fffff984 */ /* 0x000fe20000000800 */
[----:B------:R-:W-:Y:S01]  /*6b00*/  @!PT LDS RZ, [RZ] ;  /* 0x00000000fffff984 */ /* 0x000fe20000000800 */
[----:B------:R1:W-:Y:S01]  /*6b10*/  @!P0 LDGSTS.E.BYPASS.LTC128B.128 [R210+0x6800], [R12.64] ;  /* 0x068000000cd28fae */ /* 0x0003e2000b901d54 */
[----:B------:R-:W-:-:S03]  /*6b20*/  IMAD R2, R132, 0x40, R204 ;  /* 0x0000004084027824 */ /* 0x000fc600078e02cc */
[----:B------:R-:W-:Y:S02]  /*6b30*/  @P0 STS.128 [R210+0x7000], RZ ;  /* 0x007000ffd2000388 */ /* 0x000fe40000000c00 */
[C---:B------:R-:W-:Y:S02]  /*6b40*/  IADD3 R133, R2.reuse, 0x1, RZ ;  /* 0x0000000102857810 */ /* 0x040fe40007ffe0ff */
[----:B------:R-:W-:Y:S01]  /*6b50*/  @!PT LDS RZ, [RZ] ;  /* 0x00000000fffff984 */ /* 0x000fe20000000800 */
[----:B------:R-:W-:Y:S01]  /*6b60*/  @!PT LDS RZ, [RZ] ;  /* 0x00000000fffff984 */ /* 0x000fe20000000800 */
[----:B------:R-:W-:Y:S01]  /*6b70*/  @!PT LDS RZ, [RZ] ;  /* 0x00000000fffff984 */ /* 0x000fe20000000800 */
[----:B------:R2:W-:Y:S01]  /*6b80*/  @!P0 LDGSTS.E.BYPASS.LTC128B.128 [R210+0x7000], [R10.64] ;  /* 0x070000000ad28fae */ /* 0x0005e2000b901d54 */
[----:B------:R-:W-:Y:S01]  /*6b90*/  IADD3 R138, R2, 0x8, RZ ;  /* 0x00000008028a7810 */ /* 0x000fe20007ffe0ff */
[----:B------:R-:W3:Y:S01]  /*6ba0*/  I2F R3, R133 ;  /* 0x0000008500037306 */ /* 0x000ee20000201400 */
[C---:B------:R-:W-:Y:S01]  /*6bb0*/  ISETP.GE.AND P6, PT, R133.reuse, R240, PT ;  /* 0x000000f08500720c */ /* 0x040fe20003fc6270 */
[----:B------:R-:W-:Y:S01]  /*6bc0*/  @P0 STS.128 [R210+0x7800], RZ ;  /* 0x007800ffd2000388 */ /* 0x000fe20000000c00 */
[C---:B------:R-:W-:Y:S02]  /*6bd0*/  ISETP.GE.AND P5, PT, R133.reuse, R235, PT ;  /* 0x000000eb8500720c */ /* 0x040fe40003fa6270 */
[C---:B------:R-:W-:Y:S01]  /*6be0*/  ISETP.GE.AND P4, PT, R133.reuse, R233, PT ;  /* 0x000000e98500720c */ /* 0x040fe20003f86270 */
[----:B------:R-:W-:Y:S01]  /*6bf0*/  @!PT LDS RZ, [RZ] ;  /* 0x00000000fffff984 */ /* 0x000fe20000000800 */
[----:B------:R-:W-:Y:S01]  /*6c00*/  @!PT LDS RZ, [RZ] ;  /* 0x00000000fffff984 */ /* 0x000fe20000000800 */
[----:B------:R-:W-:Y:S01]  /*6c10*/  @!PT LDS RZ, [RZ] ;  /* 0x00000000fffff984 */ /* 0x000fe20000000800 */
[----:B------:R4:W-:Y:S01]  /*6c20*/  @!P0 LDGSTS.E.BYPASS.LTC128B.128 [R210+0x7800], [R4.64] ;  /* 0x0780000004d28fae */ /* 0x0009e2000b901d54 */
[----:B------:R-:W-:-:S02]  /*6c30*/  ISETP.GE.AND P2, PT, R133, R220, PT ;  /* 0x000000dc8500720c */ /* 0x000fc40003f46270 */
[C---:B------:R-:W-:Y:S01]  /*6c40*/  ISETP.GE.AND P1, PT, R138.reuse, R240, PT ;  /* 0x000000f08a00720c */ /* 0x040fe20003f26270 */
[----:B------:R-:W-:Y:S01]  /*6c50*/  LDSM.16.M88.4 R56, [R193+0x4000] ;  /* 0x00400000c138783b */ /* 0x000fe20000000200 */
[----:B------:R-:W-:-:S03]  /*6c60*/  ISETP.GE.AND P3, PT, R138, R235, PT ;  /* 0x000000eb8a00720c */ /* 0x000fc60003f66270 */
[----:B------:R-:W5:Y:S04]  /*6c70*/  LDSM.16.M88.4 R168, [R194] ;  /* 0x00000000c2a8783b */ /* 0x000f680000000200 */
[----:B-1----:R-:W1:Y:S04]  /*6c80*/  LDSM.16.M88.4 R12, [R194+0x2000] ;  /* 0x00200000c20c783b */ /* 0x002e680000000200 */
[----:B------:R-:W1:Y:S04]  /*6c90*/  LDSM.16.M88.4 R40, [R193+0x4800] ;  /* 0x00480000c128783b */ /* 0x000e680000000200 */
[----:B------:R-:W3:Y:S04]  /*6ca0*/  LDSM.16.M88.4 R24, [R193+0x5000] ;  /* 0x00500000c118783b */ /* 0x000ee80000000200 */
[----:B------:R-:W3:Y:S04]  /*6cb0*/  LDSM.16.M88.4 R148, [R193+0x5800] ;  /* 0x00580000c194783b */ /* 0x000ee80000000200 */
[----:B------:R-:W-:Y:S04]  /*6cc0*/  LDSM.16.M88.4 R228, [R187+0x4000] ;  /* 0x00400000bbe4783b */ /* 0x000fe80000000200 */
[----:B------:R-:W3:Y:S04]  /*6cd0*/  LDSM.16.M88.4 R172, [R192] ;  /* 0x00000000c0ac783b */ /* 0x000ee80000000200 */
[----:B------:R-:W3:Y:S04]  /*6ce0*/  LDSM.16.M88.4 R144, [R192+0x2000] ;  /* 0x00200000c090783b */ /* 0x000ee80000000200 */
[----:B--2---:R-:W2:Y:S04]  /*6cf0*/  LDSM.16.M88.4 R8, [R187+0x4800] ;  /* 0x00480000bb08783b */ /* 0x004ea80000000200 */
[----:B----4-:R-:W4:Y:S04]  /*6d00*/  LDSM.16.M88.4 R4, [R187+0x5000] ;  /* 0x00500000bb04783b */ /* 0x010f280000000200 */
[----:B------:R-:W2:Y:S01]  /*6d10*/  LDSM.16.M88.4 R176, [R187+0x5800] ;  /* 0x00580000bbb0783b */ /* 0x000ea20000000200 */
[-C--:B-----5:R-:W-:Y:S03]  /*6d20*/  HMMA.16816.F32.BF16 R140, R168, R56.reuse, RZ ;  /* 0x00000038a88c723c */ /* 0x0a0fe600000418ff */
[----:B------:R-:W-:Y:S04]  /*6d30*/  LDSM.16.M88.4 R156, [R190] ;  /* 0x00000000be9c783b */ /* 0x000fe80000000200 */
[----:B------:R-:W5:Y:S01]  /*6d40*/  LDSM.16.M88.4 R164, [R191] ;  /* 0x00000000bfa4783b */ /* 0x000f620000000200 */
[C---:B-1----:R-:W-:Y:S03]  /*6d50*/  HMMA.16816.F32.BF16 R64, R12.reuse, R56, RZ ;  /* 0x000000380c40723c */ /* 0x042fe600000418ff */
[----:B------:R-:W1:Y:S04]  /*6d60*/  LDSM.16.M88.4 R160, [R191+0x2000] ;  /* 0x00200000bfa0783b */ /* 0x000e680000000200 */
[----:B------:R-:W-:Y:S01]  /*6d70*/  LDSM.16.M88.4 R152, [R183] ;  /* 0x00000000b798783b */ /* 0x000fe20000000200 */
[-C--:B------:R-:W-:Y:S03]  /*6d80*/  HMMA.16816.F32.BF16 R60, R12, R58.reuse, RZ ;  /* 0x0000003a0c3c723c */ /* 0x080fe600000418ff */
[----:B------:R-:W0:Y:S05]  /*6d90*/  LDGDEPBAR ;  /* 0x00000000000079af */ /* 0x000e2a0000000000 */
[----:B------:R-:W-:Y:S08]  /*6da0*/  HMMA.16816.F32.BF16 R56, R168, R58, RZ ;  /* 0x0000003aa838723c */ /* 0x000ff000000418ff */
[C---:B------:R-:W-:Y:S08]  /*6db0*/  HMMA.16816.F32.BF16 R48, R12.reuse, R40, RZ ;  /* 0x000000280c30723c */ /* 0x040ff000000418ff */
[C---:B---3--:R-:W-:Y:S08]  /*6dc0*/  HMMA.16816.F32.BF16 R32, R12.reuse, R24, RZ ;  /* 0x000000180c20723c */ /* 0x048ff000000418ff */
[C---:B------:R-:W-:Y:S08]  /*6dd0*/  HMMA.16816.F32.BF16 R44, R12.reuse, R42, RZ ;  /* 0x0000002a0c2c723c */ /* 0x040ff000000418ff */
[----:B------:R-:W-:Y:S08]  /*6de0*/  HMMA.16816.F32.BF16 R28, R12, R26, RZ ;  /* 0x0000001a0c1c723c */ /* 0x000ff000000418ff */
[C---:B------:R-:W-:Y:S08]  /*6df0*/  HMMA.16816.F32.BF16 R52, R168.reuse, R40, RZ ;  /* 0x00000028a834723c */ /* 0x040ff000000418ff */
[C---:B------:R-:W-:Y:S08]  /*6e00*/  HMMA.16816.F32.BF16 R36, R168.reuse, R24, RZ ;  /* 0x00000018a824723c */ /* 0x040ff000000418ff */
[C---:B------:R-:W-:Y:S08]  /*6e10*/  HMMA.16816.F32.BF16 R40, R168.reuse, R42, RZ ;  /* 0x0000002aa828723c */ /* 0x040ff000000418ff */
[C---:B------:R-:W-:Y:S08]  /*6e20*/  HMMA.16816.F32.BF16 R24, R168.reuse, R26, RZ ;  /* 0x0000001aa818723c */ /* 0x040ff000000418ff */
[C---:B------:R-:W-:Y:S08]  /*6e30*/  HMMA.16816.F32.BF16 R20, R168.reuse, R148, RZ ;  /* 0x00000094a814723c */ /* 0x040ff000000418ff */
[----:B------:R-:W-:Y:S08]  /*6e40*/  HMMA.16816.F32.BF16 R168, R168, R150, RZ ;  /* 0x00000096a8a8723c */ /* 0x000ff000000418ff */
[C---:B------:R-:W-:Y:S08]  /*6e50*/  HMMA.16816.F32.BF16 R16, R12.reuse, R148, RZ ;  /* 0x000000940c10723c */ /* 0x040ff000000418ff */
[----:B------:R-:W-:Y:S01]  /*6e60*/  HMMA.16816.F32.BF16 R12, R12, R150, RZ ;  /* 0x000000960c0c723c */ /* 0x000fe200000418ff */
[----:B------:R-:W3:Y:S07]  /*6e70*/  LDSM.16.M88.4 R148, [R182] ;  /* 0x00000000b694783b */ /* 0x000eee0000000200 */
[-C--:B------:R-:W-:Y:S08]  /*6e80*/  HMMA.16816.F32.BF16 R140, R172, R228.reuse, R140 ;  /* 0x000000e4ac8c723c */ /* 0x080ff0000004188c */
[C---:B------:R-:W-:Y:S08]  /*6e90*/  HMMA.16816.F32.BF16 R64, R144.reuse, R228, R64 ;  /* 0x000000e49040723c */ /* 0x040ff00000041840 */
[-C--:B------:R-:W-:Y:S08]  /*6ea0*/  HMMA.16816.F32.BF16 R60, R144, R230.reuse, R60 ;  /* 0x000000e6903c723c */ /* 0x080ff0000004183c */
[----:B------:R-:W-:Y:S08]  /*6eb0*/  HMMA.16816.F32.BF16 R56, R172, R230, R56 ;  /* 0x000000e6ac38723c */ /* 0x000ff00000041838 */
[C---:B--2---:R-:W-:Y:S08]  /*6ec0*/  HMMA.16816.F32.BF16 R48, R144.reuse, R8, R48 ;  /* 0x000000089030723c */ /* 0x044ff00000041830 */
[C---:B----4-:R-:W-:Y:S08]  /*6ed0*/  HMMA.16816.F32.BF16 R32, R144.reuse, R4, R32 ;  /* 0x000000049020723c */ /* 0x050ff00000041820 */
[C---:B------:R-:W-:Y:S08]  /*6ee0*/  HMMA.16816.F32.BF16 R44, R144.reuse, R10, R44 ;  /* 0x0000000a902c723c */ /* 0x040ff0000004182c */
[----:B------:R-:W-:Y:S08]  /*6ef0*/  HMMA.16816.F32.BF16 R28, R144, R6, R28 ;  /* 0x00000006901c723c */ /* 0x000ff0000004181c */
[C---:B------:R-:W-:Y:S08]  /*6f00*/  HMMA.16816.F32.BF16 R52, R172.reuse, R8, R52 ;  /* 0x00000008ac34723c */ /* 0x040ff00000041834 */
[C---:B------:R-:W-:Y:S08]  /*6f10*/  HMMA.16816.F32.BF16 R36, R172.reuse, R4, R36 ;  /* 0x00000004ac24723c */ /* 0x040ff00000041824 */
[C---:B------:R-:W-:Y:S01]  /*6f20*/  HMMA.16816.F32.BF16 R40, R172.reuse, R10, R40 ;  /* 0x0000000aac28723c */ /* 0x040fe20000041828 */
[----:B------:R-:W-:Y:S07]  /*6f30*/  LDSM.16.M88.4 R8, [R189] ;  /* 0x00000000bd08783b */ /* 0x000fee0000000200 */
[C---:B------:R-:W-:Y:S01]  /*6f40*/  HMMA.16816.F32.BF16 R24, R172.reuse, R6, R24 ;  /* 0x00000006ac18723c */ /* 0x040fe20000041818 */
[----:B------:R-:W2:Y:S07]  /*6f50*/  LDSM.16.M88.4 R4, [R180] ;  /* 0x00000000b404783b */ /* 0x000eae0000000200 */
[C---:B------:R-:W-:Y:S08]  /*6f60*/  HMMA.16816.F32.BF16 R20, R172.reuse, R176, R20 ;  /* 0x000000b0ac14723c */ /* 0x040ff00000041814 */
[----:B------:R-:W-:Y:S01]  /*6f70*/  HMMA.16816.F32.BF16 R172, R172, R178, R168 ;  /* 0x000000b2acac723c */ /* 0x000fe200000418a8 */
[----:B------:R-:W4:Y:S07]  /*6f80*/  LDSM.16.M88.4 R168, [R189+0x2000] ;  /* 0x00200000bda8783b */ /* 0x000f2e0000000200 */
[-C--:B-----5:R-:W-:Y:S08]  /*6f90*/  HMMA.16816.F32.BF16 R140, R164, R156.reuse, R140 ;  /* 0x0000009ca48c723c */ /* 0x0a0ff0000004188c */
[C---:B-1----:R-:W-:Y:S08]  /*6fa0*/  HMMA.16816.F32.BF16 R64, R160.reuse, R156, R64 ;  /* 0x0000009ca040723c */ /* 0x042ff00000041840 */
[-C--:B------:R-:W-:Y:S08]  /*6fb0*/  HMMA.16816.F32.BF16 R60, R160, R158.reuse, R60 ;  /* 0x0000009ea03c723c */ /* 0x080ff0000004183c */
[----:B------:R-:W-:Y:S08]  /*6fc0*/  HMMA.16816.F32.BF16 R56, R164, R158, R56 ;  /* 0x0000009ea438723c */ /* 0x000ff00000041838 */
[C---:B---3--:R-:W-:Y:S08]  /*6fd0*/  HMMA.16816.F32.BF16 R32, R160.reuse, R148, R32 ;  /* 0x00000094a020723c */ /* 0x048ff00000041820 */
[----:B------:R-:W-:Y:S08]  /*6fe0*/  HMMA.16816.F32.BF16 R28, R160, R150, R28 ;  /* 0x00000096a01c723c */ /* 0x000ff0000004181c */
[C---:B------:R-:W-:Y:S08]  /*6ff0*/  HMMA.16816.F32.BF16 R36, R164.reuse, R148, R36 ;  /* 0x00000094a424723c */ /* 0x040ff00000041824 */
[----:B------:R-:W-:Y:S01]  /*7000*/  HMMA.16816.F32.BF16 R24, R164, R150, R24 ;  /* 0x00000096a418723c */ /* 0x000fe20000041818 */
[----:B------:R-:W1:Y:S07]  /*7010*/  LDSM.16.M88.4 R148, [R180+0x800] ;  /* 0x00080000b494783b */ /* 0x000e6e0000000200 */
[-C--:B--2---:R-:W-:Y:S08]  /*7020*/  HMMA.16816.F32.BF16 R140, R8, R4.reuse, R140 ;  /* 0x00000004088c723c */ /* 0x084ff0000004188c */
[----:B----4-:R-:W-:Y:S01]  /*7030*/  HMMA.16816.F32.BF16 R64, R168, R4, R64 ;  /* 0x00000004a840723c */ /* 0x010fe20000041840 */
[----:B------:R-:W2:Y:S06]  /*7040*/  I2F R4, R138 ;  /* 0x0000008a00047306 */ /* 0x000eac0000201400 */
[----:B------:R-:W-:Y:S01]  /*7050*/  IADD3 R5, R2, 0x9, RZ ;  /* 0x0000000902057810 */ /* 0x000fe20007ffe0ff */
[-C--:B------:R-:W-:Y:S03]  /*7060*/  HMMA.16816.F32.BF16 R56, R8, R6.reuse, R56 ;  /* 0x000000060838723c */ /* 0x080fe60000041838 */
[----:B------:R-:W3:Y:S05]  /*7070*/  I2F R133, R5 ;  /* 0x0000000500857306 */ /* 0x000eea0000201400 */
[----:B------:R-:W-:Y:S01]  /*7080*/  HMMA.16816.F32.BF16 R60, R168, R6, R60 ;  /* 0x00000006a83c723c */ /* 0x000fe2000004183c */
[----:B------:R-:W-:-:S02]  /*7090*/  FFMA.FTZ R141, R3, R0, R141 ;  /* 0x00000000038d7223 */ /* 0x000fc4000001008d */
[----:B------:R-:W-:-:S03]  /*70a0*/  FFMA.FTZ R143, R3, R0, R143 ;  /* 0x00000000038f7223 */ /* 0x000fc6000001008f */
[----:B------:R-:W-:Y:S02]  /*70b0*/  FSEL R229, R141, -INF , !P6 ;  /* 0xff8000008de57808 */ /* 0x000fe40007000000 */
[----:B------:R-:W-:Y:S01]  /*70c0*/  HMMA.16816.F32.BF16 R52, R164, R152, R52 ;  /* 0x00000098a434723c */ /* 0x000fe20000041834 */
[----:B------:R-:W-:-:S07]  /*70d0*/  ISETP.GE.AND P6, PT, R138, R233, PT ;  /* 0x000000e98a00720c */ /* 0x000fce0003fc6270 */
[----:B------:R-:W-:Y:S01]  /*70e0*/  HMMA.16816.F32.BF16 R48, R160, R152, R48 ;  /* 0x00000098a030723c */ /* 0x000fe20000041830 */
[CC--:B--2---:R-:W-:Y:S02]  /*70f0*/  FFMA.FTZ R56, R4.reuse, R0.reuse, R56 ;  /* 0x0000000004387223 */ /* 0x0c4fe40000010038 */
[CC--:B------:R-:W-:Y:S02]  /*7100*/  FFMA.FTZ R58, R4.reuse, R0.reuse, R58 ;  /* 0x00000000043a7223 */ /* 0x0c0fe4000001003a */
[CC--:B---3--:R-:W-:Y:S02]  /*7110*/  FFMA.FTZ R139, R133.reuse, R0.reuse, R57 ;  /* 0x00000000858b7223 */ /* 0x0c8fe40000010039 */
[-C--:B------:R-:W-:Y:S01]  /*7120*/  FFMA.FTZ R231, R133, R0.reuse, R59 ;  /* 0x0000000085e77223 */ /* 0x080fe2000001003b */
[----:B------:R-:W-:Y:S01]  /*7130*/  HMMA.16816.F32.BF16 R16, R144, R176, R16 ;  /* 0x000000b09010723c */ /* 0x000fe20000041810 */
[-C--:B------:R-:W-:Y:S01]  /*7140*/  FFMA.FTZ R60, R4, R0.reuse, R60 ;  /* 0x00000000043c7223 */ /* 0x080fe2000001003c */
[----:B------:R-:W-:Y:S01]  /*7150*/  FSEL R58, R58, -INF , !P3 ;  /* 0xff8000003a3a7808 */ /* 0x000fe20005800000 */
[----:B------:R-:W-:Y:S01]  /*7160*/  FFMA.FTZ R4, R4, R0, R62 ;  /* 0x0000000004047223 */ /* 0x000fe2000001003e */
[----:B------:R-:W-:-:S02]  /*7170*/  ISETP.GE.AND P3, PT, R5, R220, PT ;  /* 0x000000dc0500720c */ /* 0x000fc40003f66270 */
[----:B------:R-:W-:Y:S01]  /*7180*/  FSEL R62, R60, -INF , !P6 ;  /* 0xff8000003c3e7808 */ /* 0x000fe20007000000 */
[CC--:B------:R-:W-:Y:S01]  /*7190*/  FFMA.FTZ R176, R3.reuse, R0.reuse, R65 ;  /* 0x0000000003b07223 */ /* 0x0c0fe20000010041 */
[----:B------:R-:W-:Y:S01]  /*71a0*/  HMMA.16816.F32.BF16 R12, R144, R178, R12 ;  /* 0x000000b2900c723c */ /* 0x000fe2000004180c */
[----:B------:R-:W2:Y:S01]  /*71b0*/  LDSM.16.M88.4 R144, [R181] ;  /* 0x00000000b590783b */ /* 0x000ea20000000200 */
[----:B------:R-:W-:Y:S01]  /*71c0*/  FFMA.FTZ R3, R3, R0, R67 ;  /* 0x0000000003037223 */ /* 0x000fe20000010043 */
[----:B------:R-:W-:Y:S02]  /*71d0*/  FSEL R65, R143, -INF , !P5 ;  /* 0xff8000008f417808 */ /* 0x000fe40006800000 */
[----:B------:R-:W-:Y:S02]  /*71e0*/  ISETP.GE.AND P5, PT, R138, R220, PT ;  /* 0x000000dc8a00720c */ /* 0x000fe40003fa6270 */
[----:B------:R-:W-:Y:S01]  /*71f0*/  FSEL R176, R176, -INF , !P4 ;  /* 0xff800000b0b07808 */ /* 0x000fe20006000000 */
[----:B-1----:R-:W-:Y:S01]  /*7200*/  HMMA.16816.F32.BF16 R52, R8, R148, R52 ;  /* 0x000000940834723c */ /* 0x002fe20000041834 */
[----:B------:R-:W-:-:S02]  /*7210*/  FSEL R3, R3, -INF , !P2 ;  /* 0xff80000003037808 */ /* 0x000fc40005000000 */
[----:B------:R-:W-:Y:S02]  /*7220*/  FSEL R67, R56, -INF , !P1 ;  /* 0xff80000038437808 */ /* 0x000fe40004800000 */
[C---:B------:R-:W-:Y:S02]  /*7230*/  ISETP.GE.AND P4, PT, R5.reuse, R240, PT ;  /* 0x000000f00500720c */ /* 0x040fe40003f86270 */
[C---:B------:R-:W-:Y:S01]  /*7240*/  ISETP.GE.AND P2, PT, R5.reuse, R235, PT ;  /* 0x000000eb0500720c */ /* 0x040fe20003f46270 */
[----:B------:R-:W-:Y:S01]  /*7250*/  HMMA.16816.F32.BF16 R40, R164, R154, R40 ;  /* 0x0000009aa428723c */ /* 0x000fe20000041828 */
[----:B------:R-:W-:Y:S02]  /*7260*/  ISETP.GE.AND P1, PT, R5, R233, PT ;  /* 0x000000e90500720c */ /* 0x000fe40003f26270 */
[----:B------:R-:W-:Y:S02]  /*7270*/  FSEL R60, R4, -INF , !P5 ;  /* 0xff800000043c7808 */ /* 0x000fe40006800000 */
[----:B------:R-:W1:Y:S01]  /*7280*/  LDSM.16.M88.4 R4, [R180+0x1000] ;  /* 0x00100000b404783b */ /* 0x000e620000000200 */
[----:B------:R-:W-:-:S02]  /*7290*/  IADD3 R56, R2, 0x10, RZ ;  /* 0x0000001002387810 */ /* 0x000fc40007ffe0ff */
[----:B------:R-:W-:Y:S01]  /*72a0*/  HMMA.16816.F32.BF16 R48, R168, R148, R48 ;  /* 0x00000094a830723c */ /* 0x000fe20000041830 */
[----:B------:R-:W-:Y:S01]  /*72b0*/  IADD3 R138, R2, 0x11, RZ ;  /* 0x00000011028a7810 */ /* 0x000fe20007ffe0ff */
[----:B------:R-:W3:Y:S01]  /*72c0*/  I2F R57, R56 ;  /* 0x0000003800397306 */ /* 0x000ee20000201400 */
[----:B------:R-:W-:Y:S01]  /*72d0*/  FSEL R59, R139, -INF , !P4 ;  /* 0xff8000008b3b7808 */ /* 0x000fe20006000000 */
[-C--:B------:R-:W-:Y:S01]  /*72e0*/  FFMA.FTZ R139, R133, R0.reuse, R61 ;  /* 0x00000000858b7223 */ /* 0x080fe2000001003d */
[----:B------:R-:W-:Y:S01]  /*72f0*/  FSEL R231, R231, -INF , !P2 ;  /* 0xff800000e7e77808 */ /* 0x000fe20005000000 */
[----:B------:R-:W-:Y:S01]  /*7300*/  FFMA.FTZ R61, R133, R0, R63 ;  /* 0x00000000853d7223 */ /* 0x000fe2000001003f */
[C---:B------:R-:W-:Y:S01]  /*7310*/  ISETP.GE.AND P6, PT, R56.reuse, R240, PT ;  /* 0x000000f03800720c */ /* 0x040fe20003fc6270 */
[----:B------:R-:W-:Y:S01]  /*7320*/  HMMA.16816.F32.BF16 R44, R160, R154, R44 ;  /* 0x0000009aa02c723c */ /* 0x000fe2000004182c */
[C---:B------:R-:W-:Y:S02]  /*7330*/  ISETP.GE.AND P5, PT, R56.reuse, R235, PT ;  /* 0x000000eb3800720c */ /* 0x040fe40003fa6270 */
[----:B------:R-:W-:-:S02]  /*7340*/  ISETP.GE.AND P4, PT, R56, R233, PT ;  /* 0x000000e93800720c */ /* 0x000fc40003f86270 */
[----:B------:R-:W-:Y:S02]  /*7350*/  ISETP.GE.AND P2, PT, R56, R220, PT ;  /* 0x000000dc3800720c */ /* 0x000fe40003f46270 */
[----:B------:R-:W4:Y:S01]  /*7360*/  I2F R56, R138 ;  /* 0x0000008a00387306 */ /* 0x000f220000201400 */
[----:B------:R-:W-:Y:S01]  /*7370*/  HMMA.16816.F32.BF16 R40, R8, R150, R40 ;  /* 0x000000960828723c */ /* 0x000fe20000041828 */
[----:B------:R-:W-:Y:S01]  /*7380*/  FSEL R63, R139, -INF , !P1 ;  /* 0xff8000008b3f7808 */ /* 0x000fe20004800000 */
[C---:B---3--:R-:W-:Y:S01]  /*7390*/  FFMA.FTZ R52, R57.reuse, R0, R52 ;  /* 0x0000000039347223 */ /* 0x048fe20000010034 */
[C---:B------:R-:W-:Y:S01]  /*73a0*/  ISETP.GE.AND P1, PT, R138.reuse, R240, PT ;  /* 0x000000f08a00720c */ /* 0x040fe20003f26270 */
[-C--:B------:R-:W-:Y:S01]  /*73b0*/  FFMA.FTZ R54, R57, R0.reuse, R54 ;  /* 0x0000000039367223 */ /* 0x080fe20000010036 */
[----:B------:R-:W-:Y:S02]  /*73c0*/  FSEL R61, R61, -INF , !P3 ;  /* 0xff8000003d3d7808 */ /* 0x000fe40005800000 */
[----:B------:R-:W-:Y:S01]  /*73d0*/  ISETP.GE.AND P3, PT, R138, R235, PT ;  /* 0x000000eb8a00720c */ /* 0x000fe20003f66270 */
[----:B--2---:R-:W-:Y:S01]  /*73e0*/  HMMA.16816.F32.BF16 R16, R160, R144, R16 ;  /* 0x00000090a010723c */ /* 0x004fe20000041810 */
[CC--:B------:R-:W-:Y:S01]  /*73f0*/  FFMA.FTZ R48, R57.reuse, R0.reuse, R48 ;  /* 0x0000000039307223 */ /* 0x0c0fe20000010030 */
[----:B------:R-:W-:Y:S01]  /*7400*/  FSEL R141, R54, -INF , !P5 ;  /* 0xff800000368d7808 */ /* 0x000fe20006800000 */
[----:B------:R-:W-:Y:S01]  /*7410*/  FFMA.FTZ R156, R57, R0, R50 ;  /* 0x00000000399c7223 */ /* 0x000fe20000010032 */
[----:B------:R-:W-:-:S02]  /*7420*/  ISETP.GE.AND P5, PT, R138, R220, PT ;  /* 0x000000dc8a00720c */ /* 0x000fc40003fa6270 */
[----:B------:R-:W-:Y:S01]  /*7430*/  FSEL R178, R48, -INF , !P4 ;  /* 0xff80000030b27808 */ /* 0x000fe20006000000 */
[-C--:B----4-:R-:W-:Y:S01]  /*7440*/  FFMA.FTZ R148, R56, R0.reuse, R53 ;  /* 0x0000000038947223 */ /* 0x090fe20000010035 */
[----:B------:R-:W-:Y:S01]  /*7450*/  HMMA.16816.F32.BF16 R20, R164, R144, R20 ;  /* 0x00000090a414723c */ /* 0x000fe20000041814 */
[----:B------:R-:W-:Y:S01]  /*7460*/  IADD3 R53, R2, 0x19, RZ ;  /* 0x0000001902357810 */ /* 0x000fe20007ffe0ff */
[-C--:B------:R-:W-:Y:S01]  /*7470*/  FFMA.FTZ R55, R56, R0.reuse, R55 ;  /* 0x0000000038377223 */ /* 0x080fe20000010037 */
[----:B------:R-:W-:Y:S01]  /*7480*/  FSEL R156, R156, -INF , !P2 ;  /* 0xff8000009c9c7808 */ /* 0x000fe20005000000 */
[CC--:B------:R-:W-:Y:S01]  /*7490*/  FFMA.FTZ R49, R56.reuse, R0.reuse, R49 ;  /* 0x0000000038317223 */ /* 0x0c0fe20000010031 */
[----:B------:R-:W2:Y:S01]  /*74a0*/  I2F R48, R53 ;  /* 0x0000003500307306 */ /* 0x000ea20000201400 */
[----:B------:R-:W-:Y:S01]  /*74b0*/  FFMA.FTZ R51, R56, R0, R51 ;  /* 0x0000000038337223 */ /* 0x000fe20000010033 */
[----:B------:R-:W-:Y:S01]  /*74c0*/  FSEL R145, R52, -INF , !P6 ;  /* 0xff80000034917808 */ /* 0x000fe20007000000 */
[----:B------:R-:W-:Y:S01]  /*74d0*/  HMMA.16816.F32.BF16 R44, R168, R150, R44 ;  /* 0x00000096a82c723c */ /* 0x000fe2000004182c */
[----:B------:R-:W-:-:S02]  /*74e0*/  IADD3 R52, R2, 0x18, RZ ;  /* 0x0000001802347810 */ /* 0x000fc40007ffe0ff */
[----:B------:R-:W-:Y:S02]  /*74f0*/  ISETP.GE.AND P6, PT, R138, R233, PT ;  /* 0x000000e98a00720c */ /* 0x000fe40003fc6270 */
[----:B------:R-:W3:Y:S01]  /*7500*/  I2F R50, R52 ;  /* 0x0000003400327306 */ /* 0x000ee20000201400 */
[C---:B------:R-:W-:Y:S02]  /*7510*/  ISETP.GE.AND P4, PT, R52.reuse, R240, PT ;  /* 0x000000f03400720c */ /* 0x040fe40003f86270 */
[----:B-1----:R-:W-:Y:S01]  /*7520*/  HMMA.16816.F32.BF16 R36, R8, R4, R36 ;  /* 0x000000040824723c */ /* 0x002fe20000041824 */
[----:B------:R-:W-:Y:S02]  /*7530*/  ISETP.GE.AND P2, PT, R52, R235, PT ;  /* 0x000000eb3400720c */ /* 0x000fe40003f46270 */
[----:B------:R-:W-:Y:S01]  /*7540*/  FSEL R148, R148, -INF , !P1 ;  /* 0xff80000094947808 */ /* 0x000fe20004800000 */
[-C--:B--2---:R-:W-:Y:S01]  /*7550*/  FFMA.FTZ R155, R48, R0.reuse, R41 ;  /* 0x00000000309b7223 */ /* 0x084fe20000010029 */
[----:B------:R-:W-:Y:S01]  /*7560*/  ISETP.GE.AND P1, PT, R52, R233, PT ;  /* 0x000000e93400720c */ /* 0x000fe20003f26270 */
[----:B------:R-:W-:-:S02]  /*7570*/  FFMA.FTZ R150, R48, R0, R43 ;  /* 0x0000000030967223 */ /* 0x000fc4000001002b */
[----:B------:R-:W-:Y:S01]  /*7580*/  HMMA.16816.F32.BF16 R32, R168, R4, R32 ;  /* 0x00000004a820723c */ /* 0x000fe20000041820 */
[----:B------:R-:W-:Y:S02]  /*7590*/  FSEL R143, R55, -INF , !P3 ;  /* 0xff800000378f7808 */ /* 0x000fe40005800000 */
[----:B------:R-:W-:Y:S01]  /*75a0*/  ISETP.GE.AND P3, PT, R52, R220, PT ;  /* 0x000000dc3400720c */ /* 0x000fe20003f66270 */
[CC--:B---3--:R-:W-:Y:S01]  /*75b0*/  FFMA.FTZ R40, R50.reuse, R0.reuse, R40 ;  /* 0x0000000032287223 */ /* 0x0c8fe20000010028 */
[----:B------:R-:W-:Y:S01]  /*75c0*/  FSEL R179, R49, -INF , !P6 ;  /* 0xff80000031b37808 */ /* 0x000fe20007000000 */
[-C--:B------:R-:W-:Y:S01]  /*75d0*/  FFMA.FTZ R42, R50, R0.reuse, R42 ;  /* 0x00000000322a7223 */ /* 0x080fe2000001002a */
[----:B------:R-:W-:Y:S01]  /*75e0*/  IADD3 R4, R2, 0x20, RZ ;  /* 0x0000002002047810 */ /* 0x000fe20007ffe0ff */
[-C--:B------:R-:W-:Y:S01]  /*75f0*/  HMMA.16816.F32.BF16 R12, R160, R146.reuse, R12 ;  /* 0x00000092a00c723c */ /* 0x080fe2000004180c */
[----:B------:R-:W-:Y:S01]  /*7600*/  FSEL R152, R40, -INF , !P4 ;  /* 0xff80000028987808 */ /* 0x000fe20006000000 */
[CC--:B------:R-:W-:Y:S01]  /*7610*/  FFMA.FTZ R230, R50.reuse, R0.reuse, R44 ;  /* 0x0000000032e67223 */ /* 0x0c0fe2000001002c */
[----:B------:R-:W1:Y:S01]  /*7620*/  I2F R5, R4 ;  /* 0x0000000400057306 */ /* 0x000e620000201400 */
[----:B------:R-:W-:Y:S01]  /*7630*/  FFMA.FTZ R46, R50, R0, R46 ;  /* 0x00000000322e7223 */ /* 0x000fe2000001002e */
[----:B------:R-:W-:Y:S01]  /*7640*/  ISETP.GE.AND P6, PT, R53, R240, PT ;  /* 0x000000f03500720c */ /* 0x000fe20003fc6270 */
[CC--:B------:R-:W-:Y:S01]  /*7650*/  FFMA.FTZ R47, R48.reuse, R0.reuse, R47 ;  /* 0x00000000302f7223 */ /* 0x0c0fe2000001002f */
[----:B------:R-:W-:Y:S01]  /*7660*/  FSEL R161, R51, -INF , !P5 ;  /* 0xff80000033a17808 */ /* 0x000fe20006800000 */
[----:B------:R-:W-:Y:S01]  /*7670*/  HMMA.16816.F32.BF16 R172, R164, R146, R172 ;  /* 0x00000092a4ac723c */ /* 0x000fe200000418ac */
[----:B------:R-:W-:Y:S01]  /*7680*/  ISETP.GE.AND P5, PT, R53, R235, PT ;  /* 0x000000eb3500720c */ /* 0x000fe20003fa6270 */
[----:B------:R-:W-:Y:S01]  /*7690*/  FFMA.FTZ R45, R48, R0, R45 ;  /* 0x00000000302d7223 */ /* 0x000fe2000001002d */
[----:B------:R-:W-:-:S02]  /*76a0*/  IADD3 R44, R2, 0x21, RZ ;  /* 0x00000021022c7810 */ /* 0x000fc40007ffe0ff */
[----:B------:R-:W-:Y:S02]  /*76b0*/  FSEL R230, R230, -INF , !P1 ;  /* 0xff800000e6e67808 */ /* 0x000fe40004800000 */
[----:B------:R-:W-:Y:S01]  /*76c0*/  FSEL R147, R42, -INF , !P2 ;  /* 0xff8000002a937808 */ /* 0x000fe20005000000 */
[-C--:B------:R-:W-:Y:S01]  /*76d0*/  HMMA.16816.F32.BF16 R24, R8, R6.reuse, R24 ;  /* 0x000000060818723c */ /* 0x080fe20000041818 */
[----:B------:R-:W2:Y:S01]  /*76e0*/  LDSM.16.M88.4 R40, [R180+0x1800] ;  /* 0x00180000b428783b */ /* 0x000ea20000000200 */
[----:B------:R-:W-:Y:S01]  /*76f0*/  ISETP.GE.AND P2, PT, R53, R220, PT ;  /* 0x000000dc3500720c */ /* 0x000fe20003f46270 */
[C---:B-1----:R-:W-:Y:S01]  /*7700*/  FFMA.FTZ R36, R5.reuse, R0, R36 ;  /* 0x0000000005247223 */ /* 0x042fe20000010024 */
[----:B------:R-:W-:Y:S01]  /*7710*/  ISETP.GE.AND P1, PT, R4, R240, PT ;  /* 0x000000f00400720c */ /* 0x000fe20003f26270 */
[CC--:B------:R-:W-:Y:S01]  /*7720*/  FFMA.FTZ R38, R5.reuse, R0.reuse, R38 ;  /* 0x0000000005267223 */ /* 0x0c0fe20000010026 */
[----:B------:R-:W-:Y:S01]  /*7730*/  FSEL R159, R46, -INF , !P3 ;  /* 0xff8000002e9f7808 */ /* 0x000fe20005800000 */
[CC--:B------:R-:W-:Y:S01]  /*7740*/  FFMA.FTZ R32, R5.reuse, R0.reuse, R32 ;  /* 0x0000000005207223 */ /* 0x0c0fe20000010020 */
[----:B------:R-:W-:Y:S01]  /*7750*/  ISETP.GE.AND P3, PT, R4, R235, PT ;  /* 0x000000eb0400720c */ /* 0x000fe20003f66270 */
[----:B------:R-:W-:Y:S01]  /*7760*/  FFMA.FTZ R34, R5, R0, R34 ;  /* 0x0000000005227223 */ /* 0x000fe20000010022 */
[----:B------:R-:W-:Y:S01]  /*7770*/  FSEL R155, R155, -INF , !P6 ;  /* 0xff8000009b9b7808 */ /* 0x000fe20007000000 */
[----:B------:R-:W-:Y:S01]  /*7780*/  HMMA.16816.F32.BF16 R28, R168, R6, R28 ;  /* 0x00000006a81c723c */ /* 0x000fe2000004181c */
[----:B------:R-:W-:Y:S01]  /*7790*/  FSEL R150, R150, -INF , !P5 ;  /* 0xff80000096967808 */ /* 0x000fe20006800000 */
[----:B------:R-:W-:-:S04]  /*77a0*/  DEPBAR.LE SB0, 0x0 ;  /* 0x000080000000791a */ /* 0x000fc80000000000 */
[C---:B------:R-:W-:Y:S02]  /*77b0*/  ISETP.GE.AND P6, PT, R4.reuse, R233, PT ;  /* 0x000000e90400720c */ /* 0x040fe40003fc6270 */
[----:B------:R-:W-:Y:S02]  /*77c0*/  ISETP.GE.AND P5, PT, R4, R220, PT ;  /* 0x000000dc0400720c */ /* 0x000fe40003fa6270 */
[----:B------:R-:W1:Y:S01]  /*77d0*/  I2F R4, R44 ;  /* 0x0000002c00047306 */ /* 0x000e620000201400 */
[----:B------:R-:W-:Y:S02]  /*77e0*/  FSEL R157, R47, -INF , !P2 ;  /* 0xff8000002f9d7808 */ /* 0x000fe40005000000 */
[----:B------:R-:W-:Y:S02]  /*77f0*/  FSEL R47, R36, -INF , !P1 ;  /* 0xff800000242f7808 */ /* 0x000fe40004800000 */
[----:B------:R-:W-:Y:S02]  /*7800*/  FSEL R36, R38, -INF , !P3 ;  /* 0xff80000026247808 */ /* 0x000fe40005800000 */
[----:B------:R-:W-:-:S02]  /*7810*/  IADD3 R38, R2, 0x28, RZ ;  /* 0x0000002802267810 */ /* 0x000fc40007ffe0ff */
[----:B------:R-:W-:Y:S02]  /*7820*/  IADD3 R6, R2, 0x29, RZ ;  /* 0x0000002902067810 */ /* 0x000fe40007ffe0ff */
[----:B------:R-:W3:Y:S01]  /*7830*/  I2F R5, R38 ;  /* 0x0000002600057306 */ /* 0x000ee20000201400 */
[----:B------:R-:W-:Y:S02]  /*7840*/  FSEL R151, R32, -INF , !P6 ;  /* 0xff80000020977808 */ /* 0x000fe40007000000 */
[----:B------:R-:W-:Y:S01]  /*7850*/  FSEL R144, R34, -INF , !P5 ;  /* 0xff80000022907808 */ /* 0x000fe20006800000 */
[-C--:B-1----:R-:W-:Y:S01]  /*7860*/  FFMA.FTZ R37, R4, R0.reuse, R37 ;  /* 0x0000000004257223 */ /* 0x082fe20000010025 */
[----:B------:R-:W-:Y:S01]  /*7870*/  ISETP.GE.AND P1, PT, R44, R233, PT ;  /* 0x000000e92c00720c */ /* 0x000fe20003f26270 */
[----:B------:R-:W-:Y:S01]  /*7880*/  FFMA.FTZ R39, R4, R0, R39 ;  /* 0x0000000004277223 */ /* 0x000fe20000010027 */
[----:B------:R-:W-:Y:S01]  /*7890*/  ISETP.GE.AND P3, PT, R44, R220, PT ;  /* 0x000000dc2c00720c */ /* 0x000fe20003f66270 */
[----:B------:R-:W-:Y:S01]  /*78a0*/  FFMA.FTZ R33, R4, R0, R33 ;  /* 0x0000000004217223 */ /* 0x000fe20000010021 */
[----:B------:R-:W-:Y:S01]  /*78b0*/  ISETP.GE.AND P6, PT, R38, R240, PT ;  /* 0x000000f02600720c */ /* 0x000fe20003fc6270 */
[-C--:B------:R-:W-:Y:S01]  /*78c0*/  FFMA.FTZ R35, R4, R0.reuse, R35 ;  /* 0x0000000004237223 */ /* 0x080fe20000010023 */
[----:B------:R-:W-:Y:S01]  /*78d0*/  ISETP.GE.AND P5, PT, R38, R235, PT ;  /* 0x000000eb2600720c */ /* 0x000fe20003fa6270 */
[----:B------:R-:W1:Y:S01]  /*78e0*/  I2F R4, R6 ;  /* 0x0000000600047306 */ /* 0x000e620000201400 */
[----:B------:R-:W-:Y:S01]  /*78f0*/  ISETP.GE.AND P4, PT, R53, R233, PT ;  /* 0x000000e93500720c */ /* 0x000fe20003f86270 */
[-C--:B--2---:R-:W-:Y:S01]  /*7900*/  HMMA.16816.F32.BF16 R20, R8, R40.reuse, R20 ;  /* 0x000000280814723c */ /* 0x084fe20000041814 */
[-C--:B---3--:R-:W-:Y:S01]  /*7910*/  FFMA.FTZ R24, R5, R0.reuse, R24 ;  /* 0x0000000005187223 */ /* 0x088fe20000010018 */
[----:B------:R-:W-:Y:S01]  /*7920*/  FSEL R154, R33, -INF , !P1 ;  /* 0xff800000219a7808 */ /* 0x000fe20004800000 */
[-C--:B------:R-:W-:Y:S01]  /*7930*/  FFMA.FTZ R26, R5, R0.reuse, R26 ;  /* 0x00000000051a7223 */ /* 0x080fe2000001001a */
[----:B------:R-:W-:Y:S01]  /*7940*/  FSEL R146, R35, -INF , !P3 ;  /* 0xff80000023927808 */ /* 0x000fe20005800000 */
[CC--:B------:R-:W-:Y:S01]  /*7950*/  FFMA.FTZ R28, R5.reuse, R0.reuse, R28 ;  /* 0x00000000051c7223 */ /* 0x0c0fe2000001001c */
[----:B------:R-:W-:Y:S01]  /*7960*/  FSEL R50, R24, -INF , !P6 ;  /* 0xff80000018327808 */ /* 0x000fe20007000000 */
[----:B------:R-:W-:Y:S01]  /*7970*/  FFMA.FTZ R30, R5, R0, R30 ;  /* 0x00000000051e7223 */ /* 0x000fe2000001001e */
[----:B------:R-:W-:Y:S01]  /*7980*/  FSEL R26, R26, -INF , !P5 ;  /* 0xff8000001a1a7808 */ /* 0x000fe20006800000 */
[----:B------:R-:W-:Y:S01]  /*7990*/  HMMA.16816.F32.BF16 R16, R168, R40, R16 ;  /* 0x00000028a810723c */ /* 0x000fe20000041810 */
[----:B------:R-:W-:-:S02]  /*79a0*/  FSEL R228, R45, -INF , !P4 ;  /* 0xff8000002de47808 */ /* 0x000fc40006000000 */
[C---:B------:R-:W-:Y:S02]  /*79b0*/  ISETP.GE.AND P1, PT, R6.reuse, R240, PT ;  /* 0x000000f00600720c */ /* 0x040fe40003f26270 */
[----:B------:R-:W-:Y:S01]  /*79c0*/  ISETP.GE.AND P3, PT, R6, R235, PT ;  /* 0x000000eb0600720c */ /* 0x000fe20003f66270 */
[-C--:B-1----:R-:W-:Y:S01]  /*79d0*/  FFMA.FTZ R55, R4, R0.reuse, R25 ;  /* 0x0000000004377223 */ /* 0x082fe20000010019 */
[----:B------:R-:W-:Y:S01]  /*79e0*/  ISETP.GE.AND P6, PT, R6, R233, PT ;  /* 0x000000e90600720c */ /* 0x000fe20003fc6270 */
[----:B------:R-:W-:Y:S01]  /*79f0*/  FFMA.FTZ R25, R4, R0, R27 ;  /* 0x0000000004197223 */ /* 0x000fe2000001001b */
[----:B------:R-:W-:Y:S01]  /*7a00*/  ISETP.GE.AND P5, PT, R6, R220, PT ;  /* 0x000000dc0600720c */ /* 0x000fe20003fa6270 */
[----:B------:R-:W-:Y:S01]  /*7a10*/  HMMA.16816.F32.BF16 R172, R8, R42, R172 ;  /* 0x0000002a08ac723c */ /* 0x000fe200000418ac */
[----:B------:R-:W-:Y:S01]  /*7a20*/  ISETP.GE.AND P4, PT, R44, R240, PT ;  /* 0x000000f02c00720c */ /* 0x000fe20003f86270 */
[-C--:B------:R-:W-:Y:S01]  /*7a30*/  FFMA.FTZ R29, R4, R0.reuse, R29 ;  /* 0x00000000041d7223 */ /* 0x080fe2000001001d */
[----:B------:R-:W-:Y:S01]  /*7a40*/  ISETP.GE.AND P2, PT, R44, R235, PT ;  /* 0x000000eb2c00720c */ /* 0x000fe20003f46270 */
[----:B------:R-:W-:Y:S01]  /*7a50*/  FFMA.FTZ R31, R4, R0, R31 ;  /* 0x00000000041f7223 */ /* 0x000fe2000001001f */
[----:B------:R-:W-:-:S02]  /*7a60*/  IADD3 R6, R2, 0x30, RZ ;  /* 0x0000003002067810 */ /* 0x000fc40007ffe0ff */
[----:B------:R-:W-:Y:S01]  /*7a70*/  FSEL R48, R37, -INF , !P4 ;  /* 0xff80000025307808 */ /* 0x000fe20006000000 */
[----:B------:R-:W-:Y:S01]  /*7a80*/  HMMA.16816.F32.BF16 R12, R168, R42, R12 ;  /* 0x0000002aa80c723c */ /* 0x000fe2000004180c */
[----:B------:R-:W-:Y:S01]  /*7a90*/  FSEL R44, R39, -INF , !P2 ;  /* 0xff800000272c7808 */ /* 0x000fe20005000000 */
[----:B------:R-:W1:Y:S01]  /*7aa0*/  I2F R5, R6 ;  /* 0x0000000600057306 */ /* 0x000e620000201400 */
[C---:B------:R-:W-:Y:S02]  /*7ab0*/  ISETP.GE.AND P4, PT, R38.reuse, R233, PT ;  /* 0x000000e92600720c */ /* 0x040fe40003f86270 */
[----:B------:R-:W-:Y:S02]  /*7ac0*/  ISETP.GE.AND P2, PT, R38, R220, PT ;  /* 0x000000dc2600720c */ /* 0x000fe40003f46270 */
[----:B------:R-:W-:Y:S02]  /*7ad0*/  FSEL R158, R28, -INF , !P4 ;  /* 0xff8000001c9e7808 */ /* 0x000fe40006000000 */
[----:B------:R-:W-:-:S02]  /*7ae0*/  FSEL R149, R30, -INF , !P2 ;  /* 0xff8000001e957808 */ /* 0x000fc40005000000 */
[----:B------:R-:W-:Y:S02]  /*7af0*/  FSEL R55, R55, -INF , !P1 ;  /* 0xff80000037377808 */ /* 0x000fe40004800000 */
[----:B------:R-:W-:Y:S02]  /*7b00*/  FSEL R25, R25, -INF , !P3 ;  /* 0xff80000019197808 */ /* 0x000fe40005800000 */
[C---:B------:R-:W-:Y:S02]  /*7b10*/  ISETP.GE.AND P4, PT, R6.reuse, R240, PT ;  /* 0x000000f00600720c */ /* 0x040fe40003f86270 */
[C---:B------:R-:W-:Y:S01]  /*7b20*/  ISETP.GE.AND P2, PT, R6.reuse, R235, PT ;  /* 0x000000eb0600720c */ /* 0x040fe20003f46270 */
[CC--:B-1----:R-:W-:Y:S01]  /*7b30*/  FFMA.FTZ R20, R5.reuse, R0.reuse, R20 ;  /* 0x0000000005147223 */ /* 0x0c2fe20000010014 */
[C---:B------:R-:W-:Y:S01]  /*7b40*/  ISETP.GE.AND P1, PT, R6.reuse, R233, PT ;  /* 0x000000e90600720c */ /* 0x040fe20003f26270 */
[C---:B------:R-:W-:Y:S01]  /*7b50*/  FFMA.FTZ R22, R5.reuse, R0, R22 ;  /* 0x0000000005167223 */ /* 0x040fe20000010016 */
[----:B------:R-:W-:Y:S01]  /*7b60*/  ISETP.GE.AND P3, PT, R6, R220, PT ;  /* 0x000000dc0600720c */ /* 0x000fe20003f66270 */
[CC--:B------:R-:W-:Y:S01]  /*7b70*/  FFMA.FTZ R16, R5.reuse, R0.reuse, R16 ;  /* 0x0000000005107223 */ /* 0x0c0fe20000010010 */
[C---:B------:R-:W-:Y:S01]  /*7b80*/  IADD3 R6, R2.reuse, 0x31, RZ ;  /* 0x0000003102067810 */ /* 0x040fe20007ffe0ff */
[----:B------:R-:W-:Y:S01]  /*7b90*/  FFMA.FTZ R18, R5, R0, R18 ;  /* 0x0000000005127223 */ /* 0x000fe20000010012 */
[----:B------:R-:W-:-:S02]  /*7ba0*/  IADD3 R4, R2, 0x38, RZ ;  /* 0x0000003802047810 */ /* 0x000fc40007ffe0ff */
[----:B------:R-:W1:Y:S01]  /*7bb0*/  I2F R7, R6 ;  /* 0x0000000600077306 */ /* 0x000e620000201400 */
[----:B------:R-:W-:Y:S02]  /*7bc0*/  FSEL R160, R29, -INF , !P6 ;  /* 0xff8000001da07808 */ /* 0x000fe40007000000 */
[----:B------:R-:W-:Y:S02]  /*7bd0*/  FSEL R153, R31, -INF , !P5 ;  /* 0xff8000001f997808 */ /* 0x000fe40006800000 */
[----:B------:R-:W-:Y:S02]  /*7be0*/  FSEL R24, R20, -INF , !P4 ;  /* 0xff80000014187808 */ /* 0x000fe40006000000 */
[----:B------:R-:W-:Y:S02]  /*7bf0*/  FSEL R28, R22, -INF , !P2 ;  /* 0xff800000161c7808 */ /* 0x000fe40005000000 */
[C---:B------:R-:W-:Y:S02]  /*7c00*/  ISETP.GE.AND P6, PT, R6.reuse, R240, PT ;  /* 0x000000f00600720c */ /* 0x040fe40003fc6270 */
[----:B------:R-:W-:-:S02]  /*7c10*/  ISETP.GE.AND P5, PT, R6, R235, PT ;  /* 0x000000eb0600720c */ /* 0x000fc40003fa6270 */
[C---:B------:R-:W-:Y:S01]  /*7c20*/  ISETP.GE.AND P4, PT, R6.reuse, R233, PT ;  /* 0x000000e90600720c */ /* 0x040fe20003f86270 */
[----:B------:R-:W-:Y:S01]  /*7c30*/  BAR.SYNC.DEFER_BLOCKING 0x0 ;  /* 0x0000000000007b1d */ /* 0x000fe20000010000 */
[----:B------:R-:W-:Y:S01]  /*7c40*/  ISETP.GE.AND P2, PT, R6, R220, PT ;  /* 0x000000dc0600720c */ /* 0x000fe20003f46270 */
[CC--:B-1----:R-:W-:Y:S01]  /*7c50*/  FFMA.FTZ R21, R7.reuse, R0.reuse, R21 ;  /* 0x0000000007157223 */ /* 0x0c2fe20000010015 */
[----:B------:R-:W-:Y:S01]  /*7c60*/  FSEL R57, R16, -INF , !P1 ;  /* 0xff80000010397808 */ /* 0x000fe20004800000 */
[-C--:B------:R-:W-:Y:S01]  /*7c70*/  FFMA.FTZ R23, R7, R0.reuse, R23 ;  /* 0x0000000007177223 */ /* 0x080fe20000010017 */
[----:B------:R-:W-:Y:S01]  /*7c80*/  FSEL R52, R18, -INF , !P3 ;  /* 0xff80000012347808 */ /* 0x000fe20005800000 */
[----:B------:R-:W1:Y:S01]  /*7c90*/  I2F R6, R4 ;  /* 0x0000000400067306 */ /* 0x000e620000201400 */
        /* <DEDUP_REMOVED lines=8> */
[----:B------:R-:W2:Y:S01]  /*7d20*/  I2F R4, R2 ;  /* 0x0000000200047306 */ /* 0x000ea20000201400 */
[----:B------:R-:W-:Y:S01]  /*7d30*/  FSEL R56, R17, -INF , !P4 ;  /* 0xff80000011387808 */ /* 0x000fe20006000000 */
[CC--:B-1----:R-:W-:Y:S01]  /*7d40*/  FFMA.FTZ R31, R6.reuse, R0.reuse, R172 ;  /* 0x00000000061f7223 */ /* 0x0c2fe200000100ac */
[----:B------:R-:W-:Y:S01]  /*7d50*/  FSEL R51, R19, -INF , !P2 ;  /* 0xff80000013337808 */ /* 0x000fe20005000000 */
[----:B------:R-:W-:Y:S01]  /*7d60*/  FFMA.FTZ R30, R6, R0, R174 ;  /* 0x00000000061e7223 */ /* 0x000fe200000100ae */
[----:B------:R-:W-:Y:S01]  /*7d70*/  ISETP.GE.AND P4, PT, R2, R240, PT ;  /* 0x000000f00200720c */ /* 0x000fe20003f86270 */
[CC--:B------:R-:W-:Y:S01]  /*7d80*/  FFMA.FTZ R12, R6.reuse, R0.reuse, R12 ;  /* 0x00000000060c7223 */ /* 0x0c0fe2000001000c */
[----:B------:R-:W-:Y:S01]  /*7d90*/  FSEL R31, R31, -INF , !P1 ;  /* 0xff8000001f1f7808 */ /* 0x000fe20004800000 */
[----:B------:R-:W-:Y:S01]  /*7da0*/  FFMA.FTZ R14, R6, R0, R14 ;  /* 0x00000000060e7223 */ /* 0x000fe2000001000e */
[----:B------:R-:W-:-:S02]  /*7db0*/  FSEL R30, R30, -INF , !P3 ;  /* 0xff8000001e1e7808 */ /* 0x000fc40005800000 */
[C---:B------:R-:W-:Y:S02]  /*7dc0*/  ISETP.GE.AND P2, PT, R2.reuse, R235, PT ;  /* 0x000000eb0200720c */ /* 0x040fe40003f46270 */
[C---:B------:R-:W-:Y:S02]  /*7dd0*/  ISETP.GE.AND P1, PT, R2.reuse, R233, PT ;  /* 0x000000e90200720c */ /* 0x040fe40003f26270 */
[----:B------:R-:W-:Y:S01]  /*7de0*/  ISETP.GE.AND P3, PT, R2, R220, PT ;  /* 0x000000dc0200720c */ /* 0x000fe20003f66270 */
[-C--:B--2---:R-:W-:Y:S01]  /*7df0*/  FFMA.FTZ R6, R4, R0.reuse, R64 ;  /* 0x0000000004067223 */ /* 0x084fe20000010040 */
[----:B------:R-:W-:Y:S01]  /*7e00*/  IADD3 R2, R2, 0x39, RZ ;  /* 0x0000003902027810 */ /* 0x000fe20007ffe0ff */
[-C--:B------:R-:W-:Y:S01]  /*7e10*/  FFMA.FTZ R140, R4, R0.reuse, R140 ;  /* 0x00000000048c7223 */ /* 0x080fe2000001008c */
[----:B------:R-:W-:Y:S01]  /*7e20*/  FSEL R133, R12, -INF , !P6 ;  /* 0xff8000000c857808 */ /* 0x000fe20007000000 */
[----:B------:R-:W-:Y:S01]  /*7e30*/  FFMA.FTZ R142, R4, R0, R142 ;  /* 0x00000000048e7223 */ /* 0x000fe2000001008e */
[----:B------:R-:W1:Y:S01]  /*7e40*/  I2F R5, R2 ;  /* 0x0000000200057306 */ /* 0x000e620000201400 */
[----:B------:R-:W-:-:S02]  /*7e50*/  FSEL R6, R6, -INF , !P1 ;  /* 0xff80000006067808 */ /* 0x000fc40004800000 */
[----:B------:R-:W-:Y:S02]  /*7e60*/  ISETP.GE.AND P1, PT, R221, 0x3, PT ;  /* 0x00000003dd00780c */ /* 0x000fe40003f26270 */
[----:B------:R-:W-:Y:S02]  /*7e70*/  FSEL R49, R14, -INF , !P5 ;  /* 0xff8000000e317808 */ /* 0x000fe40006800000 */
[----:B------:R-:W-:Y:S02]  /*7e80*/  FSEL R241, R140, -INF , !P4 ;  /* 0xff8000008cf17808 */ /* 0x000fe40006000000 */
[----:B------:R-:W-:Y:S02]  /*7e90*/  FSEL R142, R142, -INF , !P2 ;  /* 0xff8000008e8e7808 */ /* 0x000fe40005000000 */
[C---:B------:R-:W-:Y:S02]  /*7ea0*/  ISETP.GE.AND P6, PT, R2.reuse, R240, PT ;  /* 0x000000f00200720c */ /* 0x040fe40003fc6270 */
[----:B------:R-:W-:-:S02]  /*7eb0*/  ISETP.GE.AND P5, PT, R2, R235, PT ;  /* 0x000000eb0200720c */ /* 0x000fc40003fa6270 */
[C---:B------:R-:W-:Y:S01]  /*7ec0*/  ISETP.GE.AND P4, PT, R2.reuse, R233, PT ;  /* 0x000000e90200720c */ /* 0x040fe20003f86270 */
[C---:B-1----:R-:W-:Y:S01]  /*7ed0*/  FFMA.FTZ R46, R5.reuse, R0, R173 ;  /* 0x00000000052e7223 */ /* 0x042fe200000100ad */
[----:B------:R-:W-:Y:S01]  /*7ee0*/  ISETP.GE.AND P2, PT, R2, R220, PT ;  /* 0x000000dc0200720c */ /* 0x000fe20003f46270 */
[-C--:B------:R-:W-:Y:S02]  /*7ef0*/  FFMA.FTZ R2, R4, R0.reuse, R66 ;  /* 0x0000000004027223 */ /* 0x080fe40000010042 */
[CC--:B------:R-:W-:Y:S01]  /*7f00*/  FFMA.FTZ R43, R5.reuse, R0.reuse, R175 ;  /* 0x00000000052b7223 */ /* 0x0c0fe200000100af */
[----:B------:R-:W-:Y:S01]  /*7f10*/  FSEL R46, R46, -INF , !P6 ;  /* 0xff8000002e2e7808 */ /* 0x000fe20007000000 */
[CC--:B------:R-:W-:Y:S01]  /*7f20*/  FFMA.FTZ R13, R5.reuse, R0.reuse, R13 ;  /* 0x00000000050d7223 */ /* 0x0c0fe2000001000d */
[----:B------:R-:W-:Y:S01]  /*7f30*/  FSEL R2, R2, -INF , !P3 ;  /* 0xff80000002027808 */ /* 0x000fe20005800000 */
[----:B------:R-:W-:Y:S01]  /*7f40*/  FFMA.FTZ R15, R5, R0, R15 ;  /* 0x00000000050f7223 */ /* 0x000fe2000001000f */
[----:B------:R-:W-:-:S02]  /*7f50*/  FSEL R43, R43, -INF , !P5 ;  /* 0xff8000002b2b7808 */ /* 0x000fc40006800000 */
        /* <DEDUP_REMOVED lines=51> */
.L_x_748:
[----:B------:R-:W-:Y:S05]  /*8290*/  BSYNC B0 ;  /* 0x0000000000007941 */ /* 0x000fea0003800000 */
.L_x_747:
[----:B------:R-:W0:Y:S02]  /*82a0*/  LDGDEPBAR ;  /* 0x00000000000079af */ /* 0x000e240000000000 */
.L_x_746:
[----:B------:R-:W-:Y:S01]  /*82b0*/  FMNMX.FTZ R5, R135, R6, !PT ;  /* 0x0000000687057209 */ /* 0x000fe20007810000 */
[----:B------:R-:W-:Y:S01]  /*82c0*/  IMAD.WIDE.U32 R166, R234, -0x326172a9, RZ ;  /* 0xcd9e8d57eaa67825 */ /* 0x000fe200078e00ff */
[----:B------:R-:W-:Y:S01]  /*82d0*/  FMNMX.FTZ R7, R134, R2, !PT ;  /* 0x0000000286077209 */ /* 0x000fe20007810000 */
[----:B------:R-:W3:Y:S01]  /*82e0*/  LDC.U8 R45, c[0x0][0x2d8] ;  /* 0x0000b600ff2d7b82 */ /* 0x000ee20000000000 */
[----:B------:R-:W-:Y:S01]  /*82f0*/  FMNMX.FTZ R5, R176, R5, !PT ;  /* 0x00000005b0057209 */ /* 0x000fe20007810000 */
[----:B------:R-:W-:Y:S01]  /*8300*/  IMAD.WIDE.U32 R170, R226, -0x2daee0ad, RZ ;  /* 0xd2511f53e2aa7825 */ /* 0x000fe200078e00ff */
[----:B------:R-:W-:Y:S01]  /*8310*/  FMNMX.FTZ R7, R3, R7, !PT ;  /* 0x0000000703077209 */ /* 0x000fe20007810000 */
[----:B-1----:R-:W-:Y:S01]  /*8320*/  LDSM.16.MT88.4 R16, [R188+0x6000] ;  /* 0x00600000bc10783b */ /* 0x002fe20000004200 */
[----:B------:R-:W-:Y:S01]  /*8330*/  FMNMX.FTZ R5, R62, R5, !PT ;  /* 0x000000053e057209 */ /* 0x000fe20007810000 */
[----:B------:R-:W-:Y:S01]  /*8340*/  IMAD.WIDE.U32 R168, R232, -0x326172a9, RZ ;  /* 0xcd9e8d57e8a87825 */ /* 0x000fe200078e00ff */
[----:B------:R-:W-:Y:S01]  /*8350*/  FMNMX.FTZ R7, R60, R7, !PT ;  /* 0x000000073c077209 */ /* 0x000fe20007810000 */
        /* <DEDUP_REMOVED lines=27> */
[----:B------:R-:W-:Y:S01]  /*8510*/  LOP3.LUT R164, R167, R227, RZ, 0x3c, !PT ;  /* 0x000000e3a7a47212 */ /* 0x000fe200078e3cff */
[----:B------:R-:W1:Y:S01]  /*8520*/  SHFL.BFLY PT, R4, R5, 0x2, 0x1f ;  /* 0x0c401f0005047f89 */ /* 0x000e6200000e0000 */
[----:B------:R-:W-:Y:S01]  /*8530*/  IMAD.SHL.U32 R167, R132, 0x2, RZ ;  /* 0x0000000284a77824 */ /* 0x000fe200078e00ff */
[----:B---3--:R-:W-:Y:S02]  /*8540*/  PRMT R45, R45, 0x7054, R45 ;  /* 0x000070542d2d7816 */ /* 0x008fe4000000002d */
[----:B------:R-:W-:Y:S02]  /*8550*/  IMAD.WIDE.U32 R164, R164, -0x2daee0ad, RZ ;  /* 0xd2511f53a4a47825 */ /* 0x000fe400078e00ff */
[----:B------:R-:W-:-:S03]  /*8560*/  LOP3.LUT R174, R171, UR25, R167, 0x96, !PT ;  /* 0x00000019abae7c12 */ /* 0x000fc6000f8e96a7 */
[----:B------:R-:W-:Y:S02]  /*8570*/  LOP3.LUT R162, R165, UR14, R170, 0x96, !PT ;  /* 0x0000000ea5a27c12 */ /* 0x000fe4000f8e96aa */
[----:B------:R-:W-:Y:S01]  /*8580*/  IMAD.WIDE.U32 R174, R174, -0x326172a9, RZ ;  /* 0xcd9e8d57aeae7825 */ /* 0x000fe200078e00ff */
[----:B------:R-:W-:-:S03]  /*8590*/  LOP3.LUT R165, R169, R227, RZ, 0x3c, !PT ;  /* 0x000000e3a9a57212 */ /* 0x000fc600078e3cff */
[----:B------:R-:W-:-:S04]  /*85a0*/  IMAD.WIDE.U32 R162, R162, -0x326172a9, RZ ;  /* 0xcd9e8d57a2a27825 */ /* 0x000fc800078e00ff */
[----:B------:R-:W-:Y:S01]  /*85b0*/  IMAD R165, R165, -0x2daee0ad, RZ ;  /* 0xd2511f53a5a57824 */ /* 0x000fe200078e02ff */
[--C-:B--2---:R-:W-:Y:S02]  /*85c0*/  LOP3.LUT R8, R163, UR13, R174.reuse, 0x96, !PT ;  /* 0x0000000da3087c12 */ /* 0x104fe4000f8e96ae */
[----:B------:R-:W-:Y:S02]  /*85d0*/  LOP3.LUT R174, R243, UR13, R174, 0x96, !PT ;  /* 0x0000000df3ae7c12 */ /* 0x000fe4000f8e96ae */
[----:B-1----:R-:W-:Y:S01]  /*85e0*/  FMNMX.FTZ R4, R5, R4, !PT ;  /* 0x0000000405047209 */ /* 0x002fe20007810000 */
[----:B------:R-:W-:Y:S01]  /*85f0*/  IMAD.WIDE.U32 R8, R8, -0x2daee0ad, RZ ;  /* 0xd2511f5308087825 */ /* 0x000fe200078e00ff */
[----:B------:R-:W1:Y:S04]  /*8600*/  SHFL.BFLY PT, R5, R7, 0x2, 0x1f ;  /* 0x0c401f0007057f89 */ /* 0x000e6800000e0000 */
[----:B------:R-:W2:Y:S01]  /*8610*/  SHFL.BFLY PT, R177, R4, 0x1, 0x1f ;  /* 0x0c201f0004b17f89 */ /* 0x000ea200000e0000 */
[----:B-1----:R-:W-:-:S02]  /*8620*/  FMNMX.FTZ R5, R7, R5, !PT ;  /* 0x0000000507057209 */ /* 0x002fc40007810000 */
[----:B------:R-:W-:Y:S02]  /*8630*/  LOP3.LUT R7, R175, UR15, R166, 0x96, !PT ;  /* 0x0000000faf077c12 */ /* 0x000fe4000f8e96a6 */
[----:B--2---:R-:W-:Y:S02]  /*8640*/  FMNMX.FTZ R177, R4, R177, !PT ;  /* 0x000000b104b17209 */ /* 0x004fe40007810000 */
[----:B------:R-:W1:Y:S01]  /*8650*/  SHFL.BFLY PT, R4, R5, 0x1, 0x1f ;  /* 0x0c201f0005047f89 */ /* 0x000e6200000e0000 */
[----:B------:R-:W-:Y:S01]  /*8660*/  IMAD.WIDE.U32 R244, R7, -0x2daee0ad, RZ ;  /* 0xd2511f5307f47825 */ /* 0x000fe200078e00ff */
[----:B------:R-:W-:-:S03]  /*8670*/  FSETP.NEU.FTZ.AND P3, PT, R177, -INF , PT ;  /* 0xff800000b100780b */ /* 0x000fc60003f7d000 */
[----:B------:R-:W-:Y:S01]  /*8680*/  FMUL.FTZ R139, R177, c[0x0][0x23c] ;  /* 0x00008f00b18b7a20 */ /* 0x000fe20000410000 */
[----:B------:R-:W-:Y:S02]  /*8690*/  LOP3.LUT R244, R9, UR10, R244, 0x96, !PT ;  /* 0x0000000a09f47c12 */ /* 0x000fe4000f8e96f4 */
[----:B------:R-:W-:Y:S02]  /*86a0*/  FSEL R42, R177, RZ, P3 ;  /* 0x000000ffb12a7208 */ /* 0x000fe40001800000 */
[----:B------:R-:W-:-:S03]  /*86b0*/  FSEL R139, R139, RZ, P3 ;  /* 0x000000ff8b8b7208 */ /* 0x000fc60001800000 */
[----:B------:R-:W-:Y:S02]  /*86c0*/  FADD.FTZ R42, R135, -R42 ;  /* 0x8000002a872a7221 */ /* 0x000fe40000010000 */
[--C-:B------:R-:W-:Y:S01]  /*86d0*/  FFMA.FTZ R39, R6, c[0x0][0x23c], -R139.reuse ;  /* 0x00008f0006277a23 */ /* 0x100fe2000001088b */
[----:B------:R-:W-:Y:S01]  /*86e0*/  LOP3.LUT R6, R245, UR12, R164, 0x96, !PT ;  /* 0x0000000cf5067c12 */ /* 0x000fe2000f8e96a4 */
[----:B------:R-:W-:Y:S02]  /*86f0*/  FFMA.FTZ R38, R176, c[0x0][0x23c], -R139 ;  /* 0x00008f00b0267a23 */ /* 0x000fe4000001088b */
[----:B------:R-:W-:Y:S02]  /*8700*/  IMAD.WIDE.U32 R244, R244, -0x326172a9, RZ ;  /* 0xcd9e8d57f4f47825 */ /* 0x000fe400078e00ff */
[----:B------:R-:W-:Y:S02]  /*8710*/  MUFU.EX2 R39, R39 ;  /* 0x0000002700277308 */ /* 0x000fe40000000800 */
[----:B------:R-:W-:Y:S01]  /*8720*/  IMAD.WIDE.U32 R6, R6, -0x326172a9, RZ ;  /* 0xcd9e8d5706067825 */ /* 0x000fe200078e00ff */
[----:B-1----:R-:W-:-:S03]  /*8730*/  FMNMX.FTZ R176, R5, R4, !PT ;  /* 0x0000000405b07209 */ /* 0x002fc60007810000 */
[--C-:B------:R-:W-:Y:S01]  /*8740*/  FFMA.FTZ R37, R62, c[0x0][0x23c], -R139.reuse ;  /* 0x00008f003e257a23 */ /* 0x100fe2000001088b */
[----:B------:R-:W-:Y:S01]  /*8750*/  LOP3.LUT R4, R7, UR11, R162, 0x96, !PT ;  /* 0x0000000b07047c12 */ /* 0x000fe2000f8e96a2 */
[C---:B------:R-:W-:Y:S01]  /*8760*/  FMUL.FTZ R54, R176.reuse, c[0x0][0x23c] ;  /* 0x00008f00b0367a20 */ /* 0x040fe20000410000 */
[----:B------:R-:W-:Y:S01]  /*8770*/  LOP3.LUT R172, R245, UR9, R6, 0x96, !PT ;  /* 0x00000009f5ac7c12 */ /* 0x000fe2000f8e9606 */
[----:B------:R-:W-:Y:S01]  /*8780*/  FFMA.FTZ R35, R63, c[0x0][0x23c], -R139 ;  /* 0x00008f003f237a23 */ /* 0x000fe2000001088b */
[----:B------:R-:W-:Y:S01]  /*8790*/  FSETP.NEU.FTZ.AND P2, PT, R176, -INF , PT ;  /* 0xff800000b000780b */ /* 0x000fe20003f5d000 */
[----:B------:R-:W-:Y:S01]  /*87a0*/  IMAD.WIDE.U32 R4, R4, -0x2daee0ad, RZ ;  /* 0xd2511f5304047825 */ /* 0x000fe200078e00ff */
[----:B------:R-:W-:Y:S02]  /*87b0*/  MUFU.EX2 R37, R37 ;  /* 0x0000002500257308 */ /* 0x000fe40000000800 */
[----:B------:R-:W-:Y:S01]  /*87c0*/  FSEL R54, R54, RZ, P2 ;  /* 0x000000ff36367208 */ /* 0x000fe20001000000 */
[----:B------:R-:W-:Y:S01]  /*87d0*/  IMAD.WIDE.U32 R172, R172, -0x2daee0ad, RZ ;  /* 0xd2511f53acac7825 */ /* 0x000fe200078e00ff */
[----:B------:R-:W-:-:S02]  /*87e0*/  LOP3.LUT R62, R5, UR8, R8, 0x96, !PT ;  /* 0x00000008053e7c12 */ /* 0x000fc4000f8e9608 */
[----:B------:R-:W1:Y:S01]  /*87f0*/  LDSM.16.MT88.4 R8, [R185+0x6000] ;  /* 0x00600000b908783b */ /* 0x000e620000004200 */
[----:B------:R-:W-:Y:S01]  /*8800*/  FFMA.FTZ R34, R2, c[0x0][0x23c], -R54 ;  /* 0x00008f0002227a23 */ /* 0x000fe20000010836 */
[----:B------:R-:W-:Y:S01]  /*8810*/  LOP3.LUT R2, R173, UR6, R4, 0x96, !PT ;  /* 0x00000006ad027c12 */ /* 0x000fe2000f8e9604 */
[--C-:B------:R-:W-:Y:S01]  /*8820*/  FFMA.FTZ R32, R60, c[0x0][0x23c], -R54.reuse ;  /* 0x00008f003c207a23 */ /* 0x100fe20000010836 */
[----:B------:R-:W2:Y:S01]  /*8830*/  MUFU.EX2 R35, R35 ;  /* 0x0000002300237308 */ /* 0x000ea20000000800 */
[----:B------:R-:W-:Y:S01]  /*8840*/  FFMA.FTZ R40, R61, c[0x0][0x23c], -R54 ;  /* 0x00008f003d287a23 */ /* 0x000fe20000010836 */
[----:B------:R-:W-:Y:S01]  /*8850*/  FSEL R41, R176, RZ, P2 ;  /* 0x000000ffb0297208 */ /* 0x000fe20001000000 */
[----:B------:R-:W-:-:S04]  /*8860*/  IMAD.WIDE.U32 R6, R2, -0x326172a9, RZ ;  /* 0xcd9e8d5702067825 */ /* 0x000fc800078e00ff */
[----:B------:R-:W-:Y:S01]  /*8870*/  FFMA.FTZ R33, R3, c[0x0][0x23c], -R54 ;  /* 0x00008f0003217a23 */ /* 0x000fe20000010836 */
[----:B------:R-:W-:Y:S01]  /*8880*/  MUFU.EX2 R32, R32 ;  /* 0x0000002000207308 */ /* 0x000fe20000000800 */
[----:B------:R-:W-:Y:S01]  /*8890*/  LOP3.LUT R3, R6, 0xffff, RZ, 0xc0, !PT ;  /* 0x0000ffff06037812 */ /* 0x000fe200078ec0ff */
[----:B------:R-:W-:Y:S01]  /*88a0*/  IMAD.WIDE.U32 R62, R62, -0x326172a9, RZ ;  /* 0xcd9e8d573e3e7825 */ /* 0x000fe200078e00ff */
[--C-:B------:R-:W-:Y:S02]  /*88b0*/  SHF.R.U32.HI R4, RZ, 0x10, R6.reuse ;  /* 0x00000010ff047819 */ /* 0x100fe40000011606 */
[----:B------:R-:W-:Y:S01]  /*88c0*/  LOP3.LUT R22, R6, 0xff, RZ, 0xc0, !PT ;  /* 0x000000ff06167812 */ /* 0x000fe200078ec0ff */
[----:B------:R-:W-:Y:S01]  /*88d0*/  FADD.FTZ R41, R134, -R41 ;  /* 0x8000002986297221 */ /* 0x000fe20000010000 */
[----:B------:R-:W-:Y:S01]  /*88e0*/  SHF.R.U32.HI R3, RZ, 0x8, R3 ;  /* 0x00000008ff037819 */ /* 0x000fe20000011603 */
[----:B------:R-:W3:Y:S01]  /*88f0*/  MUFU.EX2 R40, R40 ;  /* 0x0000002800287308 */ /* 0x000ee20000000800 */
[----:B------:R-:W-:Y:S01]  /*8900*/  SHF.R.U32.HI R23, RZ, 0x18, R6 ;  /* 0x00000018ff177819 */ /* 0x000fe20000011606 */
[----:B------:R-:W-:Y:S01]  /*8910*/  FMUL.FTZ R42, R42, c[0x0][0x23c] ;  /* 0x00008f002a2a7a20 */ /* 0x000fe20000410000 */
[----:B------:R-:W-:Y:S01]  /*8920*/  LOP3.LUT R4, R4, 0xff, RZ, 0xc0, !PT ;  /* 0x000000ff04047812 */ /* 0x000fe200078ec0ff */
[----:B------:R-:W-:Y:S01]  /*8930*/  FMUL.FTZ R41, R41, c[0x0][0x23c] ;  /* 0x00008f0029297a20 */ /* 0x000fe20000410000 */
[----:B------:R-:W-:Y:S01]  /*8940*/  PRMT R22, R22, 0x5410, R3 ;  /* 0x0000541016167816 */ /* 0x000fe20000000003 */
[----:B------:R-:W-:Y:S01]  /*8950*/  FFMA.FTZ R156, R156, c[0x0][0x23c], -R54 ;  /* 0x00008f009c9c7a23 */ /* 0x000fe20000010836 */
[----:B------:R-:W-:Y:S01]  /*8960*/  PRMT R23, R4, 0x5410, R23 ;  /* 0x0000541004177816 */ /* 0x000fe20000000017 */
[----:B------:R-:W-:Y:S01]  /*8970*/  MUFU.EX2 R34, R34 ;  /* 0x0000002200227308 */ /* 0x000fe20000000800 */
[----:B--2---:R-:W-:Y:S01]  /*8980*/  F2FP.BF16.PACK_AB R5, R35, R37 ;  /* 0x000000252305723e */ /* 0x004fe200000010ff */
[--C-:B------:R-:W-:Y:S01]  /*8990*/  HSET2.LE.AND R22, R22, R45.reuse, PT ;  /* 0x0000002d16167233 */ /* 0x100fe20003803000 */
[----:B------:R-:W-:Y:S01]  /*89a0*/  LOP3.LUT R2, R7, UR16, R62, 0x96, !PT ;  /* 0x0000001007027c12 */ /* 0x000fe2000f8e963e */
[--C-:B------:R-:W-:Y:S01]  /*89b0*/  HSET2.LE.AND R23, R23, R45.reuse, PT ;  /* 0x0000002d17177233 */ /* 0x100fe20003803000 */
[----:B------:R-:W-:Y:S01]  /*89c0*/  LOP3.LUT R170, R63, UR7, R244, 0x96, !PT ;  /* 0x000000073faa7c12 */ /* 0x000fe2000f8e96f4 */
[----:B------:R-:W-:Y:S01]  /*89d0*/  IMAD.WIDE.U32 R244, R174, -0x2daee0ad, RZ ;  /* 0xd2511f53aef47825 */ /* 0x000fe200078e00ff */
[----:B------:R-:W-:Y:S01]  /*89e0*/  LOP3.LUT R22, R22, R5, RZ, 0xc0, !PT ;  /* 0x0000000516167212 */ /* 0x000fe200078ec0ff */
[----:B------:R-:W2:Y:S01]  /*89f0*/  MUFU.EX2 R33, R33 ;  /* 0x0000002100217308 */ /* 0x000ea20000000800 */
[----:B---3--:R-:W-:Y:S01]  /*8a00*/  F2FP.BF16.PACK_AB R4, R40, R32 ;  /* 0x000000202804723e */ /* 0x008fe200000010ff */
[----:B------:R-:W-:Y:S01]  /*8a10*/  FFMA.FTZ R159, R159, c[0x0][0x23c], -R54 ;  /* 0x00008f009f9f7a23 */ /* 0x000fe20000010836 */
[----:B------:R-:W-:Y:S01]  /*8a20*/  SHF.R.U32.HI R21, RZ, 0x10, R2 ;  /* 0x00000010ff157819 */ /* 0x000fe20000011602 */
[--C-:B------:R-:W-:Y:S01]  /*8a30*/  FFMA.FTZ R157, R157, c[0x0][0x23c], -R54.reuse ;  /* 0x00008f009d9d7a23 */ /* 0x100fe20000010836 */
[----:B------:R-:W-:Y:S01]  /*8a40*/  LOP3.LUT R23, R23, R4, RZ, 0xc0, !PT ;  /* 0x0000000417177212 */ /* 0x000fe200078ec0ff */
[----:B------:R-:W-:Y:S01]  /*8a50*/  FFMA.FTZ R161, R161, c[0x0][0x23c], -R54 ;  /* 0x00008f00a1a17a23 */ /* 0x000fe20000010836 */
[----:B------:R-:W3:Y:S01]  /*8a60*/  LDSM.16.MT88.4 R4, [R184+0x6000] ;  /* 0x00600000b804783b */ /* 0x000ee20000004200 */
[----:B------:R-:W4:Y:S01]  /*8a70*/  MUFU.EX2 R38, R38 ;  /* 0x0000002600267308 */ /* 0x000f220000000800 */
[C---:B------:R-:W-:Y:S01]  /*8a80*/  LOP3.LUT R3, R2.reuse, 0xffff, RZ, 0xc0, !PT ;  /* 0x0000ffff02037812 */ /* 0x040fe200078ec0ff */
[--C-:B------:R-:W-:Y:S01]  /*8a90*/  FFMA.FTZ R151, R151, c[0x0][0x23c], -R139.reuse ;  /* 0x00008f0097977a23 */ /* 0x100fe2000001088b */
[----:B------:R-:W-:Y:S01]  /*8aa0*/  LOP3.LUT R20, R2, 0xff, RZ, 0xc0, !PT ;  /* 0x000000ff02147812 */ /* 0x000fe200078ec0ff */
[----:B------:R-:W-:Y:S01]  /*8ab0*/  FFMA.FTZ R154, R154, c[0x0][0x23c], -R139 ;  /* 0x00008f009a9a7a23 */ /* 0x000fe2000001088b */
[----:B------:R-:W-:Y:S01]  /*8ac0*/  SHF.R.U32.HI R2, RZ, 0x18, R2 ;  /* 0x00000018ff027819 */ /* 0x000fe20000011602 */
[--C-:B------:R-:W-:Y:S01]  /*8ad0*/  FFMA.FTZ R144, R144, c[0x0][0x23c], -R54.reuse ;  /* 0x00008f0090907a23 */ /* 0x100fe20000010836 */
[----:B------:R-:W-:Y:S01]  /*8ae0*/  LOP3.LUT R21, R21, 0xff, RZ, 0xc0, !PT ;  /* 0x000000ff15157812 */ /* 0x000fe200078ec0ff */
[----:B------:R-:W5:Y:S01]  /*8af0*/  MUFU.EX2 R42, R42 ;  /* 0x0000002a002a7308 */ /* 0x000f620000000800 */
[----:B------:R-:W-:Y:S01]  /*8b00*/  SHF.R.U32.HI R3, RZ, 0x8, R3 ;  /* 0x00000008ff037819 */ /* 0x000fe20000011603 */
[----:B------:R-:W-:Y:S01]  /*8b10*/  FFMA.FTZ R146, R146, c[0x0][0x23c], -R54 ;  /* 0x00008f0092927a23 */ /* 0x000fe20000010836 */
[----:B------:R-:W-:Y:S01]  /*8b20*/  PRMT R21, R21, 0x5410, R2 ;  /* 0x0000541015157816 */ /* 0x000fe20000000002 */
[----:B------:R-:W-:Y:S01]  /*8b30*/  FFMA.FTZ R158, R158, c[0x0][0x23c], -R139 ;  /* 0x00008f009e9e7a23 */ /* 0x000fe2000001088b */
[----:B------:R-:W-:Y:S01]  /*8b40*/  PRMT R20, R20, 0x5410, R3 ;  /* 0x0000541014147816 */ /* 0x000fe20000000003 */
[----:B------:R-:W-:Y:S01]  /*8b50*/  FFMA.FTZ R160, R160, c[0x0][0x23c], -R139 ;  /* 0x00008f00a0a07a23 */ /* 0x000fe2000001088b */
[----:B--2---:R-:W-:Y:S01]  /*8b60*/  F2FP.BF16.PACK_AB R2, R33, R34 ;  /* 0x000000222102723e */ /* 0x004fe200000010ff */
[----:B------:R-:W2:Y:S01]  /*8b70*/  MUFU.EX2 R41, R41 ;  /* 0x0000002900297308 */ /* 0x000ea20000000800 */
[--C-:B------:R-:W-:Y:S01]  /*8b80*/  HSET2.LE.AND R21, R21, R45.reuse, PT ;  /* 0x0000002d15157233 */ /* 0x100fe20003803000 */
[----:B----4-:R-:W-:Y:S01]  /*8b90*/  F2FP.BF16.PACK_AB R3, R38, R39 ;  /* 0x000000272603723e */ /* 0x010fe200000010ff */
[----:B------:R-:W-:Y:S01]  /*8ba0*/  HSET2.LE.AND R20, R20, R45, PT ;  /* 0x0000002d14147233 */ /* 0x000fe20003803000 */
[----:B------:R-:W-:-:S02]  /*8bb0*/  FFMA.FTZ R49, R49, c[0x0][0x23c], -R54 ;  /* 0x00008f0031317a23 */ /* 0x000fc40000010836 */
[----:B------:R-:W-:Y:S01]  /*8bc0*/  LOP3.LUT R21, R21, R2, RZ, 0xc0, !PT ;  /* 0x0000000215157212 */ /* 0x000fe200078ec0ff */
[----:B------:R-:W-:Y:S01]  /*8bd0*/  FFMA.FTZ R53, R53, c[0x0][0x23c], -R54 ;  /* 0x00008f0035357a23 */ /* 0x000fe20000010836 */
[----:B------:R-:W-:Y:S01]  /*8be0*/  FMNMX.FTZ R2, R137, R241, !PT ;  /* 0x000000f189027209 */ /* 0x000fe20007810000 */
[-C--:B-----5:R-:W-:Y:S01]  /*8bf0*/  FMUL.FTZ R124, R124, R42.reuse ;  /* 0x0000002a7c7c7220 */ /* 0x0a0fe20000410000 */
[----:B------:R-:W-:Y:S01]  /*8c00*/  LOP3.LUT R20, R20, R3, RZ, 0xc0, !PT ;  /* 0x0000000314147212 */ /* 0x000fe200078ec0ff */
[----:B------:R-:W-:Y:S01]  /*8c10*/  FMUL.FTZ R125, R125, R42 ;  /* 0x0000002a7d7d7220 */ /* 0x000fe20000410000 */
[----:B------:R-:W-:Y:S01]  /*8c20*/  FMNMX.FTZ R2, R229, R2, !PT ;  /* 0x00000002e5027209 */ /* 0x000fe20007810000 */
[-C--:B------:R-:W-:Y:S01]  /*8c30*/  FMUL.FTZ R120, R120, R42.reuse ;  /* 0x0000002a78787220 */ /* 0x080fe20000410000 */
[----:B------:R-:W-:Y:S01]  /*8c40*/  LOP3.LUT R3, R175, UR15, R168, 0x96, !PT ;  /* 0x0000000faf037c12 */ /* 0x000fe2000f8e96a8 */
[----:B------:R-:W-:Y:S01]  /*8c50*/  FMUL.FTZ R121, R121, R42 ;  /* 0x0000002a79797220 */ /* 0x000fe20000410000 */
[----:B------:R-:W-:Y:S01]  /*8c60*/  FMNMX.FTZ R2, R67, R2, !PT ;  /* 0x0000000243027209 */ /* 0x000fe20007810000 */
[-C--:B--2---:R-:W-:Y:S01]  /*8c70*/  FMUL.FTZ R126, R126, R41.reuse ;  /* 0x000000297e7e7220 */ /* 0x084fe20000410000 */
[----:B------:R-:W2:Y:S01]  /*8c80*/  MUFU.EX2 R156, R156 ;  /* 0x0000009c009c7308 */ /* 0x000ea20000000800 */
[-C--:B------:R-:W-:Y:S01]  /*8c90*/  FMUL.FTZ R127, R127, R41.reuse ;  /* 0x000000297f7f7220 */ /* 0x080fe20000410000 */
[----:B------:R-:W-:Y:S01]  /*8ca0*/  FMNMX.FTZ R2, R59, R2, !PT ;  /* 0x000000023b027209 */ /* 0x000fe20007810000 */
[----:B------:R-:W-:-:S02]  /*8cb0*/  FMUL.FTZ R122, R122, R41 ;  /* 0x000000297a7a7220 */ /* 0x000fc40000410000 */
[-C--:B------:R-:W-:Y:S01]  /*8cc0*/  FMUL.FTZ R123, R123, R41.reuse ;  /* 0x000000297b7b7220 */ /* 0x080fe20000410000 */
[----:B------:R-:W-:Y:S01]  /*8cd0*/  FMNMX.FTZ R2, R145, R2, !PT ;  /* 0x0000000291027209 */ /* 0x000fe20007810000 */
[-C--:B------:R-:W-:Y:S01]  /*8ce0*/  FMUL.FTZ R68, R68, R42.reuse ;  /* 0x0000002a44447220 */ /* 0x080fe20000410000 */
[C---:B------:R-:W-:Y:S01]  /*8cf0*/  HMMA.16816.F32.BF16 R124, R20.reuse, R16, R124 ;  /* 0x00000010147c723c */ /* 0x040fe2000004187c */
[----:B------:R-:W-:Y:S01]  /*8d00*/  FMUL.FTZ R69, R69, R42 ;  /* 0x0000002a45457220 */ /* 0x000fe20000410000 */
[----:B------:R-:W-:Y:S01]  /*8d10*/  FMNMX.FTZ R2, R148, R2, !PT ;  /* 0x0000000294027209 */ /* 0x000fe20007810000 */
[-C--:B------:R-:W-:Y:S01]  /*8d20*/  FMUL.FTZ R70, R70, R41.reuse ;  /* 0x0000002946467220 */ /* 0x080fe20000410000 */
[----:B------:R-:W-:Y:S01]  /*8d30*/  MUFU.EX2 R159, R159 ;  /* 0x0000009f009f7308 */ /* 0x000fe20000000800 */
        /* <DEDUP_REMOVED lines=15> */
[----:B------:R-:W4:Y:S01]  /*8e30*/  MUFU.EX2 R161, R161 ;  /* 0x000000a100a17308 */ /* 0x000f220000000800 */
        /* <DEDUP_REMOVED lines=11> */
[C---:B-1----:R-:W-:Y:S01]  /*8ef0*/  HMMA.16816.F32.BF16 R80, R20.reuse, R8, R80 ;  /* 0x000000081450723c */ /* 0x042fe20000041850 */
[----:B------:R-:W-:Y:S01]  /*8f00*/  FMUL.FTZ R93, R93, R42 ;  /* 0x0000002a5d5d7220 */ /* 0x000fe20000410000 */
[----:B------:R-:W-:Y:S01]  /*8f10*/  FMNMX.FTZ R2, R27, R2, !PT ;  /* 0x000000021b027209 */ /* 0x000fe20007810000 */
[-C--:B------:R-:W-:Y:S01]  /*8f20*/  FMUL.FTZ R94, R94, R41.reuse ;  /* 0x000000295e5e7220 */ /* 0x080fe20000410000 */
[----:B------:R-:W-:Y:S01]  /*8f30*/  MUFU.EX2 R154, R154 ;  /* 0x0000009a009a7308 */ /* 0x000fe20000000800 */
[-C--:B------:R-:W-:Y:S01]  /*8f40*/  FMUL.FTZ R95, R95, R41.reuse ;  /* 0x000000295f5f7220 */ /* 0x080fe20000410000 */
[----:B------:R-:W-:Y:S01]  /*8f50*/  FMNMX.FTZ R2, R31, R2, !PT ;  /* 0x000000021f027209 */ /* 0x000fe20007810000 */
[-C--:B------:R-:W-:Y:S01]  /*8f60*/  FMUL.FTZ R100, R100, R42.reuse ;  /* 0x0000002a64647220 */ /* 0x080fe20000410000 */
[----:B------:R-:W-:Y:S01]  /*8f70*/  HMMA.16816.F32.BF16 R84, R20, R10, R84 ;  /* 0x0000000a1454723c */ /* 0x000fe20000041854 */
[----:B------:R-:W-:Y:S01]  /*8f80*/  FMUL.FTZ R101, R101, R42 ;  /* 0x0000002a65657220 */ /* 0x000fe20000410000 */
[----:B------:R-:W-:Y:S01]  /*8f90*/  FMNMX.FTZ R2, R46, R2, !PT ;  /* 0x000000022e027209 */ /* 0x000fe20007810000 */
[-C--:B------:R-:W-:Y:S01]  /*8fa0*/  FMUL.FTZ R102, R102, R41.reuse ;  /* 0x0000002966667220 */ /* 0x080fe20000410000 */
[----:B------:R-:W1:Y:S01]  /*8fb0*/  MUFU.EX2 R144, R144 ;  /* 0x0000009000907308 */ /* 0x000e620000000800 */
[----:B------:R-:W-:-:S02]  /*8fc0*/  FMUL.FTZ R103, R103, R41 ;  /* 0x0000002967677220 */ /* 0x000fc40000410000 */
[----:B------:R-:W-:Y:S01]  /*8fd0*/  IMAD.WIDE.U32 R246, R3, -0x2daee0ad, RZ ;  /* 0xd2511f5303f67825 */ /* 0x000fe200078e00ff */
[C---:B---3--:R-:W-:Y:S03]  /*8fe0*/  HMMA.16816.F32.BF16 R92, R20.reuse, R4, R92 ;  /* 0x00000004145c723c */ /* 0x048fe6000004185c */
[----:B------:R-:W-:Y:S01]  /*8ff0*/  FFMA.FTZ R56, R56, c[0x0][0x23c], -R139 ;  /* 0x00008f0038387a23 */ /* 0x000fe2000001088b */
[----:B------:R-:W-:Y:S01]  /*9000*/  LOP3.LUT R246, R245, UR10, R246, 0x96, !PT ;  /* 0x0000000af5f67c12 */ /* 0x000fe2000f8e96f6 */
[----:B------:R-:W3:Y:S01]  /*9010*/  MUFU.EX2 R146, R146 ;  /* 0x0000009200927308 */ /* 0x000ee20000000800 */
[--C-:B------:R-:W-:Y:S02]  /*9020*/  FFMA.FTZ R52, R52, c[0x0][0x23c], -R54.reuse ;  /* 0x00008f0034347a23 */ /* 0x100fe40000010836 */
[----:B------:R-:W-:Y:S01]  /*9030*/  HMMA.16816.F32.BF16 R100, R20, R6, R100 ;  /* 0x000000061464723c */ /* 0x000fe20000041864 */
[----:B------:R-:W5:Y:S01]  /*9040*/  SHFL.BFLY PT, R22, R2, 0x2, 0x1f ;  /* 0x0c401f0002167f89 */ /* 0x000f6200000e0000 */
[----:B------:R-:W-:-:S02]  /*9050*/  FFMA.FTZ R51, R51, c[0x0][0x23c], -R54 ;  /* 0x00008f0033337a23 */ /* 0x000fc40000010836 */
[----:B------:R-:W-:Y:S01]  /*9060*/  FFMA.FTZ R39, R223, R42, R39 ;  /* 0x0000002adf277223 */ /* 0x000fe20000010027 */
[----:B------:R-:W-:Y:S01]  /*9070*/  MUFU.EX2 R158, R158 ;  /* 0x0000009e009e7308 */ /* 0x000fe20000000800 */
[----:B------:R-:W-:Y:S01]  /*9080*/  FFMA.FTZ R34, R222, R41, R34 ;  /* 0x00000029de227223 */ /* 0x000fe20000010022 */
[----:B------:R-:W-:Y:S01]  /*9090*/  FMNMX.FTZ R20, R136, R142, !PT ;  /* 0x0000008e88147209 */ /* 0x000fe20007810000 */
[----:B------:R-:W-:Y:S02]  /*90a0*/  FADD.FTZ R39, R38, R39 ;  /* 0x0000002726277221 */ /* 0x000fe40000010000 */
[----:B------:R-:W-:Y:S01]  /*90b0*/  FADD.FTZ R34, R33, R34 ;  /* 0x0000002221227221 */ /* 0x000fe20000010000 */
[----:B------:R-:W-:Y:S01]  /*90c0*/  FMNMX.FTZ R20, R65, R20, !PT ;  /* 0x0000001441147209 */ /* 0x000fe20007810000 */
[----:B------:R-:W-:Y:S01]  /*90d0*/  FADD.FTZ R39, R37, R39 ;  /* 0x0000002725277221 */ /* 0x000fe20000010000 */
[----:B------:R-:W-:Y:S01]  /*90e0*/  MUFU.EX2 R160, R160 ;  /* 0x000000a000a07308 */ /* 0x000fe20000000800 */
[----:B------:R-:W-:Y:S01]  /*90f0*/  FADD.FTZ R34, R32, R34 ;  /* 0x0000002220227221 */ /* 0x000fe20000010000 */
[----:B------:R-:W-:Y:S01]  /*9100*/  FMNMX.FTZ R20, R58, R20, !PT ;  /* 0x000000143a147209 */ /* 0x000fe20007810000 */
[----:B------:R-:W-:-:S02]  /*9110*/  FADD.FTZ R39, R35, R39 ;  /* 0x0000002723277221 */ /* 0x000fc40000010000 */
[----:B------:R-:W-:Y:S01]  /*9120*/  FADD.FTZ R34, R40, R34 ;  /* 0x0000002228227221 */ /* 0x000fe20000010000 */
[----:B------:R-:W-:Y:S02]  /*9130*/  FMNMX.FTZ R20, R231, R20, !PT ;  /* 0x00000014e7147209 */ /* 0x000fe40007810000 */
[----:B------:R-:W-:Y:S01]  /*9140*/  MUFU.EX2 R49, R49 ;  /* 0x0000003100317308 */ /* 0x000fe20000000800 */
[----:B--2---:R-:W-:Y:S01]  /*9150*/  FADD.FTZ R34, R156, R34 ;  /* 0x000000229c227221 */ /* 0x004fe20000010000 */
[----:B------:R-:W-:Y:S02]  /*9160*/  FMNMX.FTZ R20, R141, R20, !PT ;  /* 0x000000148d147209 */ /* 0x000fe40007810000 */
[----:B-----5:R-:W-:Y:S01]  /*9170*/  FMNMX.FTZ R22, R2, R22, !PT ;  /* 0x0000001602167209 */ /* 0x020fe20007810000 */
[----:B----4-:R-:W-:Y:S01]  /*9180*/  FADD.FTZ R34, R161, R34 ;  /* 0x00000022a1227221 */ /* 0x010fe20000010000 */
[----:B------:R-:W-:Y:S02]  /*9190*/  FMNMX.FTZ R20, R143, R20, !PT ;  /* 0x000000148f147209 */ /* 0x000fe40007810000 */
[----:B------:R-:W-:Y:S01]  /*91a0*/  LOP3.LUT R2, R247, UR12, R165, 0x96, !PT ;  /* 0x0000000cf7027c12 */ /* 0x000fe2000f8e96a5 */
[----:B------:R-:W2:Y:S01]  /*91b0*/  SHFL.BFLY PT, R3, R22, 0x1, 0x1f ;  /* 0x0c201f0016037f89 */ /* 0x000ea200000e0000 */
[----:B------:R-:W-:Y:S01]  /*91c0*/  FMNMX.FTZ R20, R147, R20, !PT ;  /* 0x0000001493147209 */ /* 0x000fe20007810000 */
[----:B------:R-:W-:Y:S01]  /*91d0*/  IMAD.WIDE.U32 R246, R246, -0x326172a9, RZ ;  /* 0xcd9e8d57f6f67825 */ /* 0x000fe200078e00ff */
[----:B------:R-:W-:Y:S02]  /*91e0*/  MUFU.EX2 R53, R53 ;  /* 0x0000003500357308 */ /* 0x000fe40000000800 */
[----:B------:R-:W-:Y:S01]  /*91f0*/  FMNMX.FTZ R20, R150, R20, !PT ;  /* 0x0000001496147209 */ /* 0x000fe20007810000 */
[----:B------:R-:W-:-:S03]  /*9200*/  IMAD.WIDE.U32 R174, R2, -0x326172a9, RZ ;  /* 0xcd9e8d5702ae7825 */ /* 0x000fc600078e00ff */
[----:B------:R-:W-:Y:S01]  /*9210*/  FMNMX.FTZ R20, R36, R20, !PT ;  /* 0x0000001424147209 */ /* 0x000fe20007810000 */
[----:B------:R-:W-:Y:S01]  /*9220*/  FADD.FTZ R34, R159, R34 ;  /* 0x000000229f227221 */ /* 0x000fe20000010000 */
[----:B------:R-:W-:Y:S01]  /*9230*/  LOP3.LUT R2, R175, UR11, R242, 0x96, !PT ;  /* 0x0000000baf027c12 */ /* 0x000fe2000f8e96f2 */
[----:B------:R-:W-:Y:S01]  /*9240*/  MUFU.EX2 R56, R56 ;  /* 0x0000003800387308 */ /* 0x000fe20000000800 */
[----:B------:R-:W-:Y:S01]  /*9250*/  FMNMX.FTZ R20, R44, R20, !PT ;  /* 0x000000142c147209 */ /* 0x000fe20007810000 */
[----:B------:R-:W-:Y:S01]  /*9260*/  FADD.FTZ R34, R157, R34 ;  /* 0x000000229d227221 */ /* 0x000fe20000010000 */
[----:B------:R-:W-:Y:S01]  /*9270*/  LOP3.LUT R174, R247, UR9, R174, 0x96, !PT ;  /* 0x00000009f7ae7c12 */ /* 0x000fe2000f8e96ae */
[----:B------:R-:W-:Y:S01]  /*9280*/  IMAD.WIDE.U32 R60, R2, -0x2daee0ad, RZ ;  /* 0xd2511f53023c7825 */ /* 0x000fe200078e00ff */
[----:B------:R-:W-:-:S03]  /*9290*/  FMNMX.FTZ R20, R26, R20, !PT ;  /* 0x000000141a147209 */ /* 0x000fc60007810000 */
[----:B------:R-:W-:Y:S01]  /*92a0*/  IMAD.WIDE.U32 R174, R174, -0x2daee0ad, RZ ;  /* 0xd2511f53aeae7825 */ /* 0x000fe200078e00ff */
[----:B------:R-:W-:Y:S01]  /*92b0*/  FMNMX.FTZ R20, R25, R20, !PT ;  /* 0x0000001419147209 */ /* 0x000fe20007810000 */
[----:B------:R-:W-:Y:S01]  /*92c0*/  MUFU.EX2 R52, R52 ;  /* 0x0000003400347308 */ /* 0x000fe20000000800 */
[----:B------:R-:W-:Y:S01]  /*92d0*/  LOP3.LUT R244, R61, UR8, R244, 0x96, !PT ;  /* 0x000000083df47c12 */ /* 0x000fe2000f8e96f4 */
[----:B-1----:R-:W-:Y:S01]  /*92e0*/  FADD.FTZ R34, R144, R34 ;  /* 0x0000002290227221 */ /* 0x002fe20000010000 */
[----:B------:R-:W-:Y:S02]  /*92f0*/  FMNMX.FTZ R20, R28, R20, !PT ;  /* 0x000000141c147209 */ /* 0x000fe40007810000 */
[----:B--2---:R-:W-:Y:S01]  /*9300*/  FMNMX.FTZ R3, R22, R3, !PT ;  /* 0x0000000316037209 */ /* 0x004fe20007810000 */
[----:B------:R-:W-:Y:S01]  /*9310*/  IMAD.WIDE.U32 R244, R244, -0x326172a9, RZ ;  /* 0xcd9e8d57f4f47825 */ /* 0x000fe200078e00ff */
[----:B------:R-:W-:Y:S01]  /*9320*/  FMNMX.FTZ R20, R29, R20, !PT ;  /* 0x000000141d147209 */ /* 0x000fe20007810000 */
[----:B------:R-:W-:Y:S01]  /*9330*/  MUFU.EX2 R51, R51 ;  /* 0x0000003300337308 */ /* 0x000fe20000000800 */
[C---:B------:R-:W-:Y:S01]  /*9340*/  FSETP.NEU.FTZ.AND P3, PT, R3.reuse, -INF , PT ;  /* 0xff8000000300780b */ /* 0x040fe20003f7d000 */
[----:B------:R-:W-:Y:S01]  /*9350*/  FMUL.FTZ R140, R3, c[0x0][0x23c] ;  /* 0x00008f00038c7a20 */ /* 0x000fe20000410000 */
[----:B------:R-:W-:Y:S01]  /*9360*/  FMNMX.FTZ R20, R30, R20, !PT ;  /* 0x000000141e147209 */ /* 0x000fe20007810000 */
[----:B---3--:R-:W-:-:S03]  /*9370*/  FADD.FTZ R34, R146, R34 ;  /* 0x0000002292227221 */ /* 0x008fc60000010000 */
[----:B------:R-:W-:Y:S02]  /*9380*/  FMNMX.FTZ R20, R43, R20, !PT ;  /* 0x000000142b147209 */ /* 0x000fe40007810000 */
[----:B------:R-:W-:-:S03]  /*9390*/  FSEL R140, R140, RZ, P3 ;  /* 0x000000ff8c8c7208 */ /* 0x000fc60001800000 */
[----:B------:R-:W1:Y:S02]  /*93a0*/  SHFL.BFLY PT, R21, R20, 0x2, 0x1f ;  /* 0x0c401f0014157f89 */ /* 0x000e6400000e0000 */
[--C-:B------:R-:W-:Y:S02]  /*93b0*/  FFMA.FTZ R62, R67, c[0x0][0x23c], -R140.reuse ;  /* 0x00008f00433e7a23 */ /* 0x100fe4000001088c */
[--C-:B------:R-:W-:Y:S02]  /*93c0*/  FFMA.FTZ R64, R241, c[0x0][0x23c], -R140.reuse ;  /* 0x00008f00f1407a23 */ /* 0x100fe4000001088c */
[--C-:B------:R-:W-:Y:S02]  /*93d0*/  FFMA.FTZ R63, R229, c[0x0][0x23c], -R140.reuse ;  /* 0x00008f00e53f7a23 */ /* 0x100fe4000001088c */
[----:B------:R-:W-:Y:S01]  /*93e0*/  MUFU.EX2 R62, R62 ;  /* 0x0000003e003e7308 */ /* 0x000fe20000000800 */
[--C-:B------:R-:W-:Y:S02]  /*93f0*/  FFMA.FTZ R145, R145, c[0x0][0x23c], -R140.reuse ;  /* 0x00008f0091917a23 */ /* 0x100fe4000001088c */
[----:B------:R-:W-:-:S02]  /*9400*/  FFMA.FTZ R148, R148, c[0x0][0x23c], -R140 ;  /* 0x00008f0094947a23 */ /* 0x000fc4000001088c */
[--C-:B------:R-:W-:Y:S02]  /*9410*/  FFMA.FTZ R152, R152, c[0x0][0x23c], -R140.reuse ;  /* 0x00008f0098987a23 */ /* 0x100fe4000001088c */
[--C-:B------:R-:W-:Y:S01]  /*9420*/  FFMA.FTZ R155, R155, c[0x0][0x23c], -R140.reuse ;  /* 0x00008f009b9b7a23 */ /* 0x100fe2000001088c */
[----:B------:R-:W-:Y:S01]  /*9430*/  MUFU.EX2 R64, R64 ;  /* 0x0000004000407308 */ /* 0x000fe20000000800 */
[--C-:B------:R-:W-:Y:S02]  /*9440*/  FFMA.FTZ R50, R50, c[0x0][0x23c], -R140.reuse ;  /* 0x00008f0032327a23 */ /* 0x100fe4000001088c */
[--C-:B------:R-:W-:Y:S02]  /*9450*/  FFMA.FTZ R55, R55, c[0x0][0x23c], -R140.reuse ;  /* 0x00008f0037377a23 */ /* 0x100fe4000001088c */
[--C-:B------:R-:W-:Y:S02]  /*9460*/  FFMA.FTZ R47, R47, c[0x0][0x23c], -R140.reuse ;  /* 0x00008f002f2f7a23 */ /* 0x100fe4000001088c */
[----:B------:R-:W-:Y:S01]  /*9470*/  FFMA.FTZ R48, R48, c[0x0][0x23c], -R140 ;  /* 0x00008f0030307a23 */ /* 0x000fe2000001088c */
[----:B-1----:R-:W-:Y:S01]  /*9480*/  FMNMX.FTZ R20, R20, R21, !PT ;  /* 0x0000001514147209 */ /* 0x002fe20007810000 */
[----:B------:R-:W-:Y:S01]  /*9490*/  MUFU.EX2 R63, R63 ;  /* 0x0000003f003f7308 */ /* 0x000fe20000000800 */
[----:B------:R-:W-:Y:S01]  /*94a0*/  LOP3.LUT R21, R175, UR6, R60, 0x96, !PT ;  /* 0x00000006af157c12 */ /* 0x000fe2000f8e963c */
[--C-:B------:R-:W-:Y:S01]  /*94b0*/  FFMA.FTZ R31, R31, c[0x0][0x23c], -R140.reuse ;  /* 0x00008f001f1f7a23 */ /* 0x100fe2000001088c */
[----:B------:R-:W-:Y:S01]  /*94c0*/  IADD3 R175, R167, 0x1, RZ ;  /* 0x00000001a7af7810 */ /* 0x000fe20007ffe0ff */
[----:B------:R-:W1:Y:S01]  /*94d0*/  SHFL.BFLY PT, R2, R20, 0x1, 0x1f ;  /* 0x0c201f0014027f89 */ /* 0x000e6200000e0000 */
[----:B------:R-:W-:-:S02]  /*94e0*/  FFMA.FTZ R46, R46, c[0x0][0x23c], -R140 ;  /* 0x00008f002e2e7a23 */ /* 0x000fc4000001088c */
[----:B------:R-:W-:Y:S01]  /*94f0*/  IMAD.WIDE.U32 R60, R21, -0x326172a9, RZ ;  /* 0xcd9e8d57153c7825 */ /* 0x000fe200078e00ff */
[----:B------:R-:W-:Y:S01]  /*9500*/  MUFU.EX2 R145, R145 ;  /* 0x0000009100917308 */ /* 0x000fe20000000800 */
[----:B------:R-:W-:-:S03]  /*9510*/  LOP3.LUT R175, R171, UR25, R175, 0x96, !PT ;  /* 0x00000019abaf7c12 */ /* 0x000fc6000f8e96af */
[C---:B------:R-:W-:Y:S02]  /*9520*/  LOP3.LUT R22, R60.reuse, 0xffff, RZ, 0xc0, !PT ;  /* 0x0000ffff3c167812 */ /* 0x040fe400078ec0ff */
[----:B------:R-:W-:Y:S02]  /*9530*/  LOP3.LUT R21, R60, 0xff, RZ, 0xc0, !PT ;  /* 0x000000ff3c157812 */ /* 0x000fe400078ec0ff */
[----:B------:R-:W-:Y:S01]  /*9540*/  SHF.R.U32.HI R22, RZ, 0x8, R22 ;  /* 0x00000008ff167819 */ /* 0x000fe20000011616 */
[----:B------:R-:W-:Y:S03]  /*9550*/  MUFU.EX2 R148, R148 ;  /* 0x0000009400947308 */ /* 0x000fe60000000800 */
[----:B------:R-:W-:Y:S02]  /*9560*/  PRMT R21, R21, 0x5410, R22 ;  /* 0x0000541015157816 */ /* 0x000fe40000000016 */
[----:B------:R-:W-:-:S03]  /*9570*/  SHF.R.U32.HI R22, RZ, 0x18, R60 ;  /* 0x00000018ff167819 */ /* 0x000fc6000001163c */
[----:B------:R-:W-:Y:S01]  /*9580*/  HSET2.LE.AND R21, R21, R45, PT ;  /* 0x0000002d15157233 */ /* 0x000fe20003803000 */
[----:B------:R-:W-:Y:S01]  /*9590*/  MUFU.EX2 R152, R152 ;  /* 0x0000009800987308 */ /* 0x000fe20000000800 */
[----:B-1----:R-:W-:Y:S02]  /*95a0*/  FMNMX.FTZ R2, R20, R2, !PT ;  /* 0x0000000214027209 */ /* 0x002fe40007810000 */
[----:B------:R-:W-:Y:S02]  /*95b0*/  SHF.R.U32.HI R20, RZ, 0x10, R60 ;  /* 0x00000010ff147819 */ /* 0x000fe4000001163c */
[C---:B------:R-:W-:Y:S01]  /*95c0*/  FSETP.NEU.FTZ.AND P2, PT, R2.reuse, -INF , PT ;  /* 0xff8000000200780b */ /* 0x040fe20003f5d000 */
[----:B------:R-:W-:Y:S01]  /*95d0*/  FMUL.FTZ R134, R2, c[0x0][0x23c] ;  /* 0x00008f0002867a20 */ /* 0x000fe20000410000 */
[----:B------:R-:W-:Y:S01]  /*95e0*/  LOP3.LUT R20, R20, 0xff, RZ, 0xc0, !PT ;  /* 0x000000ff14147812 */ /* 0x000fe200078ec0ff */
[----:B------:R-:W-:Y:S03]  /*95f0*/  MUFU.EX2 R155, R155 ;  /* 0x0000009b009b7308 */ /* 0x000fe60000000800 */
[----:B------:R-:W-:-:S02]  /*9600*/  PRMT R20, R20, 0x5410, R22 ;  /* 0x0000541014147816 */ /* 0x000fc40000000016 */
        /* <DEDUP_REMOVED lines=9> */
[----:B------:R-:W-:Y:S01]  /*96a0*/  FFMA.FTZ R58, R231, c[0x0][0x23c], -R134 ;  /* 0x00008f00e73a7a23 */ /* 0x000fe20000010886 */
[----:B------:R-:W-:Y:S01]  /*96b0*/  LOP3.LUT R244, R245, UR7, R246, 0x96, !PT ;  /* 0x00000007f5f47c12 */ /* 0x000fe2000f8e96f6 */
[----:B------:R-:W-:Y:S01]  /*96c0*/  FFMA.FTZ R60, R142, c[0x0][0x23c], -R134 ;  /* 0x00008f008e3c7a23 */ /* 0x000fe20000010886 */
[----:B------:R-:W-:Y:S01]  /*96d0*/  PRMT R135, R23, 0x5410, R135 ;  /* 0x0000541017877816 */ /* 0x000fe20000000087 */
[----:B------:R-:W-:Y:S01]  /*96e0*/  MUFU.EX2 R59, R59 ;  /* 0x0000003b003b7308 */ /* 0x000fe20000000800 */
[----:B------:R-:W-:Y:S01]  /*96f0*/  SHF.R.U32.HI R23, RZ, 0x10, R22 ;  /* 0x00000010ff177819 */ /* 0x000fe20000011616 */
[----:B------:R-:W-:Y:S01]  /*9700*/  FFMA.FTZ R65, R65, c[0x0][0x23c], -R134 ;  /* 0x00008f0041417a23 */ /* 0x000fe20000010886 */
[----:B------:R-:W-:Y:S01]  /*9710*/  SHF.R.U32.HI R142, RZ, 0x18, R22 ;  /* 0x00000018ff8e7819 */ /* 0x000fe20000011616 */
[----:B------:R-:W-:Y:S01]  /*9720*/  IMAD.WIDE.U32 R244, R244, -0x2daee0ad, RZ ;  /* 0xd2511f53f4f47825 */ /* 0x000fe200078e00ff */
[----:B------:R-:W-:-:S02]  /*9730*/  LOP3.LUT R23, R23, 0xff, RZ, 0xc0, !PT ;  /* 0x000000ff17177812 */ /* 0x000fc400078ec0ff */
[----:B------:R-:W-:Y:S01]  /*9740*/  FSEL R22, R3, RZ, P3 ;  /* 0x000000ff03167208 */ /* 0x000fe20001800000 */
[----:B------:R-:W1:Y:S01]  /*9750*/  MUFU.EX2 R58, R58 ;  /* 0x0000003a003a7308 */ /* 0x000e620000000800 */
[----:B------:R-:W-:Y:S01]  /*9760*/  PRMT R142, R23, 0x5410, R142 ;  /* 0x00005410178e7816 */ /* 0x000fe2000000008e */
[----:B------:R-:W-:Y:S01]  /*9770*/  FFMA.FTZ R141, R141, c[0x0][0x23c], -R134 ;  /* 0x00008f008d8d7a23 */ /* 0x000fe20000010886 */
[----:B------:R-:W-:Y:S01]  /*9780*/  FSEL R23, R2, RZ, P2 ;  /* 0x000000ff02177208 */ /* 0x000fe20001000000 */
[----:B------:R-:W-:Y:S01]  /*9790*/  FADD.FTZ R22, R137, -R22 ;  /* 0x8000001689167221 */ /* 0x000fe20000010000 */
[----:B------:R-:W-:Y:S01]  /*97a0*/  LOP3.LUT R174, R245, UR17, R174, 0x96, !PT ;  /* 0x00000011f5ae7c12 */ /* 0x000fe2000f8e96ae */
[----:B------:R-:W-:Y:S01]  /*97b0*/  FFMA.FTZ R137, R230, c[0x0][0x23c], -R139 ;  /* 0x00008f00e6897a23 */ /* 0x000fe2000001088b */
[----:B------:R-:W-:Y:S01]  /*97c0*/  SHF.R.U32.HI R167, RZ, 0x10, R244 ;  /* 0x00000010ffa77819 */ /* 0x000fe200000116f4 */
[----:B------:R-:W2:Y:S01]  /*97d0*/  MUFU.EX2 R61, R61 ;  /* 0x0000003d003d7308 */ /* 0x000ea20000000800 */
[----:B------:R-:W-:Y:S01]  /*97e0*/  FADD.FTZ R23, R136, -R23 ;  /* 0x8000001788177221 */ /* 0x000fe20000010000 */
[----:B------:R-:W-:Y:S01]  /*97f0*/  SHF.R.U32.HI R169, RZ, 0x10, R174 ;  /* 0x00000010ffa97819 */ /* 0x000fe200000116ae */
[----:B------:R-:W-:Y:S01]  /*9800*/  FMUL.FTZ R67, R22, c[0x0][0x23c] ;  /* 0x00008f0016437a20 */ /* 0x000fe20000410000 */
[----:B------:R-:W-:Y:S01]  /*9810*/  LOP3.LUT R167, R167, 0xff, RZ, 0xc0, !PT ;  /* 0x000000ffa7a77812 */ /* 0x000fe200078ec0ff */
[----:B------:R-:W-:Y:S01]  /*9820*/  FMUL.FTZ R66, R23, c[0x0][0x23c] ;  /* 0x00008f0017427a20 */ /* 0x000fe20000410000 */
[----:B------:R-:W-:Y:S01]  /*9830*/  LOP3.LUT R169, R169, 0xff, RZ, 0xc0, !PT ;  /* 0x000000ffa9a97812 */ /* 0x000fe200078ec0ff */
[----:B------:R-:W-:Y:S01]  /*9840*/  FFMA.FTZ R136, R178, c[0x0][0x23c], -R139 ;  /* 0x00008f00b2887a23 */ /* 0x000fe2000001088b */
[----:B------:R-:W-:Y:S01]  /*9850*/  MUFU.EX2 R60, R60 ;  /* 0x0000003c003c7308 */ /* 0x000fe20000000800 */
[----:B-1----:R-:W-:Y:S01]  /*9860*/  F2FP.BF16.PACK_AB R23, R58, R59 ;  /* 0x0000003b3a17723e */ /* 0x002fe200000010ff */
[--C-:B------:R-:W-:Y:S01]  /*9870*/  FFMA.FTZ R147, R147, c[0x0][0x23c], -R134.reuse ;  /* 0x00008f0093937a23 */ /* 0x100fe20000010886 */
[----:B------:R-:W-:Y:S01]  /*9880*/  F2FP.BF16.PACK_AB R171, R155, R152 ;  /* 0x000000989bab723e */ /* 0x000fe200000010ff */
[--C-:B------:R-:W-:Y:S01]  /*9890*/  FFMA.FTZ R150, R150, c[0x0][0x23c], -R134.reuse ;  /* 0x00008f0096967a23 */ /* 0x100fe20000010886 */
[----:B------:R-:W-:Y:S01]  /*98a0*/  LOP3.LUT R23, R20, R23, RZ, 0xc0, !PT ;  /* 0x0000001714177212 */ /* 0x000fe200078ec0ff */
[----:B------:R-:W-:Y:S01]  /*98b0*/  HSET2.LE.AND R20, R135, R45, PT ;  /* 0x0000002d87147233 */ /* 0x000fe20003803000 */
[--C-:B------:R-:W-:Y:S01]  /*98c0*/  FFMA.FTZ R143, R143, c[0x0][0x23c], -R134.reuse ;  /* 0x00008f008f8f7a23 */ /* 0x100fe20000010886 */
[----:B------:R-:W1:Y:S01]  /*98d0*/  MUFU.EX2 R65, R65 ;  /* 0x0000004100417308 */ /* 0x000e620000000800 */
[----:B--2---:R-:W-:Y:S01]  /*98e0*/  F2FP.BF16.PACK_AB R22, R61, R62 ;  /* 0x0000003e3d16723e */ /* 0x004fe200000010ff */
[----:B------:R-:W-:-:S02]  /*98f0*/  FFMA.FTZ R36, R36, c[0x0][0x23c], -R134 ;  /* 0x00008f0024247a23 */ /* 0x000fc40000010886 */
[--C-:B------:R-:W-:Y:S01]  /*9900*/  FFMA.FTZ R28, R28, c[0x0][0x23c], -R134.reuse ;  /* 0x00008f001c1c7a23 */ /* 0x100fe20000010886 */
[----:B------:R-:W-:Y:S01]  /*9910*/  LOP3.LUT R22, R21, R22, RZ, 0xc0, !PT ;  /* 0x0000001615167212 */ /* 0x000fe200078ec0ff */
[----:B------:R-:W-:Y:S01]  /*9920*/  FFMA.FTZ R30, R30, c[0x0][0x23c], -R134 ;  /* 0x00008f001e1e7a23 */ /* 0x000fe20000010886 */
[----:B------:R-:W-:Y:S01]  /*9930*/  F2FP.BF16.PACK_AB R21, R63, R64 ;  /* 0x000000403f15723e */ /* 0x000fe200000010ff */
[----:B------:R-:W2:Y:S03]  /*9940*/  MUFU.EX2 R67, R67 ;  /* 0x0000004300437308 */ /* 0x000ea60000000800 */
[----:B------:R-:W-:Y:S01]  /*9950*/  LOP3.LUT R20, R20, R21, RZ, 0xc0, !PT ;  /* 0x0000001514147212 */ /* 0x000fe200078ec0ff */
[----:B------:R-:W-:Y:S01]  /*9960*/  HSET2.LE.AND R21, R142, R45, PT ;  /* 0x0000002d8e157233 */ /* 0x000fe20003803000 */
[----:B------:R-:W-:-:S03]  /*9970*/  FFMA.FTZ R142, R228, c[0x0][0x23c], -R139 ;  /* 0x00008f00e48e7a23 */ /* 0x000fc6000001088b */
[----:B------:R-:W3:Y:S01]  /*9980*/  MUFU.EX2 R66, R66 ;  /* 0x0000004200427308 */ /* 0x000ee20000000800 */
[----:B-1----:R-:W-:-:S04]  /*9990*/  F2FP.BF16.PACK_AB R135, R65, R60 ;  /* 0x0000003c4187723e */ /* 0x002fc800000010ff */
[----:B------:R-:W-:Y:S01]  /*99a0*/  LOP3.LUT R21, R21, R135, RZ, 0xc0, !PT ;  /* 0x0000008715157212 */ /* 0x000fe200078ec0ff */
[----:B------:R-:W-:Y:S02]  /*99b0*/  FFMA.FTZ R135, R179, c[0x0][0x23c], -R139 ;  /* 0x00008f00b3877a23 */ /* 0x000fe4000001088b */
[-C--:B--2---:R-:W-:Y:S01]  /*99c0*/  FMUL.FTZ R112, R112, R67.reuse ;  /* 0x0000004370707220 */ /* 0x084fe20000410000 */
[----:B------:R-:W-:Y:S01]  /*99d0*/  MUFU.EX2 R136, R136 ;  /* 0x0000008800887308 */ /* 0x000fe20000000800 */
[-C--:B------:R-:W-:Y:S02]  /*99e0*/  FMUL.FTZ R113, R113, R67.reuse ;  /* 0x0000004371717220 */ /* 0x080fe40000410000 */
[-C--:B------:R-:W-:Y:S02]  /*99f0*/  FMUL.FTZ R104, R104, R67.reuse ;  /* 0x0000004368687220 */ /* 0x080fe40000410000 */
        /* <DEDUP_REMOVED lines=12> */
[----:B------:R-:W-:Y:S01]  /*9ac0*/  IMAD.WIDE.U32 R12, R170, -0x2daee0ad, RZ ;  /* 0xd2511f53aa0c7825 */ /* 0x000fe200078e00ff */
[C---:B------:R-:W-:Y:S01]  /*9ad0*/  HMMA.16816.F32.BF16 R104, R20.reuse, R10, R104 ;  /* 0x0000000a1468723c */ /* 0x040fe20000041868 */
[----:B------:R-:W-:Y:S01]  /*9ae0*/  LOP3.LUT R170, R174, 0xff, RZ, 0xc0, !PT ;  /* 0x000000ffaeaa7812 */ /* 0x000fe200078ec0ff */
[----:B------:R-:W-:Y:S01]  /*9af0*/  MUFU.EX2 R142, R142 ;  /* 0x0000008e008e7308 */ /* 0x000fe20000000800 */
[-C--:B------:R-:W-:Y:S02]  /*9b00*/  FMUL.FTZ R88, R88, R67.reuse ;  /* 0x0000004358587220 */ /* 0x080fe40000410000 */
[-C--:B------:R-:W-:Y:S02]  /*9b10*/  FMUL.FTZ R89, R89, R67.reuse ;  /* 0x0000004359597220 */ /* 0x080fe40000410000 */
[----:B------:R-:W-:Y:S01]  /*9b20*/  LOP3.LUT R11, R12, 0xffff, RZ, 0xc0, !PT ;  /* 0x0000ffff0c0b7812 */ /* 0x000fe200078ec0ff */
[-C--:B------:R-:W-:Y:S01]  /*9b30*/  FMUL.FTZ R90, R90, R66.reuse ;  /* 0x000000425a5a7220 */ /* 0x080fe20000410000 */
[C---:B------:R-:W-:Y:S01]  /*9b40*/  HMMA.16816.F32.BF16 R108, R20.reuse, R8, R108 ;  /* 0x00000008146c723c */ /* 0x040fe2000004186c */
[-C--:B------:R-:W-:Y:S01]  /*9b50*/  FMUL.FTZ R91, R91, R66.reuse ;  /* 0x000000425b5b7220 */ /* 0x080fe20000410000 */
[----:B------:R-:W-:Y:S01]  /*9b60*/  SHF.R.U32.HI R11, RZ, 0x8, R11 ;  /* 0x00000008ff0b7819 */ /* 0x000fe2000001160b */
[-C--:B------:R-:W-:Y:S01]  /*9b70*/  FMUL.FTZ R128, R128, R67.reuse ;  /* 0x0000004380807220 */ /* 0x080fe20000410000 */
[----:B------:R-:W-:Y:S01]  /*9b80*/  LOP3.LUT R10, R13, UR17, R172, 0x96, !PT ;  /* 0x000000110d0a7c12 */ /* 0x000fe2000f8e96ac */
[-C--:B------:R-:W-:Y:S01]  /*9b90*/  FMUL.FTZ R129, R129, R67.reuse ;  /* 0x0000004381817220 */ /* 0x080fe20000410000 */
[----:B------:R-:W1:Y:S01]  /*9ba0*/  MUFU.EX2 R141, R141 ;  /* 0x0000008d008d7308 */ /* 0x000e620000000800 */
[----:B------:R-:W-:Y:S01]  /*9bb0*/  LOP3.LUT R8, R12, 0xff, RZ, 0xc0, !PT ;  /* 0x000000ff0c087812 */ /* 0x000fe200078ec0ff */
[C---:B------:R-:W-:Y:S01]  /*9bc0*/  HMMA.16816.F32.BF16 R88, R20.reuse, R4, R88 ;  /* 0x000000041458723c */ /* 0x040fe20000041858 */
[----:B------:R-:W-:Y:S01]  /*9bd0*/  SHF.R.U32.HI R9, RZ, 0x10, R12 ;  /* 0x00000010ff097819 */ /* 0x000fe2000001160c */
[-C--:B------:R-:W-:Y:S01]  /*9be0*/  FMUL.FTZ R130, R130, R66.reuse ;  /* 0x0000004282827220 */ /* 0x080fe20000410000 */
[----:B------:R-:W-:Y:S01]  /*9bf0*/  PRMT R8, R8, 0x5410, R11 ;  /* 0x0000541008087816 */ /* 0x000fe2000000000b */
[-C--:B------:R-:W-:Y:S01]  /*9c00*/  FMUL.FTZ R131, R131, R66.reuse ;  /* 0x0000004283837220 */ /* 0x080fe20000410000 */
[----:B------:R-:W-:Y:S01]  /*9c10*/  LOP3.LUT R11, R10, 0xffff, RZ, 0xc0, !PT ;  /* 0x0000ffff0a0b7812 */ /* 0x000fe200078ec0ff */
[-C--:B------:R-:W-:Y:S01]  /*9c20*/  FMUL.FTZ R116, R116, R67.reuse ;  /* 0x0000004374747220 */ /* 0x080fe20000410000 */
[----:B------:R-:W-:Y:S01]  /*9c30*/  SHF.R.U32.HI R4, RZ, 0x10, R10 ;  /* 0x00000010ff047819 */ /* 0x000fe2000001160a */
        /* <DEDUP_REMOVED lines=19> */
[C---:B------:R-:W-:Y:S01]  /*9d70*/  HMMA.16816.F32.BF16 R128, R20.reuse, R16, R128 ;  /* 0x000000101480723c */ /* 0x040fe20000041880 */
[-C--:B------:R-:W-:Y:S01]  /*9d80*/  FMUL.FTZ R99, R99, R66.reuse ;  /* 0x0000004263637220 */ /* 0x080fe20000410000 */
[--C-:B------:R-:W-:Y:S01]  /*9d90*/  HSET2.LE.AND R8, R8, R45.reuse, PT ;  /* 0x0000002d08087233 */ /* 0x100fe20003803000 */
[----:B------:R-:W-:Y:S01]  /*9da0*/  MUFU.EX2 R147, R147 ;  /* 0x0000009300937308 */ /* 0x000fe20000000800 */
[--C-:B------:R-:W-:Y:S01]  /*9db0*/  HSET2.LE.AND R9, R9, R45.reuse, PT ;  /* 0x0000002d09097233 */ /* 0x100fe20003803000 */
[----:B------:R-:W-:Y:S01]  /*9dc0*/  FFMA.FTZ R64, R225, R67, R64 ;  /* 0x00000043e1407223 */ /* 0x000fe20000010040 */
[--C-:B------:R-:W-:Y:S01]  /*9dd0*/  HSET2.LE.AND R5, R5, R45.reuse, PT ;  /* 0x0000002d05057233 */ /* 0x100fe20003803000 */
[----:B------:R-:W-:Y:S01]  /*9de0*/  FFMA.FTZ R60, R224, R66, R60 ;  /* 0x00000042e03c7223 */ /* 0x000fe2000001003c */
[----:B------:R-:W-:Y:S01]  /*9df0*/  HMMA.16816.F32.BF16 R116, R20, R18, R116 ;  /* 0x000000121474723c */ /* 0x000fe20000041874 */
[----:B------:R-:W-:Y:S01]  /*9e00*/  HSET2.LE.AND R4, R4, R45, PT ;  /* 0x0000002d04047233 */ /* 0x000fe20003803000 */
[----:B------:R-:W2:Y:S01]  /*9e10*/  LDSM.16.MT88.4 R16, [R188+0x6800] ;  /* 0x00680000bc10783b */ /* 0x000ea20000004200 */
[----:B------:R-:W-:Y:S01]  /*9e20*/  MUFU.EX2 R150, R150 ;  /* 0x0000009600967308 */ /* 0x000fe20000000800 */
[----:B------:R-:W-:-:S02]  /*9e30*/  FADD.FTZ R64, R63, R64 ;  /* 0x000000403f407221 */ /* 0x000fc40000010000 */
[----:B------:R-:W-:Y:S02]  /*9e40*/  FADD.FTZ R60, R65, R60 ;  /* 0x0000003c413c7221 */ /* 0x000fe40000010000 */
[C---:B------:R-:W-:Y:S01]  /*9e50*/  HMMA.16816.F32.BF16 R76, R20.reuse, R14, R76 ;  /* 0x0000000e144c723c */ /* 0x040fe2000004184c */
[----:B------:R-:W3:Y:S01]  /*9e60*/  LDSM.16.MT88.4 R12, [R186+0x6800] ;  /* 0x00680000ba0c783b */ /* 0x000ee20000004200 */
[----:B------:R-:W-:Y:S01]  /*9e70*/  FADD.FTZ R64, R62, R64 ;  /* 0x000000403e407221 */ /* 0x000fe20000010000 */
[----:B------:R-:W4:Y:S01]  /*9e80*/  MUFU.EX2 R143, R143 ;  /* 0x0000008f008f7308 */ /* 0x000f220000000800 */
[----:B------:R-:W-:Y:S02]  /*9e90*/  FADD.FTZ R60, R59, R60 ;  /* 0x0000003c3b3c7221 */ /* 0x000fe40000010000 */
[----:B------:R-:W-:Y:S02]  /*9ea0*/  FADD.FTZ R64, R61, R64 ;  /* 0x000000403d407221 */ /* 0x000fe40000010000 */
[----:B------:R-:W-:Y:S01]  /*9eb0*/  HMMA.16816.F32.BF16 R96, R20, R6, R96 ;  /* 0x000000061460723c */ /* 0x000fe20000041860 */
[----:B------:R-:W-:-:S02]  /*9ec0*/  FADD.FTZ R60, R58, R60 ;  /* 0x0000003c3a3c7221 */ /* 0x000fc40000010000 */
[----:B------:R-:W-:Y:S01]  /*9ed0*/  MUFU.EX2 R55, R55 ;  /* 0x0000003700377308 */ /* 0x000fe20000000800 */
[----:B------:R-:W-:Y:S02]  /*9ee0*/  FADD.FTZ R64, R145, R64 ;  /* 0x0000004091407221 */ /* 0x000fe40000010000 */
[----:B-1----:R-:W-:Y:S01]  /*9ef0*/  FADD.FTZ R60, R141, R60 ;  /* 0x0000003c8d3c7221 */ /* 0x002fe20000010000 */
[----:B------:R-:W-:Y:S01]  /*9f00*/  F2FP.BF16.PACK_AB R22, R142, R137 ;  /* 0x000000898e16723e */ /* 0x000fe200000010ff */
[----:B------:R-:W-:Y:S01]  /*9f10*/  FADD.FTZ R39, R136, R39 ;  /* 0x0000002788277221 */ /* 0x000fe20000010000 */
[----:B------:R-:W-:Y:S01]  /*9f20*/  F2FP.BF16.PACK_AB R23, R157, R159 ;  /* 0x0000009f9d17723e */ /* 0x000fe200000010ff */
[----:B------:R-:W-:Y:S01]  /*9f30*/  FADD.FTZ R64, R148, R64 ;  /* 0x0000004094407221 */ /* 0x000fe20000010000 */
[----:B------:R-:W-:Y:S01]  /*9f40*/  F2FP.BF16.PACK_AB R20, R135, R136 ;  /* 0x000000888714723e */ /* 0x000fe200000010ff */
[----:B------:R-:W1:Y:S01]  /*9f50*/  MUFU.EX2 R47, R47 ;  /* 0x0000002f002f7308 */ /* 0x000e620000000800 */
[----:B------:R-:W-:Y:S01]  /*9f60*/  F2FP.BF16.PACK_AB R21, R161, R156 ;  /* 0x0000009ca115723e */ /* 0x000fe200000010ff */
[----:B----4-:R-:W-:Y:S01]  /*9f70*/  FADD.FTZ R60, R143, R60 ;  /* 0x0000003c8f3c7221 */ /* 0x010fe20000010000 */
[----:B------:R-:W-:Y:S01]  /*9f80*/  LOP3.LUT R22, R8, R22, RZ, 0xc0, !PT ;  /* 0x0000001608167212 */ /* 0x000fe200078ec0ff */
[----:B------:R-:W-:Y:S01]  /*9f90*/  FADD.FTZ R39, R135, R39 ;  /* 0x0000002787277221 */ /* 0x000fe20000010000 */
[----:B------:R-:W-:Y:S01]  /*9fa0*/  LOP3.LUT R23, R9, R23, RZ, 0xc0, !PT ;  /* 0x0000001709177212 */ /* 0x000fe200078ec0ff */
[----:B------:R-:W-:Y:S01]  /*9fb0*/  FADD.FTZ R64, R152, R64 ;  /* 0x0000004098407221 */ /* 0x000fe20000010000 */
[----:B------:R-:W-:Y:S01]  /*9fc0*/  LOP3.LUT R20, R5, R20, RZ, 0xc0, !PT ;  /* 0x0000001405147212 */ /* 0x000fe200078ec0ff */
[----:B------:R-:W4:Y:S01]  /*9fd0*/  LDSM.16.MT88.4 R8, [R185+0x6800] ;  /* 0x00680000b908783b */ /* 0x000f220000004200 */
[----:B------:R-:W-:Y:S01]  /*9fe0*/  LOP3.LUT R21, R4, R21, RZ, 0xc0, !PT ;  /* 0x0000001504157212 */ /* 0x000fe200078ec0ff */
[----:B------:R-:W5:Y:S01]  /*9ff0*/  MUFU.EX2 R48, R48 ;  /* 0x0000003000307308 */ /* 0x000f620000000800 */
[----:B------:R-:W-:Y:S01]  /*a000*/  FADD.FTZ R60, R147, R60 ;  /* 0x0000003c933c7221 */ /* 0x000fe20000010000 */
[----:B------:R-:W4:Y:S01]  /*a010*/  LDSM.16.MT88.4 R4, [R184+0x6800] ;  /* 0x00680000b804783b */ /* 0x000f220000004200 */
[----:B------:R-:W-:-:S02]  /*a020*/  FADD.FTZ R39, R137, R39 ;  /* 0x0000002789277221 */ /* 0x000fc40000010000 */
[----:B------:R-:W-:Y:S01]  /*a030*/  FADD.FTZ R64, R155, R64 ;  /* 0x000000409b407221 */ /* 0x000fe20000010000 */
[C---:B--2---:R-:W-:Y:S01]  /*a040*/  HMMA.16816.F32.BF16 R124, R20.reuse, R16, R124 ;  /* 0x00000010147c723c */ /* 0x044fe2000004187c */
[----:B------:R-:W-:Y:S01]  /*a050*/  FADD.FTZ R60, R150, R60 ;  /* 0x0000003c963c7221 */ /* 0x000fe20000010000 */
[----:B------:R-:W2:Y:S01]  /*a060*/  MUFU.EX2 R36, R36 ;  /* 0x0000002400247308 */ /* 0x000ea20000000800 */
[----:B------:R-:W-:Y:S02]  /*a070*/  FADD.FTZ R39, R142, R39 ;  /* 0x000000278e277221 */ /* 0x000fe40000010000 */
[----:B-1----:R-:W-:Y:S02]  /*a080*/  FADD.FTZ R64, R47, R64 ;  /* 0x000000402f407221 */ /* 0x002fe40000010000 */
[----:B------:R-:W-:Y:S01]  /*a090*/  FADD.FTZ R39, R151, R39 ;  /* 0x0000002797277221 */ /* 0x000fe20000010000 */
[----:B------:R-:W-:Y:S01]  /*a0a0*/  HMMA.16816.F32.BF16 R120, R20, R18, R120 ;  /* 0x000000121478723c */ /* 0x000fe20000041878 */
[----:B------:R-:W-:Y:S01]  /*a0b0*/  IMAD.MOV.U32 R136, RZ, RZ, R2 ;  /* 0x000000ffff887224 */ /* 0x000fe200078e0002 */
[----:B------:R-:W-:Y:S01]  /*a0c0*/  MUFU.EX2 R31, R31 ;  /* 0x0000001f001f7308 */ /* 0x000fe20000000800 */
[----:B-----5:R-:W-:-:S02]  /*a0d0*/  FADD.FTZ R64, R48, R64 ;  /* 0x0000004030407221 */ /* 0x020fc40000010000 */
[----:B------:R-:W-:Y:S02]  /*a0e0*/  FADD.FTZ R39, R154, R39 ;  /* 0x000000279a277221 */ /* 0x000fe40000010000 */
[----:B------:R-:W-:Y:S01]  /*a0f0*/  FADD.FTZ R64, R50, R64 ;  /* 0x0000004032407221 */ /* 0x000fe20000010000 */
[C---:B---3--:R-:W-:Y:S01]  /*a100*/  HMMA.16816.F32.BF16 R68, R20.reuse, R12, R68 ;  /* 0x0000000c1444723c */ /* 0x048fe20000041844 */
[----:B------:R-:W-:Y:S01]  /*a110*/  FADD.FTZ R39, R158, R39 ;  /* 0x000000279e277221 */ /* 0x000fe20000010000 */
[----:B------:R-:W-:Y:S01]  /*a120*/  MUFU.EX2 R46, R46 ;  /* 0x0000002e002e7308 */ /* 0x000fe20000000800 */
[----:B--2---:R-:W-:Y:S02]  /*a130*/  FADD.FTZ R60, R36, R60 ;  /* 0x0000003c243c7221 */ /* 0x004fe40000010000 */
[----:B------:R-:W-:Y:S02]  /*a140*/  FADD.FTZ R64, R55, R64 ;  /* 0x0000004037407221 */ /* 0x000fe40000010000 */
[----:B------:R-:W-:Y:S01]  /*a150*/  FADD.FTZ R39, R160, R39 ;  /* 0x00000027a0277221 */ /* 0x000fe20000010000 */
[----:B------:R-:W-:Y:S01]  /*a160*/  HMMA.16816.F32.BF16 R72, R20, R14, R72 ;  /* 0x0000000e1448723c */ /* 0x000fe20000041848 */
[----:B------:R-:W-:Y:S01]  /*a170*/  IMAD.MOV.U32 R137, RZ, RZ, R3 ;  /* 0x000000ffff897224 */ /* 0x000fe200078e0003 */
[----:B------:R-:W-:Y:S01]  /*a180*/  MUFU.EX2 R28, R28 ;  /* 0x0000001c001c7308 */ /* 0x000fe20000000800 */
[----:B------:R-:W-:-:S05]  /*a190*/  IMAD.MOV.U32 R135, RZ, RZ, R177 ;  /* 0x000000ffff877224 */ /* 0x000fca00078e00b1 */
[C---:B----4-:R-:W-:Y:S02]  /*a1a0*/  HMMA.16816.F32.BF16 R80, R20.reuse, R8, R80 ;  /* 0x000000081450723c */ /* 0x050fe40000041850 */
[----:B------:R-:W-:Y:S06]  /*a1b0*/  MUFU.EX2 R30, R30 ;  /* 0x0000001e001e7308 */ /* 0x000fec0000000800 */
[C---:B------:R-:W-:Y:S08]  /*a1c0*/  HMMA.16816.F32.BF16 R84, R20.reuse, R10, R84 ;  /* 0x0000000a1454723c */ /* 0x040ff00000041854 */
[C---:B------:R-:W-:Y:S08]  /*a1d0*/  HMMA.16816.F32.BF16 R92, R20.reuse, R4, R92 ;  /* 0x00000004145c723c */ /* 0x040ff0000004185c */
[----:B------:R-:W-:Y:S07]  /*a1e0*/  HMMA.16816.F32.BF16 R100, R20, R6, R100 ;  /* 0x000000061464723c */ /* 0x000fee0000041864 */
[----:B------:R-:W-:-:S02]  /*a1f0*/  LOP3.LUT R22, R244, 0xffff, RZ, 0xc0, !PT ;  /* 0x0000fffff4167812 */ /* 0x000fc400078ec0ff */
[----:B------:R-:W-:Y:S02]  /*a200*/  LOP3.LUT R23, R174, 0xffff, RZ, 0xc0, !PT ;  /* 0x0000ffffae177812 */ /* 0x000fe400078ec0ff */
[----:B------:R-:W-:Y:S02]  /*a210*/  LOP3.LUT R20, R244, 0xff, RZ, 0xc0, !PT ;  /* 0x000000fff4147812 */ /* 0x000fe400078ec0ff */
[----:B------:R-:W-:Y:S02]  /*a220*/  SHF.R.U32.HI R21, RZ, 0x18, R244 ;  /* 0x00000018ff157819 */ /* 0x000fe400000116f4 */
[----:B------:R-:W-:Y:S02]  /*a230*/  SHF.R.U32.HI R22, RZ, 0x8, R22 ;  /* 0x00000008ff167819 */ /* 0x000fe40000011616 */
[----:B------:R-:W-:Y:S02]  /*a240*/  SHF.R.U32.HI R174, RZ, 0x18, R174 ;  /* 0x00000018ffae7819 */ /* 0x000fe400000116ae */
[----:B------:R-:W-:-:S02]  /*a250*/  SHF.R.U32.HI R23, RZ, 0x8, R23 ;  /* 0x00000008ff177819 */ /* 0x000fc40000011617 */
[----:B------:R-:W-:Y:S02]  /*a260*/  PRMT R22, R20, 0x5410, R22 ;  /* 0x0000541014167816 */ /* 0x000fe40000000016 */
[----:B------:R-:W-:Y:S02]  /*a270*/  PRMT R21, R167, 0x5410, R21 ;  /* 0x00005410a7157816 */ /* 0x000fe40000000015 */
        /* <DEDUP_REMOVED lines=9> */
[----:B------:R-:W-:Y:S01]  /*a310*/  IMAD.WIDE.U32 R174, R175, -0x326172a9, RZ ;  /* 0xcd9e8d57afae7825 */ /* 0x000fe200078e00ff */
[----:B------:R-:W-:-:S02]  /*a320*/  LOP3.LUT R22, R22, R171, RZ, 0xc0, !PT ;  /* 0x000000ab16167212 */ /* 0x000fc400078ec0ff */
[----:B------:R-:W-:Y:S02]  /*a330*/  LOP3.LUT R23, R23, R170, RZ, 0xc0, !PT ;  /* 0x000000aa17177212 */ /* 0x000fe400078ec0ff */
[----:B------:R-:W-:Y:S02]  /*a340*/  LOP3.LUT R20, R20, R169, RZ, 0xc0, !PT ;  /* 0x000000a914147212 */ /* 0x000fe400078ec0ff */
[----:B------:R-:W-:Y:S02]  /*a350*/  LOP3.LUT R21, R21, R167, RZ, 0xc0, !PT ;  /* 0x000000a715157212 */ /* 0x000fe400078ec0ff */
[C---:B------:R-:W-:Y:S02]  /*a360*/  LOP3.LUT R166, R175.reuse, UR15, R166, 0x96, !PT ;  /* 0x0000000fafa67c12 */ /* 0x040fe4000f8e96a6 */
[----:B------:R-:W-:Y:S02]  /*a370*/  LOP3.LUT R168, R175, UR15, R168, 0x96, !PT ;  /* 0x0000000fafa87c12 */ /* 0x000fe4000f8e96a8 */
[----:B------:R-:W-:Y:S01]  /*a380*/  LOP3.LUT R178, R243, UR13, R174, 0x96, !PT ;  /* 0x0000000df3b27c12 */ /* 0x000fe2000f8e96ae */
[----:B------:R-:W-:Y:S01]  /*a390*/  HMMA.16816.F32.BF16 R128, R20, R16, R128 ;  /* 0x000000101480723c */ /* 0x000fe20000041880 */
[----:B------:R-:W-:-:S04]  /*a3a0*/  IMAD.WIDE.U32 R166, R166, -0x2daee0ad, RZ ;  /* 0xd2511f53a6a67825 */ /* 0x000fc800078e00ff */
[----:B------:R-:W-:Y:S01]  /*a3b0*/  IMAD.WIDE.U32 R168, R168, -0x2daee0ad, RZ ;  /* 0xd2511f53a8a87825 */ /* 0x000fe200078e00ff */
[----:B------:R-:W-:Y:S02]  /*a3c0*/  LOP3.LUT R164, R167, UR12, R164, 0x96, !PT ;  /* 0x0000000ca7a47c12 */ /* 0x000fe4000f8e96a4 */
[----:B------:R-:W-:Y:S01]  /*a3d0*/  LOP3.LUT R16, R163, UR13, R174, 0x96, !PT ;  /* 0x0000000da3107c12 */ /* 0x000fe2000f8e96ae */
[----:B------:R-:W-:Y:S01]  /*a3e0*/  HMMA.16816.F32.BF16 R112, R20, R12, R112 ;  /* 0x0000000c1470723c */ /* 0x000fe20000041870 */
[----:B------:R-:W-:Y:S01]  /*a3f0*/  IMAD.WIDE.U32 R178, R178, -0x2daee0ad, RZ ;  /* 0xd2511f53b2b27825 */ /* 0x000fe200078e00ff */
[----:B------:R-:W-:-:S03]  /*a400*/  LOP3.LUT R165, R169, UR12, R165, 0x96, !PT ;  /* 0x0000000ca9a57c12 */ /* 0x000fc6000f8e96a5 */
[----:B------:R-:W-:Y:S01]  /*a410*/  IMAD.WIDE.U32 R16, R16, -0x2daee0ad, RZ ;  /* 0xd2511f5310107825 */ /* 0x000fe200078e00ff */
[----:B------:R-:W-:Y:S02]  /*a420*/  LOP3.LUT R174, R179, UR10, R168, 0x96, !PT ;  /* 0x0000000ab3ae7c12 */ /* 0x000fe4000f8e96a8 */
[----:B------:R-:W-:Y:S01]  /*a430*/  HMMA.16816.F32.BF16 R104, R20, R10, R104 ;  /* 0x0000000a1468723c */ /* 0x000fe20000041868 */
[----:B------:R-:W-:Y:S01]  /*a440*/  IMAD.WIDE.U32 R168, R165, -0x326172a9, RZ ;  /* 0xcd9e8d57a5a87825 */ /* 0x000fe200078e00ff */
[----:B------:R-:W-:-:S03]  /*a450*/  LOP3.LUT R170, R17, UR10, R166, 0x96, !PT ;  /* 0x0000000a11aa7c12 */ /* 0x000fc6000f8e96a6 */
[----:B------:R-:W-:-:S03]  /*a460*/  IMAD.WIDE.U32 R166, R164, -0x326172a9, RZ ;  /* 0xcd9e8d57a4a67825 */ /* 0x000fc600078e00ff */
        /* <DEDUP_REMOVED lines=8> */
[----:B------:R-:W-:Y:S01]  /*a4f0*/  IMAD.WIDE.U32 R166, R166, -0x2daee0ad, RZ ;  /* 0xd2511f53a6a67825 */ /* 0x000fe200078e00ff */
[----:B------:R-:W-:Y:S02]  /*a500*/  LOP3.LUT R172, R163, UR8, R16, 0x96, !PT ;  /* 0x00000008a3ac7c12 */ /* 0x000fe4000f8e9610 */
[----:B------:R-:W-:Y:S01]  /*a510*/  HMMA.16816.F32.BF16 R116, R20, R18, R116 ;  /* 0x000000121474723c */ /* 0x000fe20000041874 */
[----:B------:R-:W1:Y:S01]  /*a520*/  LDSM.16.MT88.4 R16, [R188+0x7000] ;  /* 0x00700000bc10783b */ /* 0x000e620000004200 */
[----:B------:R-:W-:Y:S01]  /*a530*/  LOP3.LUT R12, R167, UR6, R162, 0x96, !PT ;  /* 0x00000006a70c7c12 */ /* 0x000fe2000f8e96a2 */
[----:B------:R-:W-:-:S04]  /*a540*/  IMAD.WIDE.U32 R172, R172, -0x326172a9, RZ ;  /* 0xcd9e8d57acac7825 */ /* 0x000fc800078e00ff */
[----:B------:R-:W-:Y:S01]  /*a550*/  IMAD.WIDE.U32 R12, R12, -0x326172a9, RZ ;  /* 0xcd9e8d570c0c7825 */ /* 0x000fe200078e00ff */
[C---:B------:R-:W-:Y:S01]  /*a560*/  HMMA.16816.F32.BF16 R76, R20.reuse, R14, R76 ;  /* 0x0000000e144c723c */ /* 0x040fe2000004184c */
[----:B------:R-:W-:Y:S02]  /*a570*/  LOP3.LUT R170, R173, UR7, R170, 0x96, !PT ;  /* 0x00000007adaa7c12 */ /* 0x000fe4000f8e96aa */
[----:B------:R-:W-:Y:S01]  /*a580*/  FFMA.FTZ R162, R149, c[0x0][0x23c], -R54 ;  /* 0x00008f0095a27a23 */ /* 0x000fe20000010836 */
[----:B------:R-:W-:Y:S01]  /*a590*/  LOP3.LUT R163, R13, UR16, R172, 0x96, !PT ;  /* 0x000000100da37c12 */ /* 0x000fe2000f8e96ac */
[----:B------:R-:W-:Y:S01]  /*a5a0*/  FFMA.FTZ R149, R153, c[0x0][0x23c], -R54 ;  /* 0x00008f0099957a23 */ /* 0x000fe20000010836 */
[----:B------:R-:W-:Y:S01]  /*a5b0*/  LOP3.LUT R10, R12, 0xffff, RZ, 0xc0, !PT ;  /* 0x0000ffff0c0a7812 */ /* 0x000fe200078ec0ff */
[----:B------:R-:W-:Y:S01]  /*a5c0*/  IMAD.WIDE.U32 R170, R170, -0x2daee0ad, RZ ;  /* 0xd2511f53aaaa7825 */ /* 0x000fe200078e00ff */
[----:B------:R-:W-:Y:S01]  /*a5d0*/  SHF.R.U32.HI R11, RZ, 0x10, R12 ;  /* 0x00000010ff0b7819 */ /* 0x000fe2000001160c */
[----:B------:R-:W2:Y:S01]  /*a5e0*/  MUFU.EX2 R162, R162 ;  /* 0x000000a200a27308 */ /* 0x000ea20000000800 */
[C---:B------:R-:W-:Y:S01]  /*a5f0*/  LOP3.LUT R4, R163.reuse, 0xffff, RZ, 0xc0, !PT ;  /* 0x0000ffffa3047812 */ /* 0x040fe200078ec0ff */
[----:B------:R-:W-:Y:S01]  /*a600*/  HMMA.16816.F32.BF16 R96, R20, R6, R96 ;  /* 0x000000061460723c */ /* 0x000fe20000041860 */
[----:B------:R-:W-:Y:S01]  /*a610*/  SHF.R.U32.HI R5, RZ, 0x10, R163 ;  /* 0x00000010ff057819 */ /* 0x000fe200000116a3 */
[----:B------:R-:W-:Y:S01]  /*a620*/  FFMA.FTZ R54, R24, c[0x0][0x23c], -R140 ;  /* 0x00008f0018367a23 */ /* 0x000fe2000001088c */
[----:B------:R-:W-:-:S02]  /*a630*/  LOP3.LUT R167, R163, 0xff, RZ, 0xc0, !PT ;  /* 0x000000ffa3a77812 */ /* 0x000fc400078ec0ff */
[----:B------:R-:W-:Y:S01]  /*a640*/  SHF.R.U32.HI R164, RZ, 0x18, R163 ;  /* 0x00000018ffa47819 */ /* 0x000fe200000116a3 */
[----:B------:R-:W3:Y:S01]  /*a650*/  MUFU.EX2 R149, R149 ;  /* 0x0000009500957308 */ /* 0x000ee20000000800 */
[----:B------:R-:W-:Y:S02]  /*a660*/  LOP3.LUT R9, R12, 0xff, RZ, 0xc0, !PT ;  /* 0x000000ff0c097812 */ /* 0x000fe400078ec0ff */
[----:B------:R-:W-:Y:S02]  /*a670*/  SHF.R.U32.HI R8, RZ, 0x18, R12 ;  /* 0x00000018ff087819 */ /* 0x000fe4000001160c */
[----:B------:R-:W-:Y:S01]  /*a680*/  SHF.R.U32.HI R10, RZ, 0x8, R10 ;  /* 0x00000008ff0a7819 */ /* 0x000fe2000001160a */
[----:B------:R-:W4:Y:S01]  /*a690*/  LDSM.16.MT88.4 R12, [R186+0x7000] ;  /* 0x00700000ba0c783b */ /* 0x000f220000004200 */
[----:B------:R-:W-:Y:S01]  /*a6a0*/  LOP3.LUT R11, R11, 0xff, RZ, 0xc0, !PT ;  /* 0x000000ff0b0b7812 */ /* 0x000fe200078ec0ff */
[----:B------:R-:W5:Y:S01]  /*a6b0*/  MUFU.EX2 R54, R54 ;  /* 0x0000003600367308 */ /* 0x000f620000000800 */
[----:B------:R-:W-:Y:S01]  /*a6c0*/  SHF.R.U32.HI R163, RZ, 0x8, R4 ;  /* 0x00000008ffa37819 */ /* 0x000fe20000011604 */
[----:B--2---:R-:W-:Y:S01]  /*a6d0*/  FADD.FTZ R34, R162, R34 ;  /* 0x00000022a2227221 */ /* 0x004fe20000010000 */
[----:B------:R-:W-:-:S02]  /*a6e0*/  LOP3.LUT R153, R5, 0xff, RZ, 0xc0, !PT ;  /* 0x000000ff05997812 */ /* 0x000fc400078ec0ff */
[----:B------:R-:W-:Y:S02]  /*a6f0*/  PRMT R5, R9, 0x5410, R10 ;  /* 0x0000541009057816 */ /* 0x000fe4000000000a */
        /* <DEDUP_REMOVED lines=12> */
[----:B------:R-:W-:Y:S01]  /*a7c0*/  F2FP.BF16.PACK_AB R23, R149, R162 ;  /* 0x000000a29517723e */ /* 0x000fe200000010ff */
[----:B------:R-:W-:Y:S01]  /*a7d0*/  FFMA.FTZ R163, R26, c[0x0][0x23c], -R134 ;  /* 0x00008f001aa37a23 */ /* 0x000fe20000010886 */
[----:B------:R-:W-:Y:S01]  /*a7e0*/  LOP3.LUT R20, R20, R7, RZ, 0xc0, !PT ;  /* 0x0000000714147212 */ /* 0x000fe200078ec0ff */
[----:B-----5:R-:W-:Y:S01]  /*a7f0*/  FADD.FTZ R64, R54, R64 ;  /* 0x0000004036407221 */ /* 0x020fe20000010000 */
[----:B------:R-:W-:Y:S01]  /*a800*/  LOP3.LUT R21, R21, R6, RZ, 0xc0, !PT ;  /* 0x0000000615157212 */ /* 0x000fe200078ec0ff */
[----:B------:R-:W-:Y:S01]  /*a810*/  FADD.FTZ R34, R52, R34 ;  /* 0x0000002234227221 */ /* 0x000fe20000010000 */
[----:B------:R-:W-:Y:S01]  /*a820*/  LOP3.LUT R22, R5, R22, RZ, 0xc0, !PT ;  /* 0x0000001605167212 */ /* 0x000fe200078ec0ff */
[----:B------:R-:W-:Y:S01]  /*a830*/  MUFU.EX2 R163, R163 ;  /* 0x000000a300a37308 */ /* 0x000fe20000000800 */
[----:B------:R-:W-:Y:S01]  /*a840*/  LOP3.LUT R23, R4, R23, RZ, 0xc0, !PT ;  /* 0x0000001704177212 */ /* 0x000fe200078ec0ff */
[----:B------:R-:W-:Y:S01]  /*a850*/  FADD.FTZ R34, R51, R34 ;  /* 0x0000002233227221 */ /* 0x000fe20000010000 */
[----:B------:R-:W3:Y:S01]  /*a860*/  LDSM.16.MT88.4 R4, [R184+0x7000] ;  /* 0x00700000b804783b */ /* 0x000ee20000004200 */
[----:B------:R-:W-:Y:S01]  /*a870*/  LOP3.LUT R153, R169, UR11, R242, 0x96, !PT ;  /* 0x0000000ba9997c12 */ /* 0x000fe2000f8e96f2 */
[----:B------:R-:W-:Y:S01]  /*a880*/  IMAD.WIDE.U32 R168, R168, -0x2daee0ad, RZ ;  /* 0xd2511f53a8a87825 */ /* 0x000fe200078e00ff */
[----:B------:R-:W-:-:S02]  /*a890*/  LOP3.LUT R166, R171, UR17, R166, 0x96, !PT ;  /* 0x00000011aba67c12 */ /* 0x000fc4000f8e96a6 */
[----:B-1----:R-:W-:Y:S01]  /*a8a0*/  HMMA.16816.F32.BF16 R124, R20, R16, R124 ;  /* 0x00000010147c723c */ /* 0x002fe2000004187c */
[----:B------:R-:W-:-:S04]  /*a8b0*/  IMAD.WIDE.U32 R228, R153, -0x2daee0ad, RZ ;  /* 0xd2511f5399e47825 */ /* 0x000fc800078e00ff */
[----:B------:R-:W-:Y:S01]  /*a8c0*/  FADD.FTZ R34, R49, R34 ;  /* 0x0000002231227221 */ /* 0x000fe20000010000 */
[----:B------:R-:W-:Y:S02]  /*a8d0*/  LOP3.LUT R153, R169, UR6, R228, 0x96, !PT ;  /* 0x00000006a9997c12 */ /* 0x000fe4000f8e96e4 */
[----:B------:R-:W-:Y:S01]  /*a8e0*/  LOP3.LUT R164, R229, UR8, R178, 0x96, !PT ;  /* 0x00000008e5a47c12 */ /* 0x000fe2000f8e96b2 */
[----:B------:R-:W-:Y:S01]  /*a8f0*/  HMMA.16816.F32.BF16 R120, R20, R18, R120 ;  /* 0x000000121478723c */ /* 0x000fe20000041878 */
[----:B------:R-:W-:Y:S02]  /*a900*/  FADD.FTZ R222, R53, R34 ;  /* 0x0000002235de7221 */ /* 0x000fe40000010000 */
[----:B------:R-:W-:-:S04]  /*a910*/  IMAD.WIDE.U32 R178, R153, -0x326172a9, RZ ;  /* 0xcd9e8d5799b27825 */ /* 0x000fc800078e00ff */
[----:B------:R-:W-:Y:S01]  /*a920*/  IMAD.WIDE.U32 R164, R164, -0x326172a9, RZ ;  /* 0xcd9e8d57a4a47825 */ /* 0x000fe200078e00ff */
[C---:B----4-:R-:W-:Y:S03]  /*a930*/  HMMA.16816.F32.BF16 R68, R20.reuse, R12, R68 ;  /* 0x0000000c1444723c */ /* 0x050fe60000041844 */
[----:B------:R-:W-:Y:S01]  /*a940*/  FFMA.FTZ R153, R25, c[0x0][0x23c], -R134 ;  /* 0x00008f0019997a23 */ /* 0x000fe20000010886 */
[----:B------:R-:W-:Y:S01]  /*a950*/  LOP3.LUT R25, R179, UR16, R164, 0x96, !PT ;  /* 0x00000010b3197c12 */ /* 0x000fe2000f8e96a4 */
[----:B------:R-:W-:Y:S02]  /*a960*/  FFMA.FTZ R164, R44, c[0x0][0x23c], -R134 ;  /* 0x00008f002ca47a23 */ /* 0x000fe40000010886 */
[--C-:B------:R-:W-:Y:S01]  /*a970*/  FFMA.FTZ R44, R57, c[0x0][0x23c], -R139.reuse ;  /* 0x00008f00392c7a23 */ /* 0x100fe2000001088b */
[----:B------:R-:W-:Y:S01]  /*a980*/  HMMA.16816.F32.BF16 R72, R20, R14, R72 ;  /* 0x0000000e1448723c */ /* 0x000fe20000041848 */
[----:B------:R-:W-:Y:S01]  /*a990*/  MUFU.EX2 R153, R153 ;  /* 0x0000009900997308 */ /* 0x000fe20000000800 */
[----:B------:R-:W-:Y:S01]  /*a9a0*/  LOP3.LUT R26, R25, 0xffff, RZ, 0xc0, !PT ;  /* 0x0000ffff191a7812 */ /* 0x000fe200078ec0ff */
[----:B------:R-:W-:-:S02]  /*a9b0*/  FFMA.FTZ R57, R133, c[0x0][0x23c], -R139 ;  /* 0x00008f0085397a23 */ /* 0x000fc4000001088b */
[----:B------:R-:W-:Y:S01]  /*a9c0*/  FFMA.FTZ R133, R138, c[0x0][0x23c], -R139 ;  /* 0x00008f008a857a23 */ /* 0x000fe2000001088b */
[----:B------:R-:W-:Y:S01]  /*a9d0*/  SHF.R.U32.HI R26, RZ, 0x8, R26 ;  /* 0x00000008ff1a7819 */ /* 0x000fe2000001161a */
[----:B------:R-:W-:Y:S01]  /*a9e0*/  FFMA.FTZ R138, R27, c[0x0][0x23c], -R140 ;  /* 0x00008f001b8a7a23 */ /* 0x000fe2000001088c */
[----:B--2---:R-:W-:Y:S01]  /*a9f0*/  HMMA.16816.F32.BF16 R80, R20, R8, R80 ;  /* 0x000000081450723c */ /* 0x004fe20000041850 */
[----:B------:R-:W1:Y:S01]  /*aa00*/  MUFU.EX2 R164, R164 ;  /* 0x000000a400a47308 */ /* 0x000e620000000800 */
[--C-:B------:R-:W-:Y:S02]  /*aa10*/  FFMA.FTZ R139, R43, c[0x0][0x23c], -R134.reuse ;  /* 0x00008f002b8b7a23 */ /* 0x100fe40000010886 */
[----:B------:R-:W-:-:S04]  /*aa20*/  FFMA.FTZ R43, R29, c[0x0][0x23c], -R134 ;  /* 0x00008f001d2b7a23 */ /* 0x000fc80000010886 */
[C---:B------:R-:W-:Y:S01]  /*aa30*/  HMMA.16816.F32.BF16 R84, R20.reuse, R10, R84 ;  /* 0x0000000a1454723c */ /* 0x040fe20000041854 */
[----:B------:R-:W2:Y:S07]  /*aa40*/  MUFU.EX2 R44, R44 ;  /* 0x0000002c002c7308 */ /* 0x000eae0000000800 */
[----:B---3--:R-:W-:Y:S01]  /*aa50*/  HMMA.16816.F32.BF16 R92, R20, R4, R92 ;  /* 0x00000004145c723c */ /* 0x008fe2000004185c */
[----:B------:R-:W3:Y:S01]  /*aa60*/  MUFU.EX2 R57, R57 ;  /* 0x0000003900397308 */ /* 0x000ee20000000800 */
[----:B-1----:R-:W-:-:S04]  /*aa70*/  FADD.FTZ R60, R164, R60 ;  /* 0x0000003ca43c7221 */ /* 0x002fc80000010000 */
[----:B------:R-:W-:Y:S02]  /*aa80*/  FADD.FTZ R60, R163, R60 ;  /* 0x0000003ca33c7221 */ /* 0x000fe40000010000 */
[----:B------:R-:W-:Y:S01]  /*aa90*/  HMMA.16816.F32.BF16 R100, R20, R6, R100 ;  /* 0x000000061464723c */ /* 0x000fe20000041864 */
[----:B------:R-:W1:Y:S01]  /*aaa0*/  MUFU.EX2 R133, R133 ;  /* 0x0000008500857308 */ /* 0x000e620000000800 */
[----:B--2---:R-:W-:Y:S01]  /*aab0*/  F2FP.BF16.PACK_AB R24, R56, R44 ;  /* 0x0000002c3818723e */ /* 0x004fe200000010ff */
[----:B------:R-:W-:Y:S02]  /*aac0*/  FADD.FTZ R60, R153, R60 ;  /* 0x0000003c993c7221 */ /* 0x000fe40000010000 */
[----:B------:R-:W-:Y:S02]  /*aad0*/  FADD.FTZ R39, R44, R39 ;  /* 0x000000272c277221 */ /* 0x000fe40000010000 */
[----:B------:R-:W-:Y:S01]  /*aae0*/  LOP3.LUT R23, R178, 0xffff, RZ, 0xc0, !PT ;  /* 0x0000ffffb2177812 */ /* 0x000fe200078ec0ff */
[----:B------:R-:W-:Y:S01]  /*aaf0*/  FADD.FTZ R60, R28, R60 ;  /* 0x0000003c1c3c7221 */ /* 0x000fe20000010000 */
[----:B------:R-:W-:Y:S01]  /*ab00*/  SHF.R.U32.HI R21, RZ, 0x10, R178 ;  /* 0x00000010ff157819 */ /* 0x000fe200000116b2 */
[----:B------:R-:W2:Y:S01]  /*ab10*/  MUFU.EX2 R138, R138 ;  /* 0x0000008a008a7308 */ /* 0x000ea20000000800 */
[----:B------:R-:W-:Y:S01]  /*ab20*/  LOP3.LUT R22, R178, 0xff, RZ, 0xc0, !PT ;  /* 0x000000ffb2167812 */ /* 0x000fe200078ec0ff */
[----:B------:R-:W-:Y:S01]  /*ab30*/  FADD.FTZ R39, R56, R39 ;  /* 0x0000002738277221 */ /* 0x000fe20000010000 */
[----:B------:R-:W-:-:S02]  /*ab40*/  SHF.R.U32.HI R23, RZ, 0x8, R23 ;  /* 0x00000008ff177819 */ /* 0x000fc40000011617 */
[----:B------:R-:W-:Y:S01]  /*ab50*/  LOP3.LUT R21, R21, 0xff, RZ, 0xc0, !PT ;  /* 0x000000ff15157812 */ /* 0x000fe200078ec0ff */
[----:B---3--:R-:W-:Y:S01]  /*ab60*/  FADD.FTZ R39, R57, R39 ;  /* 0x0000002739277221 */ /* 0x008fe20000010000 */
[----:B------:R-:W-:Y:S01]  /*ab70*/  SHF.R.U32.HI R20, RZ, 0x18, R178 ;  /* 0x00000018ff147819 */ /* 0x000fe200000116b2 */
[----:B------:R-:W-:Y:S01]  /*ab80*/  MUFU.EX2 R29, R139 ;  /* 0x0000008b001d7308 */ /* 0x000fe20000000800 */
[----:B------:R-:W-:Y:S01]  /*ab90*/  PRMT R22, R22, 0x5410, R23 ;  /* 0x0000541016167816 */ /* 0x000fe20000000017 */
[----:B-1----:R-:W-:Y:S01]  /*aba0*/  FADD.FTZ R223, R133, R39 ;  /* 0x0000002785df7221 */ /* 0x002fe20000010000 */
[--C-:B------:R-:W-:Y:S02]  /*abb0*/  SHF.R.U32.HI R23, RZ, 0x10, R25.reuse ;  /* 0x00000010ff177819 */ /* 0x100fe40000011619 */
[----:B------:R-:W-:Y:S01]  /*abc0*/  PRMT R21, R21, 0x5410, R20 ;  /* 0x0000541015157816 */ /* 0x000fe20000000014 */
[--C-:B------:R-:W-:Y:S01]  /*abd0*/  HSET2.LE.AND R22, R22, R45.reuse, PT ;  /* 0x0000002d16167233 */ /* 0x100fe20003803000 */
[----:B------:R-:W-:Y:S01]  /*abe0*/  LOP3.LUT R20, R25, 0xff, RZ, 0xc0, !PT ;  /* 0x000000ff19147812 */ /* 0x000fe200078ec0ff */
[----:B------:R-:W1:Y:S01]  /*abf0*/  MUFU.EX2 R43, R43 ;  /* 0x0000002b002b7308 */ /* 0x000e620000000800 */
[----:B------:R-:W-:Y:S01]  /*ac00*/  SHF.R.U32.HI R25, RZ, 0x18, R25 ;  /* 0x00000018ff197819 */ /* 0x000fe20000011619 */
[----:B------:R-:W-:Y:S01]  /*ac10*/  HSET2.LE.AND R21, R21, R45, PT ;  /* 0x0000002d15157233 */ /* 0x000fe20003803000 */
[----:B------:R-:W-:Y:S01]  /*ac20*/  LOP3.LUT R23, R23, 0xff, RZ, 0xc0, !PT ;  /* 0x000000ff17177812 */ /* 0x000fe200078ec0ff */
[----:B--2---:R-:W-:Y:S01]  /*ac30*/  FADD.FTZ R64, R138, R64 ;  /* 0x000000408a407221 */ /* 0x004fe20000010000 */
[----:B------:R-:W-:-:S02]  /*ac40*/  PRMT R20, R20, 0x5410, R26 ;  /* 0x0000541014147816 */ /* 0x000fc4000000001a */
[----:B------:R-:W-:Y:S01]  /*ac50*/  PRMT R25, R23, 0x5410, R25 ;  /* 0x0000541017197816 */ /* 0x000fe20000000019 */
[----:B------:R-:W-:Y:S01]  /*ac60*/  FADD.FTZ R64, R31, R64 ;  /* 0x000000401f407221 */ /* 0x000fe20000010000 */
[----:B------:R-:W-:Y:S01]  /*ac70*/  F2FP.BF16.PACK_AB R23, R153, R163 ;  /* 0x000000a39917723e */ /* 0x000fe200000010ff */
[--C-:B------:R-:W-:Y:S01]  /*ac80*/  HSET2.LE.AND R20, R20, R45.reuse, PT ;  /* 0x0000002d14147233 */ /* 0x100fe20003803000 */
[----:B------:R-:W-:Y:S01]  /*ac90*/  F2FP.BF16.PACK_AB R26, R55, R50 ;  /* 0x00000032371a723e */ /* 0x000fe200000010ff */
[----:B------:R-:W-:Y:S01]  /*aca0*/  FADD.FTZ R225, R46, R64 ;  /* 0x000000402ee17221 */ /* 0x000fe20000010000 */
[----:B------:R-:W-:Y:S01]  /*acb0*/  LOP3.LUT R23, R21, R23, RZ, 0xc0, !PT ;  /* 0x0000001715177212 */ /* 0x000fe200078ec0ff */
[----:B------:R-:W-:Y:S01]  /*acc0*/  HSET2.LE.AND R21, R25, R45, PT ;  /* 0x0000002d19157233 */ /* 0x000fe20003803000 */
[----:B------:R-:W-:Y:S01]  /*acd0*/  LOP3.LUT R22, R22, R26, RZ, 0xc0, !PT ;  /* 0x0000001a16167212 */ /* 0x000fe200078ec0ff */
[----:B-1----:R-:W-:Y:S01]  /*ace0*/  FADD.FTZ R60, R43, R60 ;  /* 0x0000003c2b3c7221 */ /* 0x002fe20000010000 */
[----:B------:R-:W-:-:S02]  /*acf0*/  F2FP.BF16.PACK_AB R26, R48, R47 ;  /* 0x0000002f301a723e */ /* 0x000fc400000010ff */
[----:B------:R-:W-:Y:S01]  /*ad00*/  F2FP.BF16.PACK_AB R25, R164, R36 ;  /* 0x00000024a419723e */ /* 0x000fe200000010ff */
[----:B------:R-:W-:Y:S01]  /*ad10*/  FADD.FTZ R60, R30, R60 ;  /* 0x0000003c1e3c7221 */ /* 0x000fe20000010000 */
[----:B------:R-:W-:Y:S02]  /*ad20*/  LOP3.LUT R20, R20, R26, RZ, 0xc0, !PT ;  /* 0x0000001a14147212 */ /* 0x000fe400078ec0ff */
[----:B------:R-:W-:Y:S01]  /*ad30*/  LOP3.LUT R21, R21, R25, RZ, 0xc0, !PT ;  /* 0x0000001915157212 */ /* 0x000fe200078ec0ff */
[----:B------:R-:W-:Y:S01]  /*ad40*/  FADD.FTZ R224, R29, R60 ;  /* 0x0000003c1de07221 */ /* 0x000fe20000010000 */
[----:B------:R-:W-:Y:S02]  /*ad50*/  F2FP.BF16.PACK_AB R25, R51, R52 ;  /* 0x000000343319723e */ /* 0x000fe400000010ff */
[----:B------:R-:W-:-:S03]  /*ad60*/  F2FP.BF16.PACK_AB R26, R133, R57 ;  /* 0x00000039851a723e */ /* 0x000fc600000010ff */
[C---:B------:R-:W-:Y:S07]  /*ad70*/  HMMA.16816.F32.BF16 R112, R20.reuse, R12, R112 ;  /* 0x0000000c1470723c */ /* 0x040fee0000041870 */
[----:B------:R-:W-:Y:S01]  /*ad80*/  LOP3.LUT R12, R170, 0xffff, RZ, 0xc0, !PT ;  /* 0x0000ffffaa0c7812 */ /* 0x000fe200078ec0ff */
[----:B------:R-:W-:Y:S01]  /*ad90*/  HMMA.16816.F32.BF16 R76, R20, R14, R76 ;  /* 0x0000000e144c723c */ /* 0x000fe2000004184c */
[----:B------:R-:W-:Y:S02]  /*ada0*/  SHF.R.U32.HI R13, RZ, 0x10, R170 ;  /* 0x00000010ff0d7819 */ /* 0x000fe400000116aa */
[----:B------:R-:W-:-:S02]  /*adb0*/  SHF.R.U32.HI R12, RZ, 0x8, R12 ;  /* 0x00000008ff0c7819 */ /* 0x000fc4000001160c */
[----:B------:R-:W-:Y:S02]  /*adc0*/  LOP3.LUT R13, R13, 0xff, RZ, 0xc0, !PT ;  /* 0x000000ff0d0d7812 */ /* 0x000fe400078ec0ff */
[----:B------:R-:W-:Y:S01]  /*add0*/  LOP3.LUT R14, R166, 0xffff, RZ, 0xc0, !PT ;  /* 0x0000ffffa60e7812 */ /* 0x000fe200078ec0ff */
[C---:B------:R-:W-:Y:S01]  /*ade0*/  HMMA.16816.F32.BF16 R108, R20.reuse, R8, R108 ;  /* 0x00000008146c723c */ /* 0x040fe2000004186c */
[----:B------:R-:W-:Y:S02]  /*adf0*/  SHF.R.U32.HI R15, RZ, 0x10, R166 ;  /* 0x00000010ff0f7819 */ /* 0x000fe400000116a6 */
[----:B------:R-:W-:Y:S02]  /*ae00*/  SHF.R.U32.HI R14, RZ, 0x8, R14 ;  /* 0x00000008ff0e7819 */ /* 0x000fe4000001160e */
[----:B------:R-:W-:Y:S02]  /*ae10*/  LOP3.LUT R15, R15, 0xff, RZ, 0xc0, !PT ;  /* 0x000000ff0f0f7812 */ /* 0x000fe400078ec0ff */
[----:B------:R-:W-:Y:S01]  /*ae20*/  LOP3.LUT R9, R170, 0xff, RZ, 0xc0, !PT ;  /* 0x000000ffaa097812 */ /* 0x000fe200078ec0ff */
[----:B------:R-:W-:Y:S01]  /*ae30*/  HMMA.16816.F32.BF16 R104, R20, R10, R104 ;  /* 0x0000000a1468723c */ /* 0x000fe20000041868 */
[----:B------:R-:W-:-:S02]  /*ae40*/  SHF.R.U32.HI R8, RZ, 0x18, R170 ;  /* 0x00000018ff087819 */ /* 0x000fc400000116aa */
[----:B------:R-:W-:Y:S02]  /*ae50*/  PRMT R9, R9, 0x5410, R12 ;  /* 0x0000541009097816 */ /* 0x000fe4000000000c */
[----:B------:R-:W-:Y:S02]  /*ae60*/  PRMT R8, R13, 0x5410, R8 ;  /* 0x000054100d087816 */ /* 0x000fe40000000008 */
[----:B------:R-:W-:Y:S01]  /*ae70*/  LOP3.LUT R11, R166, 0xff, RZ, 0xc0, !PT ;  /* 0x000000ffa60b7812 */ /* 0x000fe200078ec0ff */
[----:B------:R-:W-:Y:S01]  /*ae80*/  HMMA.16816.F32.BF16 R88, R20, R4, R88 ;  /* 0x000000041458723c */ /* 0x000fe20000041858 */
[----:B------:R-:W-:Y:S01]  /*ae90*/  SHF.R.U32.HI R10, RZ, 0x18, R166 ;  /* 0x00000018ff0a7819 */ /* 0x000fe200000116a6 */
[--C-:B------:R-:W-:Y:S01]  /*aea0*/  HSET2.LE.AND R9, R9, R45.reuse, PT ;  /* 0x0000002d09097233 */ /* 0x100fe20003803000 */
[----:B------:R-:W-:Y:S01]  /*aeb0*/  PRMT R11, R11, 0x5410, R14 ;  /* 0x000054100b0b7816 */ /* 0x000fe2000000000e */
[----:B------:R-:W-:Y:S01]  /*aec0*/  HSET2.LE.AND R27, R8, R45, PT ;  /* 0x0000002d081b7233 */ /* 0x000fe20003803000 */
[----:B------:R-:W-:-:S02]  /*aed0*/  PRMT R10, R15, 0x5410, R10 ;  /* 0x000054100f0a7816 */ /* 0x000fc4000000000a */
[----:B------:R-:W-:Y:S01]  /*aee0*/  F2FP.BF16.PACK_AB R4, R53, R49 ;  /* 0x000000313504723e */ /* 0x000fe200000010ff */
[--C-:B------:R-:W-:Y:S01]  /*aef0*/  HSET2.LE.AND R11, R11, R45.reuse, PT ;  /* 0x0000002d0b0b7233 */ /* 0x100fe20003803000 */
[C---:B------:R-:W-:Y:S01]  /*af00*/  HMMA.16816.F32.BF16 R128, R20.reuse, R16, R128 ;  /* 0x000000101480723c */ /* 0x040fe20000041880 */
[----:B------:R-:W-:Y:S01]  /*af10*/  HSET2.LE.AND R10, R10, R45, PT ;  /* 0x0000002d0a0a7233 */ /* 0x000fe20003803000 */
[----:B------:R-:W-:Y:S01]  /*af20*/  LOP3.LUT R26, R9, R26, RZ, 0xc0, !PT ;  /* 0x0000001a091a7212 */ /* 0x000fe200078ec0ff */
[----:B------:R-:W1:Y:S01]  /*af30*/  LDSM.16.MT88.4 R12, [R186+0x7800] ;  /* 0x00780000ba0c783b */ /* 0x000e620000004200 */
[----:B------:R-:W-:Y:S02]  /*af40*/  LOP3.LUT R24, R11, R24, RZ, 0xc0, !PT ;  /* 0x000000180b187212 */ /* 0x000fe400078ec0ff */
[----:B------:R-:W-:Y:S02]  /*af50*/  LOP3.LUT R25, R10, R25, RZ, 0xc0, !PT ;  /* 0x000000190a197212 */ /* 0x000fe400078ec0ff */
[----:B------:R-:W-:Y:S01]  /*af60*/  HMMA.16816.F32.BF16 R116, R20, R18, R116 ;  /* 0x000000121474723c */ /* 0x000fe20000041874 */
[----:B------:R-:W-:Y:S01]  /*af70*/  LOP3.LUT R27, R27, R4, RZ, 0xc0, !PT ;  /* 0x000000041b1b7212 */ /* 0x000fe200078ec0ff */
[----:B------:R-:W2:Y:S01]  /*af80*/  LDSM.16.MT88.4 R16, [R188+0x7800] ;  /* 0x00780000bc10783b */ /* 0x000ea20000004200 */
[----:B------:R-:W-:-:S03]  /*af90*/  LOP3.LUT R166, R165, UR7, R174, 0x96, !PT ;  /* 0x00000007a5a67c12 */ /* 0x000fc6000f8e96ae */
[----:B------:R-:W3:Y:S02]  /*afa0*/  LDSM.16.MT88.4 R8, [R185+0x7800] ;  /* 0x00780000b908783b */ /* 0x000ee40000004200 */
[----:B------:R-:W-:Y:S01]  /*afb0*/  HMMA.16816.F32.BF16 R96, R20, R6, R96 ;  /* 0x000000061460723c */ /* 0x000fe20000041860 */
[----:B------:R-:W-:Y:S01]  /*afc0*/  IMAD.WIDE.U32 R166, R166, -0x2daee0ad, RZ ;  /* 0xd2511f53a6a67825 */ /* 0x000fe200078e00ff */
[----:B------:R-:W4:Y:S04]  /*afd0*/  LDSM.16.MT88.4 R4, [R184+0x7800] ;  /* 0x00780000b804783b */ /* 0x000f280000004200 */
[----:B------:R-:W-:Y:S02]  /*afe0*/  LOP3.LUT R168, R167, UR17, R168, 0x96, !PT ;  /* 0x00000011a7a87c12 */ /* 0x000fe4000f8e96a8 */
[----:B------:R-:W-:-:S02]  /*aff0*/  LOP3.LUT R23, R166, 0xffff, RZ, 0xc0, !PT ;  /* 0x0000ffffa6177812 */ /* 0x000fc400078ec0ff */
[----:B------:R-:W-:Y:S02]  /*b000*/  SHF.R.U32.HI R22, RZ, 0x10, R166 ;  /* 0x00000010ff167819 */ /* 0x000fe400000116a6 */
[----:B------:R-:W-:Y:S02]  /*b010*/  LOP3.LUT R139, R168, 0xffff, RZ, 0xc0, !PT ;  /* 0x0000ffffa88b7812 */ /* 0x000fe400078ec0ff */
[----:B------:R-:W-:Y:S02]  /*b020*/  SHF.R.U32.HI R140, RZ, 0x10, R168 ;  /* 0x00000010ff8c7819 */ /* 0x000fe400000116a8 */
[----:B------:R-:W-:Y:S02]  /*b030*/  LOP3.LUT R20, R166, 0xff, RZ, 0xc0, !PT ;  /* 0x000000ffa6147812 */ /* 0x000fe400078ec0ff */
[----:B------:R-:W-:Y:S02]  /*b040*/  SHF.R.U32.HI R23, RZ, 0x8, R23 ;  /* 0x00000008ff177819 */ /* 0x000fe40000011617 */
[----:B------:R-:W-:-:S02]  /*b050*/  SHF.R.U32.HI R21, RZ, 0x18, R166 ;  /* 0x00000018ff157819 */ /* 0x000fc400000116a6 */
[----:B------:R-:W-:Y:S02]  /*b060*/  LOP3.LUT R22, R22, 0xff, RZ, 0xc0, !PT ;  /* 0x000000ff16167812 */ /* 0x000fe400078ec0ff */
[----:B------:R-:W-:Y:S02]  /*b070*/  LOP3.LUT R134, R168, 0xff, RZ, 0xc0, !PT ;  /* 0x000000ffa8867812 */ /* 0x000fe400078ec0ff */
[----:B------:R-:W-:Y:S01]  /*b080*/  SHF.R.U32.HI R168, RZ, 0x18, R168 ;  /* 0x00000018ffa87819 */ /* 0x000fe200000116a8 */
[----:B-1----:R-:W-:Y:S01]  /*b090*/  HMMA.16816.F32.BF16 R68, R24, R12, R68 ;  /* 0x0000000c1844723c */ /* 0x002fe20000041844 */
[----:B------:R-:W-:Y:S02]  /*b0a0*/  SHF.R.U32.HI R139, RZ, 0x8, R139 ;  /* 0x00000008ff8b7819 */ /* 0x000fe4000001168b */
[----:B------:R-:W-:Y:S02]  /*b0b0*/  LOP3.LUT R140, R140, 0xff, RZ, 0xc0, !PT ;  /* 0x000000ff8c8c7812 */ /* 0x000fe400078ec0ff */
[----:B------:R-:W-:-:S02]  /*b0c0*/  PRMT R20, R20, 0x5410, R23 ;  /* 0x0000541014147816 */ /* 0x000fc40000000017 */
[----:B------:R-:W-:Y:S01]  /*b0d0*/  PRMT R23, R22, 0x5410, R21 ;  /* 0x0000541016177816 */ /* 0x000fe20000000015 */
[C---:B--2---:R-:W-:Y:S01]  /*b0e0*/  HMMA.16816.F32.BF16 R124, R24.reuse, R16, R124 ;  /* 0x00000010187c723c */ /* 0x044fe2000004187c */
        /* <DEDUP_REMOVED lines=9> */
[----:B------:R-:W-:Y:S01]  /*b180*/  HMMA.16816.F32.BF16 R120, R24, R18, R120 ;  /* 0x000000121878723c */ /* 0x000fe20000041878 */
[----:B------:R-:W-:-:S02]  /*b190*/  F2FP.BF16.PACK_AB R45, R43, R28 ;  /* 0x0000001c2b2d723e */ /* 0x000fc400000010ff */
[----:B------:R-:W-:Y:S01]  /*b1a0*/  LOP3.LUT R22, R22, R134, RZ, 0xc0, !PT ;  /* 0x0000008616167212 */ /* 0x000fe200078ec0ff */
[----:B------:R-:W-:Y:S01]  /*b1b0*/  IMAD.MOV.U32 R134, RZ, RZ, R176 ;  /* 0x000000ffff867224 */ /* 0x000fe200078e00b0 */
[----:B------:R-:W-:Y:S02]  /*b1c0*/  LOP3.LUT R23, R23, R140, RZ, 0xc0, !PT ;  /* 0x0000008c17177212 */ /* 0x000fe400078ec0ff */
[----:B------:R-:W-:Y:S01]  /*b1d0*/  LOP3.LUT R20, R20, R139, RZ, 0xc0, !PT ;  /* 0x0000008b14147212 */ /* 0x000fe200078ec0ff */
[----:B------:R-:W-:Y:S01]  /*b1e0*/  HMMA.16816.F32.BF16 R72, R24, R14, R72 ;  /* 0x0000000e1848723c */ /* 0x000fe20000041848 */
[----:B------:R-:W-:-:S07]  /*b1f0*/  LOP3.LUT R21, R21, R45, RZ, 0xc0, !PT ;  /* 0x0000002d15157212 */ /* 0x000fce00078ec0ff */
        /* <DEDUP_REMOVED lines=65> */
[----:B------:R-:W5:Y:S04]  /*b610*/  LDSM.16.M88.4 R60, [R194] ;  /* 0x00000000c23c783b */ /* 0x000f680000000200 */
[----:B------:R-:W-:Y:S04]  /*b620*/  LDSM.16.M88.4 R168, [R187+0x4000] ;  /* 0x00400000bba8783b */ /* 0x000fe80000000200 */
[----:B----4-:R-:W4:Y:S04]  /*b630*/  LDSM.16.M88.4 R4, [R194+0x2000] ;  /* 0x00200000c204783b */ /* 0x010f280000000200 */
[----:B------:R-:W1:Y:S04]  /*b640*/  LDSM.16.M88.4 R56, [R192+0x2000] ;  /* 0x00200000c038783b */ /* 0x000e680000000200 */
[----:B------:R-:W1:Y:S04]  /*b650*/  LDSM.16.M88.4 R164, [R187+0x4800] ;  /* 0x00480000bba4783b */ /* 0x000e680000000200 */
[----:B------:R-:W1:Y:S04]  /*b660*/  LDSM.16.M88.4 R160, [R187+0x5000] ;  /* 0x00500000bba0783b */ /* 0x000e680000000200 */
[----:B------:R-:W1:Y:S04]  /*b670*/  LDSM.16.M88.4 R156, [R187+0x5800] ;  /* 0x00580000bb9c783b */ /* 0x000e680000000200 */
[----:B------:R-:W1:Y:S04]  /*b680*/  LDSM.16.M88.4 R172, [R192] ;  /* 0x00000000c0ac783b */ /* 0x000e680000000200 */
[----:B------:R-:W-:Y:S04]  /*b690*/  LDSM.16.M88.4 R52, [R191+0x2000] ;  /* 0x00200000bf34783b */ /* 0x000fe80000000200 */
[----:B------:R-:W1:Y:S01]  /*b6a0*/  LDSM.16.M88.4 R48, [R190] ;  /* 0x00000000be30783b */ /* 0x000e620000000200 */
[-C--:B-----5:R-:W-:Y:S03]  /*b6b0*/  HMMA.16816.F32.BF16 R152, R60, R148.reuse, RZ ;  /* 0x000000943c98723c */ /* 0x0a0fe600000418ff */
[----:B------:R-:W-:Y:S04]  /*b6c0*/  LDSM.16.M88.4 R40, [R182] ;  /* 0x00000000b628783b */ /* 0x000fe80000000200 */
[----:B------:R-:W-:Y:S01]  /*b6d0*/  LDSM.16.M88.4 R44, [R183] ;  /* 0x00000000b72c783b */ /* 0x000fe20000000200 */
[C---:B----4-:R-:W-:Y:S03]  /*b6e0*/  HMMA.16816.F32.BF16 R32, R4.reuse, R148, RZ ;  /* 0x000000940420723c */ /* 0x050fe600000418ff */
[----:B------:R-:W0:Y:S05]  /*b6f0*/  LDGDEPBAR ;  /* 0x00000000000079af */ /* 0x000e2a0000000000 */
[C---:B------:R-:W-:Y:S08]  /*b700*/  HMMA.16816.F32.BF16 R28, R4.reuse, R150, RZ ;  /* 0x00000096041c723c */ /* 0x040ff000000418ff */
[C---:B------:R-:W-:Y:S08]  /*b710*/  HMMA.16816.F32.BF16 R24, R4.reuse, R140, RZ ;  /* 0x0000008c0418723c */ /* 0x040ff000000418ff */
[C---:B---3--:R-:W-:Y:S08]  /*b720*/  HMMA.16816.F32.BF16 R16, R4.reuse, R132, RZ ;  /* 0x000000840410723c */ /* 0x048ff000000418ff */
[C---:B--2---:R-:W-:Y:S08]  /*b730*/  HMMA.16816.F32.BF16 R8, R4.reuse, R36, RZ ;  /* 0x000000240408723c */ /* 0x044ff000000418ff */
[C---:B------:R-:W-:Y:S08]  /*b740*/  HMMA.16816.F32.BF16 R20, R4.reuse, R142, RZ ;  /* 0x0000008e0414723c */ /* 0x040ff000000418ff */
[C---:B-1----:R-:W-:Y:S08]  /*b750*/  HMMA.16816.F32.BF16 R12, R4.reuse, R134, RZ ;  /* 0x00000086040c723c */ /* 0x042ff000000418ff */
[----:B------:R-:W-:Y:S08]  /*b760*/  HMMA.16816.F32.BF16 R4, R4, R38, RZ ;  /* 0x000000260404723c */ /* 0x000ff000000418ff */
[C---:B------:R-:W-:Y:S08]  /*b770*/  HMMA.16816.F32.BF16 R148, R60.reuse, R150, RZ ;  /* 0x000000963c94723c */ /* 0x040ff000000418ff */
[C---:B------:R-:W-:Y:S08]  /*b780*/  HMMA.16816.F32.BF16 R136, R60.reuse, R132, RZ ;  /* 0x000000843c88723c */ /* 0x040ff000000418ff */
[----:B------:R-:W-:Y:S08]  /*b790*/  HMMA.16816.F32.BF16 R132, R60, R134, RZ ;  /* 0x000000863c84723c */ /* 0x000ff000000418ff */
        /* <DEDUP_REMOVED lines=8> */
[----:B------:R-:W1:Y:S07]  /*b820*/  LDSM.16.M88.4 R56, [R191] ;  /* 0x00000000bf38783b */ /* 0x000e6e0000000200 */
        /* <DEDUP_REMOVED lines=8> */
[C---:B------:R-:W-:Y:S01]  /*b8b0*/  HMMA.16816.F32.BF16 R132, R172.reuse, R162, R132 ;  /* 0x000000a2ac84723c */ /* 0x040fe20000041884 */
[----:B------:R-:W-:Y:S07]  /*b8c0*/  LDSM.16.M88.4 R160, [R189] ;  /* 0x00000000bda0783b */ /* 0x000fee0000000200 */
[C---:B------:R-:W-:Y:S08]  /*b8d0*/  HMMA.16816.F32.BF16 R144, R172.reuse, R164, R144 ;  /* 0x000000a4ac90723c */ /* 0x040ff00000041890 */
[C---:B------:R-:W-:Y:S08]  /*b8e0*/  HMMA.16816.F32.BF16 R64, R172.reuse, R156, R64 ;  /* 0x0000009cac40723c */ /* 0x040ff00000041840 */
[C---:B------:R-:W-:Y:S01]  /*b8f0*/  HMMA.16816.F32.BF16 R60, R172.reuse, R158, R60 ;  /* 0x0000009eac3c723c */ /* 0x040fe2000004183c */
[----:B------:R-:W3:Y:S07]  /*b900*/  LDSM.16.M88.4 R156, [R180] ;  /* 0x00000000b49c783b */ /* 0x000eee0000000200 */
[----:B------:R-:W-:Y:S01]  /*b910*/  HMMA.16816.F32.BF16 R140, R172, R166, R140 ;  /* 0x000000a6ac8c723c */ /* 0x000fe2000004188c */
[----:B------:R-:W4:Y:S07]  /*b920*/  LDSM.16.M88.4 R164, [R180+0x800] ;  /* 0x00080000b4a4783b */ /* 0x000f2e0000000200 */
[C---:B------:R-:W-:Y:S08]  /*b930*/  HMMA.16816.F32.BF16 R32, R52.reuse, R48, R32 ;  /* 0x000000303420723c */ /* 0x040ff00000041820 */
[----:B------:R-:W-:Y:S08]  /*b940*/  HMMA.16816.F32.BF16 R28, R52, R50, R28 ;  /* 0x00000032341c723c */ /* 0x000ff0000004181c */
[C---:B-1----:R-:W-:Y:S08]  /*b950*/  HMMA.16816.F32.BF16 R152, R56.reuse, R48, R152 ;  /* 0x000000303898723c */ /* 0x042ff00000041898 */
[----:B------:R-:W-:Y:S01]  /*b960*/  HMMA.16816.F32.BF16 R148, R56, R50, R148 ;  /* 0x000000323894723c */ /* 0x000fe20000041894 */
[----:B------:R-:W1:Y:S07]  /*b970*/  LDSM.16.M88.4 R48, [R180+0x1000] ;  /* 0x00100000b430783b */ /* 0x000e6e0000000200 */
[C---:B------:R-:W-:Y:S08]  /*b980*/  HMMA.16816.F32.BF16 R16, R52.reuse, R40, R16 ;  /* 0x000000283410723c */ /* 0x040ff00000041810 */
[----:B------:R-:W-:Y:S08]  /*b990*/  HMMA.16816.F32.BF16 R12, R52, R42, R12 ;  /* 0x0000002a340c723c */ /* 0x000ff0000004180c */
[C---:B------:R-:W-:Y:S08]  /*b9a0*/  HMMA.16816.F32.BF16 R136, R56.reuse, R40, R136 ;  /* 0x000000283888723c */ /* 0x040ff00000041888 */
[C---:B------:R-:W-:Y:S01]  /*b9b0*/  HMMA.16816.F32.BF16 R132, R56.reuse, R42, R132 ;  /* 0x0000002a3884723c */ /* 0x040fe20000041884 */
[----:B------:R-:W5:Y:S07]  /*b9c0*/  LDSM.16.M88.4 R40, [R180+0x1800] ;  /* 0x00180000b428783b */ /* 0x000f6e0000000200 */
[----:B------:R-:W-:Y:S08]  /*b9d0*/  HMMA.16816.F32.BF16 R144, R56, R44, R144 ;  /* 0x0000002c3890723c */ /* 0x000ff00000041890 */
[C---:B--2---:R-:W-:Y:S08]  /*b9e0*/  HMMA.16816.F32.BF16 R8, R52.reuse, R36, R8 ;  /* 0x000000243408723c */ /* 0x044ff00000041808 */
[----:B------:R-:W-:Y:S08]  /*b9f0*/  HMMA.16816.F32.BF16 R4, R52, R38, R4 ;  /* 0x000000263404723c */ /* 0x000ff00000041804 */
[C---:B------:R-:W-:Y:S08]  /*ba00*/  HMMA.16816.F32.BF16 R64, R56.reuse, R36, R64 ;  /* 0x000000243840723c */ /* 0x040ff00000041840 */
[----:B------:R-:W-:Y:S01]  /*ba10*/  HMMA.16816.F32.BF16 R60, R56, R38, R60 ;  /* 0x00000026383c723c */ /* 0x000fe2000004183c */
[----:B------:R-:W2:Y:S01]  /*ba20*/  LDSM.16.M88.4 R36, [R189+0x2000] ;  /* 0x00200000bd24783b */ /* 0x000ea20000000200 */
[----:B------:R-:W-:-:S06]  /*ba30*/  DEPBAR.LE SB0, 0x0 ;  /* 0x000080000000791a */ /* 0x000fcc0000000000 */
[----:B------:R-:W-:Y:S08]  /*ba40*/  HMMA.16816.F32.BF16 R140, R56, R46, R140 ;  /* 0x0000002e388c723c */ /* 0x000ff0000004188c */
[----:B------:R-:W-:Y:S07]  /*ba50*/  HMMA.16816.F32.BF16 R24, R52, R44, R24 ;  /* 0x0000002c3418723c */ /* 0x000fee0000041818 */
[----:B------:R-:W-:Y:S01]  /*ba60*/  IADD3 R44, R221, -0x3, RZ ;  /* 0xfffffffddd2c7810 */ /* 0x000fe20007ffe0ff */
[----:B---3--:R-:W-:Y:S04]  /*ba70*/  HMMA.16816.F32.BF16 R152, R160, R156, R152 ;  /* 0x0000009ca098723c */ /* 0x008fe80000041898 */
[----:B------:R-:W-:-:S04]  /*ba80*/  IMAD R169, R44, 0x40, R204 ;  /* 0x000000402ca97824 */ /* 0x000fc800078e02cc */
[C---:B------:R-:W-:Y:S01]  /*ba90*/  HMMA.16816.F32.BF16 R148, R160.reuse, R158, R148 ;  /* 0x0000009ea094723c */ /* 0x040fe20000041894 */
[C---:B------:R-:W-:Y:S01]  /*baa0*/  IADD3 R175, R169.reuse, 0x8, RZ ;  /* 0x00000008a9af7810 */ /* 0x040fe20007ffe0ff */
[----:B------:R-:W3:Y:S01]  /*bab0*/  I2F R168, R169 ;  /* 0x000000a900a87306 */ /* 0x000ee20000201400 */
[C---:B------:R-:W-:Y:S02]  /*bac0*/  IADD3 R230, R169.reuse, 0x9, RZ ;  /* 0x00000009a9e67810 */ /* 0x040fe40007ffe0ff */
[C---:B------:R-:W-:Y:S02]  /*bad0*/  IADD3 R247, R169.reuse, 0x11, RZ ;  /* 0x00000011a9f77810 */ /* 0x040fe40007ffe0ff */
[C---:B------:R-:W-:Y:S01]  /*bae0*/  IADD3 R244, R169.reuse, 0x10, RZ ;  /* 0x00000010a9f47810 */ /* 0x040fe20007ffe0ff */
[----:B----4-:R-:W-:Y:S01]  /*baf0*/  HMMA.16816.F32.BF16 R144, R160, R164, R144 ;  /* 0x000000a4a090723c */ /* 0x010fe20000041890 */
[C---:B------:R-:W-:Y:S01]  /*bb00*/  IADD3 R252, R169.reuse, 0x18, RZ ;  /* 0x00000018a9fc7810 */ /* 0x040fe20007ffe0ff */
[----:B------:R-:W4:Y:S01]  /*bb10*/  I2F R170, R175 ;  /* 0x000000af00aa7306 */ /* 0x000f220000201400 */
[----:B------:R-:W-:-:S02]  /*bb20*/  IADD3 R250, R169, 0x20, RZ ;  /* 0x00000020a9fa7810 */ /* 0x000fc40007ffe0ff */
[-C--:B------:R-:W-:Y:S02]  /*bb30*/  ISETP.GE.AND P6, PT, R169, R240.reuse, PT ;  /* 0x000000f0a900720c */ /* 0x080fe40003fc6270 */
[----:B------:R-:W-:Y:S01]  /*bb40*/  ISETP.GE.AND P4, PT, R175, R240, PT ;  /* 0x000000f0af00720c */ /* 0x000fe20003f86270 */
[C---:B------:R-:W-:Y:S01]  /*bb50*/  HMMA.16816.F32.BF16 R140, R160.reuse, R166, R140 ;  /* 0x000000a6a08c723c */ /* 0x040fe2000004188c */
[C---:B------:R-:W-:Y:S01]  /*bb60*/  IADD3 R251, R169.reuse, 0x19, RZ ;  /* 0x00000019a9fb7810 */ /* 0x040fe20007ffe0ff */
[----:B------:R-:W2:Y:S01]  /*bb70*/  I2F R174, R230 ;  /* 0x000000e600ae7306 */ /* 0x000ea20000201400 */
[CC--:B---3--:R-:W-:Y:S01]  /*bb80*/  FFMA.FTZ R152, R168.reuse, R0.reuse, R152 ;  /* 0x00000000a8987223 */ /* 0x0c8fe20000010098 */
[C---:B------:R-:W-:Y:S01]  /*bb90*/  IADD3 R248, R169.reuse, 0x28, RZ ;  /* 0x00000028a9f87810 */ /* 0x040fe20007ffe0ff */
[-C--:B------:R-:W-:Y:S01]  /*bba0*/  FFMA.FTZ R229, R168, R0.reuse, R154 ;  /* 0x00000000a8e57223 */ /* 0x080fe2000001009a */
[C---:B------:R-:W-:Y:S02]  /*bbb0*/  IADD3 R172, R169.reuse, 0x38, RZ ;  /* 0x00000038a9ac7810 */ /* 0x040fe40007ffe0ff */
[----:B-1----:R-:W-:Y:S01]  /*bbc0*/  HMMA.16816.F32.BF16 R136, R160, R48, R136 ;  /* 0x00000030a088723c */ /* 0x002fe20000041888 */
[----:B------:R-:W-:Y:S01]  /*bbd0*/  FSEL R178, R152, -INF , !P6 ;  /* 0xff80000098b27808 */ /* 0x000fe20007000000 */
[----:B------:R-:W1:Y:S01]  /*bbe0*/  I2F R173, R244 ;  /* 0x000000f400ad7306 */ /* 0x000e620000201400 */
[----:B----4-:R-:W-:Y:S01]  /*bbf0*/  FFMA.FTZ R148, R170, R0, R148 ;  /* 0x00000000aa947223 */ /* 0x010fe20000010094 */
[----:B------:R-:W-:Y:S01]  /*bc00*/  ISETP.GE.AND P6, PT, R230, R240, PT ;  /* 0x000000f0e600720c */ /* 0x000fe20003fc6270 */
[----:B------:R-:W-:Y:S01]  /*bc10*/  FFMA.FTZ R150, R170, R0, R150 ;  /* 0x00000000aa967223 */ /* 0x000fe20000010096 */
[----:B------:R-:W-:-:S02]  /*bc20*/  IADD3 R231, R169, 0x30, RZ ;  /* 0x00000030a9e77810 */ /* 0x000fc40007ffe0ff */
[----:B------:R-:W-:Y:S01]  /*bc30*/  HMMA.16816.F32.BF16 R20, R52, R46, R20 ;  /* 0x0000002e3414723c */ /* 0x000fe20000041814 */
[----:B------:R-:W-:Y:S01]  /*bc40*/  FSEL R148, R148, -INF , !P4 ;  /* 0xff80000094947808 */ /* 0x000fe20006000000 */
[----:B------:R-:W3:Y:S01]  /*bc50*/  I2F R245, R250 ;  /* 0x000000fa00f57306 */ /* 0x000ee20000201400 */
[C---:B--2---:R-:W-:Y:S01]  /*bc60*/  FFMA.FTZ R149, R174.reuse, R0, R149 ;  /* 0x00000000ae957223 */ /* 0x044fe20000010095 */
[----:B------:R-:W-:Y:S01]  /*bc70*/  ISETP.GE.AND P4, PT, R247, R240, PT ;  /* 0x000000f0f700720c */ /* 0x000fe20003f86270 */
[-C--:B------:R-:W-:Y:S01]  /*bc80*/  FFMA.FTZ R151, R174, R0.reuse, R151 ;  /* 0x00000000ae977223 */ /* 0x080fe20000010097 */
[C---:B------:R-:W-:Y:S02]  /*bc90*/  IADD3 R249, R169.reuse, 0x21, RZ ;  /* 0x00000021a9f97810 */ /* 0x040fe40007ffe0ff */
[C---:B------:R-:W-:Y:S01]  /*bca0*/  IADD3 R54, R169.reuse, 0x1, RZ ;  /* 0x00000001a9367810 */ /* 0x040fe20007ffe0ff */
[----:B------:R-:W-:Y:S01]  /*bcb0*/  HMMA.16816.F32.BF16 R132, R160, R50, R132 ;  /* 0x00000032a084723c */ /* 0x000fe20000041884 */
[----:B------:R-:W2:Y:S01]  /*bcc0*/  I2F R246, R251 ;  /* 0x000000fb00f67306 */ /* 0x000ea20000201400 */
[----:B------:R-:W-:Y:S01]  /*bcd0*/  ISETP.GE.AND P5, PT, R169, R235, PT ;  /* 0x000000eba900720c */ /* 0x000fe20003fa6270 */
[----:B-1----:R-:W-:Y:S01]  /*bce0*/  FFMA.FTZ R146, R173, R0, R146 ;  /* 0x00000000ad927223 */ /* 0x002fe20000010092 */
[----:B------:R-:W-:-:S02]  /*bcf0*/  ISETP.GE.AND P1, PT, R54, R240, PT ;  /* 0x000000f03600720c */ /* 0x000fc40003f26270 */
[----:B------:R-:W-:Y:S02]  /*bd00*/  ISETP.GE.AND P3, PT, R169, R233, PT ;  /* 0x000000e9a900720c */ /* 0x000fe40003f66270 */
[C---:B-----5:R-:W-:Y:S01]  /*bd10*/  HMMA.16816.F32.BF16 R64, R160.reuse, R40, R64 ;  /* 0x00000028a040723c */ /* 0x060fe20000041840 */
[----:B------:R-:W1:Y:S01]  /*bd20*/  I2F R171, R54 ;  /* 0x0000003600ab7306 */ /* 0x000e620000201400 */
[----:B---3--:R-:W-:Y:S01]  /*bd30*/  FFMA.FTZ R136, R245, R0, R136 ;  /* 0x00000000f5887223 */ /* 0x008fe20000010088 */
[----:B------:R-:W-:Y:S02]  /*bd40*/  ISETP.GE.AND P2, PT, R169, R220, PT ;  /* 0x000000dca900720c */ /* 0x000fe40003f46270 */
[----:B------:R-:W-:Y:S02]  /*bd50*/  FSEL R229, R229, -INF , !P5 ;  /* 0xff800000e5e57808 */ /* 0x000fe40006800000 */
[-C--:B------:R-:W-:Y:S01]  /*bd60*/  ISETP.GE.AND P5, PT, R230, R235.reuse, PT ;  /* 0x000000ebe600720c */ /* 0x080fe20003fa6270 */
[----:B------:R-:W-:Y:S01]  /*bd70*/  HMMA.16816.F32.BF16 R60, R160, R42, R60 ;  /* 0x0000002aa03c723c */ /* 0x000fe2000004183c */
[----:B------:R-:W3:Y:S01]  /*bd80*/  I2F R161, R247 ;  /* 0x000000f700a17306 */ /* 0x000ee20000201400 */
[CC--:B--2---:R-:W-:Y:S01]  /*bd90*/  FFMA.FTZ R152, R246.reuse, R0.reuse, R141 ;  /* 0x00000000f6987223 */ /* 0x0c4fe2000001008d */
[----:B------:R-:W-:Y:S01]  /*bda0*/  FSEL R179, R151, -INF , !P5 ;  /* 0xff80000097b37808 */ /* 0x000fe20006800000 */
[----:B------:R-:W-:Y:S01]  /*bdb0*/  FFMA.FTZ R143, R246, R0, R143 ;  /* 0x00000000f68f7223 */ /* 0x000fe2000001008f */
[----:B------:R-:W-:-:S02]  /*bdc0*/  ISETP.GE.AND P5, PT, R252, R235, PT ;  /* 0x000000ebfc00720c */ /* 0x000fc40003fa6270 */
[----:B------:R-:W-:Y:S01]  /*bdd0*/  IADD3 R162, R169, 0x31, RZ ;  /* 0x00000031a9a27810 */ /* 0x000fe20007ffe0ff */
[----:B------:R-:W-:Y:S01]  /*bde0*/  HMMA.16816.F32.BF16 R24, R36, R164, R24 ;  /* 0x000000a42418723c */ /* 0x000fe20000041818 */
[----:B------:R-:W2:Y:S01]  /*bdf0*/  I2F R160, R252 ;  /* 0x000000fc00a07306 */ /* 0x000ea20000201400 */
[CC--:B-1----:R-:W-:Y:S02]  /*be00*/  FFMA.FTZ R153, R171.reuse, R0.reuse, R153 ;  /* 0x00000000ab997223 */ /* 0x0c2fe40000010099 */
[----:B------:R-:W-:-:S03]  /*be10*/  FFMA.FTZ R154, R171, R0, R155 ;  /* 0x00000000ab9a7223 */ /* 0x000fc6000001009b */
[----:B------:R-:W-:Y:S01]  /*be20*/  IADD3 R164, R169, 0x29, RZ ;  /* 0x00000029a9a47810 */ /* 0x000fe20007ffe0ff */
[----:B------:R-:W-:Y:S01]  /*be30*/  HMMA.16816.F32.BF16 R28, R36, R158, R28 ;  /* 0x0000009e241c723c */ /* 0x000fe2000004181c */
[-C--:B---3--:R-:W-:Y:S01]  /*be40*/  FFMA.FTZ R145, R161, R0.reuse, R145 ;  /* 0x00000000a1917223 */ /* 0x088fe20000010091 */
[----:B------:R-:W1:Y:S01]  /*be50*/  I2F R163, R248 ;  /* 0x000000f800a37306 */ /* 0x000e620000201400 */
[----:B------:R-:W-:Y:S01]  /*be60*/  IADD3 R169, R169, 0x39, RZ ;  /* 0x00000039a9a97810 */ /* 0x000fe20007ffe0ff */
[----:B------:R-:W-:-:S03]  /*be70*/  FFMA.FTZ R147, R161, R0, R147 ;  /* 0x00000000a1937223 */ /* 0x000fc60000010093 */
[-C--:B------:R-:W-:Y:S01]  /*be80*/  FFMA.FTZ R159, R173, R0.reuse, R144 ;  /* 0x00000000ad9f7223 */ /* 0x080fe20000010090 */
[C---:B------:R-:W-:Y:S01]  /*be90*/  HMMA.16816.F32.BF16 R32, R36.reuse, R156, R32 ;  /* 0x0000009c2420723c */ /* 0x040fe20000041820 */
[----:B------:R-:W-:Y:S01]  /*bea0*/  FSEL R144, R149, -INF , !P6 ;  /* 0xff80000095907808 */ /* 0x000fe20007000000 */
[----:B------:R-:W3:Y:S01]  /*beb0*/  I2F R241, R164 ;  /* 0x000000a400f17306 */ /* 0x000ee20000201400 */
[----:B--2---:R-:W-:Y:S01]  /*bec0*/  FFMA.FTZ R140, R160, R0, R140 ;  /* 0x00000000a08c7223 */ /* 0x004fe2000001008c */
[----:B------:R-:W-:Y:S01]  /*bed0*/  ISETP.GE.AND P6, PT, R252, R240, PT ;  /* 0x000000f0fc00720c */ /* 0x000fe20003fc6270 */
[----:B------:R-:W-:Y:S02]  /*bee0*/  FFMA.FTZ R142, R160, R0, R142 ;  /* 0x00000000a08e7223 */ /* 0x000fe4000001008e */
[----:B------:R-:W-:Y:S01]  /*bef0*/  FSEL R157, R145, -INF , !P4 ;  /* 0xff800000919d7808 */ /* 0x000fe20006000000 */
[C---:B------:R-:W-:Y:S01]  /*bf00*/  HMMA.16816.F32.BF16 R20, R36.reuse, R166, R20 ;  /* 0x000000a62414723c */ /* 0x040fe20000041814 */
[----:B------:R-:W-:Y:S01]  /*bf10*/  ISETP.GE.AND P4, PT, R250, R240, PT ;  /* 0x000000f0fa00720c */ /* 0x000fe20003f86270 */
[-C--:B-1----:R-:W-:Y:S01]  /*bf20*/  FFMA.FTZ R59, R163, R0.reuse, R132 ;  /* 0x00000000a33b7223 */ /* 0x082fe20000010084 */
[----:B------:R-:W-:Y:S01]  /*bf30*/  FSEL R156, R153, -INF , !P1 ;  /* 0xff800000999c7808 */ /* 0x000fe20004800000 */
[----:B------:R-:W1:Y:S01]  /*bf40*/  I2F R141, R231 ;  /* 0x000000e7008d7306 */ /* 0x000e620000201400 */
[----:B------:R-:W-:Y:S01]  /*bf50*/  FSEL R153, R140, -INF , !P6 ;  /* 0xff8000008c997808 */ /* 0x000fe20007000000 */
[----:B------:R-:W-:Y:S01]  /*bf60*/  FFMA.FTZ R24, R173, R0, R24 ;  /* 0x00000000ad187223 */ /* 0x000fe20000010018 */
[----:B------:R-:W-:Y:S01]  /*bf70*/  FSEL R140, R136, -INF , !P4 ;  /* 0xff800000888c7808 */ /* 0x000fe20006000000 */
[C---:B------:R-:W-:Y:S01]  /*bf80*/  HMMA.16816.F32.BF16 R12, R36.reuse, R50, R12 ;  /* 0x00000032240c723c */ /* 0x040fe2000004180c */
[----:B------:R-:W-:Y:S01]  /*bf90*/  ISETP.GE.AND P1, PT, R244, R240, PT ;  /* 0x000000f0f400720c */ /* 0x000fe20003f26270 */
[----:B---3--:R-:W-:Y:S01]  /*bfa0*/  FFMA.FTZ R58, R241, R0, R133 ;  /* 0x00000000f13a7223 */ /* 0x008fe20000010085 */
[----:B------:R-:W-:Y:S01]  /*bfb0*/  ISETP.GE.AND P4, PT, R164, R240, PT ;  /* 0x000000f0a400720c */ /* 0x000fe20003f86270 */
[----:B------:R-:W2:Y:S01]  /*bfc0*/  I2F R136, R162 ;  /* 0x000000a200887306 */ /* 0x000ea20000201400 */
[----:B------:R-:W-:Y:S01]  /*bfd0*/  FSEL R159, R159, -INF , !P1 ;  /* 0xff8000009f9f7808 */ /* 0x000fe20004800000 */
[----:B------:R-:W-:Y:S01]  /*bfe0*/  FFMA.FTZ R57, R241, R0, R135 ;  /* 0x00000000f1397223 */ /* 0x000fe20000010087 */
[----:B------:R-:W-:Y:S01]  /*bff0*/  ISETP.GE.AND P1, PT, R251, R240, PT ;  /* 0x000000f0fb00720c */ /* 0x000fe20003f26270 */
[C---:B------:R-:W-:Y:S01]  /*c000*/  HMMA.16816.F32.BF16 R8, R36.reuse, R40, R8 ;  /* 0x000000282408723c */ /* 0x040fe20000041808 */
[----:B------:R-:W-:Y:S01]  /*c010*/  FSEL R58, R58, -INF , !P4 ;  /* 0xff8000003a3a7808 */ /* 0x000fe20006000000 */
[----:B------:R-:W-:Y:S01]  /*c020*/  FFMA.FTZ R33, R171, R0, R33 ;  /* 0x00000000ab217223 */ /* 0x000fe20000010021 */
[----:B------:R-:W-:Y:S01]  /*c030*/  FSEL R152, R152, -INF , !P1 ;  /* 0xff80000098987808 */ /* 0x000fe20004800000 */
[----:B------:R-:W3:Y:S01]  /*c040*/  I2F R133, R172 ;  /* 0x000000ac00857306 */ /* 0x000ee20000201400 */
[----:B------:R-:W-:Y:S01]  /*c050*/  ISETP.GE.AND P1, PT, R248, R240, PT ;  /* 0x000000f0f800720c */ /* 0x000fe20003f26270 */
[----:B-1----:R-:W-:Y:S01]  /*c060*/  FFMA.FTZ R46, R141, R0, R64 ;  /* 0x000000008d2e7223 */ /* 0x002fe20000010040 */
[----:B------:R-:W-:Y:S01]  /*c070*/  ISETP.GE.AND P4, PT, R172, R240, PT ;  /* 0x000000f0ac00720c */ /* 0x000fe20003f86270 */
[----:B------:R-:W-:Y:S01]  /*c080*/  FFMA.FTZ R64, R245, R0, R138 ;  /* 0x00000000f5407223 */ /* 0x000fe2000001008a */
[----:B------:R-:W-:Y:S01]  /*c090*/  FSEL R59, R59, -INF , !P1 ;  /* 0xff8000003b3b7808 */ /* 0x000fe20004800000 */
[C---:B------:R-:W-:Y:S01]  /*c0a0*/  HMMA.16816.F32.BF16 R16, R36.reuse, R48, R16 ;  /* 0x000000302410723c */ /* 0x040fe20000041810 */
[----:B------:R-:W-:Y:S01]  /*c0b0*/  ISETP.GE.AND P1, PT, R162, R240, PT ;  /* 0x000000f0a200720c */ /* 0x000fe20003f26270 */
[C---:B--2---:R-:W-:Y:S01]  /*c0c0*/  FFMA.FTZ R55, R136.reuse, R0, R65 ;  /* 0x0000000088377223 */ /* 0x044fe20000010041 */
[----:B------:R-:W1:Y:S01]  /*c0d0*/  I2F R165, R249 ;  /* 0x000000f900a57306 */ /* 0x000e620000201400 */
[----:B------:R-:W-:Y:S01]  /*c0e0*/  ISETP.GE.AND P6, PT, R249, R240, PT ;  /* 0x000000f0f900720c */ /* 0x000fe20003fc6270 */
[-C--:B------:R-:W-:Y:S01]  /*c0f0*/  FFMA.FTZ R47, R136, R0.reuse, R67 ;  /* 0x00000000882f7223 */ /* 0x080fe20000010043 */
[----:B------:R-:W-:Y:S01]  /*c100*/  FSEL R155, R142, -INF , !P5 ;  /* 0xff8000008e9b7808 */ /* 0x000fe20006800000 */
[-C--:B------:R-:W-:Y:S01]  /*c110*/  FFMA.FTZ R45, R141, R0.reuse, R66 ;  /* 0x000000008d2d7223 */ /* 0x080fe20000010042 */
[----:B------:R-:W-:Y:S01]  /*c120*/  FSEL R55, R55, -INF , !P1 ;  /* 0xff80000037377808 */ /* 0x000fe20004800000 */
[-C--:B------:R-:W-:Y:S01]  /*c130*/  FFMA.FTZ R21, R246, R0.reuse, R21 ;  /* 0x00000000f6157223 */ /* 0x080fe20000010015 */
[-C--:B------:R-:W-:Y:S01]  /*c140*/  ISETP.GE.AND P1, PT, R54, R235.reuse, PT ;  /* 0x000000eb3600720c */ /* 0x080fe20003f26270 */
[-C--:B---3--:R-:W-:Y:S01]  /*c150*/  FFMA.FTZ R52, R133, R0.reuse, R60 ;  /* 0x0000000085347223 */ /* 0x088fe2000001003c */
[----:B------:R-:W2:Y:S01]  /*c160*/  I2F R65, R169 ;  /* 0x000000a900417306 */ /* 0x000ea20000201400 */
[-C--:B------:R-:W-:Y:S01]  /*c170*/  FFMA.FTZ R60, R163, R0.reuse, R134 ;  /* 0x00000000a33c7223 */ /* 0x080fe20000010086 */
[----:B------:R-:W-:Y:S01]  /*c180*/  FSEL R154, R154, -INF , !P1 ;  /* 0xff8000009a9a7808 */ /* 0x000fe20004800000 */
[-C--:B------:R-:W-:Y:S01]  /*c190*/  FFMA.FTZ R53, R133, R0.reuse, R62 ;  /* 0x0000000085357223 */ /* 0x080fe2000001003e */
[-C--:B------:R-:W-:Y:S01]  /*c1a0*/  ISETP.GE.AND P1, PT, R244, R235.reuse, PT ;  /* 0x000000ebf400720c */ /* 0x080fe20003f26270 */
[----:B------:R-:W-:Y:S01]  /*c1b0*/  HMMA.16816.F32.BF16 R4, R36, R42, R4 ;  /* 0x0000002a2404723c */ /* 0x000fe20000041804 */
[----:B------:R-:W-:Y:S01]  /*c1c0*/  FSEL R52, R52, -INF , !P4 ;  /* 0xff80000034347808 */ /* 0x000fe20006000000 */
[-C--:B-1----:R-:W-:Y:S01]  /*c1d0*/  FFMA.FTZ R137, R165, R0.reuse, R137 ;  /* 0x00000000a5897223 */ /* 0x082fe20000010089 */
[-C--:B------:R-:W-:Y:S01]  /*c1e0*/  ISETP.GE.AND P4, PT, R175, R235.reuse, PT ;  /* 0x000000ebaf00720c */ /* 0x080fe20003f86270 */
[-C--:B------:R-:W-:Y:S01]  /*c1f0*/  FFMA.FTZ R56, R165, R0.reuse, R139 ;  /* 0x00000000a5387223 */ /* 0x080fe2000001008b */
[----:B------:R-:W-:Y:S01]  /*c200*/  FSEL R158, R146, -INF , !P1 ;  /* 0xff800000929e7808 */ /* 0x000fe20004800000 */
[-C--:B------:R-:W-:Y:S01]  /*c210*/  FFMA.FTZ R35, R171, R0.reuse, R35 ;  /* 0x00000000ab237223 */ /* 0x080fe20000010023 */
[-C--:B------:R-:W-:Y:S01]  /*c220*/  ISETP.GE.AND P1, PT, R251, R235.reuse, PT ;  /* 0x000000ebfb00720c */ /* 0x080fe20003f26270 */
[-C--:B------:R-:W-:Y:S01]  /*c230*/  FFMA.FTZ R28, R170, R0.reuse, R28 ;  /* 0x00000000aa1c7223 */ /* 0x080fe2000001001c */
[----:B------:R-:W-:Y:S01]  /*c240*/  FSEL R228, R150, -INF , !P4 ;  /* 0xff80000096e47808 */ /* 0x000fe20006000000 */
[-C--:B------:R-:W-:Y:S01]  /*c250*/  FFMA.FTZ R30, R170, R0.reuse, R30 ;  /* 0x00000000aa1e7223 */ /* 0x080fe2000001001e */
[-C--:B------:R-:W-:Y:S01]  /*c260*/  ISETP.GE.AND P4, PT, R247, R235.reuse, PT ;  /* 0x000000ebf700720c */ /* 0x080fe20003f86270 */
[-C--:B--2---:R-:W-:Y:S01]  /*c270*/  FFMA.FTZ R61, R65, R0.reuse, R61 ;  /* 0x00000000413d7223 */ /* 0x084fe2000001003d */
[----:B------:R-:W-:Y:S01]  /*c280*/  FSEL R151, R143, -INF , !P1 ;  /* 0xff8000008f977808 */ /* 0x000fe20004800000 */
[-C--:B------:R-:W-:Y:S01]  /*c290*/  FFMA.FTZ R63, R65, R0.reuse, R63 ;  /* 0x00000000413f7223 */ /* 0x080fe2000001003f */
        /* <DEDUP_REMOVED lines=9> */
[CC--:B------:R-:W-:Y:S01]  /*c330*/  FFMA.FTZ R143, R161.reuse, R0.reuse, R25 ;  /* 0x00000000a18f7223 */ /* 0x0c0fe20000010019 */
[----:B------:R-:W-:Y:S01]  /*c340*/  FSEL R64, R64, -INF , !P4 ;  /* 0xff80000040407808 */ /* 0x000fe20006000000 */
[-C--:B------:R-:W-:Y:S01]  /*c350*/  FFMA.FTZ R27, R161, R0.reuse, R27 ;  /* 0x00000000a11b7223 */ /* 0x080fe2000001001b */
[-C--:B------:R-:W-:Y:S01]  /*c360*/  ISETP.GE.AND P4, PT, R164, R235.reuse, PT ;  /* 0x000000eba400720c */ /* 0x080fe20003f86270 */
[-C--:B------:R-:W-:Y:S01]  /*c370*/  FFMA.FTZ R9, R136, R0.reuse, R9 ;  /* 0x0000000088097223 */ /* 0x080fe20000010009 */
[----:B------:R-:W-:Y:S01]  /*c380*/  FSEL R132, R137, -INF , !P6 ;  /* 0xff80000089847808 */ /* 0x000fe20007000000 */
[C---:B------:R-:W-:Y:S01]  /*c390*/  FFMA.FTZ R20, R160.reuse, R0, R20 ;  /* 0x00000000a0147223 */ /* 0x040fe20000010014 */
[----:B------:R-:W-:Y:S01]  /*c3a0*/  ISETP.GE.AND P6, PT, R231, R240, PT ;  /* 0x000000f0e700720c */ /* 0x000fe20003fc6270 */
[-C--:B------:R-:W-:Y:S01]  /*c3b0*/  FFMA.FTZ R22, R160, R0.reuse, R22 ;  /* 0x00000000a0167223 */ /* 0x080fe20000010016 */
[----:B------:R-:W-:Y:S01]  /*c3c0*/  ISETP.GE.AND P5, PT, R249, R235, PT ;  /* 0x000000ebf900720c */ /* 0x000fe20003fa6270 */
[-C--:B------:R-:W-:Y:S01]  /*c3d0*/  FFMA.FTZ R23, R246, R0.reuse, R23 ;  /* 0x00000000f6177223 */ /* 0x080fe20000010017 */
[----:B------:R-:W-:Y:S01]  /*c3e0*/  FSEL R47, R47, -INF , !P1 ;  /* 0xff8000002f2f7808 */ /* 0x000fe20004800000 */
[CC--:B------:R-:W-:Y:S01]  /*c3f0*/  FFMA.FTZ R16, R245.reuse, R0.reuse, R16 ;  /* 0x00000000f5107223 */ /* 0x0c0fe20000010010 */
[----:B------:R-:W-:Y:S01]  /*c400*/  ISETP.GE.AND P1, PT, R54, R233, PT ;  /* 0x000000e93600720c */ /* 0x000fe20003f26270 */
[-C--:B------:R-:W-:Y:S01]  /*c410*/  FFMA.FTZ R18, R245, R0.reuse, R18 ;  /* 0x00000000f5127223 */ /* 0x080fe20000010012 */
[----:B------:R-:W-:Y:S01]  /*c420*/  FSEL R57, R57, -INF , !P4 ;  /* 0xff80000039397808 */ /* 0x000fe20006000000 */
[CC--:B------:R-:W-:Y:S01]  /*c430*/  FFMA.FTZ R17, R165.reuse, R0.reuse, R17 ;  /* 0x00000000a5117223 */ /* 0x0c0fe20000010011 */
[-C--:B------:R-:W-:Y:S01]  /*c440*/  ISETP.GE.AND P4, PT, R172, R235.reuse, PT ;  /* 0x000000ebac00720c */ /* 0x080fe20003f86270 */
[-C--:B------:R-:W-:Y:S01]  /*c450*/  FFMA.FTZ R19, R165, R0.reuse, R19 ;  /* 0x00000000a5137223 */ /* 0x080fe20000010013 */
[----:B------:R-:W-:Y:S01]  /*c460*/  FSEL R46, R46, -INF , !P6 ;  /* 0xff8000002e2e7808 */ /* 0x000fe20007000000 */
[-C--:B------:R-:W-:Y:S01]  /*c470*/  FFMA.FTZ R163, R163, R0.reuse, R14 ;  /* 0x00000000a3a37223 */ /* 0x080fe2000001000e */
[----:B------:R-:W-:Y:S01]  /*c480*/  FSEL R56, R56, -INF , !P5 ;  /* 0xff80000038387808 */ /* 0x000fe20006800000 */
[----:B------:R-:W-:Y:S01]  /*c490*/  FFMA.FTZ R13, R241, R0, R13 ;  /* 0x00000000f10d7223 */ /* 0x000fe2000001000d */
[----:B------:R-:W-:Y:S01]  /*c4a0*/  ISETP.GE.AND P6, PT, R169, R240, PT ;  /* 0x000000f0a900720c */ /* 0x000fe20003fc6270 */
[-C--:B------:R-:W-:Y:S01]  /*c4b0*/  FFMA.FTZ R15, R241, R0.reuse, R15 ;  /* 0x00000000f10f7223 */ /* 0x080fe2000001000f */
[----:B------:R-:W-:Y:S01]  /*c4c0*/  ISETP.GE.AND P5, PT, R231, R235, PT ;  /* 0x000000ebe700720c */ /* 0x000fe20003fa6270 */
[-C--:B------:R-:W-:Y:S01]  /*c4d0*/  FFMA.FTZ R8, R141, R0.reuse, R8 ;  /* 0x000000008d087223 */ /* 0x080fe20000010008 */
[----:B------:R-:W-:Y:S01]  /*c4e0*/  FSEL R33, R33, -INF , !P1 ;  /* 0xff80000021217808 */ /* 0x000fe20004800000 */
[-C--:B------:R-:W-:Y:S01]  /*c4f0*/  FFMA.FTZ R10, R141, R0.reuse, R10 ;  /* 0x000000008d0a7223 */ /* 0x080fe2000001000a */
[----:B------:R-:W-:Y:S01]  /*c500*/  ISETP.GE.AND P1, PT, R244, R233, PT ;  /* 0x000000e9f400720c */ /* 0x000fe20003f26270 */
[-C--:B------:R-:W-:Y:S01]  /*c510*/  FFMA.FTZ R11, R136, R0.reuse, R11 ;  /* 0x00000000880b7223 */ /* 0x080fe2000001000b */
[----:B------:R-:W-:Y:S01]  /*c520*/  FSEL R53, R53, -INF , !P4 ;  /* 0xff80000035357808 */ /* 0x000fe20006000000 */
[C---:B------:R-:W-:Y:S01]  /*c530*/  FFMA.FTZ R4, R133.reuse, R0, R4 ;  /* 0x0000000085047223 */ /* 0x040fe20000010004 */
[----:B------:R-:W-:Y:S01]  /*c540*/  BAR.SYNC.DEFER_BLOCKING 0x0 ;  /* 0x0000000000007b1d */ /* 0x000fe20000010000 */
[----:B------:R-:W-:Y:S01]  /*c550*/  ISETP.GE.AND P4, PT, R54, R220, PT ;  /* 0x000000dc3600720c */ /* 0x000fe20003f86270 */
[-C--:B------:R-:W-:Y:S01]  /*c560*/  FFMA.FTZ R6, R133, R0.reuse, R6 ;  /* 0x0000000085067223 */ /* 0x080fe20000010006 */
[----:B------:R-:W-:Y:S01]  /*c570*/  FSEL R45, R45, -INF , !P5 ;  /* 0xff8000002d2d7808 */ /* 0x000fe20006800000 */
[-C--:B------:R-:W-:Y:S01]  /*c580*/  FFMA.FTZ R5, R65, R0.reuse, R5 ;  /* 0x0000000041057223 */ /* 0x080fe20000010005 */
[----:B------:R-:W-:Y:S01]  /*c590*/  FSEL R54, R61, -INF , !P6 ;  /* 0xff8000003d367808 */ /* 0x000fe20007000000 */
[CC--:B------:R-:W-:Y:S01]  /*c5a0*/  FFMA.FTZ R61, R168.reuse, R0.reuse, R32 ;  /* 0x00000000a83d7223 */ /* 0x0c0fe20000010020 */
[----:B------:R-:W-:Y:S01]  /*c5b0*/  ISETP.GE.AND P5, PT, R169, R235, PT ;  /* 0x000000eba900720c */ /* 0x000fe20003fa6270 */
[-C--:B------:R-:W-:Y:S01]  /*c5c0*/  FFMA.FTZ R168, R168, R0.reuse, R34 ;  /* 0x00000000a8a87223 */ /* 0x080fe20000010022 */
[----:B------:R-:W-:Y:S01]  /*c5d0*/  FSEL R149, R24, -INF , !P1 ;  /* 0xff80000018957808 */ /* 0x000fe20004800000 */
[----:B------:R-:W-:Y:S01]  /*c5e0*/  FFMA.FTZ R7, R65, R0, R7 ;  /* 0x0000000041077223 */ /* 0x000fe20000010007 */
[----:B------:R-:W-:-:S02]  /*c5f0*/  ISETP.GE.AND P1, PT, R251, R233, PT ;  /* 0x000000e9fb00720c */ /* 0x000fc40003f26270 */
[----:B------:R-:W-:Y:S02]  /*c600*/  FSEL R32, R63, -INF , !P5 ;  /* 0xff8000003f207808 */ /* 0x000fe40006800000 */
[C---:B------:R-:W-:Y:S02]  /*c610*/  ISETP.GE.AND P6, PT, R175.reuse, R233, PT ;  /* 0x000000e9af00720c */ /* 0x040fe40003fc6270 */
        /* <DEDUP_REMOVED lines=28> */
[----:B------:R-:W-:Y:S02]  /*c7e0*/  ISETP.GE.AND P1, PT, R221, 0x4, PT ;  /* 0x00000004dd00780c */ /* 0x000fe40003f26270 */
[C---:B------:R-:W-:Y:S02]  /*c7f0*/  ISETP.GE.AND P3, PT, R249.reuse, R233, PT ;  /* 0x000000e9f900720c */ /* 0x040fe40003f66270 */
[----:B------:R-:W-:Y:S02]  /*c800*/  ISETP.GE.AND P2, PT, R249, R220, PT ;  /* 0x000000dcf900720c */ /* 0x000fe40003f46270 */
[----:B------:R-:W-:Y:S02]  /*c810*/  FSEL R26, R23, -INF , !P4 ;  /* 0xff800000171a7808 */ /* 0x000fe40006000000 */
[----:B------:R-:W-:Y:S02]  /*c820*/  FSEL R165, R16, -INF , !P6 ;  /* 0xff80000010a57808 */ /* 0x000fe40007000000 */
[----:B------:R-:W-:-:S02]  /*c830*/  FSEL R161, R18, -INF , !P5 ;  /* 0xff80000012a17808 */ /* 0x000fc40006800000 */
[-C--:B------:R-:W-:Y:S02]  /*c840*/  ISETP.GE.AND P4, PT, R248, R220.reuse, PT ;  /* 0x000000dcf800720c */ /* 0x080fe40003f86270 */
[CC--:B------:R-:W-:Y:S02]  /*c850*/  ISETP.GE.AND P6, PT, R164.reuse, R233.reuse, PT ;  /* 0x000000e9a400720c */ /* 0x0c0fe40003fc6270 */
[----:B------:R-:W-:Y:S02]  /*c860*/  ISETP.GE.AND P5, PT, R164, R220, PT ;  /* 0x000000dca400720c */ /* 0x000fe40003fa6270 */
[----:B------:R-:W-:Y:S02]  /*c870*/  FSEL R164, R17, -INF , !P3 ;  /* 0xff80000011a47808 */ /* 0x000fe40005800000 */
[----:B------:R-:W-:Y:S02]  /*c880*/  FSEL R160, R19, -INF , !P2 ;  /* 0xff80000013a07808 */ /* 0x000fe40005000000 */
[----:B------:R-:W-:-:S02]  /*c890*/  ISETP.GE.AND P3, PT, R231, R233, PT ;  /* 0x000000e9e700720c */ /* 0x000fc40003f66270 */
[-C--:B------:R-:W-:Y:S02]  /*c8a0*/  ISETP.GE.AND P2, PT, R231, R220.reuse, PT ;  /* 0x000000dce700720c */ /* 0x080fe40003f46270 */
[----:B------:R-:W-:Y:S02]  /*c8b0*/  FSEL R163, R163, -INF , !P4 ;  /* 0xff800000a3a37808 */ /* 0x000fe40006000000 */
[----:B------:R-:W-:Y:S02]  /*c8c0*/  ISETP.GE.AND P4, PT, R162, R220, PT ;  /* 0x000000dca200720c */ /* 0x000fe40003f86270 */
[----:B------:R-:W-:Y:S02]  /*c8d0*/  FSEL R166, R13, -INF , !P6 ;  /* 0xff8000000da67808 */ /* 0x000fe40007000000 */
[----:B------:R-:W-:Y:S02]  /*c8e0*/  FSEL R162, R15, -INF , !P5 ;  /* 0xff8000000fa27808 */ /* 0x000fe40006800000 */
[----:B------:R-:W-:-:S02]  /*c8f0*/  FSEL R138, R8, -INF , !P3 ;  /* 0xff800000088a7808 */ /* 0x000fc40005800000 */
[----:B------:R-:W-:Y:S02]  /*c900*/  FSEL R43, R10, -INF , !P2 ;  /* 0xff8000000a2b7808 */ /* 0x000fe40005000000 */
        /* <DEDUP_REMOVED lines=58> */
.L_x_751:
[----:B------:R-:W-:Y:S05]  /*ccb0*/  BSYNC B0 ;  /* 0x0000000000007941 */ /* 0x000fea0003800000 */
.L_x_750:
[----:B------:R-:W0:Y:S02]  /*ccc0*/  LDGDEPBAR ;  /* 0x00000000000079af */ /* 0x000e240000000000 */
.L_x_749:
[----:B------:R-:W-:Y:S01]  /*ccd0*/  FMNMX.FTZ R4, R177, R34, !PT ;  /* 0x00000022b1047209 */ /* 0x000fe20007810000 */
[----:B------:R-:W-:Y:S01]  /*cce0*/  IMAD.WIDE.U32 R172, R234, -0x326172a9, RZ ;  /* 0xcd9e8d57eaac7825 */ /* 0x000fe200078e00ff */
[----:B--2---:R-:W-:Y:S01]  /*ccf0*/  FMNMX.FTZ R7, R176, R61, !PT ;  /* 0x0000003db0077209 */ /* 0x004fe20007810000 */
[----:B------:R-:W2:Y:S01]  /*cd00*/  LDC.U8 R39, c[0x0][0x2d8] ;  /* 0x0000b600ff277b82 */ /* 0x000ea20000000000 */
[----:B------:R-:W-:Y:S01]  /*cd10*/  FMNMX.FTZ R4, R33, R4, !PT ;  /* 0x0000000421047209 */ /* 0x000fe20007810000 */
[----:B------:R-:W-:Y:S01]  /*cd20*/  IMAD.WIDE.U32 R174, R226, -0x2daee0ad, RZ ;  /* 0xd2511f53e2ae7825 */ /* 0x000fe200078e00ff */
[----:B------:R-:W-:Y:S01]  /*cd30*/  FMNMX.FTZ R7, R35, R7, !PT ;  /* 0x0000000723077209 */ /* 0x000fe20007810000 */
[----:B-1----:R-:W-:Y:S01]  /*cd40*/  LDSM.16.MT88.4 R16, [R188+0x6000] ;  /* 0x00600000bc10783b */ /* 0x002fe20000004200 */
[----:B------:R-:W-:Y:S02]  /*cd50*/  FMNMX.FTZ R4, R31, R4, !PT ;  /* 0x000000041f047209 */ /* 0x000fe40007810000 */
        /* <DEDUP_REMOVED lines=31> */
[----:B------:R-:W-:Y:S02]  /*cf50*/  FMNMX.FTZ R49, R3, R178, !PT ;  /* 0x000000b203317209 */ /* 0x000fe40007810000 */
[----:B------:R-:W-:Y:S01]  /*cf60*/  IMAD.WIDE.U32 R170, R170, -0x2daee0ad, RZ ;  /* 0xd2511f53aaaa7825 */ /* 0x000fe200078e00ff */
[----:B------:R-:W-:Y:S02]  /*cf70*/  FMNMX.FTZ R62, R2, R229, !PT ;  /* 0x000000e5023e7209 */ /* 0x000fe40007810000 */
[----:B------:R-:W-:-:S02]  /*cf80*/  LOP3.LUT R50, R175, UR25, R173, 0x96, !PT ;  /* 0x00000019af327c12 */ /* 0x000fc4000f8e96ad */
[----:B------:R-:W-:Y:S02]  /*cf90*/  LOP3.LUT R168, R171, UR14, R174, 0x96, !PT ;  /* 0x0000000eaba87c12 */ /* 0x000fe4000f8e96ae */
[----:B------:R-:W-:Y:S01]  /*cfa0*/  FMNMX.FTZ R49, R156, R49, !PT ;  /* 0x000000319c317209 */ /* 0x000fe20007810000 */
[----:B------:R-:W-:Y:S01]  /*cfb0*/  IMAD.WIDE.U32 R50, R50, -0x326172a9, RZ ;  /* 0xcd9e8d5732327825 */ /* 0x000fe200078e00ff */
[----:B------:R-:W-:Y:S02]  /*cfc0*/  FMNMX.FTZ R62, R154, R62, !PT ;  /* 0x0000003e9a3e7209 */ /* 0x000fe40007810000 */
[----:B------:R-:W-:Y:S01]  /*cfd0*/  FMNMX.FTZ R49, R148, R49, !PT ;  /* 0x0000003194317209 */ /* 0x000fe20007810000 */
[----:B------:R-:W-:Y:S01]  /*cfe0*/  IMAD.WIDE.U32 R168, R168, -0x326172a9, RZ ;  /* 0xcd9e8d57a8a87825 */ /* 0x000fe200078e00ff */
[----:B------:R-:W-:Y:S02]  /*cff0*/  LOP3.LUT R5, R51, UR15, R172, 0x96, !PT ;  /* 0x0000000f33057c12 */ /* 0x000fe4000f8e96ac */
[----:B------:R-:W-:-:S02]  /*d000*/  FMNMX.FTZ R49, R144, R49, !PT ;  /* 0x0000003190317209 */ /* 0x000fc40007810000 */
[----:B------:R-:W-:Y:S01]  /*d010*/  LOP3.LUT R244, R169, UR13, R50, 0x96, !PT ;  /* 0x0000000da9f47c12 */ /* 0x000fe2000f8e9632 */
[----:B------:R-:W-:Y:S01]  /*d020*/  IMAD.WIDE.U32 R246, R5, -0x2daee0ad, RZ ;  /* 0xd2511f5305f67825 */ /* 0x000fe200078e00ff */
[----:B------:R-:W-:Y:S02]  /*d030*/  FMNMX.FTZ R62, R228, R62, !PT ;  /* 0x0000003ee43e7209 */ /* 0x000fe40007810000 */
[----:B-1----:R-:W-:Y:S01]  /*d040*/  FMNMX.FTZ R6, R4, R6, !PT ;  /* 0x0000000604067209 */ /* 0x002fe20007810000 */
[----:B------:R-:W-:Y:S01]  /*d050*/  IMAD.WIDE.U32 R244, R244, -0x2daee0ad, RZ ;  /* 0xd2511f53f4f47825 */ /* 0x000fe200078e00ff */
[----:B------:R-:W1:Y:S01]  /*d060*/  SHFL.BFLY PT, R4, R7, 0x2, 0x1f ;  /* 0x0c401f0007047f89 */ /* 0x000e6200000e0000 */
[----:B------:R-:W-:Y:S02]  /*d070*/  LOP3.LUT R5, R247, UR12, R170, 0x96, !PT ;  /* 0x0000000cf7057c12 */ /* 0x000fe4000f8e96aa */
[----:B------:R-:W-:Y:S01]  /*d080*/  FMNMX.FTZ R49, R159, R49, !PT ;  /* 0x000000319f317209 */ /* 0x000fe20007810000 */
[----:B------:R-:W3:Y:S01]  /*d090*/  SHFL.BFLY PT, R135, R6, 0x1, 0x1f ;  /* 0x0c201f0006877f89 */ /* 0x000ee200000e0000 */
[----:B------:R-:W-:Y:S01]  /*d0a0*/  LOP3.LUT R246, R245, UR10, R246, 0x96, !PT ;  /* 0x0000000af5f67c12 */ /* 0x000fe2000f8e96f6 */
[----:B------:R-:W-:Y:S01]  /*d0b0*/  IMAD.WIDE.U32 R230, R5, -0x326172a9, RZ ;  /* 0xcd9e8d5705e67825 */ /* 0x000fe200078e00ff */
[----:B------:R-:W-:-:S02]  /*d0c0*/  FMNMX.FTZ R62, R179, R62, !PT ;  /* 0x0000003eb33e7209 */ /* 0x000fc40007810000 */
[----:B--2---:R-:W-:Y:S01]  /*d0d0*/  PRMT R39, R39, 0x7054, R39 ;  /* 0x0000705427277816 */ /* 0x004fe20000000027 */
[----:B------:R-:W-:Y:S01]  /*d0e0*/  IMAD.WIDE.U32 R246, R246, -0x326172a9, RZ ;  /* 0xcd9e8d57f6f67825 */ /* 0x000fe200078e00ff */
[----:B------:R-:W-:Y:S02]  /*d0f0*/  LOP3.LUT R5, R231, UR11, R168, 0x96, !PT ;  /* 0x0000000be7057c12 */ /* 0x000fe4000f8e96a8 */
[----:B------:R-:W-:Y:S02]  /*d100*/  FMNMX.FTZ R49, R157, R49, !PT ;  /* 0x000000319d317209 */ /* 0x000fe40007810000 */
[----:B------:R-:W-:Y:S02]  /*d110*/  LOP3.LUT R230, R247, UR9, R230, 0x96, !PT ;  /* 0x00000009f7e67c12 */ /* 0x000fe4000f8e96e6 */
[----:B------:R-:W-:Y:S02]  /*d120*/  FMNMX.FTZ R62, R158, R62, !PT ;  /* 0x0000003e9e3e7209 */ /* 0x000fe40007810000 */
[----:B------:R-:W-:Y:S01]  /*d130*/  FMNMX.FTZ R49, R153, R49, !PT ;  /* 0x0000003199317209 */ /* 0x000fe20007810000 */
[----:B------:R-:W-:Y:S01]  /*d140*/  IMAD.WIDE.U32 R230, R230, -0x2daee0ad, RZ ;  /* 0xd2511f53e6e67825 */ /* 0x000fe200078e00ff */
[----:B------:R-:W-:-:S02]  /*d150*/  FMNMX.FTZ R62, R150, R62, !PT ;  /* 0x0000003e963e7209 */ /* 0x000fc40007810000 */
[----:B------:R-:W-:Y:S02]  /*d160*/  FMNMX.FTZ R49, R152, R49, !PT ;  /* 0x0000003198317209 */ /* 0x000fe40007810000 */
[----:B-1----:R-:W-:Y:S02]  /*d170*/  FMNMX.FTZ R4, R7, R4, !PT ;  /* 0x0000000407047209 */ /* 0x002fe40007810000 */
[----:B------:R-:W-:Y:S02]  /*d180*/  FMNMX.FTZ R62, R155, R62, !PT ;  /* 0x0000003e9b3e7209 */ /* 0x000fe40007810000 */
[----:B---3--:R-:W-:Y:S01]  /*d190*/  FMNMX.FTZ R135, R6, R135, !PT ;  /* 0x0000008706877209 */ /* 0x008fe20007810000 */
[----:B------:R-:W1:Y:S01]  /*d1a0*/  SHFL.BFLY PT, R134, R4, 0x1, 0x1f ;  /* 0x0c201f0004867f89 */ /* 0x000e6200000e0000 */
[----:B------:R-:W-:Y:S01]  /*d1b0*/  IMAD.WIDE.U32 R6, R5, -0x2daee0ad, RZ ;  /* 0xd2511f5305067825 */ /* 0x000fe200078e00ff */
[----:B------:R-:W-:Y:S02]  /*d1c0*/  FMNMX.FTZ R49, R140, R49, !PT ;  /* 0x000000318c317209 */ /* 0x000fe40007810000 */
[C---:B------:R-:W-:Y:S01]  /*d1d0*/  FSETP.NEU.FTZ.AND P2, PT, R135.reuse, -INF , PT ;  /* 0xff8000008700780b */ /* 0x040fe20003f5d000 */
[----:B------:R-:W-:Y:S01]  /*d1e0*/  FMUL.FTZ R133, R135, c[0x0][0x23c] ;  /* 0x00008f0087857a20 */ /* 0x000fe20000410000 */
[----:B------:R-:W-:-:S02]  /*d1f0*/  LOP3.LUT R5, R231, UR6, R6, 0x96, !PT ;  /* 0x00000006e7057c12 */ /* 0x000fc4000f8e9606 */
[----:B------:R-:W-:Y:S02]  /*d200*/  LOP3.LUT R244, R7, UR8, R244, 0x96, !PT ;  /* 0x0000000807f47c12 */ /* 0x000fe4000f8e96f4 */
[----:B------:R-:W-:Y:S01]  /*d210*/  FSEL R133, R133, RZ, P2 ;  /* 0x000000ff85857208 */ /* 0x000fe20001000000 */
[----:B------:R-:W-:Y:S01]  /*d220*/  IMAD.WIDE.U32 R8, R5, -0x326172a9, RZ ;  /* 0xcd9e8d5705087825 */ /* 0x000fe200078e00ff */
[----:B------:R-:W-:Y:S02]  /*d230*/  FSEL R38, R135, RZ, P2 ;  /* 0x000000ff87267208 */ /* 0x000fe40001000000 */
[----:B------:R-:W-:Y:S01]  /*d240*/  FMNMX.FTZ R62, R151, R62, !PT ;  /* 0x0000003e973e7209 */ /* 0x000fe20007810000 */
[----:B------:R-:W-:Y:S01]  /*d250*/  IMAD.WIDE.U32 R244, R244, -0x326172a9, RZ ;  /* 0xcd9e8d57f4f47825 */ /* 0x000fe200078e00ff */
[----:B------:R-:W-:Y:S02]  /*d260*/  LOP3.LUT R22, R8, 0xff, RZ, 0xc0, !PT ;  /* 0x000000ff08167812 */ /* 0x000fe400078ec0ff */
[----:B------:R-:W-:Y:S01]  /*d270*/  SHF.R.U32.HI R6, RZ, 0x10, R8 ;  /* 0x00000010ff067819 */ /* 0x000fe20000011608 */
[--C-:B------:R-:W-:Y:S01]  /*d280*/  FFMA.FTZ R31, R31, c[0x0][0x23c], -R133.reuse ;  /* 0x00008f001f1f7a23 */ /* 0x100fe20000010885 */
[----:B------:R-:W-:Y:S01]  /*d290*/  LOP3.LUT R7, R9, UR16, R244, 0x96, !PT ;  /* 0x0000001009077c12 */ /* 0x000fe2000f8e96f4 */
[--C-:B------:R-:W-:Y:S01]  /*d2a0*/  FFMA.FTZ R30, R30, c[0x0][0x23c], -R133.reuse ;  /* 0x00008f001e1e7a23 */ /* 0x100fe20000010885 */
[----:B------:R-:W-:Y:S01]  /*d2b0*/  LOP3.LUT R6, R6, 0xff, RZ, 0xc0, !PT ;  /* 0x000000ff06067812 */ /* 0x000fe200078ec0ff */
[--C-:B------:R-:W-:Y:S01]  /*d2c0*/  FFMA.FTZ R34, R34, c[0x0][0x23c], -R133.reuse ;  /* 0x00008f0022227a23 */ /* 0x100fe20000010885 */
[----:B-1----:R-:W-:Y:S01]  /*d2d0*/  FMNMX.FTZ R134, R4, R134, !PT ;  /* 0x0000008604867209 */ /* 0x002fe20007810000 */
[--C-:B------:R-:W-:Y:S01]  /*d2e0*/  FFMA.FTZ R33, R33, c[0x0][0x23c], -R133.reuse ;  /* 0x00008f0021217a23 */ /* 0x100fe20000010885 */
[----:B------:R-:W-:Y:S01]  /*d2f0*/  LOP3.LUT R4, R8, 0xffff, RZ, 0xc0, !PT ;  /* 0x0000ffff08047812 */ /* 0x000fe200078ec0ff */
[----:B------:R-:W-:Y:S01]  /*d300*/  MUFU.EX2 R31, R31 ;  /* 0x0000001f001f7308 */ /* 0x000fe20000000800 */
[C---:B------:R-:W-:Y:S01]  /*d310*/  FSETP.NEU.FTZ.AND P0, PT, R134.reuse, -INF , PT ;  /* 0xff8000008600780b */ /* 0x040fe20003f1d000 */
[----:B------:R-:W-:Y:S01]  /*d320*/  FMUL.FTZ R42, R134, c[0x0][0x23c] ;  /* 0x00008f00862a7a20 */ /* 0x000fe20000410000 */
[----:B------:R-:W-:Y:S01]  /*d330*/  SHF.R.U32.HI R4, RZ, 0x8, R4 ;  /* 0x00000008ff047819 */ /* 0x000fe20000011604 */
[----:B------:R-:W-:Y:S01]  /*d340*/  FADD.FTZ R38, R177, -R38 ;  /* 0x80000026b1267221 */ /* 0x000fe20000010000 */
[----:B------:R-:W-:Y:S01]  /*d350*/  SHF.R.U32.HI R9, RZ, 0x18, R8 ;  /* 0x00000018ff097819 */ /* 0x000fe20000011608 */
[----:B------:R-:W-:Y:S01]  /*d360*/  FFMA.FTZ R143, R143, c[0x0][0x23c], -R133 ;  /* 0x00008f008f8f7a23 */ /* 0x000fe20000010885 */
[----:B------:R-:W-:Y:S01]  /*d370*/  FSEL R42, R42, RZ, P0 ;  /* 0x000000ff2a2a7208 */ /* 0x000fe20000000000 */
[----:B------:R-:W1:Y:S01]  /*d380*/  MUFU.EX2 R30, R30 ;  /* 0x0000001e001e7308 */ /* 0x000e620000000800 */
[----:B------:R-:W-:Y:S01]  /*d390*/  PRMT R22, R22, 0x5410, R4 ;  /* 0x0000541016167816 */ /* 0x000fe20000000004 */
[----:B------:R-:W-:Y:S01]  /*d3a0*/  FMUL.FTZ R38, R38, c[0x0][0x23c] ;  /* 0x00008f0026267a20 */ /* 0x000fe20000410000 */
[----:B------:R-:W-:Y:S01]  /*d3b0*/  LOP3.LUT R8, R7, 0xffff, RZ, 0xc0, !PT ;  /* 0x0000ffff07087812 */ /* 0x000fe200078ec0ff */
[--C-:B------:R-:W-:Y:S01]  /*d3c0*/  FFMA.FTZ R29, R29, c[0x0][0x23c], -R42.reuse ;  /* 0x00008f001d1d7a23 */ /* 0x100fe2000001082a */
[--C-:B------:R-:W-:Y:S01]  /*d3d0*/  SHF.R.U32.HI R4, RZ, 0x10, R7.reuse ;  /* 0x00000010ff047819 */ /* 0x100fe20000011607 */
[--C-:B------:R-:W-:Y:S01]  /*d3e0*/  FFMA.FTZ R28, R28, c[0x0][0x23c], -R42.reuse ;  /* 0x00008f001c1c7a23 */ /* 0x100fe2000001082a */
[----:B------:R-:W-:Y:S01]  /*d3f0*/  LOP3.LUT R5, R7, 0xff, RZ, 0xc0, !PT ;  /* 0x000000ff07057812 */ /* 0x000fe200078ec0ff */
[--C-:B------:R-:W-:Y:S01]  /*d400*/  FFMA.FTZ R36, R61, c[0x0][0x23c], -R42.reuse ;  /* 0x00008f003d247a23 */ /* 0x100fe2000001082a */
[----:B------:R-:W-:Y:S01]  /*d410*/  MUFU.EX2 R34, R34 ;  /* 0x0000002200227308 */ /* 0x000fe20000000800 */
[----:B------:R-:W-:Y:S01]  /*d420*/  FFMA.FTZ R35, R35, c[0x0][0x23c], -R42 ;  /* 0x00008f0023237a23 */ /* 0x000fe2000001082a */
[----:B------:R-:W-:Y:S01]  /*d430*/  SHF.R.U32.HI R7, RZ, 0x18, R7 ;  /* 0x00000018ff077819 */ /* 0x000fe20000011607 */
[--C-:B------:R-:W-:Y:S01]  /*d440*/  HSET2.LE.AND R22, R22, R39.reuse, PT ;  /* 0x0000002716167233 */ /* 0x100fe20003803000 */
[----:B------:R-:W-:Y:S01]  /*d450*/  SHF.R.U32.HI R8, RZ, 0x8, R8 ;  /* 0x00000008ff087819 */ /* 0x000fe20000011608 */
[--C-:B------:R-:W-:Y:S01]  /*d460*/  FFMA.FTZ R146, R146, c[0x0][0x23c], -R133.reuse ;  /* 0x00008f0092927a23 */ /* 0x100fe20000010885 */
[----:B------:R-:W-:Y:S01]  /*d470*/  LOP3.LUT R4, R4, 0xff, RZ, 0xc0, !PT ;  /* 0x000000ff04047812 */ /* 0x000fe200078ec0ff */
[----:B------:R-:W-:Y:S01]  /*d480*/  FFMA.FTZ R145, R145, c[0x0][0x23c], -R133 ;  /* 0x00008f0091917a23 */ /* 0x000fe20000010885 */
[----:B------:R-:W2:Y:S01]  /*d490*/  MUFU.EX2 R33, R33 ;  /* 0x0000002100217308 */ /* 0x000ea20000000800 */
[----:B------:R-:W-:Y:S01]  /*d4a0*/  PRMT R6, R6, 0x5410, R9 ;  /* 0x0000541006067816 */ /* 0x000fe20000000009 */
[----:B------:R-:W-:Y:S01]  /*d4b0*/  FFMA.FTZ R161, R161, c[0x0][0x23c], -R42 ;  /* 0x00008f00a1a17a23 */ /* 0x000fe2000001082a */
[----:B------:R-:W-:Y:S01]  /*d4c0*/  PRMT R5, R5, 0x5410, R8 ;  /* 0x0000541005057816 */ /* 0x000fe20000000008 */
[----:B------:R-:W-:Y:S01]  /*d4d0*/  FFMA.FTZ R165, R165, c[0x0][0x23c], -R133 ;  /* 0x00008f00a5a57a23 */ /* 0x000fe20000010885 */
[----:B------:R-:W-:Y:S01]  /*d4e0*/  PRMT R4, R4, 0x5410, R7 ;  /* 0x0000541004047816 */ /* 0x000fe20000000007 */
[--C-:B------:R-:W-:Y:S01]  /*d4f0*/  HSET2.LE.AND R6, R6, R39.reuse, PT ;  /* 0x0000002706067233 */ /* 0x100fe20003803000 */
[----:B-1----:R-:W-:Y:S01]  /*d500*/  F2FP.BF16.PACK_AB R7, R30, R31 ;  /* 0x0000001f1e07723e */ /* 0x002fe200000010ff */
[----:B------:R-:W-:Y:S01]  /*d510*/  MUFU.EX2 R29, R29 ;  /* 0x0000001d001d7308 */ /* 0x000fe20000000800 */
[--C-:B------:R-:W-:Y:S01]  /*d520*/  HSET2.LE.AND R5, R5, R39.reuse, PT ;  /* 0x0000002705057233 */ /* 0x100fe20003803000 */
[----:B------:R-:W-:Y:S01]  /*d530*/  LDSM.16.MT88.4 R8, [R185+0x6000] ;  /* 0x00600000b908783b */ /* 0x000fe20000004200 */
[----:B------:R-:W-:Y:S01]  /*d540*/  HSET2.LE.AND R4, R4, R39, PT ;  /* 0x0000002704047233 */ /* 0x000fe20003803000 */
[----:B------:R-:W-:Y:S01]  /*d550*/  LOP3.LUT R22, R22, R7, RZ, 0xc0, !PT ;  /* 0x0000000716167212 */ /* 0x000fe200078ec0ff */
[--C-:B------:R-:W-:Y:S01]  /*d560*/  FFMA.FTZ R164, R164, c[0x0][0x23c], -R133.reuse ;  /* 0x00008f00a4a47a23 */ /* 0x100fe20000010885 */
[----:B------:R-:W-:Y:S01]  /*d570*/  FSEL R37, R134, RZ, P0 ;  /* 0x000000ff86257208 */ /* 0x000fe20000000000 */
[--C-:B------:R-:W-:Y:S01]  /*d580*/  FFMA.FTZ R167, R167, c[0x0][0x23c], -R133.reuse ;  /* 0x00008f00a7a77a23 */ /* 0x100fe20000010885 */
[----:B------:R-:W1:Y:S01]  /*d590*/  MUFU.EX2 R28, R28 ;  /* 0x0000001c001c7308 */ /* 0x000e620000000800 */
[----:B--2---:R-:W-:Y:S01]  /*d5a0*/  F2FP.BF16.PACK_AB R20, R33, R34 ;  /* 0x000000222114723e */ /* 0x004fe200000010ff */
[----:B------:R-:W-:Y:S01]  /*d5b0*/  FFMA.FTZ R166, R166, c[0x0][0x23c], -R133 ;  /* 0x00008f00a6a67a23 */ /* 0x000fe20000010885 */
[----:B------:R-:W-:Y:S01]  /*d5c0*/  FMNMX.FTZ R49, R132, R49, !PT ;  /* 0x0000003184317209 */ /* 0x000fe20007810000 */
[----:B------:R-:W-:Y:S01]  /*d5d0*/  FADD.FTZ R37, R176, -R37 ;  /* 0x80000025b0257221 */ /* 0x000fe20000010000 */
[----:B------:R-:W-:Y:S01]  /*d5e0*/  LOP3.LUT R20, R5, R20, RZ, 0xc0, !PT ;  /* 0x0000001405147212 */ /* 0x000fe200078ec0ff */
[----:B------:R-:W-:Y:S01]  /*d5f0*/  IMAD.WIDE.U32 R176, R232, -0x326172a9, RZ ;  /* 0xcd9e8d57e8b07825 */ /* 0x000fe200078e00ff */
[----:B------:R-:W-:Y:S01]  /*d600*/  FMNMX.FTZ R62, R64, R62, !PT ;  /* 0x0000003e403e7209 */ /* 0x000fe20007810000 */
[----:B------:R-:W-:Y:S01]  /*d610*/  MUFU.EX2 R36, R36 ;  /* 0x0000002400247308 */ /* 0x000fe20000000800 */
[----:B------:R-:W-:Y:S01]  /*d620*/  FMNMX.FTZ R49, R59, R49, !PT ;  /* 0x000000313b317209 */ /* 0x000fe20007810000 */
[----:B------:R-:W-:Y:S01]  /*d630*/  FMUL.FTZ R37, R37, c[0x0][0x23c] ;  /* 0x00008f0025257a20 */ /* 0x000fe20000410000 */
[----:B------:R-:W-:Y:S01]  /*d640*/  FMNMX.FTZ R62, R56, R62, !PT ;  /* 0x0000003e383e7209 */ /* 0x000fe20007810000 */
[--C-:B------:R-:W-:Y:S01]  /*d650*/  FFMA.FTZ R162, R162, c[0x0][0x23c], -R42.reuse ;  /* 0x00008f00a2a27a23 */ /* 0x100fe2000001082a */
[----:B------:R-:W-:Y:S01]  /*d660*/  FMNMX.FTZ R49, R58, R49, !PT ;  /* 0x000000313a317209 */ /* 0x000fe20007810000 */
[--C-:B------:R-:W-:Y:S01]  /*d670*/  FFMA.FTZ R41, R41, c[0x0][0x23c], -R42.reuse ;  /* 0x00008f0029297a23 */ /* 0x100fe2000001082a */
[----:B------:R-:W-:Y:S01]  /*d680*/  FMNMX.FTZ R62, R60, R62, !PT ;  /* 0x0000003e3c3e7209 */ /* 0x000fe20007810000 */
[----:B------:R-:W2:Y:S01]  /*d690*/  MUFU.EX2 R35, R35 ;  /* 0x0000002300237308 */ /* 0x000ea20000000800 */
[----:B-1----:R-:W-:Y:S01]  /*d6a0*/  F2FP.BF16.PACK_AB R23, R28, R29 ;  /* 0x0000001d1c17723e */ /* 0x002fe200000010ff */
[--C-:B------:R-:W-:Y:S01]  /*d6b0*/  FFMA.FTZ R40, R40, c[0x0][0x23c], -R42.reuse ;  /* 0x00008f0028287a23 */ /* 0x100fe2000001082a */
[----:B------:R-:W-:Y:S01]  /*d6c0*/  FMNMX.FTZ R49, R46, R49, !PT ;  /* 0x000000312e317209 */ /* 0x000fe20007810000 */
[--C-:B------:R-:W-:Y:S01]  /*d6d0*/  FFMA.FTZ R138, R138, c[0x0][0x23c], -R133.reuse ;  /* 0x00008f008a8a7a23 */ /* 0x100fe20000010885 */
[----:B------:R-:W-:Y:S01]  /*d6e0*/  LOP3.LUT R23, R6, R23, RZ, 0xc0, !PT ;  /* 0x0000001706177212 */ /* 0x000fe200078ec0ff */
[--C-:B------:R-:W-:Y:S01]  /*d6f0*/  FFMA.FTZ R139, R139, c[0x0][0x23c], -R133.reuse ;  /* 0x00008f008b8b7a23 */ /* 0x100fe20000010885 */
[----:B------:R-:W-:Y:S01]  /*d700*/  FMNMX.FTZ R62, R57, R62, !PT ;  /* 0x0000003e393e7209 */ /* 0x000fe20007810000 */
[----:B------:R-:W1:Y:S01]  /*d710*/  MUFU.EX2 R38, R38 ;  /* 0x0000002600267308 */ /* 0x000e620000000800 */
[----:B------:R-:W-:Y:S01]  /*d720*/  FMNMX.FTZ R49, R55, R49, !PT ;  /* 0x0000003137317209 */ /* 0x000fe20007810000 */
[--C-:B------:R-:W-:Y:S01]  /*d730*/  FFMA.FTZ R141, R141, c[0x0][0x23c], -R133.reuse ;  /* 0x00008f008d8d7a23 */ /* 0x100fe20000010885 */
[----:B------:R-:W-:Y:S01]  /*d740*/  FMNMX.FTZ R62, R45, R62, !PT ;  /* 0x0000003e2d3e7209 */ /* 0x000fe20007810000 */
[----:B------:R-:W-:Y:S01]  /*d750*/  FFMA.FTZ R67, R67, c[0x0][0x23c], -R133 ;  /* 0x00008f0043437a23 */ /* 0x000fe20000010885 */
[----:B------:R-:W-:Y:S01]  /*d760*/  FMNMX.FTZ R49, R52, R49, !PT ;  /* 0x0000003134317209 */ /* 0x000fe20007810000 */
[--C-:B------:R-:W-:Y:S01]  /*d770*/  FFMA.FTZ R43, R43, c[0x0][0x23c], -R42.reuse ;  /* 0x00008f002b2b7a23 */ /* 0x100fe2000001082a */
[----:B------:R-:W-:Y:S01]  /*d780*/  FMNMX.FTZ R62, R47, R62, !PT ;  /* 0x0000003e2f3e7209 */ /* 0x000fe20007810000 */
[----:B------:R-:W3:Y:S01]  /*d790*/  MUFU.EX2 R37, R37 ;  /* 0x0000002500257308 */ /* 0x000ee20000000800 */
[----:B--2---:R-:W-:Y:S01]  /*d7a0*/  F2FP.BF16.PACK_AB R21, R35, R36 ;  /* 0x000000242315723e */ /* 0x004fe200000010ff */
[----:B------:R-:W-:Y:S01]  /*d7b0*/  FFMA.FTZ R48, R48, c[0x0][0x23c], -R42 ;  /* 0x00008f0030307a23 */ /* 0x000fe2000001082a */
[----:B------:R-:W-:-:S02]  /*d7c0*/  FMNMX.FTZ R49, R54, R49, !PT ;  /* 0x0000003136317209 */ /* 0x000fc40007810000 */
[----:B------:R-:W-:Y:S02]  /*d7d0*/  LOP3.LUT R21, R4, R21, RZ, 0xc0, !PT ;  /* 0x0000001504157212 */ /* 0x000fe400078ec0ff */
[----:B------:R-:W-:Y:S01]  /*d7e0*/  LDSM.16.MT88.4 R4, [R184+0x6000] ;  /* 0x00600000b804783b */ /* 0x000fe20000004200 */
[----:B------:R-:W-:Y:S01]  /*d7f0*/  FMNMX.FTZ R62, R53, R62, !PT ;  /* 0x0000003e353e7209 */ /* 0x000fe20007810000 */
[-C--:B-1----:R-:W-:Y:S01]  /*d800*/  FMUL.FTZ R124, R124, R38.reuse ;  /* 0x000000267c7c7220 */ /* 0x082fe20000410000 */
[----:B------:R-:W-:Y:S01]  /*d810*/  LOP3.LUT R171, R177, R227, RZ, 0x3c, !PT ;  /* 0x000000e3b1ab7212 */ /* 0x000fe200078e3cff */
[-C--:B------:R-:W-:Y:S01]  /*d820*/  FMUL.FTZ R125, R125, R38.reuse ;  /* 0x000000267d7d7220 */ /* 0x080fe20000410000 */
[----:B------:R-:W1:Y:S01]  /*d830*/  SHFL.BFLY PT, R61, R49, 0x2, 0x1f ;  /* 0x0c401f00313d7f89 */ /* 0x000e6200000e0000 */
[----:B------:R-:W-:Y:S01]  /*d840*/  FMUL.FTZ R120, R120, R38 ;  /* 0x0000002678787220 */ /* 0x000fe20000410000 */
[----:B------:R-:W-:Y:S01]  /*d850*/  FMNMX.FTZ R62, R32, R62, !PT ;  /* 0x0000003e203e7209 */ /* 0x000fe20007810000 */
[----:B------:R-:W-:Y:S01]  /*d860*/  FMUL.FTZ R121, R121, R38 ;  /* 0x0000002679797220 */ /* 0x000fe20000410000 */
[----:B------:R-:W-:Y:S01]  /*d870*/  LOP3.LUT R50, R243, UR13, R50, 0x96, !PT ;  /* 0x0000000df3327c12 */ /* 0x000fe2000f8e9632 */
[-C--:B---3--:R-:W-:Y:S01]  /*d880*/  FMUL.FTZ R126, R126, R37.reuse ;  /* 0x000000257e7e7220 */ /* 0x088fe20000410000 */
[----:B------:R-:W-:Y:S01]  /*d890*/  LOP3.LUT R244, R245, UR7, R246, 0x96, !PT ;  /* 0x00000007f5f47c12 */ /* 0x000fe2000f8e96f6 */
[-C--:B------:R-:W-:Y:S01]  /*d8a0*/  FMUL.FTZ R127, R127, R37.reuse ;  /* 0x000000257f7f7220 */ /* 0x080fe20000410000 */
[----:B------:R-:W-:Y:S01]  /*d8b0*/  MUFU.EX2 R143, R143 ;  /* 0x0000008f008f7308 */ /* 0x000fe20000000800 */
[-C--:B------:R-:W-:Y:S01]  /*d8c0*/  FMUL.FTZ R122, R122, R37.reuse ;  /* 0x000000257a7a7220 */ /* 0x080fe20000410000 */
[----:B------:R-:W-:Y:S01]  /*d8d0*/  @P1 IADD3 R221, R221, -0x4, RZ ;  /* 0xfffffffcdddd1810 */ /* 0x000fe20007ffe0ff */
[----:B------:R-:W-:-:S02]  /*d8e0*/  FMUL.FTZ R123, R123, R37 ;  /* 0x000000257b7b7220 */ /* 0x000fc40000410000 */
        /* <DEDUP_REMOVED lines=9> */
[----:B-1----:R-:W-:Y:S01]  /*d980*/  FMNMX.FTZ R61, R49, R61, !PT ;  /* 0x0000003d313d7209 */ /* 0x002fe20007810000 */
[-C--:B------:R-:W-:Y:S01]  /*d990*/  FMUL.FTZ R74, R74, R37.reuse ;  /* 0x000000254a4a7220 */ /* 0x080fe20000410000 */
[----:B------:R-:W-:Y:S01]  /*d9a0*/  MUFU.EX2 R145, R145 ;  /* 0x0000009100917308 */ /* 0x000fe20000000800 */
[----:B------:R-:W-:-:S02]  /*d9b0*/  FMUL.FTZ R75, R75, R37 ;  /* 0x000000254b4b7220 */ /* 0x000fc40000410000 */
[-C--:B------:R-:W-:Y:S01]  /*d9c0*/  FMUL.FTZ R80, R80, R38.reuse ;  /* 0x0000002650507220 */ /* 0x080fe20000410000 */
[C---:B------:R-:W-:Y:S01]  /*d9d0*/  HMMA.16816.F32.BF16 R68, R20.reuse, R12, R68 ;  /* 0x0000000c1444723c */ /* 0x040fe20000041844 */
[-C--:B------:R-:W-:Y:S01]  /*d9e0*/  FMUL.FTZ R81, R81, R38.reuse ;  /* 0x0000002651517220 */ /* 0x080fe20000410000 */
[----:B------:R-:W1:Y:S01]  /*d9f0*/  SHFL.BFLY PT, R137, R61, 0x1, 0x1f ;  /* 0x0c201f003d897f89 */ /* 0x000e6200000e0000 */
[-C--:B------:R-:W-:Y:S01]  /*da00*/  FMUL.FTZ R82, R82, R37.reuse ;  /* 0x0000002552527220 */ /* 0x080fe20000410000 */
[----:B------:R-:W-:Y:S01]  /*da10*/  MUFU.EX2 R161, R161 ;  /* 0x000000a100a17308 */ /* 0x000fe20000000800 */
[----:B------:R-:W-:Y:S02]  /*da20*/  FMUL.FTZ R83, R83, R37 ;  /* 0x0000002553537220 */ /* 0x000fe40000410000 */
[-C--:B------:R-:W-:Y:S01]  /*da30*/  FMUL.FTZ R84, R84, R38.reuse ;  /* 0x0000002654547220 */ /* 0x080fe20000410000 */
[----:B------:R-:W-:Y:S01]  /*da40*/  HMMA.16816.F32.BF16 R72, R20, R14, R72 ;  /* 0x0000000e1448723c */ /* 0x000fe20000041848 */
[----:B------:R-:W-:-:S02]  /*da50*/  FMUL.FTZ R85, R85, R38 ;  /* 0x0000002655557220 */ /* 0x000fc40000410000 */
[-C--:B------:R-:W-:Y:S01]  /*da60*/  FMUL.FTZ R86, R86, R37.reuse ;  /* 0x0000002556567220 */ /* 0x080fe20000410000 */
[----:B------:R-:W-:Y:S01]  /*da70*/  MUFU.EX2 R165, R165 ;  /* 0x000000a500a57308 */ /* 0x000fe20000000800 */
[-C--:B------:R-:W-:Y:S02]  /*da80*/  FMUL.FTZ R87, R87, R37.reuse ;  /* 0x0000002557577220 */ /* 0x080fe40000410000 */
[-C--:B------:R-:W-:Y:S01]  /*da90*/  FMUL.FTZ R92, R92, R38.reuse ;  /* 0x000000265c5c7220 */ /* 0x080fe20000410000 */
[----:B------:R-:W-:Y:S01]  /*daa0*/  HMMA.16816.F32.BF16 R80, R20, R8, R80 ;  /* 0x000000081450723c */ /* 0x000fe20000041850 */
[----:B------:R-:W-:Y:S02]  /*dab0*/  FMUL.FTZ R93, R93, R38 ;  /* 0x000000265d5d7220 */ /* 0x000fe40000410000 */
[-C--:B------:R-:W-:Y:S01]  /*dac0*/  FMUL.FTZ R94, R94, R37.reuse ;  /* 0x000000255e5e7220 */ /* 0x080fe20000410000 */
[----:B------:R-:W-:Y:S01]  /*dad0*/  MUFU.EX2 R164, R164 ;  /* 0x000000a400a47308 */ /* 0x000fe20000000800 */
[----:B------:R-:W-:-:S02]  /*dae0*/  FMUL.FTZ R95, R95, R37 ;  /* 0x000000255f5f7220 */ /* 0x000fc40000410000 */
[-C--:B------:R-:W-:Y:S01]  /*daf0*/  FMUL.FTZ R100, R100, R38.reuse ;  /* 0x0000002664647220 */ /* 0x080fe20000410000 */
[C---:B------:R-:W-:Y:S01]  /*db00*/  HMMA.16816.F32.BF16 R84, R20.reuse, R10, R84 ;  /* 0x0000000a1454723c */ /* 0x040fe20000041854 */
[----:B------:R-:W-:Y:S01]  /*db10*/  FMUL.FTZ R101, R101, R38 ;  /* 0x0000002665657220 */ /* 0x000fe20000410000 */
[----:B-1----:R-:W-:Y:S01]  /*db20*/  FMNMX.FTZ R137, R61, R137, !PT ;  /* 0x000000893d897209 */ /* 0x002fe20007810000 */
[-C--:B------:R-:W-:Y:S01]  /*db30*/  FMUL.FTZ R102, R102, R37.reuse ;  /* 0x0000002566667220 */ /* 0x080fe20000410000 */
[----:B------:R-:W-:Y:S01]  /*db40*/  MUFU.EX2 R167, R167 ;  /* 0x000000a700a77308 */ /* 0x000fe20000000800 */
[----:B------:R-:W-:Y:S01]  /*db50*/  FMUL.FTZ R103, R103, R37 ;  /* 0x0000002567677220 */ /* 0x000fe20000410000 */
[----:B------:R-:W-:Y:S01]  /*db60*/  FSETP.NEU.FTZ.AND P2, PT, R137, -INF , PT ;  /* 0xff8000008900780b */ /* 0x000fe20003f5d000 */
[----:B------:R-:W-:Y:S01]  /*db70*/  IMAD R171, R171, -0x2daee0ad, RZ ;  /* 0xd2511f53abab7824 */ /* 0x000fe200078e02ff */
[----:B------:R-:W-:Y:S01]  /*db80*/  HMMA.16816.F32.BF16 R92, R20, R4, R92 ;  /* 0x00000004145c723c */ /* 0x000fe2000004185c */
[----:B------:R-:W-:-:S02]  /*db90*/  FMUL.FTZ R147, R137, c[0x0][0x23c] ;  /* 0x00008f0089937a20 */ /* 0x000fc40000410000 */
[----:B------:R-:W-:Y:S01]  /*dba0*/  IMAD.WIDE.U32 R244, R244, -0x2daee0ad, RZ ;  /* 0xd2511f53f4f47825 */ /* 0x000fe200078e00ff */
[----:B------:R-:W-:Y:S02]  /*dbb0*/  MUFU.EX2 R166, R166 ;  /* 0x000000a600a67308 */ /* 0x000fe40000000800 */
[----:B------:R-:W-:Y:S01]  /*dbc0*/  FSEL R147, R147, RZ, P2 ;  /* 0x000000ff93937208 */ /* 0x000fe20001000000 */
[----:B------:R-:W-:Y:S01]  /*dbd0*/  FFMA.FTZ R34, R223, R38, R34 ;  /* 0x00000026df227223 */ /* 0x000fe20000010022 */
[----:B------:R-:W-:Y:S01]  /*dbe0*/  HMMA.16816.F32.BF16 R100, R20, R6, R100 ;  /* 0x000000061464723c */ /* 0x000fe20000041864 */
[----:B------:R-:W1:Y:S01]  /*dbf0*/  SHFL.BFLY PT, R20, R62, 0x2, 0x1f ;  /* 0x0c401f003e147f89 */ /* 0x000e6200000e0000 */
[----:B------:R-:W-:Y:S02]  /*dc00*/  FFMA.FTZ R36, R222, R37, R36 ;  /* 0x00000025de247223 */ /* 0x000fe40000010024 */
[--C-:B------:R-:W-:Y:S01]  /*dc10*/  FFMA.FTZ R61, R144, c[0x0][0x23c], -R147.reuse ;  /* 0x00008f00903d7a23 */ /* 0x100fe20000010893 */
[----:B------:R-:W-:Y:S01]  /*dc20*/  MUFU.EX2 R162, R162 ;  /* 0x000000a200a27308 */ /* 0x000fe20000000800 */
[----:B------:R-:W-:Y:S01]  /*dc30*/  FFMA.FTZ R65, R178, c[0x0][0x23c], -R147 ;  /* 0x00008f00b2417a23 */ /* 0x000fe20000010893 */
[----:B------:R-:W-:Y:S01]  /*dc40*/  LOP3.LUT R21, R51, UR15, R176, 0x96, !PT ;  /* 0x0000000f33157c12 */ /* 0x000fe2000f8e96b0 */
[----:B------:R-:W-:Y:S01]  /*dc50*/  IMAD.WIDE.U32 R50, R50, -0x2daee0ad, RZ ;  /* 0xd2511f5332327825 */ /* 0x000fe200078e00ff */
[----:B------:R-:W-:-:S03]  /*dc60*/  IADD3 R178, R173, 0x1, RZ ;  /* 0x00000001adb27810 */ /* 0x000fc60007ffe0ff */
[----:B------:R-:W-:Y:S01]  /*dc70*/  IMAD.WIDE.U32 R248, R21, -0x2daee0ad, RZ ;  /* 0xd2511f5315f87825 */ /* 0x000fe200078e00ff */
[----:B------:R-:W-:Y:S01]  /*dc80*/  MUFU.EX2 R61, R61 ;  /* 0x0000003d003d7308 */ /* 0x000fe20000000800 */
[----:B------:R-:W-:Y:S02]  /*dc90*/  LOP3.LUT R178, R175, UR25, R178, 0x96, !PT ;  /* 0x00000019afb27c12 */ /* 0x000fe4000f8e96b2 */
[----:B------:R-:W-:Y:S01]  /*dca0*/  FFMA.FTZ R63, R156, c[0x0][0x23c], -R147 ;  /* 0x00008f009c3f7a23 */ /* 0x000fe20000010893 */
[----:B------:R-:W-:Y:S01]  /*dcb0*/  LOP3.LUT R21, R249, UR12, R171, 0x96, !PT ;  /* 0x0000000cf9157c12 */ /* 0x000fe2000f8e96ab */
[----:B------:R-:W-:Y:S01]  /*dcc0*/  FFMA.FTZ R156, R24, c[0x0][0x23c], -R42 ;  /* 0x00008f00189c7a23 */ /* 0x000fe2000001082a */
[----:B------:R-:W-:Y:S01]  /*dcd0*/  LOP3.LUT R248, R51, UR10, R248, 0x96, !PT ;  /* 0x0000000a33f87c12 */ /* 0x000fe2000f8e96f8 */
[----:B------:R-:W-:Y:S01]  /*dce0*/  FFMA.FTZ R159, R159, c[0x0][0x23c], -R147 ;  /* 0x00008f009f9f7a23 */ /* 0x000fe20000010893 */
[----:B------:R-:W-:Y:S01]  /*dcf0*/  MUFU.EX2 R65, R65 ;  /* 0x0000004100417308 */ /* 0x000fe20000000800 */
[----:B------:R-:W-:Y:S01]  /*dd00*/  IMAD.WIDE.U32 R240, R21, -0x326172a9, RZ ;  /* 0xcd9e8d5715f07825 */ /* 0x000fe200078e00ff */
[----:B-1----:R-:W-:-:S03]  /*dd10*/  FMNMX.FTZ R62, R62, R20, !PT ;  /* 0x000000143e3e7209 */ /* 0x002fc60007810000 */
[----:B------:R-:W-:Y:S01]  /*dd20*/  IMAD.WIDE.U32 R248, R248, -0x326172a9, RZ ;  /* 0xcd9e8d57f8f87825 */ /* 0x000fe200078e00ff */
[----:B------:R-:W-:Y:S02]  /*dd30*/  LOP3.LUT R21, R241, UR11, R242, 0x96, !PT ;  /* 0x0000000bf1157c12 */ /* 0x000fe4000f8e96f2 */
[----:B------:R-:W-:Y:S01]  /*dd40*/  MUFU.EX2 R63, R63 ;  /* 0x0000003f003f7308 */ /* 0x000fe20000000800 */
[----:B------:R-:W1:Y:S01]  /*dd50*/  SHFL.BFLY PT, R136, R62, 0x1, 0x1f ;  /* 0x0c201f003e887f89 */ /* 0x000e6200000e0000 */
        /* <DEDUP_REMOVED lines=11> */
[----:B------:R-:W-:Y:S01]  /*de10*/  LOP3.LUT R20, R22, 0xffff, RZ, 0xc0, !PT ;  /* 0x0000ffff16147812 */ /* 0x000fe200078ec0ff */
[--C-:B------:R-:W-:Y:S01]  /*de20*/  FFMA.FTZ R152, R152, c[0x0][0x23c], -R147.reuse ;  /* 0x00008f0098987a23 */ /* 0x100fe20000010893 */
[----:B------:R-:W-:Y:S01]  /*de30*/  LOP3.LUT R21, R22, 0xff, RZ, 0xc0, !PT ;  /* 0x000000ff16157812 */ /* 0x000fe200078ec0ff */
[--C-:B------:R-:W-:Y:S01]  /*de40*/  FFMA.FTZ R59, R59, c[0x0][0x23c], -R147.reuse ;  /* 0x00008f003b3b7a23 */ /* 0x100fe20000010893 */
[----:B------:R-:W-:Y:S01]  /*de50*/  SHF.R.U32.HI R20, RZ, 0x8, R20 ;  /* 0x00000008ff147819 */ /* 0x000fe20000011614 */
[----:B------:R-:W-:Y:S01]  /*de60*/  MUFU.EX2 R157, R157 ;  /* 0x0000009d009d7308 */ /* 0x000fe20000000800 */
[----:B-1----:R-:W-:Y:S01]  /*de70*/  FMNMX.FTZ R136, R62, R136, !PT ;  /* 0x000000883e887209 */ /* 0x002fe20007810000 */
[--C-:B------:R-:W-:Y:S01]  /*de80*/  FFMA.FTZ R62, R148, c[0x0][0x23c], -R147.reuse ;  /* 0x00008f00943e7a23 */ /* 0x100fe20000010893 */
[----:B------:R-:W-:Y:S01]  /*de90*/  PRMT R21, R21, 0x5410, R20 ;  /* 0x0000541015157816 */ /* 0x000fe20000000014 */
[--C-:B------:R-:W-:Y:S01]  /*dea0*/  FFMA.FTZ R58, R58, c[0x0][0x23c], -R147.reuse ;  /* 0x00008f003a3a7a23 */ /* 0x100fe20000010893 */
[--C-:B------:R-:W-:Y:S01]  /*deb0*/  SHF.R.U32.HI R20, RZ, 0x10, R22.reuse ;  /* 0x00000010ff147819 */ /* 0x100fe20000011616 */
[----:B------:R-:W-:Y:S01]  /*dec0*/  FMUL.FTZ R142, R136, c[0x0][0x23c] ;  /* 0x00008f00888e7a20 */ /* 0x000fe20000410000 */
[----:B------:R-:W-:Y:S01]  /*ded0*/  SHF.R.U32.HI R22, RZ, 0x18, R22 ;  /* 0x00000018ff167819 */ /* 0x000fe20000011616 */
[----:B------:R-:W1:Y:S01]  /*dee0*/  MUFU.EX2 R62, R62 ;  /* 0x0000003e003e7308 */ /* 0x000e620000000800 */
[----:B------:R-:W-:Y:S01]  /*def0*/  LOP3.LUT R20, R20, 0xff, RZ, 0xc0, !PT ;  /* 0x000000ff14147812 */ /* 0x000fe200078ec0ff */
[--C-:B------:R-:W-:Y:S01]  /*df00*/  HSET2.LE.AND R21, R21, R39.reuse, PT ;  /* 0x0000002715157233 */ /* 0x100fe20003803000 */
[----:B------:R-:W-:Y:S01]  /*df10*/  FSETP.NEU.FTZ.AND P0, PT, R136, -INF , PT ;  /* 0xff8000008800780b */ /* 0x000fe20003f1d000 */
[--C-:B------:R-:W-:Y:S01]  /*df20*/  FFMA.FTZ R140, R140, c[0x0][0x23c], -R147.reuse ;  /* 0x00008f008c8c7a23 */ /* 0x100fe20000010893 */
[----:B------:R-:W-:Y:S01]  /*df30*/  PRMT R20, R20, 0x5410, R22 ;  /* 0x0000541014147816 */ /* 0x000fe20000000016 */
[----:B------:R-:W-:Y:S01]  /*df40*/  FFMA.FTZ R132, R132, c[0x0][0x23c], -R147 ;  /* 0x00008f0084847a23 */ /* 0x000fe20000010893 */
[----:B------:R-:W-:Y:S01]  /*df50*/  LOP3.LUT R22, R23, UR16, R250, 0x96, !PT ;  /* 0x0000001017167c12 */ /* 0x000fe2000f8e96fa */
[----:B------:R-:W-:Y:S01]  /*df60*/  MUFU.EX2 R153, R153 ;  /* 0x0000009900997308 */ /* 0x000fe20000000800 */
[----:B------:R-:W-:Y:S01]  /*df70*/  FSEL R142, R142, RZ, P0 ;  /* 0x000000ff8e8e7208 */ /* 0x000fe20000000000 */
[----:B------:R-:W-:Y:S01]  /*df80*/  HSET2.LE.AND R20, R20, R39, PT ;  /* 0x0000002714147233 */ /* 0x000fe20003803000 */
[C---:B------:R-:W-:Y:S01]  /*df90*/  LOP3.LUT R144, R22.reuse, 0xffff, RZ, 0xc0, !PT ;  /* 0x0000ffff16907812 */ /* 0x040fe200078ec0ff */
[----:B------:R-:W-:Y:S01]  /*dfa0*/  FADD.FTZ R34, R33, R34 ;  /* 0x0000002221227221 */ /* 0x000fe20000010000 */
[----:B------:R-:W-:Y:S01]  /*dfb0*/  LOP3.LUT R23, R22, 0xff, RZ, 0xc0, !PT ;  /* 0x000000ff16177812 */ /* 0x000fe200078ec0ff */
[----:B------:R-:W-:Y:S01]  /*dfc0*/  FFMA.FTZ R50, R228, c[0x0][0x23c], -R142 ;  /* 0x00008f00e4327a23 */ /* 0x000fe2000001088e */
[----:B------:R-:W-:Y:S01]  /*dfd0*/  SHF.R.U32.HI R144, RZ, 0x8, R144 ;  /* 0x00000008ff907819 */ /* 0x000fe20000011690 */
[----:B------:R-:W-:Y:S01]  /*dfe0*/  FFMA.FTZ R49, R179, c[0x0][0x23c], -R142 ;  /* 0x00008f00b3317a23 */ /* 0x000fe2000001088e */
[----:B------:R-:W-:Y:S01]  /*dff0*/  SHF.R.U32.HI R148, RZ, 0x18, R22 ;  /* 0x00000018ff947819 */ /* 0x000fe20000011616 */
[----:B------:R-:W-:Y:S01]  /*e000*/  FFMA.FTZ R51, R229, c[0x0][0x23c], -R142 ;  /* 0x00008f00e5337a23 */ /* 0x000fe2000001088e */
[----:B------:R-:W-:Y:S01]  /*e010*/  PRMT R144, R23, 0x5410, R144 ;  /* 0x0000541017907816 */ /* 0x000fe20000000090 */
[----:B------:R-:W-:Y:S01]  /*e020*/  MUFU.EX2 R50, R50 ;  /* 0x0000003200327308 */ /* 0x000fe20000000800 */
[----:B------:R-:W-:Y:S01]  /*e030*/  SHF.R.U32.HI R23, RZ, 0x10, R22 ;  /* 0x00000010ff177819 */ /* 0x000fe20000011616 */
[--C-:B------:R-:W-:Y:S01]  /*e040*/  FFMA.FTZ R154, R154, c[0x0][0x23c], -R142.reuse ;  /* 0x00008f009a9a7a23 */ /* 0x100fe2000001088e */
[----:B------:R-:W-:Y:S01]  /*e050*/  FSEL R22, R136, RZ, P0 ;  /* 0x000000ff88167208 */ /* 0x000fe20000000000 */
[--C-:B------:R-:W-:Y:S01]  /*e060*/  FFMA.FTZ R155, R155, c[0x0][0x23c], -R142.reuse ;  /* 0x00008f009b9b7a23 */ /* 0x100fe2000001088e */
[----:B------:R-:W-:Y:S01]  /*e070*/  LOP3.LUT R23, R23, 0xff, RZ, 0xc0, !PT ;  /* 0x000000ff17177812 */ /* 0x000fe200078ec0ff */
[----:B------:R-:W-:Y:S01]  /*e080*/  FFMA.FTZ R151, R151, c[0x0][0x23c], -R142 ;  /* 0x00008f0097977a23 */ /* 0x000fe2000001088e */
[----:B------:R-:W-:Y:S01]  /*e090*/  LOP3.LUT R228, R251, UR7, R248, 0x96, !PT ;  /* 0x00000007fbe47c12 */ /* 0x000fe2000f8e96f8 */
[----:B------:R-:W2:Y:S01]  /*e0a0*/  MUFU.EX2 R49, R49 ;  /* 0x0000003100317308 */ /* 0x000ea20000000800 */
[----:B------:R-:W-:Y:S01]  /*e0b0*/  PRMT R148, R23, 0x5410, R148 ;  /* 0x0000541017947816 */ /* 0x000fe20000000094 */
[----:B------:R-:W-:Y:S01]  /*e0c0*/  FFMA.FTZ R158, R158, c[0x0][0x23c], -R142 ;  /* 0x00008f009e9e7a23 */ /* 0x000fe2000001088e */
[----:B------:R-:W-:Y:S01]  /*e0d0*/  FSEL R23, R137, RZ, P2 ;  /* 0x000000ff89177208 */ /* 0x000fe20001000000 */
[----:B------:R-:W-:-:S04]  /*e0e0*/  IMAD.WIDE.U32 R228, R228, -0x2daee0ad, RZ ;  /* 0xd2511f53e4e47825 */ /* 0x000fc800078e00ff */
[----:B------:R-:W-:Y:S01]  /*e0f0*/  FADD.FTZ R23, R3, -R23 ;  /* 0x8000001703177221 */ /* 0x000fe20000010000 */
[----:B------:R-:W-:Y:S01]  /*e100*/  MUFU.EX2 R51, R51 ;  /* 0x0000003300337308 */ /* 0x000fe20000000800 */
[----:B------:R-:W-:Y:S01]  /*e110*/  FADD.FTZ R3, R2, -R22 ;  /* 0x8000001602037221 */ /* 0x000fe20000010000 */
[----:B-1----:R-:W-:Y:S01]  /*e120*/  F2FP.BF16.PACK_AB R22, R61, R62 ;  /* 0x0000003e3d16723e */ /* 0x002fe200000010ff */
[----:B------:R-:W-:Y:S01]  /*e130*/  FMUL.FTZ R23, R23, c[0x0][0x23c] ;  /* 0x00008f0017177a20 */ /* 0x000fe20000410000 */
[----:B------:R-:W-:Y:S01]  /*e140*/  LOP3.LUT R240, R229, UR17, R240, 0x96, !PT ;  /* 0x00000011e5f07c12 */ /* 0x000fe2000f8e96f0 */
[----:B------:R-:W-:Y:S01]  /*e150*/  FMUL.FTZ R3, R3, c[0x0][0x23c] ;  /* 0x00008f0003037a20 */ /* 0x000fe20000410000 */
[----:B------:R-:W-:Y:S01]  /*e160*/  LOP3.LUT R22, R21, R22, RZ, 0xc0, !PT ;  /* 0x0000001615167212 */ /* 0x000fe200078ec0ff */
[----:B------:R-:W-:Y:S01]  /*e170*/  FFMA.FTZ R150, R150, c[0x0][0x23c], -R142 ;  /* 0x00008f0096967a23 */ /* 0x000fe2000001088e */
[----:B------:R1:W-:Y:S01]  /*e180*/  MUFU.EX2 R2, R154 ;  /* 0x0000009a00027308 */ /* 0x0003e20000000800 */
[----:B------:R-:W-:Y:S01]  /*e190*/  F2FP.BF16.PACK_AB R21, R63, R65 ;  /* 0x000000413f15723e */ /* 0x000fe200000010ff */
[----:B------:R-:W-:Y:S01]  /*e1a0*/  IMAD.WIDE.U32 R178, R178, -0x326172a9, RZ ;  /* 0xcd9e8d57b2b27825 */ /* 0x000fe200078e00ff */
[----:B------:R-:W-:-:S03]  /*e1b0*/  LOP3.LUT R174, R240, 0xffff, RZ, 0xc0, !PT ;  /* 0x0000fffff0ae7812 */ /* 0x000fc600078ec0ff */
[----:B------:R-:W-:Y:S01]  /*e1c0*/  FFMA.FTZ R60, R60, c[0x0][0x23c], -R142 ;  /* 0x00008f003c3c7a23 */ /* 0x000fe2000001088e */
[----:B------:R-:W-:Y:S01]  /*e1d0*/  LOP3.LUT R172, R179, UR15, R172, 0x96, !PT ;  /* 0x0000000fb3ac7c12 */ /* 0x000fe2000f8e96ac */
[----:B------:R2:W3:Y:S01]  /*e1e0*/  MUFU.EX2 R66, R23 ;  /* 0x0000001700427308 */ /* 0x0004e20000000800 */
[----:B------:R-:W-:Y:S01]  /*e1f0*/  SHF.R.U32.HI R174, RZ, 0x8, R174 ;  /* 0x00000008ffae7819 */ /* 0x000fe200000116ae */
[----:B------:R-:W-:Y:S01]  /*e200*/  FFMA.FTZ R57, R57, c[0x0][0x23c], -R142 ;  /* 0x00008f0039397a23 */ /* 0x000fe2000001088e */
[----:B------:R-:W-:Y:S01]  /*e210*/  LOP3.LUT R176, R179, UR15, R176, 0x96, !PT ;  /* 0x0000000fb3b07c12 */ /* 0x000fe2000f8e96b0 */
[----:B------:R-:W-:-:S04]  /*e220*/  IMAD.WIDE.U32 R172, R172, -0x2daee0ad, RZ ;  /* 0xd2511f53acac7825 */ /* 0x000fc800078e00ff */
[----:B------:R-:W4:Y:S01]  /*e230*/  MUFU.EX2 R3, R3 ;  /* 0x0000000300037308 */ /* 0x000f220000000800 */
[----:B-1----:R-:W-:Y:S01]  /*e240*/  FFMA.FTZ R154, R25, c[0x0][0x23c], -R42 ;  /* 0x00008f00199a7a23 */ /* 0x002fe2000001082a */
[----:B------:R-:W-:Y:S01]  /*e250*/  LOP3.LUT R170, R173, UR12, R170, 0x96, !PT ;  /* 0x0000000cadaa7c12 */ /* 0x000fe2000f8e96aa */
[----:B------:R-:W-:-:S04]  /*e260*/  IMAD.WIDE.U32 R176, R176, -0x2daee0ad, RZ ;  /* 0xd2511f53b0b07825 */ /* 0x000fc800078e00ff */
[----:B------:R-:W-:Y:S01]  /*e270*/  FFMA.FTZ R64, R64, c[0x0][0x23c], -R142 ;  /* 0x00008f0040407a23 */ /* 0x000fe2000001088e */
[----:B--2---:R-:W-:Y:S01]  /*e280*/  F2FP.BF16.PACK_AB R23, R49, R50 ;  /* 0x000000323117723e */ /* 0x004fe200000010ff */
[-C--:B---3--:R-:W-:Y:S01]  /*e290*/  FMUL.FTZ R76, R76, R66.reuse ;  /* 0x000000424c4c7220 */ /* 0x088fe20000410000 */
[----:B------:R-:W-:Y:S01]  /*e2a0*/  MUFU.EX2 R154, R154 ;  /* 0x0000009a009a7308 */ /* 0x000fe20000000800 */
[-C--:B------:R-:W-:Y:S01]  /*e2b0*/  FMUL.FTZ R77, R77, R66.reuse ;  /* 0x000000424d4d7220 */ /* 0x080fe20000410000 */
[----:B------:R-:W-:Y:S01]  /*e2c0*/  LOP3.LUT R23, R20, R23, RZ, 0xc0, !PT ;  /* 0x0000001714177212 */ /* 0x000fe200078ec0ff */
[--C-:B------:R-:W-:Y:S01]  /*e2d0*/  HSET2.LE.AND R20, R144, R39.reuse, PT ;  /* 0x0000002790147233 */ /* 0x100fe20003803000 */
[----:B------:R-:W-:Y:S01]  /*e2e0*/  F2FP.BF16.PACK_AB R144, R2, R51 ;  /* 0x000000330290723e */ /* 0x000fe200000010ff */
[-C--:B------:R-:W-:Y:S01]  /*e2f0*/  FMUL.FTZ R112, R112, R66.reuse ;  /* 0x0000004270707220 */ /* 0x080fe20000410000 */
[----:B------:R-:W-:Y:S01]  /*e300*/  LOP3.LUT R171, R177, UR12, R171, 0x96, !PT ;  /* 0x0000000cb1ab7c12 */ /* 0x000fe2000f8e96ab */
[----:B----4-:R-:W-:Y:S01]  /*e310*/  FMUL.FTZ R78, R78, R3 ;  /* 0x000000034e4e7220 */ /* 0x010fe20000410000 */
[----:B------:R-:W-:Y:S01]  /*e320*/  LOP3.LUT R20, R20, R21, RZ, 0xc0, !PT ;  /* 0x0000001514147212 */ /* 0x000fe200078ec0ff */
[----:B------:R-:W-:Y:S01]  /*e330*/  HSET2.LE.AND R21, R148, R39, PT ;  /* 0x0000002794157233 */ /* 0x000fe20003803000 */
[----:B------:R-:W-:Y:S01]  /*e340*/  FMUL.FTZ R79, R79, R3 ;  /* 0x000000034f4f7220 */ /* 0x000fe20000410000 */
[----:B------:R-:W-:Y:S01]  /*e350*/  MUFU.EX2 R155, R155 ;  /* 0x0000009b009b7308 */ /* 0x000fe20000000800 */
[----:B------:R-:W-:-:S02]  /*e360*/  FMUL.FTZ R113, R113, R66 ;  /* 0x0000004271717220 */ /* 0x000fc40000410000 */
[----:B------:R-:W-:Y:S01]  /*e370*/  LOP3.LUT R21, R21, R144, RZ, 0xc0, !PT ;  /* 0x0000009015157212 */ /* 0x000fe200078ec0ff */
[-C--:B------:R-:W-:Y:S02]  /*e380*/  FMUL.FTZ R114, R114, R3.reuse ;  /* 0x0000000372727220 */ /* 0x080fe40000410000 */
[-C--:B------:R-:W-:Y:S02]  /*e390*/  FMUL.FTZ R115, R115, R3.reuse ;  /* 0x0000000373737220 */ /* 0x080fe40000410000 */
[-C--:B------:R-:W-:Y:S01]  /*e3a0*/  FMUL.FTZ R108, R108, R66.reuse ;  /* 0x000000426c6c7220 */ /* 0x080fe20000410000 */
[----:B------:R-:W-:Y:S01]  /*e3b0*/  MUFU.EX2 R151, R151 ;  /* 0x0000009700977308 */ /* 0x000fe20000000800 */
[----:B------:R-:W-:Y:S01]  /*e3c0*/  FMUL.FTZ R109, R109, R66 ;  /* 0x000000426d6d7220 */ /* 0x000fe20000410000 */
[----:B------:R-:W-:Y:S01]  /*e3d0*/  HMMA.16816.F32.BF16 R76, R20, R14, R76 ;  /* 0x0000000e144c723c */ /* 0x000fe2000004184c */
[-C--:B------:R-:W-:Y:S02]  /*e3e0*/  FMUL.FTZ R110, R110, R3.reuse ;  /* 0x000000036e6e7220 */ /* 0x080fe40000410000 */
[----:B------:R-:W-:-:S02]  /*e3f0*/  FMUL.FTZ R111, R111, R3 ;  /* 0x000000036f6f7220 */ /* 0x000fc40000410000 */
[----:B------:R-:W-:Y:S01]  /*e400*/  FFMA.FTZ R144, R149, c[0x0][0x23c], -R133 ;  /* 0x00008f0095907a23 */ /* 0x000fe20000010885 */
[----:B------:R-:W-:Y:S01]  /*e410*/  MUFU.EX2 R152, R152 ;  /* 0x0000009800987308 */ /* 0x000fe20000000800 */
[----:B------:R-:W-:Y:S01]  /*e420*/  LOP3.LUT R14, R244, 0xffff, RZ, 0xc0, !PT ;  /* 0x0000fffff40e7812 */ /* 0x000fe200078ec0ff */
[-C--:B------:R-:W-:Y:S01]  /*e430*/  FMUL.FTZ R104, R104, R66.reuse ;  /* 0x0000004268687220 */ /* 0x080fe20000410000 */
[C---:B------:R-:W-:Y:S01]  /*e440*/  HMMA.16816.F32.BF16 R112, R20.reuse, R12, R112 ;  /* 0x0000000c1470723c */ /* 0x040fe20000041870 */
[-C--:B------:R-:W-:Y:S01]  /*e450*/  FMUL.FTZ R105, R105, R66.reuse ;  /* 0x0000004269697220 */ /* 0x080fe20000410000 */
[----:B------:R-:W-:Y:S01]  /*e460*/  SHF.R.U32.HI R14, RZ, 0x8, R14 ;  /* 0x00000008ff0e7819 */ /* 0x000fe2000001160e */
[-C--:B------:R-:W-:Y:S02]  /*e470*/  FMUL.FTZ R106, R106, R3.reuse ;  /* 0x000000036a6a7220 */ /* 0x080fe40000410000 */
[-C--:B------:R-:W-:Y:S01]  /*e480*/  FMUL.FTZ R107, R107, R3.reuse ;  /* 0x000000036b6b7220 */ /* 0x080fe20000410000 */
[----:B------:R-:W1:Y:S01]  /*e490*/  MUFU.EX2 R144, R144 ;  /* 0x0000009000907308 */ /* 0x000e620000000800 */
[--C-:B------:R-:W-:Y:S01]  /*e4a0*/  FFMA.FTZ R149, R27, c[0x0][0x23c], -R42.reuse ;  /* 0x00008f001b957a23 */ /* 0x100fe2000001082a */
[C---:B------:R-:W-:Y:S01]  /*e4b0*/  HMMA.16816.F32.BF16 R108, R20.reuse, R8, R108 ;  /* 0x00000008146c723c */ /* 0x040fe2000004186c */
[----:B------:R-:W-:Y:S01]  /*e4c0*/  FFMA.FTZ R148, R26, c[0x0][0x23c], -R42 ;  /* 0x00008f001a947a23 */ /* 0x000fe2000001082a */
[----:B------:R-:W-:Y:S01]  /*e4d0*/  SHF.R.U32.HI R13, RZ, 0x10, R244 ;  /* 0x00000010ff0d7819 */ /* 0x000fe200000116f4 */
[-C--:B------:R-:W-:Y:S01]  /*e4e0*/  FMUL.FTZ R128, R128, R66.reuse ;  /* 0x0000004280807220 */ /* 0x080fe20000410000 */
[----:B------:R-:W-:Y:S01]  /*e4f0*/  LOP3.LUT R12, R245, UR17, R230, 0x96, !PT ;  /* 0x00000011f50c7c12 */ /* 0x000fe2000f8e96e6 */
[-C--:B------:R-:W-:Y:S01]  /*e500*/  FMUL.FTZ R129, R129, R66.reuse ;  /* 0x0000004281817220 */ /* 0x080fe20000410000 */
[----:B------:R-:W-:Y:S01]  /*e510*/  MUFU.EX2 R149, R149 ;  /* 0x0000009500957308 */ /* 0x000fe20000000800 */
[----:B------:R-:W-:Y:S01]  /*e520*/  LOP3.LUT R8, R244, 0xff, RZ, 0xc0, !PT ;  /* 0x000000fff4087812 */ /* 0x000fe200078ec0ff */
[-C--:B------:R-:W-:Y:S01]  /*e530*/  FMUL.FTZ R130, R130, R3.reuse ;  /* 0x0000000382827220 */ /* 0x080fe20000410000 */
[C---:B------:R-:W-:Y:S01]  /*e540*/  HMMA.16816.F32.BF16 R104, R20.reuse, R10, R104 ;  /* 0x0000000a1468723c */ /* 0x040fe20000041868 */
[-C--:B------:R-:W-:Y:S01]  /*e550*/  FMUL.FTZ R131, R131, R3.reuse ;  /* 0x0000000383837220 */ /* 0x080fe20000410000 */
[----:B------:R-:W-:Y:S01]  /*e560*/  PRMT R8, R8, 0x5410, R14 ;  /* 0x0000541008087816 */ /* 0x000fe2000000000e */
[-C--:B------:R-:W-:Y:S01]  /*e570*/  FMUL.FTZ R116, R116, R66.reuse ;  /* 0x0000004274747220 */ /* 0x080fe20000410000 */
[----:B------:R-:W-:Y:S01]  /*e580*/  SHF.R.U32.HI R14, RZ, 0x10, R12 ;  /* 0x00000010ff0e7819 */ /* 0x000fe2000001160c */
[-C--:B------:R-:W-:Y:S01]  /*e590*/  FMUL.FTZ R117, R117, R66.reuse ;  /* 0x0000004275757220 */ /* 0x080fe20000410000 */
[----:B------:R-:W2:Y:S01]  /*e5a0*/  MUFU.EX2 R148, R148 ;  /* 0x0000009400947308 */ /* 0x000ea20000000800 */
[-C--:B------:R-:W-:Y:S01]  /*e5b0*/  FMUL.FTZ R118, R118, R3.reuse ;  /* 0x0000000376767220 */ /* 0x080fe20000410000 */
[----:B------:R-:W-:Y:S01]  /*e5c0*/  LOP3.LUT R11, R13, 0xff, RZ, 0xc0, !PT ;  /* 0x000000ff0d0b7812 */ /* 0x000fe200078ec0ff */
[-C--:B------:R-:W-:Y:S01]  /*e5d0*/  FMUL.FTZ R119, R119, R3.reuse ;  /* 0x0000000377777220 */ /* 0x080fe20000410000 */
[----:B------:R-:W-:Y:S01]  /*e5e0*/  LOP3.LUT R13, R12, 0xffff, RZ, 0xc0, !PT ;  /* 0x0000ffff0c0d7812 */ /* 0x000fe200078ec0ff */
[-C--:B------:R-:W-:Y:S01]  /*e5f0*/  FMUL.FTZ R88, R88, R66.reuse ;  /* 0x0000004258587220 */ /* 0x080fe20000410000 */
[C---:B------:R-:W-:Y:S01]  /*e600*/  HMMA.16816.F32.BF16 R128, R20.reuse, R16, R128 ;  /* 0x000000101480723c */ /* 0x040fe20000041880 */
[-C--:B------:R-:W-:Y:S01]  /*e610*/  FMUL.FTZ R89, R89, R66.reuse ;  /* 0x0000004259597220 */ /* 0x080fe20000410000 */
[----:B------:R-:W-:Y:S01]  /*e620*/  SHF.R.U32.HI R9, RZ, 0x18, R244 ;  /* 0x00000018ff097819 */ /* 0x000fe200000116f4 */
[-C--:B------:R-:W-:Y:S01]  /*e630*/  FMUL.FTZ R90, R90, R3.reuse ;  /* 0x000000035a5a7220 */ /* 0x080fe20000410000 */
[----:B------:R-:W-:Y:S01]  /*e640*/  LOP3.LUT R10, R12, 0xff, RZ, 0xc0, !PT ;  /* 0x000000ff0c0a7812 */ /* 0x000fe200078ec0ff */
[-C--:B------:R-:W-:Y:S01]  /*e650*/  FMUL.FTZ R91, R91, R3.reuse ;  /* 0x000000035b5b7220 */ /* 0x080fe20000410000 */
[----:B------:R-:W-:Y:S01]  /*e660*/  SHF.R.U32.HI R12, RZ, 0x18, R12 ;  /* 0x00000018ff0c7819 */ /* 0x000fe2000001160c */
[-C--:B------:R-:W-:Y:S01]  /*e670*/  FMUL.FTZ R96, R96, R66.reuse ;  /* 0x0000004260607220 */ /* 0x080fe20000410000 */
[C---:B------:R-:W-:Y:S01]  /*e680*/  HMMA.16816.F32.BF16 R116, R20.reuse, R18, R116 ;  /* 0x000000121474723c */ /* 0x040fe20000041874 */
[----:B------:R-:W-:Y:S01]  /*e690*/  FMUL.FTZ R97, R97, R66 ;  /* 0x0000004261617220 */ /* 0x000fe20000410000 */
[----:B------:R-:W3:Y:S01]  /*e6a0*/  LDSM.16.MT88.4 R16, [R188+0x6800] ;  /* 0x00680000bc10783b */ /* 0x000ee20000004200 */
[-C--:B------:R-:W-:Y:S01]  /*e6b0*/  FMUL.FTZ R98, R98, R3.reuse ;  /* 0x0000000362627220 */ /* 0x080fe20000410000 */
[----:B------:R-:W-:Y:S01]  /*e6c0*/  SHF.R.U32.HI R13, RZ, 0x8, R13 ;  /* 0x00000008ff0d7819 */ /* 0x000fe2000001160d */
[----:B------:R-:W-:Y:S01]  /*e6d0*/  FMUL.FTZ R99, R99, R3 ;  /* 0x0000000363637220 */ /* 0x000fe20000410000 */
[----:B------:R-:W-:Y:S01]  /*e6e0*/  LOP3.LUT R14, R14, 0xff, RZ, 0xc0, !PT ;  /* 0x000000ff0e0e7812 */ /* 0x000fe200078ec0ff */
[--C-:B------:R-:W-:Y:S01]  /*e6f0*/  HSET2.LE.AND R8, R8, R39.reuse, PT ;  /* 0x0000002708087233 */ /* 0x100fe20003803000 */
[----:B------:R-:W-:Y:S01]  /*e700*/  PRMT R11, R11, 0x5410, R9 ;  /* 0x000054100b0b7816 */ /* 0x000fe20000000009 */
[C---:B------:R-:W-:Y:S01]  /*e710*/  HMMA.16816.F32.BF16 R88, R20.reuse, R4, R88 ;  /* 0x000000041458723c */ /* 0x040fe20000041858 */
[----:B------:R-:W-:Y:S01]  /*e720*/  PRMT R10, R10, 0x5410, R13 ;  /* 0x000054100a0a7816 */ /* 0x000fe2000000000d */
[----:B------:R-:W-:Y:S01]  /*e730*/  MUFU.EX2 R158, R158 ;  /* 0x0000009e009e7308 */ /* 0x000fe20000000800 */
[----:B------:R-:W-:Y:S01]  /*e740*/  PRMT R9, R14, 0x5410, R12 ;  /* 0x000054100e097816 */ /* 0x000fe2000000000c */
[--C-:B------:R-:W-:Y:S01]  /*e750*/  HSET2.LE.AND R11, R11, R39.reuse, PT ;  /* 0x000000270b0b7233 */ /* 0x100fe20003803000 */
[----:B------:R-:W-:Y:S01]  /*e760*/  F2FP.BF16.PACK_AB R26, R145, R146 ;  /* 0x00000092911a723e */ /* 0x000fe200000010ff */
[--C-:B------:R-:W-:Y:S01]  /*e770*/  HSET2.LE.AND R24, R10, R39.reuse, PT ;  /* 0x000000270a187233 */ /* 0x100fe20003803000 */
[----:B-1----:R-:W-:Y:S01]  /*e780*/  F2FP.BF16.PACK_AB R5, R143, R144 ;  /* 0x000000908f05723e */ /* 0x002fe200000010ff */
[----:B------:R-:W-:Y:S01]  /*e790*/  HMMA.16816.F32.BF16 R96, R20, R6, R96 ;  /* 0x000000061460723c */ /* 0x000fe20000041860 */
[--C-:B------:R-:W-:Y:S01]  /*e7a0*/  HSET2.LE.AND R25, R9, R39.reuse, PT ;  /* 0x0000002709197233 */ /* 0x100fe20003803000 */
[----:B------:R-:W-:Y:S01]  /*e7b0*/  F2FP.BF16.PACK_AB R4, R156, R154 ;  /* 0x0000009a9c04723e */ /* 0x000fe200000010ff */
[----:B------:R-:W1:Y:S01]  /*e7c0*/  MUFU.EX2 R150, R150 ;  /* 0x0000009600967308 */ /* 0x000e620000000800 */
[----:B--2---:R-:W-:Y:S01]  /*e7d0*/  F2FP.BF16.PACK_AB R27, R148, R149 ;  /* 0x00000095941b723e */ /* 0x004fe200000010ff */
[----:B------:R-:W2:Y:S01]  /*e7e0*/  LDSM.16.MT88.4 R12, [R186+0x6800] ;  /* 0x00680000ba0c783b */ /* 0x000ea20000004200 */
[----:B------:R-:W-:Y:S01]  /*e7f0*/  LOP3.LUT R26, R8, R26, RZ, 0xc0, !PT ;  /* 0x0000001a081a7212 */ /* 0x000fe200078ec0ff */
[----:B------:R-:W-:Y:S01]  /*e800*/  FFMA.FTZ R56, R56, c[0x0][0x23c], -R142 ;  /* 0x00008f0038387a23 */ /* 0x000fe2000001088e */
[C---:B------:R-:W-:Y:S01]  /*e810*/  LOP3.LUT R23, R228.reuse, 0xffff, RZ, 0xc0, !PT ;  /* 0x0000ffffe4177812 */ /* 0x040fe200078ec0ff */
[----:B------:R-:W-:Y:S01]  /*e820*/  FFMA.FTZ R65, R225, R66, R65 ;  /* 0x00000042e1417223 */ /* 0x000fe20000010041 */
[--C-:B------:R-:W-:Y:S01]  /*e830*/  SHF.R.U32.HI R20, RZ, 0x10, R228.reuse ;  /* 0x00000010ff147819 */ /* 0x100fe200000116e4 */
[----:B------:R-:W-:Y:S01]  /*e840*/  MUFU.EX2 R59, R59 ;  /* 0x0000003b003b7308 */ /* 0x000fe20000000800 */
[----:B------:R-:W-:Y:S01]  /*e850*/  LOP3.LUT R22, R228, 0xff, RZ, 0xc0, !PT ;  /* 0x000000ffe4167812 */ /* 0x000fe200078ec0ff */
[----:B------:R-:W-:Y:S01]  /*e860*/  FFMA.FTZ R3, R224, R3, R51 ;  /* 0x00000003e0037223 */ /* 0x000fe20000010033 */
[----:B------:R-:W-:Y:S01]  /*e870*/  SHF.R.U32.HI R23, RZ, 0x8, R23 ;  /* 0x00000008ff177819 */ /* 0x000fe20000011617 */
[----:B------:R-:W-:Y:S01]  /*e880*/  FADD.FTZ R65, R63, R65 ;  /* 0x000000413f417221 */ /* 0x000fe20000010000 */
[----:B------:R-:W-:Y:S01]  /*e890*/  SHF.R.U32.HI R21, RZ, 0x18, R228 ;  /* 0x00000018ff157819 */ /* 0x000fe200000116e4 */
[----:B------:R-:W-:Y:S01]  /*e8a0*/  FADD.FTZ R3, R2, R3 ;  /* 0x0000000302037221 */ /* 0x000fe20000010000 */
[----:B------:R-:W-:Y:S01]  /*e8b0*/  LOP3.LUT R20, R20, 0xff, RZ, 0xc0, !PT ;  /* 0x000000ff14147812 */ /* 0x000fe200078ec0ff */
[----:B------:R-:W4:Y:S01]  /*e8c0*/  MUFU.EX2 R58, R58 ;  /* 0x0000003a003a7308 */ /* 0x000f220000000800 */
[----:B------:R-:W-:Y:S01]  /*e8d0*/  LOP3.LUT R27, R11, R27, RZ, 0xc0, !PT ;  /* 0x0000001b0b1b7212 */ /* 0x000fe200078ec0ff */
[----:B------:R-:W-:Y:S01]  /*e8e0*/  FADD.FTZ R36, R35, R36 ;  /* 0x0000002423247221 */ /* 0x000fe20000010000 */
[----:B------:R-:W-:Y:S01]  /*e8f0*/  LOP3.LUT R24, R24, R5, RZ, 0xc0, !PT ;  /* 0x0000000518187212 */ /* 0x000fe200078ec0ff */
[----:B------:R-:W5:Y:S01]  /*e900*/  LDSM.16.MT88.4 R8, [R185+0x6800] ;  /* 0x00680000b908783b */ /* 0x000f620000004200 */
[----:B------:R-:W-:Y:S01]  /*e910*/  LOP3.LUT R25, R25, R4, RZ, 0xc0, !PT ;  /* 0x0000000419197212 */ /* 0x000fe200078ec0ff */
[----:B------:R-:W-:Y:S01]  /*e920*/  FADD.FTZ R65, R62, R65 ;  /* 0x000000413e417221 */ /* 0x000fe20000010000 */
[----:B------:R-:W-:Y:S01]  /*e930*/  PRMT R22, R22, 0x5410, R23 ;  /* 0x0000541016167816 */ /* 0x000fe20000000017 */
[----:B------:R-:W4:Y:S01]  /*e940*/  LDSM.16.MT88.4 R4, [R184+0x6800] ;  /* 0x00680000b804783b */ /* 0x000f220000004200 */
[----:B------:R-:W-:Y:S01]  /*e950*/  PRMT R20, R20, 0x5410, R21 ;  /* 0x0000541014147816 */ /* 0x000fe20000000015 */
[----:B------:R-:W-:Y:S01]  /*e960*/  MUFU.EX2 R60, R60 ;  /* 0x0000003c003c7308 */ /* 0x000fe20000000800 */
[----:B------:R-:W-:Y:S01]  /*e970*/  SHF.R.U32.HI R23, RZ, 0x10, R240 ;  /* 0x00000010ff177819 */ /* 0x000fe200000116f0 */
[--C-:B------:R-:W-:Y:S01]  /*e980*/  HSET2.LE.AND R22, R22, R39.reuse, PT ;  /* 0x0000002716167233 */ /* 0x100fe20003803000 */
[----:B------:R-:W-:Y:S01]  /*e990*/  LOP3.LUT R21, R240, 0xff, RZ, 0xc0, !PT ;  /* 0x000000fff0157812 */ /* 0x000fe200078ec0ff */
[----:B------:R-:W-:Y:S01]  /*e9a0*/  HSET2.LE.AND R20, R20, R39, PT ;  /* 0x0000002714147233 */ /* 0x000fe20003803000 */
[----:B------:R-:W-:Y:S01]  /*e9b0*/  LOP3.LUT R228, R169, UR13, R178, 0x96, !PT ;  /* 0x0000000da9e47c12 */ /* 0x000fe2000f8e96b2 */
[----:B---3--:R-:W-:Y:S01]  /*e9c0*/  HMMA.16816.F32.BF16 R124, R24, R16, R124 ;  /* 0x00000010187c723c */ /* 0x008fe2000004187c */
[----:B------:R-:W-:Y:S01]  /*e9d0*/  SHF.R.U32.HI R240, RZ, 0x18, R240 ;  /* 0x00000018fff07819 */ /* 0x000fe200000116f0 */
[----:B------:R-:W-:Y:S01]  /*e9e0*/  MUFU.EX2 R57, R57 ;  /* 0x0000003900397308 */ /* 0x000fe20000000800 */
[----:B------:R-:W-:Y:S01]  /*e9f0*/  LOP3.LUT R23, R23, 0xff, RZ, 0xc0, !PT ;  /* 0x000000ff17177812 */ /* 0x000fe200078ec0ff */
[----:B------:R-:W-:Y:S01]  /*ea00*/  IMAD.WIDE.U32 R228, R228, -0x2daee0ad, RZ ;  /* 0xd2511f53e4e47825 */ /* 0x000fe200078e00ff */
[----:B------:R-:W-:-:S02]  /*ea10*/  PRMT R21, R21, 0x5410, R174 ;  /* 0x0000541015157816 */ /* 0x000fc400000000ae */
[----:B------:R-:W-:Y:S01]  /*ea20*/  PRMT R240, R23, 0x5410, R240 ;  /* 0x0000541017f07816 */ /* 0x000fe200000000f0 */
[C---:B------:R-:W-:Y:S01]  /*ea30*/  HMMA.16816.F32.BF16 R120, R24.reuse, R18, R120 ;  /* 0x000000121878723c */ /* 0x040fe20000041878 */
[----:B------:R-:W-:Y:S01]  /*ea40*/  F2FP.BF16.PACK_AB R23, R151, R155 ;  /* 0x0000009b9717723e */ /* 0x000fe200000010ff */
[--C-:B------:R-:W-:Y:S01]  /*ea50*/  HSET2.LE.AND R173, R21, R39.reuse, PT ;  /* 0x0000002715ad7233 */ /* 0x100fe20003803000 */
[----:B------:R-:W-:Y:S01]  /*ea60*/  F2FP.BF16.PACK_AB R175, R152, R153 ;  /* 0x0000009998af723e */ /* 0x000fe200000010ff */
[----:B------:R-:W-:Y:S01]  /*ea70*/  HSET2.LE.AND R21, R240, R39, PT ;  /* 0x00000027f0157233 */ /* 0x000fe20003803000 */
[----:B------:R-:W-:Y:S01]  /*ea80*/  F2FP.BF16.PACK_AB R174, R157, R159 ;  /* 0x0000009f9dae723e */ /* 0x000fe200000010ff */
[----:B------:R-:W-:Y:S01]  /*ea90*/  MUFU.EX2 R140, R140 ;  /* 0x0000008c008c7308 */ /* 0x000fe20000000800 */
[----:B------:R-:W-:Y:S01]  /*eaa0*/  LOP3.LUT R172, R229, UR10, R172, 0x96, !PT ;  /* 0x0000000ae5ac7c12 */ /* 0x000fe2000f8e96ac */
[C---:B--2---:R-:W-:Y:S01]  /*eab0*/  HMMA.16816.F32.BF16 R68, R24.reuse, R12, R68 ;  /* 0x0000000c1844723c */ /* 0x044fe20000041844 */
[----:B------:R-:W-:Y:S01]  /*eac0*/  LOP3.LUT R23, R20, R23, RZ, 0xc0, !PT ;  /* 0x0000001714177212 */ /* 0x000fe200078ec0ff */
[----:B------:R-:W-:Y:S01]  /*ead0*/  FADD.FTZ R3, R50, R3 ;  /* 0x0000000332037221 */ /* 0x000fe20000010000 */
[----:B-1----:R-:W-:Y:S01]  /*eae0*/  F2FP.BF16.PACK_AB R169, R150, R158 ;  /* 0x0000009e96a9723e */ /* 0x002fe200000010ff */
[----:B------:R-:W-:Y:S01]  /*eaf0*/  FADD.FTZ R34, R31, R34 ;  /* 0x000000221f227221 */ /* 0x000fe20000010000 */
[----:B------:R-:W-:Y:S01]  /*eb00*/  LOP3.LUT R22, R22, R175, RZ, 0xc0, !PT ;  /* 0x000000af16167212 */ /* 0x000fe200078ec0ff */
[----:B------:R-:W-:Y:S01]  /*eb10*/  MUFU.EX2 R132, R132 ;  /* 0x0000008400847308 */ /* 0x000fe20000000800 */
[----:B------:R-:W-:Y:S01]  /*eb20*/  LOP3.LUT R20, R173, R174, RZ, 0xc0, !PT ;  /* 0x000000aead147212 */ /* 0x000fe200078ec0ff */
[----:B------:R-:W-:Y:S01]  /*eb30*/  IMAD.WIDE.U32 R174, R170, -0x326172a9, RZ ;  /* 0xcd9e8d57aaae7825 */ /* 0x000fe200078e00ff */
[----:B------:R-:W-:Y:S01]  /*eb40*/  LOP3.LUT R21, R21, R169, RZ, 0xc0, !PT ;  /* 0x000000a915157212 */ /* 0x000fe200078ec0ff */
[----:B------:R-:W-:Y:S01]  /*eb50*/  HMMA.16816.F32.BF16 R72, R24, R14, R72 ;  /* 0x0000000e1848723c */ /* 0x000fe20000041848 */
[----:B------:R-:W-:Y:S01]  /*eb60*/  LOP3.LUT R178, R243, UR13, R178, 0x96, !PT ;  /* 0x0000000df3b27c12 */ /* 0x000fe2000f8e96b2 */
        /* <DEDUP_REMOVED lines=9> */
[----:B------:R-:W-:Y:S01]  /*ec00*/  IMAD.WIDE.U32 R174, R174, -0x2daee0ad, RZ ;  /* 0xd2511f53aeae7825 */ /* 0x000fe200078e00ff */
[----:B------:R-:W-:Y:S01]  /*ec10*/  LOP3.LUT R242, R171, UR11, R242, 0x96, !PT ;  /* 0x0000000babf27c12 */ /* 0x000fe2000f8e96f2 */
[----:B-----5:R-:W-:Y:S02]  /*ec20*/  HMMA.16816.F32.BF16 R80, R24, R8, R80 ;  /* 0x000000081850723c */ /* 0x020fe40000041850 */
[----:B------:R-:W-:-:S02]  /*ec30*/  IMAD.WIDE.U32 R16, R168, -0x2daee0ad, RZ ;  /* 0xd2511f53a8107825 */ /* 0x000fc400078e00ff */
[----:B------:R-:W-:Y:S02]  /*ec40*/  MUFU.EX2 R41, R41 ;  /* 0x0000002900297308 */ /* 0x000fe40000000800 */
[----:B------:R-:W-:Y:S01]  /*ec50*/  IMAD.WIDE.U32 R176, R176, -0x326172a9, RZ ;  /* 0xcd9e8d57b0b07825 */ /* 0x000fe200078e00ff */
[----:B------:R-:W-:Y:S01]  /*ec60*/  LOP3.LUT R168, R17, UR8, R228, 0x96, !PT ;  /* 0x0000000811a87c12 */ /* 0x000fe2000f8e96e4 */
[C---:B------:R-:W-:Y:S01]  /*ec70*/  HMMA.16816.F32.BF16 R84, R24.reuse, R10, R84 ;  /* 0x0000000a1854723c */ /* 0x040fe20000041854 */
[----:B------:R-:W-:Y:S01]  /*ec80*/  LOP3.LUT R16, R175, UR6, R16, 0x96, !PT ;  /* 0x00000006af107c12 */ /* 0x000fe2000f8e9610 */
[----:B------:R-:W-:Y:S01]  /*ec90*/  IMAD.WIDE.U32 R242, R242, -0x2daee0ad, RZ ;  /* 0xd2511f53f2f27825 */ /* 0x000fe200078e00ff */
[----:B------:R-:W-:Y:S01]  /*eca0*/  LOP3.LUT R170, R177, UR9, R170, 0x96, !PT ;  /* 0x00000009b1aa7c12 */ /* 0x000fe2000f8e96aa */
[----:B------:R-:W-:Y:S01]  /*ecb0*/  MUFU.EX2 R40, R40 ;  /* 0x0000002800287308 */ /* 0x000fe20000000800 */
[----:B----4-:R-:W-:Y:S01]  /*ecc0*/  F2FP.BF16.PACK_AB R175, R58, R59 ;  /* 0x0000003b3aaf723e */ /* 0x010fe200000010ff */
[----:B------:R-:W-:Y:S01]  /*ecd0*/  IMAD.WIDE.U32 R168, R168, -0x326172a9, RZ ;  /* 0xcd9e8d57a8a87825 */ /* 0x000fe200078e00ff */
[----:B------:R-:W-:Y:S01]  /*ece0*/  LOP3.LUT R178, R243, UR8, R178, 0x96, !PT ;  /* 0x00000008f3b27c12 */ /* 0x000fe2000f8e96b2 */
[----:B------:R-:W-:Y:S02]  /*ecf0*/  HMMA.16816.F32.BF16 R92, R24, R4, R92 ;  /* 0x00000004185c723c */ /* 0x000fe4000004185c */
[----:B------:R-:W-:Y:S01]  /*ed00*/  IMAD.WIDE.U32 R16, R16, -0x326172a9, RZ ;  /* 0xcd9e8d5710107825 */ /* 0x000fe200078e00ff */
[----:B------:R-:W-:Y:S01]  /*ed10*/  LOP3.LUT R169, R169, UR7, R172, 0x96, !PT ;  /* 0x00000007a9a97c12 */ /* 0x000fe2000f8e96ac */
[----:B------:R-:W-:Y:S02]  /*ed20*/  MUFU.EX2 R138, R138 ;  /* 0x0000008a008a7308 */ /* 0x000fe40000000800 */
[----:B------:R-:W-:-:S02]  /*ed30*/  IMAD.WIDE.U32 R170, R170, -0x2daee0ad, RZ ;  /* 0xd2511f53aaaa7825 */ /* 0x000fc400078e00ff */
[----:B------:R-:W-:Y:S02]  /*ed40*/  HMMA.16816.F32.BF16 R100, R24, R6, R100 ;  /* 0x000000061864723c */ /* 0x000fe40000041864 */
[----:B------:R-:W-:Y:S02]  /*ed50*/  IMAD.WIDE.U32 R178, R178, -0x326172a9, RZ ;  /* 0xcd9e8d57b2b27825 */ /* 0x000fe400078e00ff */
[----:B------:R-:W-:Y:S02]  /*ed60*/  MUFU.EX2 R139, R139 ;  /* 0x0000008b008b7308 */ /* 0x000fe40000000800 */
[----:B------:R-:W-:Y:S01]  /*ed70*/  FADD.FTZ R36, R29, R36 ;  /* 0x000000241d247221 */ /* 0x000fe20000010000 */
[----:B------:R-:W-:Y:S01]  /*ed80*/  LOP3.LUT R24, R17, UR16, R168, 0x96, !PT ;  /* 0x0000001011187c12 */ /* 0x000fe2000f8e96a8 */
[--C-:B------:R-:W-:Y:S01]  /*ed90*/  FFMA.FTZ R168, R160, c[0x0][0x23c], -R42.reuse ;  /* 0x00008f00a0a87a23 */ /* 0x100fe2000001082a */
[C---:B------:R-:W-:Y:S01]  /*eda0*/  HMMA.16816.F32.BF16 R108, R20.reuse, R8, R108 ;  /* 0x00000008146c723c */ /* 0x040fe2000004186c */
[----:B------:R-:W-:Y:S01]  /*edb0*/  FFMA.FTZ R160, R163, c[0x0][0x23c], -R42 ;  /* 0x00008f00a3a07a23 */ /* 0x000fe2000001082a */
[C---:B------:R-:W-:Y:S01]  /*edc0*/  LOP3.LUT R25, R24.reuse, 0xff, RZ, 0xc0, !PT ;  /* 0x000000ff18197812 */ /* 0x040fe200078ec0ff */
[----:B------:R-:W-:Y:S01]  /*edd0*/  MUFU.EX2 R141, R141 ;  /* 0x0000008d008d7308 */ /* 0x000fe20000000800 */
[----:B------:R-:W-:Y:S01]  /*ede0*/  FADD.FTZ R65, R61, R65 ;  /* 0x000000413d417221 */ /* 0x000fe20000010000 */
[----:B------:R-:W-:Y:S01]  /*edf0*/  LOP3.LUT R172, R179, UR7, R176, 0x96, !PT ;  /* 0x00000007b3ac7c12 */ /* 0x000fe2000f8e96b0 */
[----:B------:R-:W-:Y:S01]  /*ee00*/  FADD.FTZ R3, R49, R3 ;  /* 0x0000000331037221 */ /* 0x000fe20000010000 */
[----:B------:R-:W-:Y:S01]  /*ee10*/  LOP3.LUT R8, R24, 0xffff, RZ, 0xc0, !PT ;  /* 0x0000ffff18087812 */ /* 0x000fe200078ec0ff */
[C---:B------:R-:W-:Y:S01]  /*ee20*/  HMMA.16816.F32.BF16 R76, R20.reuse, R14, R76 ;  /* 0x0000000e144c723c */ /* 0x040fe2000004184c */
[----:B------:R-:W-:Y:S01]  /*ee30*/  SHF.R.U32.HI R9, RZ, 0x10, R24 ;  /* 0x00000010ff097819 */ /* 0x000fe20000011618 */
[----:B------:R-:W-:Y:S01]  /*ee40*/  FADD.FTZ R34, R30, R34 ;  /* 0x000000221e227221 */ /* 0x000fe20000010000 */
[----:B------:R-:W1:Y:S01]  /*ee50*/  MUFU.EX2 R168, R168 ;  /* 0x000000a800a87308 */ /* 0x000e620000000800 */
[----:B------:R-:W-:Y:S01]  /*ee60*/  SHF.R.U32.HI R26, RZ, 0x8, R8 ;  /* 0x00000008ff1a7819 */ /* 0x000fe20000011608 */
[----:B------:R-:W-:Y:S01]  /*ee70*/  FADD.FTZ R36, R28, R36 ;  /* 0x000000241c247221 */ /* 0x000fe20000010000 */
[----:B------:R-:W-:Y:S01]  /*ee80*/  SHF.R.U32.HI R24, RZ, 0x18, R24 ;  /* 0x00000018ff187819 */ /* 0x000fe20000011618 */
[----:B------:R-:W-:Y:S01]  /*ee90*/  FADD.FTZ R65, R159, R65 ;  /* 0x000000419f417221 */ /* 0x000fe20000010000 */
[----:B------:R-:W-:Y:S01]  /*eea0*/  LOP3.LUT R14, R16, 0xffff, RZ, 0xc0, !PT ;  /* 0x0000ffff100e7812 */ /* 0x000fe200078ec0ff */
[C---:B------:R-:W-:Y:S01]  /*eeb0*/  HMMA.16816.F32.BF16 R112, R20.reuse, R12, R112 ;  /* 0x0000000c1470723c */ /* 0x040fe20000041870 */
[----:B------:R-:W-:Y:S01]  /*eec0*/  SHF.R.U32.HI R15, RZ, 0x10, R16 ;  /* 0x00000010ff0f7819 */ /* 0x000fe20000011610 */
[----:B------:R-:W2:Y:S01]  /*eed0*/  MUFU.EX2 R160, R160 ;  /* 0x000000a000a07308 */ /* 0x000ea20000000800 */
[----:B------:R-:W-:Y:S01]  /*eee0*/  SHF.R.U32.HI R14, RZ, 0x8, R14 ;  /* 0x00000008ff0e7819 */ /* 0x000fe2000001160e */
[----:B------:R-:W-:Y:S01]  /*eef0*/  FADD.FTZ R3, R158, R3 ;  /* 0x000000039e037221 */ /* 0x000fe20000010000 */
[----:B------:R-:W-:Y:S01]  /*ef00*/  LOP3.LUT R15, R15, 0xff, RZ, 0xc0, !PT ;  /* 0x000000ff0f0f7812 */ /* 0x000fe200078ec0ff */
[----:B------:R-:W-:Y:S01]  /*ef10*/  FADD.FTZ R34, R144, R34 ;  /* 0x0000002290227221 */ /* 0x000fe20000010000 */
[----:B------:R-:W-:Y:S01]  /*ef20*/  LOP3.LUT R13, R16, 0xff, RZ, 0xc0, !PT ;  /* 0x000000ff100d7812 */ /* 0x000fe200078ec0ff */
[C---:B------:R-:W-:Y:S01]  /*ef30*/  HMMA.16816.F32.BF16 R116, R20.reuse, R18, R116 ;  /* 0x000000121474723c */ /* 0x040fe20000041874 */
[----:B------:R-:W-:Y:S01]  /*ef40*/  SHF.R.U32.HI R12, RZ, 0x18, R16 ;  /* 0x00000018ff0c7819 */ /* 0x000fe20000011610 */
[----:B------:R-:W-:Y:S01]  /*ef50*/  MUFU.EX2 R67, R67 ;  /* 0x0000004300437308 */ /* 0x000fe20000000800 */
[----:B------:R-:W-:Y:S01]  /*ef60*/  LOP3.LUT R27, R9, 0xff, RZ, 0xc0, !PT ;  /* 0x000000ff091b7812 */ /* 0x000fe200078ec0ff */
[----:B------:R-:W3:Y:S01]  /*ef70*/  LDSM.16.MT88.4 R16, [R188+0x7000] ;  /* 0x00700000bc10783b */ /* 0x000ee20000004200 */
[----:B------:R-:W-:Y:S01]  /*ef80*/  PRMT R25, R25, 0x5410, R26 ;  /* 0x0000541019197816 */ /* 0x000fe2000000001a */
[----:B------:R-:W-:Y:S01]  /*ef90*/  FADD.FTZ R36, R154, R36 ;  /* 0x000000249a247221 */ /* 0x000fe20000010000 */
[----:B------:R-:W-:Y:S01]  /*efa0*/  PRMT R8, R13, 0x5410, R14 ;  /* 0x000054100d087816 */ /* 0x000fe2000000000e */
[C---:B------:R-:W-:Y:S01]  /*efb0*/  HMMA.16816.F32.BF16 R104, R20.reuse, R10, R104 ;  /* 0x0000000a1468723c */ /* 0x040fe20000041868 */
[----:B------:R-:W-:Y:S01]  /*efc0*/  PRMT R9, R15, 0x5410, R12 ;  /* 0x000054100f097816 */ /* 0x000fe2000000000c */
[----:B------:R-:W-:Y:S01]  /*efd0*/  MUFU.EX2 R43, R43 ;  /* 0x0000002b002b7308 */ /* 0x000fe20000000800 */
[----:B------:R-:W-:Y:S01]  /*efe0*/  PRMT R24, R27, 0x5410, R24 ;  /* 0x000054101b187816 */ /* 0x000fe20000000018 */
[----:B------:R-:W4:Y:S01]  /*eff0*/  LDSM.16.MT88.4 R12, [R186+0x7000] ;  /* 0x00700000ba0c783b */ /* 0x000f220000004200 */
[--C-:B------:R-:W-:Y:S01]  /*f000*/  HSET2.LE.AND R8, R8, R39.reuse, PT ;  /* 0x0000002708087233 */ /* 0x100fe20003803000 */
[----:B------:R-:W-:Y:S01]  /*f010*/  F2FP.BF16.PACK_AB R26, R166, R167 ;  /* 0x000000a7a61a723e */ /* 0x000fe200000010ff */
[--C-:B------:R-:W-:Y:S01]  /*f020*/  HSET2.LE.AND R10, R25, R39.reuse, PT ;  /* 0x00000027190a7233 */ /* 0x100fe20003803000 */
[C---:B------:R-:W-:Y:S01]  /*f030*/  HMMA.16816.F32.BF16 R88, R20.reuse, R4, R88 ;  /* 0x000000041458723c */ /* 0x040fe20000041858 */
[--C-:B------:R-:W-:Y:S01]  /*f040*/  HSET2.LE.AND R25, R24, R39.reuse, PT ;  /* 0x0000002718197233 */ /* 0x100fe20003803000 */
[----:B-1----:R-:W-:Y:S01]  /*f050*/  F2FP.BF16.PACK_AB R11, R168, R161 ;  /* 0x000000a1a80b723e */ /* 0x002fe200000010ff */
[----:B------:R-:W-:Y:S01]  /*f060*/  HSET2.LE.AND R9, R9, R39, PT ;  /* 0x0000002709097233 */ /* 0x000fe20003803000 */
[----:B------:R-:W-:Y:S01]  /*f070*/  F2FP.BF16.PACK_AB R24, R164, R165 ;  /* 0x000000a5a418723e */ /* 0x000fe200000010ff */
[----:B------:R-:W1:Y:S01]  /*f080*/  MUFU.EX2 R48, R48 ;  /* 0x0000003000307308 */ /* 0x000e620000000800 */
[----:B--2---:R-:W-:Y:S01]  /*f090*/  F2FP.BF16.PACK_AB R27, R162, R160 ;  /* 0x000000a0a21b723e */ /* 0x004fe200000010ff */
[----:B------:R-:W-:Y:S01]  /*f0a0*/  FADD.FTZ R65, R157, R65 ;  /* 0x000000419d417221 */ /* 0x000fe20000010000 */
[----:B------:R-:W-:Y:S01]  /*f0b0*/  HMMA.16816.F32.BF16 R96, R20, R6, R96 ;  /* 0x000000061460723c */ /* 0x000fe20000041860 */
[----:B------:R-:W-:Y:S01]  /*f0c0*/  LOP3.LUT R24, R10, R24, RZ, 0xc0, !PT ;  /* 0x000000180a187212 */ /* 0x000fe200078ec0ff */
[----:B------:R-:W-:Y:S01]  /*f0d0*/  LDSM.16.MT88.4 R4, [R184+0x7000] ;  /* 0x00700000b804783b */ /* 0x000fe20000004200 */
[----:B------:R-:W-:Y:S01]  /*f0e0*/  LOP3.LUT R25, R25, R11, RZ, 0xc0, !PT ;  /* 0x0000000b19197212 */ /* 0x000fe200078ec0ff */
[----:B------:R-:W-:Y:S01]  /*f0f0*/  FADD.FTZ R3, R150, R3 ;  /* 0x0000000396037221 */ /* 0x000fe20000010000 */
[----:B------:R-:W-:Y:S01]  /*f100*/  LOP3.LUT R26, R8, R26, RZ, 0xc0, !PT ;  /* 0x0000001a081a7212 */ /* 0x000fe200078ec0ff */
[----:B------:R-:W-:Y:S01]  /*f110*/  FADD.FTZ R34, R143, R34 ;  /* 0x000000228f227221 */ /* 0x000fe20000010000 */
[----:B------:R-:W-:Y:S01]  /*f120*/  LOP3.LUT R22, R171, UR6, R242, 0x96, !PT ;  /* 0x00000006ab167c12 */ /* 0x000fe2000f8e96f2 */
[----:B------:R-:W-:Y:S01]  /*f130*/  FADD.FTZ R36, R156, R36 ;  /* 0x000000249c247221 */ /* 0x000fe20000010000 */
[----:B------:R-:W-:Y:S01]  /*f140*/  LOP3.LUT R27, R9, R27, RZ, 0xc0, !PT ;  /* 0x0000001b091b7212 */ /* 0x000fe200078ec0ff */
[----:B------:R-:W-:Y:S01]  /*f150*/  FFMA.FTZ R42, R46, c[0x0][0x23c], -R147 ;  /* 0x00008f002e2a7a23 */ /* 0x000fe20000010893 */
[----:B------:R-:W2:Y:S01]  /*f160*/  LDSM.16.MT88.4 R8, [R185+0x7000] ;  /* 0x00700000b908783b */ /* 0x000ea20000004200 */
[----:B------:R-:W-:-:S04]  /*f170*/  IMAD.WIDE.U32 R22, R22, -0x326172a9, RZ ;  /* 0xcd9e8d5716167825 */ /* 0x000fc800078e00ff */
[--C-:B------:R-:W-:Y:S01]  /*f180*/  FFMA.FTZ R46, R55, c[0x0][0x23c], -R147.reuse ;  /* 0x00008f00372e7a23 */ /* 0x100fe20000010893 */
[--C-:B------:R-:W-:Y:S01]  /*f190*/  SHF.R.U32.HI R20, RZ, 0x10, R22.reuse ;  /* 0x00000010ff147819 */ /* 0x100fe20000011616 */
[--C-:B------:R-:W-:Y:S01]  /*f1a0*/  FFMA.FTZ R52, R52, c[0x0][0x23c], -R147.reuse ;  /* 0x00008f0034347a23 */ /* 0x100fe20000010893 */
[C---:B------:R-:W-:Y:S01]  /*f1b0*/  LOP3.LUT R163, R22.reuse, 0xffff, RZ, 0xc0, !PT ;  /* 0x0000ffff16a37812 */ /* 0x040fe200078ec0ff */
[C---:B---3--:R-:W-:Y:S01]  /*f1c0*/  HMMA.16816.F32.BF16 R124, R24.reuse, R16, R124 ;  /* 0x00000010187c723c */ /* 0x048fe2000004187c */
[----:B------:R-:W-:Y:S01]  /*f1d0*/  LOP3.LUT R21, R22, 0xff, RZ, 0xc0, !PT ;  /* 0x000000ff16157812 */ /* 0x000fe200078ec0ff */
[----:B------:R-:W-:Y:S01]  /*f1e0*/  FFMA.FTZ R54, R54, c[0x0][0x23c], -R147 ;  /* 0x00008f0036367a23 */ /* 0x000fe20000010893 */
[----:B------:R-:W-:Y:S01]  /*f1f0*/  SHF.R.U32.HI R22, RZ, 0x18, R22 ;  /* 0x00000018ff167819 */ /* 0x000fe20000011616 */
[--C-:B------:R-:W-:Y:S01]  /*f200*/  FFMA.FTZ R45, R45, c[0x0][0x23c], -R142.reuse ;  /* 0x00008f002d2d7a23 */ /* 0x100fe2000001088e */
[----:B------:R-:W-:Y:S01]  /*f210*/  LOP3.LUT R20, R20, 0xff, RZ, 0xc0, !PT ;  /* 0x000000ff14147812 */ /* 0x000fe200078ec0ff */
[----:B------:R-:W-:Y:S01]  /*f220*/  FFMA.FTZ R53, R53, c[0x0][0x23c], -R142 ;  /* 0x00008f0035357a23 */ /* 0x000fe2000001088e */
[----:B------:R-:W-:Y:S01]  /*f230*/  LOP3.LUT R23, R23, UR16, R178, 0x96, !PT ;  /* 0x0000001017177c12 */ /* 0x000fe2000f8e96b2 */
[C---:B----4-:R-:W-:Y:S01]  /*f240*/  HMMA.16816.F32.BF16 R72, R24.reuse, R14, R72 ;  /* 0x0000000e1848723c */ /* 0x050fe20000041848 */
[----:B------:R-:W-:Y:S01]  /*f250*/  SHF.R.U32.HI R163, RZ, 0x8, R163 ;  /* 0x00000008ffa37819 */ /* 0x000fe200000116a3 */
[----:B------:R-:W-:Y:S01]  /*f260*/  FFMA.FTZ R32, R32, c[0x0][0x23c], -R142 ;  /* 0x00008f0020207a23 */ /* 0x000fe2000001088e */
[----:B------:R-:W-:Y:S01]  /*f270*/  PRMT R20, R20, 0x5410, R22 ;  /* 0x0000541014147816 */ /* 0x000fe20000000016 */
[----:B------:R-:W-:Y:S01]  /*f280*/  FFMA.FTZ R47, R47, c[0x0][0x23c], -R142 ;  /* 0x00008f002f2f7a23 */ /* 0x000fe2000001088e */
[----:B------:R-:W-:Y:S01]  /*f290*/  LOP3.LUT R22, R23, 0xffff, RZ, 0xc0, !PT ;  /* 0x0000ffff17167812 */ /* 0x000fe200078ec0ff */
[----:B------:R-:W-:Y:S01]  /*f2a0*/  FADD.FTZ R65, R153, R65 ;  /* 0x0000004199417221 */ /* 0x000fe20000010000 */
[----:B------:R-:W-:Y:S01]  /*f2b0*/  SHF.R.U32.HI R173, RZ, 0x10, R23 ;  /* 0x00000010ffad7819 */ /* 0x000fe20000011617 */
[--C-:B------:R-:W-:Y:S01]  /*f2c0*/  HSET2.LE.AND R20, R20, R39.reuse, PT ;  /* 0x0000002714147233 */ /* 0x100fe20003803000 */
[----:B------:R-:W-:Y:S01]  /*f2d0*/  PRMT R21, R21, 0x5410, R163 ;  /* 0x0000541015157816 */ /* 0x000fe200000000a3 */
[C---:B------:R-:W-:Y:S01]  /*f2e0*/  HMMA.16816.F32.BF16 R68, R24.reuse, R12, R68 ;  /* 0x0000000c1844723c */ /* 0x040fe20000041844 */
[----:B------:R-:W-:Y:S01]  /*f2f0*/  LOP3.LUT R163, R23, 0xff, RZ, 0xc0, !PT ;  /* 0x000000ff17a37812 */ /* 0x000fe200078ec0ff */
[----:B------:R-:W-:Y:S01]  /*f300*/  FADD.FTZ R3, R155, R3 ;  /* 0x000000039b037221 */ /* 0x000fe20000010000 */
[----:B------:R-:W-:Y:S01]  /*f310*/  SHF.R.U32.HI R171, RZ, 0x8, R22 ;  /* 0x00000008ffab7819 */ /* 0x000fe20000011616 */
[----:B------:R-:W-:Y:S01]  /*f320*/  FADD.FTZ R34, R146, R34 ;  /* 0x0000002292227221 */ /* 0x000fe20000010000 */
[----:B------:R-:W-:Y:S01]  /*f330*/  SHF.R.U32.HI R23, RZ, 0x18, R23 ;  /* 0x00000018ff177819 */ /* 0x000fe20000011617 */
[----:B------:R-:W-:Y:S01]  /*f340*/  FADD.FTZ R36, R149, R36 ;  /* 0x0000002495247221 */ /* 0x000fe20000010000 */
[----:B------:R-:W-:Y:S01]  /*f350*/  LOP3.LUT R22, R173, 0xff, RZ, 0xc0, !PT ;  /* 0x000000ffad167812 */ /* 0x000fe200078ec0ff */
[--C-:B------:R-:W-:Y:S01]  /*f360*/  HSET2.LE.AND R173, R21, R39.reuse, PT ;  /* 0x0000002715ad7233 */ /* 0x100fe20003803000 */
[----:B------:R-:W-:Y:S01]  /*f370*/  PRMT R163, R163, 0x5410, R171 ;  /* 0x00005410a3a37816 */ /* 0x000fe200000000ab */
[C---:B------:R-:W-:Y:S01]  /*f380*/  HMMA.16816.F32.BF16 R120, R24.reuse, R18, R120 ;  /* 0x000000121878723c */ /* 0x040fe20000041878 */
[----:B------:R-:W-:Y:S01]  /*f390*/  PRMT R21, R22, 0x5410, R23 ;  /* 0x0000541016157816 */ /* 0x000fe20000000017 */
[----:B------:R-:W-:Y:S01]  /*f3a0*/  FADD.FTZ R65, R152, R65 ;  /* 0x0000004198417221 */ /* 0x000fe20000010000 */
[----:B------:R-:W-:Y:S01]  /*f3b0*/  LOP3.LUT R22, R173, R175, RZ, 0xc0, !PT ;  /* 0x000000afad167212 */ /* 0x000fe200078ec0ff */
[--C-:B------:R-:W-:Y:S01]  /*f3c0*/  HSET2.LE.AND R171, R163, R39.reuse, PT ;  /* 0x00000027a3ab7233 */ /* 0x100fe20003803000 */
[----:B------:R-:W-:Y:S01]  /*f3d0*/  F2FP.BF16.PACK_AB R23, R57, R60 ;  /* 0x0000003c3917723e */ /* 0x000fe200000010ff */
        /* <DEDUP_REMOVED lines=11> */
[----:B------:R-:W2:Y:S01]  /*f490*/  MUFU.EX2 R42, R42 ;  /* 0x0000002a002a7308 */ /* 0x000ea20000000800 */
[----:B------:R-:W-:Y:S01]  /*f4a0*/  FADD.FTZ R36, R148, R36 ;  /* 0x0000002494247221 */ /* 0x000fe20000010000 */
[----:B------:R-:W-:Y:S01]  /*f4b0*/  LOP3.LUT R170, R173, UR17, R170, 0x96, !PT ;  /* 0x00000011adaa7c12 */ /* 0x000fe2000f8e96aa */
[----:B------:R-:W-:-:S02]  /*f4c0*/  FADD.FTZ R65, R140, R65 ;  /* 0x000000418c417221 */ /* 0x000fc40000010000 */
[----:B------:R-:W-:Y:S01]  /*f4d0*/  FADD.FTZ R3, R64, R3 ;  /* 0x0000000340037221 */ /* 0x000fe20000010000 */
[C---:B------:R-:W-:Y:S01]  /*f4e0*/  LOP3.LUT R133, R170.reuse, 0xffff, RZ, 0xc0, !PT ;  /* 0x0000ffffaa857812 */ /* 0x040fe200078ec0ff */
[C---:B------:R-:W-:Y:S01]  /*f4f0*/  HMMA.16816.F32.BF16 R76, R20.reuse, R14, R76 ;  /* 0x0000000e144c723c */ /* 0x040fe2000004184c */
[----:B------:R-:W3:Y:S01]  /*f500*/  MUFU.EX2 R46, R46 ;  /* 0x0000002e002e7308 */ /* 0x000ee20000000800 */
[----:B------:R-:W-:Y:S01]  /*f510*/  SHF.R.U32.HI R142, RZ, 0x10, R170 ;  /* 0x00000010ff8e7819 */ /* 0x000fe200000116aa */
[----:B------:R-:W-:Y:S01]  /*f520*/  FADD.FTZ R34, R165, R34 ;  /* 0x00000022a5227221 */ /* 0x000fe20000010000 */
[----:B------:R-:W-:Y:S01]  /*f530*/  LOP3.LUT R55, R170, 0xff, RZ, 0xc0, !PT ;  /* 0x000000ffaa377812 */ /* 0x000fe200078ec0ff */
[----:B------:R-:W-:Y:S01]  /*f540*/  FADD.FTZ R36, R161, R36 ;  /* 0x00000024a1247221 */ /* 0x000fe20000010000 */
[----:B------:R-:W-:Y:S01]  /*f550*/  SHF.R.U32.HI R170, RZ, 0x18, R170 ;  /* 0x00000018ffaa7819 */ /* 0x000fe200000116aa */
[----:B------:R-:W-:Y:S01]  /*f560*/  IMAD.WIDE.U32 R14, R169, -0x2daee0ad, RZ ;  /* 0xd2511f53a90e7825 */ /* 0x000fe200078e00ff */
[C---:B------:R-:W-:Y:S01]  /*f570*/  HMMA.16816.F32.BF16 R108, R20.reuse, R8, R108 ;  /* 0x00000008146c723c */ /* 0x040fe2000004186c */
[----:B------:R-:W-:Y:S01]  /*f580*/  MUFU.EX2 R52, R52 ;  /* 0x0000003400347308 */ /* 0x000fe20000000800 */
[----:B------:R-:W-:Y:S01]  /*f590*/  SHF.R.U32.HI R133, RZ, 0x8, R133 ;  /* 0x00000008ff857819 */ /* 0x000fe20000011685 */
[----:B------:R-:W-:Y:S01]  /*f5a0*/  FADD.FTZ R65, R132, R65 ;  /* 0x0000004184417221 */ /* 0x000fe20000010000 */
[----:B------:R-:W-:Y:S01]  /*f5b0*/  LOP3.LUT R174, R15, UR17, R174, 0x96, !PT ;  /* 0x000000110fae7c12 */ /* 0x000fe2000f8e96ae */
[----:B------:R-:W-:Y:S01]  /*f5c0*/  FADD.FTZ R3, R56, R3 ;  /* 0x0000000338037221 */ /* 0x000fe20000010000 */
[----:B------:R-:W-:Y:S01]  /*f5d0*/  LOP3.LUT R142, R142, 0xff, RZ, 0xc0, !PT ;  /* 0x000000ff8e8e7812 */ /* 0x000fe200078ec0ff */
[----:B------:R-:W-:Y:S01]  /*f5e0*/  FADD.FTZ R34, R164, R34 ;  /* 0x00000022a4227221 */ /* 0x000fe20000010000 */
[C---:B------:R-:W-:Y:S01]  /*f5f0*/  HMMA.16816.F32.BF16 R112, R20.reuse, R12, R112 ;  /* 0x0000000c1470723c */ /* 0x040fe20000041870 */
[C---:B------:R-:W-:Y:S01]  /*f600*/  LOP3.LUT R9, R14.reuse, 0xffff, RZ, 0xc0, !PT ;  /* 0x0000ffff0e097812 */ /* 0x040fe200078ec0ff */
[----:B------:R-:W-:Y:S01]  /*f610*/  MUFU.EX2 R54, R54 ;  /* 0x0000003600367308 */ /* 0x000fe20000000800 */
[----:B------:R-:W-:Y:S01]  /*f620*/  LOP3.LUT R8, R14, 0xff, RZ, 0xc0, !PT ;  /* 0x000000ff0e087812 */ /* 0x000fe200078ec0ff */
[----:B------:R-:W-:Y:S01]  /*f630*/  FADD.FTZ R36, R168, R36 ;  /* 0x00000024a8247221 */ /* 0x000fe20000010000 */
[----:B------:R-:W-:Y:S01]  /*f640*/  SHF.R.U32.HI R9, RZ, 0x8, R9 ;  /* 0x00000008ff097819 */ /* 0x000fe20000011609 */
[----:B------:R-:W-:Y:S01]  /*f650*/  FADD.FTZ R65, R59, R65 ;  /* 0x000000413b417221 */ /* 0x000fe20000010000 */
[----:B------:R-:W-:Y:S01]  /*f660*/  SHF.R.U32.HI R12, RZ, 0x10, R14 ;  /* 0x00000010ff0c7819 */ /* 0x000fe2000001160e */
[----:B------:R-:W-:Y:S01]  /*f670*/  HMMA.16816.F32.BF16 R104, R20, R10, R104 ;  /* 0x0000000a1468723c */ /* 0x000fe20000041868 */
[----:B------:R-:W-:Y:S01]  /*f680*/  SHF.R.U32.HI R13, RZ, 0x10, R174 ;  /* 0x00000010ff0d7819 */ /* 0x000fe200000116ae */
[----:B------:R-:W4:Y:S01]  /*f690*/  MUFU.EX2 R45, R45 ;  /* 0x0000002d002d7308 */ /* 0x000f220000000800 */
[----:B------:R-:W-:Y:S01]  /*f6a0*/  LOP3.LUT R12, R12, 0xff, RZ, 0xc0, !PT ;  /* 0x000000ff0c0c7812 */ /* 0x000fe200078ec0ff */
[----:B------:R-:W-:Y:S01]  /*f6b0*/  FADD.FTZ R3, R60, R3 ;  /* 0x000000033c037221 */ /* 0x000fe20000010000 */
[----:B------:R-:W-:Y:S01]  /*f6c0*/  LOP3.LUT R13, R13, 0xff, RZ, 0xc0, !PT ;  /* 0x000000ff0d0d7812 */ /* 0x000fe200078ec0ff */
[----:B------:R-:W-:Y:S01]  /*f6d0*/  FADD.FTZ R34, R167, R34 ;  /* 0x00000022a7227221 */ /* 0x000fe20000010000 */
[C---:B------:R-:W-:Y:S01]  /*f6e0*/  LOP3.LUT R11, R174.reuse, 0xffff, RZ, 0xc0, !PT ;  /* 0x0000ffffae0b7812 */ /* 0x040fe200078ec0ff */
[C---:B------:R-:W-:Y:S01]  /*f6f0*/  HMMA.16816.F32.BF16 R92, R24.reuse, R4, R92 ;  /* 0x00000004185c723c */ /* 0x040fe2000004185c */
[----:B------:R-:W-:Y:S01]  /*f700*/  LOP3.LUT R10, R174, 0xff, RZ, 0xc0, !PT ;  /* 0x000000ffae0a7812 */ /* 0x000fe200078ec0ff */
[----:B------:R-:W-:Y:S01]  /*f710*/  MUFU.EX2 R53, R53 ;  /* 0x0000003500357308 */ /* 0x000fe20000000800 */
[----:B------:R-:W-:Y:S01]  /*f720*/  SHF.R.U32.HI R174, RZ, 0x18, R174 ;  /* 0x00000018ffae7819 */ /* 0x000fe200000116ae */
[----:B------:R-:W-:Y:S01]  /*f730*/  FADD.FTZ R36, R160, R36 ;  /* 0x00000024a0247221 */ /* 0x000fe20000010000 */
[----:B------:R-:W-:Y:S01]  /*f740*/  SHF.R.U32.HI R11, RZ, 0x8, R11 ;  /* 0x00000008ff0b7819 */ /* 0x000fe2000001160b */
[----:B------:R-:W-:Y:S01]  /*f750*/  FADD.FTZ R65, R58, R65 ;  /* 0x000000413a417221 */ /* 0x000fe20000010000 */
[----:B------:R-:W-:Y:S01]  /*f760*/  PRMT R8, R8, 0x5410, R9 ;  /* 0x0000541008087816 */ /* 0x000fe20000000009 */
[----:B------:R-:W-:Y:S01]  /*f770*/  HMMA.16816.F32.BF16 R100, R24, R6, R100 ;  /* 0x000000061864723c */ /* 0x000fe20000041864 */
[----:B------:R-:W-:Y:S01]  /*f780*/  PRMT R10, R10, 0x5410, R11 ;  /* 0x000054100a0a7816 */ /* 0x000fe2000000000b */
[----:B------:R-:W-:Y:S01]  /*f790*/  MUFU.EX2 R32, R32 ;  /* 0x0000002000207308 */ /* 0x000fe20000000800 */
[----:B------:R-:W-:Y:S01]  /*f7a0*/  PRMT R9, R13, 0x5410, R174 ;  /* 0x000054100d097816 */ /* 0x000fe200000000ae */
[--C-:B------:R-:W-:Y:S01]  /*f7b0*/  HSET2.LE.AND R8, R8, R39.reuse, PT ;  /* 0x0000002708087233 */ /* 0x100fe20003803000 */
[----:B------:R-:W-:Y:S01]  /*f7c0*/  PRMT R55, R55, 0x5410, R133 ;  /* 0x0000541037377816 */ /* 0x000fe20000000085 */
[--C-:B------:R-:W-:Y:S01]  /*f7d0*/  HSET2.LE.AND R10, R10, R39.reuse, PT ;  /* 0x000000270a0a7233 */ /* 0x100fe20003803000 */
[----:B------:R-:W-:Y:S01]  /*f7e0*/  SHF.R.U32.HI R27, RZ, 0x18, R14 ;  /* 0x00000018ff1b7819 */ /* 0x000fe2000001160e */
[C---:B------:R-:W-:Y:S01]  /*f7f0*/  HMMA.16816.F32.BF16 R88, R20.reuse, R4, R88 ;  /* 0x000000041458723c */ /* 0x040fe20000041858 */
[--C-:B------:R-:W-:Y:S01]  /*f800*/  HSET2.LE.AND R9, R9, R39.reuse, PT ;  /* 0x0000002709097233 */ /* 0x100fe20003803000 */
[----:B------:R-:W-:Y:S01]  /*f810*/  F2FP.BF16.PACK_AB R24, R139, R138 ;  /* 0x0000008a8b18723e */ /* 0x000fe200000010ff */
[----:B------:R-:W5:Y:S01]  /*f820*/  MUFU.EX2 R47, R47 ;  /* 0x0000002f002f7308 */ /* 0x000f620000000800 */
[----:B------:R-:W-:Y:S01]  /*f830*/  PRMT R27, R12, 0x5410, R27 ;  /* 0x000054100c1b7816 */ /* 0x000fe2000000001b */
[----:B------:R-:W-:Y:S01]  /*f840*/  FADD.FTZ R3, R57, R3 ;  /* 0x0000000339037221 */ /* 0x000fe20000010000 */
[----:B-1----:R-:W-:Y:S01]  /*f850*/  F2FP.BF16.PACK_AB R25, R48, R43 ;  /* 0x0000002b3019723e */ /* 0x002fe200000010ff */
[----:B------:R-:W1:Y:S01]  /*f860*/  LDSM.16.MT88.4 R12, [R186+0x7800] ;  /* 0x00780000ba0c783b */ /* 0x000e620000004200 */
[----:B------:R-:W-:Y:S01]  /*f870*/  F2FP.BF16.PACK_AB R4, R40, R41 ;  /* 0x000000292804723e */ /* 0x000fe200000010ff */
[----:B------:R-:W-:Y:S01]  /*f880*/  HSET2.LE.AND R27, R27, R39, PT ;  /* 0x000000271b1b7233 */ /* 0x000fe20003803000 */
[----:B------:R-:W-:Y:S01]  /*f890*/  F2FP.BF16.PACK_AB R26, R67, R141 ;  /* 0x0000008d431a723e */ /* 0x000fe200000010ff */
[C---:B------:R-:W-:Y:S01]  /*f8a0*/  HMMA.16816.F32.BF16 R128, R20.reuse, R16, R128 ;  /* 0x000000101480723c */ /* 0x040fe20000041880 */
[----:B------:R-:W-:Y:S01]  /*f8b0*/  LOP3.LUT R24, R10, R24, RZ, 0xc0, !PT ;  /* 0x000000180a187212 */ /* 0x000fe200078ec0ff */
[----:B------:R-:W-:Y:S01]  /*f8c0*/  FADD.FTZ R34, R166, R34 ;  /* 0x00000022a6227221 */ /* 0x000fe20000010000 */
[----:B------:R-:W-:Y:S01]  /*f8d0*/  LOP3.LUT R25, R9, R25, RZ, 0xc0, !PT ;  /* 0x0000001909197212 */ /* 0x000fe200078ec0ff */
[----:B------:R-:W-:Y:S01]  /*f8e0*/  FADD.FTZ R36, R162, R36 ;  /* 0x00000024a2247221 */ /* 0x000fe20000010000 */
[----:B------:R-:W-:Y:S01]  /*f8f0*/  LOP3.LUT R26, R8, R26, RZ, 0xc0, !PT ;  /* 0x0000001a081a7212 */ /* 0x000fe200078ec0ff */
[----:B--2---:R-:W-:Y:S01]  /*f900*/  FADD.FTZ R65, R42, R65 ;  /* 0x000000412a417221 */ /* 0x004fe20000010000 */
[----:B------:R-:W-:Y:S01]  /*f910*/  LOP3.LUT R27, R27, R4, RZ, 0xc0, !PT ;  /* 0x000000041b1b7212 */ /* 0x000fe200078ec0ff */
[----:B------:R-:W-:Y:S01]  /*f920*/  HMMA.16816.F32.BF16 R116, R20, R18, R116 ;  /* 0x000000121474723c */ /* 0x000fe20000041874 */
[----:B------:R-:W2:Y:S01]  /*f930*/  LDSM.16.MT88.4 R16, [R188+0x7800] ;  /* 0x00780000bc10783b */ /* 0x000ea20000004200 */
[----:B---3--:R-:W-:Y:S01]  /*f940*/  F2FP.BF16.PACK_AB R133, R46, R42 ;  /* 0x0000002a2e85723e */ /* 0x008fe200000010ff */
[----:B----4-:R-:W-:-:S02]  /*f950*/  FADD.FTZ R3, R45, R3 ;  /* 0x000000032d037221 */ /* 0x010fc40000010000 */
[----:B------:R-:W3:Y:S01]  /*f960*/  LDSM.16.MT88.4 R8, [R185+0x7800] ;  /* 0x00780000b908783b */ /* 0x000ee20000004200 */
[----:B------:R-:W-:Y:S02]  /*f970*/  FADD.FTZ R34, R138, R34 ;  /* 0x000000228a227221 */ /* 0x000fe40000010000 */
[----:B------:R-:W-:Y:S01]  /*f980*/  HMMA.16816.F32.BF16 R96, R20, R6, R96 ;  /* 0x000000061460723c */ /* 0x000fe20000041860 */
[----:B------:R-:W4:Y:S01]  /*f990*/  LDSM.16.MT88.4 R4, [R184+0x7800] ;  /* 0x00780000b804783b */ /* 0x000f220000004200 */
[----:B------:R-:W-:Y:S02]  /*f9a0*/  FADD.FTZ R36, R43, R36 ;  /* 0x000000242b247221 */ /* 0x000fe40000010000 */
[----:B------:R-:W-:Y:S02]  /*f9b0*/  FADD.FTZ R65, R46, R65 ;  /* 0x000000412e417221 */ /* 0x000fe40000010000 */
[----:B-----5:R-:W-:Y:S01]  /*f9c0*/  FADD.FTZ R3, R47, R3 ;  /* 0x000000032f037221 */ /* 0x020fe20000010000 */
        /* <DEDUP_REMOVED lines=13> */
[C---:B-1----:R-:W-:Y:S01]  /*faa0*/  HMMA.16816.F32.BF16 R68, R24.reuse, R12, R68 ;  /* 0x0000000c1844723c */ /* 0x042fe20000041844 */
[----:B------:R-:W-:Y:S01]  /*fab0*/  PRMT R23, R22, 0x5410, R21 ;  /* 0x0000541016177816 */ /* 0x000fe20000000015 */
[----:B------:R-:W-:Y:S01]  /*fac0*/  FADD.FTZ R225, R54, R65 ;  /* 0x0000004136e17221 */ /* 0x000fe20000010000 */
[----:B------:R-:W-:Y:S01]  /*fad0*/  PRMT R21, R142, 0x5410, R170 ;  /* 0x000054108e157816 */ /* 0x000fe200000000aa */
[--C-:B------:R-:W-:Y:S01]  /*fae0*/  HSET2.LE.AND R22, R20, R39.reuse, PT ;  /* 0x0000002714167233 */ /* 0x100fe20003803000 */
[C---:B------:R-:W-:Y:S01]  /*faf0*/  F2FP.BF16.PACK_AB R142, R32.reuse, R53 ;  /* 0x00000035208e723e */ /* 0x040fe200000010ff */
[--C-:B------:R-:W-:Y:S01]  /*fb00*/  HSET2.LE.AND R23, R23, R39.reuse, PT ;  /* 0x0000002717177233 */ /* 0x100fe20003803000 */
[----:B------:R-:W-:Y:S01]  /*fb10*/  FADD.FTZ R224, R32, R3 ;  /* 0x0000000320e07221 */ /* 0x000fe20000010000 */
[--C-:B------:R-:W-:Y:S01]  /*fb20*/  HSET2.LE.AND R20, R55, R39.reuse, PT ;  /* 0x0000002737147233 */ /* 0x100fe20003803000 */
        /* <DEDUP_REMOVED lines=9> */
[----:B------:R-:W-:Y:S01]  /*fbc0*/  IMAD.MOV.U32 R132, RZ, RZ, R44 ;  /* 0x000000ffff847224 */ /* 0x000fe200078e002c */
[----:B------:R-:W-:Y:S01]  /*fbd0*/  LOP3.LUT R21, R21, R39, RZ, 0xc0, !PT ;  /* 0x0000002715157212 */ /* 0x000fe200078ec0ff */
        /* <DEDUP_REMOVED lines=16> */
.L_x_745:
[----:B------:R-:W-:-:S07]  /*fce0*/  IADD3 R221, R132, -0x1, RZ ;  /* 0xffffffff84dd7810 */ /* 0x000fce0007ffe0ff */
.L_x_752:
        /* <DEDUP_REMOVED lines=8> */
[----:B------:R-:W-:Y:S01]  /*fd70*/  LOP3.LUT R230, R233, R227, RZ, 0x3c, !PT ;  /* 0x000000e3e9e67212 */ /* 0x000fe200078e3cff */
[----:B------:R-:W-:Y:S01]  /*fd80*/  USHF.L.U32 UR19, UR4, 0x5, URZ ;  /* 0x0000000504137899 */ /* 0x000fe2000800063f */
[----:B------:R-:W-:Y:S01]  /*fd90*/  MOV R133, R137 ;  /* 0x0000008900857202 */ /* 0x000fe20000000f00 */
[----:B------:R-:W-:Y:S01]  /*fda0*/  UIMAD.WIDE.U32 UR26, UR4, 0x30, URZ ;  /* 0x00000030041a78a5 */ /* 0x000fe2000f8e003f */
[----:B------:R-:W-:Y:S01]  /*fdb0*/  LOP3.LUT R227, R229, R227, RZ, 0x3c, !PT ;  /* 0x000000e3e5e37212 */ /* 0x000fe200078e3cff */
[----:B------:R-:W-:Y:S01]  /*fdc0*/  UIMAD UR22, UR5, 0x30, URZ ;  /* 0x00000030051678a4 */ /* 0x000fe2000f8e023f */
[----:B------:R-:W-:Y:S01]  /*fdd0*/  IMAD.WIDE.U32 R234, R226, -0x2daee0ad, RZ ;  /* 0xd2511f53e2ea7825 */ /* 0x000fe200078e00ff */
[----:B------:R-:W-:Y:S01]  /*fde0*/  MOV R3, R135 ;  /* 0x0000008700037202 */ /* 0x000fe20000000f00 */
[----:B------:R-:W-:Y:S01]  /*fdf0*/  ULDC.64 UR4, c[0x0][0x198] ;  /* 0x0000660000047ab9 */ /* 0x000fe20000000a00 */
[----:B------:R-:W-:Y:S01]  /*fe00*/  ISETP.GE.AND P0, PT, R216, c[0x0][0x220], PT ;  /* 0x00008800d8007a0c */ /* 0x000fe20003f06270 */
[----:B------:R-:W-:Y:S01]  /*fe10*/  USHF.L.U64.HI UR23, UR4, 0x5, UR5 ;  /* 0x0000000504177899 */ /* 0x000fe20008010205 */
[----:B------:R-:W-:Y:S01]  /*fe20*/  IMAD.MOV.U32 R2, RZ, RZ, R134 ;  /* 0x000000ffff027224 */ /* 0x000fe200078e0086 */
[----:B------:R-:W-:Y:S01]  /*fe30*/  UIMAD.WIDE.U32 UR28, UR4, 0x30, URZ ;  /* 0x00000030041c78a5 */ /* 0x000fe2000f8e003f */
[----:B------:R-:W-:Y:S01]  /*fe40*/  IMAD.WIDE.U32 R230, R230, -0x2daee0ad, RZ ;  /* 0xd2511f53e6e67825 */ /* 0x000fe200078e00ff */
[----:B------:R-:W-:-:S02]  /*fe50*/  UIMAD UR5, UR5, 0x30, URZ ;  /* 0x00000030050578a4 */ /* 0x000fc4000f8e023f */
[----:B------:R-:W-:Y:S01]  /*fe60*/  USHF.L.U32 UR4, UR4, 0x5, URZ ;  /* 0x0000000504047899 */ /* 0x000fe2000800063f */
[----:B------:R-:W-:Y:S01]  /*fe70*/  IMAD.WIDE.U32 R226, R227, -0x2daee0ad, RZ ;  /* 0xd2511f53e3e27825 */ /* 0x000fe200078e00ff */
[----:B-1----:R-:W-:Y:S01]  /*fe80*/  PRMT R220, R220, 0x7054, R220 ;  /* 0x00007054dcdc7816 */ /* 0x002fe200000000dc */
[----:B------:R-:W-:Y:S02]  /*fe90*/  UIADD3 UR22, UR22, UR27, URZ ;  /* 0x0000001b16167290 */ /* 0x000fe4000fffe03f */
[----:B------:R-:W-:Y:S01]  /*fea0*/  IMAD.MOV.U32 R237, RZ, RZ, R239 ;  /* 0x000000ffffed7224 */ /* 0x000fe200078e00ef */
[----:B------:R-:W-:Y:S01]  /*feb0*/  UIADD3 UR5, UR5, UR29, URZ ;  /* 0x0000001d05057290 */ /* 0x000fe2000fffe03f */
[----:B------:R-:W-:Y:S05]  /*fec0*/  BRA `(.L_x_754) ;  /* 0x000002c000007947 */ /* 0x000fea0003800000 */
.L_x_756:
[----:B------:R1:W-:Y:S01]  /*fed0*/  @P0 STS.128 [R210+0x4000], RZ ;  /* 0x004000ffd2000388 */ /* 0x0003e20000000c00 */
[----:B------:R-:W-:Y:S04]  /*fee0*/  IADD3 R135, R221, -0x1, RZ ;  /* 0xffffffffdd877810 */ /* 0x000fe80007ffe0ff */
[----:B------:R-:W-:Y:S01]  /*fef0*/  SHF.R.S32.HI R134, RZ, 0x1f, R135 ;  /* 0x0000001fff867819 */ /* 0x000fe20000011487 */
[C---:B------:R-:W-:Y:S04]  /*ff00*/  IMAD.WIDE.U32 R136, R135.reuse, c[0x0][0x198], RZ ;  /* 0x0000660087887a25 */ /* 0x040fe800078e00ff */
[----:B------:R-:W-:Y:S04]  /*ff10*/  IMAD R134, R134, c[0x0][0x198], RZ ;  /* 0x0000660086867a24 */ /* 0x000fe800078e02ff */
[----:B------:R-:W-:Y:S01]  /*ff20*/  IMAD R134, R135, c[0x0][0x19c], R134 ;  /* 0x0000670087867a24 */ /* 0x000fe200078e0286 */
[C---:B------:R-:W-:Y:S03]  /*ff30*/  LEA R135, P3, R136.reuse, R212, 0x6 ;  /* 0x000000d488877211 */ /* 0x040fe600078630ff */
[----:B------:R-:W-:Y:S01]  /*ff40*/  IMAD.IADD R134, R137, 0x1, R134 ;  /* 0x0000000189867824 */ /* 0x000fe200078e0286 */
[----:B------:R-:W-:Y:S02]  /*ff50*/  @!P0 LEA R148, P6, R135, c[0x0][0x168], 0x1 ;  /* 0x00005a0087948a11 */ /* 0x000fe400078c08ff */
[----:B------:R-:W-:Y:S02]  /*ff60*/  @!P0 IADD3 R137, P4, R197, R135, RZ ;  /* 0x00000087c5898210 */ /* 0x000fe40007f9e0ff */
[----:B------:R-:W-:Y:S02]  /*ff70*/  LEA.HI.X R134, R136, R215, R134, 0x6, P3 ;  /* 0x000000d788867211 */ /* 0x000fe400018f3486 */
[----:B------:R-:W-:Y:S02]  /*ff80*/  @!P0 LEA R146, P5, R137, c[0x0][0x168], 0x1 ;  /* 0x00005a0089928a11 */ /* 0x000fe400078a08ff */
[C-C-:B------:R-:W-:Y:S01]  /*ff90*/  @!P0 LEA.HI.X R149, R135.reuse, c[0x0][0x16c], R134.reuse, 0x1, P6 ;  /* 0x00005b0087958a11 */ /* 0x140fe200030f0c86 */
        /* <DEDUP_REMOVED lines=31> */
.L_x_754:
        /* <DEDUP_REMOVED lines=12> */
[----:B------:R-:W-:Y:S02]  /*10250*/  @!P0 LEA.HI.X R21, R12, c[0x0][0x174], R4, 0x1, P6 ;  /* 0x00005d000c158a11 */ /* 0x000fe400030f0c04 */
        /* <DEDUP_REMOVED lines=30> */
[----:B------:R-:W-:Y:S06]  /*10440*/  LDSM.16.M88.4 R60, [R194+0x2000] ;  /* 0x00200000c23c783b */ /* 0x000fec0000000200 */
[----:B--2---:R-:W2:Y:S06]  /*10450*/  LDSM.16.M88.4 R16, [R193+0x4000] ;  /* 0x00400000c110783b */ /* 0x004eac0000000200 */
[----:B------:R-:W1:Y:S06]  /*10460*/  LDSM.16.M88.4 R32, [R193+0x4800] ;  /* 0x00480000c120783b */ /* 0x000e6c0000000200 */
[----:B------:R-:W0:Y:S06]  /*10470*/  LDGDEPBAR ;  /* 0x00000000000079af */ /* 0x000e2c0000000000 */
[----:B------:R-:W4:Y:S06]  /*10480*/  LDSM.16.M88.4 R48, [R193+0x5000] ;  /* 0x00500000c130783b */ /* 0x000f2c0000000200 */
[----:B------:R-:W5:Y:S06]  /*10490*/  LDSM.16.M88.4 R136, [R193+0x5800] ;  /* 0x00580000c188783b */ /* 0x000f6c0000000200 */
[----:B------:R-:W-:Y:S06]  /*104a0*/  LDSM.16.M88.4 R140, [R192] ;  /* 0x00000000c08c783b */ /* 0x000fec0000000200 */
[----:B------:R-:W4:Y:S01]  /*104b0*/  LDSM.16.M88.4 R144, [R187+0x4000] ;  /* 0x00400000bb90783b */ /* 0x000f220000000200 */
[-C--:B--2---:R-:W-:Y:S05]  /*104c0*/  HMMA.16816.F32.BF16 R4, R64, R16.reuse, RZ ;  /* 0x000000104004723c */ /* 0x084fea00000418ff */
[----:B------:R-:W2:Y:S03]  /*104d0*/  LDSM.16.M88.4 R148, [R192+0x2000] ;  /* 0x00200000c094783b */ /* 0x000ea60000000200 */
[C---:B------:R-:W-:Y:S03]  /*104e0*/  HMMA.16816.F32.BF16 R8, R60.reuse, R16, RZ ;  /* 0x000000103c08723c */ /* 0x040fe600000418ff */
[----:B------:R-:W2:Y:S06]  /*104f0*/  LDSM.16.M88.4 R152, [R187+0x4800] ;  /* 0x00480000bb98783b */ /* 0x000eac0000000200 */
[----:B------:R-:W2:Y:S01]  /*10500*/  LDSM.16.M88.4 R156, [R187+0x5000] ;  /* 0x00500000bb9c783b */ /* 0x000ea20000000200 */
[-C--:B---3--:R-:W-:Y:S05]  /*10510*/  HMMA.16816.F32.BF16 R12, R60, R18.reuse, RZ ;  /* 0x000000123c0c723c */ /* 0x088fea00000418ff */
[----:B------:R-:W3:Y:S03]  /*10520*/  LDSM.16.M88.4 R160, [R187+0x5800] ;  /* 0x00580000bba0783b */ /* 0x000ee60000000200 */
[C---:B------:R-:W-:Y:S03]  /*10530*/  HMMA.16816.F32.BF16 R16, R64.reuse, R18, RZ ;  /* 0x000000124010723c */ /* 0x040fe600000418ff */
[----:B------:R-:W-:Y:S05]  /*10540*/  LDSM.16.M88.4 R164, [R191+0x2000] ;  /* 0x00200000bfa4783b */ /* 0x000fea0000000200 */
[-C--:B-1----:R-:W-:Y:S01]  /*10550*/  HMMA.16816.F32.BF16 R20, R64, R32.reuse, RZ ;  /* 0x000000204014723c */ /* 0x082fe200000418ff */
[----:B------:R-:W-:Y:S06]  /*10560*/  LDSM.16.M88.4 R168, [R189+0x2000] ;  /* 0x00200000bda8783b */ /* 0x000fec0000000200 */
[----:B------:R-:W-:Y:S01]  /*10570*/  LDSM.16.M88.4 R172, [R180+0x800] ;  /* 0x00080000b4ac783b */ /* 0x000fe20000000200 */
[C---:B------:R-:W-:Y:S05]  /*10580*/  HMMA.16816.F32.BF16 R24, R60.reuse, R32, RZ ;  /* 0x000000203c18723c */ /* 0x040fea00000418ff */
[----:B------:R-:W-:Y:S03]  /*10590*/  LDSM.16.M88.4 R176, [R180+0x1000] ;  /* 0x00100000b4b0783b */ /* 0x000fe60000000200 */
        /* <DEDUP_REMOVED lines=10> */
[----:B------:R-:W-:Y:S07]  /*10640*/  LDSM.16.M88.4 R136, [R191] ;  /* 0x00000000bf88783b */ /* 0x000fee0000000200 */
[-C--:B------:R-:W-:Y:S08]  /*10650*/  HMMA.16816.F32.BF16 R4, R140, R144.reuse, R4 ;  /* 0x000000908c04723c */ /* 0x080ff00000041804 */
        /* <DEDUP_REMOVED lines=13> */
[----:B------:R-:W-:Y:S07]  /*10730*/  LDSM.16.M88.4 R156, [R181] ;  /* 0x00000000b59c783b */ /* 0x000fee0000000200 */
[-C--:B---3--:R-:W-:Y:S08]  /*10740*/  HMMA.16816.F32.BF16 R52, R140, R160.reuse, R52 ;  /* 0x000000a08c34723c */ /* 0x088ff00000041834 */
[C---:B------:R-:W-:Y:S08]  /*10750*/  HMMA.16816.F32.BF16 R56, R148.reuse, R160, R56 ;  /* 0x000000a09438723c */ /* 0x040ff00000041838 */
[-C--:B------:R-:W-:Y:S01]  /*10760*/  HMMA.16816.F32.BF16 R60, R148, R162.reuse, R60 ;  /* 0x000000a2943c723c */ /* 0x080fe2000004183c */
[----:B------:R-:W3:Y:S07]  /*10770*/  LDSM.16.M88.4 R148, [R182] ;  /* 0x00000000b694783b */ /* 0x000eee0000000200 */
[----:B------:R-:W-:Y:S01]  /*10780*/  HMMA.16816.F32.BF16 R64, R140, R162, R64 ;  /* 0x000000a28c40723c */ /* 0x000fe20000041840 */
[----:B------:R-:W-:Y:S06]  /*10790*/  LDSM.16.M88.4 R140, [R189] ;  /* 0x00000000bd8c783b */ /* 0x000fec0000000200 */
[----:B------:R-:W4:Y:S01]  /*107a0*/  LDSM.16.M88.4 R160, [R180] ;  /* 0x00000000b4a0783b */ /* 0x000f220000000200 */
        /* <DEDUP_REMOVED lines=19> */
[-C--:B----4-:R-:W-:Y:S08]  /*108e0*/  HMMA.16816.F32.BF16 R4, R140, R160.reuse, R4 ;  /* 0x000000a08c04723c */ /* 0x090ff00000041804 */
        /* <DEDUP_REMOVED lines=16> */
.L_x_755:
[----:B------:R-:W-:Y:S01]  /*109f0*/  IMAD R134, R221, 0x40, R204 ;  /* 0x00000040dd867824 */ /* 0x000fe200078e02cc */
[--C-:B------:R-:W-:Y:S01]  /*10a00*/  LOP3.LUT R244, R231, UR14, R234.reuse, 0x96, !PT ;  /* 0x0000000ee7f47c12 */ /* 0x100fe2000f8e96ea */
[----:B------:R-:W-:Y:S01]  /*10a10*/  IMAD.SHL.U32 R241, R221, 0x2, RZ ;  /* 0x00000002ddf17824 */ /* 0x000fe200078e00ff */
[----:B------:R-:W-:Y:S01]  /*10a20*/  LOP3.LUT R242, R227, UR14, R234, 0x96, !PT ;  /* 0x0000000ee3f27c12 */ /* 0x000fe2000f8e96ea */
[----:B-1----:R1:W2:Y:S01]  /*10a30*/  I2F R149, R134 ;  /* 0x0000008600957306 */ /* 0x0022a20000201400 */
[----:B------:R-:W-:Y:S01]  /*10a40*/  IADD3 R148, R134, 0x1, RZ ;  /* 0x0000000186947810 */ /* 0x000fe20007ffe0ff */
[----:B------:R-:W-:Y:S01]  /*10a50*/  IMAD.WIDE.U32 R244, R244, -0x326172a9, RZ ;  /* 0xcd9e8d57f4f47825 */ /* 0x000fe200078e00ff */
[C---:B------:R-:W-:Y:S02]  /*10a60*/  IADD3 R147, R134.reuse, 0x8, RZ ;  /* 0x0000000886937810 */ /* 0x040fe40007ffe0ff */
[----:B------:R-:W-:Y:S01]  /*10a70*/  IADD3 R146, R134, 0x9, RZ ;  /* 0x0000000986927810 */ /* 0x000fe20007ffe0ff */
[----:B------:R-:W-:Y:S01]  /*10a80*/  IMAD.WIDE.U32 R242, R242, -0x326172a9, RZ ;  /* 0xcd9e8d57f2f27825 */ /* 0x000fe200078e00ff */
[C---:B------:R-:W-:Y:S02]  /*10a90*/  IADD3 R144, R134.reuse, 0x11, RZ ;  /* 0x0000001186907810 */ /* 0x040fe40007ffe0ff */
[C---:B------:R-:W-:Y:S01]  /*10aa0*/  IADD3 R142, R134.reuse, 0x19, RZ ;  /* 0x00000019868e7810 */ /* 0x040fe20007ffe0ff */
[----:B------:R-:W3:Y:S01]  /*10ab0*/  I2F R148, R148 ;  /* 0x0000009400947306 */ /* 0x000ee20000201400 */
[C---:B------:R-:W-:Y:S02]  /*10ac0*/  IADD3 R141, R134.reuse, 0x20, RZ ;  /* 0x00000020868d7810 */ /* 0x040fe40007ffe0ff */
[C---:B------:R-:W-:Y:S02]  /*10ad0*/  IADD3 R137, R134.reuse, 0x28, RZ ;  /* 0x0000002886897810 */ /* 0x040fe40007ffe0ff */
[C---:B------:R-:W-:Y:S02]  /*10ae0*/  IADD3 R136, R134.reuse, 0x29, RZ ;  /* 0x0000002986887810 */ /* 0x040fe40007ffe0ff */
[C---:B------:R-:W-:Y:S02]  /*10af0*/  IADD3 R139, R134.reuse, 0x38, RZ ;  /* 0x00000038868b7810 */ /* 0x040fe40007ffe0ff */
[C---:B------:R-:W-:Y:S01]  /*10b00*/  IADD3 R145, R134.reuse, 0x10, RZ ;  /* 0x0000001086917810 */ /* 0x040fe20007ffe0ff */
[----:B------:R-:W4:Y:S01]  /*10b10*/  I2F R147, R147 ;  /* 0x0000009300937306 */ /* 0x000f220000201400 */
[C---:B------:R-:W-:Y:S02]  /*10b20*/  IADD3 R143, R134.reuse, 0x18, RZ ;  /* 0x00000018868f7810 */ /* 0x040fe40007ffe0ff */
[C---:B------:R-:W-:Y:S02]  /*10b30*/  IADD3 R140, R134.reuse, 0x21, RZ ;  /* 0x00000021868c7810 */ /* 0x040fe40007ffe0ff */
[C---:B------:R-:W-:Y:S02]  /*10b40*/  IADD3 R135, R134.reuse, 0x30, RZ ;  /* 0x0000003086877810 */ /* 0x040fe40007ffe0ff */
[C---:B------:R-:W-:Y:S02]  /*10b50*/  IADD3 R138, R134.reuse, 0x31, RZ ;  /* 0x00000031868a7810 */ /* 0x040fe40007ffe0ff */
[----:B-1----:R-:W-:Y:S01]  /*10b60*/  IADD3 R134, R134, 0x39, RZ ;  /* 0x0000003986867810 */ /* 0x002fe20007ffe0ff */
[----:B------:R-:W1:Y:S01]  /*10b70*/  I2F R146, R146 ;  /* 0x0000009200927306 */ /* 0x000e620000201400 */
[----:B------:R-:W-:Y:S09]  /*10b80*/  IADD3 R221, R221, -0x1, RZ ;  /* 0xffffffffdddd7810 */ /* 0x000ff20007ffe0ff */
[----:B------:R-:W5:Y:S10]  /*10b90*/  I2F R145, R145 ;  /* 0x0000009100917306 */ /* 0x000f740000201400 */
[----:B------:R-:W1:Y:S10]  /*10ba0*/  I2F R144, R144 ;  /* 0x0000009000907306 */ /* 0x000e740000201400 */
[----:B------:R-:W1:Y:S10]  /*10bb0*/  I2F R143, R143 ;  /* 0x0000008f008f7306 */ /* 0x000e740000201400 */
[----:B------:R-:W1:Y:S10]  /*10bc0*/  I2F R142, R142 ;  /* 0x0000008e008e7306 */ /* 0x000e740000201400 */
[----:B------:R-:W1:Y:S10]  /*10bd0*/  I2F R141, R141 ;  /* 0x0000008d008d7306 */ /* 0x000e740000201400 */
[----:B------:R-:W1:Y:S10]  /*10be0*/  I2F R140, R140 ;  /* 0x0000008c008c7306 */ /* 0x000e740000201400 */
[----:B------:R-:W1:Y:S10]  /*10bf0*/  I2F R137, R137 ;  /* 0x0000008900897306 */ /* 0x000e740000201400 */
[----:B------:R-:W1:Y:S10]  /*10c00*/  I2F R136, R136 ;  /* 0x0000008800887306 */ /* 0x000e740000201400 */
[----:B------:R-:W1:Y:S10]  /*10c10*/  I2F R135, R135 ;  /* 0x0000008700877306 */ /* 0x000e740000201400 */
[----:B------:R-:W5:Y:S10]  /*10c20*/  I2F R138, R138 ;  /* 0x0000008a008a7306 */ /* 0x000f740000201400 */
[----:B------:R-:W5:Y:S01]  /*10c30*/  I2F R139, R139 ;  /* 0x0000008b008b7306 */ /* 0x000f620000201400 */
[-C--:B--2---:R-:W-:Y:S02]  /*10c40*/  FFMA.FTZ R4, R149, R0.reuse, R4 ;  /* 0x0000000095047223 */ /* 0x084fe40000010004 */
[-C--:B---3--:R-:W-:Y:S02]  /*10c50*/  FFMA.FTZ R5, R148, R0.reuse, R5 ;  /* 0x0000000094057223 */ /* 0x088fe40000010005 */
[-C--:B----4-:R-:W-:Y:S01]  /*10c60*/  FFMA.FTZ R16, R147, R0.reuse, R16 ;  /* 0x0000000093107223 */ /* 0x090fe20000010010 */
[----:B------:R-:W-:Y:S01]  /*10c70*/  FMNMX.FTZ R151, R4, R133, !PT ;  /* 0x0000008504977209 */ /* 0x000fe20007810000 */
[-C--:B-1----:R-:W-:Y:S02]  /*10c80*/  FFMA.FTZ R17, R146, R0.reuse, R17 ;  /* 0x0000000092117223 */ /* 0x082fe40000010011 */
[-C--:B-----5:R-:W-:Y:S01]  /*10c90*/  FFMA.FTZ R20, R145, R0.reuse, R20 ;  /* 0x0000000091147223 */ /* 0x0a0fe20000010014 */
[----:B------:R-:W1:Y:S01]  /*10ca0*/  I2F R134, R134 ;  /* 0x0000008600867306 */ /* 0x000e620000201400 */
[-C--:B------:R-:W-:Y:S01]  /*10cb0*/  FFMA.FTZ R21, R144, R0.reuse, R21 ;  /* 0x0000000090157223 */ /* 0x080fe20000010015 */
[----:B------:R-:W-:Y:S01]  /*10cc0*/  FMNMX.FTZ R151, R5, R151, !PT ;  /* 0x0000009705977209 */ /* 0x000fe20007810000 */
[-C--:B------:R-:W-:Y:S02]  /*10cd0*/  FFMA.FTZ R32, R143, R0.reuse, R32 ;  /* 0x000000008f207223 */ /* 0x080fe40000010020 */
[-C--:B------:R-:W-:Y:S01]  /*10ce0*/  FFMA.FTZ R6, R149, R0.reuse, R6 ;  /* 0x0000000095067223 */ /* 0x080fe20000010006 */
[----:B------:R-:W-:Y:S01]  /*10cf0*/  FMNMX.FTZ R151, R16, R151, !PT ;  /* 0x0000009710977209 */ /* 0x000fe20007810000 */
[-C--:B------:R-:W-:Y:S02]  /*10d00*/  FFMA.FTZ R33, R142, R0.reuse, R33 ;  /* 0x000000008e217223 */ /* 0x080fe40000010021 */
[-C--:B------:R-:W-:Y:S01]  /*10d10*/  FFMA.FTZ R7, R148, R0.reuse, R7 ;  /* 0x0000000094077223 */ /* 0x080fe20000010007 */
[----:B------:R-:W-:Y:S01]  /*10d20*/  FMNMX.FTZ R151, R17, R151, !PT ;  /* 0x0000009711977209 */ /* 0x000fe20007810000 */
[----:B------:R-:W-:Y:S01]  /*10d30*/  FFMA.FTZ R36, R141, R0, R36 ;  /* 0x000000008d247223 */ /* 0x000fe20000010024 */
[----:B------:R-:W-:Y:S01]  /*10d40*/  FMNMX.FTZ R150, R6, R132, !PT ;  /* 0x0000008406967209 */ /* 0x000fe20007810000 */
        /* <DEDUP_REMOVED lines=26> */
[----:B-1----:R-:W-:Y:S01]  /*10ef0*/  FFMA.FTZ R65, R134, R0, R65 ;  /* 0x0000000086417223 */ /* 0x002fe20000010041 */
        /* <DEDUP_REMOVED lines=9> */
[CC--:B------:R-:W-:Y:S01]  /*10f90*/  FFMA.FTZ R9, R148.reuse, R0.reuse, R9 ;  /* 0x0000000094097223 */ /* 0x0c0fe20000010009 */
[----:B------:R-:W-:Y:S01]  /*10fa0*/  FMNMX.FTZ R151, R53, R151, !PT ;  /* 0x0000009735977209 */ /* 0x000fe20007810000 */
[----:B------:R-:W-:Y:S01]  /*10fb0*/  FFMA.FTZ R11, R148, R0, R11 ;  /* 0x00000000940b7223 */ /* 0x000fe2000001000b */
[----:B------:R-:W-:Y:S01]  /*10fc0*/  FMNMX.FTZ R150, R50, R150, !PT ;  /* 0x0000009632967209 */ /* 0x000fe20007810000 */
[-C--:B------:R-:W-:Y:S01]  /*10fd0*/  FFMA.FTZ R12, R147, R0.reuse, R12 ;  /* 0x00000000930c7223 */ /* 0x080fe2000001000c */
[----:B------:R-:W-:Y:S01]  /*10fe0*/  FMNMX.FTZ R151, R64, R151, !PT ;  /* 0x0000009740977209 */ /* 0x000fe20007810000 */
[-C--:B------:R-:W-:Y:S01]  /*10ff0*/  FFMA.FTZ R54, R135, R0.reuse, R54 ;  /* 0x0000000087367223 */ /* 0x080fe20000010036 */
[----:B------:R-:W-:Y:S01]  /*11000*/  FMNMX.FTZ R148, R8, R3, !PT ;  /* 0x0000000308947209 */ /* 0x000fe20007810000 */
[-C--:B------:R-:W-:Y:S01]  /*11010*/  FFMA.FTZ R55, R138, R0.reuse, R55 ;  /* 0x000000008a377223 */ /* 0x080fe20000010037 */
[----:B------:R-:W-:Y:S01]  /*11020*/  FMNMX.FTZ R153, R65, R151, !PT ;  /* 0x0000009741997209 */ /* 0x000fe20007810000 */
[----:B------:R-:W-:Y:S01]  /*11030*/  FFMA.FTZ R13, R146, R0, R13 ;  /* 0x00000000920d7223 */ /* 0x000fe2000001000d */
[----:B------:R-:W-:Y:S01]  /*11040*/  FMNMX.FTZ R150, R51, R150, !PT ;  /* 0x0000009633967209 */ /* 0x000fe20007810000 */
[----:B------:R-:W-:Y:S01]  /*11050*/  FFMA.FTZ R66, R139, R0, R66 ;  /* 0x000000008b427223 */ /* 0x000fe20000010042 */
[----:B------:R-:W-:Y:S01]  /*11060*/  FMNMX.FTZ R148, R9, R148, !PT ;  /* 0x0000009409947209 */ /* 0x000fe20007810000 */
[----:B------:R-:W1:Y:S01]  /*11070*/  SHFL.BFLY PT, R152, R153, 0x2, 0x1f ;  /* 0x0c401f0099987f89 */ /* 0x000e6200000e0000 */
[----:B------:R-:W-:Y:S01]  /*11080*/  FMNMX.FTZ R150, R54, R150, !PT ;  /* 0x0000009636967209 */ /* 0x000fe20007810000 */
[----:B------:R-:W-:Y:S01]  /*11090*/  FFMA.FTZ R10, R149, R0, R10 ;  /* 0x00000000950a7223 */ /* 0x000fe2000001000a */
        /* <DEDUP_REMOVED lines=13> */
[-C--:B------:R-:W-:Y:S01]  /*11170*/  FFMA.FTZ R28, R143, R0.reuse, R28 ;  /* 0x000000008f1c7223 */ /* 0x080fe2000001001c */
[----:B------:R-:W-:Y:S01]  /*11180*/  FMNMX.FTZ R145, R25, R145, !PT ;  /* 0x0000009119917209 */ /* 0x000fe20007810000 */
[CC--:B------:R-:W-:Y:S02]  /*11190*/  FFMA.FTZ R29, R142.reuse, R0.reuse, R29 ;  /* 0x000000008e1d7223 */ /* 0x0c0fe4000001001d */
[----:B------:R-:W-:Y:S01]  /*111a0*/  FFMA.FTZ R31, R142, R0, R31 ;  /* 0x000000008e1f7223 */ /* 0x000fe2000001001f */
[----:B------:R-:W-:Y:S01]  /*111b0*/  FMNMX.FTZ R142, R11, R146, !PT ;  /* 0x000000920b8e7209 */ /* 0x000fe20007810000 */
[----:B------:R-:W2:Y:S01]  /*111c0*/  SHFL.BFLY PT, R150, R151, 0x2, 0x1f ;  /* 0x0c401f0097967f89 */ /* 0x000ea200000e0000 */
[----:B------:R-:W-:Y:S01]  /*111d0*/  FMNMX.FTZ R145, R28, R145, !PT ;  /* 0x000000911c917209 */ /* 0x000fe20007810000 */
[----:B------:R-:W-:Y:S01]  /*111e0*/  FFMA.FTZ R27, R144, R0, R27 ;  /* 0x00000000901b7223 */ /* 0x000fe2000001001b */
[----:B-1----:R-:W-:Y:S01]  /*111f0*/  FMNMX.FTZ R152, R153, R152, !PT ;  /* 0x0000009899987209 */ /* 0x002fe20007810000 */
[----:B------:R-:W-:Y:S01]  /*11200*/  FFMA.FTZ R40, R141, R0, R40 ;  /* 0x000000008d287223 */ /* 0x000fe20000010028 */
[----:B------:R-:W-:Y:S01]  /*11210*/  FMNMX.FTZ R142, R14, R142, !PT ;  /* 0x0000008e0e8e7209 */ /* 0x000fe20007810000 */
[----:B------:R-:W-:Y:S01]  /*11220*/  FFMA.FTZ R41, R140, R0, R41 ;  /* 0x000000008c297223 */ /* 0x000fe20000010029 */
[----:B------:R-:W-:Y:S01]  /*11230*/  FMNMX.FTZ R145, R29, R145, !PT ;  /* 0x000000911d917209 */ /* 0x000fe20007810000 */
[----:B------:R-:W1:Y:S01]  /*11240*/  SHFL.BFLY PT, R144, R152, 0x1, 0x1f ;  /* 0x0c201f0098907f89 */ /* 0x000e6200000e0000 */
        /* <DEDUP_REMOVED lines=21> */
[----:B------:R-:W-:Y:S01]  /*113a0*/  FFMA.FTZ R61, R134, R0, R61 ;  /* 0x00000000863d7223 */ /* 0x000fe2000001003d */
[----:B--2---:R-:W-:Y:S01]  /*113b0*/  FMNMX.FTZ R150, R151, R150, !PT ;  /* 0x0000009697967209 */ /* 0x004fe20007810000 */
[----:B------:R-:W-:Y:S01]  /*113c0*/  FFMA.FTZ R58, R135, R0, R58 ;  /* 0x00000000873a7223 */ /* 0x000fe2000001003a */
[----:B------:R-:W-:Y:S01]  /*113d0*/  FMNMX.FTZ R140, R43, R140, !PT ;  /* 0x0000008c2b8c7209 */ /* 0x000fe20007810000 */
[----:B------:R-:W-:Y:S01]  /*113e0*/  FFMA.FTZ R59, R138, R0, R59 ;  /* 0x000000008a3b7223 */ /* 0x000fe2000001003b */
[----:B------:R-:W-:Y:S01]  /*113f0*/  FMNMX.FTZ R141, R57, R141, !PT ;  /* 0x0000008d398d7209 */ /* 0x000fe20007810000 */
[----:B------:R-:W2:Y:S01]  /*11400*/  SHFL.BFLY PT, R143, R150, 0x1, 0x1f ;  /* 0x0c201f00968f7f89 */ /* 0x000ea200000e0000 */
[----:B-1----:R-:W-:Y:S01]  /*11410*/  FMNMX.FTZ R137, R152, R144, !PT ;  /* 0x0000009098897209 */ /* 0x002fe20007810000 */
[----:B------:R-:W-:Y:S01]  /*11420*/  FFMA.FTZ R62, R139, R0, R62 ;  /* 0x000000008b3e7223 */ /* 0x000fe2000001003e */
[----:B------:R-:W-:Y:S01]  /*11430*/  FMNMX.FTZ R140, R46, R140, !PT ;  /* 0x0000008c2e8c7209 */ /* 0x000fe20007810000 */
[----:B------:R-:W-:Y:S01]  /*11440*/  FFMA.FTZ R63, R134, R0, R63 ;  /* 0x00000000863f7223 */ /* 0x000fe2000001003f */
[----:B------:R-:W-:Y:S01]  /*11450*/  FMNMX.FTZ R141, R60, R141, !PT ;  /* 0x0000008d3c8d7209 */ /* 0x000fe20007810000 */
[C---:B------:R-:W-:Y:S01]  /*11460*/  FMUL.FTZ R179, R137.reuse, c[0x0][0x23c] ;  /* 0x00008f0089b37a20 */ /* 0x040fe20000410000 */
[----:B------:R-:W-:Y:S01]  /*11470*/  FSETP.NEU.FTZ.AND P2, PT, R137, -INF , PT ;  /* 0xff8000008900780b */ /* 0x000fe20003f5d000 */
[----:B------:R-:W-:Y:S01]  /*11480*/  LDSM.16.MT88.4 R144, [R188+0x6000] ;  /* 0x00600000bc90783b */ /* 0x000fe20000004200 */
[----:B------:R-:W-:Y:S01]  /*11490*/  FMNMX.FTZ R135, R61, R141, !PT ;  /* 0x0000008d3d877209 */ /* 0x000fe20007810000 */
[----:B------:R-:W-:Y:S01]  /*114a0*/  FADD.FTZ R133, -R137, R133 ;  /* 0x0000008589857221 */ /* 0x000fe20000010100 */
[----:B------:R-:W-:Y:S02]  /*114b0*/  FMNMX.FTZ R141, R47, R140, !PT ;  /* 0x0000008c2f8d7209 */ /* 0x000fe40007810000 */
[----:B------:R-:W-:Y:S01]  /*114c0*/  FSEL R179, R179, RZ, P2 ;  /* 0x000000ffb3b37208 */ /* 0x000fe20001000000 */
[----:B------:R-:W-:Y:S01]  /*114d0*/  FMUL.FTZ R133, R133, c[0x0][0x23c] ;  /* 0x00008f0085857a20 */ /* 0x000fe20000410000 */
[----:B------:R-:W-:Y:S01]  /*114e0*/  FMNMX.FTZ R141, R58, R141, !PT ;  /* 0x0000008d3a8d7209 */ /* 0x000fe20007810000 */
[----:B------:R-:W1:Y:S02]  /*114f0*/  SHFL.BFLY PT, R140, R135, 0x2, 0x1f ;  /* 0x0c401f00878c7f89 */ /* 0x000e6400000e0000 */
[--C-:B------:R-:W-:Y:S01]  /*11500*/  FFMA.FTZ R138, R16, c[0x0][0x23c], -R179.reuse ;  /* 0x00008f00108a7a23 */ /* 0x100fe200000108b3 */
[----:B------:R-:W-:Y:S01]  /*11510*/  FMNMX.FTZ R16, R59, R141, !PT ;  /* 0x0000008d3b107209 */ /* 0x000fe20007810000 */
[----:B------:R-:W3:Y:S01]  /*11520*/  MUFU.EX2 R133, R133 ;  /* 0x0000008500857308 */ /* 0x000ee20000000800 */
[--C-:B------:R-:W-:Y:S02]  /*11530*/  FFMA.FTZ R153, R17, c[0x0][0x23c], -R179.reuse ;  /* 0x00008f0011997a23 */ /* 0x100fe400000108b3 */
[----:B------:R-:W-:Y:S01]  /*11540*/  FMNMX.FTZ R16, R62, R16, !PT ;  /* 0x000000103e107209 */ /* 0x000fe20007810000 */
[--C-:B------:R-:W-:Y:S01]  /*11550*/  FFMA.FTZ R157, R5, c[0x0][0x23c], -R179.reuse ;  /* 0x00008f00059d7a23 */ /* 0x100fe200000108b3 */
[----:B--2---:R-:W-:Y:S01]  /*11560*/  FMNMX.FTZ R136, R150, R143, !PT ;  /* 0x0000008f96887209 */ /* 0x004fe20007810000 */
[--C-:B------:R-:W-:Y:S01]  /*11570*/  FFMA.FTZ R154, R4, c[0x0][0x23c], -R179.reuse ;  /* 0x00008f00049a7a23 */ /* 0x100fe200000108b3 */
[----:B------:R-:W-:Y:S01]  /*11580*/  FMNMX.FTZ R17, R63, R16, !PT ;  /* 0x000000103f117209 */ /* 0x000fe20007810000 */
[----:B------:R-:W-:Y:S01]  /*11590*/  FFMA.FTZ R33, R33, c[0x0][0x23c], -R179 ;  /* 0x00008f0021217a23 */ /* 0x000fe200000108b3 */
[C---:B------:R-:W-:Y:S01]  /*115a0*/  FSETP.NEU.FTZ.AND P2, PT, R136.reuse, -INF , PT ;  /* 0xff8000008800780b */ /* 0x040fe20003f5d000 */
[----:B------:R-:W-:Y:S01]  /*115b0*/  MUFU.EX2 R138, R138 ;  /* 0x0000008a008a7308 */ /* 0x000fe20000000800 */
[----:B------:R-:W-:Y:S01]  /*115c0*/  FMUL.FTZ R177, R136, c[0x0][0x23c] ;  /* 0x00008f0088b17a20 */ /* 0x000fe20000410000 */
[----:B------:R-:W2:Y:S01]  /*115d0*/  SHFL.BFLY PT, R16, R17, 0x2, 0x1f ;  /* 0x0c401f0011107f89 */ /* 0x000ea200000e0000 */
[----:B------:R-:W-:Y:S01]  /*115e0*/  LOP3.LUT R5, R235, UR25, R241, 0x96, !PT ;  /* 0x00000019eb057c12 */ /* 0x000fe2000f8e96f1 */
[--C-:B------:R-:W-:Y:S01]  /*115f0*/  FFMA.FTZ R166, R32, c[0x0][0x23c], -R179.reuse ;  /* 0x00008f0020a67a23 */ /* 0x100fe200000108b3 */
[----:B------:R-:W-:Y:S01]  /*11600*/  IADD3 R241, R241, 0x1, RZ ;  /* 0x00000001f1f17810 */ /* 0x000fe20007ffe0ff */
[----:B------:R-:W-:Y:S01]  /*11610*/  FFMA.FTZ R49, R49, c[0x0][0x23c], -R179 ;  /* 0x00008f0031317a23 */ /* 0x000fe200000108b3 */
[----:B------:R-:W-:Y:S01]  /*11620*/  FSEL R177, R177, RZ, P2 ;  /* 0x000000ffb1b17208 */ /* 0x000fe20001000000 */
[----:B------:R-:W-:Y:S01]  /*11630*/  IMAD.WIDE.U32 R172, R5, -0x326172a9, RZ ;  /* 0xcd9e8d5705ac7825 */ /* 0x000fe200078e00ff */
[----:B------:R-:W-:Y:S01]  /*11640*/  LOP3.LUT R241, R235, UR25, R241, 0x96, !PT ;  /* 0x00000019ebf17c12 */ /* 0x000fe2000f8e96f1 */
[----:B------:R-:W-:Y:S01]  /*11650*/  MUFU.EX2 R153, R153 ;  /* 0x0000009900997308 */ /* 0x000fe20000000800 */
[----:B-1----:R-:W-:Y:S01]  /*11660*/  FMNMX.FTZ R135, R135, R140, !PT ;  /* 0x0000008c87877209 */ /* 0x002fe20007810000 */
[--C-:B------:R-:W-:Y:S01]  /*11670*/  FFMA.FTZ R152, R18, c[0x0][0x23c], -R177.reuse ;  /* 0x00008f0012987a23 */ /* 0x100fe200000108b1 */
[----:B------:R-:W-:Y:S01]  /*11680*/  LOP3.LUT R248, R245, UR13, R172, 0x96, !PT ;  /* 0x0000000df5f87c12 */ /* 0x000fe2000f8e96ac */
[--C-:B------:R-:W-:Y:S01]  /*11690*/  FFMA.FTZ R156, R6, c[0x0][0x23c], -R177.reuse ;  /* 0x00008f00069c7a23 */ /* 0x100fe200000108b1 */
[C---:B------:R-:W-:Y:S01]  /*116a0*/  LOP3.LUT R6, R173.reuse, UR15, R232, 0x96, !PT ;  /* 0x0000000fad067c12 */ /* 0x040fe2000f8e96e8 */
[----:B------:R-:W1:Y:S01]  /*116b0*/  SHFL.BFLY PT, R18, R135, 0x1, 0x1f ;  /* 0x0c201f0087127f89 */ /* 0x000e6200000e0000 */
[----:B------:R-:W-:Y:S01]  /*116c0*/  LOP3.LUT R5, R173, UR15, R228, 0x96, !PT ;  /* 0x0000000fad057c12 */ /* 0x000fe2000f8e96e4 */
[----:B------:R-:W-:Y:S01]  /*116d0*/  IMAD.WIDE.U32 R248, R248, -0x2daee0ad, RZ ;  /* 0xd2511f53f8f87825 */ /* 0x000fe200078e00ff */
[----:B------:R-:W-:Y:S01]  /*116e0*/  LOP3.LUT R172, R243, UR13, R172, 0x96, !PT ;  /* 0x0000000df3ac7c12 */ /* 0x000fe2000f8e96ac */
[----:B------:R-:W-:Y:S02]  /*116f0*/  MUFU.EX2 R152, R152 ;  /* 0x0000009800987308 */ /* 0x000fe40000000800 */
[----:B------:R-:W-:Y:S01]  /*11700*/  IMAD.WIDE.U32 R168, R6, -0x2daee0ad, RZ ;  /* 0xd2511f5306a87825 */ /* 0x000fe200078e00ff */
[----:B--2---:R-:W-:Y:S03]  /*11710*/  FMNMX.FTZ R4, R17, R16, !PT ;  /* 0x0000001011047209 */ /* 0x004fe60007810000 */
[----:B------:R-:W-:Y:S01]  /*11720*/  IMAD.WIDE.U32 R238, R5, -0x2daee0ad, RZ ;  /* 0xd2511f5305ee7825 */ /* 0x000fe200078e00ff */
[----:B------:R-:W-:Y:S03]  /*11730*/  LOP3.LUT R6, R169, UR12, R230, 0x96, !PT ;  /* 0x0000000ca9067c12 */ /* 0x000fe6000f8e96e6 */
[----:B------:R-:W-:Y:S01]  /*11740*/  MUFU.EX2 R154, R154 ;  /* 0x0000009a009a7308 */ /* 0x000fe20000000800 */
[----:B------:R-:W2:Y:S01]  /*11750*/  SHFL.BFLY PT, R134, R4, 0x1, 0x1f ;  /* 0x0c201f0004867f89 */ /* 0x000ea200000e0000 */
[----:B------:R-:W-:Y:S01]  /*11760*/  LOP3.LUT R168, R249, UR10, R168, 0x96, !PT ;  /* 0x0000000af9a87c12 */ /* 0x000fe2000f8e96a8 */
[----:B------:R-:W-:Y:S01]  /*11770*/  IMAD.WIDE.U32 R172, R172, -0x2daee0ad, RZ ;  /* 0xd2511f53acac7825 */ /* 0x000fe200078e00ff */
[----:B------:R-:W-:Y:S03]  /*11780*/  LOP3.LUT R5, R239, UR12, R226, 0x96, !PT ;  /* 0x0000000cef057c12 */ /* 0x000fe6000f8e96e2 */
[--C-:B------:R-:W-:Y:S01]  /*11790*/  FFMA.FTZ R155, R7, c[0x0][0x23c], -R177.reuse ;  /* 0x00008f00079b7a23 */ /* 0x100fe200000108b1 */
[----:B------:R-:W-:Y:S01]  /*117a0*/  LOP3.LUT R238, R173, UR10, R238, 0x96, !PT ;  /* 0x0000000aadee7c12 */ /* 0x000fe2000f8e96ee */
[----:B------:R-:W-:Y:S01]  /*117b0*/  IMAD.WIDE.U32 R168, R168, -0x326172a9, RZ ;  /* 0xcd9e8d57a8a87825 */ /* 0x000fe200078e00ff */
[----:B------:R-:W-:Y:S01]  /*117c0*/  MUFU.EX2 R157, R157 ;  /* 0x0000009d009d7308 */ /* 0x000fe20000000800 */
[----:B-1----:R-:W-:Y:S02]  /*117d0*/  FMNMX.FTZ R135, R135, R18, !PT ;  /* 0x0000001287877209 */ /* 0x002fe40007810000 */
[----:B------:R-:W-:Y:S02]  /*117e0*/  IMAD.WIDE.U32 R6, R6, -0x326172a9, RZ ;  /* 0xcd9e8d5706067825 */ /* 0x000fe400078e00ff */
[C---:B------:R-:W-:Y:S02]  /*117f0*/  FSETP.NEU.FTZ.AND P2, PT, R135.reuse, -INF , PT ;  /* 0xff8000008700780b */ /* 0x040fe40003f5d000 */
[----:B------:R-:W-:Y:S01]  /*11800*/  FMUL.FTZ R170, R135, c[0x0][0x23c] ;  /* 0x00008f0087aa7a20 */ /* 0x000fe20000410000 */
[----:B------:R-:W-:Y:S01]  /*11810*/  LOP3.LUT R246, R169, UR9, R6, 0x96, !PT ;  /* 0x00000009a9f67c12 */ /* 0x000fe2000f8e9606 */
[----:B------:R-:W-:Y:S01]  /*11820*/  IMAD.WIDE.U32 R174, R5, -0x326172a9, RZ ;  /* 0xcd9e8d5705ae7825 */ /* 0x000fe200078e00ff */
[----:B------:R-:W-:Y:S01]  /*11830*/  MUFU.EX2 R156, R156 ;  /* 0x0000009c009c7308 */ /* 0x000fe20000000800 */
[----:B------:R-:W-:Y:S02]  /*11840*/  LOP3.LUT R5, R7, UR11, R244, 0x96, !PT ;  /* 0x0000000b07057c12 */ /* 0x000fe4000f8e96f4 */
[----:B------:R-:W-:Y:S01]  /*11850*/  FSEL R170, R170, RZ, P2 ;  /* 0x000000ffaaaa7208 */ /* 0x000fe20001000000 */
[----:B------:R-:W-:Y:S01]  /*11860*/  IMAD.WIDE.U32 R238, R238, -0x326172a9, RZ ;  /* 0xcd9e8d57eeee7825 */ /* 0x000fe200078e00ff */
[----:B--2---:R-:W-:Y:S02]  /*11870*/  FMNMX.FTZ R134, R4, R134, !PT ;  /* 0x0000008604867209 */ /* 0x004fe40007810000 */
[----:B------:R-:W-:Y:S01]  /*11880*/  LOP3.LUT R4, R175, UR11, R242, 0x96, !PT ;  /* 0x0000000baf047c12 */ /* 0x000fe2000f8e96f2 */
[----:B------:R-:W-:Y:S01]  /*11890*/  IMAD.WIDE.U32 R246, R246, -0x2daee0ad, RZ ;  /* 0xd2511f53f6f67825 */ /* 0x000fe200078e00ff */
[----:B------:R-:W-:Y:S01]  /*118a0*/  LOP3.LUT R174, R239, UR9, R174, 0x96, !PT ;  /* 0x00000009efae7c12 */ /* 0x000fe2000f8e96ae */
[----:B------:R-:W-:Y:S01]  /*118b0*/  MUFU.EX2 R155, R155 ;  /* 0x0000009b009b7308 */ /* 0x000fe20000000800 */
[----:B------:R-:W-:Y:S01]  /*118c0*/  FSETP.NEU.FTZ.AND P2, PT, R134, -INF , PT ;  /* 0xff8000008600780b */ /* 0x000fe20003f5d000 */
[--C-:B------:R-:W-:Y:S02]  /*118d0*/  FFMA.FTZ R163, R12, c[0x0][0x23c], -R170.reuse ;  /* 0x00008f000ca37a23 */ /* 0x100fe400000108aa */
[----:B------:R-:W-:Y:S02]  /*118e0*/  FFMA.FTZ R162, R13, c[0x0][0x23c], -R170 ;  /* 0x00008f000da27a23 */ /* 0x000fe400000108aa */
[----:B------:R-:W-:Y:S04]  /*118f0*/  IMAD.WIDE.U32 R12, R5, -0x2daee0ad, RZ ;  /* 0xd2511f53050c7825 */ /* 0x000fe800078e00ff */
[----:B------:R-:W-:Y:S01]  /*11900*/  MUFU.EX2 R163, R163 ;  /* 0x000000a300a37308 */ /* 0x000fe20000000800 */
[----:B------:R-:W-:Y:S01]  /*11910*/  LOP3.LUT R5, R247, UR6, R12, 0x96, !PT ;  /* 0x00000006f7057c12 */ /* 0x000fe2000f8e960c */
[----:B------:R-:W-:Y:S01]  /*11920*/  FMUL.FTZ R167, R134, c[0x0][0x23c] ;  /* 0x00008f0086a77a20 */ /* 0x000fe20000410000 */
[----:B------:R-:W-:Y:S01]  /*11930*/  LOP3.LUT R248, R13, UR8, R248, 0x96, !PT ;  /* 0x000000080df87c12 */ /* 0x000fe2000f8e96f8 */
[----:B------:R-:W-:Y:S03]  /*11940*/  IMAD.WIDE.U32 R174, R174, -0x2daee0ad, RZ ;  /* 0xd2511f53aeae7825 */ /* 0x000fe600078e00ff */
[----:B------:R-:W-:Y:S01]  /*11950*/  FSEL R167, R167, RZ, P2 ;  /* 0x000000ffa7a77208 */ /* 0x000fe20001000000 */
[----:B------:R-:W-:Y:S02]  /*11960*/  IMAD.WIDE.U32 R6, R4, -0x2daee0ad, RZ ;  /* 0xd2511f5304067825 */ /* 0x000fe400078e00ff */
[----:B------:R-:W1:Y:S02]  /*11970*/  MUFU.EX2 R162, R162 ;  /* 0x000000a200a27308 */ /* 0x000e640000000800 */
[----:B------:R-:W-:Y:S01]  /*11980*/  IMAD.WIDE.U32 R16, R5, -0x326172a9, RZ ;  /* 0xcd9e8d5705107825 */ /* 0x000fe200078e00ff */
[----:B------:R-:W-:Y:S02]  /*11990*/  LOP3.LUT R4, R175, UR6, R6, 0x96, !PT ;  /* 0x00000006af047c12 */ /* 0x000fe4000f8e9606 */
[----:B------:R-:W-:Y:S01]  /*119a0*/  LOP3.LUT R172, R7, UR8, R172, 0x96, !PT ;  /* 0x0000000807ac7c12 */ /* 0x000fe2000f8e96ac */
[----:B------:R-:W-:Y:S01]  /*119b0*/  FFMA.FTZ R139, R19, c[0x0][0x23c], -R177 ;  /* 0x00008f00138b7a23 */ /* 0x000fe200000108b1 */
[--C-:B------:R-:W-:Y:S01]  /*119c0*/  SHF.R.U32.HI R6, RZ, 0x10, R16.reuse ;  /* 0x00000010ff067819 */ /* 0x100fe20000011610 */
[----:B------:R-:W-:Y:S01]  /*119d0*/  IMAD.WIDE.U32 R248, R248, -0x326172a9, RZ ;  /* 0xcd9e8d57f8f87825 */ /* 0x000fe200078e00ff */
[----:B------:R-:W-:Y:S01]  /*119e0*/  SHF.R.U32.HI R143, RZ, 0x18, R16 ;  /* 0x00000018ff8f7819 */ /* 0x000fe20000011610 */
[----:B------:R-:W-:Y:S01]  /*119f0*/  MUFU.EX2 R166, R166 ;  /* 0x000000a600a67308 */ /* 0x000fe20000000800 */
[----:B------:R-:W-:Y:S01]  /*11a00*/  LOP3.LUT R12, R16, 0xffff, RZ, 0xc0, !PT ;  /* 0x0000ffff100c7812 */ /* 0x000fe200078ec0ff */
[----:B------:R-:W-:Y:S01]  /*11a10*/  FADD.FTZ R132, -R136, R132 ;  /* 0x0000008488847221 */ /* 0x000fe20000010100 */
[----:B------:R-:W-:Y:S01]  /*11a20*/  LOP3.LUT R142, R16, 0xff, RZ, 0xc0, !PT ;  /* 0x000000ff108e7812 */ /* 0x000fe200078ec0ff */
[--C-:B------:R-:W-:Y:S01]  /*11a30*/  FFMA.FTZ R159, R14, c[0x0][0x23c], -R167.reuse ;  /* 0x00008f000e9f7a23 */ /* 0x100fe200000108a7 */
[----:B------:R-:W-:Y:S01]  /*11a40*/  LOP3.LUT R6, R6, 0xff, RZ, 0xc0, !PT ;  /* 0x000000ff06067812 */ /* 0x000fe200078ec0ff */
[----:B------:R-:W-:Y:S02]  /*11a50*/  FFMA.FTZ R158, R15, c[0x0][0x23c], -R167 ;  /* 0x00008f000f9e7a23 */ /* 0x000fe400000108a7 */
[--C-:B------:R-:W-:Y:S01]  /*11a60*/  FFMA.FTZ R165, R8, c[0x0][0x23c], -R170.reuse ;  /* 0x00008f0008a57a23 */ /* 0x100fe200000108aa */
[----:B------:R-:W-:Y:S01]  /*11a70*/  PRMT R143, R6, 0x5410, R143 ;  /* 0x00005410068f7816 */ /* 0x000fe2000000008f */
[----:B------:R-:W2:Y:S01]  /*11a80*/  MUFU.EX2 R139, R139 ;  /* 0x0000008b008b7308 */ /* 0x000ea20000000800 */
[----:B------:R-:W-:Y:S01]  /*11a90*/  FFMA.FTZ R164, R9, c[0x0][0x23c], -R170 ;  /* 0x00008f0009a47a23 */ /* 0x000fe200000108aa */
[----:B------:R-:W-:Y:S01]  /*11aa0*/  SHF.R.U32.HI R8, RZ, 0x8, R12 ;  /* 0x00000008ff087819 */ /* 0x000fe2000001160c */
[--C-:B------:R-:W-:Y:S01]  /*11ab0*/  FFMA.FTZ R161, R10, c[0x0][0x23c], -R167.reuse ;  /* 0x00008f000aa17a23 */ /* 0x100fe200000108a7 */
[--C-:B------:R-:W-:Y:S01]  /*11ac0*/  HSET2.LE.AND R143, R143, R220.reuse, PT ;  /* 0x000000dc8f8f7233 */ /* 0x100fe20003803000 */
[--C-:B------:R-:W-:Y:S01]  /*11ad0*/  FFMA.FTZ R160, R11, c[0x0][0x23c], -R167.reuse ;  /* 0x00008f000ba07a23 */ /* 0x100fe200000108a7 */
[----:B------:R-:W-:Y:S01]  /*11ae0*/  PRMT R142, R142, 0x5410, R8 ;  /* 0x000054108e8e7816 */ /* 0x000fe20000000008 */
[----:B------:R-:W-:Y:S01]  /*11af0*/  IMAD.WIDE.U32 R14, R4, -0x326172a9, RZ ;  /* 0xcd9e8d57040e7825 */ /* 0x000fe200078e00ff */
[----:B------:R-:W-:Y:S02]  /*11b00*/  LOP3.LUT R4, R17, UR16, R248, 0x96, !PT ;  /* 0x0000001011047c12 */ /* 0x000fe4000f8e96f8 */
[----:B------:R-:W-:Y:S01]  /*11b10*/  MUFU.EX2 R159, R159 ;  /* 0x0000009f009f7308 */ /* 0x000fe20000000800 */
[----:B------:R-:W-:Y:S01]  /*11b20*/  FMUL.FTZ R132, R132, c[0x0][0x23c] ;  /* 0x00008f0084847a20 */ /* 0x000fe20000410000 */
[--C-:B------:R-:W-:Y:S01]  /*11b30*/  HSET2.LE.AND R142, R142, R220.reuse, PT ;  /* 0x000000dc8e8e7233 */ /* 0x100fe20003803000 */
[----:B---3--:R-:W-:Y:S01]  /*11b40*/  FMUL.FTZ R32, R133, R112 ;  /* 0x0000007085207220 */ /* 0x008fe20000410000 */
[----:B------:R-:W-:Y:S01]  /*11b50*/  LOP3.LUT R248, R249, UR7, R168, 0x96, !PT ;  /* 0x00000007f9f87c12 */ /* 0x000fe2000f8e96a8 */
[----:B------:R-:W-:Y:S01]  /*11b60*/  FFMA.FTZ R247, R47, c[0x0][0x23c], -R167 ;  /* 0x00008f002ff77a23 */ /* 0x000fe200000108a7 */
[--C-:B------:R-:W-:Y:S01]  /*11b70*/  SHF.R.U32.HI R5, RZ, 0x10, R14.reuse ;  /* 0x00000010ff057819 */ /* 0x100fe2000001160e */
[--C-:B------:R-:W-:Y:S01]  /*11b80*/  FFMA.FTZ R250, R66, c[0x0][0x23c], -R177.reuse ;  /* 0x00008f0042fa7a23 */ /* 0x100fe200000108b1 */
[----:B------:R-:W-:Y:S01]  /*11b90*/  SHF.R.U32.HI R151, RZ, 0x18, R14 ;  /* 0x00000018ff977819 */ /* 0x000fe2000001160e */
[--C-:B------:R-:W-:Y:S01]  /*11ba0*/  FFMA.FTZ R251, R67, c[0x0][0x23c], -R177.reuse ;  /* 0x00008f0043fb7a23 */ /* 0x100fe200000108b1 */
[----:B------:R-:W-:Y:S01]  /*11bb0*/  MUFU.EX2 R158, R158 ;  /* 0x0000009e009e7308 */ /* 0x000fe20000000800 */
[----:B------:R-:W-:Y:S01]  /*11bc0*/  FFMA.FTZ R35, R35, c[0x0][0x23c], -R177 ;  /* 0x00008f0023237a23 */ /* 0x000fe200000108b1 */
[C---:B------:R-:W-:Y:S01]  /*11bd0*/  LOP3.LUT R7, R14.reuse, 0xffff, RZ, 0xc0, !PT ;  /* 0x0000ffff0e077812 */ /* 0x040fe200078ec0ff */
[----:B------:R-:W-:Y:S01]  /*11be0*/  FFMA.FTZ R169, R21, c[0x0][0x23c], -R179 ;  /* 0x00008f0015a97a23 */ /* 0x000fe200000108b3 */
[----:B------:R-:W-:Y:S01]  /*11bf0*/  LOP3.LUT R150, R14, 0xff, RZ, 0xc0, !PT ;  /* 0x000000ff0e967812 */ /* 0x000fe200078ec0ff */
[----:B------:R-:W-:Y:S01]  /*11c00*/  FMUL.FTZ R21, R133, R109 ;  /* 0x0000006d85157220 */ /* 0x000fe20000410000 */
[----:B------:R-:W-:Y:S01]  /*11c10*/  SHF.R.U32.HI R7, RZ, 0x8, R7 ;  /* 0x00000008ff077819 */ /* 0x000fe20000011607 */
[----:B------:R-:W-:Y:S01]  /*11c20*/  FFMA.FTZ R168, R22, c[0x0][0x23c], -R177 ;  /* 0x00008f0016a87a23 */ /* 0x000fe200000108b1 */
[----:B------:R-:W-:Y:S01]  /*11c30*/  LOP3.LUT R6, R4, 0xffff, RZ, 0xc0, !PT ;  /* 0x0000ffff04067812 */ /* 0x000fe200078ec0ff */
[----:B------:R-:W-:Y:S01]  /*11c40*/  FFMA.FTZ R178, R29, c[0x0][0x23c], -R170 ;  /* 0x00008f001db27a23 */ /* 0x000fe200000108aa */
[----:B------:R-:W-:Y:S01]  /*11c50*/  MUFU.EX2 R165, R165 ;  /* 0x000000a500a57308 */ /* 0x000fe20000000800 */
[C---:B------:R-:W-:Y:S01]  /*11c60*/  FMUL.FTZ R96, R133.reuse, R96 ;  /* 0x0000006085607220 */ /* 0x040fe20000410000 */
[----:B------:R-:W-:Y:S01]  /*11c70*/  PRMT R150, R150, 0x5410, R7 ;  /* 0x0000541096967816 */ /* 0x000fe20000000007 */
[----:B------:R-:W-:Y:S01]  /*11c80*/  FMUL.FTZ R97, R133, R97 ;  /* 0x0000006185617220 */ /* 0x000fe20000410000 */
[----:B-1----:R-:W-:Y:S01]  /*11c90*/  F2FP.BF16.PACK_AB R7, R162, R163 ;  /* 0x000000a3a207723e */ /* 0x002fe200000010ff */
[--C-:B------:R-:W-:Y:S01]  /*11ca0*/  FFMA.FTZ R54, R54, c[0x0][0x23c], -R177.reuse ;  /* 0x00008f0036367a23 */ /* 0x100fe200000108b1 */
[----:B------:R-:W-:Y:S01]  /*11cb0*/  LOP3.LUT R5, R5, 0xff, RZ, 0xc0, !PT ;  /* 0x000000ff05057812 */ /* 0x000fe200078ec0ff */
[----:B------:R-:W-:Y:S01]  /*11cc0*/  IMAD.WIDE.U32 R172, R172, -0x326172a9, RZ ;  /* 0xcd9e8d57acac7825 */ /* 0x000fe200078e00ff */
[--C-:B------:R-:W-:Y:S01]  /*11cd0*/  HSET2.LE.AND R150, R150, R220.reuse, PT ;  /* 0x000000dc96967233 */ /* 0x100fe20003803000 */
[----:B------:R-:W-:Y:S01]  /*11ce0*/  SHF.R.U32.HI R141, RZ, 0x10, R4 ;  /* 0x00000010ff8d7819 */ /* 0x000fe20000011604 */
[----:B------:R-:W-:Y:S01]  /*11cf0*/  MUFU.EX2 R164, R164 ;  /* 0x000000a400a47308 */ /* 0x000fe20000000800 */
[----:B------:R-:W-:Y:S01]  /*11d00*/  FMUL.FTZ R16, R133, R116 ;  /* 0x0000007485107220 */ /* 0x000fe20000410000 */
[----:B------:R-:W-:Y:S01]  /*11d10*/  LOP3.LUT R149, R15, UR16, R172, 0x96, !PT ;  /* 0x000000100f957c12 */ /* 0x000fe2000f8e96ac */
[----:B------:R-:W-:Y:S01]  /*11d20*/  FFMA.FTZ R172, R23, c[0x0][0x23c], -R177 ;  /* 0x00008f0017ac7a23 */ /* 0x000fe200000108b1 */
[----:B------:R-:W-:Y:S01]  /*11d30*/  LOP3.LUT R150, R150, R7, RZ, 0xc0, !PT ;  /* 0x0000000796967212 */ /* 0x000fe200078ec0ff */
[----:B------:R-:W-:Y:S01]  /*11d40*/  FMUL.FTZ R17, R133, R117 ;  /* 0x0000007585117220 */ /* 0x000fe20000410000 */
[----:B------:R-:W-:Y:S01]  /*11d50*/  PRMT R151, R5, 0x5410, R151 ;  /* 0x0000541005977816 */ /* 0x000fe20000000097 */
[C---:B------:R-:W-:Y:S01]  /*11d60*/  FMUL.FTZ R76, R133.reuse, R76 ;  /* 0x0000004c854c7220 */ /* 0x040fe20000410000 */
[----:B------:R-:W-:Y:S01]  /*11d70*/  LOP3.LUT R140, R4, 0xff, RZ, 0xc0, !PT ;  /* 0x000000ff048c7812 */ /* 0x000fe200078ec0ff */
[----:B------:R-:W-:Y:S01]  /*11d80*/  FMUL.FTZ R77, R133, R77 ;  /* 0x0000004d854d7220 */ /* 0x000fe20000410000 */
[----:B------:R-:W-:Y:S01]  /*11d90*/  MUFU.EX2 R161, R161 ;  /* 0x000000a100a17308 */ /* 0x000fe20000000800 */
[----:B------:R-:W-:Y:S01]  /*11da0*/  FADD.FTZ R3, -R135, R3 ;  /* 0x0000000387037221 */ /* 0x000fe20000010100 */
[----:B------:R-:W-:Y:S01]  /*11db0*/  SHF.R.U32.HI R6, RZ, 0x8, R6 ;  /* 0x00000008ff067819 */ /* 0x000fe20000011606 */
[----:B------:R-:W-:Y:S01]  /*11dc0*/  FADD.FTZ R2, -R134, R2 ;  /* 0x0000000286027221 */ /* 0x000fe20000010100 */
[----:B------:R-:W-:Y:S01]  /*11dd0*/  SHF.R.U32.HI R4, RZ, 0x18, R4 ;  /* 0x00000018ff047819 */ /* 0x000fe20000011604 */
[----:B------:R-:W-:Y:S01]  /*11de0*/  FMUL.FTZ R3, R3, c[0x0][0x23c] ;  /* 0x00008f0003037a20 */ /* 0x000fe20000410000 */
[----:B------:R-:W-:Y:S01]  /*11df0*/  PRMT R140, R140, 0x5410, R6 ;  /* 0x000054108c8c7816 */ /* 0x000fe20000000006 */
[----:B------:R-:W-:Y:S01]  /*11e00*/  FMUL.FTZ R2, R2, c[0x0][0x23c] ;  /* 0x00008f0002027a20 */ /* 0x000fe20000410000 */
[----:B------:R-:W-:Y:S01]  /*11e10*/  LOP3.LUT R141, R141, 0xff, RZ, 0xc0, !PT ;  /* 0x000000ff8d8d7812 */ /* 0x000fe200078ec0ff */
[--C-:B------:R-:W-:Y:S01]  /*11e20*/  HSET2.LE.AND R151, R151, R220.reuse, PT ;  /* 0x000000dc97977233 */ /* 0x100fe20003803000 */
[----:B------:R-:W-:Y:S01]  /*11e30*/  MUFU.EX2 R160, R160 ;  /* 0x000000a000a07308 */ /* 0x000fe20000000800 */
[----:B------:R-:W-:Y:S01]  /*11e40*/  LOP3.LUT R6, R149, 0xffff, RZ, 0xc0, !PT ;  /* 0x0000ffff95067812 */ /* 0x000fe200078ec0ff */
[--C-:B------:R-:W-:Y:S01]  /*11e50*/  HSET2.LE.AND R140, R140, R220.reuse, PT ;  /* 0x000000dc8c8c7233 */ /* 0x100fe20003803000 */
[--C-:B------:R-:W-:Y:S01]  /*11e60*/  SHF.R.U32.HI R5, RZ, 0x10, R149.reuse ;  /* 0x00000010ff057819 */ /* 0x100fe20000011695 */
[----:B------:R-:W-:Y:S01]  /*11e70*/  FFMA.FTZ R25, R25, c[0x0][0x23c], -R170 ;  /* 0x00008f0019197a23 */ /* 0x000fe200000108aa */
[----:B------:R-:W-:Y:S01]  /*11e80*/  PRMT R141, R141, 0x5410, R4 ;  /* 0x000054108d8d7816 */ /* 0x000fe20000000004 */
[----:B------:R-:W-:Y:S01]  /*11e90*/  IMAD.WIDE.U32 R248, R248, -0x2daee0ad, RZ ;  /* 0xd2511f53f8f87825 */ /* 0x000fe200078e00ff */
[----:B------:R-:W-:Y:S02]  /*11ea0*/  SHF.R.U32.HI R6, RZ, 0x8, R6 ;  /* 0x00000008ff067819 */ /* 0x000fe40000011606 */
[----:B------:R-:W-:Y:S01]  /*11eb0*/  LOP3.LUT R5, R5, 0xff, RZ, 0xc0, !PT ;  /* 0x000000ff05057812 */ /* 0x000fe200078ec0ff */
[----:B------:R-:W1:Y:S01]  /*11ec0*/  MUFU.EX2 R132, R132 ;  /* 0x0000008400847308 */ /* 0x000e620000000800 */
[----:B------:R-:W-:Y:S01]  /*11ed0*/  LOP3.LUT R148, R149, 0xff, RZ, 0xc0, !PT ;  /* 0x000000ff95947812 */ /* 0x000fe200078ec0ff */
[--C-:B------:R-:W-:Y:S01]  /*11ee0*/  HSET2.LE.AND R141, R141, R220.reuse, PT ;  /* 0x000000dc8d8d7233 */ /* 0x100fe20003803000 */
[----:B------:R-:W-:Y:S01]  /*11ef0*/  SHF.R.U32.HI R149, RZ, 0x18, R149 ;  /* 0x00000018ff957819 */ /* 0x000fe20000011695 */
[----:B------:R-:W-:Y:S01]  /*11f00*/  FFMA.FTZ R171, R24, c[0x0][0x23c], -R170 ;  /* 0x00008f0018ab7a23 */ /* 0x000fe200000108aa */
[----:B------:R-:W-:Y:S01]  /*11f10*/  F2FP.BF16.PACK_AB R4, R153, R138 ;  /* 0x0000008a9904723e */ /* 0x000fe200000010ff */
[----:B------:R-:W-:Y:S01]  /*11f20*/  FFMA.FTZ R175, R27, c[0x0][0x23c], -R167 ;  /* 0x00008f001baf7a23 */ /* 0x000fe200000108a7 */
[----:B------:R-:W-:Y:S01]  /*11f30*/  PRMT R148, R148, 0x5410, R6 ;  /* 0x0000541094947816 */ /* 0x000fe20000000006 */
[----:B------:R-:W-:Y:S01]  /*11f40*/  FFMA.FTZ R176, R28, c[0x0][0x23c], -R170 ;  /* 0x00008f001cb07a23 */ /* 0x000fe200000108aa */
[----:B------:R-:W-:Y:S01]  /*11f50*/  PRMT R149, R5, 0x5410, R149 ;  /* 0x0000541005957816 */ /* 0x000fe20000000095 */
[----:B------:R-:W3:Y:S01]  /*11f60*/  MUFU.EX2 R3, R3 ;  /* 0x0000000300037308 */ /* 0x000ee20000000800 */
[----:B------:R-:W-:Y:S01]  /*11f70*/  LOP3.LUT R142, R142, R4, RZ, 0xc0, !PT ;  /* 0x000000048e8e7212 */ /* 0x000fe200078ec0ff */
[--C-:B------:R-:W-:Y:S01]  /*11f80*/  HSET2.LE.AND R148, R148, R220.reuse, PT ;  /* 0x000000dc94947233 */ /* 0x100fe20003803000 */
[----:B--2---:R-:W-:Y:S01]  /*11f90*/  F2FP.BF16.PACK_AB R6, R139, R152 ;  /* 0x000000988b06723e */ /* 0x004fe200000010ff */
[--C-:B------:R-:W-:Y:S01]  /*11fa0*/  HSET2.LE.AND R149, R149, R220.reuse, PT ;  /* 0x000000dc95957233 */ /* 0x100fe20003803000 */
[----:B------:R-:W-:Y:S01]  /*11fb0*/  F2FP.BF16.PACK_AB R5, R157, R154 ;  /* 0x0000009a9d05723e */ /* 0x000fe200000010ff */
[----:B------:R-:W-:Y:S01]  /*11fc0*/  FFMA.FTZ R240, R31, c[0x0][0x23c], -R167 ;  /* 0x00008f001ff07a23 */ /* 0x000fe200000108a7 */
[----:B------:R-:W-:Y:S01]  /*11fd0*/  F2FP.BF16.PACK_AB R4, R155, R156 ;  /* 0x0000009c9b04723e */ /* 0x000fe200000010ff */
[----:B------:R-:W-:Y:S01]  /*11fe0*/  FFMA.FTZ R239, R48, c[0x0][0x23c], -R179 ;  /* 0x00008f0030ef7a23 */ /* 0x000fe200000108b3 */
[----:B------:R-:W-:Y:S01]  /*11ff0*/  LOP3.LUT R143, R143, R6, RZ, 0xc0, !PT ;  /* 0x000000068f8f7212 */ /* 0x000fe200078ec0ff */
[----:B------:R-:W2:Y:S01]  /*12000*/  MUFU.EX2 R2, R2 ;  /* 0x0000000200027308 */ /* 0x000ea20000000800 */
[----:B------:R-:W-:Y:S01]  /*12010*/  LOP3.LUT R140, R140, R5, RZ, 0xc0, !PT ;  /* 0x000000058c8c7212 */ /* 0x000fe200078ec0ff */
[----:B------:R-:W-:Y:S01]  /*12020*/  FMUL.FTZ R88, R133, R88 ;  /* 0x0000005885587220 */ /* 0x000fe20000410000 */
[----:B------:R-:W-:Y:S01]  /*12030*/  LOP3.LUT R141, R141, R4, RZ, 0xc0, !PT ;  /* 0x000000048d8d7212 */ /* 0x000fe200078ec0ff */
[----:B-1----:R-:W-:Y:S01]  /*12040*/  FMUL.FTZ R7, R132, R131 ;  /* 0x0000008384077220 */ /* 0x002fe20000410000 */
[----:B------:R-:W-:Y:S01]  /*12050*/  F2FP.BF16.PACK_AB R6, R158, R159 ;  /* 0x0000009f9e06723e */ /* 0x000fe200000010ff */
[----:B------:R-:W-:Y:S01]  /*12060*/  FMUL.FTZ R18, R132, R118 ;  /* 0x0000007684127220 */ /* 0x000fe20000410000 */
[----:B------:R-:W-:Y:S01]  /*12070*/  F2FP.BF16.PACK_AB R5, R164, R165 ;  /* 0x000000a5a405723e */ /* 0x000fe200000010ff */
[----:B------:R-:W-:Y:S01]  /*12080*/  FMUL.FTZ R19, R132, R119 ;  /* 0x0000007784137220 */ /* 0x000fe20000410000 */
[----:B------:R-:W-:Y:S01]  /*12090*/  F2FP.BF16.PACK_AB R4, R160, R161 ;  /* 0x000000a1a004723e */ /* 0x000fe200000010ff */
[C---:B------:R-:W-:Y:S01]  /*120a0*/  FMUL.FTZ R22, R132.reuse, R110 ;  /* 0x0000006e84167220 */ /* 0x040fe20000410000 */
[----:B------:R-:W-:Y:S01]  /*120b0*/  LOP3.LUT R151, R151, R6, RZ, 0xc0, !PT ;  /* 0x0000000697977212 */ /* 0x000fe200078ec0ff */
[----:B------:R-:W-:Y:S01]  /*120c0*/  FMUL.FTZ R6, R132, R130 ;  /* 0x0000008284067220 */ /* 0x000fe20000410000 */
[----:B------:R-:W-:Y:S01]  /*120d0*/  LOP3.LUT R148, R148, R5, RZ, 0xc0, !PT ;  /* 0x0000000594947212 */ /* 0x000fe200078ec0ff */
[----:B------:R-:W-:Y:S01]  /*120e0*/  FMUL.FTZ R5, R133, R129 ;  /* 0x0000008185057220 */ /* 0x000fe20000410000 */
[----:B------:R-:W-:Y:S01]  /*120f0*/  LOP3.LUT R149, R149, R4, RZ, 0xc0, !PT ;  /* 0x0000000495957212 */ /* 0x000fe200078ec0ff */
[----:B------:R-:W-:Y:S01]  /*12100*/  FMUL.FTZ R4, R133, R128 ;  /* 0x0000008085047220 */ /* 0x000fe20000410000 */
[----:B------:R-:W-:Y:S01]  /*12110*/  LOP3.LUT R246, R249, UR17, R246, 0x96, !PT ;  /* 0x00000011f9f67c12 */ /* 0x000fe2000f8e96f6 */
[----:B------:R-:W1:Y:S01]  /*12120*/  LDSM.16.MT88.4 R128, [R186+0x6000] ;  /* 0x00600000ba80783b */ /* 0x000e620000004200 */
[C---:B------:R-:W-:Y:S01]  /*12130*/  FMUL.FTZ R23, R132.reuse, R111 ;  /* 0x0000006f84177220 */ /* 0x040fe20000410000 */
[----:B------:R-:W-:Y:S01]  /*12140*/  MUFU.EX2 R168, R168 ;  /* 0x000000a800a87308 */ /* 0x000fe20000000800 */
[----:B------:R-:W-:Y:S01]  /*12150*/  FMUL.FTZ R27, R132, R107 ;  /* 0x0000006b841b7220 */ /* 0x000fe20000410000 */
[----:B------:R-:W-:Y:S01]  /*12160*/  SHF.R.U32.HI R107, RZ, 0x10, R246 ;  /* 0x00000010ff6b7819 */ /* 0x000fe200000116f6 */
[-C--:B------:R-:W-:Y:S01]  /*12170*/  HMMA.16816.F32.BF16 R4, R140, R144.reuse, R4 ;  /* 0x000000908c04723c */ /* 0x080fe20000041804 */
[C---:B---3--:R-:W-:Y:S01]  /*12180*/  FMUL.FTZ R8, R3.reuse, R124 ;  /* 0x0000007c03087220 */ /* 0x048fe20000410000 */
[----:B------:R-:W-:Y:S01]  /*12190*/  LOP3.LUT R28, R246, 0xff, RZ, 0xc0, !PT ;  /* 0x000000fff61c7812 */ /* 0x000fe200078ec0ff */
[----:B------:R-:W-:Y:S01]  /*121a0*/  FMUL.FTZ R9, R3, R125 ;  /* 0x0000007d03097220 */ /* 0x000fe20000410000 */
[----:B------:R-:W-:Y:S01]  /*121b0*/  LOP3.LUT R29, R107, 0xff, RZ, 0xc0, !PT ;  /* 0x000000ff6b1d7812 */ /* 0x000fe200078ec0ff */
[----:B--2---:R-:W-:Y:S01]  /*121c0*/  FMUL.FTZ R10, R2, R126 ;  /* 0x0000007e020a7220 */ /* 0x004fe20000410000 */
[----:B------:R-:W-:Y:S01]  /*121d0*/  LOP3.LUT R24, R248, 0xffff, RZ, 0xc0, !PT ;  /* 0x0000fffff8187812 */ /* 0x000fe200078ec0ff */
[C---:B------:R-:W-:Y:S01]  /*121e0*/  FMUL.FTZ R11, R2.reuse, R127 ;  /* 0x0000007f020b7220 */ /* 0x040fe20000410000 */
[----:B------:R-:W-:Y:S01]  /*121f0*/  MUFU.EX2 R172, R172 ;  /* 0x000000ac00ac7308 */ /* 0x000fe20000000800 */
[----:B------:R-:W-:Y:S03]  /*12200*/  FMUL.FTZ R31, R2, R103 ;  /* 0x00000067021f7220 */ /* 0x000fe60000410000 */
[----:B------:R-:W-:Y:S01]  /*12210*/  FMUL.FTZ R98, R132, R98 ;  /* 0x0000006284627220 */ /* 0x000fe20000410000 */
[----:B------:R-:W-:Y:S01]  /*12220*/  LOP3.LUT R118, R248, 0xff, RZ, 0xc0, !PT ;  /* 0x000000fff8767812 */ /* 0x000fe200078ec0ff */
[C---:B------:R-:W-:Y:S01]  /*12230*/  HMMA.16816.F32.BF16 R8, R148.reuse, R144, R8 ;  /* 0x000000909408723c */ /* 0x040fe20000041808 */
[----:B------:R-:W-:Y:S01]  /*12240*/  FMUL.FTZ R12, R3, R120 ;  /* 0x00000078030c7220 */ /* 0x000fe20000410000 */
[----:B------:R-:W-:Y:S01]  /*12250*/  LOP3.LUT R120, R173, UR7, R238, 0x96, !PT ;  /* 0x00000007ad787c12 */ /* 0x000fe2000f8e96ee */
[----:B------:R-:W-:Y:S01]  /*12260*/  FMUL.FTZ R13, R3, R121 ;  /* 0x00000079030d7220 */ /* 0x000fe20000410000 */
[----:B------:R2:W3:Y:S01]  /*12270*/  MUFU.EX2 R145, R33 ;  /* 0x0000002100917308 */ /* 0x0004e20000000800 */
[C---:B------:R-:W-:Y:S01]  /*12280*/  FMUL.FTZ R14, R2.reuse, R122 ;  /* 0x0000007a020e7220 */ /* 0x040fe20000410000 */
[--C-:B------:R-:W-:Y:S01]  /*12290*/  SHF.R.U32.HI R122, RZ, 0x10, R248.reuse ;  /* 0x00000010ff7a7819 */ /* 0x100fe200000116f8 */
[----:B------:R-:W-:Y:S01]  /*122a0*/  FMUL.FTZ R15, R2, R123 ;  /* 0x0000007b020f7220 */ /* 0x000fe20000410000 */
[----:B------:R-:W-:Y:S01]  /*122b0*/  SHF.R.U32.HI R117, RZ, 0x18, R248 ;  /* 0x00000018ff757819 */ /* 0x000fe200000116f8 */
[----:B------:R-:W-:Y:S03]  /*122c0*/  FFMA.FTZ R144, R34, c[0x0][0x23c], -R177 ;  /* 0x00008f0022907a23 */ /* 0x000fe600000108b1 */
[----:B------:R-:W-:Y:S01]  /*122d0*/  FMUL.FTZ R34, R132, R114 ;  /* 0x0000007284227220 */ /* 0x000fe20000410000 */
[----:B------:R-:W-:Y:S01]  /*122e0*/  LOP3.LUT R122, R122, 0xff, RZ, 0xc0, !PT ;  /* 0x000000ff7a7a7812 */ /* 0x000fe200078ec0ff */
[-C--:B------:R-:W-:Y:S01]  /*122f0*/  HMMA.16816.F32.BF16 R12, R148, R146.reuse, R12 ;  /* 0x00000092940c723c */ /* 0x080fe2000004180c */
[----:B------:R-:W-:Y:S01]  /*12300*/  IMAD.WIDE.U32 R120, R120, -0x2daee0ad, RZ ;  /* 0xd2511f5378787825 */ /* 0x000fe200078e00ff */
[----:B------:R-:W-:Y:S01]  /*12310*/  MUFU.EX2 R171, R171 ;  /* 0x000000ab00ab7308 */ /* 0x000fe20000000800 */
[----:B------:R-:W-:Y:S02]  /*12320*/  PRMT R117, R122, 0x5410, R117 ;  /* 0x000054107a757816 */ /* 0x000fe40000000075 */
[----:B------:R-:W-:Y:S01]  /*12330*/  FMUL.FTZ R99, R132, R99 ;  /* 0x0000006384637220 */ /* 0x000fe20000410000 */
[----:B------:R-:W-:Y:S01]  /*12340*/  LOP3.LUT R116, R121, UR17, R174, 0x96, !PT ;  /* 0x0000001179747c12 */ /* 0x000fe2000f8e96ae */
[C---:B------:R-:W-:Y:S01]  /*12350*/  FMUL.FTZ R68, R3.reuse, R68 ;  /* 0x0000004403447220 */ /* 0x040fe20000410000 */
[C---:B------:R-:W-:Y:S01]  /*12360*/  HMMA.16816.F32.BF16 R16, R140.reuse, R146, R16 ;  /* 0x000000928c10723c */ /* 0x040fe20000041810 */
[----:B------:R-:W-:Y:S03]  /*12370*/  FMUL.FTZ R69, R3, R69 ;  /* 0x0000004503457220 */ /* 0x000fe60000410000 */
[----:B------:R4:W-:Y:S01]  /*12380*/  MUFU.EX2 R146, R35 ;  /* 0x0000002300927308 */ /* 0x0009e20000000800 */
[C---:B------:R-:W-:Y:S01]  /*12390*/  FMUL.FTZ R70, R2.reuse, R70 ;  /* 0x0000004602467220 */ /* 0x040fe20000410000 */
[----:B------:R-:W-:Y:S01]  /*123a0*/  SHF.R.U32.HI R119, RZ, 0x10, R120 ;  /* 0x00000010ff777819 */ /* 0x000fe20000011678 */
[----:B--2---:R-:W-:Y:S02]  /*123b0*/  FMUL.FTZ R33, R133, R113 ;  /* 0x0000007185217220 */ /* 0x004fe40000410000 */
[C---:B------:R-:W-:Y:S03]  /*123c0*/  FMUL.FTZ R71, R2.reuse, R71 ;  /* 0x0000004702477220 */ /* 0x040fe60000410000 */
[C---:B------:R-:W-:Y:S02]  /*123d0*/  FMUL.FTZ R72, R3.reuse, R72 ;  /* 0x0000004803487220 */ /* 0x040fe40000410000 */
[----:B------:R-:W-:Y:S01]  /*123e0*/  FMUL.FTZ R73, R3, R73 ;  /* 0x0000004903497220 */ /* 0x000fe20000410000 */
[----:B------:R2:W-:Y:S01]  /*123f0*/  MUFU.EX2 R174, R25 ;  /* 0x0000001900ae7308 */ /* 0x0005e20000000800 */
[C---:B------:R-:W-:Y:S02]  /*12400*/  FMUL.FTZ R74, R2.reuse, R74 ;  /* 0x0000004a024a7220 */ /* 0x040fe40000410000 */
[----:B------:R-:W-:Y:S02]  /*12410*/  FMUL.FTZ R75, R2, R75 ;  /* 0x0000004b024b7220 */ /* 0x000fe40000410000 */
[C---:B------:R-:W-:Y:S02]  /*12420*/  FMUL.FTZ R78, R132.reuse, R78 ;  /* 0x0000004e844e7220 */ /* 0x040fe40000410000 */
[----:B------:R-:W-:Y:S02]  /*12430*/  FMUL.FTZ R79, R132, R79 ;  /* 0x0000004f844f7220 */ /* 0x000fe40000410000 */
[----:B------:R-:W-:Y:S01]  /*12440*/  FFMA.FTZ R147, R20, c[0x0][0x23c], -R179 ;  /* 0x00008f0014937a23 */ /* 0x000fe200000108b3 */
[----:B------:R-:W-:Y:S01]  /*12450*/  MUFU.EX2 R247, R247 ;  /* 0x000000f700f77308 */ /* 0x000fe20000000800 */
[----:B------:R-:W-:Y:S02]  /*12460*/  FMUL.FTZ R20, R133, R108 ;  /* 0x0000006c85147220 */ /* 0x000fe40000410000 */
[----:B----4-:R-:W-:Y:S01]  /*12470*/  FMUL.FTZ R35, R132, R115 ;  /* 0x0000007384237220 */ /* 0x010fe20000410000 */
[----:B------:R-:W-:Y:S01]  /*12480*/  LDSM.16.MT88.4 R108, [R184+0x6000] ;  /* 0x00600000b86c783b */ /* 0x000fe20000004200 */
[C---:B------:R-:W-:Y:S02]  /*12490*/  FMUL.FTZ R80, R3.reuse, R80 ;  /* 0x0000005003507220 */ /* 0x040fe40000410000 */
[C---:B------:R-:W-:Y:S02]  /*124a0*/  FMUL.FTZ R81, R3.reuse, R81 ;  /* 0x0000005103517220 */ /* 0x040fe40000410000 */
[C---:B------:R-:W-:Y:S01]  /*124b0*/  FMUL.FTZ R82, R2.reuse, R82 ;  /* 0x0000005202527220 */ /* 0x040fe20000410000 */
[-C--:B-1----:R-:W-:Y:S01]  /*124c0*/  HMMA.16816.F32.BF16 R32, R140, R128.reuse, R32 ;  /* 0x000000808c20723c */ /* 0x082fe20000041820 */
[----:B------:R-:W-:Y:S01]  /*124d0*/  MUFU.EX2 R124, R54 ;  /* 0x00000036007c7308 */ /* 0x000fe20000000800 */
[----:B------:R-:W1:Y:S01]  /*124e0*/  LDSM.16.MT88.4 R112, [R185+0x6000] ;  /* 0x00600000b970783b */ /* 0x000e620000004200 */
[C---:B------:R-:W-:Y:S02]  /*124f0*/  FMUL.FTZ R83, R2.reuse, R83 ;  /* 0x0000005302537220 */ /* 0x040fe40000410000 */
[C---:B------:R-:W-:Y:S02]  /*12500*/  FMUL.FTZ R84, R3.reuse, R84 ;  /* 0x0000005403547220 */ /* 0x040fe40000410000 */
[C---:B------:R-:W-:Y:S01]  /*12510*/  FMUL.FTZ R85, R3.reuse, R85 ;  /* 0x0000005503557220 */ /* 0x040fe20000410000 */
[C---:B------:R-:W-:Y:S01]  /*12520*/  HMMA.16816.F32.BF16 R68, R148.reuse, R128, R68 ;  /* 0x000000809444723c */ /* 0x040fe20000041844 */
[C---:B------:R-:W-:Y:S02]  /*12530*/  FMUL.FTZ R86, R2.reuse, R86 ;  /* 0x0000005602567220 */ /* 0x040fe40000410000 */
[----:B------:R-:W-:Y:S01]  /*12540*/  MUFU.EX2 R175, R175 ;  /* 0x000000af00af7308 */ /* 0x000fe20000000800 */
[C---:B------:R-:W-:Y:S02]  /*12550*/  FMUL.FTZ R87, R2.reuse, R87 ;  /* 0x0000005702577220 */ /* 0x040fe40000410000 */
[C---:B------:R-:W-:Y:S02]  /*12560*/  FMUL.FTZ R92, R3.reuse, R92 ;  /* 0x0000005c035c7220 */ /* 0x040fe40000410000 */
[-C--:B------:R-:W-:Y:S01]  /*12570*/  HMMA.16816.F32.BF16 R72, R148, R130.reuse, R72 ;  /* 0x000000829448723c */ /* 0x080fe20000041848 */
[----:B------:R-:W-:Y:S03]  /*12580*/  FMUL.FTZ R93, R3, R93 ;  /* 0x0000005d035d7220 */ /* 0x000fe60000410000 */
[C---:B------:R-:W-:Y:S01]  /*12590*/  FMUL.FTZ R94, R2.reuse, R94 ;  /* 0x0000005e025e7220 */ /* 0x040fe20000410000 */
[----:B------:R-:W-:Y:S01]  /*125a0*/  MUFU.EX2 R176, R176 ;  /* 0x000000b000b07308 */ /* 0x000fe20000000800 */
[----:B------:R-:W-:Y:S02]  /*125b0*/  FMUL.FTZ R95, R2, R95 ;  /* 0x0000005f025f7220 */ /* 0x000fe40000410000 */
[C---:B------:R-:W-:Y:S01]  /*125c0*/  HMMA.16816.F32.BF16 R76, R140.reuse, R130, R76 ;  /* 0x000000828c4c723c */ /* 0x040fe2000004184c */
[----:B------:R-:W-:Y:S03]  /*125d0*/  FFMA.FTZ R238, R30, c[0x0][0x23c], -R167 ;  /* 0x00008f001eee7a23 */ /* 0x000fe600000108a7 */
[----:B------:R-:W-:Y:S01]  /*125e0*/  FMUL.FTZ R30, R2, R102 ;  /* 0x00000066021e7220 */ /* 0x000fe20000410000 */
[----:B---3--:R-:W-:Y:S01]  /*125f0*/  F2FP.BF16.PACK_AB R102, R145, R166 ;  /* 0x000000a69166723e */ /* 0x008fe200000010ff */
[--C-:B------:R-:W-:Y:S01]  /*12600*/  FFMA.FTZ R248, R64, c[0x0][0x23c], -R179.reuse ;  /* 0x00008f0040f87a23 */ /* 0x100fe200000108b3 */
[----:B------:R-:W-:Y:S01]  /*12610*/  MUFU.EX2 R178, R178 ;  /* 0x000000b200b27308 */ /* 0x000fe20000000800 */
[----:B------:R-:W-:Y:S04]  /*12620*/  FFMA.FTZ R249, R65, c[0x0][0x23c], -R179 ;  /* 0x00008f0041f97a23 */ /* 0x000fe800000108b3 */
[----:B------:R-:W-:Y:S02]  /*12630*/  FFMA.FTZ R173, R26, c[0x0][0x23c], -R167 ;  /* 0x00008f001aad7a23 */ /* 0x000fe400000108a7 */
[----:B------:R-:W-:Y:S01]  /*12640*/  FMUL.FTZ R26, R132, R106 ;  /* 0x0000006a841a7220 */ /* 0x000fe20000410000 */
[----:B------:R-:W-:Y:S01]  /*12650*/  LOP3.LUT R106, R246, 0xffff, RZ, 0xc0, !PT ;  /* 0x0000fffff66a7812 */ /* 0x000fe200078ec0ff */
[C---:B--2---:R-:W-:Y:S01]  /*12660*/  FMUL.FTZ R25, R133.reuse, R105 ;  /* 0x0000006985197220 */ /* 0x044fe20000410000 */
[----:B------:R-:W-:Y:S01]  /*12670*/  MUFU.EX2 R238, R238 ;  /* 0x000000ee00ee7308 */ /* 0x000fe20000000800 */
[-C--:B-1----:R-:W-:Y:S01]  /*12680*/  HMMA.16816.F32.BF16 R20, R140, R112.reuse, R20 ;  /* 0x000000708c14723c */ /* 0x082fe20000041814 */
[----:B------:R-:W-:Y:S01]  /*12690*/  SHF.R.U32.HI R106, RZ, 0x8, R106 ;  /* 0x00000008ff6a7819 */ /* 0x000fe2000001166a */
[C---:B------:R-:W-:Y:S02]  /*126a0*/  FMUL.FTZ R89, R133.reuse, R89 ;  /* 0x0000005985597220 */ /* 0x040fe40000410000 */
[----:B------:R-:W-:Y:S01]  /*126b0*/  FMUL.FTZ R90, R132, R90 ;  /* 0x0000005a845a7220 */ /* 0x000fe20000410000 */
[----:B------:R-:W-:Y:S01]  /*126c0*/  PRMT R28, R28, 0x5410, R106 ;  /* 0x000054101c1c7816 */ /* 0x000fe2000000006a */
[----:B------:R-:W-:Y:S02]  /*126d0*/  FMUL.FTZ R91, R132, R91 ;  /* 0x0000005b845b7220 */ /* 0x000fe40000410000 */
[C---:B------:R-:W-:Y:S01]  /*126e0*/  HMMA.16816.F32.BF16 R80, R148.reuse, R112, R80 ;  /* 0x000000709450723c */ /* 0x040fe20000041850 */
[----:B------:R-:W-:Y:S03]  /*126f0*/  MUFU.EX2 R173, R173 ;  /* 0x000000ad00ad7308 */ /* 0x000fe60000000800 */
[----:B------:R-:W-:Y:S02]  /*12700*/  FFMA.FTZ R252, R52, c[0x0][0x23c], -R179 ;  /* 0x00008f0034fc7a23 */ /* 0x000fe400000108b3 */
[----:B------:R-:W-:Y:S01]  /*12710*/  FFMA.FTZ R56, R56, c[0x0][0x23c], -R170 ;  /* 0x00008f0038387a23 */ /* 0x000fe200000108aa */
[C---:B------:R-:W-:Y:S01]  /*12720*/  LOP3.LUT R112, R120.reuse, 0xffff, RZ, 0xc0, !PT ;  /* 0x0000ffff78707812 */ /* 0x040fe200078ec0ff */
[-C--:B------:R-:W-:Y:S01]  /*12730*/  HMMA.16816.F32.BF16 R84, R148, R114.reuse, R84 ;  /* 0x000000729454723c */ /* 0x080fe20000041854 */
[----:B------:R-:W-:Y:S02]  /*12740*/  SHF.R.U32.HI R121, RZ, 0x8, R24 ;  /* 0x00000008ff797819 */ /* 0x000fe40000011618 */
[----:B------:R-:W1:Y:S01]  /*12750*/  MUFU.EX2 R144, R144 ;  /* 0x0000009000907308 */ /* 0x000e620000000800 */
[----:B------:R-:W-:Y:S01]  /*12760*/  FMUL.FTZ R24, R133, R104 ;  /* 0x0000006885187220 */ /* 0x000fe20000410000 */
[----:B------:R-:W-:Y:S01]  /*12770*/  SHF.R.U32.HI R104, RZ, 0x18, R120 ;  /* 0x00000018ff687819 */ /* 0x000fe20000011678 */
[----:B------:R-:W-:Y:S01]  /*12780*/  FFMA.FTZ R57, R57, c[0x0][0x23c], -R170 ;  /* 0x00008f0039397a23 */ /* 0x000fe200000108aa */
[----:B------:R-:W-:Y:S01]  /*12790*/  LOP3.LUT R113, R120, 0xff, RZ, 0xc0, !PT ;  /* 0x000000ff78717812 */ /* 0x000fe200078ec0ff */
[----:B------:R-:W-:Y:S01]  /*127a0*/  FFMA.FTZ R58, R58, c[0x0][0x23c], -R167 ;  /* 0x00008f003a3a7a23 */ /* 0x000fe200000108a7 */
[----:B------:R-:W-:Y:S02]  /*127b0*/  SHF.R.U32.HI R105, RZ, 0x8, R112 ;  /* 0x00000008ff697819 */ /* 0x000fe40000011670 */
[C---:B------:R-:W-:Y:S01]  /*127c0*/  HMMA.16816.F32.BF16 R24, R140.reuse, R114, R24 ;  /* 0x000000728c18723c */ /* 0x040fe20000041818 */
[----:B------:R-:W-:Y:S01]  /*127d0*/  PRMT R112, R118, 0x5410, R121 ;  /* 0x0000541076707816 */ /* 0x000fe20000000079 */
[----:B------:R-:W2:Y:S01]  /*127e0*/  MUFU.EX2 R240, R240 ;  /* 0x000000f000f07308 */ /* 0x000ea20000000800 */
[----:B------:R-:W-:Y:S01]  /*127f0*/  SHF.R.U32.HI R118, RZ, 0x18, R246 ;  /* 0x00000018ff767819 */ /* 0x000fe200000116f6 */
[----:B------:R-:W-:Y:S01]  /*12800*/  FFMA.FTZ R246, R46, c[0x0][0x23c], -R167 ;  /* 0x00008f002ef67a23 */ /* 0x000fe200000108a7 */
[----:B------:R-:W-:Y:S01]  /*12810*/  PRMT R113, R113, 0x5410, R105 ;  /* 0x0000541071717816 */ /* 0x000fe20000000069 */
[--C-:B------:R-:W-:Y:S01]  /*12820*/  HSET2.LE.AND R112, R112, R220.reuse, PT ;  /* 0x000000dc70707233 */ /* 0x100fe20003803000 */
[----:B------:R-:W-:Y:S01]  /*12830*/  LOP3.LUT R105, R116, 0xffff, RZ, 0xc0, !PT ;  /* 0x0000ffff74697812 */ /* 0x000fe200078ec0ff */
[-C--:B------:R-:W-:Y:S01]  /*12840*/  HMMA.16816.F32.BF16 R88, R140, R108.reuse, R88 ;  /* 0x0000006c8c58723c */ /* 0x080fe20000041858 */
[----:B------:R-:W-:Y:S03]  /*12850*/  LOP3.LUT R114, R119, 0xff, RZ, 0xc0, !PT ;  /* 0x000000ff77727812 */ /* 0x000fe600078ec0ff */
[----:B------:R-:W-:Y:S01]  /*12860*/  SHF.R.U32.HI R105, RZ, 0x8, R105 ;  /* 0x00000008ff697819 */ /* 0x000fe20000011669 */
[----:B------:R-:W-:Y:S01]  /*12870*/  MUFU.EX2 R246, R246 ;  /* 0x000000f600f67308 */ /* 0x000fe20000000800 */
[----:B------:R-:W-:Y:S01]  /*12880*/  PRMT R114, R114, 0x5410, R104 ;  /* 0x0000541072727816 */ /* 0x000fe20000000068 */
[----:B------:R-:W-:Y:S01]  /*12890*/  FFMA.FTZ R59, R59, c[0x0][0x23c], -R167 ;  /* 0x00008f003b3b7a23 */ /* 0x000fe200000108a7 */
[C---:B------:R-:W-:Y:S01]  /*128a0*/  HMMA.16816.F32.BF16 R92, R148.reuse, R108, R92 ;  /* 0x0000006c945c723c */ /* 0x040fe2000004185c */
[----:B------:R-:W-:Y:S03]  /*128b0*/  LOP3.LUT R115, R116, 0xff, RZ, 0xc0, !PT ;  /* 0x000000ff74737812 */ /* 0x000fe600078ec0ff */
[----:B------:R-:W-:Y:S01]  /*128c0*/  PRMT R118, R29, 0x5410, R118 ;  /* 0x000054101d767816 */ /* 0x000fe20000000076 */
[----:B------:R-:W-:Y:S01]  /*128d0*/  FFMA.FTZ R60, R60, c[0x0][0x23c], -R170 ;  /* 0x00008f003c3c7a23 */ /* 0x000fe200000108aa */
[--C-:B------:R-:W-:Y:S01]  /*128e0*/  SHF.R.U32.HI R29, RZ, 0x10, R116.reuse ;  /* 0x00000010ff1d7819 */ /* 0x100fe20000011674 */
[----:B------:R-:W-:Y:S01]  /*128f0*/  MUFU.EX2 R147, R147 ;  /* 0x0000009300937308 */ /* 0x000fe20000000800 */
[----:B------:R-:W-:Y:S01]  /*12900*/  PRMT R115, R115, 0x5410, R105 ;  /* 0x0000541073737816 */ /* 0x000fe20000000069 */
[--C-:B------:R-:W-:Y:S01]  /*12910*/  HSET2.LE.AND R108, R28, R220.reuse, PT ;  /* 0x000000dc1c6c7233 */ /* 0x100fe20003803000 */
[----:B------:R-:W3:Y:S02]  /*12920*/  LDSM.16.MT88.4 R104, [R188+0x6800] ;  /* 0x00680000bc68783b */ /* 0x000ee40000004200 */
[----:B------:R-:W-:Y:S01]  /*12930*/  FMUL.FTZ R28, R3, R100 ;  /* 0x00000064031c7220 */ /* 0x000fe20000410000 */
[----:B------:R-:W-:Y:S01]  /*12940*/  SHF.R.U32.HI R119, RZ, 0x18, R116 ;  /* 0x00000018ff777819 */ /* 0x000fe20000011674 */
[--C-:B------:R-:W-:Y:S01]  /*12950*/  HSET2.LE.AND R109, R117, R220.reuse, PT ;  /* 0x000000dc756d7233 */ /* 0x100fe20003803000 */
[----:B------:R-:W-:Y:S01]  /*12960*/  LOP3.LUT R116, R29, 0xff, RZ, 0xc0, !PT ;  /* 0x000000ff1d747812 */ /* 0x000fe200078ec0ff */
[----:B------:R-:W-:Y:S01]  /*12970*/  FMUL.FTZ R29, R3, R101 ;  /* 0x00000065031d7220 */ /* 0x000fe20000410000 */
[----:B------:R-:W4:Y:S01]  /*12980*/  MUFU.EX2 R169, R169 ;  /* 0x000000a900a97308 */ /* 0x000f220000000800 */
[--C-:B------:R-:W-:Y:S01]  /*12990*/  HSET2.LE.AND R101, R118, R220.reuse, PT ;  /* 0x000000dc76657233 */ /* 0x100fe20003803000 */
[----:B------:R-:W-:Y:S01]  /*129a0*/  PRMT R116, R116, 0x5410, R119 ;  /* 0x0000541074747816 */ /* 0x000fe20000000077 */
[--C-:B------:R-:W-:Y:S01]  /*129b0*/  HSET2.LE.AND R48, R115, R220.reuse, PT ;  /* 0x000000dc73307233 */ /* 0x100fe20003803000 */
[----:B------:R-:W-:Y:S01]  /*129c0*/  LOP3.LUT R102, R112, R102, RZ, 0xc0, !PT ;  /* 0x0000006670667212 */ /* 0x000fe200078ec0ff */
[----:B------:R-:W-:Y:S01]  /*129d0*/  FFMA.FTZ R62, R62, c[0x0][0x23c], -R167 ;  /* 0x00008f003e3e7a23 */ /* 0x000fe200000108a7 */
[-C--:B------:R-:W-:Y:S01]  /*129e0*/  HMMA.16816.F32.BF16 R28, R148, R110.reuse, R28 ;  /* 0x0000006e941c723c */ /* 0x080fe2000004181c */
[----:B-1----:R-:W-:Y:S01]  /*129f0*/  F2FP.BF16.PACK_AB R103, R146, R144 ;  /* 0x000000909267723e */ /* 0x002fe200000010ff */
[----:B------:R-:W-:Y:S01]  /*12a00*/  FFMA.FTZ R154, R133, R225, R154 ;  /* 0x000000e1859a7223 */ /* 0x000fe2000001009a */
[----:B--2---:R-:W-:Y:S01]  /*12a10*/  F2FP.BF16.PACK_AB R112, R240, R238 ;  /* 0x000000eef070723e */ /* 0x004fe200000010ff */
[----:B------:R1:W-:Y:S01]  /*12a20*/  MUFU.EX2 R148, R49 ;  /* 0x0000003100947308 */ /* 0x0003e20000000800 */
[----:B------:R-:W-:Y:S01]  /*12a30*/  LOP3.LUT R103, R109, R103, RZ, 0xc0, !PT ;  /* 0x000000676d677212 */ /* 0x000fe200078ec0ff */
[----:B------:R-:W-:Y:S01]  /*12a40*/  FFMA.FTZ R156, R132, R224, R156 ;  /* 0x000000e0849c7223 */ /* 0x000fe2000001009c */
[----:B------:R-:W-:Y:S01]  /*12a50*/  F2FP.BF16.PACK_AB R109, R172, R168 ;  /* 0x000000a8ac6d723e */ /* 0x000fe200000010ff */
[----:B------:R-:W-:Y:S01]  /*12a60*/  HMMA.16816.F32.BF16 R96, R140, R110, R96 ;  /* 0x0000006e8c60723c */ /* 0x000fe20000041860 */
[--C-:B------:R-:W-:Y:S03]  /*12a70*/  FFMA.FTZ R149, R50, c[0x0][0x23c], -R177.reuse ;  /* 0x00008f0032957a23 */ /* 0x100fe600000108b1 */
[----:B------:R-:W-:Y:S01]  /*12a80*/  LOP3.LUT R101, R101, R109, RZ, 0xc0, !PT ;  /* 0x0000006d65657212 */ /* 0x000fe200078ec0ff */
[--C-:B------:R-:W-:Y:S01]  /*12a90*/  FFMA.FTZ R150, R39, c[0x0][0x23c], -R177.reuse ;  /* 0x00008f0027967a23 */ /* 0x100fe200000108b1 */
[----:B------:R-:W-:Y:S01]  /*12aa0*/  F2FP.BF16.PACK_AB R50, R175, R173 ;  /* 0x000000adaf32723e */ /* 0x000fe200000010ff */
[----:B------:R-:W-:Y:S01]  /*12ab0*/  FFMA.FTZ R140, R51, c[0x0][0x23c], -R177 ;  /* 0x00008f00338c7a23 */ /* 0x000fe200000108b1 */
[--C-:B------:R-:W-:Y:S01]  /*12ac0*/  HSET2.LE.AND R51, R114, R220.reuse, PT ;  /* 0x000000dc72337233 */ /* 0x100fe20003803000 */
[--C-:B------:R-:W-:Y:S01]  /*12ad0*/  FFMA.FTZ R141, R36, c[0x0][0x23c], -R179.reuse ;  /* 0x00008f00248d7a23 */ /* 0x100fe200000108b3 */
[----:B------:R-:W-:Y:S02]  /*12ae0*/  MUFU.EX2 R239, R239 ;  /* 0x000000ef00ef7308 */ /* 0x000fe40000000800 */
[----:B----4-:R-:W-:Y:S01]  /*12af0*/  F2FP.BF16.PACK_AB R100, R169, R147 ;  /* 0x00000093a964723e */ /* 0x010fe200000010ff */
[----:B------:R-:W-:Y:S01]  /*12b00*/  FFMA.FTZ R142, R37, c[0x0][0x23c], -R179 ;  /* 0x00008f00258e7a23 */ /* 0x000fe200000108b3 */
[----:B------:R-:W-:Y:S01]  /*12b10*/  LOP3.LUT R51, R51, R112, RZ, 0xc0, !PT ;  /* 0x0000007033337212 */ /* 0x000fe200078ec0ff */
[--C-:B------:R-:W-:Y:S01]  /*12b20*/  FFMA.FTZ R143, R38, c[0x0][0x23c], -R177.reuse ;  /* 0x00008f00268f7a23 */ /* 0x100fe200000108b1 */
[----:B------:R-:W-:Y:S01]  /*12b30*/  LOP3.LUT R100, R108, R100, RZ, 0xc0, !PT ;  /* 0x000000646c647212 */ /* 0x000fe200078ec0ff */
[----:B------:R-:W-:Y:S01]  /*12b40*/  FFMA.FTZ R177, R55, c[0x0][0x23c], -R177 ;  /* 0x00008f0037b17a23 */ /* 0x000fe200000108b1 */
[----:B------:R-:W-:Y:S01]  /*12b50*/  F2FP.BF16.PACK_AB R108, R174, R171 ;  /* 0x000000abae6c723e */ /* 0x000fe200000010ff */
[----:B------:R-:W-:Y:S01]  /*12b60*/  FFMA.FTZ R151, R40, c[0x0][0x23c], -R170 ;  /* 0x00008f0028977a23 */ /* 0x000fe200000108aa */
[--C-:B-1----:R-:W-:Y:S01]  /*12b70*/  HSET2.LE.AND R49, R116, R220.reuse, PT ;  /* 0x000000dc74317233 */ /* 0x102fe20003803000 */
[----:B------:R-:W-:Y:S01]  /*12b80*/  MUFU.EX2 R143, R143 ;  /* 0x0000008f008f7308 */ /* 0x000fe20000000800 */
[----:B------:R-:W-:Y:S01]  /*12b90*/  LOP3.LUT R48, R48, R108, RZ, 0xc0, !PT ;  /* 0x0000006c30307212 */ /* 0x000fe200078ec0ff */
[-C--:B---3--:R-:W-:Y:S01]  /*12ba0*/  HMMA.16816.F32.BF16 R4, R100, R104.reuse, R4 ;  /* 0x000000686404723c */ /* 0x088fe20000041804 */
[----:B------:R-:W1:Y:S01]  /*12bb0*/  LDSM.16.MT88.4 R108, [R186+0x6800] ;  /* 0x00680000ba6c783b */ /* 0x000e620000004200 */
[----:B------:R-:W-:Y:S01]  /*12bc0*/  LOP3.LUT R49, R49, R50, RZ, 0xc0, !PT ;  /* 0x0000003231317212 */ /* 0x000fe200078ec0ff */
[--C-:B------:R-:W-:Y:S01]  /*12bd0*/  HSET2.LE.AND R50, R113, R220.reuse, PT ;  /* 0x000000dc71327233 */ /* 0x100fe20003803000 */
[----:B------:R-:W-:Y:S01]  /*12be0*/  F2FP.BF16.PACK_AB R113, R178, R176 ;  /* 0x000000b0b271723e */ /* 0x000fe200000010ff */
[----:B------:R-:W-:Y:S02]  /*12bf0*/  FFMA.FTZ R179, R53, c[0x0][0x23c], -R179 ;  /* 0x00008f0035b37a23 */ /* 0x000fe400000108b3 */
[----:B------:R-:W-:Y:S01]  /*12c00*/  FFMA.FTZ R165, R3, R223, R165 ;  /* 0x000000df03a57223 */ /* 0x000fe200000100a5 */
[----:B------:R-:W-:Y:S01]  /*12c10*/  LOP3.LUT R50, R50, R113, RZ, 0xc0, !PT ;  /* 0x0000007132327212 */ /* 0x000fe200078ec0ff */
[----:B------:R-:W-:Y:S03]  /*12c20*/  MUFU.EX2 R150, R150 ;  /* 0x0000009600967308 */ /* 0x000fe60000000800 */
[----:B------:R-:W-:Y:S02]  /*12c30*/  FFMA.FTZ R161, R2, R222, R161 ;  /* 0x000000de02a17223 */ /* 0x000fe400000100a1 */
[----:B------:R-:W-:Y:S01]  /*12c40*/  FADD.FTZ R154, R157, R154 ;  /* 0x0000009a9d9a7221 */ /* 0x000fe20000010000 */
[C---:B------:R-:W-:Y:S01]  /*12c50*/  HMMA.16816.F32.BF16 R8, R48.reuse, R104, R8 ;  /* 0x000000683008723c */ /* 0x040fe20000041808 */
[----:B------:R-:W-:Y:S02]  /*12c60*/  FADD.FTZ R156, R155, R156 ;  /* 0x0000009c9b9c7221 */ /* 0x000fe40000010000 */
[----:B------:R-:W-:Y:S01]  /*12c70*/  FADD.FTZ R165, R164, R165 ;  /* 0x000000a5a4a57221 */ /* 0x000fe20000010000 */
[----:B------:R-:W-:Y:S01]  /*12c80*/  MUFU.EX2 R141, R141 ;  /* 0x0000008d008d7308 */ /* 0x000fe20000000800 */
[----:B------:R-:W-:Y:S02]  /*12c90*/  FADD.FTZ R161, R160, R161 ;  /* 0x000000a1a0a17221 */ /* 0x000fe40000010000 */
[----:B------:R-:W-:Y:S01]  /*12ca0*/  IMAD.WIDE.U32 R104, R241, -0x326172a9, RZ ;  /* 0xcd9e8d57f1687825 */ /* 0x000fe200078e00ff */
[-C--:B------:R-:W-:Y:S04]  /*12cb0*/  HMMA.16816.F32.BF16 R12, R48, R106.reuse, R12 ;  /* 0x0000006a300c723c */ /* 0x080fe8000004180c */
[----:B------:R-:W-:Y:S01]  /*12cc0*/  LOP3.LUT R116, R105, UR15, R232, 0x96, !PT ;  /* 0x0000000f69747c12 */ /* 0x000fe2000f8e96e8 */
[----:B------:R-:W-:Y:S01]  /*12cd0*/  FFMA.FTZ R241, R41, c[0x0][0x23c], -R170 ;  /* 0x00008f0029f17a23 */ /* 0x000fe200000108aa */
[----:B------:R-:W-:Y:S01]  /*12ce0*/  LOP3.LUT R118, R245, UR13, R104, 0x96, !PT ;  /* 0x0000000df5767c12 */ /* 0x000fe2000f8e9668 */
[----:B------:R-:W-:Y:S01]  /*12cf0*/  MUFU.EX2 R142, R142 ;  /* 0x0000008e008e7308 */ /* 0x000fe20000000800 */
[C---:B------:R-:W-:Y:S01]  /*12d00*/  HMMA.16816.F32.BF16 R16, R100.reuse, R106, R16 ;  /* 0x0000006a6410723c */ /* 0x040fe20000041810 */
[----:B------:R-:W-:Y:S03]  /*12d10*/  LOP3.LUT R37, R105, UR15, R228, 0x96, !PT ;  /* 0x0000000f69257c12 */ /* 0x000fe6000f8e96e4 */
[----:B------:R-:W-:Y:S01]  /*12d20*/  LOP3.LUT R36, R243, UR13, R104, 0x96, !PT ;  /* 0x0000000df3247c12 */ /* 0x000fe2000f8e9668 */
[----:B------:R-:W-:Y:S01]  /*12d30*/  IMAD.WIDE.U32 R116, R116, -0x2daee0ad, RZ ;  /* 0xd2511f5374747825 */ /* 0x000fe200078e00ff */
[----:B------:R-:W2:Y:S03]  /*12d40*/  LDSM.16.MT88.4 R104, [R185+0x6800] ;  /* 0x00680000b968783b */ /* 0x000ea60000004200 */
[----:B------:R-:W-:Y:S01]  /*12d50*/  IMAD.WIDE.U32 R112, R37, -0x2daee0ad, RZ ;  /* 0xd2511f5325707825 */ /* 0x000fe200078e00ff */
[-C--:B-1----:R-:W-:Y:S01]  /*12d60*/  HMMA.16816.F32.BF16 R32, R100, R108.reuse, R32 ;  /* 0x0000006c6420723c */ /* 0x082fe20000041820 */
[----:B------:R-:W-:Y:S01]  /*12d70*/  MUFU.EX2 R151, R151 ;  /* 0x0000009700977308 */ /* 0x000fe20000000800 */
[----:B------:R-:W-:Y:S01]  /*12d80*/  LOP3.LUT R38, R117, UR12, R230, 0x96, !PT ;  /* 0x0000000c75267c12 */ /* 0x000fe2000f8e96e6 */
[----:B------:R-:W-:Y:S04]  /*12d90*/  IMAD.WIDE.U32 R36, R36, -0x2daee0ad, RZ ;  /* 0xd2511f5324247825 */ /* 0x000fe800078e00ff */
[----:B------:R-:W-:Y:S01]  /*12da0*/  IMAD.WIDE.U32 R118, R118, -0x2daee0ad, RZ ;  /* 0xd2511f5376767825 */ /* 0x000fe200078e00ff */
[C---:B------:R-:W-:Y:S01]  /*12db0*/  HMMA.16816.F32.BF16 R68, R48.reuse, R108, R68 ;  /* 0x0000006c3044723c */ /* 0x040fe20000041844 */
[----:B------:R-:W-:Y:S02]  /*12dc0*/  LOP3.LUT R112, R37, UR10, R112, 0x96, !PT ;  /* 0x0000000a25707c12 */ /* 0x000fe4000f8e9670 */
[----:B------:R-:W1:Y:S01]  /*12dd0*/  MUFU.EX2 R241, R241 ;  /* 0x000000f100f17308 */ /* 0x000e620000000800 */
[----:B------:R-:W-:Y:S01]  /*12de0*/  IMAD.WIDE.U32 R114, R38, -0x326172a9, RZ ;  /* 0xcd9e8d5726727825 */ /* 0x000fe200078e00ff */
[----:B------:R-:W-:Y:S02]  /*12df0*/  LOP3.LUT R38, R113, UR12, R226, 0x96, !PT ;  /* 0x0000000c71267c12 */ /* 0x000fe4000f8e96e2 */
[----:B------:R-:W-:Y:S01]  /*12e00*/  LOP3.LUT R116, R119, UR10, R116, 0x96, !PT ;  /* 0x0000000a77747c12 */ /* 0x000fe2000f8e9674 */
        /* <DEDUP_REMOVED lines=12> */
[----:B------:R-:W3:Y:S01]  /*12ed0*/  MUFU.EX2 R140, R140 ;  /* 0x0000008c008c7308 */ /* 0x000ee20000000800 */
[-C--:B--2---:R-:W-:Y:S02]  /*12ee0*/  HMMA.16816.F32.BF16 R20, R100, R104.reuse, R20 ;  /* 0x000000686414723c */ /* 0x084fe40000041814 */
[----:B------:R-:W-:Y:S01]  /*12ef0*/  IMAD.WIDE.U32 R108, R108, -0x2daee0ad, RZ ;  /* 0xd2511f536c6c7825 */ /* 0x000fe200078e00ff */
[----:B------:R-:W-:Y:S02]  /*12f00*/  LOP3.LUT R41, R121, UR8, R36, 0x96, !PT ;  /* 0x0000000879297c12 */ /* 0x000fe4000f8e9624 */
[----:B------:R-:W2:Y:S01]  /*12f10*/  LDSM.16.MT88.4 R36, [R184+0x6800] ;  /* 0x00680000b824783b */ /* 0x000ea20000004200 */
[----:B------:R-:W-:Y:S01]  /*12f20*/  IMAD.WIDE.U32 R114, R114, -0x2daee0ad, RZ ;  /* 0xd2511f5372727825 */ /* 0x000fe200078e00ff */
[----:B------:R-:W-:Y:S01]  /*12f30*/  LOP3.LUT R113, R245, UR8, R118, 0x96, !PT ;  /* 0x00000008f5717c12 */ /* 0x000fe2000f8e9676 */
[C---:B------:R-:W-:Y:S01]  /*12f40*/  HMMA.16816.F32.BF16 R80, R48.reuse, R104, R80 ;  /* 0x000000683050723c */ /* 0x040fe20000041850 */
[----:B------:R-:W-:Y:S01]  /*12f50*/  LOP3.LUT R120, R109, UR6, R120, 0x96, !PT ;  /* 0x000000066d787c12 */ /* 0x000fe2000f8e9678 */
[----:B------:R-:W-:Y:S02]  /*12f60*/  MUFU.EX2 R248, R248 ;  /* 0x000000f800f87308 */ /* 0x000fe40000000800 */
[----:B------:R-:W-:Y:S01]  /*12f70*/  LOP3.LUT R40, R115, UR6, R244, 0x96, !PT ;  /* 0x0000000673287c12 */ /* 0x000fe2000f8e96f4 */
[----:B------:R-:W-:Y:S01]  /*12f80*/  IMAD.WIDE.U32 R110, R113, -0x326172a9, RZ ;  /* 0xcd9e8d57716e7825 */ /* 0x000fe200078e00ff */
[----:B-1----:R-:W-:Y:S02]  /*12f90*/  F2FP.BF16.PACK_AB R65, R241, R151 ;  /* 0x00000097f141723e */ /* 0x002fe400000010ff */
[-C--:B------:R-:W-:Y:S01]  /*12fa0*/  HMMA.16816.F32.BF16 R84, R48, R106.reuse, R84 ;  /* 0x0000006a3054723c */ /* 0x080fe20000041854 */
[----:B------:R-:W-:Y:S03]  /*12fb0*/  IMAD.WIDE.U32 R118, R40, -0x326172a9, RZ ;  /* 0xcd9e8d5728767825 */ /* 0x000fe600078e00ff */
[----:B------:R-:W-:Y:S01]  /*12fc0*/  MUFU.EX2 R249, R249 ;  /* 0x000000f900f97308 */ /* 0x000fe20000000800 */
[----:B------:R-:W-:Y:S01]  /*12fd0*/  IMAD.WIDE.U32 R120, R120, -0x326172a9, RZ ;  /* 0xcd9e8d5778787825 */ /* 0x000fe200078e00ff */
[----:B------:R-:W-:Y:S02]  /*12fe0*/  LOP3.LUT R113, R118, 0xffff, RZ, 0xc0, !PT ;  /* 0x0000ffff76717812 */ /* 0x000fe400078ec0ff */
[C---:B------:R-:W-:Y:S01]  /*12ff0*/  HMMA.16816.F32.BF16 R24, R100.reuse, R106, R24 ;  /* 0x0000006a6418723c */ /* 0x040fe20000041818 */
[----:B------:R-:W-:Y:S03]  /*13000*/  IMAD.WIDE.U32 R104, R41, -0x326172a9, RZ ;  /* 0xcd9e8d5729687825 */ /* 0x000fe600078e00ff */
[--C-:B------:R-:W-:Y:S01]  /*13010*/  SHF.R.U32.HI R115, RZ, 0x10, R118.reuse ;  /* 0x00000010ff737819 */ /* 0x100fe20000011676 */
[--C-:B------:R-:W-:Y:S01]  /*13020*/  FFMA.FTZ R242, R42, c[0x0][0x23c], -R167.reuse ;  /* 0x00008f002af27a23 */ /* 0x100fe200000108a7 */
[----:B------:R-:W-:Y:S01]  /*13030*/  LOP3.LUT R42, R118, 0xff, RZ, 0xc0, !PT ;  /* 0x000000ff762a7812 */ /* 0x000fe200078ec0ff */
[--C-:B------:R-:W-:Y:S01]  /*13040*/  FFMA.FTZ R243, R43, c[0x0][0x23c], -R167.reuse ;  /* 0x00008f002bf37a23 */ /* 0x100fe200000108a7 */
[----:B------:R-:W-:Y:S01]  /*13050*/  SHF.R.U32.HI R43, RZ, 0x18, R118 ;  /* 0x00000018ff2b7819 */ /* 0x000fe20000011676 */
[--C-:B------:R-:W-:Y:S01]  /*13060*/  FFMA.FTZ R244, R44, c[0x0][0x23c], -R170.reuse ;  /* 0x00008f002cf47a23 */ /* 0x100fe200000108aa */
[----:B------:R-:W-:Y:S02]  /*13070*/  MUFU.EX2 R250, R250 ;  /* 0x000000fa00fa7308 */ /* 0x000fe40000000800 */
[----:B------:R-:W-:Y:S01]  /*13080*/  LOP3.LUT R118, R120, 0xffff, RZ, 0xc0, !PT ;  /* 0x0000ffff78767812 */ /* 0x000fe200078ec0ff */
[----:B------:R-:W-:Y:S01]  /*13090*/  FFMA.FTZ R245, R45, c[0x0][0x23c], -R170 ;  /* 0x00008f002df57a23 */ /* 0x000fe200000108aa */
[----:B------:R-:W-:Y:S01]  /*130a0*/  LOP3.LUT R40, R119, UR16, R110, 0x96, !PT ;  /* 0x0000001077287c12 */ /* 0x000fe2000f8e966e */
[----:B------:R-:W-:Y:S01]  /*130b0*/  FFMA.FTZ R170, R61, c[0x0][0x23c], -R170 ;  /* 0x00008f003daa7a23 */ /* 0x000fe200000108aa */
[----:B------:R-:W-:Y:S01]  /*130c0*/  SHF.R.U32.HI R44, RZ, 0x8, R118 ;  /* 0x00000008ff2c7819 */ /* 0x000fe20000011676 */
[----:B------:R-:W-:Y:S01]  /*130d0*/  FFMA.FTZ R167, R63, c[0x0][0x23c], -R167 ;  /* 0x00008f003fa77a23 */ /* 0x000fe200000108a7 */
[----:B------:R-:W-:Y:S01]  /*130e0*/  LOP3.LUT R41, R121, UR16, R104, 0x96, !PT ;  /* 0x0000001079297c12 */ /* 0x000fe2000f8e9668 */
[----:B------:R-:W-:Y:S01]  /*130f0*/  FADD.FTZ R154, R138, R154 ;  /* 0x0000009a8a9a7221 */ /* 0x000fe20000010000 */
[-C--:B--2---:R-:W-:Y:S01]  /*13100*/  HMMA.16816.F32.BF16 R88, R100, R36.reuse, R88 ;  /* 0x000000246458723c */ /* 0x084fe20000041858 */
[----:B------:R-:W-:Y:S01]  /*13110*/  LOP3.LUT R110, R120, 0xff, RZ, 0xc0, !PT ;  /* 0x000000ff786e7812 */ /* 0x000fe200078ec0ff */
[----:B------:R-:W-:Y:S01]  /*13120*/  MUFU.EX2 R242, R242 ;  /* 0x000000f200f27308 */ /* 0x000fe20000000800 */
[----:B------:R-:W-:Y:S01]  /*13130*/  SHF.R.U32.HI R117, RZ, 0x10, R120 ;  /* 0x00000010ff757819 */ /* 0x000fe20000011678 */
[----:B------:R-:W-:Y:S01]  /*13140*/  FADD.FTZ R156, R152, R156 ;  /* 0x0000009c989c7221 */ /* 0x000fe20000010000 */
[----:B------:R-:W-:Y:S01]  /*13150*/  LOP3.LUT R45, R40, 0xffff, RZ, 0xc0, !PT ;  /* 0x0000ffff282d7812 */ /* 0x000fe200078ec0ff */
[----:B------:R-:W-:Y:S01]  /*13160*/  FADD.FTZ R165, R163, R165 ;  /* 0x000000a5a3a57221 */ /* 0x000fe20000010000 */
[----:B------:R-:W-:Y:S01]  /*13170*/  PRMT R110, R110, 0x5410, R44 ;  /* 0x000054106e6e7816 */ /* 0x000fe2000000002c */
[C---:B------:R-:W-:Y:S01]  /*13180*/  HMMA.16816.F32.BF16 R92, R48.reuse, R36, R92 ;  /* 0x00000024305c723c */ /* 0x040fe2000004185c */
[----:B------:R-:W-:Y:S03]  /*13190*/  SHF.R.U32.HI R44, RZ, 0x10, R41 ;  /* 0x00000010ff2c7819 */ /* 0x000fe60000011629 */
[----:B------:R-:W-:Y:S01]  /*131a0*/  SHF.R.U32.HI R113, RZ, 0x8, R113 ;  /* 0x00000008ff717819 */ /* 0x000fe20000011671 */
[----:B------:R-:W1:Y:S01]  /*131b0*/  MUFU.EX2 R243, R243 ;  /* 0x000000f300f37308 */ /* 0x000e620000000800 */
[----:B------:R-:W-:Y:S01]  /*131c0*/  LOP3.LUT R115, R115, 0xff, RZ, 0xc0, !PT ;  /* 0x000000ff73737812 */ /* 0x000fe200078ec0ff */
[----:B------:R-:W-:Y:S01]  /*131d0*/  FADD.FTZ R161, R159, R161 ;  /* 0x000000a19fa17221 */ /* 0x000fe20000010000 */
[-C--:B------:R-:W-:Y:S01]  /*131e0*/  HMMA.16816.F32.BF16 R28, R48, R38.reuse, R28 ;  /* 0x00000026301c723c */ /* 0x080fe2000004181c */
[----:B------:R-:W-:Y:S01]  /*131f0*/  LOP3.LUT R117, R117, 0xff, RZ, 0xc0, !PT ;  /* 0x000000ff75757812 */ /* 0x000fe200078ec0ff */
[----:B------:R-:W-:Y:S02]  /*13200*/  LDSM.16.MT88.4 R48, [R186+0x7000] ;  /* 0x00700000ba30783b */ /* 0x000fe40000004200 */
[----:B------:R-:W-:Y:S01]  /*13210*/  SHF.R.U32.HI R109, RZ, 0x18, R120 ;  /* 0x00000018ff6d7819 */ /* 0x000fe20000011678 */
[----:B------:R-:W-:Y:S01]  /*13220*/  FADD.FTZ R154, R153, R154 ;  /* 0x0000009a999a7221 */ /* 0x000fe20000010000 */
[----:B------:R-:W-:Y:S01]  /*13230*/  SHF.R.U32.HI R107, RZ, 0x18, R40 ;  /* 0x00000018ff6b7819 */ /* 0x000fe20000011628 */
[----:B------:R-:W-:Y:S01]  /*13240*/  MUFU.EX2 R244, R244 ;  /* 0x000000f400f47308 */ /* 0x000fe20000000800 */
[----:B------:R-:W-:Y:S01]  /*13250*/  HMMA.16816.F32.BF16 R96, R100, R38, R96 ;  /* 0x000000266460723c */ /* 0x000fe20000041860 */
[----:B------:R-:W-:Y:S03]  /*13260*/  LOP3.LUT R106, R41, 0xff, RZ, 0xc0, !PT ;  /* 0x000000ff296a7812 */ /* 0x000fe600078ec0ff */
[----:B------:R-:W-:Y:S01]  /*13270*/  SHF.R.U32.HI R104, RZ, 0x18, R41 ;  /* 0x00000018ff687819 */ /* 0x000fe20000011629 */
[----:B------:R-:W-:Y:S01]  /*13280*/  FADD.FTZ R156, R139, R156 ;  /* 0x0000009c8b9c7221 */ /* 0x000fe20000010000 */
[----:B------:R-:W-:Y:S01]  /*13290*/  PRMT R42, R42, 0x5410, R113 ;  /* 0x000054102a2a7816 */ /* 0x000fe20000000071 */
[--C-:B------:R-:W-:Y:S01]  /*132a0*/  HSET2.LE.AND R38, R110, R220.reuse, PT ;  /* 0x000000dc6e267233 */ /* 0x100fe20003803000 */
[----:B------:R-:W-:Y:S01]  /*132b0*/  LOP3.LUT R113, R40, 0xff, RZ, 0xc0, !PT ;  /* 0x000000ff28717812 */ /* 0x000fe200078ec0ff */
[----:B------:R-:W2:Y:S03]  /*132c0*/  MUFU.EX2 R245, R245 ;  /* 0x000000f500f57308 */ /* 0x000ea60000000800 */
[----:B------:R-:W-:Y:S01]  /*132d0*/  PRMT R43, R115, 0x5410, R43 ;  /* 0x00005410732b7816 */ /* 0x000fe2000000002b */
[--C-:B------:R-:W-:Y:S01]  /*132e0*/  HSET2.LE.AND R42, R42, R220.reuse, PT ;  /* 0x000000dc2a2a7233 */ /* 0x100fe20003803000 */
[----:B------:R-:W-:Y:S01]  /*132f0*/  LOP3.LUT R115, R41, 0xffff, RZ, 0xc0, !PT ;  /* 0x0000ffff29737812 */ /* 0x000fe200078ec0ff */
[----:B------:R-:W-:Y:S01]  /*13300*/  FADD.FTZ R165, R162, R165 ;  /* 0x000000a5a2a57221 */ /* 0x000fe20000010000 */
[----:B------:R-:W-:Y:S01]  /*13310*/  LOP3.LUT R41, R44, 0xff, RZ, 0xc0, !PT ;  /* 0x000000ff2c297812 */ /* 0x000fe200078ec0ff */
[--C-:B------:R-:W-:Y:S01]  /*13320*/  HSET2.LE.AND R43, R43, R220.reuse, PT ;  /* 0x000000dc2b2b7233 */ /* 0x100fe20003803000 */
[----:B------:R-:W-:Y:S01]  /*13330*/  PRMT R109, R117, 0x5410, R109 ;  /* 0x00005410756d7816 */ /* 0x000fe2000000006d */
[----:B------:R-:W4:Y:S01]  /*13340*/  MUFU.EX2 R251, R251 ;  /* 0x000000fb00fb7308 */ /* 0x000f220000000800 */
[----:B------:R-:W-:Y:S01]  /*13350*/  SHF.R.U32.HI R117, RZ, 0x10, R40 ;  /* 0x00000010ff757819 */ /* 0x000fe20000011628 */
[----:B------:R-:W-:Y:S01]  /*13360*/  FADD.FTZ R161, R158, R161 ;  /* 0x000000a19ea17221 */ /* 0x000fe20000010000 */
[----:B------:R-:W-:Y:S01]  /*13370*/  SHF.R.U32.HI R40, RZ, 0x8, R45 ;  /* 0x00000008ff287819 */ /* 0x000fe2000001162d */
[--C-:B------:R-:W-:Y:S01]  /*13380*/  HSET2.LE.AND R39, R109, R220.reuse, PT ;  /* 0x000000dc6d277233 */ /* 0x100fe20003803000 */
[----:B------:R-:W5:Y:S01]  /*13390*/  LDSM.16.MT88.4 R44, [R188+0x7000] ;  /* 0x00700000bc2c783b */ /* 0x000f620000004200 */
[----:B------:R-:W-:Y:S01]  /*133a0*/  LOP3.LUT R117, R117, 0xff, RZ, 0xc0, !PT ;  /* 0x000000ff75757812 */ /* 0x000fe200078ec0ff */
[----:B------:R-:W-:Y:S01]  /*133b0*/  FADD.FTZ R154, R147, R154 ;  /* 0x0000009a939a7221 */ /* 0x000fe20000010000 */
[----:B------:R-:W-:Y:S01]  /*133c0*/  PRMT R40, R113, 0x5410, R40 ;  /* 0x0000541071287816 */ /* 0x000fe20000000028 */
[----:B------:R-:W-:Y:S01]  /*133d0*/  FADD.FTZ R156, R168, R156 ;  /* 0x0000009ca89c7221 */ /* 0x000fe20000010000 */
[----:B------:R-:W-:Y:S01]  /*133e0*/  PRMT R107, R117, 0x5410, R107 ;  /* 0x00005410756b7816 */ /* 0x000fe2000000006b */
[----:B------:R-:W-:Y:S01]  /*133f0*/  MUFU.EX2 R252, R252 ;  /* 0x000000fc00fc7308 */ /* 0x000fe20000000800 */
[----:B------:R-:W-:Y:S01]  /*13400*/  SHF.R.U32.HI R115, RZ, 0x8, R115 ;  /* 0x00000008ff737819 */ /* 0x000fe20000011673 */
[--C-:B------:R-:W-:Y:S01]  /*13410*/  HSET2.LE.AND R40, R40, R220.reuse, PT ;  /* 0x000000dc28287233 */ /* 0x100fe20003803000 */
[----:B------:R-:W-:Y:S01]  /*13420*/  PRMT R104, R41, 0x5410, R104 ;  /* 0x0000541029687816 */ /* 0x000fe20000000068 */
[----:B------:R-:W-:Y:S01]  /*13430*/  FADD.FTZ R165, R171, R165 ;  /* 0x000000a5aba57221 */ /* 0x000fe20000010000 */
[----:B------:R-:W-:Y:S01]  /*13440*/  F2FP.BF16.PACK_AB R41, R148, R239 ;  /* 0x000000ef9429723e */ /* 0x000fe200000010ff */
[----:B------:R-:W-:Y:S01]  /*13450*/  FADD.FTZ R161, R173, R161 ;  /* 0x000000a1ada17221 */ /* 0x000fe20000010000 */
[----:B---3--:R-:W-:Y:S01]  /*13460*/  F2FP.BF16.PACK_AB R37, R140, R149 ;  /* 0x000000958c25723e */ /* 0x008fe200000010ff */
[----:B------:R-:W-:Y:S01]  /*13470*/  FADD.FTZ R154, R169, R154 ;  /* 0x0000009aa99a7221 */ /* 0x000fe20000010000 */
[----:B------:R-:W-:Y:S01]  /*13480*/  PRMT R106, R106, 0x5410, R115 ;  /* 0x000054106a6a7816 */ /* 0x000fe20000000073 */
[----:B------:R-:W3:Y:S01]  /*13490*/  MUFU.EX2 R179, R179 ;  /* 0x000000b300b37308 */ /* 0x000ee20000000800 */
[----:B------:R-:W-:Y:S01]  /*134a0*/  F2FP.BF16.PACK_AB R36, R142, R141 ;  /* 0x0000008d8e24723e */ /* 0x000fe200000010ff */
[----:B------:R-:W-:Y:S01]  /*134b0*/  FADD.FTZ R156, R172, R156 ;  /* 0x0000009cac9c7221 */ /* 0x000fe20000010000 */
[----:B------:R-:W-:Y:S01]  /*134c0*/  LOP3.LUT R42, R42, R41, RZ, 0xc0, !PT ;  /* 0x000000292a2a7212 */ /* 0x000fe200078ec0ff */
[--C-:B------:R-:W-:Y:S01]  /*134d0*/  HSET2.LE.AND R41, R107, R220.reuse, PT ;  /* 0x000000dc6b297233 */ /* 0x100fe20003803000 */
[----:B------:R-:W-:Y:S01]  /*134e0*/  LOP3.LUT R43, R43, R37, RZ, 0xc0, !PT ;  /* 0x000000252b2b7212 */ /* 0x000fe200078ec0ff */
[--C-:B------:R-:W-:Y:S01]  /*134f0*/  HSET2.LE.AND R37, R104, R220.reuse, PT ;  /* 0x000000dc68257233 */ /* 0x100fe20003803000 */
[----:B------:R-:W-:Y:S01]  /*13500*/  F2FP.BF16.PACK_AB R104, R150, R143 ;  /* 0x0000008f9668723e */ /* 0x000fe200000010ff */
[----:B------:R-:W-:Y:S01]  /*13510*/  FADD.FTZ R165, R174, R165 ;  /* 0x000000a5aea57221 */ /* 0x000fe20000010000 */
[----:B------:R-:W-:Y:S01]  /*13520*/  LOP3.LUT R40, R40, R36, RZ, 0xc0, !PT ;  /* 0x0000002428287212 */ /* 0x000fe200078ec0ff */
[--C-:B------:R-:W-:Y:S01]  /*13530*/  HSET2.LE.AND R36, R106, R220.reuse, PT ;  /* 0x000000dc6a247233 */ /* 0x100fe20003803000 */
[----:B------:R-:W-:Y:S01]  /*13540*/  LOP3.LUT R41, R41, R104, RZ, 0xc0, !PT ;  /* 0x0000006829297212 */ /* 0x000fe200078ec0ff */
[----:B------:R-:W3:Y:S01]  /*13550*/  MUFU.EX2 R177, R177 ;  /* 0x000000b100b17308 */ /* 0x000ee20000000800 */
[----:B-1----:R-:W-:Y:S01]  /*13560*/  F2FP.BF16.PACK_AB R64, R243, R242 ;  /* 0x000000f2f340723e */ /* 0x002fe200000010ff */
[----:B------:R-:W-:Y:S01]  /*13570*/  FADD.FTZ R161, R175, R161 ;  /* 0x000000a1afa17221 */ /* 0x000fe20000010000 */
[----:B------:R-:W-:Y:S01]  /*13580*/  LOP3.LUT R36, R36, R65, RZ, 0xc0, !PT ;  /* 0x0000004124247212 */ /* 0x000fe200078ec0ff */
[----:B------:R-:W-:Y:S01]  /*13590*/  FADD.FTZ R154, R166, R154 ;  /* 0x0000009aa69a7221 */ /* 0x000fe20000010000 */
[----:B--2---:R-:W-:Y:S01]  /*135a0*/  F2FP.BF16.PACK_AB R65, R245, R244 ;  /* 0x000000f4f541723e */ /* 0x004fe200000010ff */
[----:B------:R-:W-:Y:S01]  /*135b0*/  FADD.FTZ R156, R144, R156 ;  /* 0x0000009c909c7221 */ /* 0x000fe20000010000 */
[----:B------:R-:W-:Y:S01]  /*135c0*/  LOP3.LUT R37, R37, R64, RZ, 0xc0, !PT ;  /* 0x0000004025257212 */ /* 0x000fe200078ec0ff */
[----:B------:R-:W-:Y:S01]  /*135d0*/  FADD.FTZ R165, R176, R165 ;  /* 0x000000a5b0a57221 */ /* 0x000fe20000010000 */
[----:B------:R-:W-:Y:S01]  /*135e0*/  F2FP.BF16.PACK_AB R64, R247, R246 ;  /* 0x000000f6f740723e */ /* 0x000fe200000010ff */
[----:B------:R-:W-:Y:S01]  /*135f0*/  MUFU.EX2 R56, R56 ;  /* 0x0000003800387308 */ /* 0x000fe20000000800 */
[----:B------:R-:W-:Y:S01]  /*13600*/  LOP3.LUT R38, R38, R65, RZ, 0xc0, !PT ;  /* 0x0000004126267212 */ /* 0x000fe200078ec0ff */
[-C--:B-----5:R-:W-:Y:S01]  /*13610*/  HMMA.16816.F32.BF16 R4, R40, R44.reuse, R4 ;  /* 0x0000002c2804723c */ /* 0x0a0fe20000041804 */
[----:B------:R-:W-:Y:S01]  /*13620*/  LOP3.LUT R39, R39, R64, RZ, 0xc0, !PT ;  /* 0x0000004027277212 */ /* 0x000fe200078ec0ff */
[----:B------:R-:W-:Y:S01]  /*13630*/  FADD.FTZ R161, R238, R161 ;  /* 0x000000a1eea17221 */ /* 0x000fe20000010000 */
[----:B------:R-:W1:Y:S01]  /*13640*/  LDSM.16.MT88.4 R64, [R185+0x7000] ;  /* 0x00700000b940783b */ /* 0x000e620000004200 */
[----:B------:R-:W-:Y:S01]  /*13650*/  LOP3.LUT R110, R111, UR7, R116, 0x96, !PT ;  /* 0x000000076f6e7c12 */ /* 0x000fe2000f8e9674 */
[----:B------:R-:W-:Y:S01]  /*13660*/  FADD.FTZ R154, R145, R154 ;  /* 0x0000009a919a7221 */ /* 0x000fe20000010000 */
[----:B------:R-:W-:Y:S01]  /*13670*/  LOP3.LUT R54, R105, UR7, R112, 0x96, !PT ;  /* 0x0000000769367c12 */ /* 0x000fe2000f8e9670 */
[----:B------:R-:W-:Y:S01]  /*13680*/  FADD.FTZ R156, R146, R156 ;  /* 0x0000009c929c7221 */ /* 0x000fe20000010000 */
[C---:B------:R-:W-:Y:S01]  /*13690*/  HMMA.16816.F32.BF16 R8, R36.reuse, R44, R8 ;  /* 0x0000002c2408723c */ /* 0x040fe20000041808 */
[----:B------:R-:W-:Y:S01]  /*136a0*/  IMAD.WIDE.U32 R110, R110, -0x2daee0ad, RZ ;  /* 0xd2511f536e6e7825 */ /* 0x000fe200078e00ff */
[----:B------:R-:W2:Y:S01]  /*136b0*/  MUFU.EX2 R57, R57 ;  /* 0x0000003900397308 */ /* 0x000ea20000000800 */
[----:B------:R-:W-:Y:S02]  /*136c0*/  LDSM.16.MT88.4 R116, [R188+0x7800] ;  /* 0x00780000bc74783b */ /* 0x000fe40000004200 */
[----:B------:R-:W-:Y:S01]  /*136d0*/  IMAD.WIDE.U32 R54, R54, -0x2daee0ad, RZ ;  /* 0xd2511f5336367825 */ /* 0x000fe200078e00ff */
[----:B------:R-:W-:Y:S02]  /*136e0*/  LOP3.LUT R52, R110, 0xffff, RZ, 0xc0, !PT ;  /* 0x0000ffff6e347812 */ /* 0x000fe400078ec0ff */
[-C--:B------:R-:W-:Y:S01]  /*136f0*/  HMMA.16816.F32.BF16 R12, R36, R46.reuse, R12 ;  /* 0x0000002e240c723c */ /* 0x080fe2000004180c */
[----:B------:R-:W-:Y:S02]  /*13700*/  LOP3.LUT R114, R111, UR17, R114, 0x96, !PT ;  /* 0x000000116f727c12 */ /* 0x000fe4000f8e9672 */
[----:B------:R-:W-:Y:S01]  /*13710*/  LDSM.16.MT88.4 R104, [R185+0x7800] ;  /* 0x00780000b968783b */ /* 0x000fe20000004200 */
[----:B------:R-:W-:Y:S01]  /*13720*/  LOP3.LUT R108, R55, UR17, R108, 0x96, !PT ;  /* 0x00000011376c7c12 */ /* 0x000fe2000f8e966c */
[----:B------:R-:W-:Y:S01]  /*13730*/  FADD.FTZ R165, R178, R165 ;  /* 0x000000a5b2a57221 */ /* 0x000fe20000010000 */
[----:B------:R-:W-:Y:S01]  /*13740*/  SHF.R.U32.HI R52, RZ, 0x8, R52 ;  /* 0x00000008ff347819 */ /* 0x000fe20000011634 */
[----:B------:R-:W-:Y:S01]  /*13750*/  MUFU.EX2 R58, R58 ;  /* 0x0000003a003a7308 */ /* 0x000fe20000000800 */
[C---:B------:R-:W-:Y:S01]  /*13760*/  HMMA.16816.F32.BF16 R16, R40.reuse, R46, R16 ;  /* 0x0000002e2810723c */ /* 0x040fe20000041810 */
[----:B------:R-:W-:Y:S02]  /*13770*/  LOP3.LUT R102, R54, 0xff, RZ, 0xc0, !PT ;  /* 0x000000ff36667812 */ /* 0x000fe400078ec0ff */
[----:B------:R-:W5:Y:S01]  /*13780*/  LDSM.16.MT88.4 R44, [R184+0x7000] ;  /* 0x00700000b82c783b */ /* 0x000f620000004200 */
[----:B------:R-:W-:Y:S01]  /*13790*/  SHF.R.U32.HI R103, RZ, 0x18, R54 ;  /* 0x00000018ff677819 */ /* 0x000fe20000011636 */
[----:B------:R-:W-:Y:S01]  /*137a0*/  FADD.FTZ R161, R240, R161 ;  /* 0x000000a1f0a17221 */ /* 0x000fe20000010000 */
[----:B------:R-:W-:Y:S01]  /*137b0*/  SHF.R.U32.HI R53, RZ, 0x10, R110 ;  /* 0x00000010ff357819 */ /* 0x000fe2000001166e */
[----:B------:R-:W-:Y:S01]  /*137c0*/  FADD.FTZ R154, R141, R154 ;  /* 0x0000009a8d9a7221 */ /* 0x000fe20000010000 */
[-C--:B------:R-:W-:Y:S01]  /*137d0*/  HMMA.16816.F32.BF16 R32, R40, R48.reuse, R32 ;  /* 0x000000302820723c */ /* 0x080fe20000041820 */
[C---:B------:R-:W-:Y:S01]  /*137e0*/  LOP3.LUT R61, R108.reuse, 0xffff, RZ, 0xc0, !PT ;  /* 0x0000ffff6c3d7812 */ /* 0x040fe200078ec0ff */
[----:B------:R-:W1:Y:S02]  /*137f0*/  MUFU.EX2 R59, R59 ;  /* 0x0000003b003b7308 */ /* 0x000e640000000800 */
[----:B------:R-:W-:Y:S01]  /*13800*/  LOP3.LUT R53, R53, 0xff, RZ, 0xc0, !PT ;  /* 0x000000ff35357812 */ /* 0x000fe200078ec0ff */
[----:B------:R-:W-:Y:S01]  /*13810*/  FADD.FTZ R156, R143, R156 ;  /* 0x0000009c8f9c7221 */ /* 0x000fe20000010000 */
[----:B------:R-:W-:Y:S01]  /*13820*/  SHF.R.U32.HI R101, RZ, 0x10, R108 ;  /* 0x00000010ff657819 */ /* 0x000fe2000001166c */
[----:B------:R-:W-:Y:S01]  /*13830*/  FADD.FTZ R165, R151, R165 ;  /* 0x000000a597a57221 */ /* 0x000fe20000010000 */
[C---:B------:R-:W-:Y:S01]  /*13840*/  HMMA.16816.F32.BF16 R68, R36.reuse, R48, R68 ;  /* 0x000000302444723c */ /* 0x040fe20000041844 */
[----:B------:R-:W-:Y:S03]  /*13850*/  LOP3.LUT R100, R108, 0xff, RZ, 0xc0, !PT ;  /* 0x000000ff6c647812 */ /* 0x000fe600078ec0ff */
[----:B------:R-:W-:Y:S01]  /*13860*/  MUFU.EX2 R60, R60 ;  /* 0x0000003c003c7308 */ /* 0x000fe20000000800 */
[----:B------:R-:W-:Y:S01]  /*13870*/  SHF.R.U32.HI R61, RZ, 0x8, R61 ;  /* 0x00000008ff3d7819 */ /* 0x000fe2000001163d */
[----:B------:R-:W-:Y:S01]  /*13880*/  FADD.FTZ R161, R242, R161 ;  /* 0x000000a1f2a17221 */ /* 0x000fe20000010000 */
[----:B------:R-:W-:Y:S01]  /*13890*/  LOP3.LUT R48, R54, 0xffff, RZ, 0xc0, !PT ;  /* 0x0000ffff36307812 */ /* 0x000fe200078ec0ff */
[-C--:B------:R-:W-:Y:S01]  /*138a0*/  HMMA.16816.F32.BF16 R72, R36, R50.reuse, R72 ;  /* 0x000000322448723c */ /* 0x080fe20000041848 */
[----:B------:R-:W-:Y:S03]  /*138b0*/  SHF.R.U32.HI R49, RZ, 0x10, R54 ;  /* 0x00000010ff317819 */ /* 0x000fe60000011636 */
[----:B------:R-:W-:Y:S01]  /*138c0*/  LOP3.LUT R54, R114, 0xffff, RZ, 0xc0, !PT ;  /* 0x0000ffff72367812 */ /* 0x000fe200078ec0ff */
[----:B------:R-:W-:Y:S01]  /*138d0*/  FADD.FTZ R154, R142, R154 ;  /* 0x0000009a8e9a7221 */ /* 0x000fe20000010000 */
[----:B------:R-:W-:Y:S01]  /*138e0*/  SHF.R.U32.HI R108, RZ, 0x18, R108 ;  /* 0x00000018ff6c7819 */ /* 0x000fe2000001166c */
[----:B------:R-:W2:Y:S01]  /*138f0*/  MUFU.EX2 R170, R170 ;  /* 0x000000aa00aa7308 */ /* 0x000ea20000000800 */
[C---:B------:R-:W-:Y:S01]  /*13900*/  HMMA.16816.F32.BF16 R76, R40.reuse, R50, R76 ;  /* 0x00000032284c723c */ /* 0x040fe2000004184c */
[----:B------:R-:W-:Y:S03]  /*13910*/  SHF.R.U32.HI R54, RZ, 0x8, R54 ;  /* 0x00000008ff367819 */ /* 0x000fe60000011636 */
[----:B------:R-:W-:Y:S01]  /*13920*/  LOP3.LUT R101, R101, 0xff, RZ, 0xc0, !PT ;  /* 0x000000ff65657812 */ /* 0x000fe200078ec0ff */
[----:B------:R-:W-:Y:S01]  /*13930*/  FADD.FTZ R156, R150, R156 ;  /* 0x0000009c969c7221 */ /* 0x000fe20000010000 */
[----:B------:R-:W-:Y:S01]  /*13940*/  PRMT R100, R100, 0x5410, R61 ;  /* 0x0000541064647816 */ /* 0x000fe2000000003d */
[----:B------:R-:W-:Y:S01]  /*13950*/  FADD.FTZ R165, R241, R165 ;  /* 0x000000a5f1a57221 */ /* 0x000fe20000010000 */
[-C--:B-1----:R-:W-:Y:S01]  /*13960*/  HMMA.16816.F32.BF16 R20, R40, R64.reuse, R20 ;  /* 0x000000402814723c */ /* 0x082fe20000041814 */
[----:B------:R-:W-:Y:S01]  /*13970*/  LOP3.LUT R50, R110, 0xff, RZ, 0xc0, !PT ;  /* 0x000000ff6e327812 */ /* 0x000fe200078ec0ff */
[----:B------:R-:W-:Y:S02]  /*13980*/  MUFU.EX2 R167, R167 ;  /* 0x000000a700a77308 */ /* 0x000fe40000000800 */
[----:B------:R-:W-:Y:S01]  /*13990*/  SHF.R.U32.HI R51, RZ, 0x18, R110 ;  /* 0x00000018ff337819 */ /* 0x000fe2000001166e */
[--C-:B------:R-:W-:Y:S01]  /*139a0*/  HSET2.LE.AND R100, R100, R220.reuse, PT ;  /* 0x000000dc64647233 */ /* 0x100fe20003803000 */
[----:B------:R-:W-:Y:S01]  /*139b0*/  PRMT R50, R50, 0x5410, R52 ;  /* 0x0000541032327816 */ /* 0x000fe20000000034 */
[----:B------:R-:W-:Y:S01]  /*139c0*/  FADD.FTZ R161, R243, R161 ;  /* 0x000000a1f3a17221 */ /* 0x000fe20000010000 */
[C---:B------:R-:W-:Y:S01]  /*139d0*/  HMMA.16816.F32.BF16 R80, R36.reuse, R64, R80 ;  /* 0x000000402450723c */ /* 0x040fe20000041850 */
[----:B------:R-:W-:Y:S03]  /*139e0*/  LOP3.LUT R52, R49, 0xff, RZ, 0xc0, !PT ;  /* 0x000000ff31347812 */ /* 0x000fe600078ec0ff */
[----:B------:R-:W-:Y:S01]  /*139f0*/  PRMT R51, R53, 0x5410, R51 ;  /* 0x0000541035337816 */ /* 0x000fe20000000033 */
[--C-:B------:R-:W-:Y:S01]  /*13a00*/  HSET2.LE.AND R50, R50, R220.reuse, PT ;  /* 0x000000dc32327233 */ /* 0x100fe20003803000 */
[----:B------:R-:W-:Y:S01]  /*13a10*/  SHF.R.U32.HI R53, RZ, 0x8, R48 ;  /* 0x00000008ff357819 */ /* 0x000fe20000011630 */
[----:B------:R-:W-:Y:S01]  /*13a20*/  IMAD.MOV.U32 R65, RZ, RZ, R124 ;  /* 0x000000ffff417224 */ /* 0x000fe200078e007c */
[-C--:B------:R-:W-:Y:S01]  /*13a30*/  HMMA.16816.F32.BF16 R84, R36, R66.reuse, R84 ;  /* 0x000000422454723c */ /* 0x080fe20000041854 */
[----:B------:R-:W-:Y:S03]  /*13a40*/  PRMT R103, R52, 0x5410, R103 ;  /* 0x0000541034677816 */ /* 0x000fe60000000067 */
[----:B------:R-:W-:Y:S01]  /*13a50*/  PRMT R102, R102, 0x5410, R53 ;  /* 0x0000541066667816 */ /* 0x000fe20000000035 */
[--C-:B------:R-:W-:Y:S01]  /*13a60*/  HSET2.LE.AND R51, R51, R220.reuse, PT ;  /* 0x000000dc33337233 */ /* 0x100fe20003803000 */
[----:B------:R-:W-:Y:S01]  /*13a70*/  LOP3.LUT R48, R114, 0xff, RZ, 0xc0, !PT ;  /* 0x000000ff72307812 */ /* 0x000fe200078ec0ff */
[--C-:B------:R-:W-:Y:S01]  /*13a80*/  HSET2.LE.AND R103, R103, R220.reuse, PT ;  /* 0x000000dc67677233 */ /* 0x100fe20003803000 */
[C---:B------:R-:W-:Y:S01]  /*13a90*/  HMMA.16816.F32.BF16 R24, R40.reuse, R66, R24 ;  /* 0x000000422818723c */ /* 0x040fe20000041818 */
[----:B------:R-:W-:Y:S03]  /*13aa0*/  SHF.R.U32.HI R49, RZ, 0x10, R114 ;  /* 0x00000010ff317819 */ /* 0x000fe60000011672 */
[----:B------:R-:W-:Y:S01]  /*13ab0*/  PRMT R48, R48, 0x5410, R54 ;  /* 0x0000541030307816 */ /* 0x000fe20000000036 */
[----:B------:R-:W-:Y:S01]  /*13ac0*/  FADD.FTZ R154, R239, R154 ;  /* 0x0000009aef9a7221 */ /* 0x000fe20000010000 */
[----:B------:R-:W1:Y:S01]  /*13ad0*/  LDSM.16.MT88.4 R52, [R186+0x7800] ;  /* 0x00780000ba34783b */ /* 0x000e620000004200 */
[----:B------:R-:W-:Y:S01]  /*13ae0*/  SHF.R.U32.HI R114, RZ, 0x18, R114 ;  /* 0x00000018ff727819 */ /* 0x000fe20000011672 */
[-C--:B-----5:R-:W-:Y:S01]  /*13af0*/  HMMA.16816.F32.BF16 R88, R40, R44.reuse, R88 ;  /* 0x0000002c2858723c */ /* 0x0a0fe20000041858 */
[--C-:B------:R-:W-:Y:S03]  /*13b00*/  HSET2.LE.AND R48, R48, R220.reuse, PT ;  /* 0x000000dc30307233 */ /* 0x100fe60003803000 */
[----:B------:R-:W-:Y:S01]  /*13b10*/  LOP3.LUT R49, R49, 0xff, RZ, 0xc0, !PT ;  /* 0x000000ff31317812 */ /* 0x000fe200078ec0ff */
[--C-:B------:R-:W-:Y:S01]  /*13b20*/  HSET2.LE.AND R102, R102, R220.reuse, PT ;  /* 0x000000dc66667233 */ /* 0x100fe20003803000 */
[----:B------:R-:W-:Y:S01]  /*13b30*/  PRMT R101, R101, 0x5410, R108 ;  /* 0x0000541065657816 */ /* 0x000fe2000000006c */
[----:B------:R-:W-:Y:S01]  /*13b40*/  FADD.FTZ R156, R149, R156 ;  /* 0x0000009c959c7221 */ /* 0x000fe20000010000 */
[C---:B------:R-:W-:Y:S01]  /*13b50*/  HMMA.16816.F32.BF16 R92, R36.reuse, R44, R92 ;  /* 0x0000002c245c723c */ /* 0x040fe2000004185c */
[----:B------:R-:W5:Y:S03]  /*13b60*/  MUFU.EX2 R45, R62 ;  /* 0x0000003e002d7308 */ /* 0x000f660000000800 */
[----:B------:R-:W-:Y:S01]  /*13b70*/  PRMT R49, R49, 0x5410, R114 ;  /* 0x0000541031317816 */ /* 0x000fe20000000072 */
[--C-:B------:R-:W-:Y:S01]  /*13b80*/  HSET2.LE.AND R101, R101, R220.reuse, PT ;  /* 0x000000dc65657233 */ /* 0x100fe20003803000 */
[----:B------:R-:W-:Y:S01]  /*13b90*/  FADD.FTZ R165, R244, R165 ;  /* 0x000000a5f4a57221 */ /* 0x000fe20000010000 */
[----:B------:R-:W-:Y:S01]  /*13ba0*/  F2FP.BF16.PACK_AB R44, R249, R248 ;  /* 0x000000f8f92c723e */ /* 0x000fe200000010ff */
[-C--:B------:R-:W-:Y:S01]  /*13bb0*/  HMMA.16816.F32.BF16 R28, R36, R46.reuse, R28 ;  /* 0x0000002e241c723c */ /* 0x080fe2000004181c */
[----:B------:R-:W-:Y:S03]  /*13bc0*/  HSET2.LE.AND R49, R49, R220, PT ;  /* 0x000000dc31317233 */ /* 0x000fe60003803000 */
[----:B------:R-:W-:Y:S01]  /*13bd0*/  LOP3.LUT R50, R50, R44, RZ, 0xc0, !PT ;  /* 0x0000002c32327212 */ /* 0x000fe200078ec0ff */
[----:B------:R-:W-:Y:S02]  /*13be0*/  FADD.FTZ R161, R246, R161 ;  /* 0x000000a1f6a17221 */ /* 0x000fe40000010000 */
[----:B----4-:R-:W-:Y:S01]  /*13bf0*/  F2FP.BF16.PACK_AB R39, R251, R250 ;  /* 0x000000fafb27723e */ /* 0x010fe200000010ff */
[----:B------:R-:W-:Y:S01]  /*13c00*/  HMMA.16816.F32.BF16 R96, R40, R46, R96 ;  /* 0x0000002e2860723c */ /* 0x000fe20000041860 */
[----:B---3--:R-:W-:Y:S03]  /*13c10*/  F2FP.BF16.PACK_AB R38, R179, R252 ;  /* 0x000000fcb326723e */ /* 0x008fe600000010ff */
[----:B------:R-:W-:Y:S01]  /*13c20*/  F2FP.BF16.PACK_AB R37, R177, R65 ;  /* 0x00000041b125723e */ /* 0x000fe200000010ff */
[----:B------:R-:W-:Y:S01]  /*13c30*/  FADD.FTZ R154, R148, R154 ;  /* 0x0000009a949a7221 */ /* 0x000fe20000010000 */
[----:B------:R-:W-:Y:S01]  /*13c40*/  LOP3.LUT R51, R51, R39, RZ, 0xc0, !PT ;  /* 0x0000002733337212 */ /* 0x000fe200078ec0ff */
[----:B------:R-:W-:Y:S01]  /*13c50*/  FADD.FTZ R156, R140, R156 ;  /* 0x0000009c8c9c7221 */ /* 0x000fe20000010000 */
[----:B------:R-:W-:Y:S01]  /*13c60*/  LOP3.LUT R48, R48, R38, RZ, 0xc0, !PT ;  /* 0x0000002630307212 */ /* 0x000fe200078ec0ff */
[----:B------:R-:W-:Y:S03]  /*13c70*/  FADD.FTZ R165, R245, R165 ;  /* 0x000000a5f5a57221 */ /* 0x000fe60000010000 */
[----:B------:R-:W-:Y:S01]  /*13c80*/  LOP3.LUT R49, R49, R37, RZ, 0xc0, !PT ;  /* 0x0000002531317212 */ /* 0x000fe200078ec0ff */
[----:B------:R-:W-:Y:S01]  /*13c90*/  FADD.FTZ R161, R247, R161 ;  /* 0x000000a1f7a17221 */ /* 0x000fe20000010000 */
[----:B--2---:R-:W-:Y:S01]  /*13ca0*/  F2FP.BF16.PACK_AB R36, R57, R56 ;  /* 0x000000383924723e */ /* 0x004fe200000010ff */
[----:B------:R-:W-:Y:S01]  /*13cb0*/  FADD.FTZ R154, R252, R154 ;  /* 0x0000009afc9a7221 */ /* 0x000fe20000010000 */
[----:B------:R-:W-:Y:S01]  /*13cc0*/  F2FP.BF16.PACK_AB R38, R59, R58 ;  /* 0x0000003a3b26723e */ /* 0x000fe200000010ff */
[----:B------:R-:W-:Y:S01]  /*13cd0*/  FADD.FTZ R156, R65, R156 ;  /* 0x0000009c419c7221 */ /* 0x000fe20000010000 */
[----:B------:R-:W-:Y:S01]  /*13ce0*/  LOP3.LUT R100, R100, R36, RZ, 0xc0, !PT ;  /* 0x0000002464647212 */ /* 0x000fe200078ec0ff */
[-C--:B------:R-:W-:Y:S01]  /*13cf0*/  HMMA.16816.F32.BF16 R128, R48, R116.reuse, R4 ;  /* 0x000000743080723c */ /* 0x080fe20000041804 */
[----:B------:R-:W-:Y:S01]  /*13d00*/  F2FP.BF16.PACK_AB R37, R170, R60 ;  /* 0x0000003caa25723e */ /* 0x000fe200000010ff */
[----:B------:R-:W2:Y:S01]  /*13d10*/  LDSM.16.MT88.4 R4, [R184+0x7800] ;  /* 0x00780000b804783b */ /* 0x000ea20000004200 */
[----:B-----5:R-:W-:Y:S01]  /*13d20*/  F2FP.BF16.PACK_AB R36, R167, R45 ;  /* 0x0000002da724723e */ /* 0x020fe200000010ff */
[----:B------:R-:W-:Y:S01]  /*13d30*/  FADD.FTZ R165, R56, R165 ;  /* 0x000000a538a57221 */ /* 0x000fe20000010000 */
[----:B------:R-:W-:Y:S01]  /*13d40*/  LOP3.LUT R101, R101, R38, RZ, 0xc0, !PT ;  /* 0x0000002665657212 */ /* 0x000fe200078ec0ff */
[----:B------:R-:W-:Y:S01]  /*13d50*/  FADD.FTZ R161, R58, R161 ;  /* 0x000000a13aa17221 */ /* 0x000fe20000010000 */
[----:B------:R-:W-:Y:S01]  /*13d60*/  LOP3.LUT R102, R102, R37, RZ, 0xc0, !PT ;  /* 0x0000002566667212 */ /* 0x000fe200078ec0ff */
[----:B------:R-:W-:Y:S01]  /*13d70*/  FADD.FTZ R154, R179, R154 ;  /* 0x0000009ab39a7221 */ /* 0x000fe20000010000 */
[----:B------:R-:W-:Y:S03]  /*13d80*/  LOP3.LUT R103, R103, R36, RZ, 0xc0, !PT ;  /* 0x0000002467677212 */ /* 0x000fe600078ec0ff */
[----:B------:R-:W-:Y:S02]  /*13d90*/  FADD.FTZ R156, R177, R156 ;  /* 0x0000009cb19c7221 */ /* 0x000fe40000010000 */
        /* <DEDUP_REMOVED lines=13> */
[----:B------:R-:W-:Y:S02]  /*13e70*/  IMAD.MOV.U32 R2, RZ, RZ, R134 ;  /* 0x000000ffff027224 */ /* 0x000fe400078e0086 */
[-C--:B-1----:R-:W-:Y:S01]  /*13e80*/  HMMA.16816.F32.BF16 R112, R48, R52.reuse, R32 ;  /* 0x000000343070723c */ /* 0x082fe20000041820 */
[----:B------:R-:W-:Y:S03]  /*13e90*/  IMAD.MOV.U32 R132, RZ, RZ, R136 ;  /* 0x000000ffff847224 */ /* 0x000fe600078e0088 */
[----:B------:R-:W-:Y:S02]  /*13ea0*/  IMAD.MOV.U32 R133, RZ, RZ, R137 ;  /* 0x000000ffff857224 */ /* 0x000fe400078e0089 */
[----:B------:R-:W-:Y:S02]  /*13eb0*/  IMAD.MOV.U32 R3, RZ, RZ, R135 ;  /* 0x000000ffff037224 */ /* 0x000fe400078e0087 */
        /* <DEDUP_REMOVED lines=12> */
.L_x_753:
[----:B------:R-:W1:Y:S01]  /*13f80*/  SHFL.BFLY PT, R3, R224, 0x2, 0x1f ;  /* 0x0c401f00e0037f89 */ /* 0x000e6200000e0000 */
[----:B------:R-:W-:Y:S01]  /*13f90*/  ISETP.NE.AND P0, PT, R202, -0x1, PT ;  /* 0xffffffffca00780c */ /* 0x000fe20003f05270 */
[----:B------:R-:W-:Y:S01]  /*13fa0*/  BSSY B0, `(.L_x_757) ;  /* 0x0000127000007945 */ /* 0x000fe20003800000 */
[----:B------:R-:W-:Y:S01]  /*13fb0*/  MOV R12, 0x3f800000 ;  /* 0x3f800000000c7802 */ /* 0x000fe20000000f00 */
[----:B------:R-:W2:Y:S01]  /*13fc0*/  SHFL.BFLY PT, R0, R223, 0x2, 0x1f ;  /* 0x0c401f00df007f89 */ /* 0x000ea200000e0000 */
[----:B------:R-:W-:-:S03]  /*13fd0*/  MOV R11, 0x3f800000 ;  /* 0x3f800000000b7802 */ /* 0x000fc60000000f00 */
[----:B------:R-:W3:Y:S06]  /*13fe0*/  SHFL.BFLY PT, R2, R225, 0x2, 0x1f ;  /* 0x0c401f00e1027f89 */ /* 0x000eec00000e0000 */
[----:B------:R-:W-:-:S04]  /*13ff0*/  @P0 IMAD.WIDE.U32 R14, R202, c[0x0][0x1e8], RZ ;  /* 0x00007a00ca0e0a25 */ /* 0x000fc800078e00ff */
[----:B------:R-:W-:Y:S02]  /*14000*/  @P0 IMAD R7, R202, c[0x0][0x1ec], R15 ;  /* 0x00007b00ca070a24 */ /* 0x000fe400078e020f */
[----:B-1----:R-:W-:Y:S02]  /*14010*/  FADD.FTZ R224, R3, R224 ;  /* 0x000000e003e07221 */ /* 0x002fe40000010000 */
[----:B------:R-:W1:Y:S01]  /*14020*/  SHFL.BFLY PT, R3, R222, 0x2, 0x1f ;  /* 0x0c401f00de037f89 */ /* 0x000e6200000e0000 */
[----:B--2---:R-:W-:-:S03]  /*14030*/  FADD.FTZ R223, R0, R223 ;  /* 0x000000df00df7221 */ /* 0x004fc60000010000 */
[----:B------:R-:W2:Y:S01]  /*14040*/  S2R R0, SR_TID.X ;  /* 0x0000000000007919 */ /* 0x000ea20000002100 */
[----:B---3--:R-:W-:-:S03]  /*14050*/  FADD.FTZ R225, R2, R225 ;  /* 0x000000e102e17221 */ /* 0x008fc60000010000 */
[----:B------:R-:W3:Y:S04]  /*14060*/  SHFL.BFLY PT, R5, R223, 0x1, 0x1f ;  /* 0x0c201f00df057f89 */ /* 0x000ee800000e0000 */
[----:B------:R-:W4:Y:S04]  /*14070*/  SHFL.BFLY PT, R6, R224, 0x1, 0x1f ;  /* 0x0c201f00e0067f89 */ /* 0x000f2800000e0000 */
[----:B------:R-:W5:Y:S01]  /*14080*/  SHFL.BFLY PT, R2, R225, 0x1, 0x1f ;  /* 0x0c201f00e1027f89 */ /* 0x000f6200000e0000 */
[----:B-1----:R-:W-:Y:S01]  /*14090*/  FADD.FTZ R222, R3, R222 ;  /* 0x000000de03de7221 */ /* 0x002fe20000010000 */
[----:B--2---:R-:W-:-:S04]  /*140a0*/  SHF.R.S32.HI R4, RZ, 0x1f, R0 ;  /* 0x0000001fff047819 */ /* 0x004fc80000011400 */
[----:B------:R-:W1:Y:S01]  /*140b0*/  SHFL.BFLY PT, R13, R222, 0x1, 0x1f ;  /* 0x0c201f00de0d7f89 */ /* 0x000e6200000e0000 */
[CC--:B------:R-:W-:Y:S01]  /*140c0*/  LEA.HI R8, R4.reuse, R0.reuse, RZ, 0x2 ;  /* 0x0000000004087211 */ /* 0x0c0fe200078f10ff */
[----:B---3--:R-:W-:Y:S01]  /*140d0*/  FADD.FTZ R5, R223, R5 ;  /* 0x00000005df057221 */ /* 0x008fe20000010000 */
[----:B------:R-:W-:Y:S02]  /*140e0*/  LEA.HI R4, R4, R0, RZ, 0x5 ;  /* 0x0000000004047211 */ /* 0x000fe400078f28ff */
[----:B------:R-:W-:Y:S01]  /*140f0*/  SHF.R.S32.HI R10, RZ, 0x2, R8 ;  /* 0x00000002ff0a7819 */ /* 0x000fe20000011408 */
[----:B----4-:R-:W-:Y:S01]  /*14100*/  FADD.FTZ R6, R224, R6 ;  /* 0x00000006e0067221 */ /* 0x010fe20000010000 */
[----:B------:R-:W-:Y:S02]  /*14110*/  SHF.R.S32.HI R9, RZ, 0x1f, R8 ;  /* 0x0000001fff097819 */ /* 0x000fe40000011408 */
[----:B------:R-:W-:Y:S01]  /*14120*/  LOP3.LUT R8, R8, 0x3ffffffc, RZ, 0xc0, !PT ;  /* 0x3ffffffc08087812 */ /* 0x000fe200078ec0ff */
[----:B-----5:R-:W-:Y:S01]  /*14130*/  FADD.FTZ R2, R225, R2 ;  /* 0x00000002e1027221 */ /* 0x020fe20000010000 */
[----:B------:R-:W-:-:S02]  /*14140*/  FSETP.NE.FTZ.AND P4, PT, R5, RZ, PT ;  /* 0x000000ff0500720b */ /* 0x000fc40003f95000 */
[----:B------:R-:W-:Y:S02]  /*14150*/  SHF.R.S32.HI R3, RZ, 0x5, R4 ;  /* 0x00000005ff037819 */ /* 0x000fe40000011404 */
[----:B------:R-:W-:Y:S02]  /*14160*/  IADD3 R8, -R8, R0, RZ ;  /* 0x0000000008087210 */ /* 0x000fe40007ffe1ff */
[----:B------:R-:W-:Y:S02]  /*14170*/  LEA.HI R9, R9, R10, RZ, 0x3 ;  /* 0x0000000a09097211 */ /* 0x000fe400078f18ff */
[----:B------:R-:W-:Y:S02]  /*14180*/  FSETP.NE.FTZ.AND P5, PT, R6, RZ, PT ;  /* 0x000000ff0600720b */ /* 0x000fe40003fb5000 */
[----:B------:R-:W-:Y:S01]  /*14190*/  LEA R3, R3, R8, 0x9 ;  /* 0x0000000803037211 */ /* 0x000fe200078e48ff */
[----:B-1----:R-:W-:Y:S01]  /*141a0*/  FADD.FTZ R13, R222, R13 ;  /* 0x0000000dde0d7221 */ /* 0x002fe20000010000 */
[----:B------:R-:W-:-:S02]  /*141b0*/  LOP3.LUT R9, R9, 0xfffffff8, RZ, 0xc0, !PT ;  /* 0xfffffff809097812 */ /* 0x000fc400078ec0ff */
[----:B------:R-:W-:Y:S02]  /*141c0*/  MOV R8, 0x3f800000 ;  /* 0x3f80000000087802 */ /* 0x000fe40000000f00 */
[----:B------:R-:W-:Y:S02]  /*141d0*/  FSETP.NE.FTZ.AND P6, PT, R2, RZ, PT ;  /* 0x000000ff0200720b */ /* 0x000fe40003fd5000 */
[----:B------:R-:W-:Y:S02]  /*141e0*/  FSETP.NE.FTZ.AND P3, PT, R13, RZ, PT ;  /* 0x000000ff0d00720b */ /* 0x000fe40003f75000 */
[----:B------:R-:W-:Y:S01]  /*141f0*/  IADD3 R9, R10, -R9, RZ ;  /* 0x800000090a097210 */ /* 0x000fe20007ffe0ff */
[----:B------:R-:W1:Y:S01]  /*14200*/  @P4 MUFU.RCP R8, R5 ;  /* 0x0000000500084308 */ /* 0x000e620000001000 */
[----:B------:R-:W-:Y:S02]  /*14210*/  MOV R10, 0x3f800000 ;  /* 0x3f800000000a7802 */ /* 0x000fe40000000f00 */
[----:B------:R-:W-:-:S02]  /*14220*/  LOP3.LUT R15, R9, 0x1, RZ, 0xc0, !PT ;  /* 0x00000001090f7812 */ /* 0x000fc400078ec0ff */
[----:B------:R-:W-:Y:S02]  /*14230*/  LOP3.LUT R4, R4, 0xffffffe0, RZ, 0xc0, !PT ;  /* 0xffffffe004047812 */ /* 0x000fe400078ec0ff */
[----:B------:R-:W-:Y:S01]  /*14240*/  ISETP.NE.U32.AND P1, PT, R15, 0x1, PT ;  /* 0x000000010f00780c */ /* 0x000fe20003f25070 */
[----:B------:R-:W2:Y:S01]  /*14250*/  @P5 MUFU.RCP R12, R6 ;  /* 0x00000006000c5308 */ /* 0x000ea20000001000 */
[----:B------:R-:W-:Y:S01]  /*14260*/  IMAD.MOV.U32 R15, RZ, RZ, -0x10 ;  /* 0xfffffff0ff0f7424 */ /* 0x000fe200078e00ff */
[----:B------:R-:W-:-:S04]  /*14270*/  IADD3 R4, -R4, R0, RZ ;  /* 0x0000000004047210 */ /* 0x000fc80007ffe1ff */
[----:B------:R-:W-:Y:S02]  /*14280*/  SEL R15, R15, 0x10, !P1 ;  /* 0x000000100f0f7807 */ /* 0x000fe40004800000 */
[----:B------:R-:W3:Y:S01]  /*14290*/  @P6 MUFU.RCP R11, R2 ;  /* 0x00000002000b6308 */ /* 0x000ee20000001000 */
[C---:B------:R-:W-:Y:S01]  /*142a0*/  R2P PR, R9.reuse, 0x6 ;  /* 0x0000000609007804 */ /* 0x040fe20000000000 */
[----:B-1----:R-:W-:Y:S01]  /*142b0*/  FMUL.FTZ R8, R8, c[0x0][0x2dc] ;  /* 0x0000b70008087a20 */ /* 0x002fe20000410000 */
[----:B------:R-:W-:-:S03]  /*142c0*/  SHF.L.U32 R9, R9, 0x6, RZ ;  /* 0x0000000609097819 */ /* 0x000fc600000006ff */
[----:B------:R-:W-:Y:S01]  /*142d0*/  FMUL.FTZ R124, R8, R124 ;  /* 0x0000007c087c7220 */ /* 0x000fe20000410000 */
[----:B------:R-:W-:Y:S01]  /*142e0*/  LOP3.LUT R9, R9, 0x1c0, RZ, 0xc0, !PT ;  /* 0x000001c009097812 */ /* 0x000fe200078ec0ff */
[----:B------:R-:W1:Y:S01]  /*142f0*/  @P3 MUFU.RCP R10, R13 ;  /* 0x0000000d000a3308 */ /* 0x000e620000001000 */
[----:B--2---:R-:W-:Y:S02]  /*14300*/  FMUL.FTZ R12, R12, c[0x0][0x2dc] ;  /* 0x0000b7000c0c7a20 */ /* 0x004fe40000410000 */
[C---:B------:R-:W-:Y:S01]  /*14310*/  FMUL.FTZ R125, R8.reuse, R125 ;  /* 0x0000007d087d7220 */ /* 0x040fe20000410000 */
[----:B------:R-:W-:Y:S01]  /*14320*/  LEA.HI R9, R9, R9, RZ, 0x1d ;  /* 0x0000000909097211 */ /* 0x000fe200078fe8ff */
[C---:B------:R-:W-:Y:S02]  /*14330*/  FMUL.FTZ R120, R8.reuse, R120 ;  /* 0x0000007808787220 */ /* 0x040fe40000410000 */
[C---:B------:R-:W-:Y:S01]  /*14340*/  FMUL.FTZ R121, R8.reuse, R121 ;  /* 0x0000007908797220 */ /* 0x040fe20000410000 */
[----:B------:R-:W-:Y:S01]  /*14350*/  LEA R3, R3, R9, 0x1 ;  /* 0x0000000903037211 */ /* 0x000fe200078e08ff */
[C---:B------:R-:W-:Y:S01]  /*14360*/  FMUL.FTZ R68, R8.reuse, R68 ;  /* 0x0000004408447220 */ /* 0x040fe20000410000 */
[----:B------:R-:W-:Y:S01]  /*14370*/  F2FP.BF16.PACK_AB R124, R125, R124 ;  /* 0x0000007c7d7c723e */ /* 0x000fe200000010ff */
[C---:B------:R-:W-:Y:S01]  /*14380*/  FMUL.FTZ R69, R8.reuse, R69 ;  /* 0x0000004508457220 */ /* 0x040fe20000410000 */
[----:B------:R-:W-:Y:S01]  /*14390*/  SHF.L.U32 R3, R3, 0x1, RZ ;  /* 0x0000000103037819 */ /* 0x000fe200000006ff */
[C---:B------:R-:W-:Y:S01]  /*143a0*/  FMUL.FTZ R72, R8.reuse, R72 ;  /* 0x0000004808487220 */ /* 0x040fe20000410000 */
[----:B------:R-:W-:Y:S01]  /*143b0*/  F2FP.BF16.PACK_AB R120, R121, R120 ;  /* 0x000000787978723e */ /* 0x000fe200000010ff */
[C---:B------:R-:W-:Y:S01]  /*143c0*/  FMUL.FTZ R73, R8.reuse, R73 ;  /* 0x0000004908497220 */ /* 0x040fe20000410000 */
[----:B------:R-:W-:Y:S01]  /*143d0*/  IADD3 R9, R3, R15, RZ ;  /* 0x0000000f03097210 */ /* 0x000fe20007ffe0ff */
[C---:B------:R-:W-:Y:S01]  /*143e0*/  FMUL.FTZ R80, R8.reuse, R80 ;  /* 0x0000005008507220 */ /* 0x040fe20000410000 */
[----:B------:R-:W-:Y:S01]  /*143f0*/  F2FP.BF16.PACK_AB R68, R69, R68 ;  /* 0x000000444544723e */ /* 0x000fe200000010ff */
[C---:B------:R-:W-:Y:S01]  /*14400*/  FMUL.FTZ R81, R8.reuse, R81 ;  /* 0x0000005108517220 */ /* 0x040fe20000410000 */
[----:B------:R-:W-:Y:S01]  /*14410*/  F2FP.BF16.PACK_AB R72, R73, R72 ;  /* 0x000000484948723e */ /* 0x000fe200000010ff */
[C---:B------:R-:W-:Y:S01]  /*14420*/  FMUL.FTZ R84, R8.reuse, R84 ;  /* 0x0000005408547220 */ /* 0x040fe20000410000 */
[----:B------:R2:W4:Y:S01]  /*14430*/  @P6 MUFU.LG2 R45, R2 ;  /* 0x00000002002d6308 */ /* 0x0005220000000c00 */
[C---:B------:R-:W-:Y:S01]  /*14440*/  FMUL.FTZ R85, R8.reuse, R85 ;  /* 0x0000005508557220 */ /* 0x040fe20000410000 */
[----:B------:R-:W-:Y:S01]  /*14450*/  F2FP.BF16.PACK_AB R80, R81, R80 ;  /* 0x000000505150723e */ /* 0x000fe200000010ff */
[----:B------:R-:W-:-:S02]  /*14460*/  FMUL.FTZ R92, R8, R92 ;  /* 0x0000005c085c7220 */ /* 0x000fc40000410000 */
[C---:B------:R-:W-:Y:S01]  /*14470*/  FMUL.FTZ R93, R8.reuse, R93 ;  /* 0x0000005d085d7220 */ /* 0x040fe20000410000 */
[----:B------:R-:W-:Y:S01]  /*14480*/  F2FP.BF16.PACK_AB R84, R85, R84 ;  /* 0x000000545554723e */ /* 0x000fe200000010ff */
[C---:B------:R-:W-:Y:S01]  /*14490*/  FMUL.FTZ R100, R8.reuse, R100 ;  /* 0x0000006408647220 */ /* 0x040fe20000410000 */
[----:B------:R-:W-:Y:S01]  /*144a0*/  @P3 MUFU.LG2 R13, R13 ;  /* 0x0000000d000d3308 */ /* 0x000fe20000000c00 */
[----:B------:R-:W-:Y:S01]  /*144b0*/  FMUL.FTZ R8, R8, R101 ;  /* 0x0000006508087220 */ /* 0x000fe20000410000 */
[----:B------:R-:W-:Y:S01]  /*144c0*/  F2FP.BF16.PACK_AB R92, R93, R92 ;  /* 0x0000005c5d5c723e */ /* 0x000fe200000010ff */
[----:B---3--:R-:W-:Y:S02]  /*144d0*/  FMUL.FTZ R11, R11, c[0x0][0x2dc] ;  /* 0x0000b7000b0b7a20 */ /* 0x008fe40000410000 */
[----:B------:R-:W-:Y:S01]  /*144e0*/  FMUL.FTZ R130, R12, R130 ;  /* 0x000000820c827220 */ /* 0x000fe20000410000 */
[----:B------:R-:W-:Y:S01]  /*144f0*/  F2FP.BF16.PACK_AB R100, R8, R100 ;  /* 0x000000640864723e */ /* 0x000fe200000010ff */
[C---:B------:R-:W-:Y:S01]  /*14500*/  FMUL.FTZ R131, R12.reuse, R131 ;  /* 0x000000830c837220 */ /* 0x040fe20000410000 */
[----:B------:R-:W3:Y:S01]  /*14510*/  LDC.U8 R8, c[0x0][0x329] ;  /* 0x0000ca40ff087b82 */ /* 0x000ee20000000000 */
[C---:B------:R-:W-:Y:S01]  /*14520*/  FMUL.FTZ R118, R12.reuse, R118 ;  /* 0x000000760c767220 */ /* 0x040fe20000410000 */
[----:B--2---:R-:W2:Y:S01]  /*14530*/  S2R R2, SR_CTAID.X ;  /* 0x0000000000027919 */ /* 0x004ea20000002500 */
[C---:B------:R-:W-:Y:S01]  /*14540*/  FMUL.FTZ R119, R12.reuse, R119 ;  /* 0x000000770c777220 */ /* 0x040fe20000410000 */
[----:B------:R-:W-:Y:S01]  /*14550*/  F2FP.BF16.PACK_AB R130, R131, R130 ;  /* 0x000000828382723e */ /* 0x000fe200000010ff */
[C---:B------:R-:W-:Y:S01]  /*14560*/  FMUL.FTZ R114, R12.reuse, R114 ;  /* 0x000000720c727220 */ /* 0x040fe20000410000 */
[----:B------:R-:W5:Y:S01]  /*14570*/  @P5 MUFU.LG2 R6, R6 ;  /* 0x0000000600065308 */ /* 0x000f620000000c00 */
[C---:B------:R-:W-:Y:S01]  /*14580*/  FMUL.FTZ R115, R12.reuse, R115 ;  /* 0x000000730c737220 */ /* 0x040fe20000410000 */
[----:B------:R-:W-:Y:S01]  /*14590*/  F2FP.BF16.PACK_AB R118, R119, R118 ;  /* 0x000000767776723e */ /* 0x000fe200000010ff */
[C---:B------:R-:W-:Y:S01]  /*145a0*/  FMUL.FTZ R78, R12.reuse, R78 ;  /* 0x0000004e0c4e7220 */ /* 0x040fe20000410000 */
[----:B------:R-:W-:Y:S01]  /*145b0*/  STS [R3+0x400], R130 ;  /* 0x0004008203007388 */ /* 0x000fe20000000800 */
[C---:B------:R-:W-:Y:S01]  /*145c0*/  FMUL.FTZ R79, R12.reuse, R79 ;  /* 0x0000004f0c4f7220 */ /* 0x040fe20000410000 */
[----:B------:R-:W-:Y:S01]  /*145d0*/  F2FP.BF16.PACK_AB R114, R115, R114 ;  /* 0x000000727372723e */ /* 0x000fe200000010ff */
[C---:B------:R-:W-:Y:S01]  /*145e0*/  FMUL.FTZ R110, R12.reuse, R110 ;  /* 0x0000006e0c6e7220 */ /* 0x040fe20000410000 */
[----:B------:R-:W2:Y:S01]  /*145f0*/  @P4 MUFU.LG2 R5, R5 ;  /* 0x0000000500054308 */ /* 0x000ea20000000c00 */
        /* <DEDUP_REMOVED lines=11> */
[----:B-1----:R-:W-:-:S02]  /*146b0*/  FMUL.FTZ R10, R10, c[0x0][0x2dc] ;  /* 0x0000b7000a0a7a20 */ /* 0x002fc40000410000 */
[C---:B------:R-:W-:Y:S01]  /*146c0*/  FMUL.FTZ R128, R11.reuse, R128 ;  /* 0x000000800b807220 */ /* 0x040fe20000410000 */
[----:B------:R-:W-:Y:S01]  /*146d0*/  F2FP.BF16.PACK_AB R98, R12, R98 ;  /* 0x000000620c62723e */ /* 0x000fe200000010ff */
[C---:B------:R-:W-:Y:S01]  /*146e0*/  FMUL.FTZ R129, R11.reuse, R129 ;  /* 0x000000810b817220 */ /* 0x040fe20000410000 */
[----:B------:R-:W-:Y:S01]  /*146f0*/  MOV R12, 0x20 ;  /* 0x00000020000c7802 */ /* 0x000fe20000000f00 */
[C---:B------:R-:W-:Y:S02]  /*14700*/  FMUL.FTZ R116, R11.reuse, R116 ;  /* 0x000000740b747220 */ /* 0x040fe40000410000 */
[----:B------:R-:W-:Y:S01]  /*14710*/  FMUL.FTZ R117, R11, R117 ;  /* 0x000000750b757220 */ /* 0x000fe20000410000 */
[----:B------:R-:W-:Y:S01]  /*14720*/  F2FP.BF16.PACK_AB R128, R129, R128 ;  /* 0x000000808180723e */ /* 0x000fe200000010ff */
[----:B------:R-:W-:Y:S01]  /*14730*/  FMUL.FTZ R126, R10, R126 ;  /* 0x0000007e0a7e7220 */ /* 0x000fe20000410000 */
[----:B------:R-:W-:Y:S01]  /*14740*/  SEL R16, R12, 0xffffffe0, !P1 ;  /* 0xffffffe00c107807 */ /* 0x000fe20004800000 */
[C---:B------:R-:W-:Y:S01]  /*14750*/  FMUL.FTZ R127, R10.reuse, R127 ;  /* 0x0000007f0a7f7220 */ /* 0x040fe20000410000 */
[----:B------:R-:W-:Y:S01]  /*14760*/  F2FP.BF16.PACK_AB R116, R117, R116 ;  /* 0x000000747574723e */ /* 0x000fe200000010ff */
[C---:B------:R-:W-:Y:S01]  /*14770*/  FMUL.FTZ R122, R10.reuse, R122 ;  /* 0x0000007a0a7a7220 */ /* 0x040fe20000410000 */
[----:B------:R-:W-:Y:S01]  /*14780*/  STS [R3], R128 ;  /* 0x0000008003007388 */ /* 0x000fe20000000800 */
[C---:B------:R-:W-:Y:S01]  /*14790*/  FMUL.FTZ R123, R10.reuse, R123 ;  /* 0x0000007b0a7b7220 */ /* 0x040fe20000410000 */
[----:B------:R-:W-:Y:S01]  /*147a0*/  F2FP.BF16.PACK_AB R126, R127, R126 ;  /* 0x0000007e7f7e723e */ /* 0x000fe200000010ff */
[----:B------:R-:W-:Y:S01]  /*147b0*/  FMUL.FTZ R112, R11, R112 ;  /* 0x000000700b707220 */ /* 0x000fe20000410000 */
[----:B------:R-:W-:Y:S01]  /*147c0*/  IADD3 R12, R3, 0x40, RZ ;  /* 0x00000040030c7810 */ /* 0x000fe20007ffe0ff */
[----:B------:R-:W-:Y:S01]  /*147d0*/  FMUL.FTZ R113, R11, R113 ;  /* 0x000000710b717220 */ /* 0x000fe20000410000 */
[----:B------:R-:W-:Y:S01]  /*147e0*/  F2FP.BF16.PACK_AB R122, R123, R122 ;  /* 0x0000007a7b7a723e */ /* 0x000fe200000010ff */
[C---:B------:R-:W-:Y:S01]  /*147f0*/  FMUL.FTZ R76, R11.reuse, R76 ;  /* 0x0000004c0b4c7220 */ /* 0x040fe20000410000 */
[----:B------:R-:W-:Y:S01]  /*14800*/  STS [R9], R116 ;  /* 0x0000007409007388 */ /* 0x000fe20000000800 */
[----:B------:R-:W-:Y:S01]  /*14810*/  FMUL.FTZ R77, R11, R77 ;  /* 0x0000004d0b4d7220 */ /* 0x000fe20000410000 */
[----:B------:R-:W-:Y:S01]  /*14820*/  @P2 IADD3 R12, R3, -0x40, RZ ;  /* 0xffffffc0030c2810 */ /* 0x000fe20007ffe0ff */
[C---:B------:R-:W-:Y:S01]  /*14830*/  FMUL.FTZ R70, R10.reuse, R70 ;  /* 0x000000460a467220 */ /* 0x040fe20000410000 */
[----:B------:R-:W-:Y:S01]  /*14840*/  STS [R9+0x400], R118 ;  /* 0x0004007609007388 */ /* 0x000fe20000000800 */
[C---:B------:R-:W-:Y:S01]  /*14850*/  FMUL.FTZ R71, R10.reuse, R71 ;  /* 0x000000470a477220 */ /* 0x040fe20000410000 */
[----:B------:R-:W-:Y:S01]  /*14860*/  F2FP.BF16.PACK_AB R112, R113, R112 ;  /* 0x000000707170723e */ /* 0x000fe200000010ff */
[----:B------:R-:W-:Y:S01]  /*14870*/  IMAD.IADD R17, R3, 0x1, R16 ;  /* 0x0000000103117824 */ /* 0x000fe200078e0210 */
[----:B------:R-:W-:Y:S01]  /*14880*/  STS [R3+0x2000], R124 ;  /* 0x0020007c03007388 */ /* 0x000fe20000000800 */
[----:B------:R-:W-:Y:S01]  /*14890*/  FMUL.FTZ R74, R10, R74 ;  /* 0x0000004a0a4a7220 */ /* 0x000fe20000410000 */
[----:B------:R-:W-:Y:S01]  /*148a0*/  IADD3 R18, R16, 0x400, R12 ;  /* 0x0000040010127810 */ /* 0x000fe20007ffe00c */
        /* <DEDUP_REMOVED lines=8> */
[----:B------:R-:W-:Y:S01]  /*14930*/  FMUL.FTZ R105, R11, R105 ;  /* 0x000000690b697220 */ /* 0x000fe20000410000 */
[----:B------:R2:W-:Y:S01]  /*14940*/  STS [R9+0x2400], R122 ;  /* 0x0024007a09007388 */ /* 0x0005e20000000800 */
[C---:B------:R-:W-:Y:S01]  /*14950*/  FMUL.FTZ R82, R10.reuse, R82 ;  /* 0x000000520a527220 */ /* 0x040fe20000410000 */
        /* <DEDUP_REMOVED lines=13> */
[----:B------:R-:W-:Y:S01]  /*14a30*/  FMUL.FTZ R11, R11, R97 ;  /* 0x000000610b0b7220 */ /* 0x000fe20000410000 */
[----:B------:R-:W-:Y:S01]  /*14a40*/  F2FP.BF16.PACK_AB R82, R83, R82 ;  /* 0x000000525352723e */ /* 0x000fe200000010ff */
[C---:B------:R-:W-:Y:S01]  /*14a50*/  FMUL.FTZ R94, R10.reuse, R94 ;  /* 0x0000005e0a5e7220 */ /* 0x040fe20000410000 */
[----:B-1----:R-:W-:Y:S01]  /*14a60*/  IADD3 R3, R9, R16, RZ ;  /* 0x0000001009037210 */ /* 0x002fe20007ffe0ff */
[C---:B------:R-:W-:Y:S01]  /*14a70*/  FMUL.FTZ R95, R10.reuse, R95 ;  /* 0x0000005f0a5f7220 */ /* 0x040fe20000410000 */
[----:B------:R-:W-:Y:S01]  /*14a80*/  F2FP.BF16.PACK_AB R86, R87, R86 ;  /* 0x000000565756723e */ /* 0x000fe200000010ff */
[----:B------:R-:W-:Y:S01]  /*14a90*/  FMUL.FTZ R102, R10, R102 ;  /* 0x000000660a667220 */ /* 0x000fe20000410000 */
[----:B---3--:R-:W-:Y:S01]  /*14aa0*/  ISETP.NE.AND P2, PT, R8, RZ, PT ;  /* 0x000000ff0800720c */ /* 0x008fe20003f45270 */
[----:B------:R-:W-:Y:S01]  /*14ab0*/  STS [R3], R76 ;  /* 0x0000004c03007388 */ /* 0x000fe20000000800 */
[----:B------:R-:W-:Y:S01]  /*14ac0*/  FMUL.FTZ R10, R10, R103 ;  /* 0x000000670a0a7220 */ /* 0x000fe20000410000 */
[----:B--2---:R-:W1:Y:S01]  /*14ad0*/  LDC.U8 R9, c[0x0][0x328] ;  /* 0x0000ca00ff097b82 */ /* 0x004e620000000000 */
[----:B------:R-:W-:Y:S01]  /*14ae0*/  F2FP.BF16.PACK_AB R88, R89, R88 ;  /* 0x000000585958723e */ /* 0x000fe200000010ff */
[----:B------:R-:W-:Y:S01]  /*14af0*/  STS [R3+0x400], R78 ;  /* 0x0004004e03007388 */ /* 0x000fe20000000800 */
[C---:B------:R-:W-:Y:S01]  /*14b00*/  IADD3 R19, R16.reuse, R12, RZ ;  /* 0x0000000c10137210 */ /* 0x040fe20007ffe0ff */
[----:B------:R-:W-:Y:S01]  /*14b10*/  IMAD.IADD R16, R16, 0x1, R15 ;  /* 0x0000000110107824 */ /* 0x000fe200078e020f */
[----:B------:R-:W-:Y:S01]  /*14b20*/  F2FP.BF16.PACK_AB R11, R11, R96 ;  /* 0x000000600b0b723e */ /* 0x000fe200000010ff */
[----:B------:R-:W-:Y:S01]  /*14b30*/  STS [R17+0x2000], R68 ;  /* 0x0020004411007388 */ /* 0x000fe20000000800 */
[----:B------:R-:W-:Y:S01]  /*14b40*/  F2FP.BF16.PACK_AB R94, R95, R94 ;  /* 0x0000005e5f5e723e */ /* 0x000fe200000010ff */
[----:B----4-:R-:W-:Y:S01]  /*14b50*/  @P6 FMUL.FTZ R45, R45, 0.69314718246459960938 ;  /* 0x3f3172182d2d6820 */ /* 0x010fe20000410000 */
[----:B------:R-:W-:Y:S01]  /*14b60*/  F2FP.BF16.PACK_AB R10, R10, R102 ;  /* 0x000000660a0a723e */ /* 0x000fe200000010ff */
[----:B------:R2:W-:Y:S01]  /*14b70*/  STS [R17+0x2400], R70 ;  /* 0x0024004611007388 */ /* 0x0005e20000000800 */
[----:B------:R-:W-:Y:S01]  /*14b80*/  @P2 MOV R44, 0x1 ;  /* 0x00000001002c2802 */ /* 0x000fe20000000f00 */
[----:B------:R-:W-:Y:S01]  /*14b90*/  @P2 IMAD.MOV.U32 R0, RZ, RZ, c[0x0][0x210] ;  /* 0x00008400ff002624 */ /* 0x000fe200078e00ff */
[----:B------:R-:W-:Y:S01]  /*14ba0*/  @!P2 MOV R0, 0x1 ;  /* 0x000000010000a802 */ /* 0x000fe20000000f00 */
[----:B------:R-:W-:Y:S01]  /*14bb0*/  STS [R3+0x2000], R72 ;  /* 0x0020004803007388 */ /* 0x000fe20000000800 */
[----:B-----5:R-:W-:-:S02]  /*14bc0*/  @P5 FMUL.FTZ R6, R6, 0.69314718246459960938 ;  /* 0x3f31721806065820 */ /* 0x020fc40000410000 */
[----:B------:R-:W-:Y:S01]  /*14bd0*/  @P4 FMUL.FTZ R5, R5, 0.69314718246459960938 ;  /* 0x3f31721805054820 */ /* 0x000fe20000410000 */
[----:B------:R3:W-:Y:S01]  /*14be0*/  STS [R3+0x2400], R74 ;  /* 0x0024004a03007388 */ /* 0x0007e20000000800 */
[----:B------:R-:W-:-:S03]  /*14bf0*/  IMAD R2, R2, R0, RZ ;  /* 0x0000000002027224 */ /* 0x000fc600078e02ff */
[----:B------:R-:W-:Y:S01]  /*14c00*/  STS [R12], R108 ;  /* 0x0000006c0c007388 */ /* 0x000fe20000000800 */
[----:B-1----:R-:W-:-:S03]  /*14c10*/  @!P2 ISETP.NE.AND P1, PT, R9, RZ, PT ;  /* 0x000000ff0900a20c */ /* 0x002fc60003f25270 */
[----:B------:R-:W-:Y:S01]  /*14c20*/  STS [R12+0x400], R110 ;  /* 0x0004006e0c007388 */ /* 0x000fe20000000800 */
[----:B------:R-:W-:-:S03]  /*14c30*/  SHF.L.U32 R2, R2, 0x7, RZ ;  /* 0x0000000702027819 */ /* 0x000fc600000006ff */
[----:B------:R-:W-:Y:S04]  /*14c40*/  STS [R15], R104 ;  /* 0x000000680f007388 */ /* 0x000fe80000000800 */
[----:B------:R-:W-:Y:S01]  /*14c50*/  STS [R15+0x400], R106 ;  /* 0x0004006a0f007388 */ /* 0x000fe20000000800 */
[----:B--2---:R-:W-:-:S03]  /*14c60*/  @P2 MOV R17, c[0x0][0x210] ;  /* 0x0000840000112a02 */ /* 0x004fc60000000f00 */
[----:B------:R-:W-:Y:S04]  /*14c70*/  STS [R12+0x2000], R80 ;  /* 0x002000500c007388 */ /* 0x000fe80000000800 */
[----:B------:R1:W-:Y:S04]  /*14c80*/  STS [R12+0x2400], R82 ;  /* 0x002400520c007388 */ /* 0x0003e80000000800 */
[----:B---3--:R-:W2:Y:S04]  /*14c90*/  S2R R3, SR_CTAID.Y ;  /* 0x0000000000037919 */ /* 0x008ea80000002600 */
[----:B------:R-:W-:Y:S04]  /*14ca0*/  STS [R15+0x2000], R84 ;  /* 0x002000540f007388 */ /* 0x000fe80000000800 */
[----:B------:R3:W-:Y:S04]  /*14cb0*/  STS [R15+0x2400], R86 ;  /* 0x002400560f007388 */ /* 0x0007e80000000800 */
[----:B------:R4:W-:Y:S04]  /*14cc0*/  STS [R19], R88 ;  /* 0x0000005813007388 */ /* 0x0009e80000000800 */
[----:B------:R4:W-:Y:S04]  /*14cd0*/  STS [R19+0x400], R90 ;  /* 0x0004005a13007388 */ /* 0x0009e80000000800 */
[----:B------:R4:W-:Y:S01]  /*14ce0*/  STS [R16], R11 ;  /* 0x0000000b10007388 */ /* 0x0009e20000000800 */
[----:B-1----:R-:W-:-:S03]  /*14cf0*/  @P2 IMAD R12, R17, c[0x0][0x214], RZ ;  /* 0x00008500110c2a24 */ /* 0x002fc600078e02ff */
[----:B------:R4:W-:Y:S01]  /*14d00*/  STS [R18], R98 ;  /* 0x0000006212007388 */ /* 0x0009e20000000800 */
[----:B--2---:R-:W-:-:S03]  /*14d10*/  @!P0 IMAD.WIDE.U32 R48, R3, c[0x0][0x1e0], RZ ;  /* 0x0000780003308a25 */ /* 0x004fc600078e00ff */
[----:B------:R4:W-:Y:S02]  /*14d20*/  STS [R19+0x2000], R92 ;  /* 0x0020005c13007388 */ /* 0x0009e40000000800 */
[----:B------:R-:W-:Y:S02]  /*14d30*/  @!P0 MOV R14, R48 ;  /* 0x00000030000e8202 */ /* 0x000fe40000000f00 */
[----:B------:R4:W-:Y:S01]  /*14d40*/  STS [R19+0x2400], R94 ;  /* 0x0024005e13007388 */ /* 0x0009e20000000800 */
[----:B---3--:R-:W-:-:S03]  /*14d50*/  @!P2 MOV R15, c[0x0][0x214] ;  /* 0x00008500000faa02 */ /* 0x008fc60000000f00 */
[----:B------:R4:W-:Y:S01]  /*14d60*/  STS [R16+0x2000], R100 ;  /* 0x0020006410007388 */ /* 0x0009e20000000800 */
[----:B------:R-:W-:Y:S02]  /*14d70*/  @!P2 SEL R12, R15, c[0x0][0x234], !P1 ;  /* 0x00008d000f0caa07 */ /* 0x000fe40004800000 */
[----:B------:R-:W-:Y:S01]  /*14d80*/  ISETP.NE.AND P1, PT, R9, RZ, PT ;  /* 0x000000ff0900720c */ /* 0x000fe20003f25270 */
[----:B------:R4:W-:Y:S02]  /*14d90*/  STS [R18+0x2000], R10 ;  /* 0x0020000a12007388 */ /* 0x0009e40000000800 */
[----:B------:R-:W-:Y:S02]  /*14da0*/  @!P2 IMAD R44, R12, c[0x0][0x1c0], RZ ;  /* 0x000070000c2caa24 */ /* 0x000fe400078e02ff */
[----:B------:R-:W-:Y:S01]  /*14db0*/  BAR.SYNC.DEFER_BLOCKING 0x0 ;  /* 0x0000000000007b1d */ /* 0x000fe20000010000 */
[----:B------:R-:W-:Y:S01]  /*14dc0*/  ISETP.EQ.AND P1, PT, R8, RZ, P1 ;  /* 0x000000ff0800720c */ /* 0x000fe20000f22270 */
[----:B------:R-:W-:Y:S01]  /*14dd0*/  IMAD R44, R3, R44, RZ ;  /* 0x0000002c032c7224 */ /* 0x000fe200078e02ff */
[----:B------:R-:W-:-:S03]  /*14de0*/  @!P0 SHF.R.S32.HI R8, RZ, 0x1f, R3 ;  /* 0x0000001fff088819 */ /* 0x000fc60000011403 */
[----:B------:R-:W1:Y:S01]  /*14df0*/  S2R R15, SR_CTAID.Z ;  /* 0x00000000000f7919 */ /* 0x000e620000002700 */
[----:B------:R-:W-:Y:S01]  /*14e00*/  SEL R44, R44, RZ, !P1 ;  /* 0x000000ff2c2c7207 */ /* 0x000fe20004800000 */
[----:B------:R-:W-:-:S04]  /*14e10*/  @!P0 IMAD R8, R8, c[0x0][0x1e0], RZ ;  /* 0x0000780008088a24 */ /* 0x000fc800078e02ff */
[C---:B------:R-:W-:Y:S02]  /*14e20*/  @!P0 IMAD R46, R3.reuse, c[0x0][0x1e4], R8 ;  /* 0x00007900032e8a24 */ /* 0x040fe400078e0208 */
[----:B------:R-:W-:Y:S01]  /*14e30*/  @P1 IMAD R47, R3, c[0x0][0x214], RZ ;  /* 0x00008500032f1a24 */ /* 0x000fe200078e02ff */
[----:B------:R-:W-:Y:S01]  /*14e40*/  MOV R3, 0x7f800000 ;  /* 0x7f80000000037802 */ /* 0x000fe20000000f00 */
[----:B------:R-:W-:Y:S01]  /*14e50*/  @P6 FFMA.FTZ R3, R137, c[0x0][0x238], R45 ;  /* 0x00008e0089036a23 */ /* 0x000fe2000001002d */
[----:B------:R-:W-:Y:S01]  /*14e60*/  @!P0 IADD3 R7, R49, R46, RZ ;  /* 0x0000002e31078210 */ /* 0x000fe20007ffe0ff */
[----:B------:R-:W-:Y:S01]  /*14e70*/  @P3 FMUL.FTZ R46, R13, 0.69314718246459960938 ;  /* 0x3f3172180d2e3820 */ /* 0x000fe20000410000 */
[----:B------:R-:W-:Y:S01]  /*14e80*/  @P1 SEL R47, R47, R202, !P0 ;  /* 0x000000ca2f2f1207 */ /* 0x000fe20004000000 */
[----:B------:R-:W-:Y:S01]  /*14e90*/  @!P1 CS2R R48, SRZ ;  /* 0x0000000000309805 */ /* 0x000fe2000001ff00 */
[----:B------:R-:W-:Y:S02]  /*14ea0*/  LOP3.LUT P0, RZ, R4, 0x3, RZ, 0xc0, !PT ;  /* 0x0000000304ff7812 */ /* 0x000fe4000780c0ff */
[----:B------:R-:W-:Y:S01]  /*14eb0*/  @P1 MOV R48, R47 ;  /* 0x0000002f00301202 */ /* 0x000fe20000000f00 */
[----:B------:R4:W2:Y:S01]  /*14ec0*/  LDS.128 R36, [R210] ;  /* 0x00000000d2247984 */ /* 0x0008a20000000c00 */
[----:B------:R-:W-:-:S02]  /*14ed0*/  @P1 SHF.R.S32.HI R49, RZ, 0x1f, R47 ;  /* 0x0000001fff311819 */ /* 0x000fc4000001142f */
[----:B------:R-:W-:Y:S01]  /*14ee0*/  MOV R45, 0x7f800000 ;  /* 0x7f800000002d7802 */ /* 0x000fe20000000f00 */
[----:B------:R4:W3:Y:S01]  /*14ef0*/  LDS.128 R32, [R210+0x800] ;  /* 0x00080000d2207984 */ /* 0x0008e20000000c00 */
[----:B------:R-:W-:Y:S01]  /*14f00*/  MOV R4, 0x7f800000 ;  /* 0x7f80000000047802 */ /* 0x000fe20000000f00 */
[----:B-1----:R-:W-:Y:S01]  /*14f10*/  IMAD R44, R15, R12, R44 ;  /* 0x0000000c0f2c7224 */ /* 0x002fe200078e022c */
[----:B------:R-:W-:Y:S01]  /*14f20*/  MOV R12, 0x7f800000 ;  /* 0x7f800000000c7802 */ /* 0x000fe20000000f00 */
[----:B------:R4:W1:Y:S01]  /*14f30*/  LDS.128 R28, [R210+0x1000] ;  /* 0x00100000d21c7984 */ /* 0x0008620000000c00 */
[----:B------:R-:W-:Y:S02]  /*14f40*/  @P5 FFMA.FTZ R45, R136, c[0x0][0x238], R6 ;  /* 0x00008e00882d5a23 */ /* 0x000fe40000010006 */
[----:B------:R-:W-:Y:S01]  /*14f50*/  IADD3 R13, P2, P1, R2, R48, R44 ;  /* 0x00000030020d7210 */ /* 0x000fe2000795e02c */
[----:B------:R4:W1:Y:S01]  /*14f60*/  LDS.128 R24, [R210+0x1800] ;  /* 0x00180000d2187984 */ /* 0x0008620000000c00 */
[----:B------:R-:W-:Y:S01]  /*14f70*/  SHF.R.S32.HI R2, RZ, 0x1f, R2 ;  /* 0x0000001fff027819 */ /* 0x000fe20000011402 */
[----:B------:R-:W-:Y:S01]  /*14f80*/  @P4 FFMA.FTZ R4, R135, c[0x0][0x238], R5 ;  /* 0x00008e0087044a23 */ /* 0x000fe20000010005 */
[----:B------:R-:W-:Y:S01]  /*14f90*/  SHF.R.S32.HI R44, RZ, 0x1f, R44 ;  /* 0x0000001fff2c7819 */ /* 0x000fe2000001142c */
[----:B------:R4:W1:Y:S01]  /*14fa0*/  LDS.128 R20, [R210+0x2000] ;  /* 0x00200000d2147984 */ /* 0x0008620000000c00 */
[----:B------:R-:W-:-:S02]  /*14fb0*/  @P3 FFMA.FTZ R12, R134, c[0x0][0x238], R46 ;  /* 0x00008e00860c3a23 */ /* 0x000fc4000001002e */
[----:B------:R-:W-:Y:S01]  /*14fc0*/  IADD3.X R2, R2, R49, R44, P2, P1 ;  /* 0x0000003102027210 */ /* 0x000fe200017e242c */
[----:B------:R4:W1:Y:S04]  /*14fd0*/  LDS.128 R16, [R210+0x2800] ;  /* 0x00280000d2107984 */ /* 0x0008680000000c00 */
[----:B------:R4:W1:Y:S04]  /*14fe0*/  LDS.128 R8, [R210+0x3000] ;  /* 0x00300000d2087984 */ /* 0x0008680000000c00 */
[----:B------:R4:W1:Y:S01]  /*14ff0*/  LDS.128 R40, [R210+0x3800] ;  /* 0x00380000d2287984 */ /* 0x0008620000000c00 */
[----:B------:R-:W-:Y:S05]  /*15000*/  @P0 BRA `(.L_x_758) ;  /* 0x0000020000000947 */ /* 0x000fea0003800000 */
        /* <DEDUP_REMOVED lines=18> */
[----:B------:R-:W-:Y:S01]  /*15130*/  @!P5 LEA.HI.X.SX32 R46, R46, R2, 0x1, P2 ;  /* 0x000000022e2ed211 */ /* 0x000fe200010f0eff */
[----:B------:R4:W-:Y:S01]  /*15140*/  @!P6 STG.E [R48.64], R3 ;  /* 0x000000033000e986 */ /* 0x0009e2000c101914 */
[----:B------:R-:W-:-:S02]  /*15150*/  @!P3 IADD3 R13, P0, R47, R13, RZ ;  /* 0x0000000d2f0db210 */ /* 0x000fc40007f1e0ff */
[----:B------:R-:W-:Y:S02]  /*15160*/  @!P5 LEA R50, P2, R0, c[0x0][0x200], 0x2 ;  /* 0x000080000032da11 */ /* 0x000fe400078410ff */
[-C--:B------:R-:W-:Y:S02]  /*15170*/  @!P4 LEA.HI.X.SX32 R44, R44, R2.reuse, 0x1, P1 ;  /* 0x000000022c2cc211 */ /* 0x080fe400008f0eff */
[----:B------:R-:W-:Y:S02]  /*15180*/  @!P3 LEA.HI.X.SX32 R2, R47, R2, 0x1, P0 ;  /* 0x000000022f02b211 */ /* 0x000fe400000f0eff */
[----:B------:R-:W-:Y:S02]  /*15190*/  @!P5 LEA.HI.X R51, R0, c[0x0][0x204], R46, 0x2, P2 ;  /* 0x000081000033da11 */ /* 0x000fe400010f142e */
[----:B------:R-:W-:Y:S02]  /*151a0*/  @!P4 LEA R52, P1, R5, c[0x0][0x200], 0x2 ;  /* 0x000080000534ca11 */ /* 0x000fe400078210ff */
[----:B------:R-:W-:Y:S01]  /*151b0*/  @!P3 LEA R46, P0, R13, c[0x0][0x200], 0x2 ;  /* 0x000080000d2eba11 */ /* 0x000fe200078010ff */
[----:B------:R4:W-:Y:S01]  /*151c0*/  @!P5 STG.E [R50.64], R45 ;  /* 0x0000002d3200d986 */ /* 0x0009e2000c101914 */
[----:B------:R-:W-:-:S02]  /*151d0*/  @!P4 LEA.HI.X R53, R5, c[0x0][0x204], R44, 0x2, P1 ;  /* 0x000081000535ca11 */ /* 0x000fc400008f142c */
[----:B------:R-:W-:-:S03]  /*151e0*/  @!P3 LEA.HI.X R47, R13, c[0x0][0x204], R2, 0x2, P0 ;  /* 0x000081000d2fba11 */ /* 0x000fc600000f1402 */
[----:B------:R4:W-:Y:S04]  /*151f0*/  @!P4 STG.E [R52.64], R4 ;  /* 0x000000043400c986 */ /* 0x0009e8000c101914 */
[----:B------:R4:W-:Y:S02]  /*15200*/  @!P3 STG.E [R46.64], R12 ;  /* 0x0000000c2e00b986 */ /* 0x0009e4000c101914 */
.L_x_758:
[----:B------:R-:W-:Y:S05]  /*15210*/  BSYNC B0 ;  /* 0x0000000000007941 */ /* 0x000fea0003800000 */
.L_x_757:
[----:B------:R-:W5:Y:S01]  /*15220*/  S2R R2, SR_TID.X ;  /* 0x0000000000027919 */ /* 0x000f620000002100 */
[C---:B----4-:R-:W-:Y:S01]  /*15230*/  IADD3 R4, P0, R216.reuse, R14, RZ ;  /* 0x0000000ed8047210 */ /* 0x050fe20007f1e0ff */
[----:B------:R-:W-:Y:S01]  /*15240*/  BSSY B0, `(.L_x_759) ;  /* 0x0000015000007945 */ /* 0x000fe20003800000 */
[----:B------:R-:W-:Y:S02]  /*15250*/  ISETP.GE.AND P1, PT, R216, c[0x0][0x220], PT ;  /* 0x00008800d8007a0c */ /* 0x000fe40003f26270 */
[----:B------:R-:W-:Y:S01]  /*15260*/  SHF.R.S32.HI R3, RZ, 0x1f, R15 ;  /* 0x0000001fff037819 */ /* 0x000fe2000001140f */
[----:B------:R-:W-:-:S04]  /*15270*/  IMAD.X R5, R217, 0x1, R7, P0 ;  /* 0x00000001d9057824 */ /* 0x000fc800000e0607 */
[----:B------:R-:W-:Y:S02]  /*15280*/  IMAD R3, R3, c[0x0][0x1f0], RZ ;  /* 0x00007c0003037a24 */ /* 0x000fe400078e02ff */
[----:B------:R-:W-:-:S04]  /*15290*/  IMAD.WIDE.U32 R4, R15, c[0x0][0x1f0], R4 ;  /* 0x00007c000f047a25 */ /* 0x000fc800078e0004 */
[----:B------:R-:W-:-:S04]  /*152a0*/  IMAD R3, R15, c[0x0][0x1f4], R3 ;  /* 0x00007d000f037a24 */ /* 0x000fc800078e0203 */
[----:B------:R-:W-:Y:S01]  /*152b0*/  IMAD.IADD R7, R5, 0x1, R3 ;  /* 0x0000000105077824 */ /* 0x000fe200078e0203 */
[----:B-----5:R-:W-:-:S04]  /*152c0*/  SHF.R.S32.HI R0, RZ, 0x1f, R2 ;  /* 0x0000001fff007819 */ /* 0x020fc80000011402 */
[----:B------:R-:W-:-:S04]  /*152d0*/  LEA.HI R0, R0, R2, RZ, 0x3 ;  /* 0x0000000200007211 */ /* 0x000fc800078f18ff */
[----:B------:R-:W-:-:S04]  /*152e0*/  SHF.R.S32.HI R0, RZ, 0x3, R0 ;  /* 0x00000003ff007819 */ /* 0x000fc80000011400 */
[----:B------:R-:W-:-:S13]  /*152f0*/  ISETP.GE.OR P0, PT, R0, R195, P1 ;  /* 0x000000c30000720c */ /* 0x000fda0000f06670 */
        /* <DEDUP_REMOVED lines=8> */
[----:B--2---:R2:W-:Y:S02]  /*15380*/  STG.E.128 [R14.64], R36 ;  /* 0x000000240e007986 */ /* 0x0045e4000c101d14 */
.L_x_760:
[----:B------:R-:W-:Y:S05]  /*15390*/  BSYNC B0 ;  /* 0x0000000000007941 */ /* 0x000fea0003800000 */
.L_x_759:
        /* <DEDUP_REMOVED lines=14> */
[----:B---3--:R2:W-:Y:S02]  /*15480*/  STG.E.128 [R14.64], R32 ;  /* 0x000000200e007986 */ /* 0x0085e4000c101d14 */
.L_x_762:
[----:B------:R-:W-:Y:S05]  /*15490*/  BSYNC B0 ;  /* 0x0000000000007941 */ /* 0x000fea0003800000 */
.L_x_761:
        /* <DEDUP_REMOVED lines=15> */
.L_x_764:
[----:B------:R-:W-:Y:S05]  /*15590*/  BSYNC B0 ;  /* 0x0000000000007941 */ /* 0x000fea0003800000 */
.L_x_763:
[----:B------:R-:W-:Y:S01]  /*155a0*/  ISETP.GE.OR P0, PT, R209, R195, P1 ;  /* 0x000000c3d100720c */ /* 0x000fe20000f06670 */
[----:B------:R-:W-:-:S12]  /*155b0*/  BSSY B0, `(.L_x_765) ;  /* 0x000000d000007945 */ /* 0x000fd80003800000 */
        /* <DEDUP_REMOVED lines=12> */
.L_x_766:
[----:B------:R-:W-:Y:S05]  /*15680*/  BSYNC B0 ;  /* 0x0000000000007941 */ /* 0x000fea0003800000 */
.L_x_765:
        /* <DEDUP_REMOVED lines=14> */
.L_x_768:
[----:B------:R-:W-:Y:S05]  /*15770*/  BSYNC B0 ;  /* 0x0000000000007941 */ /* 0x000fea0003800000 */
.L_x_767:
        /* <DEDUP_REMOVED lines=14> */
.L_x_770:
[----:B------:R-:W-:Y:S05]  /*15860*/  BSYNC B0 ;  /* 0x0000000000007941 */ /* 0x000fea0003800000 */
.L_x_769:
        /* <DEDUP_REMOVED lines=14> */
.L_x_772:
[----:B------:R-:W-:Y:S05]  /*15950*/  BSYNC B0 ;  /* 0x0000000000007941 */ /* 0x000fea0003800000 */
.L_x_771:
[----:B------:R-:W-:-:S13]  /*15960*/  ISETP.GE.OR P1, PT, R205, R195, P1 ;  /* 0x000000c3cd00720c */ /* 0x000fda0000f26670 */
[----:B------:R-:W-:Y:S05]  /*15970*/  @P1 EXIT ;  /* 0x000000000000194d */ /* 0x000fea0003800000 */
        /* <DEDUP_REMOVED lines=12> */
.L_x_707:
[----:B------:R-:W1:Y:S01]  /*15a40*/  LDC.U8 R0, c[0x0][0x329] ;  /* 0x0000ca40ff007b82 */ /* 0x000e620000000000 */
[----:B------:R-:W-:Y:S01]  /*15a50*/  ISETP.NE.AND P4, PT, R202, -0x1, PT ;  /* 0xffffffffca00780c */ /* 0x000fe20003f85270 */
[----:B------:R-:W-:Y:S01]  /*15a60*/  BSSY B0, `(.L_x_773) ;  /* 0x000003f000007945 */ /* 0x000fe20003800000 */
[----:B------:R-:W-:Y:S02]  /*15a70*/  LEA.HI R2, R8, R14, RZ, 0x3 ;  /* 0x0000000e08027211 */ /* 0x000fe400078f18ff */
[----:B------:R-:W-:-:S03]  /*15a80*/  IADD3 R13, -R12, R13, RZ ;  /* 0x0000000d0c0d7210 */ /* 0x000fc60007ffe1ff */
[----:B------:R-:W2:Y:S06]  /*15a90*/  LDC.U8 R4, c[0x0][0x328] ;  /* 0x0000ca00ff047b82 */ /* 0x000eac0000000000 */
[----:B------:R-:W-:Y:S01]  /*15aa0*/  @P4 IMAD.WIDE.U32 R6, R202, c[0x0][0x1e8], RZ ;  /* 0x00007a00ca064a25 */ /* 0x000fe200078e00ff */
[----:B------:R-:W-:-:S03]  /*15ab0*/  @!P4 SHF.R.S32.HI R5, RZ, 0x1f, R16 ;  /* 0x0000001fff05c819 */ /* 0x000fc60000011410 */
[----:B------:R-:W-:-:S04]  /*15ac0*/  @!P4 IMAD.WIDE.U32 R8, R16, c[0x0][0x1e0], RZ ;  /* 0x000078001008ca25 */ /* 0x000fc800078e00ff */
[----:B------:R-:W-:Y:S01]  /*15ad0*/  @!P4 IMAD R5, R5, c[0x0][0x1e0], RZ ;  /* 0x000078000505ca24 */ /* 0x000fe200078e02ff */
[----:B-1----:R-:W-:Y:S01]  /*15ae0*/  ISETP.NE.AND P2, PT, R0, RZ, PT ;  /* 0x000000ff0000720c */ /* 0x002fe20003f45270 */
[----:B------:R-:W-:Y:S02]  /*15af0*/  @!P4 IMAD.MOV.U32 R6, RZ, RZ, R8 ;  /* 0x000000ffff06c224 */ /* 0x000fe400078e0008 */
[----:B------:R-:W-:Y:S01]  /*15b00*/  @!P4 IMAD R5, R16, c[0x0][0x1e4], R5 ;  /* 0x000079001005ca24 */ /* 0x000fe200078e0205 */
[----:B--2---:R-:W-:-:S04]  /*15b10*/  ISETP.NE.AND P0, PT, R4, RZ, PT ;  /* 0x000000ff0400720c */ /* 0x004fc80003f05270 */
[----:B------:R-:W-:Y:S01]  /*15b20*/  ISETP.EQ.AND P0, PT, R0, RZ, P0 ;  /* 0x000000ff0000720c */ /* 0x000fe20000702270 */
[----:B------:R-:W-:-:S04]  /*15b30*/  @P4 IMAD R0, R202, c[0x0][0x1ec], R7 ;  /* 0x00007b00ca004a24 */ /* 0x000fc800078e0207 */
[----:B------:R-:W-:Y:S01]  /*15b40*/  @!P2 ISETP.NE.AND P3, PT, R4, RZ, PT ;  /* 0x000000ff0400a20c */ /* 0x000fe20003f65270 */
[----:B------:R-:W-:Y:S01]  /*15b50*/  @P2 IMAD.MOV.U32 R3, RZ, RZ, c[0x0][0x210] ;  /* 0x00008400ff032624 */ /* 0x000fe200078e00ff */
[----:B------:R-:W-:Y:S01]  /*15b60*/  LOP3.LUT R7, R2, 0xfffffff8, RZ, 0xc0, !PT ;  /* 0xfffffff802077812 */ /* 0x000fe200078ec0ff */
[----:B------:R-:W-:Y:S01]  /*15b70*/  @!P2 IMAD.MOV.U32 R4, RZ, RZ, c[0x0][0x214] ;  /* 0x00008500ff04a624 */ /* 0x000fe200078e00ff */
[----:B------:R-:W-:Y:S01]  /*15b80*/  ISETP.NE.OR P1, PT, R202, -0x1, !P0 ;  /* 0xffffffffca00780c */ /* 0x000fe20004725670 */
[----:B------:R-:W-:Y:S01]  /*15b90*/  @P2 IMAD R3, R3, c[0x0][0x214], RZ ;  /* 0x0000850003032a24 */ /* 0x000fe200078e02ff */
[----:B------:R-:W-:Y:S01]  /*15ba0*/  SHF.R.S32.HI R2, RZ, 0x3, R2 ;  /* 0x00000003ff027819 */ /* 0x000fe20000011402 */
[----:B------:R-:W-:Y:S01]  /*15bb0*/  IMAD.IADD R14, R14, 0x1, -R7 ;  /* 0x000000010e0e7824 */ /* 0x000fe200078e0a07 */
[----:B------:R-:W-:Y:S01]  /*15bc0*/  @!P2 SEL R3, R4, c[0x0][0x234], !P3 ;  /* 0x00008d000403aa07 */ /* 0x000fe20005800000 */
[----:B------:R-:W-:Y:S01]  /*15bd0*/  @!P4 IMAD.IADD R0, R9, 0x1, R5 ;  /* 0x000000010900c824 */ /* 0x000fe200078e0205 */
[----:B------:R-:W-:Y:S01]  /*15be0*/  @P2 MOV R5, 0x1 ;  /* 0x0000000100052802 */ /* 0x000fe20000000f00 */
[----:B------:R-:W-:Y:S01]  /*15bf0*/  IMAD.SHL.U32 R7, R14, 0x8, RZ ;  /* 0x000000080e077824 */ /* 0x000fe200078e00ff */
[----:B------:R-:W-:Y:S01]  /*15c00*/  SHF.R.S32.HI R4, RZ, 0x1f, R20 ;  /* 0x0000001fff047819 */ /* 0x000fe20000011414 */
[----:B------:R-:W-:Y:S01]  /*15c10*/  @!P2 IMAD R5, R3, c[0x0][0x1c0], RZ ;  /* 0x000070000305aa24 */ /* 0x000fe200078e02ff */
[----:B------:R-:W-:-:S02]  /*15c20*/  @!P0 CS2R R18, SRZ ;  /* 0x0000000000128805 */ /* 0x000fc4000001ff00 */
[C---:B------:R-:W-:Y:S01]  /*15c30*/  IADD3 R6, P3, R7.reuse, R6, RZ ;  /* 0x0000000607067210 */ /* 0x040fe20007f7e0ff */
[C---:B------:R-:W-:Y:S01]  /*15c40*/  @!P1 IMAD R202, R16.reuse, c[0x0][0x214], RZ ;  /* 0x0000850010ca9a24 */ /* 0x040fe200078e02ff */
[C---:B------:R-:W-:Y:S01]  /*15c50*/  ISETP.GE.AND P1, PT, R7.reuse, c[0x0][0x220], PT ;  /* 0x0000880007007a0c */ /* 0x040fe20003f26270 */
[----:B------:R-:W-:Y:S01]  /*15c60*/  IMAD R5, R16, R5, RZ ;  /* 0x0000000510057224 */ /* 0x000fe200078e02ff */
[----:B------:R-:W-:Y:S01]  /*15c70*/  LEA.HI.X.SX32 R7, R7, R0, 0x1, P3 ;  /* 0x0000000007077211 */ /* 0x000fe200018f0eff */
[----:B------:R-:W-:Y:S01]  /*15c80*/  @P2 IMAD.MOV.U32 R0, RZ, RZ, c[0x0][0x210] ;  /* 0x00008400ff002624 */ /* 0x000fe200078e00ff */
[----:B------:R-:W-:Y:S01]  /*15c90*/  ISETP.GE.OR P3, PT, R2, R13, P1 ;  /* 0x0000000d0200720c */ /* 0x000fe20000f66670 */
[----:B------:R-:W-:Y:S01]  /*15ca0*/  IMAD R4, R4, c[0x0][0x1f0], RZ ;  /* 0x00007c0004047a24 */ /* 0x000fe200078e02ff */
[----:B------:R-:W-:Y:S01]  /*15cb0*/  SEL R5, R5, RZ, !P0 ;  /* 0x000000ff05057207 */ /* 0x000fe20004000000 */
[----:B------:R-:W-:Y:S01]  /*15cc0*/  @!P2 IMAD.MOV.U32 R0, RZ, RZ, 0x1 ;  /* 0x00000001ff00a424 */ /* 0x000fe200078e00ff */
[----:B------:R-:W-:Y:S01]  /*15cd0*/  @P0 SHF.R.S32.HI R19, RZ, 0x1f, R202 ;  /* 0x0000001fff130819 */ /* 0x000fe200000114ca */
[----:B------:R-:W-:-:S02]  /*15ce0*/  IMAD R21, R20, c[0x0][0x1f4], R4 ;  /* 0x00007d0014157a24 */ /* 0x000fc400078e0204 */
[----:B------:R-:W-:Y:S01]  /*15cf0*/  @P0 IMAD.MOV.U32 R18, RZ, RZ, R202 ;  /* 0x000000ffff120224 */ /* 0x000fe200078e00ca */
[----:B------:R-:W-:Y:S01]  /*15d00*/  ISETP.GE.AND P0, PT, R2, R13, PT ;  /* 0x0000000d0200720c */ /* 0x000fe20003f06270 */
[----:B------:R-:W-:Y:S02]  /*15d10*/  IMAD R4, R12, R0, RZ ;  /* 0x000000000c047224 */ /* 0x000fe400078e02ff */
[----:B------:R-:W-:-:S03]  /*15d20*/  IMAD.WIDE.U32 R16, R20, c[0x0][0x1f0], R6 ;  /* 0x00007c0014107a25 */ /* 0x000fc600078e0006 */
[----:B------:R-:W-:Y:S01]  /*15d30*/  SHF.R.S32.HI R6, RZ, 0x1f, R4 ;  /* 0x0000001fff067819 */ /* 0x000fe20000011404 */
        /* <DEDUP_REMOVED lines=17> */
.L_x_774:
[----:B------:R-:W-:Y:S05]  /*15e50*/  BSYNC B0 ;  /* 0x0000000000007941 */ /* 0x000fea0003800000 */
.L_x_773:
[----:B------:R-:W-:Y:S01]  /*15e60*/  IADD3 R15, R2, 0x10, RZ ;  /* 0x00000010020f7810 */ /* 0x000fe20007ffe0ff */
[----:B------:R-:W-:Y:S03]  /*15e70*/  BSSY B0, `(.L_x_775) ;  /* 0x0000010000007945 */ /* 0x000fe60003800000 */
[CC--:B------:R-:W-:Y:S02]  /*15e80*/  ISETP.GE.OR P0, PT, R15.reuse, R13.reuse, P1 ;  /* 0x0000000d0f00720c */ /* 0x0c0fe40000f06670 */
[----:B------:R-:W-:-:S04]  /*15e90*/  ISETP.GE.AND P2, PT, R15, R13, PT ;  /* 0x0000000d0f00720c */ /* 0x000fc80003f46270 */
[----:B------:R-:W-:-:S07]  /*15ea0*/  P2R R19, PR, RZ, 0x4 ;  /* 0x00000004ff137803 */ /* 0x000fce0000000000 */
[----:B------:R-:W-:Y:S05]  /*15eb0*/  @P0 BRA `(.L_x_776) ;  /* 0x000000b000000947 */ /* 0x000fea0003800000 */
[----:B------:R-:W-:Y:S01]  /*15ec0*/  IADD3 R7, P0, R232, 0x10, RZ ;  /* 0x00000010e8077810 */ /* 0x000fe20007f1e0ff */
[----:B------:R-:W-:Y:S01]  /*15ed0*/  IMAD.MOV.U32 R8, RZ, RZ, R16 ;  /* 0x000000ffff087224 */ /* 0x000fe200078e0010 */
[----:B------:R-:W-:-:S03]  /*15ee0*/  MOV R9, R21 ;  /* 0x0000001500097202 */ /* 0x000fc60000000f00 */
[----:B------:R-:W-:Y:S02]  /*15ef0*/  IMAD.X R6, RZ, RZ, R233, P0 ;  /* 0x000000ffff067224 */ /* 0x000fe400000e06e9 */
[----:B------:R-:W-:-:S04]  /*15f00*/  IMAD.WIDE.U32 R8, R7, c[0x0][0x1e8], R8 ;  /* 0x00007a0007087a25 */ /* 0x000fc800078e0008 */
[----:B------:R-:W-:Y:S01]  /*15f10*/  IMAD R6, R6, c[0x0][0x1e8], RZ ;  /* 0x00007a0006067a24 */ /* 0x000fe200078e02ff */
[----:B-1----:R-:W-:-:S03]  /*15f20*/  LEA R10, P0, R8, c[0x0][0x1d0], 0x1 ;  /* 0x00007400080a7a11 */ /* 0x002fc600078008ff */
[----:B------:R-:W-:-:S05]  /*15f30*/  IMAD R6, R7, c[0x0][0x1ec], R6 ;  /* 0x00007b0007067a24 */ /* 0x000fca00078e0206 */
[----:B------:R-:W-:-:S04]  /*15f40*/  IADD3 R6, R6, R9, RZ ;  /* 0x0000000906067210 */ /* 0x000fc80007ffe0ff */
[----:B------:R-:W-:-:S05]  /*15f50*/  LEA.HI.X R11, R8, c[0x0][0x1d4], R6, 0x1, P0 ;  /* 0x00007500080b7a11 */ /* 0x000fca00000f0c06 */
[----:B------:R1:W-:Y:S02]  /*15f60*/  STG.E.128 [R10.64], RZ ;  /* 0x000000ff0a007986 */ /* 0x0003e4000c101d14 */
.L_x_776:
[----:B------:R-:W-:Y:S05]  /*15f70*/  BSYNC B0 ;  /* 0x0000000000007941 */ /* 0x000fea0003800000 */
.L_x_775:
[----:B------:R-:W-:Y:S01]  /*15f80*/  IADD3 R12, R2, 0x20, RZ ;  /* 0x00000020020c7810 */ /* 0x000fe20007ffe0ff */
        /* <DEDUP_REMOVED lines=15> */
.L_x_778:
[----:B------:R-:W-:Y:S05]  /*16080*/  BSYNC B0 ;  /* 0x0000000000007941 */ /* 0x000fea0003800000 */
.L_x_777:
        /* <DEDUP_REMOVED lines=16> */
.L_x_780:
[----:B------:R-:W-:Y:S05]  /*16190*/  BSYNC B0 ;  /* 0x0000000000007941 */ /* 0x000fea0003800000 */
.L_x_779:
        /* <DEDUP_REMOVED lines=16> */
.L_x_782:
[----:B------:R-:W-:Y:S05]  /*162a0*/  BSYNC B0 ;  /* 0x0000000000007941 */ /* 0x000fea0003800000 */
.L_x_781:
        /* <DEDUP_REMOVED lines=16> */
.L_x_784:
[----:B------:R-:W-:Y:S05]  /*163b0*/  BSYNC B0 ;  /* 0x0000000000007941 */ /* 0x000fea0003800000 */
.L_x_783:
        /* <DEDUP_REMOVED lines=16> */
.L_x_786:
[----:B------:R-:W-:Y:S05]  /*164c0*/  BSYNC B0 ;  /* 0x0000000000007941 */ /* 0x000fea0003800000 */
.L_x_785:
[----:B------:R-:W-:Y:S01]  /*164d0*/  IADD3 R6, R2, 0x70, RZ ;  /* 0x0000007002067810 */ /* 0x000fe20007ffe0ff */
[----:B------:R-:W-:Y:S03]  /*164e0*/  BSSY B0, `(.L_x_787) ;  /* 0x000000e000007945 */ /* 0x000fe60003800000 */
[CC--:B------:R-:W-:Y:S02]  /*164f0*/  ISETP.GE.OR P0, PT, R6.reuse, R13.reuse, P1 ;  /* 0x0000000d0600720c */ /* 0x0c0fe40000f06670 */
[----:B------:R-:W-:-:S11]  /*16500*/  ISETP.GE.AND P1, PT, R6, R13, PT ;  /* 0x0000000d0600720c */ /* 0x000fd60003f26270 */
        /* <DEDUP_REMOVED lines=11> */
.L_x_788:
[----:B------:R-:W-:Y:S05]  /*165c0*/  BSYNC B0 ;  /* 0x0000000000007941 */ /* 0x000fea0003800000 */
.L_x_787:
        /* <DEDUP_REMOVED lines=10> */
[----:B------:R-:W-:Y:S01]  /*16670*/  @!P0 IADD3 R7, P1, R2, R4, RZ ;  /* 0x0000000402078210 */ /* 0x000fe20007f3e0ff */
[----:B------:R-:W-:-:S03]  /*16680*/  @!P6 IMAD R12, R12, R0, RZ ;  /* 0x000000000c0ce224 */ /* 0x000fc600078e02ff */
[----:B------:R-:W-:Y:S01]  /*16690*/  @!P0 LEA.HI.X.SX32 R2, R2, R18, 0x1, P1 ;  /* 0x0000001202028211 */ /* 0x000fe200008f0eff */
[----:B------:R-:W-:Y:S01]  /*166a0*/  @!P4 IMAD R10, R10, R0, RZ ;  /* 0x000000000a0ac224 */ /* 0x000fe200078e02ff */
[----:B------:R-:W-:-:S13]  /*166b0*/  ISETP.NE.OR P1, PT, R14, RZ, P2 ;  /* 0x000000ff0e00720c */ /* 0x000fda0001725670 */
[----:B------:R-:W-:-:S05]  /*166c0*/  @!P1 IMAD R13, R15, R0, RZ ;  /* 0x000000000f0d9224 */ /* 0x000fca00078e02ff */
[----:B------:R-:W-:-:S04]  /*166d0*/  @!P1 IADD3 R15, P2, R13, R4, RZ ;  /* 0x000000040d0f9210 */ /* 0x000fc80007f5e0ff */
[----:B------:R-:W-:Y:S02]  /*166e0*/  @!P1 LEA.HI.X.SX32 R13, R13, R18, 0x1, P2 ;  /* 0x000000120d0d9211 */ /* 0x000fe400010f0eff */
[----:B------:R-:W-:-:S04]  /*166f0*/  @!P0 LEA R16, P2, R7, c[0x0][0x200], 0x2 ;  /* 0x0000800007108a11 */ /* 0x000fc800078410ff */
[----:B------:R-:W-:Y:S01]  /*16700*/  @!P0 LEA.HI.X R17, R7, c[0x0][0x204], R2, 0x2, P2 ;  /* 0x0000810007118a11 */ /* 0x000fe200010f1402 */
[----:B------:R-:W-:Y:S01]  /*16710*/  @!P0 IMAD.MOV.U32 R2, RZ, RZ, 0x7f800000 ;  /* 0x7f800000ff028424 */ /* 0x000fe200078e00ff */
[----:B--2---:R-:W-:Y:S01]  /*16720*/  @!P1 LEA R20, P2, R15, c[0x0][0x200], 0x2 ;  /* 0x000080000f149a11 */ /* 0x004fe200078410ff */
[----:B------:R-:W-:-:S03]  /*16730*/  @!P3 IMAD R7, R9, R0, RZ ;  /* 0x000000000907b224 */ /* 0x000fc600078e02ff */
[----:B------:R2:W-:Y:S01]  /*16740*/  @!P0 STG.E [R16.64], R2 ;  /* 0x0000000210008986 */ /* 0x0005e2000c101914 */
[----:B------:R-:W-:Y:S02]  /*16750*/  @!P1 LEA.HI.X R21, R15, c[0x0][0x204], R13, 0x2, P2 ;  /* 0x000081000f159a11 */ /* 0x000fe400010f140d */
[----:B------:R-:W-:Y:S01]  /*16760*/  ISETP.NE.AND P2, PT, R3, RZ, PT ;  /* 0x000000ff0300720c */ /* 0x000fe20003f45270 */
[----:B------:R-:W-:-:S03]  /*16770*/  @!P5 IMAD R3, R11, R0, RZ ;  /* 0x000000000b03d224 */ /* 0x000fc600078e02ff */
[----:B------:R-:W-:-:S13]  /*16780*/  ISETP.NE.OR P2, PT, R14, RZ, P2 ;  /* 0x000000ff0e00720c */ /* 0x000fda0001745670 */
[----:B------:R-:W-:Y:S02]  /*16790*/  @!P2 IMAD R8, R8, R0, RZ ;  /* 0x000000000808a224 */ /* 0x000fe400078e02ff */
[----:B--2---:R-:W-:-:S05]  /*167a0*/  @!P1 IMAD.MOV.U32 R2, RZ, RZ, 0x7f800000 ;  /* 0x7f800000ff029424 */ /* 0x004fca00078e00ff */
[----:B------:R2:W-:Y:S01]  /*167b0*/  @!P1 STG.E [R20.64], R2 ;  /* 0x0000000214009986 */ /* 0x0005e2000c101914 */
[----:B------:R-:W-:-:S04]  /*167c0*/  ISETP.NE.AND P1, PT, R5, RZ, PT ;  /* 0x000000ff0500720c */ /* 0x000fc80003f25270 */
[----:B------:R-:W-:Y:S02]  /*167d0*/  ISETP.NE.OR P1, PT, R14, RZ, P1 ;  /* 0x000000ff0e00720c */ /* 0x000fe40000f25670 */
[----:B--2---:R-:W-:-:S04]  /*167e0*/  @!P6 IADD3 R2, P0, R12, R4, RZ ;  /* 0x000000040c02e210 */ /* 0x004fc80007f1e0ff */
[----:B------:R-:W-:Y:S02]  /*167f0*/  @!P6 LEA.HI.X.SX32 R5, R12, R18, 0x1, P0 ;  /* 0x000000120c05e211 */ /* 0x000fe400000f0eff */
[----:B------:R-:W-:-:S04]  /*16800*/  @!P6 LEA R12, P0, R2, c[0x0][0x200], 0x2 ;  /* 0x00008000020cea11 */ /* 0x000fc800078010ff */
        /* <DEDUP_REMOVED lines=19> */
[----:B------:R-:W-:-:S05]  /*16940*/  @!P5 IMAD.MOV.U32 R5, RZ, RZ, 0x7f800000 ;  /* 0x7f800000ff05d424 */ /* 0x000fca00078e00ff */
[----:B------:R3:W-:Y:S01]  /*16950*/  @!P5 STG.E [R2.64], R5 ;  /* 0x000000050200d986 */ /* 0x0007e2000c101914 */
[----:B--2---:R-:W-:-:S05]  /*16960*/  @!P4 IMAD.MOV.U32 R7, RZ, RZ, 0x7f800000 ;  /* 0x7f800000ff07c424 */ /* 0x004fca00078e00ff */
[----:B------:R2:W-:Y:S01]  /*16970*/  @!P4 STG.E [R10.64], R7 ;  /* 0x000000070a00c986 */ /* 0x0005e2000c101914 */
[----:B---3--:R-:W-:Y:S02]  /*16980*/  @!P3 IMAD.MOV.U32 R3, RZ, RZ, 0x7f800000 ;  /* 0x7f800000ff03b424 */ /* 0x008fe400078e00ff */
[----:B------:R-:W-:-:S03]  /*16990*/  @!P2 IMAD.MOV.U32 R2, RZ, RZ, 0x7f800000 ;  /* 0x7f800000ff02a424 */ /* 0x000fc600078e00ff */
[----:B------:R2:W-:Y:S04]  /*169a0*/  @!P3 STG.E [R16.64], R3 ;  /* 0x000000031000b986 */ /* 0x0005e8000c101914 */
[----:B------:R2:W-:Y:S01]  /*169b0*/  @!P2 STG.E [R20.64], R2 ;  /* 0x000000021400a986 */ /* 0x0005e2000c101914 */
[----:B------:R-:W-:Y:S05]  /*169c0*/  @P1 EXIT ;  /* 0x000000000000194d */ /* 0x000fea0003800000 */
[----:B------:R-:W-:-:S05]  /*169d0*/  IMAD R0, R6, R0, RZ ;  /* 0x0000000006007224 */ /* 0x000fca00078e02ff */
[----:B------:R-:W-:-:S04]  /*169e0*/  IADD3 R4, P0, R0, R4, RZ ;  /* 0x0000000400047210 */ /* 0x000fc80007f1e0ff */
[----:B------:R-:W-:Y:S02]  /*169f0*/  LEA.HI.X.SX32 R0, R0, R18, 0x1, P0 ;  /* 0x0000001200007211 */ /* 0x000fe400000f0eff */
[----:B--2---:R-:W-:-:S04]  /*16a00*/  LEA R2, P0, R4, c[0x0][0x200], 0x2 ;  /* 0x0000800004027a11 */ /* 0x004fc800078010ff */
[----:B------:R-:W-:Y:S01]  /*16a10*/  LEA.HI.X R3, R4, c[0x0][0x204], R0, 0x2, P0 ;  /* 0x0000810004037a11 */ /* 0x000fe200000f1400 */
[----:B------:R-:W-:-:S05]  /*16a20*/  IMAD.MOV.U32 R0, RZ, RZ, 0x7f800000 ;  /* 0x7f800000ff007424 */ /* 0x000fca00078e00ff */
[----:B------:R-:W-:Y:S01]  /*16a30*/  STG.E [R2.64], R0 ;  /* 0x0000000002007986 */ /* 0x000fe2000c101914 */
[----:B------:R-:W-:Y:S05]  /*16a40*/  EXIT ;  /* 0x000000000000794d */ /* 0x000fea0003800000 */
.L_x_789:
        /* <DEDUP_REMOVED lines=11> */
.L_x_1143:


//--------------------- .text._ZN5flash16flash_fwd_kernelI23Flash_fwd_kernel_traitsILi64ELi128ELi64ELi4ELb0ELb0EN7cutlass10bfloat16_tE19Flash_kernel_traitsILi64ELi128ELi64ELi4ES3_EELb1ELb1ELb0ELb0ELb0ELb0ELb0ELb1EEEvNS_16Flash_fwd_paramsE --------------------------
	.section	.text._ZN5flash16flash_fwd_kernelI23Flash_fwd_kernel_traitsILi64ELi128ELi64ELi4ELb0ELb0EN7cutlass10bfloat16_tE19Flash_kernel_traitsILi64ELi128ELi64ELi4ES3_EELb1ELb1ELb0ELb0ELb0ELb0ELb0ELb1EEEvNS_16Flash_fwd_paramsE,"ax",@progbits
	.sectioninfo	@"SHI_REGISTERS=255"
	.align	128
        .global         _ZN5flash16flash_fwd_kernelI23Flash_fwd_kernel_traitsILi64ELi128ELi64ELi4ELb0ELb0EN7cutlass10bfloat16_tE19Flash_kernel_traitsILi64ELi128ELi64ELi4ES3_EELb1ELb1ELb0ELb0ELb0ELb0ELb0ELb1EEEvNS_16Flash_fwd_paramsE
        .type           _ZN5flash16flash_fwd_kernelI23Flash_fwd_kernel_traitsILi64ELi128ELi64ELi4ELb0ELb0EN7cutlass10bfloat16_tE19Flash_kernel_traitsILi64ELi128ELi64ELi4ES3_EELb1ELb1ELb0ELb0ELb0ELb0ELb0ELb1EEEvNS_16Flash_fwd_paramsE,@function
        .size           _ZN5flash16flash_fwd_kernelI23Flash_fwd_kernel_traitsILi64ELi128ELi64ELi4ELb0ELb0EN7cutlass10bfloat16_tE19Flash_kernel_traitsILi64ELi128ELi64ELi4ES3_EELb1ELb1ELb0ELb0ELb0ELb0ELb0ELb1EEEvNS_16Flash_fwd_paramsE,(.L_x_1144 - _ZN5flash16flash_fwd_kernelI23Flash_fwd_kernel_traitsILi64ELi128ELi64ELi4ELb0ELb0EN7cutlass10bfloat16_tE19Flash_kernel_traitsILi64ELi128ELi64ELi4ES3_EELb1ELb1ELb0ELb0ELb0ELb0ELb0ELb1EEEvNS_16Flash_fwd_paramsE)
        .other          _ZN5flash16flash_fwd_kernelI23Flash_fwd_kernel_traitsILi64ELi128ELi64ELi4ELb0ELb0EN7cutlass10bfloat16_tE19Flash_kernel_traitsILi64ELi128ELi64ELi4ES3_EELb1ELb1ELb0ELb0ELb0ELb0ELb0ELb1EEEvNS_16Flash_fwd_paramsE,@"STO_CUDA_ENTRY STV_DEFAULT"
_ZN5flash16flash_fwd_kernelI23Flash_fwd_kernel_traitsILi64ELi128ELi64ELi4ELb0ELb0EN7cutlass10bfloat16_tE19Flash_kernel_traitsILi64ELi128ELi64ELi4ES3_EELb1ELb1ELb0ELb0ELb0ELb0ELb0ELb1EEEvNS_16Flash_fwd_paramsE:
.text._ZN5flash16flash_fwd_kernelI23Flash_fwd_kernel_traitsILi64ELi128ELi64ELi4ELb0ELb0EN7cutlass10bfloat16_tE19Flash_kernel_traitsILi64ELi128ELi64ELi4ES3_EELb1ELb1ELb0ELb0ELb0ELb0ELb0ELb1EEEvNS_16Flash_fwd_paramsE:
[----:B------:R-:W-:-:S03]  /*0000*/  MOV R1, c[0x0][0x28] ;  /* 0x00000a0000017a02 */ /* 0x000fc60000000f00 */
[----:B------:R-:W-:Y:S01]  /*0010*/  ULDC.U8 UR4, c[0x0][0x304] ;  /* 0x0000c10000047ab9 */ /* 0x000fe20000000000 */
[----:B------:R-:W-:Y:S01]  /*0020*/  IADD3 R1, R1, -0x1d0, RZ ;  /* 0xfffffe3001017810 */ /* 0x000fe20007ffe0ff */
[----:B------:R-:W-:Y:S01]  /*0030*/  ULDC.64 UR36, c[0x0][0x2f0] ;  /* 0x0000bc0000247ab9 */ /* 0x000fe20000000a00 */
[----:B------:R-:W-:Y:S01]  /*0040*/  ISETP.NE.AND P1, PT, RZ, UR4, PT ;  /* 0x00000004ff007c0c */ /* 0x000fe2000bf25270 */
[----:B------:R-:W-:Y:S01]  /*0050*/  IMAD.U32 R2, RZ, RZ, UR36 ;  /* 0x00000024ff027e24 */ /* 0x000fe2000f8e00ff */
[----:B------:R-:W-:Y:S01]  /*0060*/  ULDC.64 UR34, c[0x0][0x118] ;  /* 0x0000460000227ab9 */ /* 0x000fe20000000a00 */
[----:B------:R-:W-:Y:S02]  /*0070*/  IMAD.U32 R3, RZ, RZ, UR37 ;  /* 0x00000025ff037e24 */ /* 0x000fe4000f8e00ff */
[----:B------:R-:W-:-:S08]  /*0080*/  IMAD.MOV.U32 R10, RZ, RZ, c[0x0][0x2fc] ;  /* 0x0000bf00ff0a7624 */ /* 0x000fd000078e00ff */
[----:B------:R1:W2:Y:S01]  /*0090*/  @P1 LDG.E.64 R4, [R2.64] ;  /* 0x0000002202041981 */ /* 0x0002a2000c1e1b00 */
[----:B------:R-:W-:-:S04]  /*00a0*/  IMAD.MOV.U32 R9, RZ, RZ, c[0x0][0x2f8] ;  /* 0x0000be00ff097624 */ /* 0x000fc800078e00ff */
[----:B-1----:R-:W-:Y:S01]  /*00b0*/  @P1 IMAD.MOV.U32 R2, RZ, RZ, R9 ;  /* 0x000000ffff021224 */ /* 0x002fe200078e0009 */
[----:B------:R-:W-:-:S06]  /*00c0*/  @P1 MOV R3, R10 ;  /* 0x0000000a00031202 */ /* 0x000fcc0000000f00 */
[----:B------:R-:W3:Y:S01]  /*00d0*/  @P1 LDG.E.64 R2, [R2.64] ;  /* 0x0000002202021981 */ /* 0x000ee2000c1e1b00 */
[----:B------:R-:W1:Y:S01]  /*00e0*/  LDC.U8 R6, c[0x0][0x312] ;  /* 0x0000c480ff067b82 */ /* 0x000e620000000000 */
[----:B------:R-:W-:Y:S01]  /*00f0*/  ISETP.NE.U32.AND P2, PT, RZ, c[0x0][0x240], PT ;  /* 0x00009000ff007a0c */ /* 0x000fe20003f45070 */
[----:B------:R-:W-:Y:S01]  /*0100*/  IMAD.MOV.U32 R27, RZ, RZ, 0x4 ;  /* 0x00000004ff1b7424 */ /* 0x000fe200078e00ff */
[----:B------:R-:W4:Y:S01]  /*0110*/  S2R R31, SR_CTAID.X ;  /* 0x00000000001f7919 */ /* 0x000f220000002500 */
[----:B------:R-:W-:Y:S01]  /*0120*/  IMAD.MOV.U32 R13, RZ, RZ, -0x1 ;  /* 0xffffffffff0d7424 */ /* 0x000fe200078e00ff */
[----:B------:R-:W-:Y:S02]  /*0130*/  ISETP.NE.AND.EX P2, PT, RZ, c[0x0][0x244], PT, P2 ;  /* 0x00009100ff007a0c */ /* 0x000fe40003f45320 */
[----:B------:R-:W4:Y:S04]  /*0140*/  S2R R18, SR_CTAID.Y ;  /* 0x0000000000127919 */ /* 0x000f280000002600 */
[----:B------:R-:W4:Y:S04]  /*0150*/  S2R R19, SR_CTAID.Z ;  /* 0x0000000000137919 */ /* 0x000f280000002700 */
[----:B------:R-:W4:Y:S01]  /*0160*/  S2R R26, SR_TID.X ;  /* 0x00000000001a7919 */ /* 0x000f220000002100 */
[----:B-1----:R-:W-:-:S02]  /*0170*/  ISETP.NE.AND P3, PT, R6, RZ, PT ;  /* 0x000000ff0600720c */ /* 0x002fc40003f65270 */
[----:B----4-:R-:W-:-:S04]  /*0180*/  LOP3.LUT R0, R19, R31, R18, 0xfe, !PT ;  /* 0x0000001f13007212 */ /* 0x010fc800078efe12 */
[----:B------:R-:W-:-:S13]  /*0190*/  LOP3.LUT P4, RZ, R0, R26, RZ, 0xfc, !PT ;  /* 0x0000001a00ff7212 */ /* 0x000fda000788fcff */
[----:B------:R-:W-:Y:S01]  /*01a0*/  @!P4 IMAD.MOV.U32 R6, RZ, RZ, c[0x0][0x308] ;  /* 0x0000c200ff06c624 */ /* 0x000fe200078e00ff */
[----:B------:R-:W-:Y:S01]  /*01b0*/  @!P4 MOV R7, c[0x0][0x30c] ;  /* 0x0000c3000007ca02 */ /* 0x000fe20000000f00 */
[----:B------:R-:W-:Y:S01]  /*01c0*/  IMAD.MOV.U32 R11, RZ, RZ, -0x1 ;  /* 0xffffffffff0b7424 */ /* 0x000fe200078e00ff */
[----:B--2---:R1:W2:Y:S08]  /*01d0*/  @P1 R2UR UR36, R4 ;  /* 0x00000000042413c2 */ /* 0x0042b000000e0000 */
[----:B------:R1:W4:Y:S02]  /*01e0*/  @P1 R2UR UR37, R5 ;  /* 0x00000000052513c2 */ /* 0x00032400000e0000 */
[----:B-1----:R-:W-:Y:S01]  /*01f0*/  IMAD.WIDE R4, R18, R27, c[0x0][0x240] ;  /* 0x0000900012047625 */ /* 0x002fe200078e021b */
[----:B---3--:R-:W-:-:S03]  /*0200*/  @P1 IADD3 R9, P0, R2, c[0x0][0x300], RZ ;  /* 0x0000c00002091a10 */ /* 0x008fc60007f1e0ff */
[----:B--2---:R-:W-:Y:S02]  /*0210*/  IMAD.U32 R2, RZ, RZ, UR36 ;  /* 0x00000024ff027e24 */ /* 0x004fe4000f8e00ff */
[----:B------:R-:W-:Y:S01]  /*0220*/  @P1 IMAD.X R10, RZ, RZ, R3, P0 ;  /* 0x000000ffff0a1224 */ /* 0x000fe200000e0603 */
[----:B------:R-:W-:Y:S01]  /*0230*/  ISETP.EQ.U32.AND P1, PT, RZ, c[0x0][0x248], PT ;  /* 0x00009200ff007a0c */ /* 0x000fe20003f22070 */
[----:B----4-:R-:W-:Y:S01]  /*0240*/  IMAD.U32 R3, RZ, RZ, UR37 ;  /* 0x00000025ff037e24 */ /* 0x010fe2000f8e00ff */
[----:B------:R-:W-:Y:S02]  /*0250*/  ISETP.NE.U32.AND P0, PT, RZ, c[0x0][0x250], PT ;  /* 0x00009400ff007a0c */ /* 0x000fe40003f05070 */
[----:B------:R-:W-:Y:S02]  /*0260*/  ISETP.EQ.OR.EX P1, PT, RZ, c[0x0][0x24c], !P3, P1 ;  /* 0x00009300ff007a0c */ /* 0x000fe40005f22710 */
[----:B------:R1:W-:Y:S01]  /*0270*/  @!P4 STG.E.64 [R6.64], R2 ;  /* 0x000000020600c986 */ /* 0x0003e2000c101b22 */
[----:B------:R-:W-:-:S02]  /*0280*/  ISETP.NE.AND.EX P0, PT, RZ, c[0x0][0x254], PT, P0 ;  /* 0x00009500ff007a0c */ /* 0x000fc40003f05300 */
[----:B-1----:R-:W-:Y:S01]  /*0290*/  @!P4 MOV R2, R9 ;  /* 0x000000090002c202 */ /* 0x002fe20000000f00 */
[----:B------:R-:W-:-:S05]  /*02a0*/  @!P4 IMAD.MOV.U32 R3, RZ, RZ, R10 ;  /* 0x000000ffff03c224 */ /* 0x000fca00078e000a */
[----:B------:R1:W-:Y:S04]  /*02b0*/  @!P4 STG.E.64 [R6.64+0x8], R2 ;  /* 0x000008020600c986 */ /* 0x0003e8000c101b22 */
[----:B------:R2:W3:Y:S04]  /*02c0*/  @P2 LDG.E R13, [R4.64] ;  /* 0x00000022040d2981 */ /* 0x0004e8000c1e1900 */
[----:B--2---:R-:W2:Y:S01]  /*02d0*/  @P2 LDG.E R4, [R4.64+0x4] ;  /* 0x0000042204042981 */ /* 0x004ea2000c1e1900 */
[----:B-1----:R-:W-:-:S04]  /*02e0*/  IMAD.WIDE R6, R18, R27, c[0x0][0x248] ;  /* 0x0000920012067625 */ /* 0x002fc800078e021b */
[----:B------:R-:W-:Y:S01]  /*02f0*/  IMAD.MOV.U32 R8, RZ, RZ, RZ ;  /* 0x000000ffff087224 */ /* 0x000fe200078e00ff */
[----:B------:R1:W5:Y:S01]  /*0300*/  @!P1 LDG.E R11, [R6.64] ;  /* 0x00000022060b9981 */ /* 0x000362000c1e1900 */
[----:B------:R-:W-:Y:S01]  /*0310*/  @P0 IMAD.WIDE R2, R18, R27, c[0x0][0x250] ;  /* 0x0000940012020625 */ /* 0x000fe200078e021b */
[----:B------:R-:W4:Y:S04]  /*0320*/  LDC.U8 R237, c[0x0][0x2d8] ;  /* 0x0000b600ffed7b82 */ /* 0x000f280000000000 */
[----:B------:R1:W5:Y:S01]  /*0330*/  @P0 LDG.E R8, [R2.64] ;  /* 0x0000002202080981 */ /* 0x000362000c1e1900 */
[----:B------:R-:W-:Y:S02]  /*0340*/  ISETP.NE.U32.AND P0, PT, RZ, c[0x0][0x248], PT ;  /* 0x00009200ff007a0c */ /* 0x000fe40003f05070 */
[----:B------:R-:W-:-:S02]  /*0350*/  SHF.R.S32.HI R17, RZ, 0x1f, R26 ;  /* 0x0000001fff117819 */ /* 0x000fc4000001141a */
[----:B------:R-:W-:Y:S02]  /*0360*/  ISETP.NE.AND.EX P0, PT, RZ, c[0x0][0x24c], PT, P0 ;  /* 0x00009300ff007a0c */ /* 0x000fe40003f05300 */
[----:B------:R-:W-:-:S04]  /*0370*/  LEA.HI R15, R17, R26, RZ, 0x5 ;  /* 0x0000001a110f7211 */ /* 0x000fc800078f28ff */
[----:B------:R-:W-:-:S05]  /*0380*/  LOP3.LUT R0, R15, 0xffffffe0, RZ, 0xc0, !PT ;  /* 0xffffffe00f007812 */ /* 0x000fca00078ec0ff */
[----:B------:R-:W-:Y:S01]  /*0390*/  IMAD.IADD R144, R26, 0x1, -R0 ;  /* 0x000000011a907824 */ /* 0x000fe200078e0a00 */
[----:B---3--:R1:W-:Y:S01]  /*03a0*/  STL [R1+0x134], R13 ;  /* 0x0001340d01007387 */ /* 0x0083e20000100800 */
[----:B--2---:R-:W-:Y:S01]  /*03b0*/  @P2 IADD3 R30, R4, -R13, RZ ;  /* 0x8000000d041e2210 */ /* 0x004fe20007ffe0ff */
[----:B------:R-:W-:-:S05]  /*03c0*/  @!P2 IMAD.MOV.U32 R30, RZ, RZ, c[0x0][0x214] ;  /* 0x00008500ff1ea624 */ /* 0x000fca00078e00ff */
[----:B------:R1:W-:Y:S01]  /*03d0*/  STL [R1+0x15c], R30 ;  /* 0x00015c1e01007387 */ /* 0x0003e20000100800 */
[----:B------:R-:W-:Y:S05]  /*03e0*/  @!P0 BRA `(.L_x_790) ;  /* 0x0000004000008947 */ /* 0x000fea0003800000 */
[----:B----4-:R-:W2:Y:S02]  /*03f0*/  @P3 LDG.E R0, [R6.64+0x4] ;  /* 0x0000042206003981 */ /* 0x010ea4000c1e1900 */
[----:B--2--5:R-:W-:-:S06]  /*0400*/  @P3 IADD3 R0, R0, -R11, RZ ;  /* 0x8000000b00003210 */ /* 0x024fcc0007ffe0ff */
[----:B------:R2:W5:Y:S01]  /*0410*/  @!P3 LDG.E R0, [R6.64] ;  /* 0x000000220600b981 */ /* 0x000562000c1e1900 */
[----:B------:R-:W-:Y:S05]  /*0420*/  BRA `(.L_x_791) ;  /* 0x0000001000007947 */ /* 0x000fea0003800000 */
.L_x_790:
[----:B----4-:R-:W-:Y:S02]  /*0430*/  MOV R0, c[0x0][0x218] ;  /* 0x0000860000007a02 */ /* 0x010fe40000000f00 */
.L_x_791:
[----:B------:R-:W-:-:S04]  /*0440*/  ISETP.NE.U32.AND P2, PT, RZ, c[0x0][0x258], PT ;  /* 0x00009600ff007a0c */ /* 0x000fc80003f45070 */
[----:B------:R-:W-:-:S13]  /*0450*/  ISETP.NE.AND.EX P2, PT, RZ, c[0x0][0x25c], PT, P2 ;  /* 0x00009700ff007a0c */ /* 0x000fda0003f45320 */
[----:B-1----:R-:W-:-:S06]  /*0460*/  @P2 IMAD.WIDE R2, R18, R27, c[0x0][0x258] ;  /* 0x0000960012022625 */ /* 0x002fcc00078e021b */
[----:B------:R-:W3:Y:S01]  /*0470*/  @P2 LDG.E R3, [R2.64] ;  /* 0x0000002202032981 */ /* 0x000ee2000c1e1900 */
[----:B------:R-:W-:Y:S01]  /*0480*/  IMAD.SHL.U32 R28, R31, 0x80, RZ ;  /* 0x000000801f1c7824 */ /* 0x000fe200078e00ff */
[----:B------:R-:W-:-:S04]  /*0490*/  @!P2 ISETP.NE.U32.AND P1, PT, RZ, c[0x0][0x268], PT ;  /* 0x00009a00ff00aa0c */ /* 0x000fc80003f25070 */
[----:B------:R-:W-:Y:S02]  /*04a0*/  ISETP.GT.AND P0, PT, R30, R28, PT ;  /* 0x0000001c1e00720c */ /* 0x000fe40003f04270 */
[----:B------:R-:W-:-:S04]  /*04b0*/  @!P2 ISETP.NE.AND.EX P1, PT, RZ, c[0x0][0x26c], PT, P1 ;  /* 0x00009b00ff00aa0c */ /* 0x000fc80003f25310 */
[----:B------:R-:W-:Y:S01]  /*04c0*/  @!P2 SEL R2, RZ, c[0x0][0x21c], !P1 ;  /* 0x00008700ff02aa07 */ /* 0x000fe20004800000 */
[----:B---3-5:R-:W-:-:S03]  /*04d0*/  @P2 IMAD.IADD R54, R3, 0x1, -R8 ;  /* 0x0000000103362824 */ /* 0x028fc600078e0a08 */
        /* <DEDUP_REMOVED lines=12> */
[----:B------:R-:W-:Y:S01]  /*05a0*/  ISETP.GE.AND P0, PT, R247, 0x1, PT ;  /* 0x00000001f700780c */ /* 0x000fe20003f06270 */
[----:B------:R1:W-:-:S12]  /*05b0*/  STL [R1+0x24], R247 ;  /* 0x000024f701007387 */ /* 0x0003d80000100800 */
[----:B------:R-:W-:Y:S05]  /*05c0*/  @!P0 BRA `(.L_x_792) ;  /* 0x000208e000008947 */ /* 0x000fea0003800000 */
[----:B------:R-:W-:Y:S01]  /*05d0*/  IMAD R12, R18, c[0x0][0x1c0], R19 ;  /* 0x00007000120c7a24 */ /* 0x000fe200078e0213 */
[----:B------:R-:W-:Y:S02]  /*05e0*/  ISETP.NE.AND P3, PT, R13, -0x1, PT ;  /* 0xffffffff0d00780c */ /* 0x000fe40003f65270 */
[----:B------:R-:W-:Y:S02]  /*05f0*/  ISETP.NE.AND P0, PT, R11, -0x1, PT ;  /* 0xffffffff0b00780c */ /* 0x000fe40003f05270 */
[----:B------:R-:W-:Y:S02]  /*0600*/  SHF.L.U32 R0, R12, 0x5, RZ ;  /* 0x000000050c007819 */ /* 0x000fe400000006ff */
[--C-:B------:R-:W-:Y:S02]  /*0610*/  SHF.R.S32.HI R5, RZ, 0x1f, R144.reuse ;  /* 0x0000001fff057819 */ /* 0x100fe40000011490 */
[----:B------:R-:W-:Y:S02]  /*0620*/  IADD3 R173, P2, P1, R0, R9, R144 ;  /* 0x0000000900ad7210 */ /* 0x000fe4000795e090 */
[----:B------:R-:W-:-:S03]  /*0630*/  SHF.R.S32.HI R0, RZ, 0x1f, R0 ;  /* 0x0000001fff007819 */ /* 0x000fc60000011400 */
[----:B------:R3:W-:Y:S01]  /*0640*/  STL [R1+0x130], R173 ;  /* 0x000130ad01007387 */ /* 0x0007e20000100800 */
[----:B------:R-:W-:Y:S01]  /*0650*/  @!P3 SHF.R.S32.HI R4, RZ, 0x1f, R18 ;  /* 0x0000001fff04b819 */ /* 0x000fe20000011412 */
[C---:B------:R-:W-:Y:S01]  /*0660*/  @P3 IMAD.WIDE.U32 R2, R13.reuse, c[0x0][0x190], RZ ;  /* 0x000064000d023a25 */ /* 0x040fe200078e00ff */
[----:B--2---:R-:W-:Y:S02]  /*0670*/  @P0 IADD3 R6, R8, R11, RZ ;  /* 0x0000000b08060210 */ /* 0x004fe40007ffe0ff */
[----:B------:R-:W-:Y:S01]  /*0680*/  IADD3.X R158, R0, R10, R5, P2, P1 ;  /* 0x0000000a009e7210 */ /* 0x000fe200017e2405 */
[----:B------:R-:W-:Y:S01]  /*0690*/  @!P3 IMAD R7, R4, c[0x0][0x178], RZ ;  /* 0x00005e000407ba24 */ /* 0x000fe200078e02ff */
[----:B------:R-:W-:Y:S01]  /*06a0*/  @P3 MOV R9, R2 ;  /* 0x0000000200093202 */ /* 0x000fe20000000f00 */
[----:B------:R-:W-:Y:S02]  /*06b0*/  @P3 IMAD R13, R13, c[0x0][0x194], R3 ;  /* 0x000065000d0d3a24 */ /* 0x000fe400078e0203 */
[----:B------:R-:W-:-:S04]  /*06c0*/  @P0 IMAD.WIDE.U32 R2, R6, c[0x0][0x198], RZ ;  /* 0x0000660006020a25 */ /* 0x000fc800078e00ff */
[----:B------:R-:W-:Y:S01]  /*06d0*/  @!P3 IMAD.WIDE.U32 R4, R18, c[0x0][0x178], RZ ;  /* 0x00005e001204ba25 */ /* 0x000fe200078e00ff */
[----:B------:R-:W-:-:S03]  /*06e0*/  @P0 MOV R23, R2 ;  /* 0x0000000200170202 */ /* 0x000fc60000000f00 */
[----:B------:R-:W-:Y:S01]  /*06f0*/  @!P3 IMAD R7, R18, c[0x0][0x17c], R7 ;  /* 0x00005f001207ba24 */ /* 0x000fe200078e0207 */
[----:B------:R-:W-:Y:S01]  /*0700*/  @!P3 MOV R9, R4 ;  /* 0x000000040009b202 */ /* 0x000fe20000000f00 */
[----:B------:R-:W-:Y:S02]  /*0710*/  IMAD R0, R12, c[0x0][0x224], R28 ;  /* 0x000089000c007a24 */ /* 0x000fe400078e021c */
[----:B------:R-:W-:Y:S01]  /*0720*/  @P0 IMAD R24, R6, c[0x0][0x19c], R3 ;  /* 0x0000670006180a24 */ /* 0x000fe200078e0203 */
[----:B------:R-:W-:Y:S01]  /*0730*/  @!P3 IADD3 R13, R5, R7, RZ ;  /* 0x00000007050db210 */ /* 0x000fe20007ffe0ff */
[----:B------:R-:W-:Y:S01]  /*0740*/  IMAD R164, R0, c[0x0][0x228], RZ ;  /* 0x00008a0000a47a24 */ /* 0x000fe200078e02ff */
[----:B------:R-:W-:Y:S05]  /*0750*/  @P0 BRA `(.L_x_793) ;  /* 0x000000b000000947 */ /* 0x000fea0003800000 */
[----:B---3--:R-:W-:Y:S01]  /*0760*/  SHF.R.S32.HI R0, RZ, 0x1f, R8 ;  /* 0x0000001fff007819 */ /* 0x008fe20000011408 */
[----:B------:R-:W-:Y:S01]  /*0770*/  IMAD.WIDE.U32 R2, R8, c[0x0][0x198], RZ ;  /* 0x0000660008027a25 */ /* 0x000fe200078e00ff */
[----:B------:R-:W-:-:S03]  /*0780*/  SHF.R.S32.HI R4, RZ, 0x1f, R18 ;  /* 0x0000001fff047819 */ /* 0x000fc60000011412 */
[----:B------:R-:W-:Y:S02]  /*0790*/  IMAD R0, R0, c[0x0][0x198], RZ ;  /* 0x0000660000007a24 */ /* 0x000fe400078e02ff */
[----:B------:R-:W-:Y:S02]  /*07a0*/  IMAD R4, R4, c[0x0][0x180], RZ ;  /* 0x0000600004047a24 */ /* 0x000fe400078e02ff */
[----:B------:R-:W-:-:S05]  /*07b0*/  IMAD R0, R8, c[0x0][0x19c], R0 ;  /* 0x0000670008007a24 */ /* 0x000fca00078e0200 */
[----:B------:R-:W-:Y:S01]  /*07c0*/  IADD3 R3, R3, R0, RZ ;  /* 0x0000000003037210 */ /* 0x000fe20007ffe0ff */
[----:B------:R-:W-:-:S04]  /*07d0*/  IMAD R0, R18, c[0x0][0x184], R4 ;  /* 0x0000610012007a24 */ /* 0x000fc800078e0204 */
[----:B------:R-:W-:-:S05]  /*07e0*/  IMAD.WIDE.U32 R2, R18, c[0x0][0x180], R2 ;  /* 0x0000600012027a25 */ /* 0x000fca00078e0002 */
[----:B------:R-:W-:Y:S02]  /*07f0*/  IADD3 R24, R3, R0, RZ ;  /* 0x0000000003187210 */ /* 0x000fe40007ffe0ff */
[----:B------:R-:W-:Y:S02]  /*0800*/  MOV R23, R2 ;  /* 0x0000000200177202 */ /* 0x000fe40000000f00 */
.L_x_793:
[----:B---3--:R-:W-:Y:S02]  /*0810*/  IABS R4, c[0x0][0x1c8] ;  /* 0x0000720000047a13 */ /* 0x008fe40000000000 */
[----:B------:R-:W-:Y:S02]  /*0820*/  IABS R5, R19 ;  /* 0x0000001300057213 */ /* 0x000fe40000000000 */
[----:B------:R-:W2:Y:S08]  /*0830*/  I2F.RP R2, R4 ;  /* 0x0000000400027306 */ /* 0x000eb00000209400 */
[----:B--2---:R-:W2:Y:S02]  /*0840*/  MUFU.RCP R2, R2 ;  /* 0x0000000200027308 */ /* 0x004ea40000001000 */
[----:B--2---:R-:W-:-:S06]  /*0850*/  IADD3 R2, R2, 0xffffffe, RZ ;  /* 0x0ffffffe02027810 */ /* 0x004fcc0007ffe0ff */
[----:B------:R-:W2:Y:S02]  /*0860*/  F2I.FTZ.U32.TRUNC.NTZ R3, R2 ;  /* 0x0000000200037305 */ /* 0x000ea4000021f000 */
[----:B--2---:R-:W-:Y:S02]  /*0870*/  IMAD.MOV R0, RZ, RZ, -R3 ;  /* 0x000000ffff007224 */ /* 0x004fe400078e0a03 */
[----:B------:R-:W-:Y:S02]  /*0880*/  IMAD.MOV.U32 R2, RZ, RZ, RZ ;  /* 0x000000ffff027224 */ /* 0x000fe400078e00ff */
[----:B------:R-:W-:-:S04]  /*0890*/  IMAD R0, R0, R4, RZ ;  /* 0x0000000400007224 */ /* 0x000fc800078e02ff */
[----:B------:R-:W-:-:S04]  /*08a0*/  IMAD.HI.U32 R0, R3, R0, R2 ;  /* 0x0000000003007227 */ /* 0x000fc800078e0002 */
[----:B------:R-:W-:Y:S01]  /*08b0*/  IMAD.MOV.U32 R3, RZ, RZ, R5 ;  /* 0x000000ffff037224 */ /* 0x000fe200078e0005 */
[----:B------:R-:W-:-:S03]  /*08c0*/  SHF.R.S32.HI R5, RZ, 0x1f, R19 ;  /* 0x0000001fff057819 */ /* 0x000fc60000011413 */
        /* <DEDUP_REMOVED lines=9> */
[----:B------:R-:W-:-:S04]  /*0960*/  LOP3.LUT R2, R19, c[0x0][0x1c8], RZ, 0x3c, !PT ;  /* 0x0000720013027a12 */ /* 0x000fc800078e3cff */
[----:B------:R-:W-:Y:S01]  /*0970*/  ISETP.GE.AND P1, PT, R2, RZ, PT ;  /* 0x000000ff0200720c */ /* 0x000fe20003f26270 */
[----:B------:R-:W-:-:S04]  /*0980*/  @P0 IMAD.WIDE.U32 R2, R4, c[0x0][0x1a0], RZ ;  /* 0x0000680004020a25 */ /* 0x000fc800078e00ff */
[----:B------:R-:W-:Y:S01]  /*0990*/  @P0 IMAD R22, R4, c[0x0][0x1a4], R3 ;  /* 0x0000690004160a24 */ /* 0x000fe200078e0203 */
[----:B------:R-:W-:Y:S02]  /*09a0*/  @P0 MOV R16, R2 ;  /* 0x0000000200100202 */ /* 0x000fe40000000f00 */
[----:B------:R-:W-:-:S04]  /*09b0*/  @P3 IADD3 R0, R0, 0x1, RZ ;  /* 0x0000000100003810 */ /* 0x000fc80007ffe0ff */
[----:B------:R-:W-:-:S05]  /*09c0*/  MOV R14, R0 ;  /* 0x00000000000e7202 */ /* 0x000fca0000000f00 */
        /* <DEDUP_REMOVED lines=14> */
.L_x_794:
[CC--:B------:R-:W-:Y:S01]  /*0ab0*/  LEA.HI R2, R17.reuse, R26.reuse, RZ, 0x3 ;  /* 0x0000001a11027211 */ /* 0x0c0fe200078f18ff */
[----:B------:R-:W-:Y:S01]  /*0ac0*/  IMAD.IADD R29, R30, 0x1, -R28 ;  /* 0x000000011e1d7824 */ /* 0x000fe200078e0a1c */
[----:B------:R-:W-:Y:S01]  /*0ad0*/  LEA.HI R3, R17, R26, RZ, 0x6 ;  /* 0x0000001a11037211 */ /* 0x000fe200078f30ff */
[----:B------:R-:W-:Y:S01]  /*0ae0*/  IMAD R4, R5, c[0x0][0x1a8], RZ ;  /* 0x00006a0005047a24 */ /* 0x000fe200078e02ff */
[----:B------:R-:W-:Y:S01]  /*0af0*/  SHF.R.S32.HI R6, RZ, 0x3, R2 ;  /* 0x00000003ff067819 */ /* 0x000fe20000011402 */
[----:B------:R-:W-:Y:S01]  /*0b00*/  BSSY B0, `(.L_x_795) ;  /* 0x0000030000007945 */ /* 0x000fe20003800000 */
[----:B------:R-:W-:Y:S01]  /*0b10*/  LOP3.LUT R2, R2, 0xfffffff8, RZ, 0xc0, !PT ;  /* 0xfffffff802027812 */ /* 0x000fe200078ec0ff */
[----:B------:R-:W-:Y:S01]  /*0b20*/  IMAD R4, R19, c[0x0][0x1ac], R4 ;  /* 0x00006b0013047a24 */ /* 0x000fe200078e0204 */
[----:B------:R-:W-:Y:S01]  /*0b30*/  SHF.R.S32.HI R21, RZ, 0x5, R15 ;  /* 0x00000005ff157819 */ /* 0x000fe2000001140f */
[----:B------:R-:W-:Y:S01]  /*0b40*/  IMAD.SHL.U32 R0, R6, 0x40, RZ ;  /* 0x0000004006007824 */ /* 0x000fe200078e00ff */
[----:B------:R-:W-:Y:S01]  /*0b50*/  SHF.R.S32.HI R7, RZ, 0x1f, R6 ;  /* 0x0000001fff077819 */ /* 0x000fe20000011406 */
[----:B------:R-:W-:-:S03]  /*0b60*/  IMAD.IADD R55, R26, 0x1, -R2 ;  /* 0x000000011a377824 */ /* 0x000fc600078e0a02 */
[----:B------:R-:W-:Y:S01]  /*0b70*/  LOP3.LUT R2, R0, 0x1c0, RZ, 0xc0, !PT ;  /* 0x000001c000027812 */ /* 0x000fe200078ec0ff */
[----:B------:R-:W-:-:S05]  /*0b80*/  IMAD.SHL.U32 R168, R55, 0x8, RZ ;  /* 0x0000000837a87824 */ /* 0x000fca00078e00ff */
[--C-:B------:R-:W-:Y:S02]  /*0b90*/  SHF.R.S32.HI R169, RZ, 0x1f, R168.reuse ;  /* 0x0000001fffa97819 */ /* 0x100fe400000114a8 */
[----:B------:R-:W-:Y:S02]  /*0ba0*/  LOP3.LUT R0, R2, 0x38, R168, 0xf8, !PT ;  /* 0x0000003802007812 */ /* 0x000fe400078ef8a8 */
[----:B------:R-:W-:Y:S01]  /*0bb0*/  SHF.R.U32.HI R2, RZ, 0x3, R2 ;  /* 0x00000003ff027819 */ /* 0x000fe20000011602 */
[----:B------:R2:W-:Y:S01]  /*0bc0*/  STL.64 [R1+0x140], R168 ;  /* 0x000140a801007387 */ /* 0x0005e20000100a00 */
[----:B------:R-:W-:Y:S02]  /*0bd0*/  IADD3 R8, P0, R168, R9, RZ ;  /* 0x00000009a8087210 */ /* 0x000fe40007f1e0ff */
[----:B------:R-:W-:Y:S01]  /*0be0*/  LOP3.LUT R0, R0, R2, RZ, 0x3c, !PT ;  /* 0x0000000200007212 */ /* 0x000fe200078e3cff */
[----:B------:R2:W-:Y:S01]  /*0bf0*/  STL [R1+0x158], R29 ;  /* 0x0001581d01007387 */ /* 0x0005e20000100800 */
[----:B------:R-:W-:Y:S01]  /*0c00*/  IMAD.SHL.U32 R2, R3, 0x8, RZ ;  /* 0x0000000803027824 */ /* 0x000fe200078e00ff */
[----:B------:R-:W-:Y:S01]  /*0c10*/  SHF.R.S32.HI R3, RZ, 0x1f, R15 ;  /* 0x0000001fff037819 */ /* 0x000fe2000001140f */
[----:B------:R-:W-:Y:S01]  /*0c20*/  IMAD.X R9, R169, 0x1, R13, P0 ;  /* 0x00000001a9097824 */ /* 0x000fe200000e060d */
[----:B------:R-:W-:-:S02]  /*0c30*/  ISETP.GE.AND P0, PT, R6, R29, PT ;  /* 0x0000001d0600720c */ /* 0x000fc40003f06270 */
[----:B------:R-:W-:Y:S01]  /*0c40*/  LOP3.LUT R188, R0, 0xfffffe00, R2, 0xf8, !PT ;  /* 0xfffffe0000bc7812 */ /* 0x000fe200078ef802 */
[----:B------:R-:W-:Y:S01]  /*0c50*/  IMAD.WIDE.U32 R8, R19, c[0x0][0x1a8], R8 ;  /* 0x00006a0013087a25 */ /* 0x000fe200078e0008 */
[----:B------:R-:W-:Y:S02]  /*0c60*/  SHF.R.S32.HI R2, RZ, 0x1f, R144 ;  /* 0x0000001fff027819 */ /* 0x000fe40000011490 */
[----:B------:R-:W-:Y:S01]  /*0c70*/  LEA.HI R0, R3, R21, RZ, 0x2 ;  /* 0x0000001503007211 */ /* 0x000fe200078f10ff */
[----:B------:R-:W-:Y:S01]  /*0c80*/  IMAD.SHL.U32 R188, R188, 0x2, RZ ;  /* 0x00000002bcbc7824 */ /* 0x000fe200078e00ff */
[----:B------:R-:W-:Y:S01]  /*0c90*/  LEA.HI R145, R2, R144, RZ, 0x2 ;  /* 0x0000009002917211 */ /* 0x000fe200078f10ff */
[----:B------:R-:W-:Y:S01]  /*0ca0*/  IMAD.WIDE R2, R31, 0x80, R6 ;  /* 0x000000801f027825 */ /* 0x000fe200078e0206 */
[----:B------:R-:W-:Y:S02]  /*0cb0*/  LOP3.LUT R0, R0, 0xffffffc, RZ, 0xc0, !PT ;  /* 0x0ffffffc00007812 */ /* 0x000fe400078ec0ff */
[----:B------:R-:W-:Y:S01]  /*0cc0*/  SHF.R.S32.HI R25, RZ, 0x2, R145 ;  /* 0x00000002ff197819 */ /* 0x000fe20000011491 */
[----:B------:R-:W-:Y:S01]  /*0cd0*/  IMAD.IADD R5, R9, 0x1, R4 ;  /* 0x0000000109057824 */ /* 0x000fe200078e0204 */
[----:B------:R-:W-:Y:S01]  /*0ce0*/  SHF.R.S32.HI R15, RZ, 0x1f, R14 ;  /* 0x0000001fff0f7819 */ /* 0x000fe2000001140e */
[----:B------:R-:W-:-:S04]  /*0cf0*/  IMAD.IADD R0, R21, 0x1, -R0 ;  /* 0x0000000115007824 */ /* 0x000fc800078e0a00 */
[----:B------:R-:W-:Y:S01]  /*0d00*/  IMAD R159, R0, 0x10, R25 ;  /* 0x00000010009f7824 */ /* 0x000fe200078e0219 */
        /* <DEDUP_REMOVED lines=15> */
.L_x_796:
[----:B------:R-:W-:Y:S05]  /*0e00*/  BSYNC B0 ;  /* 0x0000000000007941 */ /* 0x000fea0003800000 */
.L_x_795:
[----:B------:R-:W-:Y:S01]  /*0e10*/  IADD3 R20, R6, 0x10, RZ ;  /* 0x0000001006147810 */ /* 0x000fe20007ffe0ff */
[----:B------:R-:W-:Y:S03]  /*0e20*/  BSSY B0, `(.L_x_797) ;  /* 0x0000014000007945 */ /* 0x000fe60003800000 */
[----:B------:R-:W-:-:S13]  /*0e30*/  ISETP.GE.AND P0, PT, R20, R29, PT ;  /* 0x0000001d1400720c */ /* 0x000fda0003f06270 */
[----:B------:R-:W-:Y:S05]  /*0e40*/  @P0 BRA `(.L_x_798) ;  /* 0x0000011000000947 */ /* 0x000fea0003800000 */
[----:B------:R-:W-:-:S13]  /*0e50*/  ISETP.GE.AND P0, PT, R168, c[0x0][0x220], PT ;  /* 0x00008800a8007a0c */ /* 0x000fda0003f06270 */
[----:B------:R1:W-:Y:S01]  /*0e60*/  @P0 STS.128 [R188+0x800], RZ ;  /* 0x000800ffbc000388 */ /* 0x0003e20000000c00 */
[----:B------:R-:W-:Y:S05]  /*0e70*/  @P0 BRA `(.L_x_798) ;  /* 0x000000e000000947 */ /* 0x000fea0003800000 */
[----:B------:R-:W-:Y:S02]  /*0e80*/  IADD3 R0, P0, R2, 0x10, RZ ;  /* 0x0000001002007810 */ /* 0x000fe40007f1e0ff */
[----:B------:R-:W-:-:S03]  /*0e90*/  MOV R11, R5 ;  /* 0x00000005000b7202 */ /* 0x000fc60000000f00 */
[----:B------:R-:W-:-:S04]  /*0ea0*/  IMAD.X R10, RZ, RZ, R3, P0 ;  /* 0x000000ffff0a7224 */ /* 0x000fc800000e0603 */
[----:B----4-:R-:W-:Y:S02]  /*0eb0*/  IMAD R12, R10, c[0x0][0x190], RZ ;  /* 0x000064000a0c7a24 */ /* 0x010fe400078e02ff */
        /* <DEDUP_REMOVED lines=10> */
.L_x_798:
[----:B------:R-:W-:Y:S05]  /*0f60*/  BSYNC B0 ;  /* 0x0000000000007941 */ /* 0x000fea0003800000 */
.L_x_797:
        /* <DEDUP_REMOVED lines=21> */
.L_x_800:
[----:B------:R-:W-:Y:S05]  /*10c0*/  BSYNC B0 ;  /* 0x0000000000007941 */ /* 0x000fea0003800000 */
.L_x_799:
        /* <DEDUP_REMOVED lines=21> */
.L_x_802:
[----:B------:R-:W-:Y:S05]  /*1220*/  BSYNC B0 ;  /* 0x0000000000007941 */ /* 0x000fea0003800000 */
.L_x_801:
        /* <DEDUP_REMOVED lines=21> */
.L_x_804:
[----:B------:R-:W-:Y:S05]  /*1380*/  BSYNC B0 ;  /* 0x0000000000007941 */ /* 0x000fea0003800000 */
.L_x_803:
        /* <DEDUP_REMOVED lines=21> */
.L_x_806:
[----:B------:R-:W-:Y:S05]  /*14e0*/  BSYNC B0 ;  /* 0x0000000000007941 */ /* 0x000fea0003800000 */
.L_x_805:
        /* <DEDUP_REMOVED lines=21> */
.L_x_808:
[----:B------:R-:W-:Y:S05]  /*1640*/  BSYNC B0 ;  /* 0x0000000000007941 */ /* 0x000fea0003800000 */
.L_x_807:
[----:B------:R-:W-:Y:S01]  /*1650*/  IADD3 R0, R6, 0x70, RZ ;  /* 0x0000007006007810 */ /* 0x000fe20007ffe0ff */
[----:B------:R-:W-:Y:S01]  /*1660*/  IMAD.MOV.U32 R156, RZ, RZ, c[0x0][0x198] ;  /* 0x00006600ff9c7624 */ /* 0x000fe200078e00ff */
[----:B------:R-:W-:Y:S02]  /*1670*/  BSSY B0, `(.L_x_809) ;  /* 0x0000016000007945 */ /* 0x000fe40003800000 */
[----:B------:R-:W-:Y:S01]  /*1680*/  ISETP.GE.AND P0, PT, R0, R29, PT ;  /* 0x0000001d0000720c */ /* 0x000fe20003f06270 */
[----:B--2---:R-:W-:Y:S02]  /*1690*/  IMAD.MOV.U32 R29, RZ, RZ, 0x6 ;  /* 0x00000006ff1d7424 */ /* 0x004fe400078e00ff */
[----:B------:R-:W-:-:S03]  /*16a0*/  IMAD.SHL.U32 R157, R156, 0x40, RZ ;  /* 0x000000409c9d7824 */ /* 0x000fc600078e00ff */
[----:B------:R-:W-:-:S07]  /*16b0*/  SHF.L.U64.HI R147, R156, R29, c[0x0][0x19c] ;  /* 0x000067009c937619 */ /* 0x000fce000001021d */
        /* <DEDUP_REMOVED lines=17> */
.L_x_810:
[----:B------:R-:W-:Y:S05]  /*17d0*/  BSYNC B0 ;  /* 0x0000000000007941 */ /* 0x000fea0003800000 */
.L_x_809:
[----:B------:R-:W-:Y:S01]  /*17e0*/  IMAD R8, R7, c[0x0][0x198], RZ ;  /* 0x0000660007087a24 */ /* 0x000fe200078e02ff */
[----:B------:R-:W-:Y:S01]  /*17f0*/  LEA.HI R17, R17, R26, RZ, 0x4 ;  /* 0x0000001a11117211 */ /* 0x000fe200078f20ff */
[----:B------:R-:W-:Y:S01]  /*1800*/  IMAD R0, R7, c[0x0][0x1a0], RZ ;  /* 0x0000680007007a24 */ /* 0x000fe200078e02ff */
[----:B------:R-:W-:Y:S01]  /*1810*/  IADD3 R52, R247, -0x1, RZ ;  /* 0xfffffffff7347810 */ /* 0x000fe20007ffe0ff */
[C-C-:B------:R-:W-:Y:S01]  /*1820*/  IMAD.WIDE.U32 R4, R6.reuse, c[0x0][0x198], R168.reuse ;  /* 0x0000660006047a25 */ /* 0x140fe200078e00a8 */
[----:B------:R-:W-:Y:S01]  /*1830*/  LOP3.LUT R9, R17, 0xfffffff0, RZ, 0xc0, !PT ;  /* 0xfffffff011097812 */ /* 0x000fe200078ec0ff */
[----:B------:R-:W-:Y:S01]  /*1840*/  BSSY B0, `(.L_x_811) ;  /* 0x0000034000007945 */ /* 0x000fe20003800000 */
[----:B------:R-:W-:Y:S01]  /*1850*/  MOV R174, R52 ;  /* 0x0000003400ae7202 */ /* 0x000fe20000000f00 */
[C---:B-1----:R-:W-:Y:S01]  /*1860*/  IMAD.WIDE.U32 R2, R6.reuse, c[0x0][0x1a0], R168 ;  /* 0x0000680006027a25 */ /* 0x042fe200078e00a8 */
[----:B------:R-:W-:Y:S02]  /*1870*/  IADD3 R4, P1, R23, R4, RZ ;  /* 0x0000000417047210 */ /* 0x000fe40007f3e0ff */
[----:B------:R-:W-:Y:S01]  /*1880*/  MOV R23, 0x10 ;  /* 0x0000001000177802 */ /* 0x000fe20000000f00 */
[----:B------:R-:W-:Y:S01]  /*1890*/  IMAD R10, R6, c[0x0][0x19c], R8 ;  /* 0x00006700060a7a24 */ /* 0x000fe200078e0208 */
[----:B------:R-:W-:Y:S01]  /*18a0*/  IADD3 R2, P0, R16, R2, RZ ;  /* 0x0000000210027210 */ /* 0x000fe20007f1e0ff */
[----:B------:R-:W-:Y:S01]  /*18b0*/  IMAD R8, R6, c[0x0][0x1a4], R0 ;  /* 0x0000690006087a24 */ /* 0x000fe200078e0200 */
[----:B------:R-:W-:Y:S01]  /*18c0*/  SHF.R.S32.HI R16, RZ, 0x1f, R52 ;  /* 0x0000001fff107819 */ /* 0x000fe20000011434 */
[----:B------:R-:W-:Y:S01]  /*18d0*/  IMAD.IADD R0, R26, 0x1, -R9 ;  /* 0x000000011a007824 */ /* 0x000fe200078e0a09 */
[----:B------:R-:W-:Y:S01]  /*18e0*/  IADD3.X R5, R24, R5, R10, P1, !PT ;  /* 0x0000000518057210 */ /* 0x000fe20000ffe40a */
[C---:B------:R-:W-:Y:S01]  /*18f0*/  IMAD R10, R15.reuse, c[0x0][0x1b0], RZ ;  /* 0x00006c000f0a7a24 */ /* 0x040fe200078e02ff */
[----:B------:R-:W-:Y:S01]  /*1900*/  IADD3.X R3, R22, R3, R8, P0, !PT ;  /* 0x0000000316037210 */ /* 0x000fe200007fe408 */
[----:B------:R-:W-:Y:S01]  /*1910*/  IMAD R9, R15, c[0x0][0x1b8], RZ ;  /* 0x00006e000f097a24 */ /* 0x000fe200078e02ff */
[----:B------:R-:W-:Y:S01]  /*1920*/  SHF.R.S32.HI R8, RZ, 0x1f, R0 ;  /* 0x0000001fff087819 */ /* 0x000fe20000011400 */
[----:B------:R-:W-:-:S02]  /*1930*/  IMAD R10, R14, c[0x0][0x1b4], R10 ;  /* 0x00006d000e0a7a24 */ /* 0x000fc400078e020a */
[----:B------:R-:W-:Y:S01]  /*1940*/  IMAD R11, R14, c[0x0][0x1bc], R9 ;  /* 0x00006f000e0b7a24 */ /* 0x000fe200078e0209 */
[----:B------:R-:W-:Y:S01]  /*1950*/  LEA.HI R8, R8, R0, RZ, 0x3 ;  /* 0x0000000008087211 */ /* 0x000fe200078f18ff */
[----:B------:R-:W-:-:S03]  /*1960*/  IMAD.WIDE.U32 R36, R14, c[0x0][0x1b0], R4 ;  /* 0x00006c000e247a25 */ /* 0x000fc600078e0004 */
[----:B------:R-:W-:Y:S01]  /*1970*/  LOP3.LUT R9, R8, 0xfffffff8, RZ, 0xc0, !PT ;  /* 0xfffffff808097812 */ /* 0x000fe200078ec0ff */
[----:B------:R-:W-:Y:S01]  /*1980*/  IMAD.WIDE.U32 R34, R14, c[0x0][0x1b8], R2 ;  /* 0x00006e000e227a25 */ /* 0x000fe200078e0002 */
[----:B------:R1:W-:Y:S03]  /*1990*/  STL.64 [R1+0x150], R36 ;  /* 0x0001502401007387 */ /* 0x0003e60000100a00 */
[----:B------:R-:W-:Y:S01]  /*19a0*/  IMAD.IADD R167, R37, 0x1, R10 ;  /* 0x0000000125a77824 */ /* 0x000fe200078e020a */
[----:B------:R-:W-:Y:S01]  /*19b0*/  IADD3 R33, R35, R11, RZ ;  /* 0x0000000b23217210 */ /* 0x000fe20007ffe0ff */
[----:B------:R-:W-:Y:S01]  /*19c0*/  IMAD.MOV.U32 R166, RZ, RZ, R36 ;  /* 0x000000ffffa67224 */ /* 0x000fe200078e0024 */
[----:B------:R1:W-:Y:S01]  /*19d0*/  STL.64 [R1+0x118], R34 ;  /* 0x0001182201007387 */ /* 0x0003e20000100a00 */
[----:B------:R-:W-:Y:S02]  /*19e0*/  IMAD R14, R52, -0x40, R54 ;  /* 0xffffffc0340e7824 */ /* 0x000fe400078e0236 */
[----:B------:R-:W-:Y:S01]  /*19f0*/  IMAD.IADD R4, R0, 0x1, -R9 ;  /* 0x0000000100047824 */ /* 0x000fe200078e0a09 */
[----:B------:R1:W-:Y:S01]  /*1a00*/  STL [R1+0x9c], R174 ;  /* 0x00009cae01007387 */ /* 0x0003e20000100800 */
[----:B------:R-:W-:Y:S01]  /*1a10*/  IMAD R0, R147, R52, RZ ;  /* 0x0000003493007224 */ /* 0x000fe200078e02ff */
[----:B------:R-:W-:Y:S01]  /*1a20*/  ISETP.GE.AND P0, PT, R6, R14, PT ;  /* 0x0000000e0600720c */ /* 0x000fe20003f06270 */
[----:B----4-:R-:W-:Y:S01]  /*1a30*/  IMAD.MOV.U32 R12, RZ, RZ, 0x20 ;  /* 0x00000020ff0c7424 */ /* 0x010fe200078e00ff */
[----:B------:R1:W-:Y:S01]  /*1a40*/  STL.64 [R1+0x148], R166 ;  /* 0x000148a601007387 */ /* 0x0003e20000100a00 */
[-C--:B------:R-:W-:Y:S01]  /*1a50*/  IMAD R10, R16, R157.reuse, R0 ;  /* 0x0000009d100a7224 */ /* 0x080fe200078e0200 */
[----:B------:R-:W-:Y:S01]  /*1a60*/  SHF.L.U32 R0, R8, 0x6, RZ ;  /* 0x0000000608007819 */ /* 0x000fe200000006ff */
[----:B------:R-:W-:Y:S01]  /*1a70*/  IMAD.WIDE.U32 R8, R52, R157, R166 ;  /* 0x0000009d34087225 */ /* 0x000fe200078e00a6 */
[----:B------:R1:W-:Y:S01]  /*1a80*/  STL [R1+0x114], R33 ;  /* 0x0001142101007387 */ /* 0x0003e20000100800 */
[----:B------:R-:W-:-:S02]  /*1a90*/  R2P PR, R4, 0x6 ;  /* 0x0000000604007804 */ /* 0x000fc40000000000 */
[----:B------:R-:W-:Y:S02]  /*1aa0*/  LOP3.LUT R15, R0, 0xfffffe00, RZ, 0xc0, !PT ;  /* 0xfffffe00000f7812 */ /* 0x000fe400078ec0ff */
[----:B------:R-:W-:Y:S02]  /*1ab0*/  IADD3 R11, R9, R10, RZ ;  /* 0x0000000a090b7210 */ /* 0x000fe40007ffe0ff */
        /* <DEDUP_REMOVED lines=12> */
.L_x_812:
[----:B------:R-:W-:Y:S05]  /*1b80*/  BSYNC B0 ;  /* 0x0000000000007941 */ /* 0x000fea0003800000 */
.L_x_811:
        /* <DEDUP_REMOVED lines=16> */
.L_x_814:
[----:B------:R-:W-:Y:S05]  /*1c90*/  BSYNC B0 ;  /* 0x0000000000007941 */ /* 0x000fea0003800000 */
.L_x_813:
        /* <DEDUP_REMOVED lines=15> */
.L_x_816:
[----:B------:R-:W-:Y:S05]  /*1d90*/  BSYNC B0 ;  /* 0x0000000000007941 */ /* 0x000fea0003800000 */
.L_x_815:
[----:B------:R-:W-:Y:S01]  /*1da0*/  IMAD.MOV.U32 R22, RZ, RZ, c[0x0][0x1a0] ;  /* 0x00006800ff167624 */ /* 0x000fe200078e00ff */
[----:B------:R-:W-:Y:S01]  /*1db0*/  ISETP.GE.AND P0, PT, R18, R14, PT ;  /* 0x0000000e1200720c */ /* 0x000fe20003f06270 */
[----:B------:R-:W-:Y:S02]  /*1dc0*/  BSSY B0, `(.L_x_817) ;  /* 0x0000013000007945 */ /* 0x000fe40003800000 */
[C---:B-1----:R-:W-:Y:S01]  /*1dd0*/  IMAD.SHL.U32 R12, R22.reuse, 0x40, RZ ;  /* 0x00000040160c7824 */ /* 0x042fe200078e00ff */
[----:B------:R-:W-:-:S05]  /*1de0*/  SHF.L.U64.HI R13, R22, R29, c[0x0][0x1a4] ;  /* 0x00006900160d7619 */ /* 0x000fca000001021d */
[----:B------:R1:W-:Y:S04]  /*1df0*/  STL [R1+0x164], R13 ;  /* 0x0001640d01007387 */ /* 0x0003e80000100800 */
        /* <DEDUP_REMOVED lines=15> */
.L_x_818:
[----:B------:R-:W-:Y:S05]  /*1ef0*/  BSYNC B0 ;  /* 0x0000000000007941 */ /* 0x000fea0003800000 */
.L_x_817:
[----:B------:R-:W0:Y:S01]  /*1f00*/  LDGDEPBAR ;  /* 0x00000000000079af */ /* 0x000e220000000000 */
[----:B-1----:R-:W-:Y:S01]  /*1f10*/  SHF.R.S32.HI R8, RZ, 0x4, R17 ;  /* 0x00000004ff087819 */ /* 0x002fe20000011411 */
[----:B------:R-:W-:Y:S01]  /*1f20*/  IMAD.MOV.U32 R32, RZ, RZ, R34 ;  /* 0x000000ffff207224 */ /* 0x000fe200078e0022 */
[----:B------:R-:W-:Y:S01]  /*1f30*/  ISETP.GE.AND P0, PT, R6, R14, PT ;  /* 0x0000000e0600720c */ /* 0x000fe20003f06270 */
[----:B------:R-:W-:Y:S01]  /*1f40*/  IMAD.SHL.U32 R7, R55, 0x40, RZ ;  /* 0x0000004037077824 */ /* 0x000fe200078e00ff */
[----:B------:R-:W-:Y:S01]  /*1f50*/  LEA.HI R0, R17, R8, RZ, 0x1 ;  /* 0x0000000811007211 */ /* 0x000fe200078f08ff */
[----:B------:R-:W-:Y:S01]  /*1f60*/  IMAD R175, R31, 0x8, R21 ;  /* 0x000000081faf7824 */ /* 0x000fe200078e0215 */
[----:B------:R1:W-:Y:S01]  /*1f70*/  STL.64 [R1+0x110], R32 ;  /* 0x0001102001007387 */ /* 0x0003e20000100a00 */
[----:B------:R-:W-:Y:S01]  /*1f80*/  IMAD.SHL.U32 R3, R4, 0x40, RZ ;  /* 0x0000004004037824 */ /* 0x000fe200078e00ff */
[----:B------:R-:W-:Y:S01]  /*1f90*/  LOP3.LUT R0, R0, 0xfffffffe, RZ, 0xc0, !PT ;  /* 0xfffffffe00007812 */ /* 0x000fe200078ec0ff */
[----:B------:R-:W-:Y:S01]  /*1fa0*/  IMAD.SHL.U32 R4, R6, 0x8, RZ ;  /* 0x0000000806047824 */ /* 0x000fe200078e00ff */
[----:B------:R1:W-:Y:S01]  /*1fb0*/  STL [R1+0x100], R175 ;  /* 0x000100af01007387 */ /* 0x0003e20000100800 */
[----:B------:R-:W-:Y:S01]  /*1fc0*/  IMAD.SHL.U32 R26, R26, 0x2, RZ ;  /* 0x000000021a1a7824 */ /* 0x000fe200078e00ff */
[----:B------:R-:W-:Y:S01]  /*1fd0*/  LOP3.LUT R3, R3, 0x1c0, RZ, 0xc0, !PT ;  /* 0x000001c003037812 */ /* 0x000fe200078ec0ff */
[----:B------:R-:W-:Y:S01]  /*1fe0*/  IMAD.IADD R8, R8, 0x1, -R0 ;  /* 0x0000000108087824 */ /* 0x000fe200078e0a00 */
[----:B------:R-:W-:Y:S01]  /*1ff0*/  LOP3.LUT R0, R7, 0x1c0, RZ, 0xc0, !PT ;  /* 0x000001c007007812 */ /* 0x000fe200078ec0ff */
[----:B------:R-:W-:Y:S01]  /*2000*/  UIADD3 UR14, UR37, 0x646e171e, URZ ;  /* 0x646e171e250e7890 */ /* 0x000fe2000fffe03f */
[----:B------:R-:W-:Y:S01]  /*2010*/  LOP3.LUT P1, RZ, R55, 0x2, RZ, 0xc0, !PT ;  /* 0x0000000237ff7812 */ /* 0x000fe2000782c0ff */
[----:B------:R-:W-:Y:S01]  /*2020*/  IMAD.SHL.U32 R7, R8, 0x8, RZ ;  /* 0x0000000808077824 */ /* 0x000fe200078e00ff */
[----:B------:R-:W-:Y:S01]  /*2030*/  LOP3.LUT R9, R0, 0x8, R4, 0xf8, !PT ;  /* 0x0000000800097812 */ /* 0x000fe200078ef804 */
[----:B------:R-:W-:Y:S01]  /*2040*/  BSSY B0, `(.L_x_819) ;  /* 0x0000021000007945 */ /* 0x000fe20003800000 */
[----:B------:R-:W-:-:S02]  /*2050*/  SHF.R.U32.HI R4, RZ, 0x3, R0 ;  /* 0x00000003ff047819 */ /* 0x000fc40000011600 */
[----:B------:R-:W-:Y:S01]  /*2060*/  LOP3.LUT R6, R3, 0x8, R7, 0xf8, !PT ;  /* 0x0000000803067812 */ /* 0x000fe200078ef807 */
[----:B------:R-:W-:-:S04]  /*2070*/  DEPBAR.LE SB0, 0x0 ;  /* 0x000080000000791a */ /* 0x000fc80000000000 */
[----:B------:R-:W-:Y:S01]  /*2080*/  BAR.SYNC.DEFER_BLOCKING 0x0 ;  /* 0x0000000000007b1d */ /* 0x000fe20000010000 */
[----:B------:R-:W-:Y:S01]  /*2090*/  SHF.R.U32.HI R0, RZ, 0x3, R3 ;  /* 0x00000003ff007819 */ /* 0x000fe20000011603 */
[----:B------:R-:W-:Y:S01]  /*20a0*/  IMAD R7, R21, 0x10, R28 ;  /* 0x0000001015077824 */ /* 0x000fe200078e021c */
[----:B------:R-:W-:Y:S01]  /*20b0*/  LOP3.LUT R3, R9, R4, RZ, 0x3c, !PT ;  /* 0x0000000409037212 */ /* 0x000fe200078e3cff */
[----:B------:R-:W-:Y:S01]  /*20c0*/  IMAD R4, R21, 0x400, R15 ;  /* 0x0000040015047824 */ /* 0x000fe200078e020f */
[----:B------:R-:W-:Y:S01]  /*20d0*/  LOP3.LUT R6, R6, R0, RZ, 0x3c, !PT ;  /* 0x0000000006067212 */ /* 0x000fe200078e3cff */
[----:B------:R-:W-:Y:S01]  /*20e0*/  IMAD R0, R13, R52, RZ ;  /* 0x000000340d007224 */ /* 0x000fe200078e02ff */
[----:B------:R-:W-:Y:S01]  /*20f0*/  IADD3 R7, R7, 0x1, R25 ;  /* 0x0000000107077810 */ /* 0x000fe20007ffe019 */
[----:B------:R-:W-:Y:S01]  /*2100*/  IMAD R3, R8, 0x200, R3 ;  /* 0x0000020008037824 */ /* 0x000fe200078e0203 */
[----:B------:R-:W-:Y:S01]  /*2110*/  LOP3.LUT R190, R26, 0x6, RZ, 0xc0, !PT ;  /* 0x000000061abe7812 */ /* 0x000fe200078ec0ff */
[-C--:B------:R-:W-:Y:S01]  /*2120*/  IMAD R10, R16, R12.reuse, R0 ;  /* 0x0000000c100a7224 */ /* 0x080fe200078e0200 */
[----:B------:R-:W-:Y:S01]  /*2130*/  IADD3 R7, R54, R7, -R30 ;  /* 0x0000000736077210 */ /* 0x000fe20007ffe81e */
[----:B------:R-:W-:Y:S01]  /*2140*/  IMAD.WIDE.U32 R8, R52, R12, R32 ;  /* 0x0000000c34087225 */ /* 0x000fe200078e0020 */
[----:B------:R-:W-:-:S02]  /*2150*/  SEL R0, R23, 0xfffffff0, !P1 ;  /* 0xfffffff017007807 */ /* 0x000fc40004800000 */
[----:B------:R-:W-:Y:S01]  /*2160*/  IADD3 R53, R7, c[0x0][0x2e8], RZ ;  /* 0x0000ba0007357a10 */ /* 0x000fe20007ffe0ff */
[----:B------:R-:W-:Y:S02]  /*2170*/  IMAD.IADD R4, R6, 0x1, R4 ;  /* 0x0000000106047824 */ /* 0x000fe400078e0204 */
[----:B------:R-:W-:Y:S02]  /*2180*/  IMAD.IADD R6, R15, 0x1, R6 ;  /* 0x000000010f067824 */ /* 0x000fe400078e0206 */
[----:B------:R-:W-:Y:S01]  /*2190*/  IMAD.IADD R11, R9, 0x1, R10 ;  /* 0x00000001090b7824 */ /* 0x000fe200078e020a */
        /* <DEDUP_REMOVED lines=11> */
.L_x_820:
[----:B------:R-:W-:Y:S05]  /*2250*/  BSYNC B0 ;  /* 0x0000000000007941 */ /* 0x000fea0003800000 */
.L_x_819:
[----:B------:R-:W-:Y:S01]  /*2260*/  ISETP.GE.AND P0, PT, R20, R14, PT ;  /* 0x0000000e1400720c */ /* 0x000fe20003f06270 */
[----:B------:R-:W-:Y:S01]  /*2270*/  BSSY B0, `(.L_x_821) ;  /* 0x0000011000007945 */ /* 0x000fe20003800000 */
[C---:B-1----:R-:W-:Y:S01]  /*2280*/  SHF.L.U64.HI R12, R22.reuse, R27, c[0x0][0x1a4] ;  /* 0x00006900160c7619 */ /* 0x042fe2000001021b */
[----:B------:R-:W-:-:S04]  /*2290*/  IMAD.SHL.U32 R7, R22, 0x10, RZ ;  /* 0x0000001016077824 */ /* 0x000fc800078e00ff */
[----:B------:R1:W-:Y:S06]  /*22a0*/  STL [R1+0x160], R12 ;  /* 0x0001600c01007387 */ /* 0x0003ec0000100800 */
[----:B------:R1:W-:Y:S01]  /*22b0*/  @P0 STS.128 [R188+0x6800], RZ ;  /* 0x006800ffbc000388 */ /* 0x0003e20000000c00 */
        /* <DEDUP_REMOVED lines=12> */
.L_x_822:
[----:B------:R-:W-:Y:S05]  /*2380*/  BSYNC B0 ;  /* 0x0000000000007941 */ /* 0x000fea0003800000 */
.L_x_821:
[----:B------:R-:W-:Y:S01]  /*2390*/  ISETP.GE.AND P0, PT, R19, R14, PT ;  /* 0x0000000e1300720c */ /* 0x000fe20003f06270 */
[----:B------:R-:W-:-:S12]  /*23a0*/  BSSY B0, `(.L_x_823) ;  /* 0x000000f000007945 */ /* 0x000fd80003800000 */
[----:B------:R1:W-:Y:S01]  /*23b0*/  @P0 STS.128 [R188+0x7000], RZ ;  /* 0x007000ffbc000388 */ /* 0x0003e20000000c00 */
[----:B------:R-:W-:Y:S05]  /*23c0*/  @P0 BRA `(.L_x_824) ;  /* 0x000000c000000947 */ /* 0x000fea0003800000 */
[----:B------:R-:W-:-:S13]  /*23d0*/  ISETP.GE.AND P0, PT, R168, c[0x0][0x220], PT ;  /* 0x00008800a8007a0c */ /* 0x000fda0003f06270 */
[----:B------:R1:W-:Y:S01]  /*23e0*/  @P0 STS.128 [R188+0x7000], RZ ;  /* 0x007000ffbc000388 */ /* 0x0003e20000000c00 */
[----:B------:R-:W-:Y:S05]  /*23f0*/  @P0 BRA `(.L_x_824) ;  /* 0x0000009000000947 */ /* 0x000fea0003800000 */
[----:B-1----:R-:W-:Y:S01]  /*2400*/  IMAD.MOV.U32 R13, RZ, RZ, c[0x0][0x1a4] ;  /* 0x00006900ff0d7624 */ /* 0x002fe200078e00ff */
        /* <DEDUP_REMOVED lines=8> */
.L_x_824:
[----:B------:R-:W-:Y:S05]  /*2490*/  BSYNC B0 ;  /* 0x0000000000007941 */ /* 0x000fea0003800000 */
.L_x_823:
        /* <DEDUP_REMOVED lines=18> */
.L_x_826:
[----:B------:R-:W-:Y:S05]  /*25c0*/  BSYNC B0 ;  /* 0x0000000000007941 */ /* 0x000fea0003800000 */
.L_x_825:
[----:B------:R-:W-:Y:S01]  /*25d0*/  IMAD.SHL.U32 R179, R4, 0x2, RZ ;  /* 0x0000000204b37824 */ /* 0x000fe200078e00ff */
[----:B------:R-:W-:Y:S01]  /*25e0*/  LOP3.LUT P0, RZ, R55, 0x4, RZ, 0xc0, !PT ;  /* 0x0000000437ff7812 */ /* 0x000fe2000780c0ff */
[----:B------:R-:W-:Y:S01]  /*25f0*/  IMAD.SHL.U32 R172, R3, 0x2, RZ ;  /* 0x0000000203ac7824 */ /* 0x000fe200078e00ff */
[----:B------:R-:W0:Y:S01]  /*2600*/  LDGDEPBAR ;  /* 0x00000000000079af */ /* 0x000e220000000000 */
[--C-:B------:R-:W-:Y:S01]  /*2610*/  IMAD R182, R2, 0x2, R179.reuse ;  /* 0x0000000202b67824 */ /* 0x100fe200078e02b3 */
[----:B------:R-:W-:Y:S01]  /*2620*/  ISETP.GE.AND P1, PT, R247, 0x2, PT ;  /* 0x00000002f700780c */ /* 0x000fe20003f26270 */
[----:B------:R-:W-:Y:S01]  /*2630*/  IMAD R178, R0, 0x2, R172 ;  /* 0x0000000200b27824 */ /* 0x000fe200078e02ac */
[----:B-1----:R-:W-:Y:S01]  /*2640*/  LDSM.16.M88.4 R12, [R179] ;  /* 0x00000000b30c783b */ /* 0x002fe20000000200 */
[C---:B------:R-:W-:Y:S01]  /*2650*/  IADD3 R3, R172.reuse, 0x4000, RZ ;  /* 0x00004000ac037810 */ /* 0x040fe20007ffe0ff */
[----:B------:R-:W-:Y:S01]  /*2660*/  IMAD R180, R5, 0x2, R179 ;  /* 0x0000000205b47824 */ /* 0x000fe200078e02b3 */
[----:B------:R-:W-:Y:S01]  /*2670*/  IADD3 R183, R172, 0x4040, RZ ;  /* 0x00004040acb77810 */ /* 0x000fe20007ffe0ff */
[----:B------:R-:W1:Y:S01]  /*2680*/  LDSM.16.M88.4 R20, [R172+0x4000] ;  /* 0x00400000ac14783b */ /* 0x000e620000000200 */
[----:B------:R-:W-:Y:S01]  /*2690*/  IADD3 R4, R53, 0x8, RZ ;  /* 0x0000000835047810 */ /* 0x000fe20007ffe0ff */
[----:B------:R-:W-:Y:S01]  /*26a0*/  IMAD R181, R2, 0x2, R180 ;  /* 0x0000000202b57824 */ /* 0x000fe200078e02b4 */
[----:B------:R-:W-:Y:S01]  /*26b0*/  @P0 IADD3 R183, R3, -0x40, RZ ;  /* 0xffffffc003b70810 */ /* 0x000fe20007ffe0ff */
[----:B------:R-:W5:Y:S01]  /*26c0*/  LDSM.16.M88.4 R8, [R179+0x2000] ;  /* 0x00200000b308783b */ /* 0x000f620000000200 */
[----:B------:R-:W-:-:S02]  /*26d0*/  IADD3 R3, R53, 0x40, RZ ;  /* 0x0000004035037810 */ /* 0x000fc40007ffe0ff */
[----:B------:R-:W-:Y:S01]  /*26e0*/  IADD3 R186, R183, 0x800, RZ ;  /* 0x00000800b7ba7810 */ /* 0x000fe20007ffe0ff */
[----:B------:R-:W2:Y:S01]  /*26f0*/  LDSM.16.M88.4 R32, [R172+0x4800] ;  /* 0x00480000ac20783b */ /* 0x000ea20000000200 */
[----:B------:R-:W-:Y:S01]  /*2700*/  IMAD R177, R0, 0x2, R183 ;  /* 0x0000000200b17824 */ /* 0x000fe200078e02b7 */
[----:B------:R-:W-:Y:S02]  /*2710*/  IADD3 R0, R53, 0x48, RZ ;  /* 0x0000004835007810 */ /* 0x000fe40007ffe0ff */
[----:B------:R-:W3:Y:S01]  /*2720*/  LDSM.16.M88.4 R28, [R172+0x5000] ;  /* 0x00500000ac1c783b */ /* 0x000ee20000000200 */
[C---:B------:R-:W-:Y:S02]  /*2730*/  IADD3 R185, R183.reuse, 0x1000, RZ ;  /* 0x00001000b7b97810 */ /* 0x040fe40007ffe0ff */
[----:B------:R-:W-:Y:S01]  /*2740*/  IADD3 R184, R183, 0x1800, RZ ;  /* 0x00001800b7b87810 */ /* 0x000fe20007ffe0ff */
[----:B------:R-:W4:Y:S04]  /*2750*/  LDSM.16.M88.4 R24, [R172+0x5800] ;  /* 0x00580000ac18783b */ /* 0x000f280000000200 */
[----:B------:R-:W-:Y:S04]  /*2760*/  LDSM.16.M88.4 R16, [R182+0x2000] ;  /* 0x00200000b610783b */ /* 0x000fe80000000200 */
[----:B------:R-:W2:Y:S04]  /*2770*/  LDSM.16.M88.4 R40, [R178+0x5000] ;  /* 0x00500000b228783b */ /* 0x000ea80000000200 */
[----:B------:R-:W2:Y:S04]  /*2780*/  LDSM.16.M88.4 R36, [R178+0x5800] ;  /* 0x00580000b224783b */ /* 0x000ea80000000200 */
[----:B------:R-:W2:Y:S04]  /*2790*/  LDSM.16.M88.4 R48, [R178+0x4000] ;  /* 0x00400000b230783b */ /* 0x000ea80000000200 */
[----:B------:R-:W3:Y:S01]  /*27a0*/  LDSM.16.M88.4 R44, [R178+0x4800] ;  /* 0x00480000b22c783b */ /* 0x000ee20000000200 */
[-C--:B-1----:R-:W-:Y:S08]  /*27b0*/  HMMA.16816.F32.BF16 R100, R12, R20.reuse, RZ ;  /* 0x000000140c64723c */ /* 0x082ff000000418ff */
[C---:B-----5:R-:W-:Y:S08]  /*27c0*/  HMMA.16816.F32.BF16 R60, R8.reuse, R20, RZ ;  /* 0x00000014083c723c */ /* 0x060ff000000418ff */
[-C--:B------:R-:W-:Y:S08]  /*27d0*/  HMMA.16816.F32.BF16 R68, R8, R22.reuse, RZ ;  /* 0x000000160844723c */ /* 0x080ff000000418ff */
[----:B------:R-:W-:Y:S08]  /*27e0*/  HMMA.16816.F32.BF16 R96, R12, R22, RZ ;  /* 0x000000160c60723c */ /* 0x000ff000000418ff */
[C---:B--2---:R-:W-:Y:S08]  /*27f0*/  HMMA.16816.F32.BF16 R56, R8.reuse, R32, RZ ;  /* 0x000000200838723c */ /* 0x044ff000000418ff */
[C---:B---3--:R-:W-:Y:S08]  /*2800*/  HMMA.16816.F32.BF16 R20, R8.reuse, R28, RZ ;  /* 0x0000001c0814723c */ /* 0x048ff000000418ff */
[C---:B----4-:R-:W-:Y:S08]  /*2810*/  HMMA.16816.F32.BF16 R64, R8.reuse, R24, RZ ;  /* 0x000000180840723c */ /* 0x050ff000000418ff */
[C---:B------:R-:W-:Y:S08]  /*2820*/  HMMA.16816.F32.BF16 R76, R8.reuse, R34, RZ ;  /* 0x00000022084c723c */ /* 0x040ff000000418ff */
[C---:B------:R-:W-:Y:S08]  /*2830*/  HMMA.16816.F32.BF16 R88, R8.reuse, R30, RZ ;  /* 0x0000001e0858723c */ /* 0x040ff000000418ff */
[----:B------:R-:W-:Y:S01]  /*2840*/  HMMA.16816.F32.BF16 R84, R8, R26, RZ ;  /* 0x0000001a0854723c */ /* 0x000fe200000418ff */
[----:B------:R-:W1:Y:S07]  /*2850*/  LDSM.16.M88.4 R8, [R182] ;  /* 0x00000000b608783b */ /* 0x000e6e0000000200 */
[C---:B------:R-:W-:Y:S08]  /*2860*/  HMMA.16816.F32.BF16 R80, R12.reuse, R32, RZ ;  /* 0x000000200c50723c */ /* 0x040ff000000418ff */
[C---:B------:R-:W-:Y:S08]  /*2870*/  HMMA.16816.F32.BF16 R92, R12.reuse, R34, RZ ;  /* 0x000000220c5c723c */ /* 0x040ff000000418ff */
[C---:B------:R-:W-:Y:S08]  /*2880*/  HMMA.16816.F32.BF16 R32, R12.reuse, R28, RZ ;  /* 0x0000001c0c20723c */ /* 0x040ff000000418ff */
[----:B------:R-:W-:Y:S08]  /*2890*/  HMMA.16816.F32.BF16 R72, R12, R30, RZ ;  /* 0x0000001e0c48723c */ /* 0x000ff000000418ff */
[C---:B------:R-:W-:Y:S01]  /*28a0*/  HMMA.16816.F32.BF16 R116, R16.reuse, R40, R20 ;  /* 0x000000281074723c */ /* 0x040fe20000041814 */
[----:B------:R-:W-:Y:S07]  /*28b0*/  LDSM.16.M88.4 R20, [R180+0x2000] ;  /* 0x00200000b414783b */ /* 0x000fee0000000200 */
[----:B------:R-:W-:Y:S01]  /*28c0*/  HMMA.16816.F32.BF16 R152, R16, R36, R64 ;  /* 0x000000241098723c */ /* 0x000fe20000041840 */
[----:B------:R-:W2:Y:S07]  /*28d0*/  LDSM.16.M88.4 R64, [R183] ;  /* 0x00000000b740783b */ /* 0x000eae0000000200 */
[C---:B------:R-:W-:Y:S08]  /*28e0*/  HMMA.16816.F32.BF16 R28, R12.reuse, R24, RZ ;  /* 0x000000180c1c723c */ /* 0x040ff000000418ff */
[----:B------:R-:W-:Y:S08]  /*28f0*/  HMMA.16816.F32.BF16 R12, R12, R26, RZ ;  /* 0x0000001a0c0c723c */ /* 0x000ff000000418ff */
[C---:B------:R-:W-:Y:S01]  /*2900*/  HMMA.16816.F32.BF16 R24, R16.reuse, R48, R60 ;  /* 0x000000301018723c */ /* 0x040fe2000004183c */
[----:B------:R-:W-:Y:S07]  /*2910*/  LDSM.16.M88.4 R60, [R183+0x800] ;  /* 0x00080000b73c783b */ /* 0x000fee0000000200 */
[C---:B------:R-:W-:Y:S01]  /*2920*/  HMMA.16816.F32.BF16 R112, R16.reuse, R44, R56 ;  /* 0x0000002c1070723c */ /* 0x040fe20000041838 */
[----:B------:R-:W-:Y:S07]  /*2930*/  LDSM.16.M88.4 R56, [R183+0x1000] ;  /* 0x00100000b738783b */ /* 0x000fee0000000200 */
[C---:B------:R-:W-:Y:S08]  /*2940*/  HMMA.16816.F32.BF16 R128, R16.reuse, R50, R68 ;  /* 0x000000321080723c */ /* 0x040ff00000041844 */
[C---:B------:R-:W-:Y:S08]  /*2950*/  HMMA.16816.F32.BF16 R148, R16.reuse, R46, R76 ;  /* 0x0000002e1094723c */ /* 0x040ff0000004184c */
[C---:B------:R-:W-:Y:S08]  /*2960*/  HMMA.16816.F32.BF16 R140, R16.reuse, R42, R88 ;  /* 0x0000002a108c723c */ /* 0x040ff00000041858 */
[----:B------:R-:W-:Y:S01]  /*2970*/  HMMA.16816.F32.BF16 R120, R16, R38, R84 ;  /* 0x000000261078723c */ /* 0x000fe20000041854 */
[----:B------:R-:W3:Y:S07]  /*2980*/  LDSM.16.M88.4 R16, [R180] ;  /* 0x00000000b410783b */ /* 0x000eee0000000200 */
[C---:B-1----:R-:W-:Y:S01]  /*2990*/  HMMA.16816.F32.BF16 R132, R8.reuse, R40, R32 ;  /* 0x000000280884723c */ /* 0x042fe20000041820 */
[----:B------:R-:W-:Y:S07]  /*29a0*/  LDSM.16.M88.4 R32, [R177+0x800] ;  /* 0x00080000b120783b */ /* 0x000fee0000000200 */
[C---:B------:R-:W-:Y:S01]  /*29b0*/  HMMA.16816.F32.BF16 R108, R8.reuse, R42, R72 ;  /* 0x0000002a086c723c */ /* 0x040fe20000041848 */
[----:B------:R-:W1:Y:S07]  /*29c0*/  LDSM.16.M88.4 R40, [R183+0x1800] ;  /* 0x00180000b728783b */ /* 0x000e6e0000000200 */
[C---:B------:R-:W-:Y:S08]  /*29d0*/  HMMA.16816.F32.BF16 R68, R8.reuse, R48, R100 ;  /* 0x000000300844723c */ /* 0x040ff00000041864 */
[C---:B------:R-:W-:Y:S08]  /*29e0*/  HMMA.16816.F32.BF16 R48, R8.reuse, R50, R96 ;  /* 0x000000320830723c */ /* 0x040ff00000041860 */
[C---:B------:R-:W-:Y:S08]  /*29f0*/  HMMA.16816.F32.BF16 R124, R8.reuse, R44, R80 ;  /* 0x0000002c087c723c */ /* 0x040ff00000041850 */
[C---:B------:R-:W-:Y:S08]  /*2a00*/  HMMA.16816.F32.BF16 R44, R8.reuse, R46, R92 ;  /* 0x0000002e082c723c */ /* 0x040ff0000004185c */
[C---:B------:R-:W-:Y:S01]  /*2a10*/  HMMA.16816.F32.BF16 R136, R8.reuse, R36, R28 ;  /* 0x000000240888723c */ /* 0x040fe2000004181c */
[----:B------:R-:W-:Y:S07]  /*2a20*/  LDSM.16.M88.4 R28, [R177+0x1000] ;  /* 0x00100000b11c783b */ /* 0x000fee0000000200 */
[----:B------:R-:W-:Y:S01]  /*2a30*/  HMMA.16816.F32.BF16 R104, R8, R38, R12 ;  /* 0x000000260868723c */ /* 0x000fe2000004180c */
[----:B------:R-:W4:Y:S04]  /*2a40*/  LDSM.16.M88.4 R8, [R181+0x2000] ;  /* 0x00200000b508783b */ /* 0x000f280000000200 */
[----:B------:R-:W5:Y:S03]  /*2a50*/  LDSM.16.M88.4 R12, [R181] ;  /* 0x00000000b50c783b */ /* 0x000f660000000200 */
[----:B--2---:R-:W-:Y:S01]  /*2a60*/  HMMA.16816.F32.BF16 R100, R20, R64, R24 ;  /* 0x000000401464723c */ /* 0x004fe20000041818 */
[----:B------:R-:W2:Y:S04]  /*2a70*/  LDSM.16.M88.4 R36, [R177] ;  /* 0x00000000b124783b */ /* 0x000ea80000000200 */
[----:B------:R-:W1:Y:S01]  /*2a80*/  LDSM.16.M88.4 R24, [R177+0x1800] ;  /* 0x00180000b118783b */ /* 0x000e620000000200 */
[----:B------:R-:W-:-:S04]  /*2a90*/  DEPBAR.LE SB0, 0x0 ;  /* 0x000080000000791a */ /* 0x000fc80000000000 */
[----:B------:R-:W-:Y:S08]  /*2aa0*/  HMMA.16816.F32.BF16 R96, R20, R66, R128 ;  /* 0x000000421460723c */ /* 0x000ff00000041880 */
[C---:B---3--:R-:W-:Y:S08]  /*2ab0*/  HMMA.16816.F32.BF16 R68, R16.reuse, R64, R68 ;  /* 0x000000401044723c */ /* 0x048ff00000041844 */
[----:B------:R-:W-:Y:S08]  /*2ac0*/  HMMA.16816.F32.BF16 R64, R16, R66, R48 ;  /* 0x000000421040723c */ /* 0x000ff00000041830 */
[C---:B------:R-:W-:Y:S08]  /*2ad0*/  HMMA.16816.F32.BF16 R92, R20.reuse, R60, R112 ;  /* 0x0000003c145c723c */ /* 0x040ff00000041870 */
[----:B------:R-:W-:Y:S08]  /*2ae0*/  HMMA.16816.F32.BF16 R88, R20, R62, R148 ;  /* 0x0000003e1458723c */ /* 0x000ff00000041894 */
[C---:B------:R-:W-:Y:S08]  /*2af0*/  HMMA.16816.F32.BF16 R48, R16.reuse, R60, R124 ;  /* 0x0000003c1030723c */ /* 0x040ff0000004187c */
[----:B------:R-:W-:Y:S08]  /*2b00*/  HMMA.16816.F32.BF16 R60, R16, R62, R44 ;  /* 0x0000003e103c723c */ /* 0x000ff0000004182c */
[C---:B------:R-:W-:Y:S08]  /*2b10*/  HMMA.16816.F32.BF16 R84, R20.reuse, R56, R116 ;  /* 0x000000381454723c */ /* 0x040ff00000041874 */
[----:B------:R-:W-:Y:S08]  /*2b20*/  HMMA.16816.F32.BF16 R80, R20, R58, R140 ;  /* 0x0000003a1450723c */ /* 0x000ff0000004188c */
[----:B------:R-:W-:Y:S08]  /*2b30*/  HMMA.16816.F32.BF16 R44, R16, R56, R132 ;  /* 0x00000038102c723c */ /* 0x000ff00000041884 */
[C---:B-1----:R-:W-:Y:S08]  /*2b40*/  HMMA.16816.F32.BF16 R76, R20.reuse, R40, R152 ;  /* 0x00000028144c723c */ /* 0x042ff00000041898 */
[----:B------:R-:W-:Y:S08]  /*2b50*/  HMMA.16816.F32.BF16 R72, R20, R42, R120 ;  /* 0x0000002a1448723c */ /* 0x000ff00000041878 */
[C---:B------:R-:W-:Y:S08]  /*2b60*/  HMMA.16816.F32.BF16 R56, R16.reuse, R58, R108 ;  /* 0x0000003a1038723c */ /* 0x040ff0000004186c */
[C---:B------:R-:W-:Y:S08]  /*2b70*/  HMMA.16816.F32.BF16 R20, R16.reuse, R40, R136 ;  /* 0x000000281014723c */ /* 0x040ff00000041888 */
[----:B------:R-:W-:Y:S08]  /*2b80*/  HMMA.16816.F32.BF16 R16, R16, R42, R104 ;  /* 0x0000002a1010723c */ /* 0x000ff00000041868 */
[C---:B----4-:R-:W-:Y:S08]  /*2b90*/  HMMA.16816.F32.BF16 R84, R8.reuse, R28, R84 ;  /* 0x0000001c0854723c */ /* 0x050ff00000041854 */
[----:B------:R-:W-:Y:S08]  /*2ba0*/  HMMA.16816.F32.BF16 R80, R8, R30, R80 ;  /* 0x0000001e0850723c */ /* 0x000ff00000041850 */
[C---:B-----5:R-:W-:Y:S08]  /*2bb0*/  HMMA.16816.F32.BF16 R44, R12.reuse, R28, R44 ;  /* 0x0000001c0c2c723c */ /* 0x060ff0000004182c */
[----:B------:R-:W-:Y:S08]  /*2bc0*/  HMMA.16816.F32.BF16 R56, R12, R30, R56 ;  /* 0x0000001e0c38723c */ /* 0x000ff00000041838 */
[C---:B--2---:R-:W-:Y:S08]  /*2bd0*/  HMMA.16816.F32.BF16 R100, R8.reuse, R36, R100 ;  /* 0x000000240864723c */ /* 0x044ff00000041864 */
[C---:B------:R-:W-:Y:S08]  /*2be0*/  HMMA.16816.F32.BF16 R96, R8.reuse, R38, R96 ;  /* 0x000000260860723c */ /* 0x040ff00000041860 */
[C---:B------:R-:W-:Y:S08]  /*2bf0*/  HMMA.16816.F32.BF16 R148, R8.reuse, R24, R76 ;  /* 0x000000180894723c */ /* 0x040ff0000004184c */
[----:B------:R-:W-:Y:S08]  /*2c00*/  HMMA.16816.F32.BF16 R160, R8, R26, R72 ;  /* 0x0000001a08a0723c */ /* 0x000ff00000041848 */
[C---:B------:R-:W-:Y:S08]  /*2c10*/  HMMA.16816.F32.BF16 R68, R12.reuse, R36, R68 ;  /* 0x000000240c44723c */ /* 0x040ff00000041844 */
[C---:B------:R-:W-:Y:S08]  /*2c20*/  HMMA.16816.F32.BF16 R64, R12.reuse, R38, R64 ;  /* 0x000000260c40723c */ /* 0x040ff00000041840 */
[----:B------:R-:W-:Y:S08]  /*2c30*/  HMMA.16816.F32.BF16 R28, R12, R24, R20 ;  /* 0x000000180c1c723c */ /* 0x000ff00000041814 */
[C---:B------:R-:W-:Y:S08]  /*2c40*/  HMMA.16816.F32.BF16 R92, R8.reuse, R32, R92 ;  /* 0x00000020085c723c */ /* 0x040ff0000004185c */
[----:B------:R-:W-:Y:S08]  /*2c50*/  HMMA.16816.F32.BF16 R88, R8, R34, R88 ;  /* 0x000000220858723c */ /* 0x000ff00000041858 */
[C---:B------:R-:W-:Y:S07]  /*2c60*/  HMMA.16816.F32.BF16 R36, R12.reuse, R32, R48 ;  /* 0x000000200c24723c */ /* 0x040fee0000041830 */
[-C--:B------:R-:W-:Y:S01]  /*2c70*/  IMNMX R48, R53, R54.reuse, PT ;  /* 0x0000003635307217 */ /* 0x080fe20003800200 */
[----:B------:R-:W-:Y:S01]  /*2c80*/  HMMA.16816.F32.BF16 R60, R12, R34, R60 ;  /* 0x000000220c3c723c */ /* 0x000fe2000004183c */
[----:B------:R-:W-:-:S02]  /*2c90*/  IMNMX R49, R4, R54, PT ;  /* 0x0000003604317217 */ /* 0x000fc40003800200 */
[-C--:B------:R-:W-:Y:S02]  /*2ca0*/  IMNMX R51, R3, R54.reuse, PT ;  /* 0x0000003603337217 */ /* 0x080fe40003800200 */
[----:B------:R-:W-:-:S03]  /*2cb0*/  IMNMX R50, R0, R54, PT ;  /* 0x0000003600327217 */ /* 0x000fc60003800200 */
[----:B------:R-:W-:Y:S01]  /*2cc0*/  HMMA.16816.F32.BF16 R24, R12, R26, R16 ;  /* 0x0000001a0c18723c */ /* 0x000fe20000041810 */
[----:B------:R-:W-:Y:S06]  /*2cd0*/  BAR.SYNC.DEFER_BLOCKING 0x0 ;  /* 0x0000000000007b1d */ /* 0x000fec0000010000 */
        /* <DEDUP_REMOVED lines=48> */
.L_x_829:
[----:B------:R-:W-:Y:S05]  /*2fe0*/  BSYNC B0 ;  /* 0x0000000000007941 */ /* 0x000fea0003800000 */
.L_x_828:
[----:B------:R-:W0:Y:S02]  /*2ff0*/  LDGDEPBAR ;  /* 0x00000000000079af */ /* 0x000e240000000000 */
.L_x_827:
[----:B------:R-:W-:Y:S01]  /*3000*/  LOP3.LUT R4, R145, 0x7ffffffc, RZ, 0xc0, !PT ;  /* 0x7ffffffc91047812 */ /* 0x000fe200078ec0ff */
[----:B------:R-:W-:Y:S01]  /*3010*/  IMAD R0, R52, 0x40, R190 ;  /* 0x0000004034007824 */ /* 0x000fe200078e02be */
[----:B------:R-:W-:Y:S01]  /*3020*/  LOP3.LUT R117, R158, UR36, RZ, 0x3c, !PT ;  /* 0x000000249e757c12 */ /* 0x000fe2000f8e3cff */
[----:B------:R-:W-:Y:S01]  /*3030*/  IMAD.MOV.U32 R123, RZ, RZ, R175 ;  /* 0x000000ffff7b7224 */ /* 0x000fe200078e00af */
[----:B------:R-:W-:Y:S01]  /*3040*/  UIADD3 UR17, UR37, -0x4498517b, URZ ;  /* 0xbb67ae8525117890 */ /* 0x000fe2000fffe03f */
[----:B------:R-:W-:Y:S01]  /*3050*/  IMAD.IADD R113, R144, 0x1, -R4 ;  /* 0x0000000190717824 */ /* 0x000fe200078e0a04 */
[C---:B------:R-:W-:Y:S01]  /*3060*/  IADD3 R3, R0.reuse, 0x8, RZ ;  /* 0x0000000800037810 */ /* 0x040fe20007ffe0ff */
[----:B------:R-:W-:Y:S01]  /*3070*/  IMAD.WIDE.U32 R156, R123, -0x326172a9, RZ ;  /* 0xcd9e8d577b9c7825 */ /* 0x000fe200078e00ff */
[----:B------:R-:W-:Y:S01]  /*3080*/  IADD3 R4, R0, 0x9, RZ ;  /* 0x0000000900047810 */ /* 0x000fe20007ffe0ff */
[----:B------:R-:W-:Y:S01]  /*3090*/  UIADD3 UR18, UR36, -0x61c88647, URZ ;  /* 0x9e3779b924127890 */ /* 0x000fe2000fffe03f */
[----:B------:R-:W-:Y:S01]  /*30a0*/  ISETP.GE.AND P5, PT, R3, R48, PT ;  /* 0x000000300300720c */ /* 0x000fe20003fa6270 */
[----:B------:R-:W-:Y:S01]  /*30b0*/  IMAD.WIDE.U32 R72, R173, -0x2daee0ad, RZ ;  /* 0xd2511f53ad487825 */ /* 0x000fe200078e00ff */
[C---:B------:R-:W-:Y:S01]  /*30c0*/  ISETP.GE.AND P4, PT, R3.reuse, R49, PT ;  /* 0x000000310300720c */ /* 0x040fe20003f86270 */
[----:B------:R-:W-:Y:S01]  /*30d0*/  UIADD3 UR16, UR36, 0x3c6ef372, URZ ;  /* 0x3c6ef37224107890 */ /* 0x000fe2000fffe03f */
[C---:B------:R-:W-:Y:S01]  /*30e0*/  ISETP.GE.AND P0, PT, R3.reuse, R51, PT ;  /* 0x000000330300720c */ /* 0x040fe20003f06270 */
[----:B------:R-:W-:Y:S01]  /*30f0*/  UIADD3 UR11, UR37, 0x32370b8f, URZ ;  /* 0x32370b8f250b7890 */ /* 0x000fe2000fffe03f */
[----:B------:R-:W-:Y:S01]  /*3100*/  ISETP.GE.AND P2, PT, R3, R50, PT ;  /* 0x000000320300720c */ /* 0x000fe20003f46270 */
[----:B------:R-:W-:Y:S01]  /*3110*/  UIADD3 UR15, UR37, 0x76cf5d0a, URZ ;  /* 0x76cf5d0a250f7890 */ /* 0x000fe2000fffe03f */
[----:B------:R-:W-:Y:S01]  /*3120*/  ISETP.GE.AND P6, PT, R4, R48, PT ;  /* 0x000000300400720c */ /* 0x000fe20003fc6270 */
[----:B------:R-:W-:Y:S01]  /*3130*/  UIADD3 UR12, UR36, -0x255992d5, URZ ;  /* 0xdaa66d2b240c7890 */ /* 0x000fe2000fffe03f */
[----:B------:R-:W-:Y:S01]  /*3140*/  IADD3 R3, R0, 0x10, RZ ;  /* 0x0000001000037810 */ /* 0x000fe20007ffe0ff */
[----:B------:R-:W-:Y:S01]  /*3150*/  UIADD3 UR10, UR36, 0x78dde6e4, URZ ;  /* 0x78dde6e4240a7890 */ /* 0x000fe2000fffe03f */
[----:B------:R-:W-:Y:S01]  /*3160*/  FSEL R41, R64, -INF , !P5 ;  /* 0xff80000040297808 */ /* 0x000fe20006800000 */
[----:B------:R-:W-:Y:S01]  /*3170*/  UIADD3 UR6, UR37, -0x56f99767, URZ ;  /* 0xa906689925067890 */ /* 0x000fe2000fffe03f */
[----:B------:R-:W-:Y:S01]  /*3180*/  FSEL R43, R66, -INF , !P4 ;  /* 0xff800000422b7808 */ /* 0x000fe20006000000 */
[----:B------:R-:W-:Y:S01]  /*3190*/  UIADD3 UR9, UR37, -0x126145ec, URZ ;  /* 0xed9eba1425097890 */ /* 0x000fe2000fffe03f */
[----:B------:R-:W-:Y:S01]  /*31a0*/  FSEL R40, R65, -INF , !P6 ;  /* 0xff80000041287808 */ /* 0x000fe20007000000 */
[----:B------:R-:W-:Y:S01]  /*31b0*/  UIADD3 UR8, UR36, 0x1715609d, URZ ;  /* 0x1715609d24087890 */ /* 0x000fe2000fffe03f */
[----:B------:R-:W-:Y:S01]  /*31c0*/  FSEL R121, R96, -INF , !P0 ;  /* 0xff80000060797808 */ /* 0x000fe20004000000 */
[----:B------:R-:W-:Y:S01]  /*31d0*/  UIADD3 UR13, UR36, -0x4ab325aa, URZ ;  /* 0xb54cda56240d7890 */ /* 0x000fe2000fffe03f */
[C---:B------:R-:W-:Y:S01]  /*31e0*/  ISETP.GE.AND P3, PT, R4.reuse, R49, PT ;  /* 0x000000310400720c */ /* 0x040fe20003f66270 */
[----:B------:R-:W-:Y:S01]  /*31f0*/  STL [R1+0x104], R117 ;  /* 0x0001047501007387 */ /* 0x000fe20000100800 */
[----:B------:R-:W-:-:S02]  /*3200*/  ISETP.GE.AND P5, PT, R4, R51, PT ;  /* 0x000000330400720c */ /* 0x000fc40003fa6270 */
[----:B------:R-:W-:Y:S02]  /*3210*/  ISETP.GE.AND P4, PT, R4, R50, PT ;  /* 0x000000320400720c */ /* 0x000fe40003f86270 */
[C---:B------:R-:W-:Y:S02]  /*3220*/  ISETP.GE.AND P6, PT, R3.reuse, R48, PT ;  /* 0x000000300300720c */ /* 0x040fe40003fc6270 */
[----:B------:R-:W-:Y:S02]  /*3230*/  ISETP.GE.AND P0, PT, R3, R49, PT ;  /* 0x000000310300720c */ /* 0x000fe40003f06270 */
[----:B------:R-:W-:Y:S02]  /*3240*/  IADD3 R4, R0, 0x11, RZ ;  /* 0x0000001100047810 */ /* 0x000fe40007ffe0ff */
        /* <DEDUP_REMOVED lines=9> */
[C---:B------:R-:W-:Y:S02]  /*32e0*/  ISETP.GE.AND P4, PT, R4.reuse, R49, PT ;  /* 0x000000310400720c */ /* 0x040fe40003f86270 */
[C---:B------:R-:W-:Y:S02]  /*32f0*/  ISETP.GE.AND P6, PT, R4.reuse, R51, PT ;  /* 0x000000330400720c */ /* 0x040fe40003fc6270 */
[----:B------:R-:W-:Y:S02]  /*3300*/  ISETP.GE.AND P0, PT, R4, R50, PT ;  /* 0x000000320400720c */ /* 0x000fe40003f06270 */
[C---:B------:R-:W-:Y:S02]  /*3310*/  IADD3 R3, R0.reuse, 0x18, RZ ;  /* 0x0000001800037810 */ /* 0x040fe40007ffe0ff */
[----:B------:R-:W-:-:S02]  /*3320*/  IADD3 R4, R0, 0x19, RZ ;  /* 0x0000001900047810 */ /* 0x000fc40007ffe0ff */
[----:B------:R-:W-:Y:S02]  /*3330*/  FSEL R52, R37, -INF , !P5 ;  /* 0xff80000025347808 */ /* 0x000fe40006800000 */
[----:B------:R-:W-:Y:S02]  /*3340*/  FSEL R54, R39, -INF , !P4 ;  /* 0xff80000027367808 */ /* 0x000fe40006000000 */
        /* <DEDUP_REMOVED lines=19> */
[----:B------:R-:W-:Y:S02]  /*3480*/  IADD3 R3, R0, 0x21, RZ ;  /* 0x0000002100037810 */ /* 0x000fe40007ffe0ff */
[----:B------:R-:W-:Y:S02]  /*3490*/  FSEL R145, R84, -INF , !P2 ;  /* 0xff80000054917808 */ /* 0x000fe40005000000 */
[----:B------:R-:W-:-:S02]  /*34a0*/  ISETP.GE.AND P2, PT, R3, R49, PT ;  /* 0x000000310300720c */ /* 0x000fc40003f46270 */
[----:B------:R-:W-:Y:S02]  /*34b0*/  FSEL R37, R60, -INF , !P5 ;  /* 0xff8000003c257808 */ /* 0x000fe40006800000 */
[----:B------:R-:W-:Y:S02]  /*34c0*/  FSEL R62, R62, -INF , !P3 ;  /* 0xff8000003e3e7808 */ /* 0x000fe40005800000 */
[----:B------:R-:W-:Y:S02]  /*34d0*/  FSEL R147, R86, -INF , !P6 ;  /* 0xff80000056937808 */ /* 0x000fe40007000000 */
[CC--:B------:R-:W-:Y:S02]  /*34e0*/  ISETP.GE.AND P5, PT, R4.reuse, R51.reuse, PT ;  /* 0x000000330400720c */ /* 0x0c0fe40003fa6270 */
[----:B------:R-:W-:Y:S02]  /*34f0*/  ISETP.GE.AND P3, PT, R4, R50, PT ;  /* 0x000000320400720c */ /* 0x000fe40003f66270 */
[----:B------:R-:W-:-:S02]  /*3500*/  ISETP.GE.AND P6, PT, R3, R51, PT ;  /* 0x000000330300720c */ /* 0x000fc40003fc6270 */
[----:B------:R-:W-:Y:S02]  /*3510*/  IADD3 R4, R0, 0x1, RZ ;  /* 0x0000000100047810 */ /* 0x000fe40007ffe0ff */
[----:B------:R-:W-:Y:S02]  /*3520*/  FSEL R64, R46, -INF , !P4 ;  /* 0xff8000002e407808 */ /* 0x000fe40006000000 */
[----:B------:R-:W-:Y:S02]  /*3530*/  FSEL R60, R47, -INF , !P2 ;  /* 0xff8000002f3c7808 */ /* 0x000fe40005000000 */
[C---:B------:R-:W-:Y:S02]  /*3540*/  ISETP.GE.AND P4, PT, R3.reuse, R48, PT ;  /* 0x000000300300720c */ /* 0x040fe40003f86270 */
        /* <DEDUP_REMOVED lines=14> */
[C---:B------:R-:W-:Y:S02]  /*3630*/  ISETP.GE.AND P3, PT, R3.reuse, R49, PT ;  /* 0x000000310300720c */ /* 0x040fe40003f66270 */
[C---:B------:R-:W-:Y:S02]  /*3640*/  ISETP.GE.AND P5, PT, R3.reuse, R51, PT ;  /* 0x000000330300720c */ /* 0x040fe40003fa6270 */
[----:B------:R-:W-:Y:S02]  /*3650*/  ISETP.GE.AND P2, PT, R3, R50, PT ;  /* 0x000000320300720c */ /* 0x000fe40003f46270 */
[----:B------:R-:W-:Y:S02]  /*3660*/  FMNMX.FTZ R3, R23, R32, !PT ;  /* 0x0000002017037209 */ /* 0x000fe40007810000 */
[----:B------:R-:W-:Y:S02]  /*3670*/  FSEL R65, R58, -INF , !P3 ;  /* 0xff8000003a417808 */ /* 0x000fe40005800000 */
[----:B------:R-:W-:-:S02]  /*3680*/  FMNMX.FTZ R3, R41, R3, !PT ;  /* 0x0000000329037209 */ /* 0x000fc40007810000 */
[----:B------:R-:W-:Y:S02]  /*3690*/  ISETP.GE.AND P3, PT, R0, R49, PT ;  /* 0x000000310000720c */ /* 0x000fe40003f66270 */
[----:B------:R-:W-:Y:S02]  /*36a0*/  FMNMX.FTZ R3, R40, R3, !PT ;  /* 0x0000000328037209 */ /* 0x000fe40007810000 */
[----:B------:R-:W-:Y:S02]  /*36b0*/  IADD3 R7, R0, 0x29, RZ ;  /* 0x0000002900077810 */ /* 0x000fe40007ffe0ff */
[----:B------:R-:W-:Y:S02]  /*36c0*/  FMNMX.FTZ R3, R53, R3, !PT ;  /* 0x0000000335037209 */ /* 0x000fe40007810000 */
[----:B------:R-:W-:Y:S02]  /*36d0*/  FSEL R33, R70, -INF , !P3 ;  /* 0xff80000046217808 */ /* 0x000fe40005800000 */
[----:B------:R-:W-:-:S02]  /*36e0*/  FSEL R44, R44, -INF , !P0 ;  /* 0xff8000002c2c7808 */ /* 0x000fc40004000000 */
[----:B------:R-:W-:Y:S02]  /*36f0*/  FSEL R45, R45, -INF , !P4 ;  /* 0xff8000002d2d7808 */ /* 0x000fe40006000000 */
[C---:B------:R-:W-:Y:S02]  /*3700*/  ISETP.GE.AND P0, PT, R4.reuse, R51, PT ;  /* 0x000000330400720c */ /* 0x040fe40003f06270 */
[----:B------:R-:W-:Y:S02]  /*3710*/  ISETP.GE.AND P4, PT, R4, R50, PT ;  /* 0x000000320400720c */ /* 0x000fe40003f86270 */
[----:B------:R-:W-:Y:S02]  /*3720*/  ISETP.GE.AND P6, PT, R7, R48, PT ;  /* 0x000000300700720c */ /* 0x000fe40003fc6270 */
[----:B------:R-:W-:Y:S02]  /*3730*/  FMNMX.FTZ R4, R52, R3, !PT ;  /* 0x0000000334047209 */ /* 0x000fe40007810000 */
[----:B------:R-:W-:-:S02]  /*3740*/  FMNMX.FTZ R3, R33, R36, !PT ;  /* 0x0000002421037209 */ /* 0x000fc40007810000 */
[----:B------:R-:W-:Y:S02]  /*3750*/  FSEL R57, R57, -INF , !P6 ;  /* 0xff80000039397808 */ /* 0x000fe40007000000 */
[----:B------:R-:W-:Y:S02]  /*3760*/  ISETP.GE.AND P6, PT, R7, R49, PT ;  /* 0x000000310700720c */ /* 0x000fe40003fc6270 */
[----:B------:R-:W-:Y:S02]  /*3770*/  FMNMX.FTZ R4, R37, R4, !PT ;  /* 0x0000000425047209 */ /* 0x000fe40007810000 */
[----:B--2---:R-:W-:Y:S02]  /*3780*/  IADD3 R8, R0, 0x30, RZ ;  /* 0x0000003000087810 */ /* 0x004fe40007ffe0ff */
[----:B------:R-:W-:Y:S02]  /*3790*/  FMNMX.FTZ R3, R43, R3, !PT ;  /* 0x000000032b037209 */ /* 0x000fe40007810000 */
[----:B------:R-:W-:-:S02]  /*37a0*/  FSEL R59, R59, -INF , !P6 ;  /* 0xff8000003b3b7808 */ /* 0x000fc40007000000 */
[----:B------:R-:W-:Y:S02]  /*37b0*/  FMNMX.FTZ R4, R61, R4, !PT ;  /* 0x000000043d047209 */ /* 0x000fe40007810000 */
[----:B------:R-:W-:Y:S02]  /*37c0*/  ISETP.GE.AND P6, PT, R8, R48, PT ;  /* 0x000000300800720c */ /* 0x000fe40003fc6270 */
[----:B------:R-:W-:Y:S02]  /*37d0*/  FMNMX.FTZ R3, R42, R3, !PT ;  /* 0x000000032a037209 */ /* 0x000fe40007810000 */
[----:B------:R-:W-:Y:S02]  /*37e0*/  FMNMX.FTZ R4, R44, R4, !PT ;  /* 0x000000042c047209 */ /* 0x000fe40007810000 */
[----:B------:R-:W-:Y:S02]  /*37f0*/  FSEL R67, R28, -INF , !P6 ;  /* 0xff8000001c437808 */ /* 0x000fe40007000000 */
[----:B------:R-:W-:-:S02]  /*3800*/  FMNMX.FTZ R3, R55, R3, !PT ;  /* 0x0000000337037209 */ /* 0x000fc40007810000 */
[----:B------:R-:W-:Y:S02]  /*3810*/  ISETP.GE.AND P6, PT, R8, R49, PT ;  /* 0x000000310800720c */ /* 0x000fe40003fc6270 */
[C---:B------:R-:W-:Y:S02]  /*3820*/  IADD3 R98, R0.reuse, 0x31, RZ ;  /* 0x0000003100627810 */ /* 0x040fe40007ffe0ff */
[----:B------:R-:W-:Y:S02]  /*3830*/  IADD3 R87, R0, 0x38, RZ ;  /* 0x0000003800577810 */ /* 0x000fe40007ffe0ff */
[----:B------:R-:W-:Y:S02]  /*3840*/  FMNMX.FTZ R4, R45, R4, !PT ;  /* 0x000000042d047209 */ /* 0x000fe40007810000 */
[----:B------:R-:W-:Y:S02]  /*3850*/  FMNMX.FTZ R3, R54, R3, !PT ;  /* 0x0000000336037209 */ /* 0x000fe40007810000 */
[----:B------:R-:W-:-:S02]  /*3860*/  FSEL R71, R30, -INF , !P6 ;  /* 0xff8000001e477808 */ /* 0x000fc40007000000 */
[----:B------:R-:W-:Y:S02]  /*3870*/  FSEL R119, R103, -INF , !P4 ;  /* 0xff80000067777808 */ /* 0x000fe40006000000 */
[----:B------:R-:W-:Y:S02]  /*3880*/  ISETP.GE.AND P6, PT, R98, R49, PT ;  /* 0x000000316200720c */ /* 0x000fe40003fc6270 */
[----:B------:R-:W-:Y:S02]  /*3890*/  ISETP.GE.AND P4, PT, R87, R48, PT ;  /* 0x000000305700720c */ /* 0x000fe40003f86270 */
[----:B------:R-:W-:Y:S02]  /*38a0*/  FMNMX.FTZ R4, R56, R4, !PT ;  /* 0x0000000438047209 */ /* 0x000fe40007810000 */
[----:B------:R-:W-:Y:S02]  /*38b0*/  FMNMX.FTZ R3, R62, R3, !PT ;  /* 0x000000033e037209 */ /* 0x000fe40007810000 */
[----:B------:R-:W-:-:S02]  /*38c0*/  FSEL R116, R101, -INF , !P0 ;  /* 0xff80000065747808 */ /* 0x000fc40004000000 */
[----:B------:R-:W-:Y:S02]  /*38d0*/  FSEL R68, R31, -INF , !P6 ;  /* 0xff8000001f447808 */ /* 0x000fe40007000000 */
[----:B------:R-:W-:Y:S02]  /*38e0*/  FSEL R105, R24, -INF , !P4 ;  /* 0xff80000018697808 */ /* 0x000fe40006000000 */
[----:B------:R-:W-:Y:S02]  /*38f0*/  ISETP.GE.AND P0, PT, R98, R48, PT ;  /* 0x000000306200720c */ /* 0x000fe40003f06270 */
[C---:B------:R-:W-:Y:S02]  /*3900*/  ISETP.GE.AND P6, PT, R0.reuse, R51, PT ;  /* 0x000000330000720c */ /* 0x040fe40003fc6270 */
[----:B------:R-:W-:Y:S02]  /*3910*/  FMNMX.FTZ R4, R57, R4, !PT ;  /* 0x0000000439047209 */ /* 0x000fe40007810000 */
[----:B------:R-:W-:-:S02]  /*3920*/  ISETP.GE.AND P4, PT, R0, R50, PT ;  /* 0x000000320000720c */ /* 0x000fc40003f86270 */
[----:B------:R-:W-:Y:S02]  /*3930*/  IADD3 R86, R0, 0x39, RZ ;  /* 0x0000003900567810 */ /* 0x000fe40007ffe0ff */
[----:B------:R-:W-:Y:S02]  /*3940*/  FMNMX.FTZ R0, R63, R3, !PT ;  /* 0x000000033f007209 */ /* 0x000fe40007810000 */
[----:B------:R-:W-:Y:S02]  /*3950*/  FSEL R66, R29, -INF , !P0 ;  /* 0xff8000001d427808 */ /* 0x000fe40004000000 */
[----:B------:R-:W-:Y:S02]  /*3960*/  FMNMX.FTZ R3, R67, R4, !PT ;  /* 0x0000000443037209 */ /* 0x000fe40007810000 */
[----:B------:R-:W-:Y:S02]  /*3970*/  FMNMX.FTZ R0, R64, R0, !PT ;  /* 0x0000000040007209 */ /* 0x000fe40007810000 */
[----:B------:R-:W-:-:S02]  /*3980*/  FSEL R112, R100, -INF , !P6 ;  /* 0xff80000064707808 */ /* 0x000fc40007000000 */
[----:B------:R-:W-:Y:S02]  /*3990*/  ISETP.GE.AND P6, PT, R86, R48, PT ;  /* 0x000000305600720c */ /* 0x000fe40003fc6270 */
[----:B------:R-:W-:Y:S02]  /*39a0*/  FMNMX.FTZ R3, R66, R3, !PT ;  /* 0x0000000342037209 */ /* 0x000fe40007810000 */
[----:B------:R-:W-:Y:S02]  /*39b0*/  FMNMX.FTZ R0, R60, R0, !PT ;  /* 0x000000003c007209 */ /* 0x000fe40007810000 */
[----:B------:R-:W-:Y:S02]  /*39c0*/  FSEL R104, R25, -INF , !P6 ;  /* 0xff80000019687808 */ /* 0x000fe40007000000 */
[----:B------:R-:W-:Y:S02]  /*39d0*/  FMNMX.FTZ R3, R105, R3, !PT ;  /* 0x0000000369037209 */ /* 0x000fe40007810000 */
[----:B------:R-:W-:-:S02]  /*39e0*/  FMNMX.FTZ R0, R65, R0, !PT ;  /* 0x0000000041007209 */ /* 0x000fc40007810000 */
[----:B------:R-:W-:Y:S02]  /*39f0*/  FMNMX.FTZ R3, R104, R3, !PT ;  /* 0x0000000368037209 */ /* 0x000fe40007810000 */
[----:B------:R-:W-:Y:S02]  /*3a00*/  FMNMX.FTZ R0, R59, R0, !PT ;  /* 0x000000003b007209 */ /* 0x000fe40007810000 */
[----:B------:R-:W-:Y:S01]  /*3a10*/  FSEL R118, R102, -INF , !P4 ;  /* 0xff80000066767808 */ /* 0x000fe20006000000 */
[----:B------:R-:W2:Y:S01]  /*3a20*/  SHFL.BFLY PT, R10, R3, 0x2, 0x1f ;  /* 0x0c401f00030a7f89 */ /* 0x000ea200000e0000 */
[----:B------:R-:W-:Y:S02]  /*3a30*/  ISETP.GE.AND P4, PT, R87, R49, PT ;  /* 0x000000315700720c */ /* 0x000fe40003f86270 */
[----:B------:R-:W-:Y:S01]  /*3a40*/  FMNMX.FTZ R4, R71, R0, !PT ;  /* 0x0000000047047209 */ /* 0x000fe20007810000 */
[----:B------:R-:W-:Y:S01]  /*3a50*/  IMAD.SHL.U32 R0, R174, 0x2, RZ ;  /* 0x00000002ae007824 */ /* 0x000fe200078e00ff */
[----:B------:R-:W-:-:S02]  /*3a60*/  FSEL R111, R26, -INF , !P4 ;  /* 0xff8000001a6f7808 */ /* 0x000fc40006000000 */
[----:B------:R-:W-:Y:S02]  /*3a70*/  ISETP.GE.AND P4, PT, R86, R49, PT ;  /* 0x000000315600720c */ /* 0x000fe40003f86270 */
[----:B------:R-:W-:Y:S02]  /*3a80*/  FMNMX.FTZ R4, R68, R4, !PT ;  /* 0x0000000444047209 */ /* 0x000fe40007810000 */
[C---:B------:R-:W-:Y:S02]  /*3a90*/  ISETP.GE.AND P3, PT, R7.reuse, R51, PT ;  /* 0x000000330700720c */ /* 0x040fe40003f66270 */
[----:B------:R-:W-:Y:S02]  /*3aa0*/  ISETP.GE.AND P0, PT, R7, R50, PT ;  /* 0x000000320700720c */ /* 0x000fe40003f06270 */
[----:B------:R-:W-:Y:S02]  /*3ab0*/  FSEL R142, R80, -INF , !P5 ;  /* 0xff800000508e7808 */ /* 0x000fe40006800000 */
[----:B------:R-:W-:-:S02]  /*3ac0*/  FSEL R106, R27, -INF , !P4 ;  /* 0xff8000001b6a7808 */ /* 0x000fc40006000000 */
[----:B------:R-:W-:Y:S02]  /*3ad0*/  FMNMX.FTZ R7, R111, R4, !PT ;  /* 0x000000046f077209 */ /* 0x000fe40007810000 */
[C---:B------:R-:W-:Y:S02]  /*3ae0*/  ISETP.GE.AND P5, PT, R8.reuse, R51, PT ;  /* 0x000000330800720c */ /* 0x040fe40003fa6270 */
[----:B------:R-:W-:Y:S02]  /*3af0*/  ISETP.GE.AND P6, PT, R8, R50, PT ;  /* 0x000000320800720c */ /* 0x000fe40003fc6270 */
[----:B------:R-:W-:Y:S02]  /*3b00*/  LOP3.LUT R8, R157, R117, RZ, 0x3c, !PT ;  /* 0x000000759d087212 */ /* 0x000fe400078e3cff */
[C---:B------:R-:W-:Y:S02]  /*3b10*/  IADD3 R9, R0.reuse, 0x1, RZ ;  /* 0x0000000100097810 */ /* 0x040fe40007ffe0ff */
[----:B------:R-:W-:Y:S01]  /*3b20*/  LOP3.LUT R4, R0, UR37, RZ, 0x3c, !PT ;  /* 0x0000002500047c12 */ /* 0x000fe2000f8e3cff */
[----:B------:R-:W-:Y:S01]  /*3b30*/  IMAD.WIDE.U32 R238, R8, -0x2daee0ad, RZ ;  /* 0xd2511f5308ee7825 */ /* 0x000fe200078e00ff */
[----:B------:R-:W-:-:S02]  /*3b40*/  FMNMX.FTZ R0, R106, R7, !PT ;  /* 0x000000076a007209 */ /* 0x000fc40007810000 */
[----:B------:R-:W-:Y:S02]  /*3b50*/  LOP3.LUT R58, R9, UR37, RZ, 0x3c, !PT ;  /* 0x00000025093a7c12 */ /* 0x000fe4000f8e3cff */
[C---:B------:R-:W-:Y:S01]  /*3b60*/  LOP3.LUT R8, R73.reuse, R4, RZ, 0x3c, !PT ;  /* 0x0000000449087212 */ /* 0x040fe200078e3cff */
[----:B------:R-:W3:Y:S01]  /*3b70*/  SHFL.BFLY PT, R11, R0, 0x2, 0x1f ;  /* 0x0c401f00000b7f89 */ /* 0x000ee200000e0000 */
[----:B------:R-:W-:Y:S02]  /*3b80*/  LOP3.LUT R4, R73, R58, RZ, 0x3c, !PT ;  /* 0x0000003a49047212 */ /* 0x000fe400078e3cff */
[----:B------:R-:W-:Y:S01]  /*3b90*/  LOP3.LUT R7, R239, UR17, R72, 0x96, !PT ;  /* 0x00000011ef077c12 */ /* 0x000fe2000f8e9648 */
[----:B------:R-:W-:Y:S01]  /*3ba0*/  IMAD.WIDE.U32 R24, R8, -0x326172a9, RZ ;  /* 0xcd9e8d5708187825 */ /* 0x000fe200078e00ff */
[----:B-12---:R-:W-:Y:S02]  /*3bb0*/  FMNMX.FTZ R12, R3, R10, !PT ;  /* 0x0000000a030c7209 */ /* 0x006fe40007810000 */
[----:B------:R-:W-:Y:S01]  /*3bc0*/  FSEL R141, R83, -INF , !P0 ;  /* 0xff800000538d7808 */ /* 0x000fe20004000000 */
[----:B------:R-:W-:Y:S01]  /*3bd0*/  IMAD.WIDE.U32 R26, R4, -0x326172a9, RZ ;  /* 0xcd9e8d57041a7825 */ /* 0x000fe200078e00ff */
[--C-:B------:R-:W-:Y:S01]  /*3be0*/  LOP3.LUT R4, R25, UR18, R156.reuse, 0x96, !PT ;  /* 0x0000001219047c12 */ /* 0x100fe2000f8e969c */
[----:B------:R-:W1:Y:S01]  /*3bf0*/  SHFL.BFLY PT, R13, R12, 0x1, 0x1f ;  /* 0x0c201f000c0d7f89 */ /* 0x000e6200000e0000 */
[----:B------:R-:W-:Y:S01]  /*3c00*/  FSEL R143, R82, -INF , !P2 ;  /* 0xff800000528f7808 */ /* 0x000fe20005000000 */
[----:B------:R-:W-:Y:S01]  /*3c10*/  IMAD.WIDE.U32 R28, R7, -0x326172a9, RZ ;  /* 0xcd9e8d57071c7825 */ /* 0x000fe200078e00ff */
[----:B------:R-:W-:-:S02]  /*3c20*/  LOP3.LUT R3, R27, UR18, R156, 0x96, !PT ;  /* 0x000000121b037c12 */ /* 0x000fc4000f8e969c */
[----:B------:R-:W-:Y:S01]  /*3c30*/  FSEL R140, R81, -INF , !P3 ;  /* 0xff800000518c7808 */ /* 0x000fe20005800000 */
[----:B------:R-:W-:Y:S01]  /*3c40*/  IMAD.WIDE.U32 R30, R4, -0x2daee0ad, RZ ;  /* 0xd2511f53041e7825 */ /* 0x000fe200078e00ff */
[C---:B------:R-:W-:Y:S02]  /*3c50*/  LOP3.LUT R7, R29.reuse, UR16, R26, 0x96, !PT ;  /* 0x000000101d077c12 */ /* 0x040fe4000f8e961a */
[----:B------:R-:W-:Y:S01]  /*3c60*/  LOP3.LUT R10, R29, UR16, R24, 0x96, !PT ;  /* 0x000000101d0a7c12 */ /* 0x000fe2000f8e9618 */
[----:B------:R-:W-:Y:S01]  /*3c70*/  IMAD.WIDE.U32 R8, R3, -0x2daee0ad, RZ ;  /* 0xd2511f5303087825 */ /* 0x000fe200078e00ff */
[--C-:B------:R-:W-:Y:S02]  /*3c80*/  LOP3.LUT R4, R31, UR15, R238.reuse, 0x96, !PT ;  /* 0x0000000f1f047c12 */ /* 0x100fe4000f8e96ee */
[----:B------:R-:W-:Y:S01]  /*3c90*/  IADD3 R123, R123, 0x4, RZ ;  /* 0x000000047b7b7810 */ /* 0x000fe20007ffe0ff */
[----:B------:R-:W-:Y:S01]  /*3ca0*/  IMAD.WIDE.U32 R14, R7, -0x2daee0ad, RZ ;  /* 0xd2511f53070e7825 */ /* 0x000fe200078e00ff */
[----:B------:R-:W-:-:S02]  /*3cb0*/  LOP3.LUT R9, R9, UR15, R238, 0x96, !PT ;  /* 0x0000000f09097c12 */ /* 0x000fc4000f8e96ee */
[----:B------:R-:W-:Y:S01]  /*3cc0*/  FSEL R115, R150, -INF , !P6 ;  /* 0xff80000096737808 */ /* 0x000fe20007000000 */
[----:B------:R-:W-:Y:S01]  /*3cd0*/  IMAD.WIDE.U32 R46, R10, -0x2daee0ad, RZ ;  /* 0xd2511f530a2e7825 */ /* 0x000fe200078e00ff */
[----:B------:R-:W-:Y:S01]  /*3ce0*/  LOP3.LUT R7, R15, UR11, R8, 0x96, !PT ;  /* 0x0000000b0f077c12 */ /* 0x000fe2000f8e9608 */
[----:B------:R-:W-:Y:S01]  /*3cf0*/  STL [R1+0x10c], R123 ;  /* 0x00010c7b01007387 */ /* 0x000fe20000100800 */
[----:B---3--:R-:W-:Y:S01]  /*3d00*/  FMNMX.FTZ R15, R0, R11, !PT ;  /* 0x0000000b000f7209 */ /* 0x008fe20007810000 */
[----:B------:R-:W-:Y:S01]  /*3d10*/  IMAD.WIDE.U32 R10, R4, -0x326172a9, RZ ;  /* 0xcd9e8d57040a7825 */ /* 0x000fe200078e00ff */
[----:B------:R-:W-:Y:S02]  /*3d20*/  LOP3.LUT R3, R47, UR11, R30, 0x96, !PT ;  /* 0x0000000b2f037c12 */ /* 0x000fe4000f8e961e */
[----:B-1----:R-:W-:Y:S01]  /*3d30*/  FMNMX.FTZ R70, R12, R13, !PT ;  /* 0x0000000d0c467209 */ /* 0x002fe20007810000 */
[----:B------:R-:W1:Y:S01]  /*3d40*/  SHFL.BFLY PT, R22, R15, 0x1, 0x1f ;  /* 0x0c201f000f167f89 */ /* 0x000e6200000e0000 */
[----:B------:R-:W-:Y:S01]  /*3d50*/  IMAD.WIDE.U32 R8, R9, -0x326172a9, RZ ;  /* 0xcd9e8d5709087825 */ /* 0x000fe200078e00ff */
[----:B------:R-:W-:-:S02]  /*3d60*/  LOP3.LUT R0, R11, UR12, R28, 0x96, !PT ;  /* 0x0000000c0b007c12 */ /* 0x000fc4000f8e961c */
[----:B------:R-:W-:Y:S01]  /*3d70*/  FSETP.NEU.FTZ.AND P0, PT, R70, -INF , PT ;  /* 0xff8000004600780b */ /* 0x000fe20003f1d000 */
[----:B------:R-:W-:Y:S01]  /*3d80*/  IMAD.WIDE.U32 R16, R3, -0x326172a9, RZ ;  /* 0xcd9e8d5703107825 */ /* 0x000fe200078e00ff */
[----:B------:R-:W-:Y:S02]  /*3d90*/  LOP3.LUT R3, R9, UR12, R28, 0x96, !PT ;  /* 0x0000000c09037c12 */ /* 0x000fe4000f8e961c */
[----:B------:R-:W-:Y:S01]  /*3da0*/  ISETP.GE.AND P6, PT, R87, R51, PT ;  /* 0x000000335700720c */ /* 0x000fe20003fc6270 */
[----:B------:R-:W-:Y:S01]  /*3db0*/  IMAD.WIDE.U32 R18, R7, -0x326172a9, RZ ;  /* 0xcd9e8d5707127825 */ /* 0x000fe200078e00ff */
[----:B------:R-:W-:Y:S02]  /*3dc0*/  LOP3.LUT R4, R17, UR10, R10, 0x96, !PT ;  /* 0x0000000a11047c12 */ /* 0x000fe4000f8e960a */
[----:B------:R-:W-:Y:S01]  /*3dd0*/  FSEL R114, R148, -INF , !P5 ;  /* 0xff80000094727808 */ /* 0x000fe20006800000 */
[----:B------:R-:W-:Y:S01]  /*3de0*/  IMAD.WIDE.U32 R12, R3, -0x2daee0ad, RZ ;  /* 0xd2511f53030c7825 */ /* 0x000fe200078e00ff */
[----:B------:R-:W-:-:S02]  /*3df0*/  LOP3.LUT R10, R19, UR10, R8, 0x96, !PT ;  /* 0x0000000a130a7c12 */ /* 0x000fc4000f8e9608 */
[----:B------:R-:W-:Y:S01]  /*3e00*/  ISETP.GE.AND P5, PT, R98, R51, PT ;  /* 0x000000336200720c */ /* 0x000fe20003fa6270 */
[----:B------:R-:W-:Y:S01]  /*3e10*/  IMAD.WIDE.U32 R8, R0, -0x2daee0ad, RZ ;  /* 0xd2511f5300087825 */ /* 0x000fe200078e00ff */
[----:B------:R-:W-:-:S03]  /*3e20*/  LOP3.LUT R7, R13, UR9, R14, 0x96, !PT ;  /* 0x000000090d077c12 */ /* 0x000fc6000f8e960e */
[----:B------:R-:W-:Y:S01]  /*3e30*/  IMAD.WIDE.U32 R20, R4, -0x2daee0ad, RZ ;  /* 0xd2511f5304147825 */ /* 0x000fe200078e00ff */
[----:B------:R-:W-:Y:S02]  /*3e40*/  LOP3.LUT R3, R9, UR9, R46, 0x96, !PT ;  /* 0x0000000909037c12 */ /* 0x000fe4000f8e962e */
[----:B-1----:R-:W-:Y:S01]  /*3e50*/  FMNMX.FTZ R69, R15, R22, !PT ;  /* 0x000000160f457209 */ /* 0x002fe20007810000 */
[----:B------:R-:W-:Y:S01]  /*3e60*/  FMUL.FTZ R4, R70, c[0x0][0x23c] ;  /* 0x00008f0046047a20 */ /* 0x000fe20000410000 */
[----:B------:R-:W-:Y:S01]  /*3e70*/  LOP3.LUT R0, R21, UR6, R8, 0x96, !PT ;  /* 0x0000000615007c12 */ /* 0x000fe2000f8e9608 */
[----:B------:R-:W-:-:S03]  /*3e80*/  IMAD.WIDE.U32 R34, R10, -0x2daee0ad, RZ ;  /* 0xd2511f530a227825 */ /* 0x000fc600078e00ff */
[----:B------:R-:W-:Y:S01]  /*3e90*/  FSEL R38, R4, RZ, P0 ;  /* 0x000000ff04267208 */ /* 0x000fe20000000000 */
[----:B------:R-:W-:Y:S01]  /*3ea0*/  IMAD.WIDE.U32 R10, R0, -0x326172a9, RZ ;  /* 0xcd9e8d57000a7825 */ /* 0x000fe200078e00ff */
[----:B------:R-:W-:-:S03]  /*3eb0*/  FSETP.NEU.FTZ.AND P0, PT, R69, -INF , PT ;  /* 0xff8000004500780b */ /* 0x000fc60003f1d000 */
[----:B------:R-:W-:Y:S01]  /*3ec0*/  IMAD.WIDE.U32 R8, R3, -0x326172a9, RZ ;  /* 0xcd9e8d5703087825 */ /* 0x000fe200078e00ff */
[----:B------:R-:W-:Y:S02]  /*3ed0*/  LOP3.LUT R3, R35, UR6, R12, 0x96, !PT ;  /* 0x0000000623037c12 */ /* 0x000fe4000f8e960c */
[----:B------:R-:W-:Y:S01]  /*3ee0*/  LOP3.LUT R15, R10, 0xffff, RZ, 0xc0, !PT ;  /* 0x0000ffff0a0f7812 */ /* 0x000fe200078ec0ff */
[----:B------:R-:W-:Y:S01]  /*3ef0*/  FFMA.FTZ R0, R23, c[0x0][0x23c], -R38 ;  /* 0x00008f0017007a23 */ /* 0x000fe20000010826 */
[----:B------:R-:W-:Y:S01]  /*3f00*/  LOP3.LUT R16, R9, UR8, R16, 0x96, !PT ;  /* 0x0000000809107c12 */ /* 0x000fe2000f8e9610 */
[----:B------:R-:W-:Y:S01]  /*3f10*/  FFMA.FTZ R4, R32, c[0x0][0x23c], -R38 ;  /* 0x00008f0020047a23 */ /* 0x000fe20000010826 */
[----:B------:R-:W-:Y:S01]  /*3f20*/  LOP3.LUT R14, R10, 0xff, RZ, 0xc0, !PT ;  /* 0x000000ff0a0e7812 */ /* 0x000fe200078ec0ff */
[----:B------:R1:W-:Y:S01]  /*3f30*/  MUFU.EX2 R251, R0 ;  /* 0x0000000000fb7308 */ /* 0x0003e20000000800 */
[----:B------:R-:W-:Y:S01]  /*3f40*/  IMAD.WIDE.U32 R12, R7, -0x326172a9, RZ ;  /* 0xcd9e8d57070c7825 */ /* 0x000fe200078e00ff */
[----:B------:R-:W-:-:S02]  /*3f50*/  SHF.R.U32.HI R17, RZ, 0x10, R10 ;  /* 0x00000010ff117819 */ /* 0x000fc4000001160a */
[----:B------:R-:W-:Y:S02]  /*3f60*/  ISETP.GE.U32.AND P2, PT, R237, R14, PT ;  /* 0x0000000eed00720c */ /* 0x000fe40003f46070 */
[----:B------:R-:W-:Y:S02]  /*3f70*/  LOP3.LUT R22, R13, UR8, R18, 0x96, !PT ;  /* 0x000000080d167c12 */ /* 0x000fe4000f8e9612 */
[----:B------:R2:W3:Y:S01]  /*3f80*/  MUFU.EX2 R249, R4 ;  /* 0x0000000400f97308 */ /* 0x0004e20000000800 */
[----:B-1----:R-:W-:Y:S01]  /*3f90*/  LOP3.LUT R0, R11, UR13, R8, 0x96, !PT ;  /* 0x0000000d0b007c12 */ /* 0x002fe2000f8e9608 */
[----:B------:R-:W-:Y:S01]  /*3fa0*/  IMAD.WIDE.U32 R8, R3, -0x326172a9, RZ ;  /* 0xcd9e8d5703087825 */ /* 0x000fe200078e00ff */
[----:B------:R-:W-:-:S03]  /*3fb0*/  SHF.R.U32.HI R11, RZ, 0x18, R10 ;  /* 0x00000018ff0b7819 */ /* 0x000fc6000001160a */
[----:B------:R-:W-:Y:S01]  /*3fc0*/  FMUL.FTZ R3, R69, c[0x0][0x23c] ;  /* 0x00008f0045037a20 */ /* 0x000fe20000410000 */
[----:B------:R-:W-:Y:S02]  /*3fd0*/  LOP3.LUT R10, R9, UR13, R12, 0x96, !PT ;  /* 0x0000000d090a7c12 */ /* 0x000fe4000f8e960c */
[----:B------:R-:W-:Y:S02]  /*3fe0*/  LOP3.LUT R19, R8, 0xff, RZ, 0xc0, !PT ;  /* 0x000000ff08137812 */ /* 0x000fe400078ec0ff */
[----:B------:R-:W-:Y:S02]  /*3ff0*/  FSEL R39, R3, RZ, P0 ;  /* 0x000000ff03277208 */ /* 0x000fe40000000000 */
[----:B------:R-:W-:Y:S02]  /*4000*/  LOP3.LUT R3, R0, 0xff, RZ, 0xc0, !PT ;  /* 0x000000ff00037812 */ /* 0x000fe400078ec0ff */
[----:B------:R-:W-:Y:S01]  /*4010*/  LOP3.LUT R21, R8, 0xffff, RZ, 0xc0, !PT ;  /* 0x0000ffff08157812 */ /* 0x000fe200078ec0ff */
[--C-:B--2---:R-:W-:Y:S01]  /*4020*/  FFMA.FTZ R4, R33, c[0x0][0x23c], -R39.reuse ;  /* 0x00008f0021047a23 */ /* 0x104fe20000010827 */
[----:B------:R-:W-:Y:S01]  /*4030*/  ISETP.GE.U32.AND P4, PT, R237, R3, PT ;  /* 0x00000003ed00720c */ /* 0x000fe20003f86070 */
[----:B------:R-:W-:Y:S01]  /*4040*/  FFMA.FTZ R7, R36, c[0x0][0x23c], -R39 ;  /* 0x00008f0024077a23 */ /* 0x000fe20000010827 */
[----:B------:R-:W-:Y:S01]  /*4050*/  LOP3.LUT R3, R0, 0xffff, RZ, 0xc0, !PT ;  /* 0x0000ffff00037812 */ /* 0x000fe200078ec0ff */
[----:B------:R3:W-:Y:S01]  /*4060*/  MUFU.EX2 R193, R4 ;  /* 0x0000000400c17308 */ /* 0x0007e20000000800 */
[----:B------:R-:W-:-:S02]  /*4070*/  SHF.R.U32.HI R18, RZ, 0x10, R8 ;  /* 0x00000010ff127819 */ /* 0x000fc40000011608 */
[----:B------:R-:W-:Y:S02]  /*4080*/  SHF.R.U32.HI R3, RZ, 0x8, R3 ;  /* 0x00000008ff037819 */ /* 0x000fe40000011603 */
[----:B------:R-:W-:Y:S01]  /*4090*/  SHF.R.U32.HI R13, RZ, 0x18, R8 ;  /* 0x00000018ff0d7819 */ /* 0x000fe20000011608 */
[----:B------:R-:W-:Y:S01]  /*40a0*/  IMAD.WIDE.U32 R8, R16, -0x2daee0ad, RZ ;  /* 0xd2511f5310087825 */ /* 0x000fe200078e00ff */
[----:B------:R-:W-:Y:S01]  /*40b0*/  LOP3.LUT R3, R3, 0xffff, RZ, 0xc0, !PT ;  /* 0x0000ffff03037812 */ /* 0x000fe200078ec0ff */
[----:B------:R1:W2:Y:S01]  /*40c0*/  MUFU.EX2 R192, R7 ;  /* 0x0000000700c07308 */ /* 0x0002a20000000800 */
[C---:B------:R-:W-:Y:S02]  /*40d0*/  ISETP.GE.U32.AND P3, PT, R237.reuse, R11, PT ;  /* 0x0000000bed00720c */ /* 0x040fe40003f66070 */
[----:B------:R-:W-:Y:S01]  /*40e0*/  ISETP.GE.U32.AND P0, PT, R237, R3, PT ;  /* 0x00000003ed00720c */ /* 0x000fe20003f06070 */
[----:B------:R-:W-:Y:S01]  /*40f0*/  FFMA.FTZ R3, R41, c[0x0][0x23c], -R38 ;  /* 0x00008f0029037a23 */ /* 0x000fe20000010826 */
[----:B------:R-:W-:-:S02]  /*4100*/  LOP3.LUT R11, R8, 0xff, RZ, 0xc0, !PT ;  /* 0x000000ff080b7812 */ /* 0x000fc400078ec0ff */
[----:B------:R-:W-:Y:S01]  /*4110*/  SHF.R.U32.HI R12, RZ, 0x10, R8 ;  /* 0x00000010ff0c7819 */ /* 0x000fe20000011608 */
[----:B------:R4:W-:Y:S01]  /*4120*/  MUFU.EX2 R248, R3 ;  /* 0x0000000300f87308 */ /* 0x0009e20000000800 */
[----:B---3--:R-:W-:-:S04]  /*4130*/  F2FP.BF16.PACK_AB R4, R249, R251 ;  /* 0x000000fbf904723e */ /* 0x008fc800000010ff */
[C---:B------:R-:W-:Y:S02]  /*4140*/  PRMT R110, R4.reuse, 0x7610, R110 ;  /* 0x00007610046e7816 */ /* 0x040fe4000000006e */
[----:B------:R-:W-:Y:S01]  /*4150*/  PRMT R109, R4, 0x7632, R109 ;  /* 0x00007632046d7816 */ /* 0x000fe2000000006d */
[----:B------:R-:W-:Y:S02]  /*4160*/  FFMA.FTZ R4, R40, c[0x0][0x23c], -R38 ;  /* 0x00008f0028047a23 */ /* 0x000fe40000010826 */
[----:B------:R-:W-:Y:S01]  /*4170*/  @!P4 HFMA2.BF16_V2 R74, -RZ.H0_H0, RZ.H0_H0, -R110.H0_H0 ;  /* 0x200000ffff4ac231 */ /* 0x000fe2000034096e */
[----:B------:R-:W-:Y:S01]  /*4180*/  PRMT R155, R110, 0x5410, R109 ;  /* 0x000054106e9b7816 */ /* 0x000fe2000000006d */
[----:B------:R-:W-:Y:S01]  /*4190*/  @!P0 HFMA2.BF16_V2 R75, -RZ.H0_H0, RZ.H0_H0, -R109.H0_H0 ;  /* 0x200000ffff4b8231 */ /* 0x000fe2000034096d */
[----:B------:R2:W3:Y:S01]  /*41a0*/  MUFU.EX2 R217, R4 ;  /* 0x0000000400d97308 */ /* 0x0004e20000000800 */
[----:B-1----:R-:W-:Y:S01]  /*41b0*/  FFMA.FTZ R7, R43, c[0x0][0x23c], -R39 ;  /* 0x00008f002b077a23 */ /* 0x002fe20000010827 */
[----:B------:R-:W-:-:S02]  /*41c0*/  @!P4 PRMT R110, R74, 0x5410, RZ ;  /* 0x000054104a6ec816 */ /* 0x000fc400000000ff */
[--C-:B----4-:R-:W-:Y:S02]  /*41d0*/  SHF.R.U32.HI R3, RZ, 0x18, R0.reuse ;  /* 0x00000018ff037819 */ /* 0x110fe40000011600 */
[----:B------:R-:W-:Y:S02]  /*41e0*/  @!P0 PRMT R109, R75, 0x5410, RZ ;  /* 0x000054104b6d8816 */ /* 0x000fe400000000ff */
[----:B------:R-:W-:Y:S01]  /*41f0*/  ISETP.GE.U32.AND P4, PT, R237, R3, PT ;  /* 0x00000003ed00720c */ /* 0x000fe20003f86070 */
[----:B------:R3:W-:Y:S01]  /*4200*/  MUFU.EX2 R191, R7 ;  /* 0x0000000700bf7308 */ /* 0x0007e20000000800 */
[----:B------:R-:W-:Y:S02]  /*4210*/  SHF.R.U32.HI R3, RZ, 0x10, R0 ;  /* 0x00000010ff037819 */ /* 0x000fe40000011600 */
[----:B------:R-:W-:Y:S02]  /*4220*/  LOP3.LUT R0, R9, UR14, R20, 0x96, !PT ;  /* 0x0000000e09007c12 */ /* 0x000fe4000f8e9614 */
[----:B------:R-:W-:-:S02]  /*4230*/  LOP3.LUT R3, R3, 0xff, RZ, 0xc0, !PT ;  /* 0x000000ff03037812 */ /* 0x000fc400078ec0ff */
[----:B--2---:R-:W-:Y:S02]  /*4240*/  F2FP.BF16.PACK_AB R4, R192, R193 ;  /* 0x000000c1c004723e */ /* 0x004fe400000010ff */
[----:B------:R-:W-:Y:S02]  /*4250*/  ISETP.GE.U32.AND P0, PT, R237, R3, PT ;  /* 0x00000003ed00720c */ /* 0x000fe40003f06070 */
[C---:B------:R-:W-:Y:S02]  /*4260*/  PRMT R108, R4.reuse, 0x7632, R108 ;  /* 0x00007632046c7816 */ /* 0x040fe4000000006c */
[----:B------:R-:W-:Y:S01]  /*4270*/  PRMT R107, R4, 0x7610, R107 ;  /* 0x00007610046b7816 */ /* 0x000fe2000000006b */
[----:B------:R-:W-:Y:S01]  /*4280*/  FFMA.FTZ R4, R42, c[0x0][0x23c], -R39 ;  /* 0x00008f002a047a23 */ /* 0x000fe20000010827 */
[----:B------:R-:W-:Y:S01]  /*4290*/  SHF.R.U32.HI R3, RZ, 0x8, R15 ;  /* 0x00000008ff037819 */ /* 0x000fe2000001160f */
[----:B------:R-:W-:Y:S01]  /*42a0*/  @!P4 HFMA2.BF16_V2 R76, -RZ.H0_H0, RZ.H0_H0, -R108.H0_H0 ;  /* 0x200000ffff4cc231 */ /* 0x000fe2000034096c */
[----:B------:R-:W-:Y:S01]  /*42b0*/  PRMT R154, R107, 0x5410, R108 ;  /* 0x000054106b9a7816 */ /* 0x000fe2000000006c */
[----:B------:R1:W2:Y:S01]  /*42c0*/  MUFU.EX2 R210, R4 ;  /* 0x0000000400d27308 */ /* 0x0002a20000000800 */
[----:B------:R-:W-:-:S02]  /*42d0*/  LOP3.LUT R3, R3, 0xffff, RZ, 0xc0, !PT ;  /* 0x0000ffff03037812 */ /* 0x000fc400078ec0ff */
[----:B------:R-:W-:Y:S01]  /*42e0*/  @!P4 PRMT R108, R76, 0x5410, RZ ;  /* 0x000054104c6cc816 */ /* 0x000fe200000000ff */
[----:B------:R-:W-:Y:S01]  /*42f0*/  @!P0 HFMA2.BF16_V2 R77, -RZ.H0_H0, RZ.H0_H0, -R107.H0_H0 ;  /* 0x200000ffff4d8231 */ /* 0x000fe2000034096b */
[----:B------:R-:W-:Y:S02]  /*4300*/  ISETP.GE.U32.AND P4, PT, R237, R3, PT ;  /* 0x00000003ed00720c */ /* 0x000fe40003f86070 */
[----:B------:R-:W-:Y:S02]  /*4310*/  LOP3.LUT R3, R17, 0xff, RZ, 0xc0, !PT ;  /* 0x000000ff11037812 */ /* 0x000fe400078ec0ff */
[----:B---3--:R-:W-:Y:S02]  /*4320*/  F2FP.BF16.PACK_AB R7, R217, R248 ;  /* 0x000000f8d907723e */ /* 0x008fe400000010ff */
[----:B------:R-:W-:Y:S02]  /*4330*/  @!P0 PRMT R107, R77, 0x5410, RZ ;  /* 0x000054104d6b8816 */ /* 0x000fe400000000ff */
[----:B------:R-:W-:-:S02]  /*4340*/  ISETP.GE.U32.AND P0, PT, R237, R3, PT ;  /* 0x00000003ed00720c */ /* 0x000fc40003f06070 */
[----:B------:R-:W-:Y:S01]  /*4350*/  PRMT R234, R7, 0x7632, R234 ;  /* 0x0000763207ea7816 */ /* 0x000fe200000000ea */
[----:B-1----:R-:W-:Y:S01]  /*4360*/  FFMA.FTZ R4, R53, c[0x0][0x23c], -R38 ;  /* 0x00008f0035047a23 */ /* 0x002fe20000010826 */
[----:B--2---:R-:W-:Y:S02]  /*4370*/  F2FP.BF16.PACK_AB R3, R210, R191 ;  /* 0x000000bfd203723e */ /* 0x004fe400000010ff */
[----:B------:R-:W-:Y:S01]  /*4380*/  PRMT R235, R7, 0x7610, R235 ;  /* 0x0000761007eb7816 */ /* 0x000fe200000000eb */
[----:B------:R1:W-:Y:S01]  /*4390*/  MUFU.EX2 R190, R4 ;  /* 0x0000000400be7308 */ /* 0x0003e20000000800 */
[C---:B------:R-:W-:Y:S01]  /*43a0*/  PRMT R232, R3.reuse, 0x7632, R232 ;  /* 0x0000763203e87816 */ /* 0x040fe200000000e8 */
[----:B------:R-:W-:Y:S01]  /*43b0*/  @!P4 HFMA2.BF16_V2 R79, -RZ.H0_H0, RZ.H0_H0, -R234.H0_H0 ;  /* 0x200000ffff4fc231 */ /* 0x000fe200003409ea */
[----:B------:R-:W-:Y:S01]  /*43c0*/  PRMT R231, R3, 0x7610, R231 ;  /* 0x0000761003e77816 */ /* 0x000fe200000000e7 */
[----:B------:R-:W-:Y:S01]  /*43d0*/  FFMA.FTZ R7, R37, c[0x0][0x23c], -R38 ;  /* 0x00008f0025077a23 */ /* 0x000fe20000010826 */
[----:B------:R-:W-:Y:S01]  /*43e0*/  PRMT R153, R235, 0x5410, R234 ;  /* 0x00005410eb997816 */ /* 0x000fe200000000ea */
[----:B------:R-:W-:Y:S01]  /*43f0*/  @!P2 HFMA2.BF16_V2 R78, -RZ.H0_H0, RZ.H0_H0, -R235.H0_H0 ;  /* 0x200000ffff4ea231 */ /* 0x000fe200003409eb */
[----:B------:R-:W-:Y:S01]  /*4400*/  @!P4 PRMT R234, R79, 0x5410, RZ ;  /* 0x000054104feac816 */ /* 0x000fe200000000ff */
[----:B------:R2:W-:Y:S01]  /*4410*/  MUFU.EX2 R252, R7 ;  /* 0x0000000700fc7308 */ /* 0x0005e20000000800 */
[----:B------:R-:W-:Y:S01]  /*4420*/  @!P0 HFMA2.BF16_V2 R83, -RZ.H0_H0, RZ.H0_H0, -R231.H0_H0 ;  /* 0x200000ffff538231 */ /* 0x000fe200003409e7 */
[----:B------:R-:W-:Y:S01]  /*4430*/  PRMT R152, R231, 0x5410, R232 ;  /* 0x00005410e7987816 */ /* 0x000fe200000000e8 */
[----:B------:R-:W-:Y:S01]  /*4440*/  @!P3 HFMA2.BF16_V2 R80, -RZ.H0_H0, RZ.H0_H0, -R232.H0_H0 ;  /* 0x200000ffff50b231 */ /* 0x000fe200003409e8 */
[----:B------:R-:W-:-:S02]  /*4450*/  @!P2 PRMT R235, R78, 0x5410, RZ ;  /* 0x000054104eeba816 */ /* 0x000fc400000000ff */
[----:B------:R-:W-:Y:S01]  /*4460*/  @!P0 PRMT R231, R83, 0x5410, RZ ;  /* 0x0000541053e78816 */ /* 0x000fe200000000ff */
[----:B-1----:R-:W-:Y:S01]  /*4470*/  FFMA.FTZ R4, R52, c[0x0][0x23c], -R38 ;  /* 0x00008f0034047a23 */ /* 0x002fe20000010826 */
[----:B------:R-:W-:Y:S02]  /*4480*/  @!P3 PRMT R232, R80, 0x5410, RZ ;  /* 0x0000541050e8b816 */ /* 0x000fe400000000ff */
[----:B------:R-:W-:Y:S01]  /*4490*/  LOP3.LUT R9, R8, 0xffff, RZ, 0xc0, !PT ;  /* 0x0000ffff08097812 */ /* 0x000fe200078ec0ff */
[----:B------:R1:W-:Y:S01]  /*44a0*/  MUFU.EX2 R216, R4 ;  /* 0x0000000400d87308 */ /* 0x0003e20000000800 */
[----:B------:R-:W-:Y:S01]  /*44b0*/  SHF.R.U32.HI R8, RZ, 0x18, R8 ;  /* 0x00000018ff087819 */ /* 0x000fe20000011608 */
[----:B--2---:R-:W-:-:S06]  /*44c0*/  FFMA.FTZ R7, R55, c[0x0][0x23c], -R39 ;  /* 0x00008f0037077a23 */ /* 0x004fcc0000010827 */
[----:B------:R2:W-:Y:S01]  /*44d0*/  MUFU.EX2 R174, R7 ;  /* 0x0000000700ae7308 */ /* 0x0005e20000000800 */
[----:B-1----:R-:W-:-:S04]  /*44e0*/  LOP3.LUT R4, R0, 0xffff, RZ, 0xc0, !PT ;  /* 0x0000ffff00047812 */ /* 0x002fc800078ec0ff */
[----:B------:R-:W-:Y:S02]  /*44f0*/  SHF.R.U32.HI R3, RZ, 0x8, R4 ;  /* 0x00000008ff037819 */ /* 0x000fe40000011604 */
[----:B------:R-:W-:Y:S02]  /*4500*/  LOP3.LUT R4, R0, 0xff, RZ, 0xc0, !PT ;  /* 0x000000ff00047812 */ /* 0x000fe400078ec0ff */
[----:B------:R-:W-:Y:S01]  /*4510*/  LOP3.LUT R3, R3, 0xffff, RZ, 0xc0, !PT ;  /* 0x0000ffff03037812 */ /* 0x000fe200078ec0ff */
[----:B--2---:R-:W-:Y:S01]  /*4520*/  FFMA.FTZ R7, R61, c[0x0][0x23c], -R38 ;  /* 0x00008f003d077a23 */ /* 0x004fe20000010826 */
[C---:B------:R-:W-:Y:S02]  /*4530*/  ISETP.GE.U32.AND P2, PT, R237.reuse, R4, PT ;  /* 0x00000004ed00720c */ /* 0x040fe40003f46070 */
[----:B------:R-:W-:Y:S01]  /*4540*/  ISETP.GE.U32.AND P4, PT, R237, R3, PT ;  /* 0x00000003ed00720c */ /* 0x000fe20003f86070 */
[----:B------:R-:W-:Y:S01]  /*4550*/  FFMA.FTZ R3, R54, c[0x0][0x23c], -R39 ;  /* 0x00008f0036037a23 */ /* 0x000fe20000010827 */
[--C-:B------:R-:W-:Y:S01]  /*4560*/  SHF.R.U32.HI R4, RZ, 0x18, R0.reuse ;  /* 0x00000018ff047819 */ /* 0x100fe20000011600 */
[----:B------:R-:W1:Y:S01]  /*4570*/  MUFU.EX2 R250, R7 ;  /* 0x0000000700fa7308 */ /* 0x000e620000000800 */
[----:B------:R-:W-:-:S02]  /*4580*/  SHF.R.U32.HI R0, RZ, 0x10, R0 ;  /* 0x00000010ff007819 */ /* 0x000fc40000011600 */
[----:B------:R-:W-:Y:S02]  /*4590*/  ISETP.GE.U32.AND P3, PT, R237, R4, PT ;  /* 0x00000004ed00720c */ /* 0x000fe40003f66070 */
[----:B------:R-:W-:-:S03]  /*45a0*/  LOP3.LUT R0, R0, 0xff, RZ, 0xc0, !PT ;  /* 0x000000ff00007812 */ /* 0x000fc600078ec0ff */
[----:B------:R2:W3:Y:S01]  /*45b0*/  MUFU.EX2 R175, R3 ;  /* 0x0000000300af7308 */ /* 0x0004e20000000800 */
[----:B------:R-:W-:Y:S01]  /*45c0*/  ISETP.GE.U32.AND P0, PT, R237, R0, PT ;  /* 0x00000000ed00720c */ /* 0x000fe20003f06070 */
[----:B------:R-:W-:-:S06]  /*45d0*/  FFMA.FTZ R0, R62, c[0x0][0x23c], -R39 ;  /* 0x00008f003e007a23 */ /* 0x000fcc0000010827 */
[----:B------:R3:W-:Y:S01]  /*45e0*/  MUFU.EX2 R211, R0 ;  /* 0x0000000000d37308 */ /* 0x0007e20000000800 */
[----:B-1----:R-:W-:-:S04]  /*45f0*/  F2FP.BF16.PACK_AB R4, R250, R252 ;  /* 0x000000fcfa04723e */ /* 0x002fc800000010ff */
[C---:B------:R-:W-:Y:S02]  /*4600*/  PRMT R225, R4.reuse, 0x7610, R225 ;  /* 0x0000761004e17816 */ /* 0x040fe400000000e1 */
[----:B------:R-:W-:Y:S01]  /*4610*/  PRMT R224, R4, 0x7632, R224 ;  /* 0x0000763204e07816 */ /* 0x000fe200000000e0 */
[----:B------:R-:W-:Y:S01]  /*4620*/  FFMA.FTZ R4, R64, c[0x0][0x23c], -R39 ;  /* 0x00008f0040047a23 */ /* 0x000fe20000010827 */
[----:B--2---:R-:W-:Y:S02]  /*4630*/  F2FP.BF16.PACK_AB R3, R216, R190 ;  /* 0x000000bed803723e */ /* 0x004fe400000010ff */
[----:B------:R-:W-:Y:S01]  /*4640*/  PRMT R61, R225, 0x5410, R224 ;  /* 0x00005410e13d7816 */ /* 0x000fe200000000e0 */
[----:B------:R-:W-:Y:S01]  /*4650*/  MUFU.EX2 R236, R4 ;  /* 0x0000000400ec7308 */ /* 0x000fe20000000800 */
[C---:B------:R-:W-:Y:S02]  /*4660*/  PRMT R230, R3.reuse, 0x7610, R230 ;  /* 0x0000761003e67816 */ /* 0x040fe400000000e6 */
[----:B------:R-:W-:Y:S01]  /*4670*/  PRMT R229, R3, 0x7632, R229 ;  /* 0x0000763203e57816 */ /* 0x000fe200000000e5 */
[----:B------:R-:W-:Y:S01]  /*4680*/  FFMA.FTZ R3, R63, c[0x0][0x23c], -R39 ;  /* 0x00008f003f037a23 */ /* 0x000fe20000010827 */
[----:B---3--:R-:W-:Y:S01]  /*4690*/  F2FP.BF16.PACK_AB R0, R175, R174 ;  /* 0x000000aeaf00723e */ /* 0x008fe200000010ff */
[----:B------:R-:W-:Y:S01]  /*46a0*/  @!P2 HFMA2.BF16_V2 R81, -RZ.H0_H0, RZ.H0_H0, -R230.H0_H0 ;  /* 0x200000ffff51a231 */ /* 0x000fe200003409e6 */
[----:B------:R-:W-:Y:S01]  /*46b0*/  PRMT R75, R230, 0x5410, R229 ;  /* 0x00005410e64b7816 */ /* 0x000fe200000000e5 */
[----:B------:R1:W2:Y:S01]  /*46c0*/  MUFU.EX2 R228, R3 ;  /* 0x0000000300e47308 */ /* 0x0002a20000000800 */
[----:B------:R-:W-:Y:S01]  /*46d0*/  PRMT R227, R0, 0x7632, R227 ;  /* 0x0000763200e37816 */ /* 0x000fe200000000e3 */
[----:B------:R-:W-:Y:S01]  /*46e0*/  @!P4 HFMA2.BF16_V2 R82, -RZ.H0_H0, RZ.H0_H0, -R229.H0_H0 ;  /* 0x200000ffff52c231 */ /* 0x000fe200003409e5 */
[----:B------:R-:W-:-:S02]  /*46f0*/  @!P2 PRMT R230, R81, 0x5410, RZ ;  /* 0x0000541051e6a816 */ /* 0x000fc400000000ff */
[----:B------:R-:W-:Y:S01]  /*4700*/  PRMT R226, R0, 0x7610, R226 ;  /* 0x0000761000e27816 */ /* 0x000fe200000000e2 */
[----:B------:R-:W-:Y:S01]  /*4710*/  @!P3 HFMA2.BF16_V2 R84, -RZ.H0_H0, RZ.H0_H0, -R227.H0_H0 ;  /* 0x200000ffff54b231 */ /* 0x000fe200003409e3 */
[C---:B------:R-:W-:Y:S02]  /*4720*/  ISETP.GE.U32.AND P2, PT, R237.reuse, R11, PT ;  /* 0x0000000bed00720c */ /* 0x040fe40003f46070 */
[----:B------:R-:W-:Y:S01]  /*4730*/  SHF.R.U32.HI R0, RZ, 0x8, R9 ;  /* 0x00000008ff007819 */ /* 0x000fe20000011609 */
[----:B------:R-:W-:Y:S01]  /*4740*/  @!P0 HFMA2.BF16_V2 R85, -RZ.H0_H0, RZ.H0_H0, -R226.H0_H0 ;  /* 0x200000ffff558231 */ /* 0x000fe200003409e2 */
[----:B------:R-:W-:Y:S02]  /*4750*/  PRMT R74, R226, 0x5410, R227 ;  /* 0x00005410e24a7816 */ /* 0x000fe400000000e3 */
[----:B------:R-:W-:Y:S02]  /*4760*/  LOP3.LUT R0, R0, 0xffff, RZ, 0xc0, !PT ;  /* 0x0000ffff00007812 */ /* 0x000fe400078ec0ff */
[----:B------:R-:W-:Y:S01]  /*4770*/  @!P3 PRMT R227, R84, 0x5410, RZ ;  /* 0x0000541054e3b816 */ /* 0x000fe200000000ff */
[----:B-1----:R-:W-:Y:S01]  /*4780*/  FFMA.FTZ R3, R44, c[0x0][0x23c], -R38 ;  /* 0x00008f002c037a23 */ /* 0x002fe20000010826 */
[----:B------:R-:W-:-:S02]  /*4790*/  ISETP.GE.U32.AND P3, PT, R237, R0, PT ;  /* 0x00000000ed00720c */ /* 0x000fc40003f66070 */
[----:B------:R-:W-:Y:S01]  /*47a0*/  LOP3.LUT R0, R10, 0xff, RZ, 0xc0, !PT ;  /* 0x000000ff0a007812 */ /* 0x000fe200078ec0ff */
[----:B------:R1:W-:Y:S01]  /*47b0*/  MUFU.EX2 R78, R3 ;  /* 0x00000003004e7308 */ /* 0x0003e20000000800 */
[----:B------:R-:W-:Y:S01]  /*47c0*/  @!P4 PRMT R229, R82, 0x5410, RZ ;  /* 0x0000541052e5c816 */ /* 0x000fe200000000ff */
[----:B------:R-:W-:Y:S01]  /*47d0*/  @!P2 HFMA2.BF16_V2 R89, -RZ.H0_H0, RZ.H0_H0, -R225.H0_H0 ;  /* 0x200000ffff59a231 */ /* 0x000fe200003409e1 */
[----:B------:R-:W-:Y:S02]  /*47e0*/  ISETP.GE.U32.AND P4, PT, R237, R8, PT ;  /* 0x00000008ed00720c */ /* 0x000fe40003f86070 */
[----:B------:R-:W-:Y:S02]  /*47f0*/  @!P0 PRMT R226, R85, 0x5410, RZ ;  /* 0x0000541055e28816 */ /* 0x000fe400000000ff */
[----:B------:R-:W-:Y:S02]  /*4800*/  ISETP.GE.U32.AND P0, PT, R237, R0, PT ;  /* 0x00000000ed00720c */ /* 0x000fe40003f06070 */
[----:B--2---:R-:W-:Y:S01]  /*4810*/  F2FP.BF16.PACK_AB R0, R228, R211 ;  /* 0x000000d3e400723e */ /* 0x004fe200000010ff */
[----:B------:R-:W-:Y:S01]  /*4820*/  @!P3 HFMA2.BF16_V2 R88, -RZ.H0_H0, RZ.H0_H0, -R224.H0_H0 ;  /* 0x200000ffff58b231 */ /* 0x000fe200003409e0 */
[----:B------:R-:W-:-:S02]  /*4830*/  @!P2 PRMT R225, R89, 0x5410, RZ ;  /* 0x0000541059e1a816 */ /* 0x000fc400000000ff */
[C---:B------:R-:W-:Y:S02]  /*4840*/  PRMT R223, R0.reuse, 0x7632, R223 ;  /* 0x0000763200df7816 */ /* 0x040fe400000000df */
[----:B------:R-:W-:Y:S01]  /*4850*/  PRMT R222, R0, 0x7610, R222 ;  /* 0x0000761000de7816 */ /* 0x000fe200000000de */
[----:B-1----:R-:W-:Y:S01]  /*4860*/  FFMA.FTZ R3, R45, c[0x0][0x23c], -R38 ;  /* 0x00008f002d037a23 */ /* 0x002fe20000010826 */
[----:B------:R-:W-:Y:S01]  /*4870*/  LOP3.LUT R0, R10, 0xffff, RZ, 0xc0, !PT ;  /* 0x0000ffff0a007812 */ /* 0x000fe200078ec0ff */
[----:B------:R-:W-:Y:S01]  /*4880*/  @!P4 HFMA2.BF16_V2 R90, -RZ.H0_H0, RZ.H0_H0, -R223.H0_H0 ;  /* 0x200000ffff5ac231 */ /* 0x000fe200003409df */
[----:B------:R-:W-:Y:S01]  /*4890*/  SHF.R.U32.HI R4, RZ, 0x18, R10 ;  /* 0x00000018ff047819 */ /* 0x000fe2000001160a */
[----:B------:R1:W2:Y:S01]  /*48a0*/  MUFU.EX2 R83, R3 ;  /* 0x0000000300537308 */ /* 0x0002a20000000800 */
[----:B------:R-:W-:Y:S01]  /*48b0*/  SHF.R.U32.HI R0, RZ, 0x8, R0 ;  /* 0x00000008ff007819 */ /* 0x000fe20000011600 */
[----:B------:R-:W-:Y:S01]  /*48c0*/  IMAD.WIDE.U32 R44, R22, -0x2daee0ad, RZ ;  /* 0xd2511f53162c7825 */ /* 0x000fe200078e00ff */
[----:B------:R-:W-:-:S02]  /*48d0*/  @!P3 PRMT R224, R88, 0x5410, RZ ;  /* 0x0000541058e0b816 */ /* 0x000fc400000000ff */
[----:B------:R-:W-:Y:S02]  /*48e0*/  LOP3.LUT R0, R0, 0xffff, RZ, 0xc0, !PT ;  /* 0x0000ffff00007812 */ /* 0x000fe400078ec0ff */
[----:B------:R-:W-:Y:S01]  /*48f0*/  ISETP.GE.U32.AND P3, PT, R237, R4, PT ;  /* 0x00000004ed00720c */ /* 0x000fe20003f66070 */
[----:B------:R-:W-:Y:S01]  /*4900*/  FFMA.FTZ R4, R57, c[0x0][0x23c], -R38 ;  /* 0x00008f0039047a23 */ /* 0x000fe20000010826 */
[----:B------:R-:W-:-:S03]  /*4910*/  LOP3.LUT R52, R45, UR14, R34, 0x96, !PT ;  /* 0x0000000e2d347c12 */ /* 0x000fc6000f8e9622 */
[----:B------:R3:W-:Y:S01]  /*4920*/  MUFU.EX2 R173, R4 ;  /* 0x0000000400ad7308 */ /* 0x0007e20000000800 */
[----:B-1----:R-:W-:-:S04]  /*4930*/  LOP3.LUT R3, R12, 0xff, RZ, 0xc0, !PT ;  /* 0x000000ff0c037812 */ /* 0x002fc800078ec0ff */
[C---:B------:R-:W-:Y:S01]  /*4940*/  ISETP.GE.U32.AND P2, PT, R237.reuse, R3, PT ;  /* 0x00000003ed00720c */ /* 0x040fe20003f46070 */
[----:B------:R-:W-:Y:S01]  /*4950*/  FFMA.FTZ R3, R60, c[0x0][0x23c], -R39 ;  /* 0x00008f003c037a23 */ /* 0x000fe20000010827 */
[----:B------:R-:W-:Y:S02]  /*4960*/  PRMT R60, R222, 0x5410, R223 ;  /* 0x00005410de3c7816 */ /* 0x000fe400000000df */
[----:B------:R-:W-:Y:S01]  /*4970*/  @!P4 PRMT R223, R90, 0x5410, RZ ;  /* 0x000054105adfc816 */ /* 0x000fe200000000ff */
[----:B------:R1:W4:Y:S01]  /*4980*/  MUFU.EX2 R243, R3 ;  /* 0x0000000300f37308 */ /* 0x0003220000000800 */
[----:B------:R-:W-:Y:S02]  /*4990*/  ISETP.GE.U32.AND P4, PT, R237, R0, PT ;  /* 0x00000000ed00720c */ /* 0x000fe40003f86070 */
[----:B--2---:R-:W-:Y:S01]  /*49a0*/  F2FP.BF16.PACK_AB R0, R83, R78 ;  /* 0x0000004e5300723e */ /* 0x004fe200000010ff */
[----:B---3--:R-:W-:-:S03]  /*49b0*/  FFMA.FTZ R4, R65, c[0x0][0x23c], -R39 ;  /* 0x00008f0041047a23 */ /* 0x008fc60000010827 */
[C---:B------:R-:W-:Y:S01]  /*49c0*/  PRMT R221, R0.reuse, 0x7610, R221 ;  /* 0x0000761000dd7816 */ /* 0x040fe200000000dd */
[----:B------:R-:W-:Y:S01]  /*49d0*/  @!P2 HFMA2.BF16_V2 R93, -RZ.H0_H0, RZ.H0_H0, -R222.H0_H0 ;  /* 0x200000ffff5da231 */ /* 0x000fe200003409de */
[----:B------:R-:W-:Y:S01]  /*49e0*/  PRMT R220, R0, 0x7632, R220 ;  /* 0x0000763200dc7816 */ /* 0x000fe200000000dc */
[----:B------:R-:W-:Y:S02]  /*49f0*/  MUFU.EX2 R84, R4 ;  /* 0x0000000400547308 */ /* 0x000fe40000000800 */
[----:B------:R-:W-:Y:S01]  /*4a00*/  @!P0 HFMA2.BF16_V2 R94, -RZ.H0_H0, RZ.H0_H0, -R221.H0_H0 ;  /* 0x200000ffff5e8231 */ /* 0x000fe200003409dd */
[----:B------:R-:W-:Y:S01]  /*4a10*/  @!P2 PRMT R222, R93, 0x5410, RZ ;  /* 0x000054105ddea816 */ /* 0x000fe200000000ff */
[----:B------:R-:W-:Y:S01]  /*4a20*/  @!P4 HFMA2.BF16_V2 R92, -RZ.H0_H0, RZ.H0_H0, -R220.H0_H0 ;  /* 0x200000ffff5cc231 */ /* 0x000fe200003409dc */
[----:B------:R-:W-:Y:S01]  /*4a30*/  PRMT R242, R221, 0x5410, R220 ;  /* 0x00005410ddf27816 */ /* 0x000fe200000000dc */
[----:B-1----:R-:W-:Y:S01]  /*4a40*/  FFMA.FTZ R3, R56, c[0x0][0x23c], -R38 ;  /* 0x00008f0038037a23 */ /* 0x002fe20000010826 */
[----:B------:R-:W-:-:S02]  /*4a50*/  @!P0 PRMT R221, R94, 0x5410, RZ ;  /* 0x000054105edd8816 */ /* 0x000fc400000000ff */
[C---:B------:R-:W-:Y:S01]  /*4a60*/  ISETP.GE.U32.AND P0, PT, R237.reuse, R19, PT ;  /* 0x00000013ed00720c */ /* 0x040fe20003f06070 */
[----:B------:R1:W-:Y:S01]  /*4a70*/  MUFU.EX2 R244, R3 ;  /* 0x0000000300f47308 */ /* 0x0003e20000000800 */
[----:B------:R-:W-:Y:S02]  /*4a80*/  @!P4 PRMT R220, R92, 0x5410, RZ ;  /* 0x000054105cdcc816 */ /* 0x000fe400000000ff */
[----:B------:R-:W-:Y:S01]  /*4a90*/  ISETP.GE.U32.AND P4, PT, R237, R13, PT ;  /* 0x0000000ded00720c */ /* 0x000fe20003f86070 */
[----:B------:R-:W-:-:S05]  /*4aa0*/  IMAD.WIDE.U32 R12, R123, -0x326172a9, RZ ;  /* 0xcd9e8d577b0c7825 */ /* 0x000fca00078e00ff */
[----:B------:R-:W-:-:S05]  /*4ab0*/  LOP3.LUT R7, R13, R117, RZ, 0x3c, !PT ;  /* 0x000000750d077212 */ /* 0x000fca00078e3cff */
[----:B------:R-:W-:Y:S01]  /*4ac0*/  IMAD.WIDE.U32 R16, R7, -0x2daee0ad, RZ ;  /* 0xd2511f5307107825 */ /* 0x000fe200078e00ff */
[----:B-1----:R-:W-:-:S03]  /*4ad0*/  SHF.R.U32.HI R3, RZ, 0x10, R10 ;  /* 0x00000010ff037819 */ /* 0x002fc6000001160a */
[----:B------:R-:W-:Y:S01]  /*4ae0*/  IMAD.WIDE.U32 R10, R123, -0x326172a9, RZ ;  /* 0xcd9e8d577b0a7825 */ /* 0x000fe200078e00ff */
[----:B------:R-:W-:Y:S02]  /*4af0*/  LOP3.LUT R13, R17, UR17, R72, 0x96, !PT ;  /* 0x00000011110d7c12 */ /* 0x000fe4000f8e9648 */
[----:B------:R-:W-:Y:S02]  /*4b00*/  LOP3.LUT R0, R3, 0xff, RZ, 0xc0, !PT ;  /* 0x000000ff03007812 */ /* 0x000fe400078ec0ff */
[----:B----4-:R-:W-:Y:S02]  /*4b10*/  F2FP.BF16.PACK_AB R3, R243, R236 ;  /* 0x000000ecf303723e */ /* 0x010fe400000010ff */
[----:B------:R-:W-:Y:S01]  /*4b20*/  ISETP.GE.U32.AND P2, PT, R237, R0, PT ;  /* 0x00000000ed00720c */ /* 0x000fe20003f46070 */
[----:B------:R-:W-:Y:S01]  /*4b30*/  FFMA.FTZ R0, R59, c[0x0][0x23c], -R39 ;  /* 0x00008f003b007a23 */ /* 0x000fe20000010827 */
[C---:B------:R-:W-:Y:S02]  /*4b40*/  PRMT R219, R3.reuse, 0x7632, R219 ;  /* 0x0000763203db7816 */ /* 0x040fe400000000db */
[----:B------:R-:W-:Y:S01]  /*4b50*/  PRMT R218, R3, 0x7610, R218 ;  /* 0x0000761003da7816 */ /* 0x000fe200000000da */
[----:B------:R1:W2:Y:S01]  /*4b60*/  MUFU.EX2 R245, R0 ;  /* 0x0000000000f57308 */ /* 0x0002a20000000800 */
[----:B------:R-:W-:Y:S01]  /*4b70*/  SHF.R.U32.HI R3, RZ, 0x8, R21 ;  /* 0x00000008ff037819 */ /* 0x000fe20000011615 */
[----:B------:R-:W-:Y:S01]  /*4b80*/  @!P3 HFMA2.BF16_V2 R91, -RZ.H0_H0, RZ.H0_H0, -R219.H0_H0 ;  /* 0x200000ffff5bb231 */ /* 0x000fe200003409db */
[----:B------:R-:W-:-:S04]  /*4b90*/  PRMT R241, R218, 0x5410, R219 ;  /* 0x00005410daf17816 */ /* 0x000fc800000000db */
[----:B------:R-:W-:Y:S01]  /*4ba0*/  @!P3 PRMT R219, R91, 0x5410, RZ ;  /* 0x000054105bdbb816 */ /* 0x000fe200000000ff */
[----:B------:R-:W-:-:S05]  /*4bb0*/  @!P2 HFMA2.BF16_V2 R95, -RZ.H0_H0, RZ.H0_H0, -R218.H0_H0 ;  /* 0x200000ffff5fa231 */ /* 0x000fca00003409da */
[----:B------:R-:W-:Y:S02]  /*4bc0*/  @!P2 PRMT R218, R95, 0x5410, RZ ;  /* 0x000054105fdaa816 */ /* 0x000fe400000000ff */
[----:B-1----:R-:W-:Y:S02]  /*4bd0*/  LOP3.LUT R0, R18, 0xff, RZ, 0xc0, !PT ;  /* 0x000000ff12007812 */ /* 0x002fe400078ec0ff */
[----:B--2---:R-:W-:Y:S02]  /*4be0*/  F2FP.BF16.PACK_AB R4, R245, R84 ;  /* 0x00000054f504723e */ /* 0x004fe400000010ff */
[----:B------:R-:W-:Y:S02]  /*4bf0*/  ISETP.GE.U32.AND P3, PT, R237, R0, PT ;  /* 0x00000000ed00720c */ /* 0x000fe40003f66070 */
[----:B------:R-:W-:Y:S01]  /*4c00*/  LOP3.LUT R0, R3, 0xffff, RZ, 0xc0, !PT ;  /* 0x0000ffff03007812 */ /* 0x000fe200078ec0ff */
[----:B------:R-:W-:Y:S01]  /*4c10*/  FFMA.FTZ R3, R67, c[0x0][0x23c], -R38 ;  /* 0x00008f0043037a23 */ /* 0x000fe20000010826 */
[----:B------:R-:W-:-:S02]  /*4c20*/  PRMT R213, R4, 0x7632, R213 ;  /* 0x0000763204d57816 */ /* 0x000fc400000000d5 */
[----:B------:R-:W-:Y:S01]  /*4c30*/  ISETP.GE.U32.AND P2, PT, R237, R0, PT ;  /* 0x00000000ed00720c */ /* 0x000fe20003f46070 */
[----:B------:R1:W-:Y:S01]  /*4c40*/  MUFU.EX2 R204, R3 ;  /* 0x0000000300cc7308 */ /* 0x0003e20000000800 */
[----:B------:R-:W-:Y:S01]  /*4c50*/  F2FP.BF16.PACK_AB R0, R173, R244 ;  /* 0x000000f4ad00723e */ /* 0x000fe200000010ff */
[----:B------:R-:W-:Y:S01]  /*4c60*/  @!P4 HFMA2.BF16_V2 R96, -RZ.H0_H0, RZ.H0_H0, -R213.H0_H0 ;  /* 0x200000ffff60c231 */ /* 0x000fe200003409d5 */
[----:B------:R-:W-:Y:S02]  /*4c70*/  PRMT R212, R4, 0x7610, R212 ;  /* 0x0000761004d47816 */ /* 0x000fe400000000d4 */
[C---:B------:R-:W-:Y:S02]  /*4c80*/  PRMT R215, R0.reuse, 0x7610, R215 ;  /* 0x0000761000d77816 */ /* 0x040fe400000000d7 */
[----:B------:R-:W-:Y:S01]  /*4c90*/  PRMT R214, R0, 0x7632, R214 ;  /* 0x0000763200d67816 */ /* 0x000fe200000000d6 */
[----:B------:R-:W-:Y:S01]  /*4ca0*/  @!P3 HFMA2.BF16_V2 R100, -RZ.H0_H0, RZ.H0_H0, -R212.H0_H0 ;  /* 0x200000ffff64b231 */ /* 0x000fe200003409d4 */
[----:B------:R-:W-:Y:S01]  /*4cb0*/  LOP3.LUT R0, R52, 0xffff, RZ, 0xc0, !PT ;  /* 0x0000ffff34007812 */ /* 0x000fe200078ec0ff */
[----:B------:R-:W-:Y:S01]  /*4cc0*/  @!P0 HFMA2.BF16_V2 R101, -RZ.H0_H0, RZ.H0_H0, -R215.H0_H0 ;  /* 0x200000ffff658231 */ /* 0x000fe200003409d7 */
[----:B------:R-:W-:Y:S01]  /*4cd0*/  PRMT R77, R215, 0x5410, R214 ;  /* 0x00005410d74d7816 */ /* 0x000fe200000000d6 */
[----:B------:R-:W-:Y:S01]  /*4ce0*/  @!P2 HFMA2.BF16_V2 R97, -RZ.H0_H0, RZ.H0_H0, -R214.H0_H0 ;  /* 0x200000ffff61a231 */ /* 0x000fe200003409d6 */
[----:B------:R-:W-:-:S02]  /*4cf0*/  SHF.R.U32.HI R0, RZ, 0x8, R0 ;  /* 0x00000008ff007819 */ /* 0x000fc40000011600 */
[----:B------:R-:W-:Y:S01]  /*4d00*/  @!P0 PRMT R215, R101, 0x5410, RZ ;  /* 0x0000541065d78816 */ /* 0x000fe200000000ff */
[----:B-1----:R-:W-:Y:S01]  /*4d10*/  FFMA.FTZ R3, R66, c[0x0][0x23c], -R38 ;  /* 0x00008f0042037a23 */ /* 0x002fe20000010826 */
[----:B------:R-:W-:Y:S01]  /*4d20*/  LOP3.LUT R0, R0, 0xffff, RZ, 0xc0, !PT ;  /* 0x0000ffff00007812 */ /* 0x000fe200078ec0ff */
[----:B------:R-:W-:Y:S01]  /*4d30*/  IMAD.MOV.U32 R101, RZ, RZ, R244 ;  /* 0x000000ffff657224 */ /* 0x000fe200078e00f4 */
[----:B------:R-:W-:Y:S01]  /*4d40*/  @!P2 PRMT R214, R97, 0x5410, RZ ;  /* 0x0000541061d6a816 */ /* 0x000fe200000000ff */
[----:B------:R1:W2:Y:S01]  /*4d50*/  MUFU.EX2 R240, R3 ;  /* 0x0000000300f07308 */ /* 0x0002a20000000800 */
[----:B------:R-:W-:Y:S01]  /*4d60*/  ISETP.GE.U32.AND P2, PT, R237, R0, PT ;  /* 0x00000000ed00720c */ /* 0x000fe20003f46070 */
[----:B------:R-:W-:Y:S01]  /*4d70*/  FFMA.FTZ R0, R71, c[0x0][0x23c], -R39 ;  /* 0x00008f0047007a23 */ /* 0x000fe20000010827 */
[----:B------:R-:W-:Y:S02]  /*4d80*/  LOP3.LUT R4, R11, R117, RZ, 0x3c, !PT ;  /* 0x000000750b047212 */ /* 0x000fe400078e3cff */
[----:B------:R-:W-:-:S02]  /*4d90*/  PRMT R246, R212, 0x5410, R213 ;  /* 0x00005410d4f67816 */ /* 0x000fc400000000d5 */
[----:B------:R-:W-:Y:S01]  /*4da0*/  @!P3 PRMT R212, R100, 0x5410, RZ ;  /* 0x0000541064d4b816 */ /* 0x000fe200000000ff */
[----:B------:R3:W-:Y:S01]  /*4db0*/  MUFU.EX2 R233, R0 ;  /* 0x0000000000e97308 */ /* 0x0007e20000000800 */
[----:B------:R-:W-:Y:S01]  /*4dc0*/  IMAD.WIDE.U32 R14, R4, -0x2daee0ad, RZ ;  /* 0xd2511f53040e7825 */ /* 0x000fe200078e00ff */
[----:B------:R-:W-:Y:S02]  /*4dd0*/  ISETP.GE.AND P3, PT, R87, R50, PT ;  /* 0x000000325700720c */ /* 0x000fe40003f66270 */
[----:B------:R-:W-:Y:S01]  /*4de0*/  @!P4 PRMT R213, R96, 0x5410, RZ ;  /* 0x0000541060d5c816 */ /* 0x000fe200000000ff */
[----:B------:R-:W-:Y:S01]  /*4df0*/  IMAD R4, R247, 0x40, R164 ;  /* 0x00000040f7047824 */ /* 0x000fe200078e02a4 */
[----:B------:R-:W-:Y:S01]  /*4e00*/  LOP3.LUT R7, R15, UR17, R72, 0x96, !PT ;  /* 0x000000110f077c12 */ /* 0x000fe2000f8e9648 */
[----:B------:R-:W-:Y:S01]  /*4e10*/  IMAD.MOV.U32 R72, RZ, RZ, R236 ;  /* 0x000000ffff487224 */ /* 0x000fe200078e00ec */
[----:B-1----:R-:W-:Y:S01]  /*4e20*/  LOP3.LUT R3, R52, 0xff, RZ, 0xc0, !PT ;  /* 0x000000ff34037812 */ /* 0x002fe200078ec0ff */
[----:B------:R-:W-:Y:S01]  /*4e30*/  IMAD.MOV.U32 R100, RZ, RZ, R245 ;  /* 0x000000ffff647224 */ /* 0x000fe200078e00f5 */
[----:B------:R-:W-:-:S02]  /*4e40*/  IADD3 R15, R4, -0x40, RZ ;  /* 0xffffffc0040f7810 */ /* 0x000fc40007ffe0ff */
[----:B------:R-:W-:Y:S02]  /*4e50*/  ISETP.GE.U32.AND P0, PT, R237, R3, PT ;  /* 0x00000003ed00720c */ /* 0x000fe40003f06070 */
[----:B--2---:R-:W-:Y:S01]  /*4e60*/  F2FP.BF16.PACK_AB R3, R240, R204 ;  /* 0x000000ccf003723e */ /* 0x004fe200000010ff */
[----:B---3--:R-:W-:Y:S01]  /*4e70*/  FFMA.FTZ R0, R68, c[0x0][0x23c], -R39 ;  /* 0x00008f0044007a23 */ /* 0x008fe20000010827 */
[----:B------:R-:W-:Y:S02]  /*4e80*/  ISETP.GE.AND P4, PT, R98, R50, PT ;  /* 0x000000326200720c */ /* 0x000fe40003f86270 */
[C---:B------:R-:W-:Y:S01]  /*4e90*/  PRMT R209, R3.reuse, 0x7610, R209 ;  /* 0x0000761003d17816 */ /* 0x040fe200000000d1 */
[----:B------:R1:W2:Y:S01]  /*4ea0*/  MUFU.EX2 R205, R0 ;  /* 0x0000000000cd7308 */ /* 0x0002a20000000800 */
[----:B------:R-:W-:Y:S02]  /*4eb0*/  PRMT R208, R3, 0x7632, R208 ;  /* 0x0000763203d07816 */ /* 0x000fe400000000d0 */
[----:B------:R-:W-:-:S03]  /*4ec0*/  FSEL R98, R149, -INF , !P5 ;  /* 0xff80000095627808 */ /* 0x000fc60006800000 */
[----:B------:R-:W-:Y:S01]  /*4ed0*/  @!P0 HFMA2.BF16_V2 R102, -RZ.H0_H0, RZ.H0_H0, -R209.H0_H0 ;  /* 0x200000ffff668231 */ /* 0x000fe200003409d1 */
[----:B------:R-:W-:Y:S01]  /*4ee0*/  PRMT R80, R209, 0x5410, R208 ;  /* 0x00005410d1507816 */ /* 0x000fe200000000d0 */
[----:B------:R-:W-:Y:S01]  /*4ef0*/  @!P2 HFMA2.BF16_V2 R99, -RZ.H0_H0, RZ.H0_H0, -R208.H0_H0 ;  /* 0x200000ffff63a231 */ /* 0x000fe200003409d0 */
[----:B------:R-:W-:Y:S02]  /*4f00*/  ISETP.GE.AND P5, PT, R86, R51, PT ;  /* 0x000000335600720c */ /* 0x000fe40003fa6270 */
[----:B------:R-:W-:Y:S02]  /*4f10*/  @!P0 PRMT R209, R102, 0x5410, RZ ;  /* 0x0000541066d18816 */ /* 0x000fe400000000ff */
[----:B------:R-:W-:Y:S02]  /*4f20*/  @!P2 PRMT R208, R99, 0x5410, RZ ;  /* 0x0000541063d0a816 */ /* 0x000fe400000000ff */
[----:B------:R-:W-:Y:S02]  /*4f30*/  FSEL R99, R160, -INF , !P6 ;  /* 0xff800000a0637808 */ /* 0x000fe40007000000 */
[----:B-1----:R-:W-:-:S02]  /*4f40*/  SHF.R.U32.HI R0, RZ, 0x10, R52 ;  /* 0x00000010ff007819 */ /* 0x002fc40000011634 */
[----:B--2---:R-:W-:Y:S02]  /*4f50*/  F2FP.BF16.PACK_AB R3, R205, R233 ;  /* 0x000000e9cd03723e */ /* 0x004fe400000010ff */
[----:B------:R-:W-:Y:S02]  /*4f60*/  LOP3.LUT R0, R0, 0xff, RZ, 0xc0, !PT ;  /* 0x000000ff00007812 */ /* 0x000fe400078ec0ff */
[----:B------:R-:W-:Y:S02]  /*4f70*/  PRMT R207, R3, 0x7610, R207 ;  /* 0x0000761003cf7816 */ /* 0x000fe400000000cf */
[----:B------:R-:W-:Y:S01]  /*4f80*/  ISETP.GE.U32.AND P0, PT, R237, R0, PT ;  /* 0x00000000ed00720c */ /* 0x000fe20003f06070 */
[----:B------:R-:W-:Y:S01]  /*4f90*/  IMAD.SHL.U32 R0, R113, 0x2, RZ ;  /* 0x0000000271007824 */ /* 0x000fe200078e00ff */
[----:B------:R-:W-:Y:S02]  /*4fa0*/  PRMT R206, R3, 0x7632, R206 ;  /* 0x0000763203ce7816 */ /* 0x000fe400000000ce */
[----:B------:R-:W-:Y:S01]  /*4fb0*/  LOP3.LUT R3, R73, R58, RZ, 0x3c, !PT ;  /* 0x0000003a49037212 */ /* 0x000fe200078e3cff */
[----:B------:R-:W-:Y:S01]  /*4fc0*/  IMAD R0, R159, c[0x0][0x228], R0 ;  /* 0x00008a009f007a24 */ /* 0x000fe200078e0200 */
[----:B------:R-:W-:Y:S01]  /*4fd0*/  PRMT R81, R207, 0x5410, R206 ;  /* 0x00005410cf517816 */ /* 0x000fe200000000ce */
[----:B------:R-:W-:Y:S01]  /*4fe0*/  IMAD.MOV.U32 R73, RZ, RZ, R246 ;  /* 0x000000ffff497224 */ /* 0x000fe200078e00f6 */
[----:B------:R-:W-:Y:S01]  /*4ff0*/  ISETP.GE.AND P2, PT, R86, R50, PT ;  /* 0x000000325600720c */ /* 0x000fe20003f46270 */
[----:B------:R-:W-:Y:S01]  /*5000*/  IMAD.WIDE.U32 R8, R3, -0x326172a9, RZ ;  /* 0xcd9e8d5703087825 */ /* 0x000fe200078e00ff */
[----:B------:R-:W-:-:S02]  /*5010*/  SHF.R.S32.HI R4, RZ, 0x1f, R0 ;  /* 0x0000001fff047819 */ /* 0x000fc40000011400 */
[--C-:B------:R-:W-:Y:S01]  /*5020*/  LOP3.LUT R3, R25, UR18, R10.reuse, 0x96, !PT ;  /* 0x0000001219037c12 */ /* 0x100fe2000f8e960a */
[----:B------:R-:W-:Y:S01]  /*5030*/  @!P0 HFMA2.BF16_V2 R103, -RZ.H0_H0, RZ.H0_H0, -R207.H0_H0 ;  /* 0x200000ffff678231 */ /* 0x000fe200003409cf */
[----:B------:R-:W-:Y:S02]  /*5040*/  FSEL R94, R163, -INF , !P2 ;  /* 0xff800000a35e7808 */ /* 0x000fe40005000000 */
[----:B------:R-:W-:Y:S02]  /*5050*/  FSEL R97, R162, -INF , !P3 ;  /* 0xff800000a2617808 */ /* 0x000fe40005800000 */
[----:B------:R-:W-:Y:S02]  /*5060*/  @!P0 PRMT R207, R103, 0x5410, RZ ;  /* 0x0000541067cf8816 */ /* 0x000fe400000000ff */
[----:B------:R-:W-:Y:S02]  /*5070*/  IADD3 R123, P0, R15, R0, RZ ;  /* 0x000000000f7b7210 */ /* 0x000fe40007f1e0ff */
[----:B------:R-:W-:Y:S01]  /*5080*/  LOP3.LUT R0, R27, UR18, R10, 0x96, !PT ;  /* 0x000000121b007c12 */ /* 0x000fe2000f8e960a */
[----:B------:R-:W-:Y:S01]  /*5090*/  IMAD.WIDE.U32 R10, R7, -0x326172a9, RZ ;  /* 0xcd9e8d57070a7825 */ /* 0x000fe200078e00ff */
[----:B------:R-:W-:-:S02]  /*50a0*/  LEA.HI.X.SX32 R82, R15, R4, 0x1, P0 ;  /* 0x000000040f527211 */ /* 0x000fc400000f0eff */
[--C-:B------:R-:W-:Y:S01]  /*50b0*/  LOP3.LUT R15, R25, UR18, R12.reuse, 0x96, !PT ;  /* 0x00000012190f7c12 */ /* 0x100fe2000f8e960c */
[----:B------:R-:W-:Y:S01]  /*50c0*/  IMAD.WIDE.U32 R22, R0, -0x2daee0ad, RZ ;  /* 0xd2511f5300167825 */ /* 0x000fe200078e00ff */
[C---:B------:R-:W-:Y:S02]  /*50d0*/  LOP3.LUT R7, R9.reuse, UR18, R12, 0x96, !PT ;  /* 0x0000001209077c12 */ /* 0x040fe4000f8e960c */
[----:B------:R-:W-:Y:S01]  /*50e0*/  LOP3.LUT R4, R9, UR18, R156, 0x96, !PT ;  /* 0x0000001209047c12 */ /* 0x000fe2000f8e969c */
[----:B------:R-:W-:Y:S01]  /*50f0*/  IMAD.WIDE.U32 R12, R13, -0x326172a9, RZ ;  /* 0xcd9e8d570d0c7825 */ /* 0x000fe200078e00ff */
[C---:B------:R-:W-:Y:S02]  /*5100*/  LOP3.LUT R9, R11.reuse, UR16, R24, 0x96, !PT ;  /* 0x000000100b097c12 */ /* 0x040fe4000f8e9618 */
[----:B------:R-:W-:Y:S01]  /*5110*/  LOP3.LUT R11, R11, UR16, R26, 0x96, !PT ;  /* 0x000000100b0b7c12 */ /* 0x000fe2000f8e961a */
[----:B------:R-:W-:Y:S01]  /*5120*/  IMAD.WIDE.U32 R24, R3, -0x2daee0ad, RZ ;  /* 0xd2511f5303187825 */ /* 0x000fe200078e00ff */
[----:B------:R-:W-:-:S02]  /*5130*/  LOP3.LUT R0, R29, UR16, R8, 0x96, !PT ;  /* 0x000000101d007c12 */ /* 0x000fc4000f8e9608 */
[----:B------:R-:W-:Y:S01]  /*5140*/  LOP3.LUT R3, R13, UR16, R8, 0x96, !PT ;  /* 0x000000100d037c12 */ /* 0x000fe2000f8e9608 */
[----:B------:R-:W-:Y:S01]  /*5150*/  IMAD.WIDE.U32 R18, R15, -0x2daee0ad, RZ ;  /* 0xd2511f530f127825 */ /* 0x000fe200078e00ff */
[--C-:B------:R-:W-:Y:S02]  /*5160*/  LOP3.LUT R17, R25, UR15, R14.reuse, 0x96, !PT ;  /* 0x0000000f19117c12 */ /* 0x100fe4000f8e960e */
[----:B------:R-:W-:Y:S01]  /*5170*/  LOP3.LUT R13, R23, UR15, R14, 0x96, !PT ;  /* 0x0000000f170d7c12 */ /* 0x000fe2000f8e960e */
[----:B------:R-:W-:Y:S01]  /*5180*/  IMAD.WIDE.U32 R8, R9, -0x2daee0ad, RZ ;  /* 0xd2511f5309087825 */ /* 0x000fe200078e00ff */
[----:B------:R-:W-:Y:S02]  /*5190*/  LOP3.LUT R23, R31, UR15, R238, 0x96, !PT ;  /* 0x0000000f1f177c12 */ /* 0x000fe4000f8e96ee */
[----:B------:R-:W-:Y:S01]  /*51a0*/  LOP3.LUT R29, R47, UR11, R30, 0x96, !PT ;  /* 0x0000000b2f1d7c12 */ /* 0x000fe2000f8e961e */
[----:B------:R-:W-:Y:S01]  /*51b0*/  IMAD.WIDE.U32 R20, R4, -0x2daee0ad, RZ ;  /* 0xd2511f5304147825 */ /* 0x000fe200078e00ff */
[----:B------:R-:W-:-:S03]  /*51c0*/  LOP3.LUT R18, R9, UR11, R18, 0x96, !PT ;  /* 0x0000000b09127c12 */ /* 0x000fc6000f8e9612 */
[----:B------:R-:W-:Y:S01]  /*51d0*/  IMAD.WIDE.U32 R36, R0, -0x2daee0ad, RZ ;  /* 0xd2511f5300247825 */ /* 0x000fe200078e00ff */
[----:B------:R-:W-:Y:S02]  /*51e0*/  LOP3.LUT R0, R19, UR15, R16, 0x96, !PT ;  /* 0x0000000f13007c12 */ /* 0x000fe4000f8e9610 */
[----:B------:R-:W-:Y:S01]  /*51f0*/  LOP3.LUT R19, R9, UR11, R24, 0x96, !PT ;  /* 0x0000000b09137c12 */ /* 0x000fe2000f8e9618 */
[----:B------:R-:W-:Y:S01]  /*5200*/  IMAD.WIDE.U32 R32, R11, -0x2daee0ad, RZ ;  /* 0xd2511f530b207825 */ /* 0x000fe200078e00ff */
[----:B------:R-:W-:Y:S02]  /*5210*/  LOP3.LUT R21, R21, UR15, R238, 0x96, !PT ;  /* 0x0000000f15157c12 */ /* 0x000fe4000f8e96ee */
[----:B------:R-:W-:Y:S01]  /*5220*/  LOP3.LUT R20, R37, UR11, R20, 0x96, !PT ;  /* 0x0000000b25147c12 */ /* 0x000fe2000f8e9614 */
[----:B------:R-:W-:Y:S01]  /*5230*/  IMAD.WIDE.U32 R14, R7, -0x2daee0ad, RZ ;  /* 0xd2511f53070e7825 */ /* 0x000fe200078e00ff */
[----:B------:R-:W-:-:S03]  /*5240*/  LOP3.LUT R4, R33, UR11, R22, 0x96, !PT ;  /* 0x0000000b21047c12 */ /* 0x000fc6000f8e9616 */
        /* <DEDUP_REMOVED lines=24> */
[----:B------:R-:W-:-:S04]  /*53d0*/  IMAD.WIDE.U32 R14, R19, -0x326172a9, RZ ;  /* 0xcd9e8d57130e7825 */ /* 0x000fc800078e00ff */
[----:B------:R-:W-:Y:S01]  /*53e0*/  IMAD.WIDE.U32 R10, R35, -0x2daee0ad, RZ ;  /* 0xd2511f53230a7825 */ /* 0x000fe200078e00ff */
[----:B------:R-:W-:-:S03]  /*53f0*/  LOP3.LUT R7, R15, UR10, R26, 0x96, !PT ;  /* 0x0000000a0f077c12 */ /* 0x000fc6000f8e961a */
        /* <DEDUP_REMOVED lines=30> */
[----:B------:R-:W-:Y:S02]  /*55e0*/  LOP3.LUT R15, R9, UR13, R10, 0x96, !PT ;  /* 0x0000000d090f7c12 */ /* 0x000fe4000f8e960a */
[C---:B------:R-:W-:Y:S01]  /*55f0*/  LOP3.LUT R23, R8.reuse, 0xffff, RZ, 0xc0, !PT ;  /* 0x0000ffff08177812 */ /* 0x040fe200078ec0ff */
[----:B------:R-:W-:Y:S01]  /*5600*/  IMAD.WIDE.U32 R16, R17, -0x326172a9, RZ ;  /* 0xcd9e8d5711107825 */ /* 0x000fe200078e00ff */
[----:B------:R-:W-:Y:S02]  /*5610*/  LOP3.LUT R25, R8, 0xff, RZ, 0xc0, !PT ;  /* 0x000000ff08197812 */ /* 0x000fe400078ec0ff */
[--C-:B------:R-:W-:Y:S01]  /*5620*/  SHF.R.U32.HI R29, RZ, 0x10, R8.reuse ;  /* 0x00000010ff1d7819 */ /* 0x100fe20000011608 */
[----:B------:R-:W-:Y:S01]  /*5630*/  IMAD.WIDE.U32 R10, R19, -0x326172a9, RZ ;  /* 0xcd9e8d57130a7825 */ /* 0x000fe200078e00ff */
[----:B------:R-:W-:Y:S02]  /*5640*/  SHF.R.U32.HI R28, RZ, 0x18, R8 ;  /* 0x00000018ff1c7819 */ /* 0x000fe40000011608 */
[----:B------:R-:W-:Y:S01]  /*5650*/  LOP3.LUT R93, R13, UR8, R42, 0x96, !PT ;  /* 0x000000080d5d7c12 */ /* 0x000fe2000f8e962a */
[----:B------:R-:W-:Y:S01]  /*5660*/  IMAD.WIDE.U32 R8, R0, -0x326172a9, RZ ;  /* 0xcd9e8d5700087825 */ /* 0x000fe200078e00ff */
[----:B------:R-:W-:-:S02]  /*5670*/  FMNMX.FTZ R0, R112, R116, !PT ;  /* 0x0000007470007209 */ /* 0x000fc40007810000 */
[----:B------:R-:W-:Y:S01]  /*5680*/  LOP3.LUT R18, R17, UR8, R18, 0x96, !PT ;  /* 0x0000000811127c12 */ /* 0x000fe2000f8e9612 */
[----:B------:R-:W-:Y:S01]  /*5690*/  IMAD.WIDE.U32 R54, R31, -0x2daee0ad, RZ ;  /* 0xd2511f531f367825 */ /* 0x000fe200078e00ff */
[----:B------:R-:W-:Y:S02]  /*56a0*/  FMNMX.FTZ R0, R121, R0, !PT ;  /* 0x0000000079007209 */ /* 0x000fe40007810000 */
[----:B------:R-:W-:Y:S02]  /*56b0*/  LOP3.LUT R53, R11, UR13, R12, 0x96, !PT ;  /* 0x0000000d0b357c12 */ /* 0x000fe4000f8e960c */
[----:B------:R-:W-:Y:S02]  /*56c0*/  FMNMX.FTZ R0, R122, R0, !PT ;  /* 0x000000007a007209 */ /* 0x000fe40007810000 */
[----:B------:R-:W-:Y:S02]  /*56d0*/  LOP3.LUT R67, R10, 0xffff, RZ, 0xc0, !PT ;  /* 0x0000ffff0a437812 */ /* 0x000fe400078ec0ff */
[----:B------:R-:W-:-:S02]  /*56e0*/  FMNMX.FTZ R0, R131, R0, !PT ;  /* 0x0000000083007209 */ /* 0x000fc40007810000 */
[----:B------:R-:W-:Y:S02]  /*56f0*/  LOP3.LUT R87, R10, 0xff, RZ, 0xc0, !PT ;  /* 0x000000ff0a577812 */ /* 0x000fe400078ec0ff */
[----:B------:R-:W-:Y:S02]  /*5700*/  FMNMX.FTZ R0, R134, R0, !PT ;  /* 0x0000000086007209 */ /* 0x000fe40007810000 */
[--C-:B------:R-:W-:Y:S02]  /*5710*/  SHF.R.U32.HI R76, RZ, 0x10, R10.reuse ;  /* 0x00000010ff4c7819 */ /* 0x100fe4000001160a */
[----:B------:R-:W-:Y:S02]  /*5720*/  FMNMX.FTZ R0, R120, R0, !PT ;  /* 0x0000000078007209 */ /* 0x000fe40007810000 */
[----:B------:R-:W-:Y:S01]  /*5730*/  SHF.R.U32.HI R79, RZ, 0x18, R10 ;  /* 0x00000018ff4f7819 */ /* 0x000fe2000001160a */
[----:B------:R-:W-:Y:S01]  /*5740*/  IMAD.WIDE.U32 R10, R21, -0x2daee0ad, RZ ;  /* 0xd2511f53150a7825 */ /* 0x000fe200078e00ff */
[----:B------:R-:W-:-:S02]  /*5750*/  FMNMX.FTZ R0, R126, R0, !PT ;  /* 0x000000007e007209 */ /* 0x000fc40007810000 */
[----:B------:R-:W-:Y:S02]  /*5760*/  LOP3.LUT R13, R9, UR13, R20, 0x96, !PT ;  /* 0x0000000d090d7c12 */ /* 0x000fe4000f8e9614 */
[----:B------:R-:W-:Y:S02]  /*5770*/  FMNMX.FTZ R0, R145, R0, !PT ;  /* 0x0000000091007209 */ /* 0x000fe40007810000 */
[----:B------:R-:W-:Y:S02]  /*5780*/  LOP3.LUT R19, R8, 0xff, RZ, 0xc0, !PT ;  /* 0x000000ff08137812 */ /* 0x000fe400078ec0ff */
[----:B------:R-:W-:Y:S02]  /*5790*/  FMNMX.FTZ R0, R144, R0, !PT ;  /* 0x0000000090007209 */ /* 0x000fe40007810000 */
[----:B------:R-:W-:Y:S02]  /*57a0*/  LOP3.LUT R63, R8, 0xffff, RZ, 0xc0, !PT ;  /* 0x0000ffff083f7812 */ /* 0x000fe400078ec0ff */
[----:B------:R-:W-:-:S02]  /*57b0*/  SHF.R.U32.HI R20, RZ, 0x10, R8 ;  /* 0x00000010ff147819 */ /* 0x000fc40000011608 */
[----:B------:R-:W-:Y:S01]  /*57c0*/  SHF.R.U32.HI R17, RZ, 0x18, R8 ;  /* 0x00000018ff117819 */ /* 0x000fe20000011608 */
[----:B------:R-:W-:Y:S01]  /*57d0*/  IMAD.WIDE.U32 R8, R4, -0x326172a9, RZ ;  /* 0xcd9e8d5704087825 */ /* 0x000fe200078e00ff */
[----:B------:R-:W-:Y:S02]  /*57e0*/  FMNMX.FTZ R0, R142, R0, !PT ;  /* 0x000000008e007209 */ /* 0x000fe40007810000 */
[----:B------:R-:W-:Y:S02]  /*57f0*/  LOP3.LUT R22, R11, UR14, R22, 0x96, !PT ;  /* 0x0000000e0b167c12 */ /* 0x000fe4000f8e9616 */
[C---:B------:R-:W-:Y:S02]  /*5800*/  LOP3.LUT R65, R10.reuse, 0xff, RZ, 0xc0, !PT ;  /* 0x000000ff0a417812 */ /* 0x040fe400078ec0ff */
[----:B------:R-:W-:Y:S02]  /*5810*/  LOP3.LUT R66, R10, 0xffff, RZ, 0xc0, !PT ;  /* 0x0000ffff0a427812 */ /* 0x000fe400078ec0ff */
[----:B------:R-:W-:-:S02]  /*5820*/  SHF.R.U32.HI R88, RZ, 0x10, R10 ;  /* 0x00000010ff587819 */ /* 0x000fc4000001160a */
[----:B------:R-:W-:Y:S01]  /*5830*/  SHF.R.U32.HI R64, RZ, 0x18, R10 ;  /* 0x00000018ff407819 */ /* 0x000fe2000001160a */
[----:B------:R-:W-:Y:S01]  /*5840*/  IMAD.WIDE.U32 R10, R3, -0x2daee0ad, RZ ;  /* 0xd2511f53030a7825 */ /* 0x000fe200078e00ff */
[----:B------:R-:W-:Y:S02]  /*5850*/  LOP3.LUT R30, R9, UR13, R14, 0x96, !PT ;  /* 0x0000000d091e7c12 */ /* 0x000fe4000f8e960e */
[C---:B------:R-:W-:Y:S02]  /*5860*/  LOP3.LUT R62, R8.reuse, 0xff, RZ, 0xc0, !PT ;  /* 0x000000ff083e7812 */ /* 0x040fe400078ec0ff */
[----:B------:R-:W-:Y:S02]  /*5870*/  LOP3.LUT R117, R8, 0xffff, RZ, 0xc0, !PT ;  /* 0x0000ffff08757812 */ /* 0x000fe400078ec0ff */
[--C-:B------:R-:W-:Y:S02]  /*5880*/  SHF.R.U32.HI R113, RZ, 0x10, R8.reuse ;  /* 0x00000010ff717819 */ /* 0x100fe40000011608 */
[----:B------:R-:W-:Y:S01]  /*5890*/  SHF.R.U32.HI R59, RZ, 0x18, R8 ;  /* 0x00000018ff3b7819 */ /* 0x000fe20000011608 */
[----:B------:R-:W-:Y:S01]  /*58a0*/  IMAD.WIDE.U32 R8, R7, -0x326172a9, RZ ;  /* 0xcd9e8d5707087825 */ /* 0x000fe200078e00ff */
[----:B------:R-:W-:-:S02]  /*58b0*/  FMNMX.FTZ R68, R140, R0, !PT ;  /* 0x000000008c447209 */ /* 0x000fc40007810000 */
[----:B------:R-:W-:Y:S02]  /*58c0*/  SHF.R.U32.HI R0, RZ, 0x8, R23 ;  /* 0x00000008ff007819 */ /* 0x000fe40000011617 */
        /* <DEDUP_REMOVED lines=13> */
[----:B------:R-:W-:-:S02]  /*59a0*/  PRMT R27, R25, 0x5410, R0 ;  /* 0x00005410191b7816 */ /* 0x000fc40000000000 */
[----:B------:R-:W-:Y:S02]  /*59b0*/  LOP3.LUT R3, R55, UR6, R32, 0x96, !PT ;  /* 0x0000000637037c12 */ /* 0x000fe4000f8e9620 */
[----:B------:R-:W-:Y:S02]  /*59c0*/  FMNMX.FTZ R68, R98, R68, !PT ;  /* 0x0000004462447209 */ /* 0x000fe40007810000 */
[----:B------:R-:W-:Y:S02]  /*59d0*/  SHF.R.U32.HI R0, RZ, 0x18, R52 ;  /* 0x00000018ff007819 */ /* 0x000fe40000011634 */
[----:B------:R-:W-:Y:S02]  /*59e0*/  FSEL R52, R151, -INF , !P4 ;  /* 0xff80000097347808 */ /* 0x000fe40006000000 */
[----:B------:R-:W-:Y:S02]  /*59f0*/  LOP3.LUT R14, R9, UR14, R24, 0x96, !PT ;  /* 0x0000000e090e7c12 */ /* 0x000fe4000f8e9618 */
[----:B------:R-:W-:-:S02]  /*5a00*/  LOP3.LUT R31, R8, 0xffff, RZ, 0xc0, !PT ;  /* 0x0000ffff081f7812 */ /* 0x000fc400078ec0ff */
[----:B------:R-:W-:Y:S02]  /*5a10*/  LOP3.LUT R37, R8, 0xff, RZ, 0xc0, !PT ;  /* 0x000000ff08257812 */ /* 0x000fe400078ec0ff */
[--C-:B------:R-:W-:Y:S02]  /*5a20*/  SHF.R.U32.HI R32, RZ, 0x10, R8.reuse ;  /* 0x00000010ff207819 */ /* 0x100fe40000011608 */
[----:B------:R-:W-:Y:S01]  /*5a30*/  SHF.R.U32.HI R35, RZ, 0x18, R8 ;  /* 0x00000018ff237819 */ /* 0x000fe20000011608 */
[----:B------:R-:W-:Y:S01]  /*5a40*/  IMAD.WIDE.U32 R8, R3, -0x326172a9, RZ ;  /* 0xcd9e8d5703087825 */ /* 0x000fe200078e00ff */
[----:B------:R-:W-:Y:S02]  /*5a50*/  FSEL R55, R161, -INF , !P5 ;  /* 0xff800000a1377808 */ /* 0x000fe40006800000 */
[----:B------:R-:W-:Y:S02]  /*5a60*/  FMNMX.FTZ R68, R99, R68, !PT ;  /* 0x0000004463447209 */ /* 0x000fe40007810000 */
[----:B------:R-:W-:Y:S01]  /*5a70*/  ISETP.GE.U32.AND P4, PT, R237, R0, PT ;  /* 0x00000000ed00720c */ /* 0x000fe20003f86070 */
[----:B------:R-:W-:Y:S01]  /*5a80*/  FFMA.FTZ R0, R105, c[0x0][0x23c], -R38 ;  /* 0x00008f0069007a23 */ /* 0x000fe20000010826 */
[----:B------:R-:W-:Y:S01]  /*5a90*/  FMNMX.FTZ R3, R118, R119, !PT ;  /* 0x0000007776037209 */ /* 0x000fe20007810000 */
[----:B------:R1:W2:Y:S01]  /*5aa0*/  LDL.LU.S16 R105, [R1+0x8] ;  /* 0x0000080001697983 */ /* 0x0002a20000300600 */
[----:B------:R-:W-:Y:S01]  /*5ab0*/  FMNMX.FTZ R68, R55, R68, !PT ;  /* 0x0000004437447209 */ /* 0x000fe20007810000 */
[----:B------:R3:W-:Y:S01]  /*5ac0*/  MUFU.EX2 R247, R0 ;  /* 0x0000000000f77308 */ /* 0x0007e20000000800 */
[----:B------:R-:W-:-:S02]  /*5ad0*/  LOP3.LUT R95, R8, 0xffff, RZ, 0xc0, !PT ;  /* 0x0000ffff085f7812 */ /* 0x000fc400078ec0ff */
[----:B------:R-:W-:Y:S01]  /*5ae0*/  LOP3.LUT R103, R8, 0xff, RZ, 0xc0, !PT ;  /* 0x000000ff08677812 */ /* 0x000fe200078ec0ff */
[----:B------:R-:W4:Y:S01]  /*5af0*/  SHFL.BFLY PT, R4, R68, 0x2, 0x1f ;  /* 0x0c401f0044047f89 */ /* 0x000f2200000e0000 */
[--C-:B------:R-:W-:Y:S02]  /*5b00*/  SHF.R.U32.HI R96, RZ, 0x10, R8.reuse ;  /* 0x00000010ff607819 */ /* 0x100fe40000011608 */
[----:B------:R-:W-:Y:S01]  /*5b10*/  SHF.R.U32.HI R102, RZ, 0x18, R8 ;  /* 0x00000018ff667819 */ /* 0x000fe20000011608 */
[----:B------:R-:W-:Y:S01]  /*5b20*/  @!P4 HFMA2.BF16_V2 R127, -RZ.H0_H0, RZ.H0_H0, -R206.H0_H0 ;  /* 0x200000ffff7fc231 */ /* 0x000fe200003409ce */
[C---:B------:R-:W-:Y:S02]  /*5b30*/  LOP3.LUT R8, R44.reuse, 0xffff, RZ, 0xc0, !PT ;  /* 0x0000ffff2c087812 */ /* 0x040fe400078ec0ff */
[----:B------:R-:W-:Y:S02]  /*5b40*/  LOP3.LUT R7, R44, 0xff, RZ, 0xc0, !PT ;  /* 0x000000ff2c077812 */ /* 0x000fe400078ec0ff */
[----:B------:R-:W-:-:S02]  /*5b50*/  LOP3.LUT R26, R9, UR13, R10, 0x96, !PT ;  /* 0x0000000d091a7c12 */ /* 0x000fc4000f8e960a */
[----:B------:R-:W-:Y:S02]  /*5b60*/  ISETP.GE.U32.AND P3, PT, R237, R7, PT ;  /* 0x00000007ed00720c */ /* 0x000fe40003f66070 */
[----:B---3--:R-:W-:Y:S01]  /*5b70*/  FMNMX.FTZ R0, R124, R3, !PT ;  /* 0x000000037c007209 */ /* 0x008fe20007810000 */
[----:B------:R-:W-:Y:S01]  /*5b80*/  FFMA.FTZ R3, R104, c[0x0][0x23c], -R38 ;  /* 0x00008f0068037a23 */ /* 0x000fe20000010826 */
[----:B------:R-:W-:Y:S01]  /*5b90*/  SHF.R.U32.HI R9, RZ, 0x18, R44 ;  /* 0x00000018ff097819 */ /* 0x000fe2000001162c */
[----:B------:R-:W-:Y:S01]  /*5ba0*/  IMAD.MOV.U32 R104, RZ, RZ, R78 ;  /* 0x000000ffff687224 */ /* 0x000fe200078e004e */
[----:B------:R-:W-:Y:S01]  /*5bb0*/  FMNMX.FTZ R0, R125, R0, !PT ;  /* 0x000000007d007209 */ /* 0x000fe20007810000 */
[----:B------:R3:W5:Y:S01]  /*5bc0*/  MUFU.EX2 R246, R3 ;  /* 0x0000000300f67308 */ /* 0x0007620000000800 */
[----:B------:R-:W-:Y:S01]  /*5bd0*/  @!P4 PRMT R206, R127, 0x5410, RZ ;  /* 0x000054107fcec816 */ /* 0x000fe200000000ff */
[----:B------:R-:W-:Y:S01]  /*5be0*/  IMAD.MOV.U32 R127, RZ, RZ, R80 ;  /* 0x000000ffff7f7224 */ /* 0x000fe200078e0050 */
[----:B------:R-:W-:-:S02]  /*5bf0*/  FMNMX.FTZ R0, R136, R0, !PT ;  /* 0x0000000088007209 */ /* 0x000fc40007810000 */
[----:B------:R-:W-:Y:S02]  /*5c00*/  ISETP.GE.U32.AND P4, PT, R237, R9, PT ;  /* 0x00000009ed00720c */ /* 0x000fe40003f86070 */
[----:B------:R-:W-:Y:S02]  /*5c10*/  FMNMX.FTZ R0, R137, R0, !PT ;  /* 0x0000000089007209 */ /* 0x000fe40007810000 */
[----:B----4-:R-:W-:Y:S02]  /*5c20*/  FMNMX.FTZ R68, R68, R4, !PT ;  /* 0x0000000444447209 */ /* 0x010fe40007810000 */
[----:B------:R-:W-:Y:S02]  /*5c30*/  FMNMX.FTZ R0, R130, R0, !PT ;  /* 0x0000000082007209 */ /* 0x000fe40007810000 */
[----:B------:R-:W-:Y:S01]  /*5c40*/  SHF.R.U32.HI R10, RZ, 0x10, R44 ;  /* 0x00000010ff0a7819 */ /* 0x000fe2000001162c */
[----:B------:R-:W4:Y:S01]  /*5c50*/  SHFL.BFLY PT, R7, R68, 0x1, 0x1f ;  /* 0x0c201f0044077f89 */ /* 0x000f2200000e0000 */
[----:B------:R-:W-:-:S02]  /*5c60*/  ISETP.GE.U32.AND P5, PT, R237, R17, PT ;  /* 0x00000011ed00720c */ /* 0x000fc40003fa6070 */
[----:B---3--:R-:W-:Y:S02]  /*5c70*/  LOP3.LUT R3, R29, 0xff, RZ, 0xc0, !PT ;  /* 0x000000ff1d037812 */ /* 0x008fe400078ec0ff */
[----:B-----5:R-:W-:Y:S02]  /*5c80*/  F2FP.BF16.PACK_AB R4, R246, R247 ;  /* 0x000000f7f604723e */ /* 0x020fe400000010ff */
[----:B------:R-:W-:Y:S02]  /*5c90*/  PRMT R28, R3, 0x5410, R28 ;  /* 0x00005410031c7816 */ /* 0x000fe4000000001c */
[----:B------:R-:W-:Y:S02]  /*5ca0*/  FMNMX.FTZ R3, R132, R0, !PT ;  /* 0x0000000084037209 */ /* 0x000fe40007810000 */
[----:B------:R-:W-:Y:S02]  /*5cb0*/  SHF.R.U32.HI R0, RZ, 0x8, R8 ;  /* 0x00000008ff007819 */ /* 0x000fe40000011608 */
[----:B------:R-:W-:-:S02]  /*5cc0*/  FMNMX.FTZ R3, R147, R3, !PT ;  /* 0x0000000393037209 */ /* 0x000fc40007810000 */
[----:B------:R-:W-:Y:S02]  /*5cd0*/  LOP3.LUT R0, R0, 0xffff, RZ, 0xc0, !PT ;  /* 0x0000ffff00007812 */ /* 0x000fe400078ec0ff */
[----:B------:R-:W-:Y:S02]  /*5ce0*/  PRMT R189, R4, 0x7610, R189 ;  /* 0x0000761004bd7816 */ /* 0x000fe400000000bd */
[----:B------:R-:W-:Y:S02]  /*5cf0*/  ISETP.GE.U32.AND P2, PT, R237, R0, PT ;  /* 0x00000000ed00720c */ /* 0x000fe40003f46070 */
[----:B------:R-:W-:Y:S01]  /*5d00*/  FMNMX.FTZ R0, R146, R3, !PT ;  /* 0x0000000392007209 */ /* 0x000fe20007810000 */
[----:B------:R-:W-:Y:S01]  /*5d10*/  @!P3 HFMA2.BF16_V2 R128, -RZ.H0_H0, RZ.H0_H0, -R189.H0_H0 ;  /* 0x200000ffff80b231 */ /* 0x000fe200003409bd */
[----:B------:R-:W-:Y:S01]  /*5d20*/  PRMT R187, R4, 0x7632, R187 ;  /* 0x0000763204bb7816 */ /* 0x000fe200000000bb */
[----:B------:R-:W-:Y:S01]  /*5d30*/  FFMA.FTZ R4, R111, c[0x0][0x23c], -R39 ;  /* 0x00008f006f047a23 */ /* 0x000fe20000010827 */
[----:B------:R-:W-:Y:S01]  /*5d40*/  FMNMX.FTZ R0, R143, R0, !PT ;  /* 0x000000008f007209 */ /* 0x000fe20007810000 */
[----:B------:R-:W-:Y:S01]  /*5d50*/  IMAD R111, R237, 0x10000, R237 ;  /* 0x00010000ed6f7824 */ /* 0x000fe200078e02ed */
[----:B------:R-:W-:Y:S01]  /*5d60*/  LOP3.LUT R3, R20, 0xff, RZ, 0xc0, !PT ;  /* 0x000000ff14037812 */ /* 0x000fe200078ec0ff */
[----:B------:R3:W-:Y:S01]  /*5d70*/  MUFU.EX2 R244, R4 ;  /* 0x0000000400f47308 */ /* 0x0007e20000000800 */
[----:B------:R-:W-:-:S02]  /*5d80*/  FMNMX.FTZ R0, R141, R0, !PT ;  /* 0x000000008d007209 */ /* 0x000fc40007810000 */
[----:B------:R-:W-:Y:S01]  /*5d90*/  PRMT R38, R189, 0x5410, R187 ;  /* 0x00005410bd267816 */ /* 0x000fe200000000bb */
[----:B------:R-:W-:Y:S01]  /*5da0*/  @!P2 HFMA2.BF16_V2 R129, -RZ.H0_H0, RZ.H0_H0, -R187.H0_H0 ;  /* 0x200000ffff81a231 */ /* 0x000fe200003409bb */
[----:B------:R-:W-:Y:S02]  /*5db0*/  FMNMX.FTZ R71, R115, R0, !PT ;  /* 0x0000000073477209 */ /* 0x000fe40007810000 */
[----:B------:R-:W-:Y:S01]  /*5dc0*/  @!P3 PRMT R189, R128, 0x5410, RZ ;  /* 0x0000541080bdb816 */ /* 0x000fe200000000ff */
[----:B------:R-:W-:Y:S01]  /*5dd0*/  IMAD.MOV.U32 R128, RZ, RZ, R81 ;  /* 0x000000ffff807224 */ /* 0x000fe200078e0051 */
[----:B------:R-:W-:Y:S02]  /*5de0*/  FMNMX.FTZ R71, R52, R71, !PT ;  /* 0x0000004734477209 */ /* 0x000fe40007810000 */
[----:B------:R-:W-:Y:S01]  /*5df0*/  ISETP.GE.U32.AND P3, PT, R237, R3, PT ;  /* 0x00000003ed00720c */ /* 0x000fe20003f66070 */
[----:B------:R-:W-:Y:S01]  /*5e00*/  FFMA.FTZ R3, R106, c[0x0][0x23c], -R39 ;  /* 0x00008f006a037a23 */ /* 0x000fe20000010827 */
[----:B------:R-:W-:-:S02]  /*5e10*/  FMNMX.FTZ R71, R97, R71, !PT ;  /* 0x0000004761477209 */ /* 0x000fc40007810000 */
[----:B----4-:R-:W-:Y:S01]  /*5e20*/  FMNMX.FTZ R68, R68, R7, !PT ;  /* 0x0000000744447209 */ /* 0x010fe20007810000 */
[----:B------:R4:W5:Y:S01]  /*5e30*/  MUFU.EX2 R236, R3 ;  /* 0x0000000300ec7308 */ /* 0x0009620000000800 */
[----:B------:R-:W-:Y:S02]  /*5e40*/  FMNMX.FTZ R71, R94, R71, !PT ;  /* 0x000000475e477209 */ /* 0x000fe40007810000 */
[----:B------:R-:W-:Y:S02]  /*5e50*/  LOP3.LUT R0, R15, 0xffff, RZ, 0xc0, !PT ;  /* 0x0000ffff0f007812 */ /* 0x000fe400078ec0ff */
[----:B------:R-:W-:Y:S01]  /*5e60*/  @!P2 PRMT R187, R129, 0x5410, RZ ;  /* 0x0000541081bba816 */ /* 0x000fe200000000ff */
[----:B------:R-:W1:Y:S01]  /*5e70*/  SHFL.BFLY PT, R9, R71, 0x2, 0x1f ;  /* 0x0c401f0047097f89 */ /* 0x000e6200000e0000 */
[----:B---3--:R-:W-:Y:S01]  /*5e80*/  LOP3.LUT R4, R15, 0xff, RZ, 0xc0, !PT ;  /* 0x000000ff0f047812 */ /* 0x008fe200078ec0ff */
[----:B------:R-:W-:Y:S01]  /*5e90*/  IMAD.MOV.U32 R129, RZ, RZ, R240 ;  /* 0x000000ffff817224 */ /* 0x000fe200078e00f0 */
[----:B------:R-:W-:-:S02]  /*5ea0*/  SHF.R.U32.HI R0, RZ, 0x8, R0 ;  /* 0x00000008ff007819 */ /* 0x000fc40000011600 */
[----:B------:R-:W-:Y:S02]  /*5eb0*/  FSETP.NEU.FTZ.AND P2, PT, R68, -INF , PT ;  /* 0xff8000004400780b */ /* 0x000fe40003f5d000 */
[----:B------:R-:W-:Y:S02]  /*5ec0*/  LOP3.LUT R7, R10, 0xff, RZ, 0xc0, !PT ;  /* 0x000000ff0a077812 */ /* 0x000fe400078ec0ff */
[----:B------:R-:W-:Y:S01]  /*5ed0*/  PRMT R18, R4, 0x5410, R0 ;  /* 0x0000541004127816 */ /* 0x000fe20000000000 */
[----:B----4-:R-:W-:Y:S01]  /*5ee0*/  FMUL.FTZ R3, R68, c[0x0][0x23c] ;  /* 0x00008f0044037a20 */ /* 0x010fe20000410000 */
[--C-:B------:R-:W-:Y:S02]  /*5ef0*/  SHF.R.U32.HI R0, RZ, 0x10, R15.reuse ;  /* 0x00000010ff007819 */ /* 0x100fe4000001160f */
[----:B------:R-:W-:Y:S02]  /*5f00*/  SHF.R.U32.HI R4, RZ, 0x18, R15 ;  /* 0x00000018ff047819 */ /* 0x000fe4000001160f */
[----:B------:R-:W-:-:S02]  /*5f10*/  FSEL R3, R3, RZ, P2 ;  /* 0x000000ff03037208 */ /* 0x000fc40001000000 */
[C---:B------:R-:W-:Y:S02]  /*5f20*/  ISETP.GE.U32.AND P2, PT, R237.reuse, R7, PT ;  /* 0x00000007ed00720c */ /* 0x040fe40003f46070 */
[----:B-----5:R-:W-:Y:S01]  /*5f30*/  F2FP.BF16.PACK_AB R8, R236, R244 ;  /* 0x000000f4ec08723e */ /* 0x020fe200000010ff */
[----:B------:R-:W-:Y:S01]  /*5f40*/  FFMA.FTZ R7, R112, c[0x0][0x23c], -R3 ;  /* 0x00008f0070077a23 */ /* 0x000fe20000010803 */
[----:B------:R-:W-:Y:S01]  /*5f50*/  LOP3.LUT R0, R0, 0xff, RZ, 0xc0, !PT ;  /* 0x000000ff00007812 */ /* 0x000fe200078ec0ff */
[----:B------:R-:W-:Y:S01]  /*5f60*/  IMAD.MOV.U32 R112, RZ, RZ, R205 ;  /* 0x000000ffff707224 */ /* 0x000fe200078e00cd */
[----:B------:R-:W-:Y:S01]  /*5f70*/  PRMT R171, R8, 0x7610, R171 ;  /* 0x0000761008ab7816 */ /* 0x000fe200000000ab */
[----:B------:R-:W-:Y:S01]  /*5f80*/  MUFU.EX2 R91, R7 ;  /* 0x00000007005b7308 */ /* 0x000fe20000000800 */
[----:B------:R-:W-:Y:S01]  /*5f90*/  PRMT R17, R0, 0x5410, R4 ;  /* 0x0000541000117816 */ /* 0x000fe20000000004 */
[----:B------:R-:W-:Y:S01]  /*5fa0*/  FFMA.FTZ R4, R116, c[0x0][0x23c], -R3 ;  /* 0x00008f0074047a23 */ /* 0x000fe20000010803 */
[----:B------:R-:W-:Y:S01]  /*5fb0*/  SHF.R.U32.HI R0, RZ, 0x8, R21 ;  /* 0x00000008ff007819 */ /* 0x000fe20000011615 */
[----:B------:R-:W-:Y:S01]  /*5fc0*/  IMAD.MOV.U32 R116, RZ, RZ, R228 ;  /* 0x000000ffff747224 */ /* 0x000fe200078e00e4 */
[----:B------:R-:W-:Y:S01]  /*5fd0*/  ISETP.GE.U32.AND P0, PT, R237, R19, PT ;  /* 0x00000013ed00720c */ /* 0x000fe20003f06070 */
[----:B------:R-:W-:Y:S01]  /*5fe0*/  @!P2 HFMA2.BF16_V2 R133, -RZ.H0_H0, RZ.H0_H0, -R171.H0_H0 ;  /* 0x200000ffff85a231 */ /* 0x000fe200003409ab */
[----:B------:R-:W-:Y:S01]  /*5ff0*/  PRMT R170, R8, 0x7632, R170 ;  /* 0x0000763208aa7816 */ /* 0x000fe200000000aa */
[----:B------:R3:W4:Y:S01]  /*6000*/  MUFU.EX2 R89, R4 ;  /* 0x0000000400597308 */ /* 0x0007220000000800 */
[----:B------:R-:W-:-:S02]  /*6010*/  PRMT R19, R33, 0x5410, R0 ;  /* 0x0000541021137816 */ /* 0x000fc40000000000 */
[----:B------:R-:W-:Y:S01]  /*6020*/  LOP3.LUT R0, R13, 0xff, RZ, 0xc0, !PT ;  /* 0x000000ff0d007812 */ /* 0x000fe200078ec0ff */
[----:B------:R-:W-:Y:S01]  /*6030*/  @!P4 HFMA2.BF16_V2 R135, -RZ.H0_H0, RZ.H0_H0, -R170.H0_H0 ;  /* 0x200000ffff87c231 */ /* 0x000fe200003409aa */
[----:B-1----:R-:W-:Y:S02]  /*6040*/  FMNMX.FTZ R71, R71, R9, !PT ;  /* 0x0000000947477209 */ /* 0x002fe40007810000 */
[----:B------:R-:W-:Y:S02]  /*6050*/  PRMT R245, R171, 0x5410, R170 ;  /* 0x00005410abf57816 */ /* 0x000fe400000000aa */
[----:B------:R-:W-:Y:S01]  /*6060*/  @!P2 PRMT R171, R133, 0x5410, RZ ;  /* 0x0000541085aba816 */ /* 0x000fe200000000ff */
[----:B------:R-:W1:Y:S01]  /*6070*/  SHFL.BFLY PT, R8, R71, 0x1, 0x1f ;  /* 0x0c201f0047087f89 */ /* 0x000e6200000e0000 */
[----:B------:R-:W-:Y:S01]  /*6080*/  ISETP.GE.U32.AND P2, PT, R237, R0, PT ;  /* 0x00000000ed00720c */ /* 0x000fe20003f46070 */
[----:B------:R-:W-:Y:S01]  /*6090*/  IMAD.MOV.U32 R133, RZ, RZ, R204 ;  /* 0x000000ffff857224 */ /* 0x000fe200078e00cc */
[----:B------:R-:W-:-:S02]  /*60a0*/  LOP3.LUT R0, R13, 0xffff, RZ, 0xc0, !PT ;  /* 0x0000ffff0d007812 */ /* 0x000fc400078ec0ff */
[----:B------:R-:W-:Y:S01]  /*60b0*/  @!P4 PRMT R170, R135, 0x5410, RZ ;  /* 0x0000541087aac816 */ /* 0x000fe200000000ff */
[----:B------:R-:W-:Y:S01]  /*60c0*/  IMAD.MOV.U32 R135, RZ, RZ, R173 ;  /* 0x000000ffff877224 */ /* 0x000fe200078e00ad */
[----:B---3--:R-:W-:Y:S02]  /*60d0*/  LOP3.LUT R4, R34, 0xff, RZ, 0xc0, !PT ;  /* 0x000000ff22047812 */ /* 0x008fe400078ec0ff */
[----:B------:R-:W-:Y:S02]  /*60e0*/  SHF.R.U32.HI R0, RZ, 0x8, R0 ;  /* 0x00000008ff007819 */ /* 0x000fe40000011600 */
[----:B------:R-:W-:Y:S02]  /*60f0*/  PRMT R24, R4, 0x5410, R36 ;  /* 0x0000541004187816 */ /* 0x000fe40000000024 */
[----:B------:R-:W-:Y:S02]  /*6100*/  LOP3.LUT R0, R0, 0xffff, RZ, 0xc0, !PT ;  /* 0x0000ffff00007812 */ /* 0x000fe400078ec0ff */
[----:B----4-:R-:W-:-:S02]  /*6110*/  F2FP.BF16.PACK_AB R4, R89, R91 ;  /* 0x0000005b5904723e */ /* 0x010fc400000010ff */
[----:B------:R-:W-:Y:S02]  /*6120*/  ISETP.GE.U32.AND P4, PT, R237, R0, PT ;  /* 0x00000000ed00720c */ /* 0x000fe40003f86070 */
[C---:B------:R-:W-:Y:S02]  /*6130*/  PRMT R169, R4.reuse, 0x7610, R169 ;  /* 0x0000761004a97816 */ /* 0x040fe400000000a9 */
[----:B------:R-:W-:Y:S02]  /*6140*/  SHF.R.U32.HI R0, RZ, 0x8, R40 ;  /* 0x00000008ff007819 */ /* 0x000fe40000011628 */
[----:B------:R-:W-:Y:S01]  /*6150*/  PRMT R168, R4, 0x7632, R168 ;  /* 0x0000763204a87816 */ /* 0x000fe200000000a8 */
[----:B------:R-:W-:Y:S01]  /*6160*/  @!P2 HFMA2.BF16_V2 R138, -RZ.H0_H0, RZ.H0_H0, -R169.H0_H0 ;  /* 0x200000ffff8aa231 */ /* 0x000fe200003409a9 */
[----:B------:R-:W-:Y:S02]  /*6170*/  PRMT R20, R41, 0x5410, R0 ;  /* 0x0000541029147816 */ /* 0x000fe40000000000 */
[----:B------:R-:W-:-:S02]  /*6180*/  LOP3.LUT R7, R42, 0xff, RZ, 0xc0, !PT ;  /* 0x000000ff2a077812 */ /* 0x000fc400078ec0ff */
[----:B------:R-:W-:Y:S01]  /*6190*/  SHF.R.U32.HI R0, RZ, 0x18, R13 ;  /* 0x00000018ff007819 */ /* 0x000fe2000001160d */
[----:B------:R-:W-:Y:S01]  /*61a0*/  @!P4 HFMA2.BF16_V2 R139, -RZ.H0_H0, RZ.H0_H0, -R168.H0_H0 ;  /* 0x200000ffff8bc231 */ /* 0x000fe200003409a8 */
[----:B------:R-:W-:Y:S02]  /*61b0*/  PRMT R36, R169, 0x5410, R168 ;  /* 0x00005410a9247816 */ /* 0x000fe400000000a8 */
[----:B------:R-:W-:Y:S02]  /*61c0*/  @!P2 PRMT R169, R138, 0x5410, RZ ;  /* 0x000054108aa9a816 */ /* 0x000fe400000000ff */
[----:B------:R-:W-:Y:S01]  /*61d0*/  PRMT R23, R7, 0x5410, R43 ;  /* 0x0000541007177816 */ /* 0x000fe2000000002b */
[----:B------:R-:W-:Y:S01]  /*61e0*/  FFMA.FTZ R7, R121, c[0x0][0x23c], -R3 ;  /* 0x00008f0079077a23 */ /* 0x000fe20000010803 */
[----:B------:R-:W-:Y:S02]  /*61f0*/  ISETP.GE.U32.AND P2, PT, R237, R0, PT ;  /* 0x00000000ed00720c */ /* 0x000fe40003f46070 */
[----:B-1----:R-:W-:Y:S01]  /*6200*/  FMNMX.FTZ R71, R71, R8, !PT ;  /* 0x0000000847477209 */ /* 0x002fe20007810000 */
[----:B------:R1:W-:Y:S01]  /*6210*/  MUFU.EX2 R85, R7 ;  /* 0x0000000700557308 */ /* 0x0003e20000000800 */
[----:B------:R-:W-:-:S02]  /*6220*/  LOP3.LUT R0, R32, 0xff, RZ, 0xc0, !PT ;  /* 0x000000ff20007812 */ /* 0x000fc400078ec0ff */
[----:B------:R-:W-:Y:S01]  /*6230*/  SHF.R.U32.HI R9, RZ, 0x10, R12 ;  /* 0x00000010ff097819 */ /* 0x000fe2000001160c */
[----:B------:R-:W-:Y:S01]  /*6240*/  FMUL.FTZ R8, R71, c[0x0][0x23c] ;  /* 0x00008f0047087a20 */ /* 0x000fe20000410000 */
[----:B------:R-:W-:Y:S02]  /*6250*/  SHF.R.U32.HI R4, RZ, 0x8, R31 ;  /* 0x00000008ff047819 */ /* 0x000fe4000001161f */
[----:B------:R-:W-:Y:S01]  /*6260*/  LOP3.LUT R57, R11, UR8, R46, 0x96, !PT ;  /* 0x000000080b397c12 */ /* 0x000fe2000f8e962e */
[----:B------:R-:W-:Y:S01]  /*6270*/  FFMA.FTZ R11, R120, c[0x0][0x23c], -R3 ;  /* 0x00008f00780b7a23 */ /* 0x000fe20000010803 */
[----:B------:R-:W-:Y:S01]  /*6280*/  PRMT R25, R0, 0x5410, R35 ;  /* 0x0000541000197816 */ /* 0x000fe20000000023 */
[----:B------:R-:W-:Y:S01]  /*6290*/  IMAD.SHL.U32 R173, R6, 0x2, RZ ;  /* 0x0000000206ad7824 */ /* 0x000fe200078e00ff */
[----:B------:R-:W-:Y:S01]  /*62a0*/  PRMT R21, R37, 0x5410, R4 ;  /* 0x0000541025157816 */ /* 0x000fe20000000004 */
[----:B------:R3:W-:Y:S01]  /*62b0*/  MUFU.EX2 R92, R11 ;  /* 0x0000000b005c7308 */ /* 0x0007e20000000800 */
[----:B------:R-:W-:Y:S01]  /*62c0*/  @!P4 PRMT R168, R139, 0x5410, RZ ;  /* 0x000054108ba8c816 */ /* 0x000fe200000000ff */
[----:B------:R-:W-:Y:S01]  /*62d0*/  IMAD.MOV.U32 R121, RZ, RZ, R38 ;  /* 0x000000ffff797224 */ /* 0x000fe200078e0026 */
[----:B------:R-:W-:Y:S01]  /*62e0*/  LOP3.LUT R0, R12, 0xffff, RZ, 0xc0, !PT ;  /* 0x0000ffff0c007812 */ /* 0x000fe200078ec0ff */
[----:B-1----:R-:W-:Y:S01]  /*62f0*/  FFMA.FTZ R7, R122, c[0x0][0x23c], -R3 ;  /* 0x00008f007a077a23 */ /* 0x002fe20000010803 */
[----:B------:R-:W-:Y:S01]  /*6300*/  SHF.R.U32.HI R4, RZ, 0x10, R13 ;  /* 0x00000010ff047819 */ /* 0x000fe2000001160d */
[----:B------:R-:W-:Y:S01]  /*6310*/  IMAD.MOV.U32 R120, RZ, RZ, R242 ;  /* 0x000000ffff787224 */ /* 0x000fe200078e00f2 */
[----:B------:R-:W-:Y:S01]  /*6320*/  FSETP.NEU.FTZ.AND P4, PT, R71, -INF , PT ;  /* 0xff8000004700780b */ /* 0x000fe20003f9d000 */
[----:B------:R1:W-:Y:S01]  /*6330*/  MUFU.EX2 R86, R7 ;  /* 0x0000000700567308 */ /* 0x0003e20000000800 */
[----:B------:R-:W-:Y:S01]  /*6340*/  LOP3.LUT R13, R12, 0xff, RZ, 0xc0, !PT ;  /* 0x000000ff0c0d7812 */ /* 0x000fe200078ec0ff */
[----:B------:R-:W-:Y:S01]  /*6350*/  IMAD.MOV.U32 R122, RZ, RZ, R241 ;  /* 0x000000ffff7a7224 */ /* 0x000fe200078e00f1 */
[----:B------:R-:W-:-:S02]  /*6360*/  LOP3.LUT R10, R4, 0xff, RZ, 0xc0, !PT ;  /* 0x000000ff040a7812 */ /* 0x000fc400078ec0ff */
[----:B------:R-:W-:Y:S02]  /*6370*/  SHF.R.U32.HI R12, RZ, 0x18, R12 ;  /* 0x00000018ff0c7819 */ /* 0x000fe4000001160c */
[----:B------:R-:W-:Y:S02]  /*6380*/  LOP3.LUT R4, R9, 0xff, RZ, 0xc0, !PT ;  /* 0x000000ff09047812 */ /* 0x000fe400078ec0ff */
[----:B------:R-:W-:Y:S02]  /*6390*/  SHF.R.U32.HI R9, RZ, 0x10, R16 ;  /* 0x00000010ff097819 */ /* 0x000fe40000011610 */
[----:B------:R-:W-:Y:S02]  /*63a0*/  PRMT R12, R4, 0x5410, R12 ;  /* 0x00005410040c7816 */ /* 0x000fe4000000000c */
[----:B------:R-:W-:Y:S02]  /*63b0*/  LOP3.LUT R4, R16, 0xffff, RZ, 0xc0, !PT ;  /* 0x0000ffff10047812 */ /* 0x000fe400078ec0ff */
[----:B---3--:R-:W-:-:S02]  /*63c0*/  SHF.R.U32.HI R11, RZ, 0x18, R16 ;  /* 0x00000018ff0b7819 */ /* 0x008fc40000011610 */
[----:B-1----:R-:W-:Y:S02]  /*63d0*/  SHF.R.U32.HI R7, RZ, 0x8, R0 ;  /* 0x00000008ff077819 */ /* 0x002fe40000011600 */
[----:B------:R-:W-:Y:S02]  /*63e0*/  FSEL R0, R8, RZ, P4 ;  /* 0x000000ff08007208 */ /* 0x000fe40002000000 */
[----:B------:R-:W-:Y:S02]  /*63f0*/  PRMT R13, R13, 0x5410, R7 ;  /* 0x000054100d0d7816 */ /* 0x000fe40000000007 */
[----:B------:R-:W-:Y:S01]  /*6400*/  ISETP.GE.U32.AND P4, PT, R237, R10, PT ;  /* 0x0000000aed00720c */ /* 0x000fe20003f86070 */
[--C-:B------:R-:W-:Y:S01]  /*6410*/  FFMA.FTZ R7, R124, c[0x0][0x23c], -R0.reuse ;  /* 0x00008f007c077a23 */ /* 0x100fe20000010800 */
[----:B------:R-:W-:Y:S01]  /*6420*/  LOP3.LUT R10, R16, 0xff, RZ, 0xc0, !PT ;  /* 0x000000ff100a7812 */ /* 0x000fe200078ec0ff */
[----:B------:R-:W-:Y:S01]  /*6430*/  FFMA.FTZ R8, R125, c[0x0][0x23c], -R0 ;  /* 0x00008f007d087a23 */ /* 0x000fe20000010800 */
[----:B------:R-:W-:Y:S01]  /*6440*/  LOP3.LUT R9, R9, 0xff, RZ, 0xc0, !PT ;  /* 0x000000ff09097812 */ /* 0x000fe200078ec0ff */
[----:B------:R1:W-:Y:S01]  /*6450*/  MUFU.EX2 R78, R7 ;  /* 0x00000007004e7308 */ /* 0x0003e20000000800 */
[----:B------:R-:W-:-:S02]  /*6460*/  IMAD.MOV.U32 R125, RZ, RZ, R72 ;  /* 0x000000ffff7d7224 */ /* 0x000fc400078e0048 */
[----:B------:R-:W-:Y:S01]  /*6470*/  IMAD.MOV.U32 R72, RZ, RZ, R77 ;  /* 0x000000ffff487224 */ /* 0x000fe200078e004d */
[----:B------:R-:W-:Y:S01]  /*6480*/  PRMT R11, R9, 0x5410, R11 ;  /* 0x00005410090b7816 */ /* 0x000fe2000000000b */
[----:B------:R-:W-:Y:S02]  /*6490*/  FFMA.FTZ R9, R119, c[0x0][0x23c], -R0 ;  /* 0x00008f0077097a23 */ /* 0x000fe40000010800 */
[----:B------:R-:W-:Y:S01]  /*64a0*/  IMAD.MOV.U32 R124, RZ, RZ, R100 ;  /* 0x000000ffff7c7224 */ /* 0x000fe200078e0064 */
[----:B------:R3:W4:Y:S01]  /*64b0*/  MUFU.EX2 R77, R8 ;  /* 0x00000008004d7308 */ /* 0x0007220000000800 */
[----:B------:R-:W-:Y:S01]  /*64c0*/  IMAD.MOV.U32 R119, RZ, RZ, R243 ;  /* 0x000000ffff777224 */ /* 0x000fe200078e00f3 */
[----:B-1----:R-:W-:-:S06]  /*64d0*/  SHF.R.U32.HI R7, RZ, 0x8, R4 ;  /* 0x00000008ff077819 */ /* 0x002fcc0000011604 */
[----:B------:R1:W-:Y:S01]  /*64e0*/  MUFU.EX2 R29, R9 ;  /* 0x00000009001d7308 */ /* 0x0003e20000000800 */
[----:B------:R-:W-:Y:S02]  /*64f0*/  LOP3.LUT R4, R14, 0xffff, RZ, 0xc0, !PT ;  /* 0x0000ffff0e047812 */ /* 0x000fe400078ec0ff */
[----:B------:R-:W-:Y:S02]  /*6500*/  PRMT R15, R10, 0x5410, R7 ;  /* 0x000054100a0f7816 */ /* 0x000fe40000000007 */
[----:B------:R-:W-:Y:S01]  /*6510*/  SHF.R.U32.HI R7, RZ, 0x8, R4 ;  /* 0x00000008ff077819 */ /* 0x000fe20000011604 */
[----:B---3--:R-:W-:Y:S01]  /*6520*/  FFMA.FTZ R8, R118, c[0x0][0x23c], -R0 ;  /* 0x00008f0076087a23 */ /* 0x008fe20000010800 */
[--C-:B------:R-:W-:Y:S01]  /*6530*/  SHF.R.U32.HI R4, RZ, 0x10, R14.reuse ;  /* 0x00000010ff047819 */ /* 0x100fe2000001160e */
[----:B------:R-:W-:Y:S01]  /*6540*/  IMAD.MOV.U32 R118, RZ, RZ, R101 ;  /* 0x000000ffff767224 */ /* 0x000fe200078e0065 */
[----:B------:R-:W-:Y:S01]  /*6550*/  LOP3.LUT R10, R14, 0xff, RZ, 0xc0, !PT ;  /* 0x000000ff0e0a7812 */ /* 0x000fe200078ec0ff */
[----:B------:R3:W5:Y:S03]  /*6560*/  MUFU.EX2 R31, R8 ;  /* 0x00000008001f7308 */ /* 0x0007660000000800 */
[----:B------:R-:W-:Y:S01]  /*6570*/  PRMT R16, R10, 0x5410, R7 ;  /* 0x000054100a107816 */ /* 0x000fe20000000007 */
[----:B------:R-:W-:Y:S01]  /*6580*/  HSET2.LE.AND R7, R18, R111, PT ;  /* 0x0000006f12077233 */ /* 0x000fe20003803000 */
[----:B-1----:R-:W-:Y:S01]  /*6590*/  FFMA.FTZ R9, R126, c[0x0][0x23c], -R3 ;  /* 0x00008f007e097a23 */ /* 0x002fe20000010803 */
[----:B------:R-:W-:Y:S01]  /*65a0*/  SHF.R.U32.HI R10, RZ, 0x18, R14 ;  /* 0x00000018ff0a7819 */ /* 0x000fe2000001160e */
[----:B------:R-:W-:-:S02]  /*65b0*/  IMAD.MOV.U32 R126, RZ, RZ, R233 ;  /* 0x000000ffff7e7224 */ /* 0x000fc400078e00e9 */
[----:B------:R1:W1:Y:S01]  /*65c0*/  MUFU.EX2 R233, R9 ;  /* 0x0000000900e97308 */ /* 0x0002620000000800 */
[----:B------:R-:W-:Y:S02]  /*65d0*/  LOP3.LUT R44, R7, R155, RZ, 0xc0, !PT ;  /* 0x0000009b072c7212 */ /* 0x000fe400078ec0ff */
[----:B----4-:R-:W-:Y:S02]  /*65e0*/  F2FP.BF16.PACK_AB R7, R77, R78 ;  /* 0x0000004e4d07723e */ /* 0x010fe400000010ff */
[----:B---3--:R-:W-:Y:S01]  /*65f0*/  LOP3.LUT R8, R4, 0xff, RZ, 0xc0, !PT ;  /* 0x000000ff04087812 */ /* 0x008fe200078ec0ff */
[--C-:B------:R-:W-:Y:S01]  /*6600*/  HSET2.LE.AND R4, R17, R111.reuse, PT ;  /* 0x0000006f11047233 */ /* 0x100fe20003803000 */
[C---:B------:R-:W-:Y:S02]  /*6610*/  PRMT R165, R7.reuse, 0x7610, R165 ;  /* 0x0000761007a57816 */ /* 0x040fe400000000a5 */
[----:B------:R-:W-:Y:S02]  /*6620*/  PRMT R14, R8, 0x5410, R10 ;  /* 0x00005410080e7816 */ /* 0x000fe4000000000a */
[----:B------:R-:W-:Y:S01]  /*6630*/  LOP3.LUT R45, R4, R154, RZ, 0xc0, !PT ;  /* 0x0000009a042d7212 */ /* 0x000fe200078ec0ff */
[--C-:B------:R-:W-:Y:S01]  /*6640*/  HSET2.LE.AND R4, R27, R111.reuse, PT ;  /* 0x0000006f1b047233 */ /* 0x100fe20003803000 */
[----:B------:R-:W-:Y:S01]  /*6650*/  F2FP.BF16.PACK_AB R8, R86, R85 ;  /* 0x000000555608723e */ /* 0x000fe200000010ff */
[--C-:B-1----:R-:W-:Y:S01]  /*6660*/  HSET2.LE.AND R9, R28, R111.reuse, PT ;  /* 0x0000006f1c097233 */ /* 0x102fe20003803000 */
[----:B------:R-:W-:Y:S01]  /*6670*/  PRMT R164, R7, 0x7632, R164 ;  /* 0x0000763207a47816 */ /* 0x000fe200000000a4 */
[--C-:B------:R-:W-:Y:S01]  /*6680*/  HSET2.LE.AND R7, R12, R111.reuse, PT ;  /* 0x0000006f0c077233 */ /* 0x100fe20003803000 */
[----:B------:R-:W-:Y:S01]  /*6690*/  LOP3.LUT R46, R4, R153, RZ, 0xc0, !PT ;  /* 0x00000099042e7212 */ /* 0x000fe200078ec0ff */
[----:B------:R-:W-:Y:S01]  /*66a0*/  FFMA.FTZ R4, R131, c[0x0][0x23c], -R3 ;  /* 0x00008f0083047a23 */ /* 0x000fe20000010803 */
[C---:B------:R-:W-:Y:S01]  /*66b0*/  PRMT R167, R8.reuse, 0x7610, R167 ;  /* 0x0000761008a77816 */ /* 0x040fe200000000a7 */
[----:B------:R-:W-:Y:S01]  /*66c0*/  IMAD.MOV.U32 R131, RZ, RZ, R72 ;  /* 0x000000ffff837224 */ /* 0x000fe200078e0048 */
[----:B------:R-:W-:Y:S01]  /*66d0*/  PRMT R166, R8, 0x7632, R166 ;  /* 0x0000763208a67816 */ /* 0x000fe200000000a6 */
[--C-:B------:R-:W-:Y:S01]  /*66e0*/  HSET2.LE.AND R8, R13, R111.reuse, PT ;  /* 0x0000006f0d087233 */ /* 0x100fe20003803000 */
[----:B------:R1:W-:Y:S01]  /*66f0*/  MUFU.EX2 R27, R4 ;  /* 0x00000004001b7308 */ /* 0x0003e20000000800 */
[----:B------:R-:W-:Y:S01]  /*6700*/  LOP3.LUT R41, R7, R74, RZ, 0xc0, !PT ;  /* 0x0000004a07297212 */ /* 0x000fe200078ec0ff */
[----:B------:R-:W-:Y:S01]  /*6710*/  HSET2.LE.AND R7, R24, R111, PT ;  /* 0x0000006f18077233 */ /* 0x000fe20003803000 */
[----:B------:R-:W-:Y:S01]  /*6720*/  LOP3.LUT R47, R9, R152, RZ, 0xc0, !PT ;  /* 0x00000098092f7212 */ /* 0x000fe200078ec0ff */
[----:B------:R-:W-:Y:S01]  /*6730*/  FFMA.FTZ R9, R134, c[0x0][0x23c], -R3 ;  /* 0x00008f0086097a23 */ /* 0x000fe20000010803 */
[----:B------:R-:W-:Y:S01]  /*6740*/  LOP3.LUT R40, R8, R75, RZ, 0xc0, !PT ;  /* 0x0000004b08287212 */ /* 0x000fe200078ec0ff */
[----:B------:R-:W-:Y:S01]  /*6750*/  FFMA.FTZ R8, R130, c[0x0][0x23c], -R0 ;  /* 0x00008f0082087a23 */ /* 0x000fe20000010800 */
[----:B------:R-:W-:Y:S01]  /*6760*/  LOP3.LUT R43, R7, R60, RZ, 0xc0, !PT ;  /* 0x0000003c072b7212 */ /* 0x000fe200078ec0ff */
[----:B------:R-:W-:Y:S01]  /*6770*/  IMAD.MOV.U32 R130, RZ, RZ, R84 ;  /* 0x000000ffff827224 */ /* 0x000fe200078e0054 */
[----:B------:R-:W-:Y:S01]  /*6780*/  PRMT R7, R167, 0x5410, R166 ;  /* 0x00005410a7077816 */ /* 0x000fe200000000a6 */
[----:B------:R3:W-:Y:S01]  /*6790*/  MUFU.EX2 R84, R8 ;  /* 0x0000000800547308 */ /* 0x0007e20000000800 */
[----:B------:R-:W-:Y:S01]  /*67a0*/  IMAD.MOV.U32 R134, RZ, RZ, R82 ;  /* 0x000000ffff867224 */ /* 0x000fe200078e0052 */
[----:B-----5:R-:W-:Y:S01]  /*67b0*/  F2FP.BF16.PACK_AB R10, R29, R31 ;  /* 0x0000001f1d0a723e */ /* 0x020fe200000010ff */
[----:B------:R-:W-:Y:S01]  /*67c0*/  IMAD.MOV.U32 R28, RZ, RZ, R73 ;  /* 0x000000ffff1c7224 */ /* 0x000fe200078e0049 */
[----:B------:R-:W-:Y:S01]  /*67d0*/  @!P0 HFMA2.BF16_V2 R195, -RZ.H0_H0, RZ.H0_H0, -R167.H0_H0 ;  /* 0x200000ffffc38231 */ /* 0x000fe200003409a7 */
[----:B------:R-:W-:Y:S01]  /*67e0*/  LDSM.16.MT88.4 R72, [R173+0x6800] ;  /* 0x00680000ad48783b */ /* 0x000fe20000004200 */
[----:B-1----:R-:W-:Y:S01]  /*67f0*/  HSET2.LE.AND R4, R19, R111, PT ;  /* 0x0000006f13047233 */ /* 0x002fe20003803000 */
[----:B------:R-:W-:-:S04]  /*6800*/  PRMT R161, R10, 0x7610, R161 ;  /* 0x000076100aa17816 */ /* 0x000fc800000000a1 */
[----:B------:R-:W-:Y:S01]  /*6810*/  LOP3.LUT R42, R4, R61, RZ, 0xc0, !PT ;  /* 0x0000003d042a7212 */ /* 0x000fe200078ec0ff */
[----:B------:R-:W-:Y:S01]  /*6820*/  @!P4 HFMA2.BF16_V2 R148, -RZ.H0_H0, RZ.H0_H0, -R161.H0_H0 ;  /* 0x200000ffff94c231 */ /* 0x000fe200003409a1 */
[----:B------:R-:W-:Y:S01]  /*6830*/  F2FP.BF16.PACK_AB R4, R233, R92 ;  /* 0x0000005ce904723e */ /* 0x000fe200000010ff */
[----:B---3--:R-:W-:-:S03]  /*6840*/  FFMA.FTZ R8, R132, c[0x0][0x23c], -R0 ;  /* 0x00008f0084087a23 */ /* 0x008fc60000010800 */
[C---:B------:R-:W-:Y:S01]  /*6850*/  PRMT R163, R4.reuse, 0x7610, R163 ;  /* 0x0000761004a37816 */ /* 0x040fe200000000a3 */
[----:B------:R1:W-:Y:S01]  /*6860*/  MUFU.EX2 R61, R9 ;  /* 0x00000009003d7308 */ /* 0x0003e20000000800 */
[----:B------:R-:W-:Y:S01]  /*6870*/  PRMT R162, R4, 0x7632, R162 ;  /* 0x0000763204a27816 */ /* 0x000fe200000000a2 */
[--C-:B------:R-:W-:Y:S01]  /*6880*/  HSET2.LE.AND R4, R20, R111.reuse, PT ;  /* 0x0000006f14047233 */ /* 0x100fe20003803000 */
[----:B------:R-:W-:Y:S02]  /*6890*/  IMAD.MOV.U32 R132, RZ, RZ, R83 ;  /* 0x000000ffff847224 */ /* 0x000fe400078e0053 */
[----:B------:R-:W3:Y:S02]  /*68a0*/  LDSM.16.MT88.4 R80, [R173+0x6000] ;  /* 0x00600000ad50783b */ /* 0x000ee40000004200 */
[----:B------:R-:W-:Y:S01]  /*68b0*/  LOP3.LUT R38, R4, R7, RZ, 0xc0, !PT ;  /* 0x0000000704267212 */ /* 0x000fe200078ec0ff */
[----:B------:R-:W4:Y:S01]  /*68c0*/  MUFU.EX2 R228, R8 ;  /* 0x0000000800e47308 */ /* 0x000f220000000800 */
[----:B------:R-:W-:-:S02]  /*68d0*/  HSET2.LE.AND R7, R23, R111, PT ;  /* 0x0000006f17077233 */ /* 0x000fc40003803000 */
[----:B------:R-:W-:Y:S01]  /*68e0*/  HSET2.LE.AND R4, R21, R111, PT ;  /* 0x0000006f15047233 */ /* 0x000fe20003803000 */
[----:B-1----:R-:W-:-:S04]  /*68f0*/  PRMT R9, R165, 0x5410, R164 ;  /* 0x00005410a5097816 */ /* 0x002fc800000000a4 */
[----:B------:R-:W-:Y:S02]  /*6900*/  LOP3.LUT R39, R7, R9, RZ, 0xc0, !PT ;  /* 0x0000000907277212 */ /* 0x000fe400078ec0ff */
[----:B------:R-:W-:-:S04]  /*6910*/  PRMT R7, R163, 0x5410, R162 ;  /* 0x00005410a3077816 */ /* 0x000fc800000000a2 */
[----:B------:R-:W-:Y:S01]  /*6920*/  LOP3.LUT R34, R4, R7, RZ, 0xc0, !PT ;  /* 0x0000000704227212 */ /* 0x000fe200078ec0ff */
[----:B------:R-:W-:Y:S01]  /*6930*/  FFMA.FTZ R7, R136, c[0x0][0x23c], -R0 ;  /* 0x00008f0088077a23 */ /* 0x000fe20000010800 */
[----:B----4-:R-:W-:-:S03]  /*6940*/  F2FP.BF16.PACK_AB R6, R228, R84 ;  /* 0x00000054e406723e */ /* 0x010fc600000010ff */
[----:B------:R1:W-:Y:S01]  /*6950*/  MUFU.EX2 R24, R7 ;  /* 0x0000000700187308 */ /* 0x0003e20000000800 */
[C---:B------:R-:W-:Y:S02]  /*6960*/  PRMT R160, R6.reuse, 0x7610, R160 ;  /* 0x0000761006a07816 */ /* 0x040fe400000000a0 */
[----:B------:R-:W-:Y:S01]  /*6970*/  PRMT R159, R6, 0x7632, R159 ;  /* 0x00007632069f7816 */ /* 0x000fe2000000009f */
[--C-:B------:R-:W-:Y:S01]  /*6980*/  HSET2.LE.AND R4, R25, R111.reuse, PT ;  /* 0x0000006f19047233 */ /* 0x100fe20003803000 */
[----:B------:R-:W-:Y:S01]  /*6990*/  PRMT R158, R10, 0x7632, R158 ;  /* 0x000076320a9e7816 */ /* 0x000fe2000000009e */
[----:B------:R-:W-:Y:S01]  /*69a0*/  HSET2.LE.AND R6, R11, R111, PT ;  /* 0x0000006f0b067233 */ /* 0x000fe20003803000 */
[----:B-1----:R-:W-:-:S04]  /*69b0*/  FFMA.FTZ R7, R137, c[0x0][0x23c], -R0 ;  /* 0x00008f0089077a23 */ /* 0x002fc80000010800 */
[----:B------:R1:W4:Y:S01]  /*69c0*/  MUFU.EX2 R60, R7 ;  /* 0x00000007003c7308 */ /* 0x0003220000000800 */
[----:B------:R-:W-:Y:S01]  /*69d0*/  HSET2.LE.AND R8, R15, R111, PT ;  /* 0x0000006f0f087233 */ /* 0x000fe20003803000 */
[----:B-1----:R-:W-:-:S04]  /*69e0*/  PRMT R7, R160, 0x5410, R159 ;  /* 0x00005410a0077816 */ /* 0x002fc8000000009f */
[----:B------:R-:W-:Y:S02]  /*69f0*/  LOP3.LUT R35, R4, R7, RZ, 0xc0, !PT ;  /* 0x0000000704237212 */ /* 0x000fe400078ec0ff */
[----:B------:R-:W-:-:S04]  /*6a00*/  PRMT R4, R161, 0x5410, R158 ;  /* 0x00005410a1047816 */ /* 0x000fc8000000009e */
[----:B------:R-:W-:Y:S02]  /*6a10*/  LOP3.LUT R37, R6, R4, RZ, 0xc0, !PT ;  /* 0x0000000406257212 */ /* 0x000fe400078ec0ff */
[----:B------:R-:W-:Y:S02]  /*6a20*/  F2FP.BF16.PACK_AB R4, R61, R27 ;  /* 0x0000001b3d04723e */ /* 0x000fe400000010ff */
[----:B------:R-:W-:Y:S02]  /*6a30*/  LOP3.LUT R36, R8, R36, RZ, 0xc0, !PT ;  /* 0x0000002408247212 */ /* 0x000fe400078ec0ff */
[C---:B------:R-:W-:Y:S02]  /*6a40*/  PRMT R157, R4.reuse, 0x7610, R157 ;  /* 0x00007610049d7816 */ /* 0x040fe4000000009d */
[----:B------:R-:W-:Y:S02]  /*6a50*/  PRMT R156, R4, 0x7632, R156 ;  /* 0x00007632049c7816 */ /* 0x000fe4000000009c */
[----:B----4-:R-:W-:Y:S01]  /*6a60*/  F2FP.BF16.PACK_AB R4, R60, R24 ;  /* 0x000000183c04723e */ /* 0x010fe200000010ff */
[----:B---3--:R-:W-:Y:S03]  /*6a70*/  HMMA.16816.F32.BF16 R8, R36, R80, RZ ;  /* 0x000000502408723c */ /* 0x008fe600000418ff */
[----:B------:R-:W-:-:S02]  /*6a80*/  PRMT R155, R4, 0x7610, R155 ;  /* 0x00007610049b7816 */ /* 0x000fc4000000009b */
[----:B------:R-:W-:Y:S01]  /*6a90*/  PRMT R154, R4, 0x7632, R154 ;  /* 0x00007632049a7816 */ /* 0x000fe2000000009a */
[--C-:B------:R-:W-:Y:S02]  /*6aa0*/  HSET2.LE.AND R4, R14, R111.reuse, PT ;  /* 0x0000006f0e047233 */ /* 0x100fe40003803000 */
[----:B------:R-:W-:Y:S01]  /*6ab0*/  HMMA.16816.F32.BF16 R12, R44, R80, RZ ;  /* 0x000000502c0c723c */ /* 0x000fe200000418ff */
[----:B------:R1:W3:Y:S01]  /*6ac0*/  LDL.LU.S16 R80, [R1+0x4] ;  /* 0x0000040001507983 */ /* 0x0002e20000300600 */
[----:B------:R-:W-:Y:S01]  /*6ad0*/  HSET2.LE.AND R6, R16, R111, PT ;  /* 0x0000006f10067233 */ /* 0x000fe20003803000 */
[----:B------:R-:W-:Y:S02]  /*6ae0*/  PRMT R7, R157, 0x5410, R156 ;  /* 0x000054109d077816 */ /* 0x000fe4000000009c */
[----:B------:R-:W-:Y:S01]  /*6af0*/  @!P4 PRMT R161, R148, 0x5410, RZ ;  /* 0x0000541094a1c816 */ /* 0x000fe200000000ff */
[----:B------:R-:W-:Y:S01]  /*6b00*/  @!P2 HFMA2.BF16_V2 R150, -RZ.H0_H0, RZ.H0_H0, -R158.H0_H0 ;  /* 0x200000ffff96a231 */ /* 0x000fe2000034099e */
[----:B------:R-:W-:Y:S01]  /*6b10*/  LOP3.LUT R32, R6, R7, RZ, 0xc0, !PT ;  /* 0x0000000706207212 */ /* 0x000fe200078ec0ff */
[----:B------:R-:W-:Y:S01]  /*6b20*/  @!P3 HFMA2.BF16_V2 R197, -RZ.H0_H0, RZ.H0_H0, -R165.H0_H0 ;  /* 0x200000ffffc5b231 */ /* 0x000fe200003409a5 */
[----:B------:R-:W-:Y:S01]  /*6b30*/  PRMT R6, R155, 0x5410, R154 ;  /* 0x000054109b067816 */ /* 0x000fe2000000009a */
[----:B------:R-:W-:Y:S01]  /*6b40*/  @!P5 HFMA2.BF16_V2 R176, -RZ.H0_H0, RZ.H0_H0, -R164.H0_H0 ;  /* 0x200000ffffb0d231 */ /* 0x000fe200003409a4 */
[----:B------:R-:W-:Y:S01]  /*6b50*/  @!P0 PRMT R167, R195, 0x5410, RZ ;  /* 0x00005410c3a78816 */ /* 0x000fe200000000ff */
[----:B------:R1:W4:Y:S01]  /*6b60*/  LDL.LU.S16 R81, [R1+0xc] ;  /* 0x00000c0001517983 */ /* 0x0003220000300600 */
[----:B------:R-:W-:-:S02]  /*6b70*/  LOP3.LUT R33, R4, R6, RZ, 0xc0, !PT ;  /* 0x0000000604217212 */ /* 0x000fc400078ec0ff */
[----:B------:R-:W-:-:S04]  /*6b80*/  SHF.R.U32.HI R4, RZ, 0x8, R63 ;  /* 0x00000008ff047819 */ /* 0x000fc8000001163f */
[----:B------:R-:W-:-:S04]  /*6b90*/  LOP3.LUT R4, R4, 0xffff, RZ, 0xc0, !PT ;  /* 0x0000ffff04047812 */ /* 0x000fc800078ec0ff */
[----:B------:R-:W-:Y:S02]  /*6ba0*/  ISETP.GE.U32.AND P4, PT, R237, R4, PT ;  /* 0x00000004ed00720c */ /* 0x000fe40003f86070 */
[----:B------:R-:W-:-:S04]  /*6bb0*/  LOP3.LUT R4, R22, 0xffff, RZ, 0xc0, !PT ;  /* 0x0000ffff16047812 */ /* 0x000fc800078ec0ff */
[----:B------:R-:W-:-:S04]  /*6bc0*/  SHF.R.U32.HI R4, RZ, 0x8, R4 ;  /* 0x00000008ff047819 */ /* 0x000fc80000011604 */
[----:B------:R-:W-:Y:S02]  /*6bd0*/  LOP3.LUT R4, R4, 0xffff, RZ, 0xc0, !PT ;  /* 0x0000ffff04047812 */ /* 0x000fe400078ec0ff */
[----:B------:R-:W-:Y:S02]  /*6be0*/  @!P2 PRMT R158, R150, 0x5410, RZ ;  /* 0x00005410969ea816 */ /* 0x000fe400000000ff */
[----:B------:R-:W-:Y:S02]  /*6bf0*/  ISETP.GE.U32.AND P2, PT, R237, R4, PT ;  /* 0x00000004ed00720c */ /* 0x000fe40003f46070 */
[----:B------:R-:W-:Y:S01]  /*6c00*/  LOP3.LUT R4, R22, 0xff, RZ, 0xc0, !PT ;  /* 0x000000ff16047812 */ /* 0x000fe200078ec0ff */
[----:B------:R-:W-:-:S03]  /*6c10*/  @!P4 HFMA2.BF16_V2 R194, -RZ.H0_H0, RZ.H0_H0, -R166.H0_H0 ;  /* 0x200000ffffc2c231 */ /* 0x000fc600003409a6 */
[----:B------:R-:W-:Y:S02]  /*6c20*/  ISETP.GE.U32.AND P0, PT, R237, R4, PT ;  /* 0x00000004ed00720c */ /* 0x000fe40003f06070 */
[----:B------:R-:W-:-:S04]  /*6c30*/  SHF.R.U32.HI R4, RZ, 0x10, R22 ;  /* 0x00000010ff047819 */ /* 0x000fc80000011616 */
[----:B------:R-:W-:Y:S02]  /*6c40*/  LOP3.LUT R4, R4, 0xff, RZ, 0xc0, !PT ;  /* 0x000000ff04047812 */ /* 0x000fe400078ec0ff */
[----:B------:R-:W-:Y:S02]  /*6c50*/  @!P4 PRMT R166, R194, 0x5410, RZ ;  /* 0x00005410c2a6c816 */ /* 0x000fe400000000ff */
[----:B------:R-:W-:Y:S02]  /*6c60*/  ISETP.GE.U32.AND P4, PT, R237, R4, PT ;  /* 0x00000004ed00720c */ /* 0x000fe40003f86070 */
[----:B------:R-:W-:-:S11]  /*6c70*/  SHF.R.U32.HI R4, RZ, 0x18, R22 ;  /* 0x00000018ff047819 */ /* 0x000fd60000011616 */
[----:B------:R-:W-:-:S05]  /*6c80*/  @!P4 HFMA2.BF16_V2 R149, -RZ.H0_H0, RZ.H0_H0, -R155.H0_H0 ;  /* 0x200000ffff95c231 */ /* 0x000fca000034099b */
[----:B------:R-:W-:Y:S02]  /*6c90*/  @!P4 PRMT R155, R149, 0x5410, RZ ;  /* 0x00005410959bc816 */ /* 0x000fe400000000ff */
[----:B------:R-:W-:Y:S02]  /*6ca0*/  ISETP.GE.U32.AND P4, PT, R237, R4, PT ;  /* 0x00000004ed00720c */ /* 0x000fe40003f86070 */
[----:B------:R-:W-:Y:S02]  /*6cb0*/  LOP3.LUT R4, R76, 0xff, RZ, 0xc0, !PT ;  /* 0x000000ff4c047812 */ /* 0x000fe400078ec0ff */
[----:B------:R-:W-:Y:S02]  /*6cc0*/  @!P3 PRMT R165, R197, 0x5410, RZ ;  /* 0x00005410c5a5b816 */ /* 0x000fe400000000ff */
[----:B------:R-:W-:Y:S02]  /*6cd0*/  ISETP.GE.U32.AND P3, PT, R237, R65, PT ;  /* 0x00000041ed00720c */ /* 0x000fe40003f66070 */
[----:B------:R-:W-:-:S02]  /*6ce0*/  PRMT R100, R4, 0x5410, R79 ;  /* 0x0000541004647816 */ /* 0x000fc4000000004f */
[----:B------:R-:W-:-:S03]  /*6cf0*/  SHF.R.U32.HI R4, RZ, 0x8, R66 ;  /* 0x00000008ff047819 */ /* 0x000fc60000011642 */
[----:B------:R-:W-:Y:S01]  /*6d00*/  @!P4 HFMA2.BF16_V2 R198, -RZ.H0_H0, RZ.H0_H0, -R154.H0_H0 ;  /* 0x200000ffffc6c231 */ /* 0x000fe2000034099a */
[----:B------:R-:W-:-:S04]  /*6d10*/  LOP3.LUT R4, R4, 0xffff, RZ, 0xc0, !PT ;  /* 0x0000ffff04047812 */ /* 0x000fc800078ec0ff */
[----:B------:R-:W-:Y:S02]  /*6d20*/  @!P4 PRMT R154, R198, 0x5410, RZ ;  /* 0x00005410c69ac816 */ /* 0x000fe400000000ff */
[----:B------:R-:W-:Y:S01]  /*6d30*/  ISETP.GE.U32.AND P4, PT, R237, R4, PT ;  /* 0x00000004ed00720c */ /* 0x000fe20003f86070 */
[----:B------:R-:W-:Y:S01]  /*6d40*/  IMAD.WIDE.U32 R6, R90, -0x2daee0ad, RZ ;  /* 0xd2511f535a067825 */ /* 0x000fe200078e00ff */
[----:B------:R-:W-:Y:S01]  /*6d50*/  @!P3 HFMA2.BF16_V2 R199, -RZ.H0_H0, RZ.H0_H0, -R163.H0_H0 ;  /* 0x200000ffffc7b231 */ /* 0x000fe200003409a3 */
[----:B------:R-:W-:Y:S01]  /*6d60*/  LOP3.LUT R4, R88, 0xff, RZ, 0xc0, !PT ;  /* 0x000000ff58047812 */ /* 0x000fe200078ec0ff */
[----:B------:R-:W-:Y:S02]  /*6d70*/  HMMA.16816.F32.BF16 R136, R40, R72, R12 ;  /* 0x000000482888723c */ /* 0x000fe4000004180c */
[----:B------:R-:W-:Y:S02]  /*6d80*/  LOP3.LUT R23, R6, 0xffff, RZ, 0xc0, !PT ;  /* 0x0000ffff06177812 */ /* 0x000fe400078ec0ff */
[----:B------:R-:W-:-:S03]  /*6d90*/  @!P3 PRMT R163, R199, 0x5410, RZ ;  /* 0x00005410c7a3b816 */ /* 0x000fc600000000ff */
[----:B------:R-:W-:Y:S01]  /*6da0*/  LOP3.LUT R13, R6, 0xff, RZ, 0xc0, !PT ;  /* 0x000000ff060d7812 */ /* 0x000fe200078ec0ff */
[----:B------:R-:W-:Y:S01]  /*6db0*/  HMMA.16816.F32.BF16 R240, R32, R72, R8 ;  /* 0x0000004820f0723c */ /* 0x000fe20000041808 */
[----:B------:R-:W-:Y:S02]  /*6dc0*/  SHF.R.U32.HI R14, RZ, 0x10, R6 ;  /* 0x00000010ff0e7819 */ /* 0x000fe40000011606 */
[----:B------:R-:W-:-:S04]  /*6dd0*/  ISETP.GE.U32.AND P3, PT, R237, R4, PT ;  /* 0x00000004ed00720c */ /* 0x000fc80003f66070 */
[----:B------:R-:W-:Y:S02]  /*6de0*/  LOP3.LUT R10, R7, UR14, R56, 0x96, !PT ;  /* 0x0000000e070a7c12 */ /* 0x000fe4000f8e9638 */
[----:B------:R-:W-:Y:S01]  /*6df0*/  SHF.R.U32.HI R9, RZ, 0x18, R6 ;  /* 0x00000018ff097819 */ /* 0x000fe20000011606 */
[----:B------:R-:W-:Y:S01]  /*6e00*/  IMAD.WIDE.U32 R6, R93, -0x2daee0ad, RZ ;  /* 0xd2511f535d067825 */ /* 0x000fe200078e00ff */
[----:B------:R-:W-:Y:S01]  /*6e10*/  SHF.R.U32.HI R4, RZ, 0x10, R30 ;  /* 0x00000010ff047819 */ /* 0x000fe2000001161e */
[----:B------:R-:W-:-:S03]  /*6e20*/  @!P4 HFMA2.BF16_V2 R200, -RZ.H0_H0, RZ.H0_H0, -R162.H0_H0 ;  /* 0x200000ffffc8c231 */ /* 0x000fc600003409a2 */
[----:B------:R-:W-:Y:S02]  /*6e30*/  LOP3.LUT R11, R7, UR14, R58, 0x96, !PT ;  /* 0x0000000e070b7c12 */ /* 0x000fe4000f8e963a */
[C---:B------:R-:W-:Y:S02]  /*6e40*/  LOP3.LUT R15, R6.reuse, 0xffff, RZ, 0xc0, !PT ;  /* 0x0000ffff060f7812 */ /* 0x040fe400078ec0ff */
[----:B------:R-:W-:Y:S02]  /*6e50*/  LOP3.LUT R16, R6, 0xff, RZ, 0xc0, !PT ;  /* 0x000000ff06107812 */ /* 0x000fe400078ec0ff */
[--C-:B------:R-:W-:Y:S02]  /*6e60*/  SHF.R.U32.HI R18, RZ, 0x10, R6.reuse ;  /* 0x00000010ff127819 */ /* 0x100fe40000011606 */
[----:B------:R-:W-:Y:S01]  /*6e70*/  SHF.R.U32.HI R17, RZ, 0x18, R6 ;  /* 0x00000018ff117819 */ /* 0x000fe20000011606 */
[----:B------:R-:W-:Y:S01]  /*6e80*/  IMAD.WIDE.U32 R6, R57, -0x2daee0ad, RZ ;  /* 0xd2511f5339067825 */ /* 0x000fe200078e00ff */
[----:B------:R-:W-:-:S02]  /*6e90*/  LOP3.LUT R4, R4, 0xff, RZ, 0xc0, !PT ;  /* 0x000000ff04047812 */ /* 0x000fc400078ec0ff */
[----:B------:R-:W-:Y:S02]  /*6ea0*/  @!P4 PRMT R162, R200, 0x5410, RZ ;  /* 0x00005410c8a2c816 */ /* 0x000fe400000000ff */
[----:B------:R-:W-:Y:S01]  /*6eb0*/  ISETP.GE.U32.AND P4, PT, R237, R4, PT ;  /* 0x00000004ed00720c */ /* 0x000fe20003f86070 */
[--C-:B------:R-:W-:Y:S01]  /*6ec0*/  FFMA.FTZ R4, R144, c[0x0][0x23c], -R3.reuse ;  /* 0x00008f0090047a23 */ /* 0x100fe20000010803 */
[C---:B------:R-:W-:Y:S02]  /*6ed0*/  LOP3.LUT R19, R6.reuse, 0xffff, RZ, 0xc0, !PT ;  /* 0x0000ffff06137812 */ /* 0x040fe400078ec0ff */
[----:B------:R-:W-:Y:S02]  /*6ee0*/  LOP3.LUT R22, R6, 0xff, RZ, 0xc0, !PT ;  /* 0x000000ff06167812 */ /* 0x000fe400078ec0ff */
[--C-:B------:R-:W-:Y:S02]  /*6ef0*/  SHF.R.U32.HI R21, RZ, 0x10, R6.reuse ;  /* 0x00000010ff157819 */ /* 0x100fe40000011606 */
[----:B------:R-:W-:Y:S01]  /*6f00*/  SHF.R.U32.HI R20, RZ, 0x18, R6 ;  /* 0x00000018ff147819 */ /* 0x000fe20000011606 */
[----:B------:R-:W-:Y:S01]  /*6f10*/  FFMA.FTZ R6, R145, c[0x0][0x23c], -R3 ;  /* 0x00008f0091067a23 */ /* 0x000fe20000010803 */
[----:B------:R-:W-:Y:S01]  /*6f20*/  @!P5 PRMT R164, R176, 0x5410, RZ ;  /* 0x00005410b0a4d816 */ /* 0x000fe200000000ff */
[----:B------:R5:W-:Y:S01]  /*6f30*/  MUFU.EX2 R205, R4 ;  /* 0x0000000400cd7308 */ /* 0x000be20000000800 */
[----:B------:R-:W-:Y:S01]  /*6f40*/  ISETP.GE.U32.AND P5, PT, R237, R64, PT ;  /* 0x00000040ed00720c */ /* 0x000fe20003fa6070 */
[----:B------:R-:W-:-:S06]  /*6f50*/  @!P3 HFMA2.BF16_V2 R201, -RZ.H0_H0, RZ.H0_H0, -R160.H0_H0 ;  /* 0x200000ffffc9b231 */ /* 0x000fcc00003409a0 */
[----:B------:R1:W1:Y:S01]  /*6f60*/  MUFU.EX2 R204, R6 ;  /* 0x0000000600cc7308 */ /* 0x0002620000000800 */
[----:B-----5:R-:W-:-:S04]  /*6f70*/  LOP3.LUT R4, R30, 0xffff, RZ, 0xc0, !PT ;  /* 0x0000ffff1e047812 */ /* 0x020fc800078ec0ff */
[----:B------:R-:W-:-:S04]  /*6f80*/  SHF.R.U32.HI R4, RZ, 0x8, R4 ;  /* 0x00000008ff047819 */ /* 0x000fc80000011604 */
[----:B------:R-:W-:Y:S01]  /*6f90*/  LOP3.LUT R4, R4, 0xffff, RZ, 0xc0, !PT ;  /* 0x0000ffff04047812 */ /* 0x000fe200078ec0ff */
[----:B------:R-:W-:Y:S01]  /*6fa0*/  @!P5 HFMA2.BF16_V2 R202, -RZ.H0_H0, RZ.H0_H0, -R159.H0_H0 ;  /* 0x200000ffffcad231 */ /* 0x000fe2000034099f */
[----:B------:R-:W-:Y:S02]  /*6fb0*/  @!P3 PRMT R160, R201, 0x5410, RZ ;  /* 0x00005410c9a0b816 */ /* 0x000fe400000000ff */
[----:B------:R-:W-:Y:S02]  /*6fc0*/  ISETP.GE.U32.AND P3, PT, R237, R4, PT ;  /* 0x00000004ed00720c */ /* 0x000fe40003f66070 */
[----:B-1----:R-:W-:Y:S02]  /*6fd0*/  LOP3.LUT R6, R30, 0xff, RZ, 0xc0, !PT ;  /* 0x000000ff1e067812 */ /* 0x002fe400078ec0ff */
[----:B------:R-:W-:Y:S02]  /*6fe0*/  F2FP.BF16.PACK_AB R4, R205, R204 ;  /* 0x000000cccd04723e */ /* 0x000fe400000010ff */
[----:B------:R-:W-:-:S02]  /*6ff0*/  @!P5 PRMT R159, R202, 0x5410, RZ ;  /* 0x00005410ca9fd816 */ /* 0x000fc400000000ff */
[----:B------:R-:W-:Y:S01]  /*7000*/  ISETP.GE.U32.AND P5, PT, R237, R6, PT ;  /* 0x00000006ed00720c */ /* 0x000fe20003fa6070 */
[----:B------:R-:W-:Y:S01]  /*7010*/  FFMA.FTZ R6, R146, c[0x0][0x23c], -R0 ;  /* 0x00008f0092067a23 */ /* 0x000fe20000010800 */
[----:B------:R-:W-:Y:S01]  /*7020*/  LOP3.LUT R12, R7, UR14, R54, 0x96, !PT ;  /* 0x0000000e070c7c12 */ /* 0x000fe2000f8e9636 */
[----:B------:R-:W-:Y:S01]  /*7030*/  FFMA.FTZ R7, R147, c[0x0][0x23c], -R0 ;  /* 0x00008f0093077a23 */ /* 0x000fe20000010800 */
[C---:B------:R-:W-:Y:S01]  /*7040*/  PRMT R152, R4.reuse, 0x7632, R152 ;  /* 0x0000763204987816 */ /* 0x040fe20000000098 */
[----:B------:R-:W-:Y:S01]  /*7050*/  MUFU.EX2 R202, R6 ;  /* 0x0000000600ca7308 */ /* 0x000fe20000000800 */
[----:B------:R-:W-:Y:S02]  /*7060*/  SHF.R.U32.HI R8, RZ, 0x8, R67 ;  /* 0x00000008ff087819 */ /* 0x000fe40000011643 */
[----:B------:R-:W-:-:S05]  /*7070*/  PRMT R153, R4, 0x7610, R153 ;  /* 0x0000761004997816 */ /* 0x000fca0000000099 */
[----:B------:R-:W1:Y:S01]  /*7080*/  MUFU.EX2 R200, R7 ;  /* 0x0000000700c87308 */ /* 0x000e620000000800 */
[----:B------:R-:W-:Y:S01]  /*7090*/  PRMT R101, R87, 0x5410, R8 ;  /* 0x0000541057657816 */ /* 0x000fe20000000008 */
[----:B------:R-:W-:Y:S01]  /*70a0*/  @!P5 HFMA2.BF16_V2 R203, -RZ.H0_H0, RZ.H0_H0, -R153.H0_H0 ;  /* 0x200000ffffcbd231 */ /* 0x000fe20000340999 */
[----:B------:R-:W-:Y:S02]  /*70b0*/  SHF.R.U32.HI R4, RZ, 0x18, R30 ;  /* 0x00000018ff047819 */ /* 0x000fe4000001161e */
[----:B------:R-:W-:Y:S02]  /*70c0*/  PRMT R106, R153, 0x5410, R152 ;  /* 0x00005410996a7816 */ /* 0x000fe40000000098 */
[----:B------:R-:W-:Y:S02]  /*70d0*/  @!P5 PRMT R153, R203, 0x5410, RZ ;  /* 0x00005410cb99d816 */ /* 0x000fe400000000ff */
[----:B------:R-:W-:Y:S02]  /*70e0*/  ISETP.GE.U32.AND P5, PT, R237, R4, PT ;  /* 0x00000004ed00720c */ /* 0x000fe40003fa6070 */
[----:B-1----:R-:W-:-:S04]  /*70f0*/  F2FP.BF16.PACK_AB R4, R202, R200 ;  /* 0x000000c8ca04723e */ /* 0x002fc800000010ff */
[----:B------:R-:W-:Y:S01]  /*7100*/  PRMT R150, R4, 0x7632, R150 ;  /* 0x0000763204967816 */ /* 0x000fe20000000096 */
[----:B------:R-:W-:-:S06]  /*7110*/  @!P0 HFMA2.BF16_V2 R151, -RZ.H0_H0, RZ.H0_H0, -R157.H0_H0 ;  /* 0x200000ffff978231 */ /* 0x000fcc000034099d */
[----:B--2---:R-:W-:Y:S01]  /*7120*/  @!P5 HFMA2.BF16_V2 R105, -RZ.H0_H0, RZ.H0_H0, -R150.H0_H0 ;  /* 0x200000ffff69d231 */ /* 0x004fe20000340996 */
[----:B------:R-:W-:Y:S02]  /*7130*/  @!P0 PRMT R157, R151, 0x5410, RZ ;  /* 0x00005410979d8816 */ /* 0x000fe400000000ff */
[----:B------:R-:W-:Y:S02]  /*7140*/  PRMT R151, R4, 0x7610, R151 ;  /* 0x0000761004977816 */ /* 0x000fe40000000097 */
[----:B------:R-:W-:Y:S02]  /*7150*/  PRMT R30, R105, 0x7610, R30 ;  /* 0x00007610691e7816 */ /* 0x000fe4000000001e */
[----:B------:R-:W-:Y:S02]  /*7160*/  PRMT R105, R151, 0x5410, R150 ;  /* 0x0000541097697816 */ /* 0x000fe40000000096 */
[----:B------:R-:W-:Y:S01]  /*7170*/  @!P5 PRMT R150, R30, 0x5410, RZ ;  /* 0x000054101e96d816 */ /* 0x000fe200000000ff */
[----:B---3--:R-:W-:-:S05]  /*7180*/  @!P3 HFMA2.BF16_V2 R80, -RZ.H0_H0, RZ.H0_H0, -R152.H0_H0 ;  /* 0x200000ffff50b231 */ /* 0x008fca0000340998 */
[----:B------:R-:W-:-:S04]  /*7190*/  PRMT R8, R80, 0x7610, R8 ;  /* 0x0000761050087816 */ /* 0x000fc80000000008 */
[----:B------:R-:W-:Y:S02]  /*71a0*/  @!P3 PRMT R152, R8, 0x5410, RZ ;  /* 0x000054100898b816 */ /* 0x000fe400000000ff */
[----:B------:R1:W2:Y:S04]  /*71b0*/  LDL.LU.S16 R8, [R1+0x10] ;  /* 0x0000100001087983 */ /* 0x0002a80000300600 */
[----:B------:R1:W3:Y:S01]  /*71c0*/  LDL.LU.S16 R30, [R1+0x1c] ;  /* 0x00001c00011e7983 */ /* 0x0002e20000300600 */
[----:B------:R-:W-:Y:S01]  /*71d0*/  FFMA.FTZ R6, R142, c[0x0][0x23c], -R3 ;  /* 0x00008f008e067a23 */ /* 0x000fe20000010803 */
[----:B----4-:R-:W-:-:S03]  /*71e0*/  @!P4 HFMA2.BF16_V2 R81, -RZ.H0_H0, RZ.H0_H0, -R151.H0_H0 ;  /* 0x200000ffff51c231 */ /* 0x010fc60000340997 */
[----:B------:R4:W-:Y:S02]  /*71f0*/  MUFU.EX2 R201, R6 ;  /* 0x0000000600c97308 */ /* 0x0009e40000000800 */
[----:B------:R-:W-:-:S04]  /*7200*/  PRMT R25, R81, 0x7610, R25 ;  /* 0x0000761051197816 */ /* 0x000fc80000000019 */
[----:B------:R-:W-:Y:S01]  /*7210*/  @!P4 PRMT R151, R25, 0x5410, RZ ;  /* 0x000054101997c816 */ /* 0x000fe200000000ff */
[----:B----4-:R-:W-:-:S04]  /*7220*/  FFMA.FTZ R6, R140, c[0x0][0x23c], -R3 ;  /* 0x00008f008c067a23 */ /* 0x010fc80000010803 */
[----:B------:R-:W4:Y:S01]  /*7230*/  MUFU.EX2 R203, R6 ;  /* 0x0000000600cb7308 */ /* 0x000f220000000800 */
[C---:B------:R-:W-:Y:S02]  /*7240*/  ISETP.GE.U32.AND P4, PT, R237.reuse, R13, PT ;  /* 0x0000000ded00720c */ /* 0x040fe40003f86070 */
[----:B------:R1:W5:Y:S01]  /*7250*/  LDL.LU.S16 R13, [R1+0x2c] ;  /* 0x00002c00010d7983 */ /* 0x0003620000300600 */
[----:B------:R-:W-:Y:S02]  /*7260*/  ISETP.GE.U32.AND P0, PT, R237, R62, PT ;  /* 0x0000003eed00720c */ /* 0x000fe40003f06070 */
[----:B------:R-:W-:Y:S01]  /*7270*/  LOP3.LUT R4, R113, 0xff, RZ, 0xc0, !PT ;  /* 0x000000ff71047812 */ /* 0x000fe200078ec0ff */
[----:B------:R-:W-:Y:S01]  /*7280*/  IMAD.MOV.U32 R25, RZ, RZ, R134 ;  /* 0x000000ffff197224 */ /* 0x000fe200078e0086 */
[----:B----4-:R-:W-:-:S04]  /*7290*/  F2FP.BF16.PACK_AB R6, R203, R201 ;  /* 0x000000c9cb06723e */ /* 0x010fc800000010ff */
[C---:B------:R-:W-:Y:S01]  /*72a0*/  PRMT R149, R6.reuse, 0x7610, R149 ;  /* 0x0000761006957816 */ /* 0x040fe20000000095 */
[----:B------:R-:W-:Y:S01]  /*72b0*/  IMAD.MOV.U32 R134, RZ, RZ, R132 ;  /* 0x000000ffff867224 */ /* 0x000fe200078e0084 */
[----:B------:R-:W-:Y:S01]  /*72c0*/  ISETP.GE.U32.AND P3, PT, R237, R4, PT ;  /* 0x00000004ed00720c */ /* 0x000fe20003f66070 */
[----:B------:R-:W-:Y:S01]  /*72d0*/  IMAD.MOV.U32 R132, RZ, RZ, R130 ;  /* 0x000000ffff847224 */ /* 0x000fe200078e0082 */
[----:B------:R-:W-:Y:S01]  /*72e0*/  SHF.R.U32.HI R4, RZ, 0x8, R117 ;  /* 0x00000008ff047819 */ /* 0x000fe20000011675 */
[----:B------:R-:W-:Y:S01]  /*72f0*/  IMAD.MOV.U32 R130, RZ, RZ, R28 ;  /* 0x000000ffff827224 */ /* 0x000fe200078e001c */
[----:B------:R-:W-:Y:S01]  /*7300*/  PRMT R148, R6, 0x7632, R148 ;  /* 0x0000763206947816 */ /* 0x000fe20000000094 */
[----:B------:R-:W-:Y:S01]  /*7310*/  IMAD.MOV.U32 R28, RZ, RZ, R131 ;  /* 0x000000ffff1c7224 */ /* 0x000fe200078e0083 */
[----:B------:R-:W-:Y:S01]  /*7320*/  LOP3.LUT R4, R4, 0xffff, RZ, 0xc0, !PT ;  /* 0x0000ffff04047812 */ /* 0x000fe200078ec0ff */
[----:B------:R-:W-:Y:S02]  /*7330*/  IMAD.MOV.U32 R131, RZ, RZ, R126 ;  /* 0x000000ffff837224 */ /* 0x000fe400078e007e */
[----:B------:R-:W-:-:S02]  /*7340*/  IMAD.MOV.U32 R126, RZ, RZ, R125 ;  /* 0x000000ffff7e7224 */ /* 0x000fc400078e007d */
[----:B------:R-:W-:Y:S01]  /*7350*/  IMAD.MOV.U32 R125, RZ, RZ, R104 ;  /* 0x000000ffff7d7224 */ /* 0x000fe200078e0068 */
[----:B------:R-:W-:Y:S02]  /*7360*/  PRMT R104, R149, 0x5410, R148 ;  /* 0x0000541095687816 */ /* 0x000fe40000000094 */
[----:B------:R-:W-:Y:S02]  /*7370*/  ISETP.GE.U32.AND P5, PT, R237, R9, PT ;  /* 0x00000009ed00720c */ /* 0x000fe40003fa6070 */
[----:B------:R-:W-:Y:S01]  /*7380*/  SHF.R.U32.HI R9, RZ, 0x18, R53 ;  /* 0x00000018ff097819 */ /* 0x000fe20000011635 */
[----:B--2---:R-:W-:-:S05]  /*7390*/  @!P0 HFMA2.BF16_V2 R8, -RZ.H0_H0, RZ.H0_H0, -R149.H0_H0 ;  /* 0x200000ffff088231 */ /* 0x004fca0000340995 */
[----:B------:R-:W-:-:S04]  /*73a0*/  PRMT R7, R8, 0x7610, R7 ;  /* 0x0000761008077816 */ /* 0x000fc80000000007 */
[----:B------:R-:W-:Y:S02]  /*73b0*/  @!P0 PRMT R149, R7, 0x5410, RZ ;  /* 0x0000541007958816 */ /* 0x000fe400000000ff */
[----:B------:R-:W-:Y:S02]  /*73c0*/  ISETP.GE.U32.AND P0, PT, R237, R4, PT ;  /* 0x00000004ed00720c */ /* 0x000fe40003f06070 */
[----:B------:R-:W-:-:S04]  /*73d0*/  LOP3.LUT R4, R53, 0xffff, RZ, 0xc0, !PT ;  /* 0x0000ffff35047812 */ /* 0x000fc800078ec0ff */
[----:B------:R-:W-:Y:S02]  /*73e0*/  SHF.R.U32.HI R6, RZ, 0x8, R4 ;  /* 0x00000008ff067819 */ /* 0x000fe40000011604 */
[----:B------:R-:W-:Y:S01]  /*73f0*/  LOP3.LUT R4, R53, 0xff, RZ, 0xc0, !PT ;  /* 0x000000ff35047812 */ /* 0x000fe200078ec0ff */
[----:B------:R-:W-:-:S03]  /*7400*/  FFMA.FTZ R7, R143, c[0x0][0x23c], -R0 ;  /* 0x00008f008f077a23 */ /* 0x000fc60000010800 */
[----:B------:R-:W-:Y:S02]  /*7410*/  PRMT R88, R4, 0x5410, R6 ;  /* 0x0000541004587816 */ /* 0x000fe40000000006 */
[----:B------:R-:W-:Y:S01]  /*7420*/  SHF.R.U32.HI R4, RZ, 0x10, R53 ;  /* 0x00000010ff047819 */ /* 0x000fe20000011635 */
[----:B------:R2:W-:Y:S01]  /*7430*/  MUFU.EX2 R198, R7 ;  /* 0x0000000700c67308 */ /* 0x0005e20000000800 */
[----:B---3--:R-:W-:Y:S02]  /*7440*/  @!P0 HFMA2.BF16_V2 R30, -RZ.H0_H0, RZ.H0_H0, -R148.H0_H0 ;  /* 0x200000ffff1e8231 */ /* 0x008fe40000340994 */
[----:B--2---:R-:W-:-:S04]  /*7450*/  LOP3.LUT R7, R4, 0xff, RZ, 0xc0, !PT ;  /* 0x000000ff04077812 */ /* 0x004fc800078ec0ff */
[----:B------:R-:W-:Y:S02]  /*7460*/  PRMT R81, R7, 0x5410, R9 ;  /* 0x0000541007517816 */ /* 0x000fe40000000009 */
[----:B------:R-:W-:-:S04]  /*7470*/  PRMT R7, R30, 0x7610, R7 ;  /* 0x000076101e077816 */ /* 0x000fc80000000007 */
[----:B------:R-:W-:Y:S02]  /*7480*/  @!P0 PRMT R148, R7, 0x5410, RZ ;  /* 0x0000541007948816 */ /* 0x000fe400000000ff */
[----:B------:R1:W2:Y:S01]  /*7490*/  LDL.LU.S16 R7, [R1+0x30] ;  /* 0x0000300001077983 */ /* 0x0002a20000300600 */
[----:B------:R-:W-:-:S04]  /*74a0*/  FFMA.FTZ R8, R141, c[0x0][0x23c], -R0 ;  /* 0x00008f008d087a23 */ /* 0x000fc80000010800 */
[----:B------:R-:W3:Y:S01]  /*74b0*/  MUFU.EX2 R199, R8 ;  /* 0x0000000800c77308 */ /* 0x000ee20000000800 */
[----:B------:R-:W-:Y:S02]  /*74c0*/  SHF.R.U32.HI R6, RZ, 0x8, R95 ;  /* 0x00000008ff067819 */ /* 0x000fe4000001165f */
[----:B------:R-:W-:Y:S02]  /*74d0*/  LOP3.LUT R4, R96, 0xff, RZ, 0xc0, !PT ;  /* 0x000000ff60047812 */ /* 0x000fe400078ec0ff */
[----:B------:R-:W-:Y:S02]  /*74e0*/  PRMT R96, R103, 0x5410, R6 ;  /* 0x0000541067607816 */ /* 0x000fe40000000006 */
[----:B------:R-:W-:Y:S02]  /*74f0*/  PRMT R95, R4, 0x5410, R102 ;  /* 0x00005410045f7816 */ /* 0x000fe40000000066 */
[----:B------:R-:W-:Y:S02]  /*7500*/  LOP3.LUT R4, R14, 0xff, RZ, 0xc0, !PT ;  /* 0x000000ff0e047812 */ /* 0x000fe400078ec0ff */
[----:B---3--:R-:W-:-:S04]  /*7510*/  F2FP.BF16.PACK_AB R6, R199, R198 ;  /* 0x000000c6c706723e */ /* 0x008fc800000010ff */
[----:B------:R-:W-:Y:S01]  /*7520*/  PRMT R147, R6, 0x7610, R147 ;  /* 0x0000761006937816 */ /* 0x000fe20000000093 */
[----:B------:R-:W-:Y:S01]  /*7530*/  @!P2 HFMA2.BF16_V2 R196, -RZ.H0_H0, RZ.H0_H0, -R156.H0_H0 ;  /* 0x200000ffffc4a231 */ /* 0x000fe2000034099c */
[----:B------:R-:W-:-:S03]  /*7540*/  ISETP.GE.U32.AND P0, PT, R237, R4, PT ;  /* 0x00000004ed00720c */ /* 0x000fc60003f06070 */
[----:B-----5:R-:W-:Y:S01]  /*7550*/  @!P3 HFMA2.BF16_V2 R13, -RZ.H0_H0, RZ.H0_H0, -R147.H0_H0 ;  /* 0x200000ffff0db231 */ /* 0x020fe20000340993 */
[----:B------:R-:W-:Y:S01]  /*7560*/  FFMA.FTZ R4, R114, c[0x0][0x23c], -R3 ;  /* 0x00008f0072047a23 */ /* 0x000fe20000010803 */
[----:B------:R-:W-:Y:S02]  /*7570*/  PRMT R146, R6, 0x7632, R146 ;  /* 0x0000763206927816 */ /* 0x000fe40000000092 */
[----:B------:R-:W-:Y:S02]  /*7580*/  @!P2 PRMT R156, R196, 0x5410, RZ ;  /* 0x00005410c49ca816 */ /* 0x000fe400000000ff */
[----:B------:R-:W-:Y:S01]  /*7590*/  PRMT R9, R13, 0x7610, R9 ;  /* 0x000076100d097816 */ /* 0x000fe20000000009 */
[----:B------:R3:W-:Y:S02]  /*75a0*/  MUFU.EX2 R196, R4 ;  /* 0x0000000400c47308 */ /* 0x0007e40000000800 */
[----:B---3--:R-:W-:Y:S01]  /*75b0*/  FFMA.FTZ R4, R98, c[0x0][0x23c], -R3 ;  /* 0x00008f0062047a23 */ /* 0x008fe20000010803 */
[----:B------:R-:W-:-:S02]  /*75c0*/  PRMT R98, R147, 0x5410, R146 ;  /* 0x0000541093627816 */ /* 0x000fc40000000092 */
[----:B------:R-:W-:Y:S02]  /*75d0*/  @!P3 PRMT R147, R9, 0x5410, RZ ;  /* 0x000054100993b816 */ /* 0x000fe400000000ff */
[----:B------:R1:W3:Y:S01]  /*75e0*/  LDL.LU.S16 R9, [R1+0x40] ;  /* 0x0000400001097983 */ /* 0x0002e20000300600 */
[----:B------:R-:W-:Y:S01]  /*75f0*/  ISETP.GE.U32.AND P2, PT, R237, R59, PT ;  /* 0x0000003bed00720c */ /* 0x000fe20003f46070 */
[----:B------:R4:W5:Y:S01]  /*7600*/  MUFU.EX2 R197, R4 ;  /* 0x0000000400c57308 */ /* 0x0009620000000800 */
[----:B------:R-:W-:-:S11]  /*7610*/  LOP3.LUT R6, R10, 0xff, RZ, 0xc0, !PT ;  /* 0x000000ff0a067812 */ /* 0x000fd600078ec0ff */
[----:B--2---:R-:W-:-:S05]  /*7620*/  @!P2 HFMA2.BF16_V2 R7, -RZ.H0_H0, RZ.H0_H0, -R146.H0_H0 ;  /* 0x200000ffff07a231 */ /* 0x004fca0000340992 */
[----:B------:R-:W-:-:S04]  /*7630*/  PRMT R8, R7, 0x7610, R8 ;  /* 0x0000761007087816 */ /* 0x000fc80000000008 */
[----:B------:R-:W-:Y:S02]  /*7640*/  @!P2 PRMT R146, R8, 0x5410, RZ ;  /* 0x000054100892a816 */ /* 0x000fe400000000ff */
[----:B------:R1:W2:Y:S01]  /*7650*/  LDL.LU.S16 R8, [R1+0x3c] ;  /* 0x00003c0001087983 */ /* 0x0002a20000300600 */
[----:B----4-:R-:W-:-:S04]  /*7660*/  LOP3.LUT R4, R10, 0xffff, RZ, 0xc0, !PT ;  /* 0x0000ffff0a047812 */ /* 0x010fc800078ec0ff */
[----:B------:R-:W-:Y:S02]  /*7670*/  SHF.R.U32.HI R4, RZ, 0x8, R4 ;  /* 0x00000008ff047819 */ /* 0x000fe40000011604 */
[----:B------:R-:W-:Y:S02]  /*7680*/  ISETP.GE.U32.AND P3, PT, R237, R6, PT ;  /* 0x00000006ed00720c */ /* 0x000fe40003f66070 */
[----:B------:R-:W-:-:S04]  /*7690*/  LOP3.LUT R4, R4, 0xffff, RZ, 0xc0, !PT ;  /* 0x0000ffff04047812 */ /* 0x000fc800078ec0ff */
[----:B------:R-:W-:Y:S02]  /*76a0*/  ISETP.GE.U32.AND P2, PT, R237, R4, PT ;  /* 0x00000004ed00720c */ /* 0x000fe40003f46070 */
[----:B-----5:R-:W-:-:S04]  /*76b0*/  F2FP.BF16.PACK_AB R4, R197, R196 ;  /* 0x000000c4c504723e */ /* 0x020fc800000010ff */
[----:B------:R-:W-:Y:S02]  /*76c0*/  PRMT R145, R4, 0x7610, R145 ;  /* 0x0000761004917816 */ /* 0x000fe40000000091 */
[----:B------:R-:W-:-:S04]  /*76d0*/  SHF.R.U32.HI R7, RZ, 0x8, R15 ;  /* 0x00000008ff077819 */ /* 0x000fc8000001160f */
[----:B------:R-:W-:Y:S01]  /*76e0*/  PRMT R90, R16, 0x5410, R7 ;  /* 0x00005410105a7816 */ /* 0x000fe20000000007 */
[----:B---3--:R-:W-:-:S05]  /*76f0*/  @!P3 HFMA2.BF16_V2 R9, -RZ.H0_H0, RZ.H0_H0, -R145.H0_H0 ;  /* 0x200000ffff09b231 */ /* 0x008fca0000340991 */
[----:B------:R-:W-:Y:S02]  /*7700*/  PRMT R7, R9, 0x7610, R7 ;  /* 0x0000761009077816 */ /* 0x000fe40000000007 */
[----:B------:R1:W3:Y:S01]  /*7710*/  LDL.LU.S16 R9, [R1+0x60] ;  /* 0x0000600001097983 */ /* 0x0002e20000300600 */
[----:B------:R-:W-:Y:S02]  /*7720*/  PRMT R144, R4, 0x7632, R144 ;  /* 0x0000763204907816 */ /* 0x000fe40000000090 */
[----:B------:R-:W-:Y:S02]  /*7730*/  SHF.R.U32.HI R4, RZ, 0x18, R10 ;  /* 0x00000018ff047819 */ /* 0x000fe4000001160a */
[----:B------:R-:W-:Y:S02]  /*7740*/  PRMT R93, R145, 0x5410, R144 ;  /* 0x00005410915d7816 */ /* 0x000fe40000000090 */
[----:B------:R-:W-:Y:S02]  /*7750*/  LOP3.LUT R6, R18, 0xff, RZ, 0xc0, !PT ;  /* 0x000000ff12067812 */ /* 0x000fe400078ec0ff */
[----:B------:R-:W-:-:S02]  /*7760*/  @!P3 PRMT R145, R7, 0x5410, RZ ;  /* 0x000054100791b816 */ /* 0x000fc400000000ff */
[----:B------:R-:W-:Y:S02]  /*7770*/  ISETP.GE.U32.AND P3, PT, R237, R4, PT ;  /* 0x00000004ed00720c */ /* 0x000fe40003f66070 */
[----:B------:R-:W-:Y:S02]  /*7780*/  SHF.R.U32.HI R4, RZ, 0x10, R10 ;  /* 0x00000010ff047819 */ /* 0x000fe4000001160a */
[----:B------:R-:W-:Y:S02]  /*7790*/  PRMT R87, R6, 0x5410, R17 ;  /* 0x0000541006577816 */ /* 0x000fe40000000011 */
[----:B------:R-:W-:Y:S01]  /*77a0*/  LOP3.LUT R4, R4, 0xff, RZ, 0xc0, !PT ;  /* 0x000000ff04047812 */ /* 0x000fe200078ec0ff */
[----:B------:R-:W-:-:S04]  /*77b0*/  FFMA.FTZ R7, R52, c[0x0][0x23c], -R0 ;  /* 0x00008f0034077a23 */ /* 0x000fc80000010800 */
[----:B------:R-:W-:Y:S01]  /*77c0*/  MUFU.EX2 R195, R7 ;  /* 0x0000000700c37308 */ /* 0x000fe20000000800 */
[----:B--2---:R-:W-:-:S05]  /*77d0*/  @!P2 HFMA2.BF16_V2 R8, -RZ.H0_H0, RZ.H0_H0, -R144.H0_H0 ;  /* 0x200000ffff08a231 */ /* 0x004fca0000340990 */
[----:B------:R-:W-:-:S04]  /*77e0*/  PRMT R6, R8, 0x7610, R6 ;  /* 0x0000761008067816 */ /* 0x000fc80000000006 */
[----:B------:R-:W-:Y:S01]  /*77f0*/  @!P2 PRMT R144, R6, 0x5410, RZ ;  /* 0x000054100690a816 */ /* 0x000fe200000000ff */
[----:B------:R-:W-:Y:S01]  /*7800*/  FFMA.FTZ R6, R115, c[0x0][0x23c], -R0 ;  /* 0x00008f0073067a23 */ /* 0x000fe20000010800 */
[----:B------:R-:W-:Y:S02]  /*7810*/  ISETP.GE.U32.AND P2, PT, R237, R4, PT ;  /* 0x00000004ed00720c */ /* 0x000fe40003f46070 */
[C---:B------:R-:W-:Y:S01]  /*7820*/  LOP3.LUT R4, R26.reuse, 0xffff, RZ, 0xc0, !PT ;  /* 0x0000ffff1a047812 */ /* 0x040fe200078ec0ff */
[----:B------:R2:W4:Y:S03]  /*7830*/  MUFU.EX2 R194, R6 ;  /* 0x0000000600c27308 */ /* 0x0005260000000800 */
[----:B--2---:R-:W-:Y:S02]  /*7840*/  SHF.R.U32.HI R6, RZ, 0x8, R4 ;  /* 0x00000008ff067819 */ /* 0x004fe40000011604 */
[----:B------:R-:W-:-:S04]  /*7850*/  LOP3.LUT R4, R26, 0xff, RZ, 0xc0, !PT ;  /* 0x000000ff1a047812 */ /* 0x000fc800078ec0ff */
[----:B------:R-:W-:Y:S02]  /*7860*/  PRMT R80, R4, 0x5410, R6 ;  /* 0x0000541004507816 */ /* 0x000fe40000000006 */
[----:B------:R-:W-:-:S04]  /*7870*/  SHF.R.U32.HI R4, RZ, 0x10, R26 ;  /* 0x00000010ff047819 */ /* 0x000fc8000001161a */
[----:B------:R-:W-:Y:S02]  /*7880*/  LOP3.LUT R7, R4, 0xff, RZ, 0xc0, !PT ;  /* 0x000000ff04077812 */ /* 0x000fe400078ec0ff */
[----:B------:R-:W-:Y:S02]  /*7890*/  LOP3.LUT R4, R21, 0xff, RZ, 0xc0, !PT ;  /* 0x000000ff15047812 */ /* 0x000fe400078ec0ff */
[----:B------:R-:W-:Y:S02]  /*78a0*/  SHF.R.U32.HI R6, RZ, 0x8, R19 ;  /* 0x00000008ff067819 */ /* 0x000fe40000011613 */
[----:B------:R-:W-:Y:S02]  /*78b0*/  PRMT R62, R4, 0x5410, R20 ;  /* 0x00005410043e7816 */ /* 0x000fe40000000014 */
[----:B------:R-:W-:Y:S02]  /*78c0*/  SHF.R.U32.HI R4, RZ, 0x8, R23 ;  /* 0x00000008ff047819 */ /* 0x000fe40000011617 */
[----:B------:R-:W-:Y:S01]  /*78d0*/  PRMT R63, R22, 0x5410, R6 ;  /* 0x00005410163f7816 */ /* 0x000fe20000000006 */
[----:B------:R1:W2:Y:S04]  /*78e0*/  LDL.LU.S16 R23, [R1+0x68] ;  /* 0x0000680001177983 */ /* 0x0002a80000300600 */
[----:B------:R1:W5:Y:S04]  /*78f0*/  LDL.LU.S16 R22, [R1+0x74] ;  /* 0x0000740001167983 */ /* 0x0003680000300600 */
[----:B------:R1:W2:Y:S04]  /*7900*/  LDL.LU.S16 R21, [R1+0x70] ;  /* 0x0000700001157983 */ /* 0x0002a80000300600 */
[----:B------:R1:W2:Y:S01]  /*7910*/  LDL.LU.S16 R19, [R1+0x6c] ;  /* 0x00006c0001137983 */ /* 0x0002a20000300600 */
[----:B----4-:R-:W-:-:S04]  /*7920*/  F2FP.BF16.PACK_AB R6, R195, R194 ;  /* 0x000000c2c306723e */ /* 0x010fc800000010ff */
[----:B------:R-:W-:Y:S02]  /*7930*/  PRMT R143, R6, 0x7610, R143 ;  /* 0x00007610068f7816 */ /* 0x000fe4000000008f */
[----:B------:R-:W-:-:S03]  /*7940*/  SHF.R.U32.HI R8, RZ, 0x18, R26 ;  /* 0x00000018ff087819 */ /* 0x000fc6000001161a */
[----:B---3--:R-:W-:Y:S01]  /*7950*/  @!P2 HFMA2.BF16_V2 R9, -RZ.H0_H0, RZ.H0_H0, -R143.H0_H0 ;  /* 0x200000ffff09a231 */ /* 0x008fe2000034098f */
[----:B------:R-:W-:Y:S01]  /*7960*/  PRMT R76, R7, 0x5410, R8 ;  /* 0x00005410074c7816 */ /* 0x000fe20000000008 */
[----:B------:R-:W-:Y:S01]  /*7970*/  IMAD R176, R2, 0x2, R173 ;  /* 0x0000000202b07824 */ /* 0x000fe200078e02ad */
[----:B------:R-:W-:Y:S02]  /*7980*/  PRMT R142, R6, 0x7632, R142 ;  /* 0x00007632068e7816 */ /* 0x000fe4000000008e */
[----:B------:R-:W-:Y:S02]  /*7990*/  PRMT R7, R9, 0x7610, R7 ;  /* 0x0000761009077816 */ /* 0x000fe40000000007 */
[----:B------:R-:W-:Y:S01]  /*79a0*/  LOP3.LUT R4, R4, 0xffff, RZ, 0xc0, !PT ;  /* 0x0000ffff04047812 */ /* 0x000fe200078ec0ff */
[----:B------:R-:W3:Y:S01]  /*79b0*/  LDSM.16.MT88.4 R64, [R176+0x6000] ;  /* 0x00600000b040783b */ /* 0x000ee20000004200 */
[----:B------:R-:W-:Y:S02]  /*79c0*/  PRMT R79, R143, 0x5410, R142 ;  /* 0x000054108f4f7816 */ /* 0x000fe4000000008e */
[----:B------:R-:W-:-:S02]  /*79d0*/  @!P2 PRMT R143, R7, 0x5410, RZ ;  /* 0x00005410078fa816 */ /* 0x000fc400000000ff */
[----:B------:R-:W-:Y:S02]  /*79e0*/  ISETP.GE.U32.AND P2, PT, R237, R4, PT ;  /* 0x00000004ed00720c */ /* 0x000fe40003f46070 */
[----:B------:R-:W-:-:S04]  /*79f0*/  LOP3.LUT R4, R11, 0xffff, RZ, 0xc0, !PT ;  /* 0x0000ffff0b047812 */ /* 0x000fc800078ec0ff */
[----:B------:R-:W-:Y:S02]  /*7a00*/  SHF.R.U32.HI R6, RZ, 0x8, R4 ;  /* 0x00000008ff067819 */ /* 0x000fe40000011604 */
[----:B------:R-:W-:-:S04]  /*7a10*/  LOP3.LUT R4, R11, 0xff, RZ, 0xc0, !PT ;  /* 0x000000ff0b047812 */ /* 0x000fc800078ec0ff */
[----:B------:R-:W-:Y:S02]  /*7a20*/  PRMT R56, R4, 0x5410, R6 ;  /* 0x0000541004387816 */ /* 0x000fe40000000006 */
[----:B------:R-:W-:Y:S02]  /*7a30*/  SHF.R.U32.HI R6, RZ, 0x10, R11 ;  /* 0x00000010ff067819 */ /* 0x000fe4000001160b */
[----:B------:R-:W-:Y:S02]  /*7a40*/  LOP3.LUT R4, R12, 0xffff, RZ, 0xc0, !PT ;  /* 0x0000ffff0c047812 */ /* 0x000fe400078ec0ff */
[----:B------:R-:W-:Y:S02]  /*7a50*/  SHF.R.U32.HI R7, RZ, 0x10, R12 ;  /* 0x00000010ff077819 */ /* 0x000fe4000001160c */
[----:B------:R-:W-:Y:S02]  /*7a60*/  LOP3.LUT R8, R6, 0xff, RZ, 0xc0, !PT ;  /* 0x000000ff06087812 */ /* 0x000fe400078ec0ff */
[----:B------:R-:W-:-:S02]  /*7a70*/  SHF.R.U32.HI R6, RZ, 0x8, R4 ;  /* 0x00000008ff067819 */ /* 0x000fc40000011604 */
[----:B------:R-:W-:Y:S02]  /*7a80*/  SHF.R.U32.HI R9, RZ, 0x18, R12 ;  /* 0x00000018ff097819 */ /* 0x000fe4000001160c */
[----:B------:R-:W-:-:S04]  /*7a90*/  LOP3.LUT R4, R7, 0xff, RZ, 0xc0, !PT ;  /* 0x000000ff07047812 */ /* 0x000fc800078ec0ff */
[----:B------:R-:W-:Y:S01]  /*7aa0*/  PRMT R58, R4, 0x5410, R9 ;  /* 0x00005410043a7816 */ /* 0x000fe20000000009 */
[--C-:B------:R-:W-:Y:S02]  /*7ab0*/  FFMA.FTZ R4, R55, c[0x0][0x23c], -R3.reuse ;  /* 0x00008f0037047a23 */ /* 0x100fe40000010803 */
[----:B------:R-:W4:Y:S01]  /*7ac0*/  LDSM.16.MT88.4 R52, [R176+0x6800] ;  /* 0x00680000b034783b */ /* 0x000f220000004200 */
[----:B------:R-:W-:Y:S01]  /*7ad0*/  LOP3.LUT R10, R12, 0xff, RZ, 0xc0, !PT ;  /* 0x000000ff0c0a7812 */ /* 0x000fe200078ec0ff */
[----:B------:R-:W-:Y:S02]  /*7ae0*/  FFMA.FTZ R7, R99, c[0x0][0x23c], -R3 ;  /* 0x00008f0063077a23 */ /* 0x000fe40000010803 */
[----:B------:R-:W-:Y:S01]  /*7af0*/  FADD.FTZ R3, R251, R249 ;  /* 0x000000f9fb037221 */ /* 0x000fe20000010000 */
[----:B------:R-:W-:Y:S01]  /*7b00*/  PRMT R59, R10, 0x5410, R6 ;  /* 0x000054100a3b7816 */ /* 0x000fe20000000006 */
[----:B------:R-:W-:Y:S01]  /*7b10*/  FADD.FTZ R6, R193, R192 ;  /* 0x000000c0c1067221 */ /* 0x000fe20000010000 */
[----:B---3--:R-:W-:Y:S01]  /*7b20*/  HMMA.16816.F32.BF16 R12, R44, R64, RZ ;  /* 0x000000402c0c723c */ /* 0x008fe200000418ff */
[----:B------:R3:W-:Y:S01]  /*7b30*/  MUFU.EX2 R192, R4 ;  /* 0x0000000400c07308 */ /* 0x0007e20000000800 */
[----:B------:R-:W-:-:S02]  /*7b40*/  FFMA.FTZ R17, R97, c[0x0][0x23c], -R0 ;  /* 0x00008f0061117a23 */ /* 0x000fc40000010800 */
[----:B------:R-:W-:-:S05]  /*7b50*/  FFMA.FTZ R18, R94, c[0x0][0x23c], -R0 ;  /* 0x00008f005e127a23 */ /* 0x000fca0000010800 */
[----:B------:R1:W-:Y:S01]  /*7b60*/  MUFU.EX2 R193, R7 ;  /* 0x0000000700c17308 */ /* 0x0003e20000000800 */
[----:B---3--:R-:W-:Y:S02]  /*7b70*/  FADD.FTZ R4, R248, R3 ;  /* 0x00000003f8047221 */ /* 0x008fe40000010000 */
[----:B------:R-:W-:Y:S02]  /*7b80*/  FADD.FTZ R3, R191, R6 ;  /* 0x00000006bf037221 */ /* 0x000fe40000010000 */
[----:B-1----:R-:W-:-:S03]  /*7b90*/  FADD.FTZ R7, R217, R4 ;  /* 0x00000004d9077221 */ /* 0x002fc60000010000 */
[----:B------:R-:W-:Y:S01]  /*7ba0*/  MUFU.EX2 R191, R17 ;  /* 0x0000001100bf7308 */ /* 0x000fe20000000800 */
[----:B------:R-:W-:Y:S02]  /*7bb0*/  FADD.FTZ R4, R210, R3 ;  /* 0x00000003d2047221 */ /* 0x000fe40000010000 */
[----:B------:R-:W-:Y:S02]  /*7bc0*/  FADD.FTZ R7, R190, R7 ;  /* 0x00000007be077221 */ /* 0x000fe40000010000 */
[----:B------:R-:W-:-:S03]  /*7bd0*/  FADD.FTZ R0, R31, R29 ;  /* 0x0000001d1f007221 */ /* 0x000fc60000010000 */
[----:B------:R-:W1:Y:S01]  /*7be0*/  MUFU.EX2 R190, R18 ;  /* 0x0000001200be7308 */ /* 0x000e620000000800 */
[----:B------:R-:W-:Y:S02]  /*7bf0*/  FADD.FTZ R4, R174, R4 ;  /* 0x00000004ae047221 */ /* 0x000fe40000010000 */
[----:B------:R-:W-:Y:S02]  /*7c00*/  IMAD R174, R5, 0x2, R173 ;  /* 0x0000000205ae7824 */ /* 0x000fe400078e02ad */
[----:B------:R-:W-:Y:S02]  /*7c10*/  FADD.FTZ R0, R78, R0 ;  /* 0x000000004e007221 */ /* 0x000fe40000010000 */
[----:B------:R-:W-:Y:S02]  /*7c20*/  IMAD.MOV.U32 R141, RZ, RZ, R28 ;  /* 0x000000ffff8d7224 */ /* 0x000fe400078e001c */
[----:B------:R-:W3:Y:S01]  /*7c30*/  LDSM.16.MT88.4 R28, [R174+0x6000] ;  /* 0x00600000ae1c783b */ /* 0x000ee20000004200 */
[----:B------:R-:W-:-:S02]  /*7c40*/  FADD.FTZ R0, R77, R0 ;  /* 0x000000004d007221 */ /* 0x000fc40000010000 */
[----:B------:R-:W-:Y:S02]  /*7c50*/  IMAD.MOV.U32 R20, RZ, RZ, R25 ;  /* 0x000000ffff147224 */ /* 0x000fe400078e0019 */
[----:B------:R-:W-:Y:S02]  /*7c60*/  IMAD.MOV.U32 R114, RZ, RZ, R126 ;  /* 0x000000ffff727224 */ /* 0x000fe400078e007e */
[----:B------:R-:W-:Y:S01]  /*7c70*/  IMAD.MOV.U32 R103, RZ, RZ, R125 ;  /* 0x000000ffff677224 */ /* 0x000fe200078e007d */
[----:B------:R-:W-:Y:S01]  /*7c80*/  SHF.R.U32.HI R11, RZ, 0x18, R11 ;  /* 0x00000018ff0b7819 */ /* 0x000fe2000001160b */
[----:B------:R-:W-:Y:S02]  /*7c90*/  IMAD.MOV.U32 R25, RZ, RZ, R134 ;  /* 0x000000ffff197224 */ /* 0x000fe400078e0086 */
[----:B------:R-:W-:Y:S02]  /*7ca0*/  IMAD.MOV.U32 R140, RZ, RZ, R132 ;  /* 0x000000ffff8c7224 */ /* 0x000fe400078e0084 */
[----:B------:R-:W-:-:S02]  /*7cb0*/  IMAD.MOV.U32 R126, RZ, RZ, R135 ;  /* 0x000000ffff7e7224 */ /* 0x000fc400078e0087 */
[----:B------:R-:W-:Y:S02]  /*7cc0*/  IMAD.MOV.U32 R125, RZ, RZ, R133 ;  /* 0x000000ffff7d7224 */ /* 0x000fe400078e0085 */
[----:B----4-:R-:W-:Y:S01]  /*7cd0*/  HMMA.16816.F32.BF16 R132, R40, R52, R12 ;  /* 0x000000342884723c */ /* 0x010fe2000004180c */
[----:B------:R-:W-:Y:S01]  /*7ce0*/  FADD.FTZ R16, R91, R89 ;  /* 0x000000595b107221 */ /* 0x000fe20000010000 */
[----:B------:R-:W-:-:S05]  /*7cf0*/  PRMT R57, R8, 0x5410, R11 ;  /* 0x0000541008397816 */ /* 0x000fca000000000b */
[----:B------:R-:W-:Y:S01]  /*7d00*/  FADD.FTZ R14, R24, R0 ;  /* 0x00000000180e7221 */ /* 0x000fe20000010000 */
[----:B-1----:R-:W-:Y:S01]  /*7d10*/  F2FP.BF16.PACK_AB R0, R190, R191 ;  /* 0x000000bfbe00723e */ /* 0x002fe200000010ff */
[----:B------:R-:W-:Y:S01]  /*7d20*/  HMMA.16816.F32.BF16 R8, R36, R64, RZ ;  /* 0x000000402408723c */ /* 0x000fe200000418ff */
[----:B------:R-:W-:-:S06]  /*7d30*/  FADD.FTZ R6, R85, R16 ;  /* 0x0000001055067221 */ /* 0x000fcc0000010000 */
[----:B------:R-:W-:Y:S01]  /*7d40*/  PRMT R64, R0, 0x7632, R64 ;  /* 0x0000763200407816 */ /* 0x000fe20000000040 */
[----:B------:R-:W-:Y:S02]  /*7d50*/  FADD.FTZ R3, R86, R6 ;  /* 0x0000000656037221 */ /* 0x000fe40000010000 */
[----:B------:R-:W-:Y:S02]  /*7d60*/  IMAD.MOV.U32 R117, RZ, RZ, R130 ;  /* 0x000000ffff757224 */ /* 0x000fe400078e0082 */
[----:B------:R-:W-:Y:S01]  /*7d70*/  FADD.FTZ R15, R27, R3 ;  /* 0x000000031b0f7221 */ /* 0x000fe20000010000 */
[----:B------:R-:W-:Y:S02]  /*7d80*/  F2FP.BF16.PACK_AB R3, R192, R193 ;  /* 0x000000c1c003723e */ /* 0x000fe400000010ff */
[----:B------:R-:W-:Y:S02]  /*7d90*/  PRMT R65, R0, 0x7610, R65 ;  /* 0x0000761000417816 */ /* 0x000fe40000000041 */
[----:B------:R-:W-:-:S02]  /*7da0*/  PRMT R72, R3, 0x7632, R72 ;  /* 0x0000763203487816 */ /* 0x000fc40000000048 */
[----:B------:R-:W-:Y:S01]  /*7db0*/  PRMT R73, R3, 0x7610, R73 ;  /* 0x0000761003497816 */ /* 0x000fe20000000049 */
[----:B------:R-:W-:Y:S02]  /*7dc0*/  IMAD.MOV.U32 R115, RZ, RZ, R128 ;  /* 0x000000ffff737224 */ /* 0x000fe400078e0080 */
[----:B------:R-:W-:Y:S02]  /*7dd0*/  IMAD.MOV.U32 R102, RZ, RZ, R131 ;  /* 0x000000ffff667224 */ /* 0x000fe400078e0083 */
[----:B------:R-:W-:Y:S02]  /*7de0*/  IMAD.MOV.U32 R113, RZ, RZ, R124 ;  /* 0x000000ffff717224 */ /* 0x000fe400078e007c */
[----:B------:R-:W-:Y:S01]  /*7df0*/  IMAD.MOV.U32 R124, RZ, RZ, R112 ;  /* 0x000000ffff7c7224 */ /* 0x000fe200078e0070 */
[----:B------:R-:W-:Y:S01]  /*7e00*/  @!P3 HFMA2.BF16_V2 R5, -RZ.H0_H0, RZ.H0_H0, -R142.H0_H0 ;  /* 0x200000ffff05b231 */ /* 0x000fe2000034098e */
[----:B------:R-:W-:Y:S02]  /*7e10*/  IMAD.MOV.U32 R112, RZ, RZ, R129 ;  /* 0x000000ffff707224 */ /* 0x000fe400078e0081 */
[----:B------:R-:W-:Y:S01]  /*7e20*/  HMMA.16816.F32.BF16 R128, R32, R52, R8 ;  /* 0x000000342080723c */ /* 0x000fe20000041808 */
[----:B------:R-:W-:-:S02]  /*7e30*/  FADD.FTZ R12, R175, R4 ;  /* 0x00000004af0c7221 */ /* 0x000fc40000010000 */
[----:B------:R-:W-:-:S04]  /*7e40*/  IMAD R175, R2, 0x2, R174 ;  /* 0x0000000202af7824 */ /* 0x000fc800078e02ae */
[----:B------:R-:W-:Y:S01]  /*7e50*/  PRMT R53, R65, 0x5410, R64 ;  /* 0x0000541041357816 */ /* 0x000fe20000000040 */
[----:B------:R-:W-:Y:S01]  /*7e60*/  FADD.FTZ R13, R216, R7 ;  /* 0x00000007d80d7221 */ /* 0x000fe20000010000 */
[----:B------:R-:W-:Y:S02]  /*7e70*/  PRMT R52, R73, 0x5410, R72 ;  /* 0x0000541049347816 */ /* 0x000fe40000000048 */
[----:B------:R-:W-:Y:S01]  /*7e80*/  @!P3 PRMT R142, R5, 0x5410, RZ ;  /* 0x00005410058eb816 */ /* 0x000fe200000000ff */
[----:B------:R-:W-:Y:S01]  /*7e90*/  HSET2.LE.AND R2, R100, R111, PT ;  /* 0x0000006f64027233 */ /* 0x000fe20003803000 */
[----:B------:R-:W-:Y:S02]  /*7ea0*/  IMAD.MOV.U32 R91, RZ, RZ, R120 ;  /* 0x000000ffff5b7224 */ /* 0x000fe400078e0078 */
[----:B------:R-:W-:Y:S02]  /*7eb0*/  IMAD.MOV.U32 R89, RZ, RZ, R122 ;  /* 0x000000ffff597224 */ /* 0x000fe400078e007a */
[----:B------:R-:W-:-:S02]  /*7ec0*/  IMAD.MOV.U32 R251, RZ, RZ, R119 ;  /* 0x000000fffffb7224 */ /* 0x000fc400078e0077 */
[----:B------:R-:W-:Y:S02]  /*7ed0*/  IMAD.MOV.U32 R97, RZ, RZ, R118 ;  /* 0x000000ffff617224 */ /* 0x000fe400078e0076 */
[----:B------:R-:W-:Y:S02]  /*7ee0*/  IMAD.MOV.U32 R99, RZ, RZ, R116 ;  /* 0x000000ffff637224 */ /* 0x000fe400078e0074 */
[----:B------:R-:W-:Y:S01]  /*7ef0*/  FADD.FTZ R211, R211, R12 ;  /* 0x0000000cd3d37221 */ /* 0x000fe20000010000 */
[----:B------:R-:W-:Y:S02]  /*7f00*/  ULDC UR7, c[0x0][0x228] ;  /* 0x00008a0000077ab9 */ /* 0x000fe40000000800 */
[----:B------:R-:W-:Y:S01]  /*7f10*/  USHF.L.U32 UR4, UR7, 0x3, URZ ;  /* 0x0000000307047899 */ /* 0x000fe2000800063f */
[----:B------:R-:W-:Y:S02]  /*7f20*/  IMAD.MOV.U32 R77, RZ, RZ, R251 ;  /* 0x000000ffff4d7224 */ /* 0x000fe400078e00fb */
[----:B------:R-:W-:-:S02]  /*7f30*/  IMAD.MOV.U32 R251, RZ, RZ, R126 ;  /* 0x000000fffffb7224 */ /* 0x000fc400078e007e */
[----:B------:R-:W-:Y:S02]  /*7f40*/  IMAD.MOV.U32 R78, RZ, RZ, R114 ;  /* 0x000000ffff4e7224 */ /* 0x000fe400078e0072 */
[----:B------:R-:W-:Y:S02]  /*7f50*/  IMAD.MOV.U32 R85, RZ, RZ, R103 ;  /* 0x000000ffff557224 */ /* 0x000fe400078e0067 */
[----:B------:R-:W-:Y:S01]  /*7f60*/  IMAD.MOV.U32 R103, RZ, RZ, R112 ;  /* 0x000000ffff677224 */ /* 0x000fe200078e0070 */
[----:B--2---:R-:W-:-:S05]  /*7f70*/  @!P5 HFMA2.BF16_V2 R19, -RZ.H0_H0, RZ.H0_H0, -R64.H0_H0 ;  /* 0x200000ffff13d231 */ /* 0x004fca0000340940 */
[----:B------:R-:W-:Y:S01]  /*7f80*/  PRMT R0, R19, 0x7610, R0 ;  /* 0x0000761013007816 */ /* 0x000fe20000000000 */
[----:B------:R-:W-:Y:S02]  /*7f90*/  IMAD.MOV.U32 R19, RZ, RZ, R117 ;  /* 0x000000ffff137224 */ /* 0x000fe400078e0075 */
[----:B------:R-:W-:Y:S02]  /*7fa0*/  IMAD.MOV.U32 R117, RZ, RZ, R25 ;  /* 0x000000ffff757224 */ /* 0x000fe400078e0019 */
[----:B------:R-:W1:Y:S01]  /*7fb0*/  LDSM.16.MT88.4 R24, [R174+0x6800] ;  /* 0x00680000ae18783b */ /* 0x000e620000004200 */
[----:B------:R-:W-:Y:S02]  /*7fc0*/  @!P0 HFMA2.BF16_V2 R21, -RZ.H0_H0, RZ.H0_H0, -R65.H0_H0 ;  /* 0x200000ffff158231 */ /* 0x000fe40000340941 */
[----:B-----5:R-:W-:Y:S02]  /*7fd0*/  @!P2 HFMA2.BF16_V2 R22, -RZ.H0_H0, RZ.H0_H0, -R72.H0_H0 ;  /* 0x200000ffff16a231 */ /* 0x020fe40000340948 */
[----:B------:R-:W-:Y:S01]  /*7fe0*/  @!P4 HFMA2.BF16_V2 R23, -RZ.H0_H0, RZ.H0_H0, -R73.H0_H0 ;  /* 0x200000ffff17c231 */ /* 0x000fe20000340949 */
[----:B------:R-:W-:-:S02]  /*7ff0*/  PRMT R3, R21, 0x7610, R3 ;  /* 0x0000761015037816 */ /* 0x000fc40000000003 */
[----:B------:R-:W-:Y:S01]  /*8000*/  PRMT R6, R22, 0x7610, R6 ;  /* 0x0000761016067816 */ /* 0x000fe20000000006 */
[----:B------:R-:W-:Y:S01]  /*8010*/  IMAD.MOV.U32 R22, RZ, RZ, R115 ;  /* 0x000000ffff167224 */ /* 0x000fe200078e0073 */
[----:B------:R-:W-:Y:S01]  /*8020*/  PRMT R8, R23, 0x7610, R8 ;  /* 0x0000761017087816 */ /* 0x000fe20000000008 */
[----:B------:R-:W-:Y:S01]  /*8030*/  IMAD.MOV.U32 R115, RZ, RZ, R102 ;  /* 0x000000ffff737224 */ /* 0x000fe200078e0066 */
[----:B------:R-:W-:Y:S01]  /*8040*/  @!P0 PRMT R65, R3, 0x5410, RZ ;  /* 0x0000541003418816 */ /* 0x000fe200000000ff */
[----:B------:R-:W-:Y:S02]  /*8050*/  IMAD.MOV.U32 R21, RZ, RZ, R141 ;  /* 0x000000ffff157224 */ /* 0x000fe400078e008d */
[----:B------:R-:W-:Y:S01]  /*8060*/  IMAD.MOV.U32 R102, RZ, RZ, R140 ;  /* 0x000000ffff667224 */ /* 0x000fe200078e008c */
[----:B------:R-:W-:Y:S02]  /*8070*/  LEA R140, P0, R123, c[0x0][0x1f8], 0x1 ;  /* 0x00007e007b8c7a11 */ /* 0x000fe400078008ff */
[----:B------:R-:W-:-:S02]  /*8080*/  @!P4 PRMT R73, R8, 0x5410, RZ ;  /* 0x000054100849c816 */ /* 0x000fc400000000ff */
[----:B------:R-:W-:Y:S01]  /*8090*/  @!P2 PRMT R72, R6, 0x5410, RZ ;  /* 0x000054100648a816 */ /* 0x000fe200000000ff */
[----:B---3--:R-:W-:Y:S01]  /*80a0*/  HMMA.16816.F32.BF16 R8, R44, R28, RZ ;  /* 0x0000001c2c08723c */ /* 0x008fe200000418ff */
[----:B------:R-:W-:Y:S01]  /*80b0*/  LEA.HI.X R141, R123, c[0x0][0x1fc], R20, 0x1, P0 ;  /* 0x00007f007b8d7a11 */ /* 0x000fe200000f0c14 */
[----:B------:R-:W-:-:S06]  /*80c0*/  IMAD.MOV.U32 R248, RZ, RZ, R21 ;  /* 0x000000fffff87224 */ /* 0x000fcc00078e0015 */
[----:B------:R-:W-:Y:S07]  /*80d0*/  HMMA.16816.F32.BF16 R4, R36, R28, RZ ;  /* 0x0000001c2404723c */ /* 0x000fee00000418ff */
[----:B------:R-:W-:Y:S02]  /*80e0*/  IMAD.MOV.U32 R29, RZ, RZ, R22 ;  /* 0x000000ffff1d7224 */ /* 0x000fe400078e0016 */
[----:B------:R-:W2:Y:S01]  /*80f0*/  LDSM.16.MT88.4 R20, [R175+0x6000] ;  /* 0x00600000af14783b */ /* 0x000ea20000004200 */
[----:B------:R-:W-:-:S02]  /*8100*/  IMAD.MOV.U32 R94, RZ, RZ, R102 ;  /* 0x000000ffff5e7224 */ /* 0x000fc400078e0066 */
[----:B------:R-:W-:-:S04]  /*8110*/  IMAD.MOV.U32 R102, RZ, RZ, R121 ;  /* 0x000000ffff667224 */ /* 0x000fc800078e0079 */
[-C--:B-1----:R-:W-:Y:S07]  /*8120*/  HMMA.16816.F32.BF16 R120, R40, R24.reuse, R8 ;  /* 0x000000182878723c */ /* 0x082fee0000041808 */
[----:B------:R-:W-:Y:S02]  /*8130*/  LOP3.LUT R11, R2, R19, RZ, 0xc0, !PT ;  /* 0x00000013020b7212 */ /* 0x000fe400078ec0ff */
[----:B------:R-:W1:Y:S01]  /*8140*/  LDSM.16.MT88.4 R16, [R175+0x6800] ;  /* 0x00680000af10783b */ /* 0x000e620000004200 */
[----:B------:R-:W-:Y:S01]  /*8150*/  IMAD.MOV.U32 R249, RZ, RZ, R117 ;  /* 0x000000fffff97224 */ /* 0x000fe200078e0075 */
[----:B------:R-:W-:Y:S01]  /*8160*/  @!P5 PRMT R64, R0, 0x5410, RZ ;  /* 0x000054100040d816 */ /* 0x000fe200000000ff */
[----:B------:R-:W-:Y:S01]  /*8170*/  HMMA.16816.F32.BF16 R116, R32, R24, R4 ;  /* 0x000000182074723c */ /* 0x000fe20000041804 */
[----:B------:R-:W-:-:S02]  /*8180*/  FADD.FTZ R0, R61, R15 ;  /* 0x0000000f3d007221 */ /* 0x000fc40000010000 */
[----:B------:R-:W-:-:S04]  /*8190*/  FADD.FTZ R3, R60, R14 ;  /* 0x0000000e3c037221 */ /* 0x000fc80000010000 */
[----:B------:R-:W-:-:S04]  /*81a0*/  FADD.FTZ R4, R252, R13 ;  /* 0x0000000dfc047221 */ /* 0x000fc80000010000 */
[----:B------:R-:W-:Y:S01]  /*81b0*/  FADD.FTZ R217, R250, R4 ;  /* 0x00000004fad97221 */ /* 0x000fe20000010000 */
[----:B--2---:R-:W-:Y:S01]  /*81c0*/  HMMA.16816.F32.BF16 R12, R44, R20, RZ ;  /* 0x000000142c0c723c */ /* 0x004fe200000418ff */
[----:B------:R-:W-:-:S07]  /*81d0*/  FADD.FTZ R210, R92, R0 ;  /* 0x000000005cd27221 */ /* 0x000fce0000010000 */
[----:B------:R-:W-:Y:S01]  /*81e0*/  HMMA.16816.F32.BF16 R4, R36, R20, RZ ;  /* 0x000000142404723c */ /* 0x000fe200000418ff */
[----:B------:R-:W-:Y:S01]  /*81f0*/  IMAD.U32 R0, RZ, RZ, UR4 ;  /* 0x00000004ff007e24 */ /* 0x000fe2000f8e00ff */
[--C-:B------:R-:W-:Y:S01]  /*8200*/  HSET2.LE.AND R2, R81, R111.reuse, PT ;  /* 0x0000006f51027233 */ /* 0x100fe20003803000 */
[----:B------:R-:W-:Y:S02]  /*8210*/  FADD.FTZ R216, R84, R3 ;  /* 0x0000000354d87221 */ /* 0x000fe40000010000 */
[----:B------:R-:W-:Y:S01]  /*8220*/  IMAD.WIDE R24, R0, 0x2, R140 ;  /* 0x0000000200187825 */ /* 0x000fe200078e028c */
[--C-:B------:R-:W-:Y:S02]  /*8230*/  HSET2.LE.AND R0, R101, R111.reuse, PT ;  /* 0x0000006f65007233 */ /* 0x100fe40003803000 */
[--C-:B------:R-:W-:Y:S01]  /*8240*/  HSET2.LE.AND R3, R56, R111.reuse, PT ;  /* 0x0000006f38037233 */ /* 0x100fe20003803000 */
[----:B------:R-:W-:Y:S01]  /*8250*/  LOP3.LUT R9, R2, R89, RZ, 0xc0, !PT ;  /* 0x0000005902097212 */ /* 0x000fe200078ec0ff */
[----:B------:R-:W-:Y:S01]  /*8260*/  IMAD.MOV.U32 R86, RZ, RZ, R249 ;  /* 0x000000ffff567224 */ /* 0x000fe200078e00f9 */
[----:B------:R-:W-:Y:S01]  /*8270*/  LOP3.LUT R10, R0, R248, RZ, 0xc0, !PT ;  /* 0x000000f8000a7212 */ /* 0x000fe200078ec0ff */
[----:B------:R-:W-:Y:S01]  /*8280*/  HSET2.LE.AND R0, R88, R111, PT ;  /* 0x0000006f58007233 */ /* 0x000fe20003803000 */
[----:B------:R-:W-:Y:S01]  /*8290*/  IMAD.MOV.U32 R89, RZ, RZ, R94 ;  /* 0x000000ffff597224 */ /* 0x000fe200078e005e */
[----:B------:R-:W-:Y:S01]  /*82a0*/  LOP3.LUT R100, R3, R127, RZ, 0xc0, !PT ;  /* 0x0000007f03647212 */ /* 0x000fe200078ec0ff */
[----:B------:R-:W-:-:S02]  /*82b0*/  IMAD.MOV.U32 R249, RZ, RZ, R125 ;  /* 0x000000fffff97224 */ /* 0x000fc400078e007d */
[----:B------:R-:W-:Y:S02]  /*82c0*/  IMAD.MOV.U32 R94, RZ, RZ, R124 ;  /* 0x000000ffff5e7224 */ /* 0x000fe400078e007c */
[----:B-1----:R-:W-:Y:S01]  /*82d0*/  HMMA.16816.F32.BF16 R124, R40, R16, R12 ;  /* 0x00000010287c723c */ /* 0x002fe2000004180c */
[----:B------:R-:W-:Y:S01]  /*82e0*/  LOP3.LUT R8, R0, R91, RZ, 0xc0, !PT ;  /* 0x0000005b00087212 */ /* 0x000fe200078ec0ff */
[----:B------:R-:W-:Y:S01]  /*82f0*/  STG.E.U16 [R140.64], R110 ;  /* 0x0000006e8c007986 */ /* 0x000fe2000c101522 */
[----:B------:R-:W-:-:S04]  /*8300*/  IMAD.MOV.U32 R91, RZ, RZ, R115 ;  /* 0x000000ffff5b7224 */ /* 0x000fc800078e0073 */
[--C-:B------:R-:W-:Y:S02]  /*8310*/  HSET2.LE.AND R13, R58, R111.reuse, PT ;  /* 0x0000006f3a0d7233 */ /* 0x100fe40003803000 */
[--C-:B------:R-:W-:Y:S02]  /*8320*/  HSET2.LE.AND R14, R63, R111.reuse, PT ;  /* 0x0000006f3f0e7233 */ /* 0x100fe40003803000 */
[--C-:B------:R-:W-:Y:S02]  /*8330*/  HSET2.LE.AND R15, R62, R111.reuse, PT ;  /* 0x0000006f3e0f7233 */ /* 0x100fe40003803000 */
[----:B------:R-:W-:Y:S01]  /*8340*/  HSET2.LE.AND R12, R59, R111, PT ;  /* 0x0000006f3b0c7233 */ /* 0x000fe20003803000 */
[----:B------:R-:W-:Y:S01]  /*8350*/  STG.E.U16 [R140.64+0x2], R109 ;  /* 0x0000026d8c007986 */ /* 0x000fe2000c101522 */
[----:B------:R-:W-:Y:S02]  /*8360*/  IMAD.MOV.U32 R248, RZ, RZ, R113 ;  /* 0x000000fffff87224 */ /* 0x000fe400078e0071 */
[----:B------:R-:W-:Y:S01]  /*8370*/  HMMA.16816.F32.BF16 R112, R32, R16, R4 ;  /* 0x000000102070723c */ /* 0x000fe20000041804 */
[----:B------:R1:W-:Y:S01]  /*8380*/  STG.E.U16 [R24.64], R107 ;  /* 0x0000006b18007986 */ /* 0x0003e2000c101522 */
[----:B------:R-:W-:Y:S01]  /*8390*/  IMAD.MOV.U32 R28, RZ, RZ, R77 ;  /* 0x000000ffff1c7224 */ /* 0x000fe200078e004d */
[----:B------:R-:W-:-:S02]  /*83a0*/  LOP3.LUT R77, R13, R79, RZ, 0xc0, !PT ;  /* 0x0000004f0d4d7212 */ /* 0x000fc400078ec0ff */
[----:B------:R-:W-:Y:S02]  /*83b0*/  LOP3.LUT R79, R15, R53, RZ, 0xc0, !PT ;  /* 0x000000350f4f7212 */ /* 0x000fe400078ec0ff */
[--C-:B------:R-:W-:Y:S01]  /*83c0*/  HSET2.LE.AND R5, R76, R111.reuse, PT ;  /* 0x0000006f4c057233 */ /* 0x100fe20003803000 */
[----:B------:R-:W-:Y:S01]  /*83d0*/  LOP3.LUT R76, R12, R93, RZ, 0xc0, !PT ;  /* 0x0000005d0c4c7212 */ /* 0x000fe200078ec0ff */
[--C-:B------:R-:W-:Y:S01]  /*83e0*/  HSET2.LE.AND R0, R57, R111.reuse, PT ;  /* 0x0000006f39007233 */ /* 0x100fe20003803000 */
[----:B-1----:R-:W-:Y:S01]  /*83f0*/  IMAD.MOV.U32 R107, RZ, RZ, R78 ;  /* 0x000000ffff6b7224 */ /* 0x002fe200078e004e */
[----:B------:R-:W-:Y:S02]  /*8400*/  LOP3.LUT R78, R14, R52, RZ, 0xc0, !PT ;  /* 0x000000340e4e7212 */ /* 0x000fe400078ec0ff */
[----:B------:R-:W-:Y:S01]  /*8410*/  HMMA.16816.F32.BF16 R12, R36, R30, RZ ;  /* 0x0000001e240c723c */ /* 0x000fe200000418ff */
[----:B------:R-:W-:Y:S01]  /*8420*/  LOP3.LUT R101, R0, R29, RZ, 0xc0, !PT ;  /* 0x0000001d00657212 */ /* 0x000fe200078ec0ff */
[----:B------:R-:W-:Y:S01]  /*8430*/  HSET2.LE.AND R2, R87, R111, PT ;  /* 0x0000006f57027233 */ /* 0x000fe20003803000 */
[----:B------:R-:W-:-:S02]  /*8440*/  IMAD.MOV.U32 R29, RZ, RZ, R86 ;  /* 0x000000ffff1d7224 */ /* 0x000fc400078e0056 */
[----:B------:R-:W-:-:S03]  /*8450*/  IMAD.MOV.U32 R252, RZ, RZ, R85 ;  /* 0x000000fffffc7224 */ /* 0x000fc600078e0055 */
[C---:B------:R-:W-:Y:S08]  /*8460*/  HMMA.16816.F32.BF16 R60, R36.reuse, R82, RZ ;  /* 0x00000052243c723c */ /* 0x040ff000000418ff */
[C---:B------:R-:W-:Y:S08]  /*8470*/  HMMA.16816.F32.BF16 R56, R36.reuse, R66, RZ ;  /* 0x000000422438723c */ /* 0x040ff000000418ff */
[----:B------:R-:W-:Y:S08]  /*8480*/  HMMA.16816.F32.BF16 R36, R36, R22, RZ ;  /* 0x000000162424723c */ /* 0x000ff000000418ff */
[----:B------:R-:W-:Y:S08]  /*8490*/  HMMA.16816.F32.BF16 R84, R32, R26, R12 ;  /* 0x0000001a2054723c */ /* 0x000ff0000004180c */
[----:B------:R-:W-:Y:S01]  /*84a0*/  HMMA.16816.F32.BF16 R12, R44, R82, RZ ;  /* 0x000000522c0c723c */ /* 0x000fe200000418ff */
[----:B------:R-:W-:Y:S01]  /*84b0*/  IMAD.MOV.U32 R109, RZ, RZ, R248 ;  /* 0x000000ffff6d7224 */ /* 0x000fe200078e00f8 */
[----:B------:R-:W-:Y:S01]  /*84c0*/  HSET2.LE.AND R7, R95, R111, PT ;  /* 0x0000006f5f077233 */ /* 0x000fe20003803000 */
[----:B------:R-:W-:-:S02]  /*84d0*/  IMAD.MOV.U32 R248, RZ, RZ, R249 ;  /* 0x000000fffff87224 */ /* 0x000fc400078e00f9 */
[----:B------:R-:W-:-:S03]  /*84e0*/  IMAD.MOV.U32 R249, RZ, RZ, R94 ;  /* 0x000000fffff97224 */ /* 0x000fc600078e005e */
[C---:B------:R-:W-:Y:S08]  /*84f0*/  HMMA.16816.F32.BF16 R92, R32.reuse, R54, R56 ;  /* 0x00000036205c723c */ /* 0x040ff00000041838 */
[----:B------:R-:W-:Y:S08]  /*8500*/  HMMA.16816.F32.BF16 R56, R32, R18, R36 ;  /* 0x000000122038723c */ /* 0x000ff00000041824 */
[-C--:B------:R-:W-:Y:S01]  /*8510*/  HMMA.16816.F32.BF16 R36, R40, R74.reuse, R12 ;  /* 0x0000004a2824723c */ /* 0x080fe2000004180c */
[----:B------:R-:W1:Y:S07]  /*8520*/  LDSM.16.MT88.4 R12, [R173+0x7000] ;  /* 0x00700000ad0c783b */ /* 0x000e6e0000004200 */
[----:B------:R-:W-:Y:S07]  /*8530*/  HMMA.16816.F32.BF16 R60, R32, R74, R60 ;  /* 0x0000004a203c723c */ /* 0x000fee000004183c */
[----:B------:R-:W-:Y:S01]  /*8540*/  IMAD.MOV.U32 R75, RZ, RZ, R28 ;  /* 0x000000ffff4b7224 */ /* 0x000fe200078e001c */
[----:B------:R-:W-:Y:S01]  /*8550*/  HMMA.16816.F32.BF16 R32, R44, R66, RZ ;  /* 0x000000422c20723c */ /* 0x000fe200000418ff */
[----:B------:R-:W-:-:S07]  /*8560*/  IMAD.MOV.U32 R74, RZ, RZ, R29 ;  /* 0x000000ffff4a7224 */ /* 0x000fce00078e001d */
[C---:B------:R-:W-:Y:S08]  /*8570*/  HMMA.16816.F32.BF16 R28, R44.reuse, R30, RZ ;  /* 0x0000001e2c1c723c */ /* 0x040ff000000418ff */
[----:B------:R-:W-:Y:S01]  /*8580*/  HMMA.16816.F32.BF16 R20, R44, R22, RZ ;  /* 0x000000162c14723c */ /* 0x000fe200000418ff */
[--C-:B------:R-:W-:Y:S02]  /*8590*/  HSET2.LE.AND R6, R96, R111.reuse, PT ;  /* 0x0000006f60067233 */ /* 0x100fe40003803000 */
[--C-:B------:R-:W-:Y:S01]  /*85a0*/  HSET2.LE.AND R0, R80, R111.reuse, PT ;  /* 0x0000006f50007233 */ /* 0x100fe20003803000 */
[----:B------:R-:W-:Y:S01]  /*85b0*/  LOP3.LUT R5, R5, R105, RZ, 0xc0, !PT ;  /* 0x0000006905057212 */ /* 0x000fe200078ec0ff */
[----:B------:R-:W-:Y:S01]  /*85c0*/  HSET2.LE.AND R3, R90, R111, PT ;  /* 0x0000006f5a037233 */ /* 0x000fe20003803000 */
[----:B------:R-:W-:-:S02]  /*85d0*/  LOP3.LUT R6, R6, R104, RZ, 0xc0, !PT ;  /* 0x0000006806067212 */ /* 0x000fc400078ec0ff */
[----:B------:R-:W-:Y:S02]  /*85e0*/  LOP3.LUT R4, R0, R106, RZ, 0xc0, !PT ;  /* 0x0000006a00047212 */ /* 0x000fe400078ec0ff */
[----:B------:R-:W-:Y:S01]  /*85f0*/  LOP3.LUT R7, R7, R98, RZ, 0xc0, !PT ;  /* 0x0000006207077212 */ /* 0x000fe200078ec0ff */
[----:B------:R-:W-:Y:S01]  /*8600*/  IMAD.MOV.U32 R110, RZ, RZ, R251 ;  /* 0x000000ffff6e7224 */ /* 0x000fe200078e00fb */
[C---:B------:R-:W-:Y:S01]  /*8610*/  HMMA.16816.F32.BF16 R52, R40.reuse, R54, R32 ;  /* 0x000000362834723c */ /* 0x040fe20000041820 */
[----:B------:R-:W-:Y:S01]  /*8620*/  LOP3.LUT R102, R3, R102, RZ, 0xc0, !PT ;  /* 0x0000006603667212 */ /* 0x000fe200078ec0ff */
[----:B------:R2:W-:Y:S01]  /*8630*/  STG.E.U16 [R24.64+0x2], R108 ;  /* 0x0000026c18007986 */ /* 0x0005e2000c101522 */
[----:B------:R-:W-:Y:S02]  /*8640*/  IMAD.MOV.U32 R47, RZ, RZ, R107 ;  /* 0x000000ffff2f7224 */ /* 0x000fe400078e006b */
[----:B------:R-:W-:Y:S02]  /*8650*/  IMAD.MOV.U32 R250, RZ, RZ, R109 ;  /* 0x000000fffffa7224 */ /* 0x000fe400078e006d */
[----:B------:R-:W-:Y:S01]  /*8660*/  IMAD.MOV.U32 R3, RZ, RZ, R110 ;  /* 0x000000ffff037224 */ /* 0x000fe200078e006e */
[C---:B------:R-:W-:Y:S08]  /*8670*/  HMMA.16816.F32.BF16 R32, R40.reuse, R26, R28 ;  /* 0x0000001a2820723c */ /* 0x040ff0000004181c */
[----:B------:R-:W-:Y:S01]  /*8680*/  HMMA.16816.F32.BF16 R28, R40, R18, R20 ;  /* 0x00000012281c723c */ /* 0x000fe20000041814 */
[----:B------:R-:W3:Y:S04]  /*8690*/  LDSM.16.MT88.4 R20, [R176+0x7000] ;  /* 0x00700000b014783b */ /* 0x000ee80000004200 */
[----:B------:R-:W4:Y:S03]  /*86a0*/  LDSM.16.MT88.4 R16, [R174+0x7000] ;  /* 0x00700000ae10783b */ /* 0x000f260000004200 */
[-C--:B-1----:R-:W-:Y:S08]  /*86b0*/  HMMA.16816.F32.BF16 R136, R8, R12.reuse, R136 ;  /* 0x0000000c0888723c */ /* 0x082ff00000041888 */
[C---:B--2---:R-:W-:Y:S08]  /*86c0*/  HMMA.16816.F32.BF16 R108, R4.reuse, R12, R240 ;  /* 0x0000000c046c723c */ /* 0x044ff000000418f0 */
[-C--:B------:R-:W-:Y:S08]  /*86d0*/  HMMA.16816.F32.BF16 R104, R4, R14.reuse, R60 ;  /* 0x0000000e0468723c */ /* 0x080ff0000004183c */
[----:B------:R-:W-:Y:S01]  /*86e0*/  HMMA.16816.F32.BF16 R40, R8, R14, R36 ;  /* 0x0000000e0828723c */ /* 0x000fe20000041824 */
[----:B------:R-:W1:Y:S01]  /*86f0*/  LDSM.16.MT88.4 R12, [R175+0x7000] ;  /* 0x00700000af0c783b */ /* 0x000e620000004200 */
[----:B------:R-:W-:Y:S01]  /*8700*/  IMAD.MOV.U32 R251, RZ, RZ, R103 ;  /* 0x000000fffffb7224 */ /* 0x000fe200078e0067 */
[----:B------:R-:W-:Y:S01]  /*8710*/  LOP3.LUT R103, R2, R245, RZ, 0xc0, !PT ;  /* 0x000000f502677212 */ /* 0x000fe200078ec0ff */
[----:B------:R-:W-:-:S02]  /*8720*/  IMAD.MOV.U32 R46, RZ, RZ, R252 ;  /* 0x000000ffff2e7224 */ /* 0x000fc400078e00fc */
[----:B------:R-:W-:Y:S02]  /*8730*/  IMAD.MOV.U32 R252, RZ, RZ, R248 ;  /* 0x000000fffffc7224 */ /* 0x000fe400078e00f8 */
[----:B------:R-:W-:Y:S01]  /*8740*/  IMAD.MOV.U32 R248, RZ, RZ, R91 ;  /* 0x000000fffff87224 */ /* 0x000fe200078e005b */
[----:B---3--:R-:W-:Y:S01]  /*8750*/  HMMA.16816.F32.BF16 R92, R4, R22, R92 ;  /* 0x00000016045c723c */ /* 0x008fe2000004185c */
[----:B------:R-:W-:Y:S02]  /*8760*/  IMAD.MOV.U32 R245, RZ, RZ, R89 ;  /* 0x000000fffff57224 */ /* 0x000fe400078e0059 */
[----:B------:R-:W-:Y:S02]  /*8770*/  IMAD.MOV.U32 R2, RZ, RZ, R97 ;  /* 0x000000ffff027224 */ /* 0x000fe400078e0061 */
[----:B------:R-:W-:-:S03]  /*8780*/  IMAD.MOV.U32 R0, RZ, RZ, R99 ;  /* 0x000000ffff007224 */ /* 0x000fc600078e0063 */
[C---:B------:R-:W-:Y:S08]  /*8790*/  HMMA.16816.F32.BF16 R96, R4.reuse, R20, R128 ;  /* 0x000000140460723c */ /* 0x040ff00000041880 */
[C---:B----4-:R-:W-:Y:S01]  /*87a0*/  HMMA.16816.F32.BF16 R88, R4.reuse, R16, R116 ;  /* 0x000000100458723c */ /* 0x050fe20000041874 */
[----:B------:R-:W-:Y:S07]  /*87b0*/  LDSM.16.MT88.4 R116, [R174+0x7800] ;  /* 0x00780000ae74783b */ /* 0x000fee0000004200 */
[C---:B------:R-:W-:Y:S08]  /*87c0*/  HMMA.16816.F32.BF16 R84, R4.reuse, R18, R84 ;  /* 0x000000120454723c */ /* 0x040ff00000041854 */
[C---:B-1----:R-:W-:Y:S08]  /*87d0*/  HMMA.16816.F32.BF16 R80, R4.reuse, R12, R112 ;  /* 0x0000000c0450723c */ /* 0x042ff00000041870 */
[----:B------:R-:W-:Y:S01]  /*87e0*/  HMMA.16816.F32.BF16 R36, R4, R14, R56 ;  /* 0x0000000e0424723c */ /* 0x000fe20000041838 */
[----:B------:R-:W1:Y:S07]  /*87f0*/  LDSM.16.MT88.4 R4, [R175+0x7800] ;  /* 0x00780000af04783b */ /* 0x000e6e0000004200 */
[C---:B------:R-:W-:Y:S01]  /*8800*/  HMMA.16816.F32.BF16 R128, R8.reuse, R20, R132 ;  /* 0x000000140880723c */ /* 0x040fe20000041884 */
[----:B------:R-:W2:Y:S07]  /*8810*/  LDSM.16.MT88.4 R132, [R173+0x7800] ;  /* 0x00780000ad84783b */ /* 0x000eae0000004200 */
[----:B------:R-:W-:Y:S01]  /*8820*/  HMMA.16816.F32.BF16 R112, R8, R12, R124 ;  /* 0x0000000c0870723c */ /* 0x000fe2000004187c */
[----:B------:R-:W3:Y:S01]  /*8830*/  LDSM.16.MT88.4 R124, [R176+0x7800] ;  /* 0x00780000b07c783b */ /* 0x000ee20000004200 */
[----:B------:R-:W-:-:S02]  /*8840*/  USHF.L.U32 UR4, UR7, 0x6, URZ ;  /* 0x0000000607047899 */ /* 0x000fc4000800063f */
[----:B------:R-:W-:Y:S01]  /*8850*/  UIMAD UR26, UR7, 0x48, URZ ;  /* 0x00000048071a78a4 */ /* 0x000fe2000f8e023f */
[----:B------:R-:W-:-:S03]  /*8860*/  IMAD.MOV.U32 R66, RZ, RZ, R2 ;  /* 0x000000ffff427224 */ /* 0x000fc600078e0002 */
[----:B------:R-:W-:Y:S02]  /*8870*/  HMMA.16816.F32.BF16 R120, R8, R16, R120 ;  /* 0x000000100878723c */ /* 0x000fe40000041878 */
[----:B------:R-:W-:-:S06]  /*8880*/  IMAD.U32 R2, RZ, RZ, UR26 ;  /* 0x0000001aff027e24 */ /* 0x000fcc000f8e00ff */
[----:B------:R-:W-:Y:S01]  /*8890*/  HMMA.16816.F32.BF16 R52, R8, R22, R52 ;  /* 0x000000160834723c */ /* 0x000fe20000041834 */
[----:B------:R-:W-:-:S07]  /*88a0*/  IMAD.MOV.U32 R67, RZ, RZ, R245 ;  /* 0x000000ffff437224 */ /* 0x000fce00078e00f5 */
[----:B------:R-:W-:Y:S01]  /*88b0*/  HMMA.16816.F32.BF16 R32, R8, R18, R32 ;  /* 0x000000120820723c */ /* 0x000fe20000041820 */
[----:B------:R-:W-:-:S07]  /*88c0*/  IMAD.MOV.U32 R245, RZ, RZ, R3 ;  /* 0x000000fffff57224 */ /* 0x000fce00078e0003 */
[----:B------:R-:W-:Y:S01]  /*88d0*/  HMMA.16816.F32.BF16 R12, R8, R14, R28 ;  /* 0x0000000e080c723c */ /* 0x000fe2000004181c */
[----:B------:R-:W-:-:S06]  /*88e0*/  IMAD.WIDE R2, R2, 0x2, R140 ;  /* 0x0000000202027825 */ /* 0x000fcc00078e028c */
[----:B------:R-:W-:Y:S02]  /*88f0*/  FADD.FTZ R9, R0, R211 ;  /* 0x000000d300097221 */ /* 0x000fe40000010000 */
[----:B------:R-:W-:-:S04]  /*8900*/  IMAD.U32 R0, RZ, RZ, UR4 ;  /* 0x00000004ff007e24 */ /* 0x000fc8000f8e00ff */
[----:B------:R-:W-:-:S05]  /*8910*/  IMAD.WIDE R28, R0, 0x2, R140 ;  /* 0x00000002001c7825 */ /* 0x000fca00078e028c */
[----:B------:R-:W-:Y:S04]  /*8920*/  STG.E.U16 [R28.64], R169 ;  /* 0x000000a91c007986 */ /* 0x000fe8000c101522 */
[----:B------:R-:W-:Y:S04]  /*8930*/  STG.E.U16 [R28.64+0x2], R168 ;  /* 0x000002a81c007986 */ /* 0x000fe8000c101522 */
[----:B------:R-:W-:Y:S04]  /*8940*/  STG.E.U16 [R2.64], R161 ;  /* 0x000000a102007986 */ /* 0x000fe8000c101522 */
[----:B------:R-:W-:Y:S04]  /*8950*/  STG.E.U16 [R2.64+0x2], R158 ;  /* 0x0000029e02007986 */ /* 0x000fe8000c101522 */
        /* <DEDUP_REMOVED lines=9> */
[----:B------:R-:W-:Y:S01]  /*89f0*/  STG.E.U16 [R140.64+0x22], R229 ;  /* 0x000022e58c007986 */ /* 0x000fe2000c101522 */
[----:B------:R-:W-:-:S03]  /*8a00*/  FADD.FTZ R10, R233, R210 ;  /* 0x000000d2e90a7221 */ /* 0x000fc60000010000 */
[----:B------:R-:W-:Y:S04]  /*8a10*/  STG.E.U16 [R24.64+0x20], R226 ;  /* 0x000020e218007986 */ /* 0x000fe8000c101522 */
[----:B------:R-:W-:Y:S01]  /*8a20*/  STG.E.U16 [R24.64+0x22], R227 ;  /* 0x000022e318007986 */ /* 0x000fe2000c101522 */
[----:B-1----:R-:W-:Y:S03]  /*8a30*/  HMMA.16816.F32.BF16 R80, R76, R4, R80 ;  /* 0x000000044c50723c */ /* 0x002fe60000041850 */
[----:B------:R-:W-:Y:S01]  /*8a40*/  STG.E.U16 [R28.64+0x20], R157 ;  /* 0x0000209d1c007986 */ /* 0x000fe2000c101522 */
[----:B------:R-:W-:-:S03]  /*8a50*/  FADD.FTZ R8, R228, R216 ;  /* 0x000000d8e4087221 */ /* 0x000fc60000010000 */
[----:B------:R-:W-:Y:S01]  /*8a60*/  STG.E.U16 [R28.64+0x22], R156 ;  /* 0x0000229c1c007986 */ /* 0x000fe2000c101522 */
[----:B------:R-:W-:Y:S03]  /*8a70*/  HMMA.16816.F32.BF16 R112, R100, R4, R112 ;  /* 0x000000046470723c */ /* 0x000fe60000041870 */
[----:B------:R-:W-:Y:S04]  /*8a80*/  STG.E.U16 [R2.64+0x20], R155 ;  /* 0x0000209b02007986 */ /* 0x000fe8000c101522 */
[----:B------:R-:W-:Y:S01]  /*8a90*/  STG.E.U16 [R2.64+0x22], R154 ;  /* 0x0000229a02007986 */ /* 0x000fe2000c101522 */
[----:B--2---:R-:W-:Y:S01]  /*8aa0*/  HMMA.16816.F32.BF16 R108, R76, R132, R108 ;  /* 0x000000844c6c723c */ /* 0x004fe2000004186c */
[----:B------:R-:W-:-:S02]  /*8ab0*/  FADD.FTZ R5, R46, R217 ;  /* 0x000000d92e057221 */ /* 0x000fc40000010000 */
[----:B------:R-:W-:Y:S01]  /*8ac0*/  STG.E.U16 [R140.64+0x30], R225 ;  /* 0x000030e18c007986 */ /* 0x000fe2000c101522 */
[----:B------:R-:W-:-:S03]  /*8ad0*/  FADD.FTZ R4, R47, R9 ;  /* 0x000000092f047221 */ /* 0x000fc60000010000 */
[----:B------:R-:W-:Y:S01]  /*8ae0*/  STG.E.U16 [R140.64+0x32], R224 ;  /* 0x000032e08c007986 */ /* 0x000fe2000c101522 */
[----:B------:R-:W-:Y:S03]  /*8af0*/  HMMA.16816.F32.BF16 R104, R76, R134, R104 ;  /* 0x000000864c68723c */ /* 0x000fe60000041868 */
[----:B------:R-:W-:Y:S01]  /*8b00*/  STG.E.U16 [R24.64+0x30], R222 ;  /* 0x000030de18007986 */ /* 0x000fe2000c101522 */
[----:B------:R-:W-:-:S03]  /*8b10*/  FADD.FTZ R0, R204, R10 ;  /* 0x0000000acc007221 */ /* 0x000fc60000010000 */
[----:B------:R-:W-:Y:S01]  /*8b20*/  STG.E.U16 [R24.64+0x32], R223 ;  /* 0x000032df18007986 */ /* 0x000fe2000c101522 */
[C---:B---3--:R-:W-:Y:S03]  /*8b30*/  HMMA.16816.F32.BF16 R96, R76.reuse, R124, R96 ;  /* 0x0000007c4c60723c */ /* 0x048fe60000041860 */
[----:B------:R-:W-:Y:S04]  /*8b40*/  STG.E.U16 [R28.64+0x30], R163 ;  /* 0x000030a31c007986 */ /* 0x000fe8000c101522 */
[----:B------:R-:W-:Y:S01]  /*8b50*/  STG.E.U16 [R28.64+0x32], R162 ;  /* 0x000032a21c007986 */ /* 0x000fe2000c101522 */
[C---:B------:R-:W-:Y:S03]  /*8b60*/  HMMA.16816.F32.BF16 R92, R76.reuse, R126, R92 ;  /* 0x0000007e4c5c723c */ /* 0x040fe6000004185c */
[----:B------:R-:W-:Y:S04]  /*8b70*/  STG.E.U16 [R2.64+0x30], R160 ;  /* 0x000030a002007986 */ /* 0x000fe8000c101522 */
[----:B------:R-:W-:Y:S01]  /*8b80*/  STG.E.U16 [R2.64+0x32], R159 ;  /* 0x0000329f02007986 */ /* 0x000fe2000c101522 */
[C---:B------:R-:W-:Y:S03]  /*8b90*/  HMMA.16816.F32.BF16 R88, R76.reuse, R116, R88 ;  /* 0x000000744c58723c */ /* 0x040fe60000041858 */
[----:B------:R-:W-:Y:S05]  /*8ba0*/  STG.E.U16 [R140.64+0x40], R221 ;  /* 0x000040dd8c007986 */ /* 0x000fea000c101522 */
[----:B------:R-:W-:Y:S01]  /*8bb0*/  HMMA.16816.F32.BF16 R84, R76, R118, R84 ;  /* 0x000000764c54723c */ /* 0x000fe20000041854 */
[----:B------:R-:W-:Y:S04]  /*8bc0*/  STG.E.U16 [R140.64+0x42], R220 ;  /* 0x000042dc8c007986 */ /* 0x000fe8000c101522 */
[----:B------:R-:W-:Y:S03]  /*8bd0*/  STG.E.U16 [R24.64+0x40], R218 ;  /* 0x000040da18007986 */ /* 0x000fe6000c101522 */
[C---:B------:R-:W-:Y:S01]  /*8be0*/  HMMA.16816.F32.BF16 R136, R100.reuse, R132, R136 ;  /* 0x000000846488723c */ /* 0x040fe20000041888 */
[----:B------:R-:W-:Y:S07]  /*8bf0*/  STG.E.U16 [R24.64+0x42], R219 ;  /* 0x000042db18007986 */ /* 0x000fee000c101522 */
        /* <DEDUP_REMOVED lines=8> */
[----:B------:R-:W-:Y:S01]  /*8c80*/  HMMA.16816.F32.BF16 R116, R100, R118, R32 ;  /* 0x000000766474723c */ /* 0x000fe20000041820 */
[----:B------:R-:W-:Y:S07]  /*8c90*/  STG.E.U16 [R140.64+0x50], R215 ;  /* 0x000050d78c007986 */ /* 0x000fee000c101522 */
[-C--:B------:R-:W-:Y:S01]  /*8ca0*/  HMMA.16816.F32.BF16 R76, R76, R6.reuse, R36 ;  /* 0x000000064c4c723c */ /* 0x080fe20000041824 */
[----:B------:R-:W-:Y:S07]  /*8cb0*/  STG.E.U16 [R140.64+0x52], R214 ;  /* 0x000052d68c007986 */ /* 0x000fee000c101522 */
[----:B------:R-:W-:Y:S01]  /*8cc0*/  HMMA.16816.F32.BF16 R100, R100, R6, R12 ;  /* 0x000000066464723c */ /* 0x000fe2000004180c */
[----:B------:R-:W-:Y:S06]  /*8cd0*/  STG.E.U16 [R24.64+0x50], R212 ;  /* 0x000050d418007986 */ /* 0x000fec000c101522 */
[----:B------:R-:W-:-:S02]  /*8ce0*/  FADD.FTZ R6, R200, R8 ;  /* 0x00000008c8067221 */ /* 0x000fc40000010000 */
[----:B------:R-:W-:Y:S02]  /*8cf0*/  FADD.FTZ R7, R74, R5 ;  /* 0x000000054a077221 */ /* 0x000fe40000010000 */
[----:B------:R-:W-:Y:S01]  /*8d00*/  FADD.FTZ R5, R75, R4 ;  /* 0x000000044b057221 */ /* 0x000fe20000010000 */
[----:B------:R-:W-:Y:S01]  /*8d10*/  STG.E.U16 [R24.64+0x52], R213 ;  /* 0x000052d518007986 */ /* 0x000fe2000c101522 */
[----:B------:R-:W-:Y:S02]  /*8d20*/  FADD.FTZ R4, R205, R0 ;  /* 0x00000000cd047221 */ /* 0x000fe40000010000 */
[----:B------:R-:W-:Y:S01]  /*8d30*/  FADD.FTZ R0, R202, R6 ;  /* 0x00000006ca007221 */ /* 0x000fe20000010000 */
[----:B------:R-:W-:Y:S01]  /*8d40*/  STG.E.U16 [R28.64+0x50], R149 ;  /* 0x000050951c007986 */ /* 0x000fe2000c101522 */
[----:B------:R-:W-:-:S03]  /*8d50*/  FADD.FTZ R5, R67, R5 ;  /* 0x0000000543057221 */ /* 0x000fc60000010000 */
        /* <DEDUP_REMOVED lines=10> */
[----:B------:R-:W-:Y:S04]  /*8e00*/  STG.E.U16 [R24.64+0x60], R207 ;  /* 0x000060cf18007986 */ /* 0x000fe8000c101522 */
[----:B------:R-:W-:Y:S01]  /*8e10*/  STG.E.U16 [R24.64+0x62], R206 ;  /* 0x000062ce18007986 */ /* 0x000fe2000c101522 */
[----:B------:R-:W-:-:S03]  /*8e20*/  FADD.FTZ R7, R245, R7 ;  /* 0x00000007f5077221 */ /* 0x000fc60000010000 */
[----:B------:R-:W-:Y:S01]  /*8e30*/  STG.E.U16 [R28.64+0x60], R145 ;  /* 0x000060911c007986 */ /* 0x000fe2000c101522 */
[----:B------:R-:W-:-:S03]  /*8e40*/  FADD.FTZ R4, R199, R0 ;  /* 0x00000000c7047221 */ /* 0x000fc60000010000 */
        /* <DEDUP_REMOVED lines=8> */
[----:B------:R-:W-:Y:S01]  /*8ed0*/  STG.E.U16 [R28.64+0x70], R73 ;  /* 0x000070491c007986 */ /* 0x000fe2000c101522 */
[----:B------:R-:W-:-:S03]  /*8ee0*/  FADD.FTZ R0, R196, R5 ;  /* 0x00000005c4007221 */ /* 0x000fc60000010000 */
[----:B------:R-:W-:Y:S04]  /*8ef0*/  STG.E.U16 [R28.64+0x72], R72 ;  /* 0x000072481c007986 */ /* 0x000fe8000c101522 */
[----:B------:R-:W-:Y:S04]  /*8f00*/  STG.E.U16 [R2.64+0x70], R65 ;  /* 0x0000704102007986 */ /* 0x000fe8000c101522 */
[----:B------:R1:W-:Y:S01]  /*8f10*/  STG.E.U16 [R2.64+0x72], R64 ;  /* 0x0000724002007986 */ /* 0x0003e2000c101522 */
[----:B------:R-:W-:Y:S02]  /*8f20*/  FADD.FTZ R5, R251, R7 ;  /* 0x00000007fb057221 */ /* 0x000fe40000010000 */
[----:B------:R-:W-:Y:S01]  /*8f30*/  FADD.FTZ R0, R197, R0 ;  /* 0x00000000c5007221 */ /* 0x000fe20000010000 */
[----:B------:R-:W-:Y:S01]  /*8f40*/  IADD3 R203, P0, R140, -0x80, RZ ;  /* 0xffffff808ccb7810 */ /* 0x000fe20007f1e0ff */
[----:B------:R-:W-:-:S02]  /*8f50*/  FADD.FTZ R5, R247, R5 ;  /* 0x00000005f7057221 */ /* 0x000fc40000010000 */
[----:B------:R-:W-:Y:S01]  /*8f60*/  FADD.FTZ R0, R193, R0 ;  /* 0x00000000c1007221 */ /* 0x000fe20000010000 */
[----:B------:R-:W-:Y:S01]  /*8f70*/  IADD3.X R202, R141, -0x1, RZ, P0, !PT ;  /* 0xffffffff8dca7810 */ /* 0x000fe200007fe4ff */
[----:B------:R-:W-:Y:S02]  /*8f80*/  FADD.FTZ R241, R246, R5 ;  /* 0x00000005f6f17221 */ /* 0x000fe40000010000 */
[----:B------:R-:W-:Y:S02]  /*8f90*/  FADD.FTZ R196, R192, R0 ;  /* 0x00000000c0c47221 */ /* 0x000fe40000010000 */
[----:B-1----:R-:W-:Y:S02]  /*8fa0*/  FADD.FTZ R2, R248, R6 ;  /* 0x00000006f8027221 */ /* 0x002fe40000010000 */
[----:B------:R-:W-:Y:S02]  /*8fb0*/  FADD.FTZ R3, R194, R4 ;  /* 0x00000004c2037221 */ /* 0x000fe40000010000 */
[----:B------:R-:W-:-:S02]  /*8fc0*/  FADD.FTZ R4, R249, R2 ;  /* 0x00000002f9047221 */ /* 0x000fc40000010000 */
[----:B------:R-:W-:Y:S02]  /*8fd0*/  FADD.FTZ R2, R195, R3 ;  /* 0x00000003c3027221 */ /* 0x000fe40000010000 */
[----:B------:R-:W-:Y:S02]  /*8fe0*/  FADD.FTZ R4, R244, R4 ;  /* 0x00000004f4047221 */ /* 0x000fe40000010000 */
[----:B------:R-:W-:Y:S02]  /*8ff0*/  FADD.FTZ R2, R191, R2 ;  /* 0x00000002bf027221 */ /* 0x000fe40000010000 */
[----:B------:R-:W-:Y:S02]  /*9000*/  FADD.FTZ R242, R236, R4 ;  /* 0x00000004ecf27221 */ /* 0x000fe40000010000 */
[----:B------:R-:W-:Y:S01]  /*9010*/  FADD.FTZ R197, R190, R2 ;  /* 0x00000002bec57221 */ /* 0x000fe20000010000 */
[----:B------:R-:W-:Y:S05]  /*9020*/  @!P1 BRA `(.L_x_830) ;  /* 0x0000f3c000009947 */ /* 0x000fea0003800000 */
[----:B------:R-:W2:Y:S04]  /*9030*/  LDL R249, [R1+0x24] ;  /* 0x0000240001f97983 */ /* 0x000ea80000100800 */
[----:B------:R-:W3:Y:S04]  /*9040*/  LDL R250, [R1+0x164] ;  /* 0x0001640001fa7983 */ /* 0x000ee80000100800 */
[----:B------:R-:W4:Y:S04]  /*9050*/  LDL.64 R74, [R1+0x140] ;  /* 0x00014000014a7983 */ /* 0x000f280000100a00 */
[----:B------:R-:W5:Y:S04]  /*9060*/  LDL.64 R66, [R1+0x110] ;  /* 0x0001100001427983 */ /* 0x000f680000100a00 */
[----:B------:R-:W5:Y:S01]  /*9070*/  LDL R251, [R1+0x160] ;  /* 0x0001600001fb7983 */ /* 0x000f620000100800 */
[----:B------:R-:W-:Y:S01]  /*9080*/  IMAD.MOV.U32 R248, RZ, RZ, c[0x0][0x1a0] ;  /* 0x00006800fff87624 */ /* 0x000fe200078e00ff */
[----:B------:R-:W-:-:S04]  /*9090*/  DEPBAR.LE SB0, 0x0 ;  /* 0x000080000000791a */ /* 0x000fc80000000000 */
[----:B------:R-:W-:Y:S02]  /*90a0*/  IMAD.SHL.U32 R248, R248, 0x40, RZ ;  /* 0x00000040f8f87824 */ /* 0x000fe400078e00ff */
[----:B------:R-:W-:-:S04]  /*90b0*/  IMAD.MOV.U32 R252, RZ, RZ, 0x20 ;  /* 0x00000020fffc7424 */ /* 0x000fc800078e00ff */
[----:B------:R-:W-:-:S04]  /*90c0*/  IMAD.WIDE.U32 R12, R252, c[0x0][0x1a0], RZ ;  /* 0x00006800fc0c7a25 */ /* 0x000fc800078e00ff */
[----:B------:R-:W-:Y:S01]  /*90d0*/  IMAD R6, R252, c[0x0][0x1a4], RZ ;  /* 0x00006900fc067a24 */ /* 0x000fe200078e02ff */
[----:B------:R-:W-:Y:S01]  /*90e0*/  BAR.SYNC.DEFER_BLOCKING 0x0 ;  /* 0x0000000000007b1d */ /* 0x000fe20000010000 */
[----:B--2---:R-:W-:-:S04]  /*90f0*/  IADD3 R2, R249, -0x2, RZ ;  /* 0xfffffffef9027810 */ /* 0x004fc80007ffe0ff */
[----:B------:R-:W-:Y:S01]  /*9100*/  SHF.R.S32.HI R4, RZ, 0x1f, R2 ;  /* 0x0000001fff047819 */ /* 0x000fe20000011402 */
[----:B---3--:R-:W-:Y:S01]  /*9110*/  IMAD R0, R250, R2, RZ ;  /* 0x00000002fa007224 */ /* 0x008fe200078e02ff */
[----:B----4-:R-:W-:-:S03]  /*9120*/  ISETP.GE.AND P0, PT, R74, c[0x0][0x220], PT ;  /* 0x000088004a007a0c */ /* 0x010fc60003f06270 */
[-C--:B------:R-:W-:Y:S02]  /*9130*/  IMAD R0, R4, R248.reuse, R0 ;  /* 0x000000f804007224 */ /* 0x080fe400078e0200 */
[----:B-----5:R-:W-:-:S04]  /*9140*/  IMAD.WIDE.U32 R2, R2, R248, R66 ;  /* 0x000000f802027225 */ /* 0x020fc800078e0042 */
[----:B------:R-:W-:Y:S02]  /*9150*/  IMAD.MOV.U32 R248, RZ, RZ, c[0x0][0x1a0] ;  /* 0x00006800fff87624 */ /* 0x000fe400078e00ff */
[----:B------:R-:W-:-:S03]  /*9160*/  IMAD.IADD R3, R3, 0x1, R0 ;  /* 0x0000000103037824 */ /* 0x000fc600078e0200 */
[----:B------:R-:W-:Y:S01]  /*9170*/  SHF.L.U32 R248, R248, 0x4, RZ ;  /* 0x00000004f8f87819 */ /* 0x000fe200000006ff */
[----:B------:R-:W-:Y:S01]  /*9180*/  @!P0 IMAD.MOV.U32 R5, RZ, RZ, 0x30 ;  /* 0x00000030ff058424 */ /* 0x000fe200078e00ff */
[----:B------:R-:W-:Y:S02]  /*9190*/  @!P0 IADD3 R4, P2, R2, R12, RZ ;  /* 0x0000000c02048210 */ /* 0x000fe40007f5e0ff */
[----:B------:R-:W-:Y:S02]  /*91a0*/  @!P0 IADD3 R0, P1, R248, R2, RZ ;  /* 0x00000002f8008210 */ /* 0x000fe40007f3e0ff */
[----:B------:R-:W-:Y:S02]  /*91b0*/  @!P0 LEA R10, P3, R2, c[0x0][0x170], 0x1 ;  /* 0x00005c00020a8a11 */ /* 0x000fe400078608ff */
[----:B------:R-:W-:Y:S02]  /*91c0*/  @!P0 IADD3.X R12, R3, R13, R6, P2, !PT ;  /* 0x0000000d030c8210 */ /* 0x000fe400017fe406 */
[----:B------:R-:W-:-:S02]  /*91d0*/  @!P0 IADD3.X R7, R251, R3, RZ, P1, !PT ;  /* 0x00000003fb078210 */ /* 0x000fc40000ffe4ff */
[--C-:B------:R-:W-:Y:S01]  /*91e0*/  @!P0 LEA.HI.X R11, R2, c[0x0][0x174], R3.reuse, 0x1, P3 ;  /* 0x00005d00020b8a11 */ /* 0x100fe200018f0c03 */
[C---:B------:R-:W-:Y:S01]  /*91f0*/  @!P0 IMAD.WIDE.U32 R2, R5.reuse, c[0x0][0x1a0], R2 ;  /* 0x0000680005028a25 */ /* 0x040fe200078e0002 */
[----:B------:R-:W-:Y:S02]  /*9200*/  @!P0 LEA R8, P2, R0, c[0x0][0x170], 0x1 ;  /* 0x00005c0000088a11 */ /* 0x000fe400078408ff */
[----:B------:R-:W-:Y:S01]  /*9210*/  @!P0 LEA R6, P1, R4, c[0x0][0x170], 0x1 ;  /* 0x00005c0004068a11 */ /* 0x000fe200078208ff */
[----:B------:R-:W-:Y:S01]  /*9220*/  @!P0 IMAD R5, R5, c[0x0][0x1a4], RZ ;  /* 0x0000690005058a24 */ /* 0x000fe200078e02ff */
[----:B------:R-:W-:Y:S02]  /*9230*/  @!P0 LEA.HI.X R9, R0, c[0x0][0x174], R7, 0x1, P2 ;  /* 0x00005d0000098a11 */ /* 0x000fe400010f0c07 */
[----:B------:R-:W-:Y:S01]  /*9240*/  @!P0 LEA.HI.X R7, R4, c[0x0][0x174], R12, 0x1, P1 ;  /* 0x00005d0004078a11 */ /* 0x000fe200008f0c0c */
[----:B------:R-:W-:Y:S01]  /*9250*/  @!P0 IMAD.IADD R5, R3, 0x1, R5 ;  /* 0x0000000103058824 */ /* 0x000fe200078e0205 */
[C---:B------:R-:W-:Y:S01]  /*9260*/  @!P0 LEA R4, P1, R2.reuse, c[0x0][0x170], 0x1 ;  /* 0x00005c0002048a11 */ /* 0x040fe200078208ff */
[----:B------:R-:W-:Y:S03]  /*9270*/  @P0 STS.128 [R188+0x6000], RZ ;  /* 0x006000ffbc000388 */ /* 0x000fe60000000c00 */
        /* <DEDUP_REMOVED lines=21> */
[----:B------:R-:W3:Y:S04]  /*93d0*/  LDSM.16.M88.4 R16, [R172+0x4000] ;  /* 0x00400000ac10783b */ /* 0x000ee80000000200 */
[----:B-1----:R-:W1:Y:S04]  /*93e0*/  LDSM.16.M88.4 R8, [R179+0x2000] ;  /* 0x00200000b308783b */ /* 0x002e680000000200 */
[----:B------:R-:W4:Y:S04]  /*93f0*/  LDSM.16.M88.4 R32, [R172+0x5000] ;  /* 0x00500000ac20783b */ /* 0x000f280000000200 */
[----:B------:R-:W5:Y:S04]  /*9400*/  LDSM.16.M88.4 R24, [R172+0x5800] ;  /* 0x00580000ac18783b */ /* 0x000f680000000200 */
[----:B------:R-:W4:Y:S04]  /*9410*/  LDSM.16.M88.4 R36, [R172+0x4800] ;  /* 0x00480000ac24783b */ /* 0x000f280000000200 */
[----:B--2---:R-:W-:Y:S04]  /*9420*/  LDSM.16.M88.4 R4, [R182+0x2000] ;  /* 0x00200000b604783b */ /* 0x004fe80000000200 */
[----:B------:R-:W2:Y:S04]  /*9430*/  LDSM.16.M88.4 R52, [R178+0x5000] ;  /* 0x00500000b234783b */ /* 0x000ea80000000200 */
[----:B------:R-:W2:Y:S04]  /*9440*/  LDSM.16.M88.4 R56, [R178+0x5800] ;  /* 0x00580000b238783b */ /* 0x000ea80000000200 */
[----:B------:R-:W2:Y:S04]  /*9450*/  LDSM.16.M88.4 R44, [R178+0x4000] ;  /* 0x00400000b22c783b */ /* 0x000ea80000000200 */
[----:B------:R-:W2:Y:S04]  /*9460*/  LDSM.16.M88.4 R40, [R178+0x4800] ;  /* 0x00480000b228783b */ /* 0x000ea80000000200 */
[----:B------:R-:W2:Y:S01]  /*9470*/  LDSM.16.M88.4 R20, [R182] ;  /* 0x00000000b614783b */ /* 0x000ea20000000200 */
[-C--:B---3--:R-:W-:Y:S03]  /*9480*/  HMMA.16816.F32.BF16 R192, R12, R16.reuse, RZ ;  /* 0x000000100cc0723c */ /* 0x088fe600000418ff */
[----:B------:R-:W0:Y:S05]  /*9490*/  LDGDEPBAR ;  /* 0x00000000000079af */ /* 0x000e2a0000000000 */
[C---:B-1----:R-:W-:Y:S08]  /*94a0*/  HMMA.16816.F32.BF16 R144, R8.reuse, R16, RZ ;  /* 0x000000100890723c */ /* 0x042ff000000418ff */
[-C--:B------:R-:W-:Y:S08]  /*94b0*/  HMMA.16816.F32.BF16 R72, R8, R18.reuse, RZ ;  /* 0x000000120848723c */ /* 0x080ff000000418ff */
[----:B------:R-:W-:Y:S08]  /*94c0*/  HMMA.16816.F32.BF16 R168, R12, R18, RZ ;  /* 0x000000120ca8723c */ /* 0x000ff000000418ff */
[C---:B----4-:R-:W-:Y:S08]  /*94d0*/  HMMA.16816.F32.BF16 R60, R8.reuse, R32, RZ ;  /* 0x00000020083c723c */ /* 0x050ff000000418ff */
[C---:B-----5:R-:W-:Y:S08]  /*94e0*/  HMMA.16816.F32.BF16 R16, R8.reuse, R24, RZ ;  /* 0x000000180810723c */ /* 0x060ff000000418ff */
        /* <DEDUP_REMOVED lines=8> */
[C---:B------:R-:W-:Y:S08]  /*9570*/  HMMA.16816.F32.BF16 R8, R12.reuse, R24, RZ ;  /* 0x000000180c08723c */ /* 0x040ff000000418ff */
[----:B------:R-:W-:Y:S01]  /*9580*/  HMMA.16816.F32.BF16 R24, R12, R26, RZ ;  /* 0x0000001a0c18723c */ /* 0x000fe200000418ff */
[----:B------:R-:W-:Y:S07]  /*9590*/  LDSM.16.M88.4 R12, [R180] ;  /* 0x00000000b40c783b */ /* 0x000fee0000000200 */
[C---:B--2---:R-:W-:Y:S01]  /*95a0*/  HMMA.16816.F32.BF16 R204, R4.reuse, R52, R60 ;  /* 0x0000003404cc723c */ /* 0x044fe2000004183c */
[----:B------:R-:W-:Y:S07]  /*95b0*/  LDSM.16.M88.4 R60, [R185] ;  /* 0x00000000b93c783b */ /* 0x000fee0000000200 */
[C---:B------:R-:W-:Y:S01]  /*95c0*/  HMMA.16816.F32.BF16 R244, R4.reuse, R56, R16 ;  /* 0x0000003804f4723c */ /* 0x040fe20000041810 */
[----:B------:R-:W1:Y:S07]  /*95d0*/  LDSM.16.M88.4 R16, [R180+0x2000] ;  /* 0x00200000b410783b */ /* 0x000e6e0000000200 */
[C---:B------:R-:W-:Y:S01]  /*95e0*/  HMMA.16816.F32.BF16 R220, R4.reuse, R46, R72 ;  /* 0x0000002e04dc723c */ /* 0x040fe20000041848 */
[----:B------:R-:W2:Y:S07]  /*95f0*/  LDSM.16.M88.4 R72, [R183] ;  /* 0x00000000b748783b */ /* 0x000eae0000000200 */
[C---:B------:R-:W-:Y:S08]  /*9600*/  HMMA.16816.F32.BF16 R208, R4.reuse, R44, R144 ;  /* 0x0000002c04d0723c */ /* 0x040ff00000041890 */
[C---:B------:R-:W-:Y:S01]  /*9610*/  HMMA.16816.F32.BF16 R200, R4.reuse, R40, R64 ;  /* 0x0000002804c8723c */ /* 0x040fe20000041840 */
[----:B------:R-:W3:Y:S07]  /*9620*/  LDSM.16.M88.4 R64, [R186] ;  /* 0x00000000ba40783b */ /* 0x000eee0000000200 */
[----:B------:R-:W-:Y:S08]  /*9630*/  HMMA.16816.F32.BF16 R232, R4, R42, R160 ;  /* 0x0000002a04e8723c */ /* 0x000ff000000418a0 */
[C---:B------:R-:W-:Y:S08]  /*9640*/  HMMA.16816.F32.BF16 R216, R20.reuse, R40, R148 ;  /* 0x0000002814d8723c */ /* 0x040ff00000041894 */
[C---:B------:R-:W-:Y:S01]  /*9650*/  HMMA.16816.F32.BF16 R144, R20.reuse, R42, R156 ;  /* 0x0000002a1490723c */ /* 0x040fe2000004189c */
[----:B------:R-:W4:Y:S07]  /*9660*/  LDSM.16.M88.4 R40, [R184] ;  /* 0x00000000b828783b */ /* 0x000f2e0000000200 */
[C---:B------:R-:W-:Y:S08]  /*9670*/  HMMA.16816.F32.BF16 R212, R20.reuse, R44, R192 ;  /* 0x0000002c14d4723c */ /* 0x040ff000000418c0 */
[----:B------:R-:W-:Y:S08]  /*9680*/  HMMA.16816.F32.BF16 R44, R20, R46, R168 ;  /* 0x0000002e142c723c */ /* 0x000ff000000418a8 */
[C---:B------:R-:W-:Y:S08]  /*9690*/  HMMA.16816.F32.BF16 R164, R4.reuse, R54, R164 ;  /* 0x0000003604a4723c */ /* 0x040ff000000418a4 */
[----:B------:R-:W-:Y:S01]  /*96a0*/  HMMA.16816.F32.BF16 R152, R4, R58, R152 ;  /* 0x0000003a0498723c */ /* 0x000fe20000041898 */
[----:B------:R-:W-:Y:S07]  /*96b0*/  LDSM.16.M88.4 R4, [R181+0x2000] ;  /* 0x00200000b504783b */ /* 0x000fee0000000200 */
[C---:B------:R-:W-:Y:S01]  /*96c0*/  HMMA.16816.F32.BF16 R224, R20.reuse, R52, R36 ;  /* 0x0000003414e0723c */ /* 0x040fe20000041824 */
[----:B------:R-:W-:Y:S07]  /*96d0*/  LDSM.16.M88.4 R36, [R177] ;  /* 0x00000000b124783b */ /* 0x000fee0000000200 */
[C---:B------:R-:W-:Y:S01]  /*96e0*/  HMMA.16816.F32.BF16 R228, R20.reuse, R56, R8 ;  /* 0x0000003814e4723c */ /* 0x040fe20000041808 */
[----:B------:R-:W5:Y:S07]  /*96f0*/  LDSM.16.M88.4 R8, [R181] ;  /* 0x00000000b508783b */ /* 0x000f6e0000000200 */
[C---:B------:R-:W-:Y:S01]  /*9700*/  HMMA.16816.F32.BF16 R148, R20.reuse, R54, R32 ;  /* 0x000000361494723c */ /* 0x040fe20000041820 */
[----:B------:R-:W3:Y:S07]  /*9710*/  LDSM.16.M88.4 R32, [R177+0x800] ;  /* 0x00080000b120783b */ /* 0x000eee0000000200 */
[----:B------:R-:W-:Y:S01]  /*9720*/  HMMA.16816.F32.BF16 R156, R20, R58, R24 ;  /* 0x0000003a149c723c */ /* 0x000fe20000041818 */
[----:B------:R-:W3:Y:S04]  /*9730*/  LDSM.16.M88.4 R24, [R177+0x1000] ;  /* 0x00100000b118783b */ /* 0x000ee80000000200 */
[----:B------:R-:W3:Y:S01]  /*9740*/  LDSM.16.M88.4 R20, [R177+0x1800] ;  /* 0x00180000b114783b */ /* 0x000ee20000000200 */
[----:B------:R-:W-:Y:S01]  /*9750*/  ISETP.GE.AND P6, PT, R249, 0x3, PT ;  /* 0x00000003f900780c */ /* 0x000fe20003fc6270 */
[----:B------:R-:W-:-:S04]  /*9760*/  DEPBAR.LE SB0, 0x0 ;  /* 0x000080000000791a */ /* 0x000fc80000000000 */
[C---:B-1----:R-:W-:Y:S08]  /*9770*/  HMMA.16816.F32.BF16 R168, R16.reuse, R60, R204 ;  /* 0x0000003c10a8723c */ /* 0x042ff000000418cc */
[C---:B--2---:R-:W-:Y:S08]  /*9780*/  HMMA.16816.F32.BF16 R208, R16.reuse, R72, R208 ;  /* 0x0000004810d0723c */ /* 0x044ff000000418d0 */
[----:B------:R-:W-:Y:S08]  /*9790*/  HMMA.16816.F32.BF16 R204, R16, R74, R220 ;  /* 0x0000004a10cc723c */ /* 0x000ff000000418dc */
[C---:B------:R-:W-:Y:S08]  /*97a0*/  HMMA.16816.F32.BF16 R56, R12.reuse, R72, R212 ;  /* 0x000000480c38723c */ /* 0x040ff000000418d4 */
[----:B------:R-:W-:Y:S08]  /*97b0*/  HMMA.16816.F32.BF16 R72, R12, R74, R44 ;  /* 0x0000004a0c48723c */ /* 0x000ff0000004182c */
[C---:B---3--:R-:W-:Y:S08]  /*97c0*/  HMMA.16816.F32.BF16 R200, R16.reuse, R64, R200 ;  /* 0x0000004010c8723c */ /* 0x048ff000000418c8 */
[C---:B----4-:R-:W-:Y:S08]  /*97d0*/  HMMA.16816.F32.BF16 R160, R16.reuse, R40, R244 ;  /* 0x0000002810a0723c */ /* 0x050ff000000418f4 */
        /* <DEDUP_REMOVED lines=8> */
[----:B------:R-:W-:Y:S08]  /*9860*/  HMMA.16816.F32.BF16 R12, R12, R42, R156 ;  /* 0x0000002a0c0c723c */ /* 0x000ff0000004189c */
[-C--:B-----5:R-:W-:Y:S08]  /*9870*/  HMMA.16816.F32.BF16 R40, R8, R36.reuse, R56 ;  /* 0x000000240828723c */ /* 0x0a0ff00000041838 */
        /* <DEDUP_REMOVED lines=17> */
[----:B------:R-:W2:Y:S04]  /*9990*/  LDL.64 R30, [R1+0x148] ;  /* 0x00014800011e7983 */ /* 0x000ea80000100a00 */
[----:B------:R-:W3:Y:S01]  /*99a0*/  LDL.64 R250, [R1+0x150] ;  /* 0x0001500001fa7983 */ /* 0x000ee20000100a00 */
[----:B------:R-:W-:Y:S01]  /*99b0*/  IMAD.MOV.U32 R13, RZ, RZ, c[0x0][0x198] ;  /* 0x00006600ff0d7624 */ /* 0x000fe200078e00ff */
[----:B------:R-:W-:Y:S01]  /*99c0*/  IADD3 R2, R249, -0x3, RZ ;  /* 0xfffffffdf9027810 */ /* 0x000fe20007ffe0ff */
[----:B------:R-:W-:Y:S01]  /*99d0*/  IMAD.MOV.U32 R14, RZ, RZ, c[0x0][0x19c] ;  /* 0x00006700ff0e7624 */ /* 0x000fe200078e00ff */
[----:B------:R1:W-:Y:S01]  /*99e0*/  @P0 STS.128 [R188+0x4000], RZ ;  /* 0x004000ffbc000388 */ /* 0x0003e20000000c00 */
[C---:B------:R-:W-:Y:S01]  /*99f0*/  IMAD.SHL.U32 R7, R13.reuse, 0x40, RZ ;  /* 0x000000400d077824 */ /* 0x040fe200078e00ff */
[----:B------:R-:W-:Y:S01]  /*9a00*/  SHF.R.S32.HI R6, RZ, 0x1f, R2 ;  /* 0x0000001fff067819 */ /* 0x000fe20000011402 */
[----:B------:R-:W-:Y:S01]  /*9a10*/  BSSY B0, `(.L_x_832) ;  /* 0x000002c000007945 */ /* 0x000fe20003800000 */
[----:B------:R-:W-:-:S05]  /*9a20*/  SHF.L.U64.HI R0, R13, 0x6, R14 ;  /* 0x000000060d007819 */ /* 0x000fca000001020e */
[----:B------:R-:W-:Y:S02]  /*9a30*/  IMAD R0, R0, R2, RZ ;  /* 0x0000000200007224 */ /* 0x000fe400078e02ff */
[----:B--2---:R-:W-:Y:S02]  /*9a40*/  IMAD.MOV.U32 R5, RZ, RZ, R31 ;  /* 0x000000ffff057224 */ /* 0x004fe400078e001f */
[----:B---3--:R-:W-:-:S04]  /*9a50*/  IMAD.MOV.U32 R4, RZ, RZ, R250 ;  /* 0x000000ffff047224 */ /* 0x008fc800078e00fa */
[----:B------:R-:W-:-:S04]  /*9a60*/  IMAD.WIDE.U32 R2, R2, R7, R4 ;  /* 0x0000000702027225 */ /* 0x000fc800078e0004 */
[----:B------:R-:W-:Y:S01]  /*9a70*/  IMAD R5, R6, R7, R0 ;  /* 0x0000000706057224 */ /* 0x000fe200078e0200 */
[CC--:B------:R-:W-:Y:S02]  /*9a80*/  @!P0 LEA R0, P4, R13.reuse, R2.reuse, 0x4 ;  /* 0x000000020d008211 */ /* 0x0c0fe400078820ff */
[----:B------:R-:W-:Y:S01]  /*9a90*/  @!P0 LEA R4, P2, R13, R2, 0x5 ;  /* 0x000000020d048211 */ /* 0x000fe200078428ff */
[----:B------:R-:W-:Y:S01]  /*9aa0*/  IMAD.IADD R5, R3, 0x1, R5 ;  /* 0x0000000103057824 */ /* 0x000fe200078e0205 */
[----:B------:R-:W-:Y:S02]  /*9ab0*/  @!P0 LEA R10, P5, R2, c[0x0][0x168], 0x1 ;  /* 0x00005a00020a8a11 */ /* 0x000fe400078a08ff */
[----:B------:R-:W-:Y:S02]  /*9ac0*/  @!P0 LEA R8, P3, R0, c[0x0][0x168], 0x1 ;  /* 0x00005a0000088a11 */ /* 0x000fe400078608ff */
[----:B------:R-:W-:Y:S02]  /*9ad0*/  @!P0 LEA.HI.X R7, R13, R5, R14, 0x4, P4 ;  /* 0x000000050d078211 */ /* 0x000fe400020f240e */
[----:B------:R-:W-:-:S02]  /*9ae0*/  @!P0 LEA R6, P1, R4, c[0x0][0x168], 0x1 ;  /* 0x00005a0004068a11 */ /* 0x000fc400078208ff */
        /* <DEDUP_REMOVED lines=20> */
[----:B------:R-:W-:Y:S01]  /*9c30*/  MOV R4, R2 ;  /* 0x0000000200047202 */ /* 0x000fe20000000f00 */
[----:B------:R-:W-:-:S04]  /*9c40*/  IMAD R0, R14, 0x30, RZ ;  /* 0x000000300e007824 */ /* 0x000fc800078e02ff */
[----:B------:R-:W-:-:S05]  /*9c50*/  IMAD.WIDE.U32 R4, R13, 0x30, R4 ;  /* 0x000000300d047825 */ /* 0x000fca00078e0004 */
[----:B------:R-:W-:Y:S02]  /*9c60*/  IADD3 R0, R0, R5, RZ ;  /* 0x0000000500007210 */ /* 0x000fe40007ffe0ff */
[----:B------:R-:W-:-:S04]  /*9c70*/  LEA R2, P1, R4, c[0x0][0x168], 0x1 ;  /* 0x00005a0004027a11 */ /* 0x000fc800078208ff */
[----:B------:R-:W-:-:S05]  /*9c80*/  LEA.HI.X R3, R4, c[0x0][0x16c], R0, 0x1, P1 ;  /* 0x00005b0004037a11 */ /* 0x000fca00008f0c00 */
[----:B------:R-:W-:Y:S01]  /*9c90*/  @!PT LDS RZ, [RZ] ;  /* 0x00000000fffff984 */ /* 0x000fe20000000800 */
[----:B------:R-:W-:Y:S01]  /*9ca0*/  @!PT LDS RZ, [RZ] ;  /* 0x00000000fffff984 */ /* 0x000fe20000000800 */
[----:B------:R-:W-:Y:S01]  /*9cb0*/  @!PT LDS RZ, [RZ] ;  /* 0x00000000fffff984 */ /* 0x000fe20000000800 */
[----:B------:R2:W-:Y:S04]  /*9cc0*/  LDGSTS.E.BYPASS.LTC128B.128 [R188+0x5800], [R2.64] ;  /* 0x0580000002bc7fae */ /* 0x0005e8000b901d62 */
.L_x_833:
[----:B------:R-:W-:Y:S05]  /*9cd0*/  BSYNC B0 ;  /* 0x0000000000007941 */ /* 0x000fea0003800000 */
.L_x_832:
[----:B------:R-:W0:Y:S02]  /*9ce0*/  LDGDEPBAR ;  /* 0x00000000000079af */ /* 0x000e240000000000 */
.L_x_831:
[----:B--2---:R-:W2:Y:S04]  /*9cf0*/  LDL R3, [R1+0x104] ;  /* 0x0001040001037983 */ /* 0x004ea80000100800 */
[----:B------:R-:W3:Y:S01]  /*9d00*/  LDL R2, [R1+0x10c] ;  /* 0x00010c0001027983 */ /* 0x000ee20000100800 */
[----:B------:R-:W-:-:S03]  /*9d10*/  IADD3 R245, R249, -0x2, RZ ;  /* 0xfffffffef9f57810 */ /* 0x000fc60007ffe0ff */
        /* <DEDUP_REMOVED lines=17> */
[----:B------:R-:W4:Y:S04]  /*9e30*/  LDL R14, [R1+0x130] ;  /* 0x00013000010e7983 */ /* 0x000f280000100800 */
[----:B------:R-:W4:Y:S04]  /*9e40*/  LDL R19, [R1+0x100] ;  /* 0x0001000001137983 */ /* 0x000f280000100800 */
[----:B------:R-:W1:Y:S02]  /*9e50*/  S2R R0, SR_TID.X ;  /* 0x0000000000007919 */ /* 0x000e640000002100 */
[----:B-1----:R-:W-:-:S05]  /*9e60*/  IMAD.SHL.U32 R0, R0, 0x2, RZ ;  /* 0x0000000200007824 */ /* 0x002fca00078e00ff */
[----:B------:R-:W-:-:S05]  /*9e70*/  LOP3.LUT R0, R0, 0x6, RZ, 0xc0, !PT ;  /* 0x0000000600007812 */ /* 0x000fca00078ec0ff */
[----:B------:R-:W-:-:S05]  /*9e80*/  IMAD R0, R245, 0x40, R0 ;  /* 0x00000040f5007824 */ /* 0x000fca00078e0200 */
[C---:B------:R-:W-:Y:S02]  /*9e90*/  IADD3 R10, R0.reuse, 0x11, RZ ;  /* 0x00000011000a7810 */ /* 0x040fe40007ffe0ff */
[----:B------:R-:W-:-:S04]  /*9ea0*/  ISETP.GE.AND P1, PT, R0, R48, PT ;  /* 0x000000300000720c */ /* 0x000fc80003f26270 */
[----:B------:R-:W-:Y:S02]  /*9eb0*/  FSEL R12, R40, -INF , !P1 ;  /* 0xff800000280c7808 */ /* 0x000fe40004800000 */
[C---:B------:R-:W-:Y:S02]  /*9ec0*/  IADD3 R5, R0.reuse, 0x18, RZ ;  /* 0x0000001800057810 */ /* 0x040fe40007ffe0ff */
[C---:B------:R-:W-:Y:S02]  /*9ed0*/  ISETP.GE.AND P2, PT, R0.reuse, R49, PT ;  /* 0x000000310000720c */ /* 0x040fe40003f46270 */
[----:B------:R-:W-:Y:S02]  /*9ee0*/  IADD3 R8, R0, 0x20, RZ ;  /* 0x0000002000087810 */ /* 0x000fe40007ffe0ff */
[----:B------:R-:W-:Y:S02]  /*9ef0*/  FSEL R15, R42, -INF , !P2 ;  /* 0xff8000002a0f7808 */ /* 0x000fe40005000000 */
[----:B------:R-:W-:-:S02]  /*9f00*/  IADD3 R6, R0, 0x10, RZ ;  /* 0x0000001000067810 */ /* 0x000fc40007ffe0ff */
[C---:B------:R-:W-:Y:S02]  /*9f10*/  ISETP.GE.AND P2, PT, R0.reuse, R50, PT ;  /* 0x000000320000720c */ /* 0x040fe40003f46270 */
[C---:B------:R-:W-:Y:S02]  /*9f20*/  IADD3 R7, R0.reuse, 0x9, RZ ;  /* 0x0000000900077810 */ /* 0x040fe40007ffe0ff */
[----:B------:R-:W-:Y:S02]  /*9f30*/  IADD3 R9, R0, 0x19, RZ ;  /* 0x0000001900097810 */ /* 0x000fe40007ffe0ff */
[-C--:B------:R-:W-:Y:S02]  /*9f40*/  ISETP.GE.AND P3, PT, R6, R48.reuse, PT ;  /* 0x000000300600720c */ /* 0x080fe40003f66270 */
[----:B------:R-:W-:Y:S02]  /*9f50*/  FSEL R167, R210, -INF , !P2 ;  /* 0xff800000d2a77808 */ /* 0x000fe40005000000 */
[----:B------:R-:W-:-:S02]  /*9f60*/  ISETP.GE.AND P2, PT, R9, R48, PT ;  /* 0x000000300900720c */ /* 0x000fc40003f46270 */
[----:B------:R-:W-:Y:S02]  /*9f70*/  IADD3 R4, R0, 0x21, RZ ;  /* 0x0000002100047810 */ /* 0x000fe40007ffe0ff */
[----:B------:R-:W-:-:S04]  /*9f80*/  ISETP.GE.AND P1, PT, R7, R48, PT ;  /* 0x000000300700720c */ /* 0x000fc80003f26270 */
[----:B------:R-:W-:Y:S01]  /*9f90*/  FSEL R22, R73, -INF , !P1 ;  /* 0xff80000049167808 */ /* 0x000fe20004800000 */
[----:B------:R-:W-:Y:S02]  /*9fa0*/  IMAD.SHL.U32 R232, R245, 0x2, RZ ;  /* 0x00000002f5e87824 */ /* 0x000fe400078e00ff */
[----:B--2---:R-:W-:Y:S01]  /*9fb0*/  IMAD.MOV.U32 R11, RZ, RZ, R3 ;  /* 0x000000ffff0b7224 */ /* 0x004fe200078e0003 */
[----:B------:R-:W-:Y:S01]  /*9fc0*/  IADD3 R3, R0, 0x1, RZ ;  /* 0x0000000100037810 */ /* 0x000fe20007ffe0ff */
[----:B---3--:R-:W-:-:S03]  /*9fd0*/  IMAD.MOV.U32 R13, RZ, RZ, R2 ;  /* 0x000000ffff0d7224 */ /* 0x008fc600078e0002 */
[-C--:B------:R-:W-:Y:S02]  /*9fe0*/  ISETP.GE.AND P5, PT, R3, R48.reuse, PT ;  /* 0x000000300300720c */ /* 0x080fe40003fa6270 */
[----:B------:R-:W-:Y:S02]  /*9ff0*/  IADD3 R2, R0, 0x8, RZ ;  /* 0x0000000800027810 */ /* 0x000fe40007ffe0ff */
[----:B------:R-:W-:Y:S02]  /*a000*/  FSEL R16, R41, -INF , !P5 ;  /* 0xff80000029107808 */ /* 0x000fe40006800000 */
[-C--:B------:R-:W-:Y:S02]  /*a010*/  ISETP.GE.AND P5, PT, R10, R48.reuse, PT ;  /* 0x000000300a00720c */ /* 0x080fe40003fa6270 */
[----:B------:R-:W-:Y:S02]  /*a020*/  ISETP.GE.AND P4, PT, R2, R48, PT ;  /* 0x000000300200720c */ /* 0x000fe40003f86270 */
[----:B------:R-:W-:-:S02]  /*a030*/  FSEL R40, R53, -INF , !P5 ;  /* 0xff80000035287808 */ /* 0x000fc40006800000 */
[----:B------:R-:W-:Y:S02]  /*a040*/  ISETP.GE.AND P5, PT, R0, R51, PT ;  /* 0x000000330000720c */ /* 0x000fe40003fa6270 */
[----:B------:R-:W-:Y:S02]  /*a050*/  FSEL R21, R72, -INF , !P4 ;  /* 0xff80000048157808 */ /* 0x000fe40006000000 */
[----:B------:R-:W-:Y:S02]  /*a060*/  ISETP.GE.AND P4, PT, R3, R49, PT ;  /* 0x000000310300720c */ /* 0x000fe40003f86270 */
[----:B------:R-:W-:Y:S02]  /*a070*/  FSEL R157, R208, -INF , !P5 ;  /* 0xff800000d09d7808 */ /* 0x000fe40006800000 */
[----:B------:R-:W-:Y:S02]  /*a080*/  ISETP.GE.AND P5, PT, R5, R48, PT ;  /* 0x000000300500720c */ /* 0x000fe40003fa6270 */
[----:B------:R-:W-:-:S02]  /*a090*/  FSEL R17, R43, -INF , !P4 ;  /* 0xff8000002b117808 */ /* 0x000fc40006000000 */
[----:B------:R-:W-:Y:S02]  /*a0a0*/  FSEL R43, R64, -INF , !P5 ;  /* 0xff800000402b7808 */ /* 0x000fe40006800000 */
[----:B------:R-:W-:-:S04]  /*a0b0*/  ISETP.GE.AND P5, PT, R8, R48, PT ;  /* 0x000000300800720c */ /* 0x000fc80003fa6270 */
[----:B------:R-:W-:Y:S02]  /*a0c0*/  FSEL R42, R44, -INF , !P5 ;  /* 0xff8000002c2a7808 */ /* 0x000fe40006800000 */
[-C--:B------:R-:W-:Y:S02]  /*a0d0*/  ISETP.GE.AND P5, PT, R7, R49.reuse, PT ;  /* 0x000000310700720c */ /* 0x080fe40003fa6270 */
[----:B------:R-:W-:Y:S02]  /*a0e0*/  FSEL R41, R52, -INF , !P3 ;  /* 0xff80000034297808 */ /* 0x000fe40005800000 */
[----:B------:R-:W-:Y:S02]  /*a0f0*/  FSEL R52, R65, -INF , !P2 ;  /* 0xff80000041347808 */ /* 0x000fe40005000000 */
[----:B------:R-:W-:Y:S02]  /*a100*/  FSEL R26, R75, -INF , !P5 ;  /* 0xff8000004b1a7808 */ /* 0x000fe40006800000 */
[----:B------:R-:W-:-:S02]  /*a110*/  ISETP.GE.AND P2, PT, R2, R49, PT ;  /* 0x000000310200720c */ /* 0x000fc40003f46270 */
[----:B------:R-:W-:Y:S02]  /*a120*/  ISETP.GE.AND P5, PT, R4, R48, PT ;  /* 0x000000300400720c */ /* 0x000fe40003fa6270 */
[-C--:B------:R-:W-:Y:S02]  /*a130*/  ISETP.GE.AND P1, PT, R3, R51.reuse, PT ;  /* 0x000000330300720c */ /* 0x080fe40003f26270 */
[----:B------:R-:W-:Y:S02]  /*a140*/  FSEL R23, R74, -INF , !P2 ;  /* 0xff8000004a177808 */ /* 0x000fe40005000000 */
[----:B------:R-:W-:Y:S02]  /*a150*/  FSEL R39, R45, -INF , !P5 ;  /* 0xff8000002d277808 */ /* 0x000fe40006800000 */
[----:B------:R-:W-:Y:S02]  /*a160*/  ISETP.GE.AND P3, PT, R3, R50, PT ;  /* 0x000000320300720c */ /* 0x000fe40003f66270 */
[----:B------:R-:W-:-:S02]  /*a170*/  ISETP.GE.AND P4, PT, R2, R51, PT ;  /* 0x000000330200720c */ /* 0x000fc40003f86270 */
[-C--:B------:R-:W-:Y:S02]  /*a180*/  ISETP.GE.AND P2, PT, R7, R50.reuse, PT ;  /* 0x000000320700720c */ /* 0x080fe40003f46270 */
[----:B------:R-:W-:Y:S02]  /*a190*/  ISETP.GE.AND P5, PT, R10, R49, PT ;  /* 0x000000310a00720c */ /* 0x000fe40003fa6270 */
[----:B------:R-:W-:Y:S02]  /*a1a0*/  IADD3 R3, R0, 0x28, RZ ;  /* 0x0000002800037810 */ /* 0x000fe40007ffe0ff */
[----:B------:R-:W-:Y:S02]  /*a1b0*/  FSEL R168, R209, -INF , !P1 ;  /* 0xff800000d1a87808 */ /* 0x000fe40004800000 */
[----:B------:R-:W-:Y:S02]  /*a1c0*/  ISETP.GE.AND P1, PT, R2, R50, PT ;  /* 0x000000320200720c */ /* 0x000fe40003f26270 */
[----:B------:R-:W-:-:S02]  /*a1d0*/  FSEL R160, R204, -INF , !P4 ;  /* 0xff800000cca07808 */ /* 0x000fc40006000000 */
[----:B------:R-:W-:Y:S02]  /*a1e0*/  FSEL R165, R207, -INF , !P2 ;  /* 0xff800000cfa57808 */ /* 0x000fe40005000000 */
[----:B------:R-:W-:Y:S02]  /*a1f0*/  FSEL R149, R55, -INF , !P5 ;  /* 0xff80000037957808 */ /* 0x000fe40006800000 */
[-C--:B------:R-:W-:Y:S02]  /*a200*/  ISETP.GE.AND P4, PT, R6, R51.reuse, PT ;  /* 0x000000330600720c */ /* 0x080fe40003f86270 */
[----:B------:R-:W-:Y:S02]  /*a210*/  ISETP.GE.AND P2, PT, R10, R51, PT ;  /* 0x000000330a00720c */ /* 0x000fe40003f46270 */
[----:B------:R-:W-:Y:S02]  /*a220*/  ISETP.GE.AND P5, PT, R3, R48, PT ;  /* 0x000000300300720c */ /* 0x000fe40003fa6270 */
[----:B------:R-:W-:-:S02]  /*a230*/  FSEL R169, R211, -INF , !P3 ;  /* 0xff800000d3a97808 */ /* 0x000fc40005800000 */
[----:B------:R-:W-:Y:S02]  /*a240*/  FSEL R166, R206, -INF , !P1 ;  /* 0xff800000cea67808 */ /* 0x000fe40004800000 */
[----:B------:R-:W-:Y:S02]  /*a250*/  ISETP.GE.AND P3, PT, R7, R51, PT ;  /* 0x000000330700720c */ /* 0x000fe40003f66270 */
[----:B------:R-:W-:Y:S02]  /*a260*/  ISETP.GE.AND P1, PT, R6, R49, PT ;  /* 0x000000310600720c */ /* 0x000fe40003f26270 */
[----:B------:R-:W-:Y:S02]  /*a270*/  FSEL R156, R200, -INF , !P4 ;  /* 0xff800000c89c7808 */ /* 0x000fe40006000000 */
[----:B------:R-:W-:Y:S02]  /*a280*/  FSEL R155, R201, -INF , !P2 ;  /* 0xff800000c99b7808 */ /* 0x000fe40005000000 */
[----:B------:R-:W-:-:S02]  /*a290*/  FSEL R37, R60, -INF , !P5 ;  /* 0xff8000003c257808 */ /* 0x000fc40006800000 */
[CC--:B------:R-:W-:Y:S02]  /*a2a0*/  ISETP.GE.AND P4, PT, R5.reuse, R49.reuse, PT ;  /* 0x000000310500720c */ /* 0x0c0fe40003f86270 */
[----:B------:R-:W-:Y:S02]  /*a2b0*/  ISETP.GE.AND P2, PT, R5, R50, PT ;  /* 0x000000320500720c */ /* 0x000fe40003f46270 */
[----:B------:R-:W-:Y:S02]  /*a2c0*/  ISETP.GE.AND P5, PT, R9, R49, PT ;  /* 0x000000310900720c */ /* 0x000fe40003fa6270 */
[----:B------:R-:W-:Y:S02]  /*a2d0*/  IADD3 R2, R0, 0x29, RZ ;  /* 0x0000002900027810 */ /* 0x000fe40007ffe0ff */
[----:B------:R-:W-:Y:S02]  /*a2e0*/  FSEL R159, R205, -INF , !P3 ;  /* 0xff800000cd9f7808 */ /* 0x000fe40005800000 */
[----:B------:R-:W-:-:S02]  /*a2f0*/  FSEL R148, R54, -INF , !P1 ;  /* 0xff80000036947808 */ /* 0x000fc40004800000 */
[-C--:B------:R-:W-:Y:S02]  /*a300*/  ISETP.GE.AND P3, PT, R6, R50.reuse, PT ;  /* 0x000000320600720c */ /* 0x080fe40003f66270 */
[-C--:B------:R-:W-:Y:S02]  /*a310*/  ISETP.GE.AND P1, PT, R10, R50.reuse, PT ;  /* 0x000000320a00720c */ /* 0x080fe40003f26270 */
[----:B------:R-:W-:Y:S02]  /*a320*/  FSEL R143, R66, -INF , !P4 ;  /* 0xff800000428f7808 */ /* 0x000fe40006000000 */
[----:B------:R-:W-:Y:S02]  /*a330*/  FSEL R142, R67, -INF , !P5 ;  /* 0xff800000438e7808 */ /* 0x000fe40006800000 */
[----:B------:R-:W-:Y:S02]  /*a340*/  FSEL R162, R194, -INF , !P2 ;  /* 0xff800000c2a27808 */ /* 0x000fe40005000000 */
[----:B------:R-:W-:-:S02]  /*a350*/  ISETP.GE.AND P4, PT, R9, R50, PT ;  /* 0x000000320900720c */ /* 0x000fc40003f86270 */
[----:B------:R-:W-:Y:S02]  /*a360*/  ISETP.GE.AND P5, PT, R2, R48, PT ;  /* 0x000000300200720c */ /* 0x000fe40003fa6270 */
[----:B------:R-:W-:Y:S02]  /*a370*/  ISETP.GE.AND P2, PT, R8, R49, PT ;  /* 0x000000310800720c */ /* 0x000fe40003f46270 */
[----:B------:R-:W-:Y:S02]  /*a380*/  FSEL R164, R202, -INF , !P3 ;  /* 0xff800000caa47808 */ /* 0x000fe40005800000 */
        /* <DEDUP_REMOVED lines=13> */
[----:B------:R-:W-:Y:S02]  /*a460*/  ISETP.GE.AND P1, PT, R8, R50, PT ;  /* 0x000000320800720c */ /* 0x000fe40003f26270 */
[----:B------:R-:W-:-:S02]  /*a470*/  FMNMX.FTZ R4, R16, R4, !PT ;  /* 0x0000000410047209 */ /* 0x000fc40007810000 */
[----:B------:R-:W-:Y:S02]  /*a480*/  FSEL R74, R47, -INF , !P5 ;  /* 0xff8000002f4a7808 */ /* 0x000fe40006800000 */
[----:B------:R-:W-:Y:S02]  /*a490*/  FSEL R151, R212, -INF , !P3 ;  /* 0xff800000d4977808 */ /* 0x000fe40005800000 */
[----:B------:R-:W-:Y:S02]  /*a4a0*/  FSEL R158, R214, -INF , !P1 ;  /* 0xff800000d69e7808 */ /* 0x000fe40004800000 */
[C---:B------:R-:W-:Y:S02]  /*a4b0*/  ISETP.GE.AND P5, PT, R3.reuse, R49, PT ;  /* 0x000000310300720c */ /* 0x040fe40003fa6270 */
[C---:B------:R-:W-:Y:S02]  /*a4c0*/  ISETP.GE.AND P3, PT, R3.reuse, R51, PT ;  /* 0x000000330300720c */ /* 0x040fe40003f66270 */
[----:B------:R-:W-:-:S02]  /*a4d0*/  ISETP.GE.AND P1, PT, R3, R50, PT ;  /* 0x000000320300720c */ /* 0x000fc40003f26270 */
        /* <DEDUP_REMOVED lines=11> */
[----:B------:R-:W-:Y:S02]  /*a590*/  FSEL R150, R213, -INF , !P4 ;  /* 0xff800000d5967808 */ /* 0x000fe40006000000 */
[----:B------:R-:W-:-:S02]  /*a5a0*/  FMNMX.FTZ R6, R42, R6, !PT ;  /* 0x000000062a067209 */ /* 0x000fc40007810000 */
[----:B------:R-:W-:Y:S02]  /*a5b0*/  ISETP.GE.AND P4, PT, R2, R49, PT ;  /* 0x000000310200720c */ /* 0x000fe40003f86270 */
[----:B------:R-:W-:Y:S01]  /*a5c0*/  IADD3 R3, R0, 0x30, RZ ;  /* 0x0000003000037810 */ /* 0x000fe20007ffe0ff */
[----:B----4-:R-:W-:Y:S01]  /*a5d0*/  IMAD.WIDE.U32 R190, R14, -0x2daee0ad, RZ ;  /* 0xd2511f530ebe7825 */ /* 0x010fe200078e00ff */
[----:B------:R-:W-:Y:S02]  /*a5e0*/  FMNMX.FTZ R7, R149, R5, !PT ;  /* 0x0000000595077209 */ /* 0x000fe40007810000 */
[----:B------:R-:W-:Y:S01]  /*a5f0*/  IADD3 R4, R0, 0x31, RZ ;  /* 0x0000003100047810 */ /* 0x000fe20007ffe0ff */
[----:B------:R-:W-:Y:S01]  /*a600*/  IMAD.MOV.U32 R14, RZ, RZ, R11 ;  /* 0x000000ffff0e7224 */ /* 0x000fe200078e000b */
[----:B------:R-:W-:Y:S02]  /*a610*/  FMNMX.FTZ R6, R39, R6, !PT ;  /* 0x0000000627067209 */ /* 0x000fe40007810000 */
[----:B------:R-:W-:-:S02]  /*a620*/  FSEL R63, R63, -INF , !P4 ;  /* 0xff8000003f3f7808 */ /* 0x000fc40006000000 */
[-C--:B------:R-:W-:Y:S02]  /*a630*/  ISETP.GE.AND P4, PT, R3, R48.reuse, PT ;  /* 0x000000300300720c */ /* 0x080fe40003f86270 */
[C---:B------:R-:W-:Y:S02]  /*a640*/  IADD3 R5, R0.reuse, 0x38, RZ ;  /* 0x0000003800057810 */ /* 0x040fe40007ffe0ff */
[----:B------:R-:W-:Y:S02]  /*a650*/  IADD3 R11, R0, 0x39, RZ ;  /* 0x00000039000b7810 */ /* 0x000fe40007ffe0ff */
[----:B------:R-:W-:Y:S02]  /*a660*/  FSEL R154, R215, -INF , !P2 ;  /* 0xff800000d79a7808 */ /* 0x000fe40005000000 */
[----:B------:R-:W-:Y:S02]  /*a670*/  FMNMX.FTZ R0, R143, R7, !PT ;  /* 0x000000078f007209 */ /* 0x000fe40007810000 */
[----:B------:R-:W-:-:S02]  /*a680*/  ISETP.GE.AND P2, PT, R4, R48, PT ;  /* 0x000000300400720c */ /* 0x000fc40003f46270 */
[----:B------:R-:W-:Y:S02]  /*a690*/  FMNMX.FTZ R7, R37, R6, !PT ;  /* 0x0000000625077209 */ /* 0x000fe40007810000 */
[----:B------:R-:W-:Y:S02]  /*a6a0*/  FSEL R30, R56, -INF , !P4 ;  /* 0xff800000381e7808 */ /* 0x000fe40006000000 */
[----:B------:R-:W-:Y:S02]  /*a6b0*/  ISETP.GE.AND P4, PT, R3, R49, PT ;  /* 0x000000310300720c */ /* 0x000fe40003f86270 */
[----:B------:R-:W-:Y:S02]  /*a6c0*/  FMNMX.FTZ R0, R142, R0, !PT ;  /* 0x000000008e007209 */ /* 0x000fe40007810000 */
[----:B------:R-:W-:Y:S02]  /*a6d0*/  FSEL R27, R57, -INF , !P2 ;  /* 0xff800000391b7808 */ /* 0x000fe40005000000 */
[----:B------:R-:W-:-:S02]  /*a6e0*/  FMNMX.FTZ R7, R35, R7, !PT ;  /* 0x0000000723077209 */ /* 0x000fc40007810000 */
[----:B------:R-:W-:Y:S02]  /*a6f0*/  ISETP.GE.AND P2, PT, R4, R49, PT ;  /* 0x000000310400720c */ /* 0x000fe40003f46270 */
[----:B------:R-:W-:Y:S02]  /*a700*/  FSEL R58, R58, -INF , !P4 ;  /* 0xff8000003a3a7808 */ /* 0x000fe40006000000 */
[----:B------:R-:W-:Y:S02]  /*a710*/  FMNMX.FTZ R0, R75, R0, !PT ;  /* 0x000000004b007209 */ /* 0x000fe40007810000 */
[----:B------:R-:W-:Y:S02]  /*a720*/  ISETP.GE.AND P4, PT, R5, R48, PT ;  /* 0x000000300500720c */ /* 0x000fe40003f86270 */
[----:B------:R-:W-:Y:S02]  /*a730*/  FMNMX.FTZ R7, R30, R7, !PT ;  /* 0x000000071e077209 */ /* 0x000fe40007810000 */
[----:B------:R-:W-:-:S02]  /*a740*/  FSEL R59, R59, -INF , !P2 ;  /* 0xff8000003b3b7808 */ /* 0x000fc40005000000 */
[----:B------:R-:W-:Y:S02]  /*a750*/  ISETP.GE.AND P2, PT, R11, R48, PT ;  /* 0x000000300b00720c */ /* 0x000fe40003f46270 */
[----:B------:R-:W-:Y:S02]  /*a760*/  FSEL R65, R62, -INF , !P5 ;  /* 0xff8000003e417808 */ /* 0x000fe40006800000 */
[----:B------:R-:W-:Y:S02]  /*a770*/  FMNMX.FTZ R0, R74, R0, !PT ;  /* 0x000000004a007209 */ /* 0x000fe40007810000 */
[----:B------:R-:W-:Y:S02]  /*a780*/  FSEL R20, R144, -INF , !P4 ;  /* 0xff80000090147808 */ /* 0x000fe40006000000 */
[----:B------:R-:W-:Y:S02]  /*a790*/  FMNMX.FTZ R7, R27, R7, !PT ;  /* 0x000000071b077209 */ /* 0x000fe40007810000 */
[----:B------:R-:W-:-:S02]  /*a7a0*/  FSEL R18, R145, -INF , !P2 ;  /* 0xff80000091127808 */ /* 0x000fc40005000000 */
[----:B------:R-:W-:Y:S02]  /*a7b0*/  ISETP.GE.AND P2, PT, R5, R49, PT ;  /* 0x000000310500720c */ /* 0x000fe40003f46270 */
[----:B------:R-:W-:Y:S02]  /*a7c0*/  FMNMX.FTZ R0, R65, R0, !PT ;  /* 0x0000000041007209 */ /* 0x000fe40007810000 */
[----:B------:R-:W-:Y:S02]  /*a7d0*/  FMNMX.FTZ R7, R20, R7, !PT ;  /* 0x0000000714077209 */ /* 0x000fe40007810000 */
[----:B------:R-:W-:Y:S02]  /*a7e0*/  FSEL R47, R146, -INF , !P2 ;  /* 0xff800000922f7808 */ /* 0x000fe40005000000 */
[----:B------:R-:W-:Y:S02]  /*a7f0*/  FMNMX.FTZ R6, R63, R0, !PT ;  /* 0x000000003f067209 */ /* 0x000fe40007810000 */
[----:B------:R-:W-:-:S02]  /*a800*/  ISETP.GE.AND P5, PT, R2, R51, PT ;  /* 0x000000330200720c */ /* 0x000fc40003fa6270 */
[----:B------:R-:W-:Y:S02]  /*a810*/  ISETP.GE.AND P2, PT, R2, R50, PT ;  /* 0x000000320200720c */ /* 0x000fe40003f46270 */
[----:B------:R-:W-:Y:S02]  /*a820*/  FMNMX.FTZ R0, R18, R7, !PT ;  /* 0x0000000712007209 */ /* 0x000fe40007810000 */
[----:B------:R-:W-:Y:S01]  /*a830*/  LOP3.LUT R2, R239, UR17, R190, 0x96, !PT ;  /* 0x00000011ef027c12 */ /* 0x000fe2000f8e96be */
[----:B------:R-:W-:Y:S01]  /*a840*/  IMAD.MOV.U32 R244, RZ, RZ, R14 ;  /* 0x000000fffff47224 */ /* 0x000fe200078e000e */
[----:B------:R-:W-:Y:S01]  /*a850*/  FMNMX.FTZ R8, R58, R6, !PT ;  /* 0x000000063a087209 */ /* 0x000fe20007810000 */
[----:B------:R-:W1:Y:S01]  /*a860*/  SHFL.BFLY PT, R14, R0, 0x2, 0x1f ;  /* 0x0c401f00000e7f89 */ /* 0x000e6200000e0000 */
[----:B------:R-:W-:Y:S01]  /*a870*/  ISETP.GE.AND P4, PT, R11, R49, PT ;  /* 0x000000310b00720c */ /* 0x000fe20003f86270 */
[----:B------:R-:W-:Y:S01]  /*a880*/  IMAD.WIDE.U32 R6, R2, -0x326172a9, RZ ;  /* 0xcd9e8d5702067825 */ /* 0x000fe200078e00ff */
[----:B------:R-:W-:-:S02]  /*a890*/  FMNMX.FTZ R2, R59, R8, !PT ;  /* 0x000000083b027209 */ /* 0x000fc40007810000 */
[----:B------:R-:W-:Y:S02]  /*a8a0*/  LOP3.LUT R228, R191, UR37, R232, 0x96, !PT ;  /* 0x00000025bfe47c12 */ /* 0x000fe4000f8e96e8 */
[----:B------:R-:W-:Y:S02]  /*a8b0*/  FSEL R45, R147, -INF , !P4 ;  /* 0xff800000932d7808 */ /* 0x000fe40006000000 */
[----:B------:R-:W-:Y:S01]  /*a8c0*/  FMNMX.FTZ R10, R47, R2, !PT ;  /* 0x000000022f0a7209 */ /* 0x000fe20007810000 */
[----:B------:R-:W-:Y:S02]  /*a8d0*/  IMAD R233, R19, -0x326172a9, RZ ;  /* 0xcd9e8d5713e97824 */ /* 0x000fe400078e02ff */
[----:B------:R-:W-:Y:S01]  /*a8e0*/  IMAD.WIDE.U32 R24, R228, -0x326172a9, RZ ;  /* 0xcd9e8d57e4187825 */ /* 0x000fe200078e00ff */
[----:B------:R-:W-:-:S03]  /*a8f0*/  FMNMX.FTZ R10, R45, R10, !PT ;  /* 0x0000000a2d0a7209 */ /* 0x000fc60007810000 */
[----:B------:R-:W-:Y:S01]  /*a900*/  IMAD.MOV.U32 R234, RZ, RZ, R13 ;  /* 0x000000ffffea7224 */ /* 0x000fe200078e000d */
[----:B------:R-:W-:Y:S01]  /*a910*/  LOP3.LUT R2, R25, UR18, R233, 0x96, !PT ;  /* 0x0000001219027c12 */ /* 0x000fe2000f8e96e9 */
[----:B------:R-:W2:Y:S01]  /*a920*/  SHFL.BFLY PT, R13, R10, 0x2, 0x1f ;  /* 0x0c401f000a0d7f89 */ /* 0x000ea200000e0000 */
[----:B------:R-:W-:Y:S02]  /*a930*/  FSEL R57, R218, -INF , !P1 ;  /* 0xff800000da397808 */ /* 0x000fe40004800000 */
[C---:B------:R-:W-:Y:S02]  /*a940*/  ISETP.GE.AND P4, PT, R3.reuse, R51, PT ;  /* 0x000000330300720c */ /* 0x040fe40003f86270 */
[----:B------:R-:W-:Y:S01]  /*a950*/  ISETP.GE.AND P1, PT, R3, R50, PT ;  /* 0x000000320300720c */ /* 0x000fe20003f26270 */
[----:B------:R-:W-:Y:S01]  /*a960*/  IMAD.WIDE.U32 R2, R2, -0x2daee0ad, RZ ;  /* 0xd2511f5302027825 */ /* 0x000fe200078e00ff */
[----:B------:R-:W-:Y:S02]  /*a970*/  LOP3.LUT R8, R7, UR16, R24, 0x96, !PT ;  /* 0x0000001007087c12 */ /* 0x000fe4000f8e9618 */
[----:B-1----:R-:W-:-:S02]  /*a980*/  FMNMX.FTZ R0, R0, R14, !PT ;  /* 0x0000000e00007209 */ /* 0x002fc40007810000 */
[----:B------:R-:W-:Y:S01]  /*a990*/  LOP3.LUT R3, R3, UR15, R238, 0x96, !PT ;  /* 0x0000000f03037c12 */ /* 0x000fe2000f8e96ee */
[----:B------:R-:W-:Y:S01]  /*a9a0*/  IMAD.WIDE.U32 R8, R8, -0x2daee0ad, RZ ;  /* 0xd2511f5308087825 */ /* 0x000fe200078e00ff */
[----:B------:R-:W-:Y:S02]  /*a9b0*/  FSEL R56, R216, -INF , !P3 ;  /* 0xff800000d8387808 */ /* 0x000fe40005800000 */
[----:B------:R-:W-:Y:S02]  /*a9c0*/  FSEL R54, R217, -INF , !P5 ;  /* 0xff800000d9367808 */ /* 0x000fe40006800000 */
[C---:B------:R-:W-:Y:S02]  /*a9d0*/  ISETP.GE.AND P3, PT, R4.reuse, R51, PT ;  /* 0x000000330400720c */ /* 0x040fe40003f66270 */
[----:B------:R-:W-:Y:S02]  /*a9e0*/  ISETP.GE.AND P5, PT, R4, R50, PT ;  /* 0x000000320400720c */ /* 0x000fe40003fa6270 */
[----:B------:R-:W-:Y:S01]  /*a9f0*/  LOP3.LUT R4, R9, UR11, R2, 0x96, !PT ;  /* 0x0000000b09047c12 */ /* 0x000fe2000f8e9602 */
[----:B------:R-:W-:Y:S01]  /*aa00*/  IMAD.WIDE.U32 R2, R3, -0x326172a9, RZ ;  /* 0xcd9e8d5703027825 */ /* 0x000fe200078e00ff */
[----:B------:R-:W1:Y:S01]  /*aa10*/  SHFL.BFLY PT, R14, R0, 0x1, 0x1f ;  /* 0x0c201f00000e7f89 */ /* 0x000e6200000e0000 */
[----:B------:R-:W-:-:S02]  /*aa20*/  FSEL R55, R219, -INF , !P2 ;  /* 0xff800000db377808 */ /* 0x000fc40005000000 */
[----:B------:R-:W-:Y:S02]  /*aa30*/  FSEL R46, R220, -INF , !P4 ;  /* 0xff800000dc2e7808 */ /* 0x000fe40006000000 */
[C---:B------:R-:W-:Y:S02]  /*aa40*/  ISETP.GE.AND P2, PT, R5.reuse, R51, PT ;  /* 0x000000330500720c */ /* 0x040fe40003f46270 */
[----:B------:R-:W-:Y:S01]  /*aa50*/  ISETP.GE.AND P4, PT, R5, R50, PT ;  /* 0x000000320500720c */ /* 0x000fe20003f86270 */
[----:B------:R-:W-:Y:S01]  /*aa60*/  IMAD.WIDE.U32 R4, R4, -0x326172a9, RZ ;  /* 0xcd9e8d5704047825 */ /* 0x000fe200078e00ff */
[----:B------:R-:W-:Y:S02]  /*aa70*/  LOP3.LUT R3, R3, UR12, R6, 0x96, !PT ;  /* 0x0000000c03037c12 */ /* 0x000fe4000f8e9606 */
[----:B--2---:R-:W-:Y:S02]  /*aa80*/  FMNMX.FTZ R9, R10, R13, !PT ;  /* 0x0000000d0a097209 */ /* 0x004fe40007810000 */
[----:B------:R-:W-:Y:S01]  /*aa90*/  LOP3.LUT R5, R5, UR10, R2, 0x96, !PT ;  /* 0x0000000a05057c12 */ /* 0x000fe2000f8e9602 */
[----:B------:R-:W-:Y:S01]  /*aaa0*/  IMAD.WIDE.U32 R2, R3, -0x2daee0ad, RZ ;  /* 0xd2511f5303027825 */ /* 0x000fe200078e00ff */
[----:B------:R-:W-:-:S02]  /*aab0*/  FSEL R53, R222, -INF , !P1 ;  /* 0xff800000de357808 */ /* 0x000fc40004800000 */
[----:B------:R-:W-:Y:S02]  /*aac0*/  FSEL R44, R221, -INF , !P3 ;  /* 0xff800000dd2c7808 */ /* 0x000fe40005800000 */
[----:B------:R-:W-:Y:S02]  /*aad0*/  LOP3.LUT R3, R3, UR9, R8, 0x96, !PT ;  /* 0x0000000903037c12 */ /* 0x000fe4000f8e9608 */
[C---:B------:R-:W-:Y:S01]  /*aae0*/  ISETP.GE.AND P1, PT, R11.reuse, R51, PT ;  /* 0x000000330b00720c */ /* 0x040fe20003f26270 */
[----:B------:R-:W2:Y:S01]  /*aaf0*/  SHFL.BFLY PT, R8, R9, 0x1, 0x1f ;  /* 0x0c201f0009087f89 */ /* 0x000ea200000e0000 */
[----:B------:R-:W-:Y:S01]  /*ab00*/  ISETP.GE.AND P3, PT, R11, R50, PT ;  /* 0x000000320b00720c */ /* 0x000fe20003f66270 */
[----:B------:R-:W-:Y:S01]  /*ab10*/  IMAD.WIDE.U32 R10, R5, -0x2daee0ad, RZ ;  /* 0xd2511f53050a7825 */ /* 0x000fe200078e00ff */
[----:B-1----:R-:W-:-:S04]  /*ab20*/  FMNMX.FTZ R243, R0, R14, !PT ;  /* 0x0000000e00f37209 */ /* 0x002fc80007810000 */
[----:B------:R-:W-:Y:S01]  /*ab30*/  LOP3.LUT R5, R11, UR6, R2, 0x96, !PT ;  /* 0x000000060b057c12 */ /* 0x000fe2000f8e9602 */
[----:B------:R-:W-:Y:S01]  /*ab40*/  IMAD.WIDE.U32 R2, R3, -0x326172a9, RZ ;  /* 0xcd9e8d5703027825 */ /* 0x000fe200078e00ff */
[----:B------:R-:W-:-:S04]  /*ab50*/  FSEL R38, R223, -INF , !P5 ;  /* 0xff800000df267808 */ /* 0x000fc80006800000 */
[----:B------:R-:W-:Y:S01]  /*ab60*/  LOP3.LUT R36, R3, UR8, R4, 0x96, !PT ;  /* 0x0000000803247c12 */ /* 0x000fe2000f8e9604 */
[----:B------:R-:W-:Y:S01]  /*ab70*/  IMAD.WIDE.U32 R4, R5, -0x326172a9, RZ ;  /* 0xcd9e8d5705047825 */ /* 0x000fe200078e00ff */
[----:B------:R-:W-:-:S03]  /*ab80*/  FSETP.NEU.FTZ.AND P5, PT, R243, -INF , PT ;  /* 0xff800000f300780b */ /* 0x000fc60003fbd000 */
[----:B------:R-:W-:Y:S01]  /*ab90*/  FMUL.FTZ R0, R243, c[0x0][0x23c] ;  /* 0x00008f00f3007a20 */ /* 0x000fe20000410000 */
[----:B------:R-:W-:-:S04]  /*aba0*/  LOP3.LUT R3, R5, UR13, R2, 0x96, !PT ;  /* 0x0000000d05037c12 */ /* 0x000fc8000f8e9602 */
[----:B------:R-:W-:Y:S02]  /*abb0*/  FSEL R2, R0, RZ, P5 ;  /* 0x000000ff00027208 */ /* 0x000fe40002800000 */
[----:B--2---:R-:W-:-:S03]  /*abc0*/  FMNMX.FTZ R248, R9, R8, !PT ;  /* 0x0000000809f87209 */ /* 0x004fc60007810000 */
[--C-:B------:R-:W-:Y:S01]  /*abd0*/  FFMA.FTZ R0, R12, c[0x0][0x23c], -R2.reuse ;  /* 0x00008f000c007a23 */ /* 0x100fe20000010802 */
[----:B------:R-:W-:Y:S01]  /*abe0*/  LOP3.LUT R13, R4, 0xffff, RZ, 0xc0, !PT ;  /* 0x0000ffff040d7812 */ /* 0x000fe200078ec0ff */
[----:B------:R-:W-:Y:S01]  /*abf0*/  FFMA.FTZ R5, R16, c[0x0][0x23c], -R2 ;  /* 0x00008f0010057a23 */ /* 0x000fe20000010802 */
[----:B------:R-:W-:Y:S01]  /*ac00*/  LOP3.LUT R19, R4, 0xff, RZ, 0xc0, !PT ;  /* 0x000000ff04137812 */ /* 0x000fe200078ec0ff */
[----:B------:R1:W-:Y:S01]  /*ac10*/  MUFU.EX2 R34, R0 ;  /* 0x0000000000227308 */ /* 0x0003e20000000800 */
[--C-:B------:R-:W-:Y:S02]  /*ac20*/  SHF.R.U32.HI R32, RZ, 0x10, R4.reuse ;  /* 0x00000010ff207819 */ /* 0x100fe40000011604 */
[----:B------:R-:W-:Y:S01]  /*ac30*/  SHF.R.U32.HI R11, RZ, 0x18, R4 ;  /* 0x00000018ff0b7819 */ /* 0x000fe20000011604 */
[----:B------:R-:W-:Y:S01]  /*ac40*/  FMUL.FTZ R4, R248, c[0x0][0x23c] ;  /* 0x00008f00f8047a20 */ /* 0x000fe20000410000 */
[----:B------:R-:W-:Y:S02]  /*ac50*/  FSEL R31, R224, -INF , !P2 ;  /* 0xff800000e01f7808 */ /* 0x000fe40005000000 */
[----:B------:R-:W-:Y:S01]  /*ac60*/  FSETP.NEU.FTZ.AND P2, PT, R248, -INF , PT ;  /* 0xff800000f800780b */ /* 0x000fe20003f5d000 */
[----:B------:R2:W3:Y:S01]  /*ac70*/  MUFU.EX2 R147, R5 ;  /* 0x0000000500937308 */ /* 0x0004e20000000800 */
[----:B------:R-:W-:-:S02]  /*ac80*/  FSEL R33, R226, -INF , !P4 ;  /* 0xff800000e2217808 */ /* 0x000fc40006000000 */
[----:B-1----:R-:W-:-:S04]  /*ac90*/  LOP3.LUT R0, R3, 0xff, RZ, 0xc0, !PT ;  /* 0x000000ff03007812 */ /* 0x002fc800078ec0ff */
[----:B------:R-:W-:Y:S02]  /*aca0*/  ISETP.GE.U32.AND P4, PT, R237, R0, PT ;  /* 0x00000000ed00720c */ /* 0x000fe40003f86070 */
[----:B------:R-:W-:Y:S02]  /*acb0*/  FSEL R0, R4, RZ, P2 ;  /* 0x000000ff04007208 */ /* 0x000fe40001000000 */
[----:B------:R-:W-:-:S04]  /*acc0*/  LOP3.LUT R4, R3, 0xffff, RZ, 0xc0, !PT ;  /* 0x0000ffff03047812 */ /* 0x000fc800078ec0ff */
[----:B------:R-:W-:Y:S01]  /*acd0*/  SHF.R.U32.HI R4, RZ, 0x8, R4 ;  /* 0x00000008ff047819 */ /* 0x000fe20000011604 */
[----:B--2---:R-:W-:-:S03]  /*ace0*/  FFMA.FTZ R5, R15, c[0x0][0x23c], -R0 ;  /* 0x00008f000f057a23 */ /* 0x004fc60000010800 */
[----:B------:R-:W-:Y:S01]  /*acf0*/  LOP3.LUT R4, R4, 0xffff, RZ, 0xc0, !PT ;  /* 0x0000ffff04047812 */ /* 0x000fe200078ec0ff */
[----:B------:R3:W-:Y:S01]  /*ad00*/  MUFU.EX2 R12, R5 ;  /* 0x00000005000c7308 */ /* 0x0007e20000000800 */
[----:B------:R-:W-:Y:S02]  /*ad10*/  FSEL R16, R225, -INF , !P1 ;  /* 0xff800000e1107808 */ /* 0x000fe40004800000 */
[----:B------:R-:W-:Y:S01]  /*ad20*/  ISETP.GE.U32.AND P1, PT, R237, R4, PT ;  /* 0x00000004ed00720c */ /* 0x000fe20003f26070 */
[----:B------:R-:W-:-:S04]  /*ad30*/  FFMA.FTZ R4, R17, c[0x0][0x23c], -R0 ;  /* 0x00008f0011047a23 */ /* 0x000fc80000010800 */
[----:B------:R1:W2:Y:S01]  /*ad40*/  MUFU.EX2 R14, R4 ;  /* 0x00000004000e7308 */ /* 0x0002a20000000800 */
[----:B---3--:R-:W-:-:S04]  /*ad50*/  F2FP.BF16.PACK_AB R5, R147, R34 ;  /* 0x000000229305723e */ /* 0x008fc800000010ff */
[C---:B------:R-:W-:Y:S02]  /*ad60*/  PRMT R73, R5.reuse, 0x7610, R73 ;  /* 0x0000761005497816 */ /* 0x040fe40000000049 */
[--C-:B-1----:R-:W-:Y:S02]  /*ad70*/  SHF.R.U32.HI R4, RZ, 0x18, R3.reuse ;  /* 0x00000018ff047819 */ /* 0x102fe40000011603 */
[----:B------:R-:W-:Y:S01]  /*ad80*/  SHF.R.U32.HI R3, RZ, 0x10, R3 ;  /* 0x00000010ff037819 */ /* 0x000fe20000011603 */
[----:B------:R-:W-:Y:S01]  /*ad90*/  @!P4 HFMA2.BF16_V2 R60, -RZ.H0_H0, RZ.H0_H0, -R73.H0_H0 ;  /* 0x200000ffff3cc231 */ /* 0x000fe20000340949 */
[----:B------:R-:W-:Y:S02]  /*ada0*/  PRMT R72, R5, 0x7632, R72 ;  /* 0x0000763205487816 */ /* 0x000fe40000000048 */
[----:B------:R-:W-:Y:S02]  /*adb0*/  LOP3.LUT R3, R3, 0xff, RZ, 0xc0, !PT ;  /* 0x000000ff03037812 */ /* 0x000fe400078ec0ff */
[----:B------:R-:W-:-:S02]  /*adc0*/  PRMT R221, R73, 0x5410, R72 ;  /* 0x0000541049dd7816 */ /* 0x000fc40000000048 */
[----:B------:R-:W-:Y:S02]  /*add0*/  @!P4 PRMT R73, R60, 0x5410, RZ ;  /* 0x000054103c49c816 */ /* 0x000fe400000000ff */
[----:B------:R-:W-:Y:S01]  /*ade0*/  ISETP.GE.U32.AND P4, PT, R237, R3, PT ;  /* 0x00000003ed00720c */ /* 0x000fe20003f86070 */
[----:B------:R-:W-:-:S04]  /*adf0*/  FFMA.FTZ R3, R21, c[0x0][0x23c], -R2 ;  /* 0x00008f0015037a23 */ /* 0x000fc80000010802 */
[----:B------:R1:W-:Y:S01]  /*ae00*/  MUFU.EX2 R145, R3 ;  /* 0x0000000300917308 */ /* 0x0003e20000000800 */
[----:B------:R-:W-:Y:S02]  /*ae10*/  FSEL R15, R227, -INF , !P3 ;  /* 0xff800000e30f7808 */ /* 0x000fe40005800000 */
[----:B------:R-:W-:Y:S01]  /*ae20*/  ISETP.GE.U32.AND P3, PT, R237, R4, PT ;  /* 0x00000004ed00720c */ /* 0x000fe20003f66070 */
[----:B------:R-:W-:Y:S01]  /*ae30*/  @!P1 HFMA2.BF16_V2 R61, -RZ.H0_H0, RZ.H0_H0, -R72.H0_H0 ;  /* 0x200000ffff3d9231 */ /* 0x000fe20000340948 */
[----:B--2---:R-:W-:Y:S01]  /*ae40*/  F2FP.BF16.PACK_AB R4, R14, R12 ;  /* 0x0000000c0e04723e */ /* 0x004fe200000010ff */
[----:B-1----:R-:W-:-:S04]  /*ae50*/  FFMA.FTZ R3, R22, c[0x0][0x23c], -R2 ;  /* 0x00008f0016037a23 */ /* 0x002fc80000010802 */
[----:B------:R-:W1:Y:S01]  /*ae60*/  MUFU.EX2 R146, R3 ;  /* 0x0000000300927308 */ /* 0x000e620000000800 */
[C---:B------:R-:W-:Y:S02]  /*ae70*/  PRMT R66, R4.reuse, 0x7610, R66 ;  /* 0x0000761004427816 */ /* 0x040fe40000000042 */
[----:B------:R-:W-:Y:S02]  /*ae80*/  @!P1 PRMT R72, R61, 0x5410, RZ ;  /* 0x000054103d489816 */ /* 0x000fe400000000ff */
[----:B------:R-:W-:Y:S01]  /*ae90*/  ISETP.GE.U32.AND P1, PT, R237, R19, PT ;  /* 0x00000013ed00720c */ /* 0x000fe20003f26070 */
[----:B------:R-:W-:Y:S01]  /*aea0*/  @!P4 HFMA2.BF16_V2 R64, -RZ.H0_H0, RZ.H0_H0, -R66.H0_H0 ;  /* 0x200000ffff40c231 */ /* 0x000fe20000340942 */
[----:B------:R-:W-:-:S04]  /*aeb0*/  PRMT R67, R4, 0x7632, R67 ;  /* 0x0000763204437816 */ /* 0x000fc80000000043 */
[----:B------:R-:W-:Y:S01]  /*aec0*/  PRMT R174, R66, 0x5410, R67 ;  /* 0x0000541042ae7816 */ /* 0x000fe20000000043 */
[----:B------:R-:W-:Y:S01]  /*aed0*/  @!P3 HFMA2.BF16_V2 R62, -RZ.H0_H0, RZ.H0_H0, -R67.H0_H0 ;  /* 0x200000ffff3eb231 */ /* 0x000fe20000340943 */
[----:B------:R-:W-:Y:S02]  /*aee0*/  @!P4 PRMT R66, R64, 0x5410, RZ ;  /* 0x000054104042c816 */ /* 0x000fe400000000ff */
[----:B-1----:R-:W-:Y:S02]  /*aef0*/  F2FP.BF16.PACK_AB R4, R146, R145 ;  /* 0x000000919204723e */ /* 0x002fe400000010ff */
[----:B------:R-:W-:Y:S02]  /*af00*/  SHF.R.U32.HI R3, RZ, 0x8, R13 ;  /* 0x00000008ff037819 */ /* 0x000fe4000001160d */
[----:B------:R-:W-:Y:S02]  /*af10*/  PRMT R64, R4, 0x7610, R64 ;  /* 0x0000761004407816 */ /* 0x000fe40000000040 */
[----:B------:R-:W-:-:S02]  /*af20*/  LOP3.LUT R3, R3, 0xffff, RZ, 0xc0, !PT ;  /* 0x0000ffff03037812 */ /* 0x000fc400078ec0ff */
[----:B------:R-:W-:Y:S01]  /*af30*/  @!P3 PRMT R67, R62, 0x5410, RZ ;  /* 0x000054103e43b816 */ /* 0x000fe200000000ff */
[----:B------:R-:W-:Y:S01]  /*af40*/  @!P1 HFMA2.BF16_V2 R144, -RZ.H0_H0, RZ.H0_H0, -R64.H0_H0 ;  /* 0x200000ffff909231 */ /* 0x000fe20000340940 */
[----:B------:R-:W-:Y:S01]  /*af50*/  PRMT R62, R4, 0x7632, R62 ;  /* 0x00007632043e7816 */ /* 0x000fe2000000003e */
[--C-:B------:R-:W-:Y:S01]  /*af60*/  FFMA.FTZ R4, R26, c[0x0][0x23c], -R0.reuse ;  /* 0x00008f001a047a23 */ /* 0x100fe20000010800 */
[----:B------:R-:W-:Y:S01]  /*af70*/  ISETP.GE.U32.AND P4, PT, R237, R3, PT ;  /* 0x00000003ed00720c */ /* 0x000fe20003f86070 */
[----:B------:R-:W-:Y:S01]  /*af80*/  FFMA.FTZ R3, R23, c[0x0][0x23c], -R0 ;  /* 0x00008f0017037a23 */ /* 0x000fe20000010800 */
[----:B------:R-:W-:Y:S02]  /*af90*/  PRMT R217, R64, 0x5410, R62 ;  /* 0x0000541040d97816 */ /* 0x000fe4000000003e */
[----:B------:R-:W-:Y:S02]  /*afa0*/  ISETP.GE.U32.AND P3, PT, R237, R11, PT ;  /* 0x0000000bed00720c */ /* 0x000fe40003f66070 */
[----:B------:R-:W-:Y:S01]  /*afb0*/  @!P1 PRMT R64, R144, 0x5410, RZ ;  /* 0x0000541090409816 */ /* 0x000fe200000000ff */
[----:B------:R1:W-:Y:S08]  /*afc0*/  MUFU.EX2 R11, R3 ;  /* 0x00000003000b7308 */ /* 0x0003f00000000800 */
[----:B------:R2:W3:Y:S01]  /*afd0*/  MUFU.EX2 R144, R4 ;  /* 0x0000000400907308 */ /* 0x0004e20000000800 */
[----:B------:R-:W-:Y:S01]  /*afe0*/  @!P4 HFMA2.BF16_V2 R170, -RZ.H0_H0, RZ.H0_H0, -R62.H0_H0 ;  /* 0x200000ffffaac231 */ /* 0x000fe2000034093e */
[----:B-1----:R-:W-:-:S04]  /*aff0*/  LOP3.LUT R3, R32, 0xff, RZ, 0xc0, !PT ;  /* 0x000000ff20037812 */ /* 0x002fc800078ec0ff */
[----:B------:R-:W-:Y:S01]  /*b000*/  ISETP.GE.U32.AND P1, PT, R237, R3, PT ;  /* 0x00000003ed00720c */ /* 0x000fe20003f26070 */
[----:B--2---:R-:W-:Y:S01]  /*b010*/  IMAD.WIDE.U32 R4, R36, -0x2daee0ad, RZ ;  /* 0xd2511f5324047825 */ /* 0x004fe200078e00ff */
[----:B------:R-:W-:-:S04]  /*b020*/  @!P4 PRMT R62, R170, 0x5410, RZ ;  /* 0x00005410aa3ec816 */ /* 0x000fc800000000ff */
[----:B------:R-:W-:Y:S02]  /*b030*/  LOP3.LUT R3, R5, UR14, R10, 0x96, !PT ;  /* 0x0000000e05037c12 */ /* 0x000fe4000f8e960a */
[C---:B------:R-:W-:Y:S02]  /*b040*/  LOP3.LUT R8, R4.reuse, 0xff, RZ, 0xc0, !PT ;  /* 0x000000ff04087812 */ /* 0x040fe400078ec0ff */
[----:B------:R-:W-:Y:S02]  /*b050*/  LOP3.LUT R22, R4, 0xffff, RZ, 0xc0, !PT ;  /* 0x0000ffff04167812 */ /* 0x000fe400078ec0ff */
[----:B---3--:R-:W-:Y:S02]  /*b060*/  F2FP.BF16.PACK_AB R5, R144, R11 ;  /* 0x0000000b9005723e */ /* 0x008fe400000010ff */
[--C-:B------:R-:W-:Y:S02]  /*b070*/  SHF.R.U32.HI R23, RZ, 0x10, R4.reuse ;  /* 0x00000010ff177819 */ /* 0x100fe40000011604 */
[----:B------:R-:W-:-:S02]  /*b080*/  SHF.R.U32.HI R19, RZ, 0x18, R4 ;  /* 0x00000018ff137819 */ /* 0x000fc40000011604 */
[----:B------:R-:W-:Y:S02]  /*b090*/  ISETP.GE.U32.AND P4, PT, R237, R8, PT ;  /* 0x00000008ed00720c */ /* 0x000fe40003f86070 */
[----:B------:R-:W-:Y:S02]  /*b0a0*/  LOP3.LUT R4, R3, 0xffff, RZ, 0xc0, !PT ;  /* 0x0000ffff03047812 */ /* 0x000fe400078ec0ff */
[C---:B------:R-:W-:Y:S02]  /*b0b0*/  PRMT R61, R5.reuse, 0x7632, R61 ;  /* 0x00007632053d7816 */ /* 0x040fe4000000003d */
[----:B------:R-:W-:Y:S02]  /*b0c0*/  FMNMX.FTZ R8, R68, R157, !PT ;  /* 0x0000009d44087209 */ /* 0x000fe40007810000 */
[----:B------:R-:W-:Y:S02]  /*b0d0*/  PRMT R60, R5, 0x7610, R60 ;  /* 0x00007610053c7816 */ /* 0x000fe4000000003c */
[----:B------:R-:W-:Y:S01]  /*b0e0*/  SHF.R.U32.HI R4, RZ, 0x8, R4 ;  /* 0x00000008ff047819 */ /* 0x000fe20000011604 */
[----:B------:R-:W-:Y:S01]  /*b0f0*/  STL [R1+0x1a8], R48 ;  /* 0x0001a83001007387 */ /* 0x000fe20000100800 */
[----:B------:R-:W-:Y:S01]  /*b100*/  FMNMX.FTZ R5, R168, R8, !PT ;  /* 0x00000008a8057209 */ /* 0x000fe20007810000 */
[----:B------:R-:W-:Y:S01]  /*b110*/  @!P3 HFMA2.BF16_V2 R171, -RZ.H0_H0, RZ.H0_H0, -R61.H0_H0 ;  /* 0x200000ffffabb231 */ /* 0x000fe2000034093d */
[----:B------:R-:W-:Y:S01]  /*b120*/  LOP3.LUT R4, R4, 0xffff, RZ, 0xc0, !PT ;  /* 0x0000ffff04047812 */ /* 0x000fe200078ec0ff */
[----:B------:R-:W-:Y:S01]  /*b130*/  STL [R1+0x1ac], R49 ;  /* 0x0001ac3101007387 */ /* 0x000fe20000100800 */
[----:B------:R-:W-:-:S03]  /*b140*/  FMNMX.FTZ R5, R160, R5, !PT ;  /* 0x00000005a0057209 */ /* 0x000fc60007810000 */
[----:B------:R-:W-:Y:S04]  /*b150*/  STL [R1+0x120], R233 ;  /* 0x000120e901007387 */ /* 0x000fe80000100800 */
[----:B------:R1:W-:Y:S01]  /*b160*/  STL [R1+0x1c8], R232 ;  /* 0x0001c8e801007387 */ /* 0x0003e20000100800 */
        /* <DEDUP_REMOVED lines=9> */
[----:B------:R-:W-:Y:S01]  /*b200*/  FFMA.FTZ R216, R18, c[0x0][0x23c], -R2 ;  /* 0x00008f0012d87a23 */ /* 0x000fe20000010802 */
[----:B-1----:R-:W-:-:S02]  /*b210*/  PRMT R232, R60, 0x5410, R61 ;  /* 0x000054103ce87816 */ /* 0x002fc4000000003d */
[----:B------:R-:W-:Y:S02]  /*b220*/  @!P3 PRMT R61, R171, 0x5410, RZ ;  /* 0x00005410ab3db816 */ /* 0x000fe400000000ff */
[----:B------:R-:W-:Y:S02]  /*b230*/  ISETP.GE.U32.AND P3, PT, R237, R4, PT ;  /* 0x00000004ed00720c */ /* 0x000fe40003f66070 */
[----:B------:R-:W-:Y:S01]  /*b240*/  FMNMX.FTZ R4, R159, R5, !PT ;  /* 0x000000059f047209 */ /* 0x000fe20007810000 */
[--C-:B------:R-:W-:Y:S02]  /*b250*/  FFMA.FTZ R5, R41, c[0x0][0x23c], -R2.reuse ;  /* 0x00008f0029057a23 */ /* 0x100fe40000010802 */
[----:B------:R-:W-:Y:S01]  /*b260*/  FFMA.FTZ R171, R37, c[0x0][0x23c], -R2 ;  /* 0x00008f0025ab7a23 */ /* 0x000fe20000010802 */
        /* <DEDUP_REMOVED lines=13> */
[----:B------:R-:W-:Y:S01]  /*b340*/  @!P1 HFMA2.BF16_V2 R187, -RZ.H0_H0, RZ.H0_H0, -R60.H0_H0 ;  /* 0x200000ffffbb9231 */ /* 0x000fe2000034093c */
[----:B------:R-:W-:Y:S01]  /*b350*/  FMNMX.FTZ R2, R163, R2, !PT ;  /* 0x00000002a3027209 */ /* 0x000fe20007810000 */
[----:B------:R1:W-:Y:S03]  /*b360*/  MUFU.EX2 R36, R5 ;  /* 0x0000000500247308 */ /* 0x0003e60000000800 */
[----:B------:R-:W-:-:S02]  /*b370*/  FMNMX.FTZ R2, R162, R2, !PT ;  /* 0x00000002a2027209 */ /* 0x000fc40007810000 */
[----:B------:R-:W-:Y:S02]  /*b380*/  @!P1 PRMT R60, R187, 0x5410, RZ ;  /* 0x00005410bb3c9816 */ /* 0x000fe400000000ff */
[----:B-1----:R-:W-:Y:S02]  /*b390*/  FMNMX.FTZ R5, R46, R4, !PT ;  /* 0x000000042e057209 */ /* 0x002fe40007810000 */
[----:B------:R-:W-:Y:S02]  /*b3a0*/  LOP3.LUT R4, R3, 0xff, RZ, 0xc0, !PT ;  /* 0x000000ff03047812 */ /* 0x000fe400078ec0ff */
[----:B------:R-:W-:Y:S02]  /*b3b0*/  FMNMX.FTZ R5, R44, R5, !PT ;  /* 0x000000052c057209 */ /* 0x000fe40007810000 */
[----:B------:R-:W-:Y:S02]  /*b3c0*/  ISETP.GE.U32.AND P1, PT, R237, R4, PT ;  /* 0x00000004ed00720c */ /* 0x000fe40003f26070 */
[----:B------:R-:W-:-:S02]  /*b3d0*/  FMNMX.FTZ R4, R161, R2, !PT ;  /* 0x00000002a1047209 */ /* 0x000fc40007810000 */
[----:B------:R-:W-:Y:S02]  /*b3e0*/  SHF.R.U32.HI R2, RZ, 0x18, R3 ;  /* 0x00000018ff027819 */ /* 0x000fe40000011603 */
[----:B------:R-:W-:Y:S02]  /*b3f0*/  FSEL R10, R248, RZ, P2 ;  /* 0x000000fff80a7208 */ /* 0x000fe40001000000 */
[----:B------:R-:W-:Y:S02]  /*b400*/  FMNMX.FTZ R5, R31, R5, !PT ;  /* 0x000000051f057209 */ /* 0x000fe40007810000 */
[----:B------:R-:W-:Y:S02]  /*b410*/  ISETP.GE.U32.AND P2, PT, R237, R2, PT ;  /* 0x00000002ed00720c */ /* 0x000fe40003f46070 */
[----:B------:R-:W-:Y:S02]  /*b420*/  FMNMX.FTZ R2, R158, R4, !PT ;  /* 0x000000049e027209 */ /* 0x000fe40007810000 */
[----:B------:R-:W-:-:S02]  /*b430*/  FMNMX.FTZ R4, R16, R5, !PT ;  /* 0x0000000510047209 */ /* 0x000fc40007810000 */
[----:B------:R-:W-:Y:S02]  /*b440*/  FMNMX.FTZ R5, R154, R2, !PT ;  /* 0x000000029a057209 */ /* 0x000fe40007810000 */
[----:B------:R-:W-:Y:S01]  /*b450*/  SHF.R.U32.HI R2, RZ, 0x10, R3 ;  /* 0x00000010ff027819 */ /* 0x000fe20000011603 */
[----:B------:R-:W1:Y:S01]  /*b460*/  MUFU.EX2 R52, R8 ;  /* 0x0000000800347308 */ /* 0x000e620000000800 */
[----:B------:R-:W-:Y:S02]  /*b470*/  FMNMX.FTZ R3, R57, R5, !PT ;  /* 0x0000000539037209 */ /* 0x000fe40007810000 */
[----:B------:R-:W-:Y:S02]  /*b480*/  LOP3.LUT R2, R2, 0xff, RZ, 0xc0, !PT ;  /* 0x000000ff02027812 */ /* 0x000fe400078ec0ff */
[----:B------:R-:W-:Y:S02]  /*b490*/  FMNMX.FTZ R3, R55, R3, !PT ;  /* 0x0000000337037209 */ /* 0x000fe40007810000 */
[----:B------:R-:W-:-:S02]  /*b4a0*/  FSEL R13, R243, RZ, P5 ;  /* 0x000000fff30d7208 */ /* 0x000fc40002800000 */
[----:B------:R-:W-:Y:S02]  /*b4b0*/  ISETP.GE.U32.AND P5, PT, R237, R2, PT ;  /* 0x00000002ed00720c */ /* 0x000fe40003fa6070 */
[----:B------:R-:W-:-:S04]  /*b4c0*/  FMNMX.FTZ R2, R53, R3, !PT ;  /* 0x0000000335027209 */ /* 0x000fc80007810000 */
[----:B------:R-:W-:Y:S02]  /*b4d0*/  FMNMX.FTZ R2, R38, R2, !PT ;  /* 0x0000000226027209 */ /* 0x000fe40007810000 */
[----:B-1----:R-:W-:Y:S02]  /*b4e0*/  F2FP.BF16.PACK_AB R8, R52, R36 ;  /* 0x000000243408723e */ /* 0x002fe400000010ff */
[----:B------:R-:W-:Y:S01]  /*b4f0*/  FMNMX.FTZ R2, R33, R2, !PT ;  /* 0x0000000221027209 */ /* 0x000fe20007810000 */
[----:B------:R-:W1:Y:S01]  /*b500*/  SHFL.BFLY PT, R9, R4, 0x2, 0x1f ;  /* 0x0c401f0004097f89 */ /* 0x000e6200000e0000 */
[C---:B------:R-:W-:Y:S02]  /*b510*/  PRMT R211, R8.reuse, 0x7632, R211 ;  /* 0x0000763208d37816 */ /* 0x040fe400000000d3 */
[----:B------:R-:W-:Y:S02]  /*b520*/  FMNMX.FTZ R2, R15, R2, !PT ;  /* 0x000000020f027209 */ /* 0x000fe40007810000 */
[----:B------:R-:W-:-:S02]  /*b530*/  PRMT R212, R8, 0x7610, R212 ;  /* 0x0000761008d47816 */ /* 0x000fc400000000d4 */
[----:B------:R-:W-:Y:S01]  /*b540*/  SHF.R.U32.HI R3, RZ, 0x8, R22 ;  /* 0x00000008ff037819 */ /* 0x000fe20000011616 */
[----:B------:R-:W2:Y:S01]  /*b550*/  SHFL.BFLY PT, R8, R2, 0x2, 0x1f ;  /* 0x0c401f0002087f89 */ /* 0x000ea200000e0000 */
[----:B------:R-:W-:Y:S02]  /*b560*/  @!P3 HFMA2.BF16_V2 R189, -RZ.H0_H0, RZ.H0_H0, -R211.H0_H0 ;  /* 0x200000ffffbdb231 */ /* 0x000fe400003409d3 */
[----:B------:R-:W-:Y:S02]  /*b570*/  LOP3.LUT R3, R3, 0xffff, RZ, 0xc0, !PT ;  /* 0x0000ffff03037812 */ /* 0x000fe400078ec0ff */
[----:B------:R-:W-:Y:S02]  /*b580*/  PRMT R235, R212, 0x5410, R211 ;  /* 0x00005410d4eb7816 */ /* 0x000fe400000000d3 */
[----:B------:R-:W-:Y:S01]  /*b590*/  @!P3 PRMT R211, R189, 0x5410, RZ ;  /* 0x00005410bdd3b816 */ /* 0x000fe200000000ff */
[--C-:B------:R-:W-:Y:S01]  /*b5a0*/  FFMA.FTZ R5, R148, c[0x0][0x23c], -R0.reuse ;  /* 0x00008f0094057a23 */ /* 0x100fe20000010800 */
[----:B------:R-:W-:Y:S01]  /*b5b0*/  ISETP.GE.U32.AND P3, PT, R237, R3, PT ;  /* 0x00000003ed00720c */ /* 0x000fe20003f66070 */
[----:B------:R-:W-:-:S02]  /*b5c0*/  FFMA.FTZ R3, R149, c[0x0][0x23c], -R0 ;  /* 0x00008f0095037a23 */ /* 0x000fc40000010800 */
[----:B------:R3:W-:Y:S08]  /*b5d0*/  MUFU.EX2 R26, R5 ;  /* 0x00000005001a7308 */ /* 0x0007f00000000800 */
[----:B------:R4:W2:Y:S01]  /*b5e0*/  MUFU.EX2 R39, R3 ;  /* 0x0000000300277308 */ /* 0x0008a20000000800 */
[----:B-1----:R-:W-:Y:S01]  /*b5f0*/  FMNMX.FTZ R4, R4, R9, !PT ;  /* 0x0000000904047209 */ /* 0x002fe20007810000 */
[----:B------:R-:W-:-:S02]  /*b600*/  FFMA.FTZ R9, R143, c[0x0][0x23c], -R0 ;  /* 0x00008f008f097a23 */ /* 0x000fc40000010800 */
[----:B------:R-:W-:Y:S02]  /*b610*/  FFMA.FTZ R40, R75, c[0x0][0x23c], -R0 ;  /* 0x00008f004b287a23 */ /* 0x000fe40000010800 */
[----:B---3--:R-:W-:Y:S02]  /*b620*/  FADD.FTZ R5, R69, -R10 ;  /* 0x8000000a45057221 */ /* 0x008fe40000010000 */
[--C-:B------:R-:W-:Y:S02]  /*b630*/  FFMA.FTZ R10, R142, c[0x0][0x23c], -R0.reuse ;  /* 0x00008f008e0a7a23 */ /* 0x100fe40000010800 */
[--C-:B------:R-:W-:Y:S02]  /*b640*/  FFMA.FTZ R74, R74, c[0x0][0x23c], -R0.reuse ;  /* 0x00008f004a4a7a23 */ /* 0x100fe40000010800 */
[--C-:B------:R-:W-:Y:S02]  /*b650*/  FFMA.FTZ R65, R65, c[0x0][0x23c], -R0.reuse ;  /* 0x00008f0041417a23 */ /* 0x100fe40000010800 */
[----:B------:R-:W-:-:S02]  /*b660*/  FFMA.FTZ R63, R63, c[0x0][0x23c], -R0 ;  /* 0x00008f003f3f7a23 */ /* 0x000fc40000010800 */
[--C-:B------:R-:W-:Y:S02]  /*b670*/  FFMA.FTZ R69, R58, c[0x0][0x23c], -R0.reuse ;  /* 0x00008f003a457a23 */ /* 0x100fe40000010800 */
[--C-:B------:R-:W-:Y:S02]  /*b680*/  FFMA.FTZ R59, R59, c[0x0][0x23c], -R0.reuse ;  /* 0x00008f003b3b7a23 */ /* 0x100fe40000010800 */
[--C-:B------:R-:W-:Y:S02]  /*b690*/  FFMA.FTZ R142, R47, c[0x0][0x23c], -R0.reuse ;  /* 0x00008f002f8e7a23 */ /* 0x100fe40000010800 */
[----:B------:R-:W-:Y:S01]  /*b6a0*/  FFMA.FTZ R143, R45, c[0x0][0x23c], -R0 ;  /* 0x00008f002d8f7a23 */ /* 0x000fe20000010800 */
[----:B--2---:R-:W-:Y:S01]  /*b6b0*/  FMNMX.FTZ R0, R2, R8, !PT ;  /* 0x0000000802007209 */ /* 0x004fe20007810000 */
[----:B------:R-:W-:Y:S01]  /*b6c0*/  FMUL.FTZ R5, R5, c[0x0][0x23c] ;  /* 0x00008f0005057a20 */ /* 0x000fe20000410000 */
[----:B----4-:R-:W1:Y:S01]  /*b6d0*/  SHFL.BFLY PT, R3, R4, 0x1, 0x1f ;  /* 0x0c201f0004037f89 */ /* 0x010e6200000e0000 */
[----:B------:R-:W-:Y:S01]  /*b6e0*/  MUFU.EX2 R42, R17 ;  /* 0x00000011002a7308 */ /* 0x000fe20000000800 */
[----:B------:R-:W-:-:S07]  /*b6f0*/  F2FP.BF16.PACK_AB R2, R39, R26 ;  /* 0x0000001a2702723e */ /* 0x000fce00000010ff */
[----:B------:R-:W2:Y:S01]  /*b700*/  MUFU.EX2 R41, R21 ;  /* 0x0000001500297308 */ /* 0x000ea20000000800 */
[----:B------:R-:W-:-:S07]  /*b710*/  PRMT R208, R2, 0x7632, R208 ;  /* 0x0000763202d07816 */ /* 0x000fce00000000d0 */
[----:B------:R3:W-:Y:S01]  /*b720*/  MUFU.EX2 R8, R5 ;  /* 0x0000000500087308 */ /* 0x0007e20000000800 */
[----:B------:R-:W-:Y:S01]  /*b730*/  @!P2 HFMA2.BF16_V2 R194, -RZ.H0_H0, RZ.H0_H0, -R208.H0_H0 ;  /* 0x200000ffffc2a231 */ /* 0x000fe200003409d0 */
[----:B------:R-:W-:Y:S01]  /*b740*/  PRMT R207, R2, 0x7610, R207 ;  /* 0x0000761002cf7816 */ /* 0x000fe200000000cf */
[----:B------:R4:W-:Y:S01]  /*b750*/  STL [R1+0x1b0], R51 ;  /* 0x0001b03301007387 */ /* 0x0009e20000100800 */
[----:B------:R-:W-:-:S03]  /*b760*/  LOP3.LUT R2, R23, 0xff, RZ, 0xc0, !PT ;  /* 0x000000ff17027812 */ /* 0x000fc600078ec0ff */
[----:B---3--:R-:W3:Y:S01]  /*b770*/  SHFL.BFLY PT, R5, R0, 0x1, 0x1f ;  /* 0x0c201f0000057f89 */ /* 0x008ee200000e0000 */
[----:B-1----:R-:W-:Y:S01]  /*b780*/  FMNMX.FTZ R236, R4, R3, !PT ;  /* 0x0000000304ec7209 */ /* 0x002fe20007810000 */
[----:B------:R-:W-:Y:S01]  /*b790*/  @!P5 HFMA2.BF16_V2 R195, -RZ.H0_H0, RZ.H0_H0, -R207.H0_H0 ;  /* 0x200000ffffc3d231 */ /* 0x000fe200003409cf */
[----:B----4-:R-:W-:Y:S02]  /*b7a0*/  PRMT R51, R207, 0x5410, R208 ;  /* 0x00005410cf337816 */ /* 0x010fe400000000d0 */
[----:B------:R-:W-:Y:S02]  /*b7b0*/  @!P2 PRMT R208, R194, 0x5410, RZ ;  /* 0x00005410c2d0a816 */ /* 0x000fe400000000ff */
[----:B------:R-:W-:Y:S02]  /*b7c0*/  ISETP.GE.U32.AND P2, PT, R237, R2, PT ;  /* 0x00000002ed00720c */ /* 0x000fe40003f46070 */
[----:B--2---:R-:W-:-:S04]  /*b7d0*/  F2FP.BF16.PACK_AB R2, R41, R42 ;  /* 0x0000002a2902723e */ /* 0x004fc800000010ff */
[----:B------:R-:W-:Y:S01]  /*b7e0*/  PRMT R206, R2, 0x7610, R206 ;  /* 0x0000761002ce7816 */ /* 0x000fe200000000ce */
[----:B------:R-:W-:Y:S01]  /*b7f0*/  FADD.FTZ R3, R70, -R13 ;  /* 0x8000000d46037221 */ /* 0x000fe20000010000 */
[----:B---3--:R-:W-:Y:S01]  /*b800*/  FMNMX.FTZ R240, R0, R5, !PT ;  /* 0x0000000500f07209 */ /* 0x008fe20007810000 */
[----:B------:R-:W-:Y:S01]  /*b810*/  MUFU.EX2 R32, R9 ;  /* 0x0000000900207308 */ /* 0x000fe20000000800 */
[----:B------:R-:W-:Y:S01]  /*b820*/  PRMT R205, R2, 0x7632, R205 ;  /* 0x0000763202cd7816 */ /* 0x000fe200000000cd */
[----:B------:R-:W-:Y:S01]  /*b830*/  @!P4 HFMA2.BF16_V2 R70, -RZ.H0_H0, RZ.H0_H0, -R206.H0_H0 ;  /* 0x200000ffff46c231 */ /* 0x000fe200003409ce */
[----:B------:R-:W-:Y:S01]  /*b840*/  @!P5 PRMT R207, R195, 0x5410, RZ ;  /* 0x00005410c3cfd816 */ /* 0x000fe200000000ff */
[----:B------:R-:W-:-:S04]  /*b850*/  FMUL.FTZ R2, R236, c[0x0][0x23c] ;  /* 0x00008f00ec027a20 */ /* 0x000fc80000410000 */
[----:B------:R-:W1:Y:S01]  /*b860*/  MUFU.EX2 R37, R10 ;  /* 0x0000000a00257308 */ /* 0x000e620000000800 */
[----:B------:R-:W-:Y:S01]  /*b870*/  FSETP.NEU.FTZ.AND P5, PT, R236, -INF , PT ;  /* 0xff800000ec00780b */ /* 0x000fe20003fbd000 */
[----:B------:R-:W-:Y:S01]  /*b880*/  FMUL.FTZ R0, R240, c[0x0][0x23c] ;  /* 0x00008f00f0007a20 */ /* 0x000fe20000410000 */
[----:B------:R-:W-:Y:S02]  /*b890*/  PRMT R220, R206, 0x5410, R205 ;  /* 0x00005410cedc7816 */ /* 0x000fe400000000cd */
[----:B------:R-:W-:Y:S02]  /*b8a0*/  @!P4 PRMT R206, R70, 0x5410, RZ ;  /* 0x0000541046cec816 */ /* 0x000fe400000000ff */
[----:B------:R-:W-:Y:S01]  /*b8b0*/  FSETP.NEU.FTZ.AND P4, PT, R240, -INF , PT ;  /* 0xff800000f000780b */ /* 0x000fe20003f9d000 */
[----:B------:R-:W-:Y:S01]  /*b8c0*/  @!P1 HFMA2.BF16_V2 R192, -RZ.H0_H0, RZ.H0_H0, -R212.H0_H0 ;  /* 0x200000ffffc09231 */ /* 0x000fe200003409d4 */
[----:B------:R-:W-:Y:S02]  /*b8d0*/  FSEL R2, R2, RZ, P5 ;  /* 0x000000ff02027208 */ /* 0x000fe40002800000 */
[----:B------:R-:W-:-:S02]  /*b8e0*/  FSEL R0, R0, RZ, P4 ;  /* 0x000000ff00007208 */ /* 0x000fc40002000000 */
[----:B------:R-:W-:Y:S01]  /*b8f0*/  @!P1 PRMT R212, R192, 0x5410, RZ ;  /* 0x00005410c0d49816 */ /* 0x000fe200000000ff */
[--C-:B------:R-:W-:Y:S01]  /*b900*/  FFMA.FTZ R148, R152, c[0x0][0x23c], -R2.reuse ;  /* 0x00008f0098947a23 */ /* 0x100fe20000010802 */
[----:B------:R-:W-:Y:S01]  /*b910*/  ISETP.GE.U32.AND P1, PT, R237, R19, PT ;  /* 0x00000013ed00720c */ /* 0x000fe20003f26070 */
[--C-:B------:R-:W-:Y:S02]  /*b920*/  FFMA.FTZ R152, R150, c[0x0][0x23c], -R2.reuse ;  /* 0x00008f0096987a23 */ /* 0x100fe40000010802 */
[----:B------:R-:W-:Y:S02]  /*b930*/  FFMA.FTZ R226, R31, c[0x0][0x23c], -R2 ;  /* 0x00008f001fe27a23 */ /* 0x000fe40000010802 */
        /* <DEDUP_REMOVED lines=15> */
[----:B------:R-:W-:Y:S01]  /*ba30*/  FFMA.FTZ R223, R15, c[0x0][0x23c], -R0 ;  /* 0x00008f000fdf7a23 */ /* 0x000fe20000010800 */
[----:B-1----:R-:W-:-:S04]  /*ba40*/  F2FP.BF16.PACK_AB R0, R37, R32 ;  /* 0x000000202500723e */ /* 0x002fc800000010ff */
[C---:B------:R-:W-:Y:S02]  /*ba50*/  PRMT R204, R0.reuse, 0x7632, R204 ;  /* 0x0000763200cc7816 */ /* 0x040fe400000000cc */
[----:B------:R-:W-:Y:S02]  /*ba60*/  PRMT R203, R0, 0x7610, R203 ;  /* 0x0000761000cb7816 */ /* 0x000fe400000000cb */
[----:B------:R-:W-:Y:S01]  /*ba70*/  LEA R0, R245, 0x1, 0x1 ;  /* 0x00000001f5007811 */ /* 0x000fe200078e08ff */
[----:B------:R-:W-:-:S03]  /*ba80*/  FFMA.FTZ R75, R155, c[0x0][0x23c], -R2 ;  /* 0x00008f009b4b7a23 */ /* 0x000fc60000010802 */
[----:B------:R-:W-:Y:S01]  /*ba90*/  LOP3.LUT R0, R191, UR37, R0, 0x96, !PT ;  /* 0x00000025bf007c12 */ /* 0x000fe2000f8e9600 */
[----:B------:R-:W-:Y:S02]  /*baa0*/  FFMA.FTZ R155, R54, c[0x0][0x23c], -R2 ;  /* 0x00008f00369b7a23 */ /* 0x000fe40000010802 */
[----:B------:R-:W-:Y:S02]  /*bab0*/  FFMA.FTZ R242, R242, R8, R12 ;  /* 0x00000008f2f27223 */ /* 0x000fe4000001000c */
[----:B------:R-:W-:-:S04]  /*bac0*/  IMAD.WIDE.U32 R54, R0, -0x326172a9, RZ ;  /* 0xcd9e8d5700367825 */ /* 0x000fc800078e00ff */
[--C-:B------:R-:W-:Y:S01]  /*bad0*/  FFMA.FTZ R149, R153, c[0x0][0x23c], -R2.reuse ;  /* 0x00008f0099957a23 */ /* 0x100fe20000010802 */
[----:B------:R-:W-:Y:S01]  /*bae0*/  LOP3.LUT R10, R55, UR18, R233, 0x96, !PT ;  /* 0x00000012370a7c12 */ /* 0x000fe2000f8e96e9 */
        /* <DEDUP_REMOVED lines=10> */
[----:B------:R-:W-:-:S04]  /*bb90*/  FADD.FTZ R2, R14, R242 ;  /* 0x000000f20e027221 */ /* 0x000fc80000010000 */
[----:B------:R-:W-:Y:S02]  /*bba0*/  FADD.FTZ R38, R11, R2 ;  /* 0x000000020b267221 */ /* 0x000fe40000010000 */
[----:B------:R-:W-:-:S05]  /*bbb0*/  IMAD.WIDE.U32 R10, R10, -0x2daee0ad, RZ ;  /* 0xd2511f530a0a7825 */ /* 0x000fca00078e00ff */
[----:B------:R-:W-:Y:S01]  /*bbc0*/  LOP3.LUT R12, R11, UR15, R238, 0x96, !PT ;  /* 0x0000000f0b0c7c12 */ /* 0x000fe2000f8e96ee */
[----:B------:R-:W-:Y:S01]  /*bbd0*/  FMUL.FTZ R3, R3, c[0x0][0x23c] ;  /* 0x00008f0003037a20 */ /* 0x000fe20000410000 */
[----:B------:R-:W-:-:S03]  /*bbe0*/  LOP3.LUT R2, R7, UR16, R54, 0x96, !PT ;  /* 0x0000001007027c12 */ /* 0x000fc6000f8e9636 */
[----:B------:R-:W-:Y:S01]  /*bbf0*/  IMAD.WIDE.U32 R12, R12, -0x326172a9, RZ ;  /* 0xcd9e8d570c0c7825 */ /* 0x000fe200078e00ff */
[----:B------:R1:W-:Y:S04]  /*bc00*/  MUFU.EX2 R5, R3 ;  /* 0x0000000300057308 */ /* 0x0003e80000000800 */
[----:B------:R-:W-:-:S05]  /*bc10*/  LOP3.LUT R6, R13, UR12, R6, 0x96, !PT ;  /* 0x0000000c0d067c12 */ /* 0x000fca000f8e9606 */
[----:B------:R-:W-:-:S04]  /*bc20*/  IMAD.WIDE.U32 R6, R6, -0x2daee0ad, RZ ;  /* 0xd2511f5306067825 */ /* 0x000fc800078e00ff */
[----:B-1----:R-:W-:-:S05]  /*bc30*/  IMAD.WIDE.U32 R2, R2, -0x2daee0ad, RZ ;  /* 0xd2511f5302027825 */ /* 0x002fca00078e00ff */
[----:B------:R-:W-:Y:S02]  /*bc40*/  LOP3.LUT R3, R3, UR11, R10, 0x96, !PT ;  /* 0x0000000b03037c12 */ /* 0x000fe4000f8e960a */
[----:B------:R-:W-:-:S03]  /*bc50*/  LOP3.LUT R7, R7, UR9, R2, 0x96, !PT ;  /* 0x0000000907077c12 */ /* 0x000fc6000f8e9602 */
[----:B------:R-:W-:-:S05]  /*bc60*/  IMAD.WIDE.U32 R2, R3, -0x326172a9, RZ ;  /* 0xcd9e8d5703027825 */ /* 0x000fca00078e00ff */
[----:B------:R-:W-:-:S05]  /*bc70*/  LOP3.LUT R14, R3, UR10, R12, 0x96, !PT ;  /* 0x0000000a030e7c12 */ /* 0x000fca000f8e960c */
[----:B------:R-:W-:Y:S01]  /*bc80*/  IMAD.WIDE.U32 R14, R14, -0x2daee0ad, RZ ;  /* 0xd2511f530e0e7825 */ /* 0x000fe200078e00ff */
[----:B------:R-:W-:-:S04]  /*bc90*/  FSEL R0, R236, RZ, P5 ;  /* 0x000000ffec007208 */ /* 0x000fc80002800000 */
[----:B------:R-:W-:Y:S01]  /*bca0*/  LOP3.LUT R3, R15, UR6, R6, 0x96, !PT ;  /* 0x000000060f037c12 */ /* 0x000fe2000f8e9606 */
[----:B------:R-:W-:-:S04]  /*bcb0*/  IMAD.WIDE.U32 R6, R7, -0x326172a9, RZ ;  /* 0xcd9e8d5707067825 */ /* 0x000fc800078e00ff */
[----:B------:R-:W-:Y:S01]  /*bcc0*/  FADD.FTZ R17, R68, -R0 ;  /* 0x8000000044117221 */ /* 0x000fe20000010000 */
[----:B------:R-:W-:Y:S02]  /*bcd0*/  FSEL R0, R240, RZ, P4 ;  /* 0x000000fff0007208 */ /* 0x000fe40002000000 */
[----:B------:R-:W-:Y:S01]  /*bce0*/  LOP3.LUT R18, R7, UR8, R2, 0x96, !PT ;  /* 0x0000000807127c12 */ /* 0x000fe2000f8e9602 */
[----:B------:R-:W-:Y:S01]  /*bcf0*/  IMAD.WIDE.U32 R2, R3, -0x326172a9, RZ ;  /* 0xcd9e8d5703027825 */ /* 0x000fe200078e00ff */
[----:B------:R-:W-:Y:S03]  /*bd00*/  STL [R1+0x1b4], R50 ;  /* 0x0001b43201007387 */ /* 0x000fe60000100800 */
[----:B------:R-:W-:Y:S01]  /*bd10*/  FADD.FTZ R16, R71, -R0 ;  /* 0x8000000047107221 */ /* 0x000fe20000010000 */
[----:B------:R-:W-:Y:S01]  /*bd20*/  LOP3.LUT R0, R3, UR13, R6, 0x96, !PT ;  /* 0x0000000d03007c12 */ /* 0x000fe2000f8e9606 */
[----:B------:R-:W-:Y:S01]  /*bd30*/  @!P1 HFMA2.BF16_V2 R198, -RZ.H0_H0, RZ.H0_H0, -R204.H0_H0 ;  /* 0x200000ffffc69231 */ /* 0x000fe200003409cc */
[----:B------:R-:W-:Y:S01]  /*bd40*/  STL [R1+0x1b8], R243 ;  /* 0x0001b8f301007387 */ /* 0x000fe20000100800 */
[----:B------:R1:W-:Y:S03]  /*bd50*/  MUFU.EX2 R10, R4 ;  /* 0x00000004000a7308 */ /* 0x0003e60000000800 */
[----:B------:R-:W-:Y:S04]  /*bd60*/  STL [R1+0x1bc], R248 ;  /* 0x0001bcf801007387 */ /* 0x000fe80000100800 */
[----:B------:R2:W-:Y:S01]  /*bd70*/  STL [R1+0x1c0], R212 ;  /* 0x0001c0d401007387 */ /* 0x0005e20000100800 */
[----:B-1----:R-:W-:Y:S01]  /*bd80*/  LOP3.LUT R4, R0, 0xff, RZ, 0xc0, !PT ;  /* 0x000000ff00047812 */ /* 0x002fe200078ec0ff */
[----:B------:R-:W-:Y:S01]  /*bd90*/  @!P3 HFMA2.BF16_V2 R199, -RZ.H0_H0, RZ.H0_H0, -R205.H0_H0 ;  /* 0x200000ffffc7b231 */ /* 0x000fe200003409cd */
[----:B--2---:R-:W-:-:S02]  /*bda0*/  PRMT R212, R203, 0x5410, R204 ;  /* 0x00005410cbd47816 */ /* 0x004fc400000000cc */
[----:B------:R-:W-:Y:S02]  /*bdb0*/  @!P1 PRMT R204, R198, 0x5410, RZ ;  /* 0x00005410c6cc9816 */ /* 0x000fe400000000ff */
[----:B------:R-:W-:Y:S02]  /*bdc0*/  ISETP.GE.U32.AND P1, PT, R237, R4, PT ;  /* 0x00000004ed00720c */ /* 0x000fe40003f26070 */
[----:B------:R-:W-:-:S04]  /*bdd0*/  LOP3.LUT R4, R0, 0xffff, RZ, 0xc0, !PT ;  /* 0x0000ffff00047812 */ /* 0x000fc800078ec0ff */
[----:B------:R-:W-:Y:S01]  /*bde0*/  SHF.R.U32.HI R4, RZ, 0x8, R4 ;  /* 0x00000008ff047819 */ /* 0x000fe20000011604 */
[----:B------:R-:W-:-:S03]  /*bdf0*/  @!P2 HFMA2.BF16_V2 R200, -RZ.H0_H0, RZ.H0_H0, -R203.H0_H0 ;  /* 0x200000ffffc8a231 */ /* 0x000fc600003409cb */
[----:B------:R-:W-:Y:S02]  /*be00*/  LOP3.LUT R4, R4, 0xffff, RZ, 0xc0, !PT ;  /* 0x0000ffff04047812 */ /* 0x000fe400078ec0ff */
[----:B------:R-:W-:Y:S02]  /*be10*/  @!P3 PRMT R205, R199, 0x5410, RZ ;  /* 0x00005410c7cdb816 */ /* 0x000fe400000000ff */
[C---:B------:R-:W-:Y:S02]  /*be20*/  ISETP.GE.U32.AND P3, PT, R237.reuse, R4, PT ;  /* 0x00000004ed00720c */ /* 0x040fe40003f66070 */
[----:B------:R-:W-:Y:S02]  /*be30*/  SHF.R.U32.HI R4, RZ, 0x18, R0 ;  /* 0x00000018ff047819 */ /* 0x000fe40000011600 */
[----:B------:R-:W-:Y:S02]  /*be40*/  @!P2 PRMT R203, R200, 0x5410, RZ ;  /* 0x00005410c8cba816 */ /* 0x000fe400000000ff */
[----:B------:R-:W-:Y:S01]  /*be50*/  ISETP.GE.U32.AND P2, PT, R237, R4, PT ;  /* 0x00000004ed00720c */ /* 0x000fe20003f46070 */
[----:B------:R-:W-:-:S02]  /*be60*/  FMUL.FTZ R4, R17, c[0x0][0x23c] ;  /* 0x00008f0011047a20 */ /* 0x000fc40000410000 */
[----:B------:R-:W-:Y:S01]  /*be70*/  FMUL.FTZ R6, R16, c[0x0][0x23c] ;  /* 0x00008f0010067a20 */ /* 0x000fe20000410000 */
[----:B------:R-:W-:Y:S01]  /*be80*/  MUFU.EX2 R43, R43 ;  /* 0x0000002b002b7308 */ /* 0x000fe20000000800 */
[----:B------:R-:W-:-:S07]  /*be90*/  SHF.R.U32.HI R0, RZ, 0x10, R0 ;  /* 0x00000010ff007819 */ /* 0x000fce0000011600 */
[----:B------:R-:W-:Y:S01]  /*bea0*/  MUFU.EX2 R44, R170 ;  /* 0x000000aa002c7308 */ /* 0x000fe20000000800 */
[----:B------:R-:W-:-:S07]  /*beb0*/  LOP3.LUT R0, R0, 0xff, RZ, 0xc0, !PT ;  /* 0x000000ff00007812 */ /* 0x000fce00078ec0ff */
[----:B------:R-:W1:Y:S08]  /*bec0*/  MUFU.EX2 R4, R4 ;  /* 0x0000000400047308 */ /* 0x000e700000000800 */
[----:B------:R-:W-:Y:S08]  /*bed0*/  MUFU.EX2 R12, R19 ;  /* 0x00000013000c7308 */ /* 0x000ff00000000800 */
[----:B------:R-:W2:Y:S01]  /*bee0*/  MUFU.EX2 R6, R6 ;  /* 0x0000000600067308 */ /* 0x000ea20000000800 */
[----:B------:R-:W-:-:S07]  /*bef0*/  ISETP.GE.U32.AND P5, PT, R237, R0, PT ;  /* 0x00000000ed00720c */ /* 0x000fce0003fa6070 */
[----:B------:R-:W3:Y:S01]  /*bf00*/  MUFU.EX2 R9, R21 ;  /* 0x0000001500097308 */ /* 0x000ee20000000800 */
[----:B------:R-:W-:-:S07]  /*bf10*/  LOP3.LUT R0, R2, 0xff, RZ, 0xc0, !PT ;  /* 0x000000ff02007812 */ /* 0x000fce00078ec0ff */
[----:B------:R-:W4:Y:S01]  /*bf20*/  MUFU.EX2 R11, R20 ;  /* 0x00000014000b7308 */ /* 0x000f220000000800 */
[----:B------:R-:W-:-:S07]  /*bf30*/  LOP3.LUT R15, R2, 0xffff, RZ, 0xc0, !PT ;  /* 0x0000ffff020f7812 */ /* 0x000fce00078ec0ff */
[----:B------:R-:W4:Y:S01]  /*bf40*/  MUFU.EX2 R7, R22 ;  /* 0x0000001600077308 */ /* 0x000f220000000800 */
[----:B------:R-:W-:Y:S01]  /*bf50*/  ISETP.GE.U32.AND P4, PT, R237, R0, PT ;  /* 0x00000000ed00720c */ /* 0x000fe20003f86070 */
[----:B-1----:R-:W-:Y:S01]  /*bf60*/  FFMA.FTZ R196, R196, R4, R10 ;  /* 0x00000004c4c47223 */ /* 0x002fe2000001000a */
[----:B------:R-:W-:Y:S01]  /*bf70*/  SHF.R.U32.HI R16, RZ, 0x10, R2 ;  /* 0x00000010ff107819 */ /* 0x000fe20000011602 */
[----:B--2---:R-:W-:Y:S01]  /*bf80*/  FFMA.FTZ R197, R197, R6, R12 ;  /* 0x00000006c5c57223 */ /* 0x004fe2000001000c */
[----:B------:R-:W-:-:S03]  /*bf90*/  SHF.R.U32.HI R13, RZ, 0x18, R2 ;  /* 0x00000018ff0d7819 */ /* 0x000fc60000011602 */
[----:B------:R-:W1:Y:S01]  /*bfa0*/  MUFU.EX2 R3, R23 ;  /* 0x0000001700037308 */ /* 0x000e620000000800 */
[----:B------:R-:W-:Y:S01]  /*bfb0*/  F2FP.BF16.PACK_AB R0, R44, R43 ;  /* 0x0000002b2c00723e */ /* 0x000fe200000010ff */
[----:B---3--:R-:W-:-:S06]  /*bfc0*/  FADD.FTZ R17, R9, R196 ;  /* 0x000000c409117221 */ /* 0x008fcc0000010000 */
[----:B------:R-:W2:Y:S01]  /*bfd0*/  MUFU.EX2 R2, R27 ;  /* 0x0000001b00027308 */ /* 0x000ea20000000800 */
[C---:B------:R-:W-:Y:S02]  /*bfe0*/  PRMT R199, R0.reuse, 0x7610, R199 ;  /* 0x0000761000c77816 */ /* 0x040fe400000000c7 */
[----:B------:R-:W-:-:S05]  /*bff0*/  PRMT R198, R0, 0x7632, R198 ;  /* 0x0000763200c67816 */ /* 0x000fca00000000c6 */
[----:B------:R3:W-:Y:S08]  /*c000*/  MUFU.EX2 R33, R40 ;  /* 0x0000002800217308 */ /* 0x0007f00000000800 */
[----:B------:R1:W1:Y:S01]  /*c010*/  MUFU.EX2 R0, R30 ;  /* 0x0000001e00007308 */ /* 0x0002620000000800 */
[----:B---3--:R-:W-:Y:S01]  /*c020*/  F2FP.BF16.PACK_AB R40, R9, R10 ;  /* 0x0000000a0928723e */ /* 0x008fe200000010ff */
[----:B----4-:R-:W-:-:S06]  /*c030*/  FADD.FTZ R9, R11, R197 ;  /* 0x000000c50b097221 */ /* 0x010fcc0000010000 */
[----:B------:R-:W3:Y:S01]  /*c040*/  MUFU.EX2 R27, R74 ;  /* 0x0000004a001b7308 */ /* 0x000ee20000000800 */
[----:B------:R-:W-:-:S04]  /*c050*/  FADD.FTZ R9, R7, R9 ;  /* 0x0000000907097221 */ /* 0x000fc80000010000 */
[C---:B-1----:R-:W-:Y:S01]  /*c060*/  FADD.FTZ R9, R3.reuse, R9 ;  /* 0x0000000903097221 */ /* 0x042fe20000010000 */
[----:B------:R-:W-:-:S03]  /*c070*/  F2FP.BF16.PACK_AB R30, R3, R7 ;  /* 0x00000007031e723e */ /* 0x000fc600000010ff */
[----:B--2---:R-:W-:Y:S01]  /*c080*/  FADD.FTZ R7, R2, R9 ;  /* 0x0000000902077221 */ /* 0x004fe20000010000 */
[----:B------:R-:W-:Y:S01]  /*c090*/  F2FP.BF16.PACK_AB R23, R11, R12 ;  /* 0x0000000c0b17723e */ /* 0x000fe200000010ff */
[----:B------:R-:W1:Y:S02]  /*c0a0*/  MUFU.EX2 R9, R31 ;  /* 0x0000001f00097308 */ /* 0x000e640000000800 */
[C---:B------:R-:W-:Y:S01]  /*c0b0*/  FADD.FTZ R11, R0.reuse, R7 ;  /* 0x00000007000b7221 */ /* 0x040fe20000010000 */
[----:B------:R-:W-:-:S05]  /*c0c0*/  F2FP.BF16.PACK_AB R45, R0, R2 ;  /* 0x00000002002d723e */ /* 0x000fca00000010ff */
[----:B------:R-:W2:Y:S01]  /*c0d0*/  MUFU.EX2 R7, R35 ;  /* 0x0000002300077308 */ /* 0x000ea20000000800 */
[----:B---3--:R-:W-:-:S07]  /*c0e0*/  F2FP.BF16.PACK_AB R0, R27, R33 ;  /* 0x000000211b00723e */ /* 0x008fce00000010ff */
[----:B------:R-:W3:Y:S01]  /*c0f0*/  MUFU.EX2 R63, R63 ;  /* 0x0000003f003f7308 */ /* 0x000ee20000000800 */
[C---:B------:R-:W-:Y:S02]  /*c100*/  PRMT R197, R0.reuse, 0x7632, R197 ;  /* 0x0000763200c57816 */ /* 0x040fe400000000c5 */
[----:B------:R-:W-:-:S05]  /*c110*/  PRMT R196, R0, 0x7610, R196 ;  /* 0x0000761000c47816 */ /* 0x000fca00000000c4 */
[----:B------:R-:W-:Y:S01]  /*c120*/  MUFU.EX2 R176, R193 ;  /* 0x000000c100b07308 */ /* 0x000fe20000000800 */
[----:B------:R-:W-:-:S07]  /*c130*/  @!P2 HFMA2.BF16_V2 R213, -RZ.H0_H0, RZ.H0_H0, -R197.H0_H0 ;  /* 0x200000ffffd5a231 */ /* 0x000fce00003409c5 */
[----:B------:R-:W4:Y:S01]  /*c140*/  MUFU.EX2 R31, R65 ;  /* 0x00000041001f7308 */ /* 0x000f220000000800 */
[----:B------:R-:W-:Y:S01]  /*c150*/  LOP3.LUT R10, R16, 0xff, RZ, 0xc0, !PT ;  /* 0x000000ff100a7812 */ /* 0x000fe200078ec0ff */
[----:B------:R-:W-:Y:S01]  /*c160*/  @!P1 HFMA2.BF16_V2 R209, -RZ.H0_H0, RZ.H0_H0, -R199.H0_H0 ;  /* 0x200000ffffd19231 */ /* 0x000fe200003409c7 */
[----:B-1----:R-:W-:Y:S01]  /*c170*/  FADD.FTZ R11, R9, R11 ;  /* 0x0000000b090b7221 */ /* 0x002fe20000010000 */
[----:B------:R-:W-:-:S04]  /*c180*/  @!P3 HFMA2.BF16_V2 R210, -RZ.H0_H0, RZ.H0_H0, -R198.H0_H0 ;  /* 0x200000ffffd2b231 */ /* 0x000fc800003409c6 */
[----:B------:R-:W1:Y:S01]  /*c190*/  MUFU.EX2 R35, R171 ;  /* 0x000000ab00237308 */ /* 0x000e620000000800 */
[----:B------:R-:W-:Y:S01]  /*c1a0*/  @!P5 HFMA2.BF16_V2 R215, -RZ.H0_H0, RZ.H0_H0, -R196.H0_H0 ;  /* 0x200000ffffd7d231 */ /* 0x000fe200003409c4 */
[----:B--2---:R-:W-:Y:S01]  /*c1b0*/  F2FP.BF16.PACK_AB R46, R7, R9 ;  /* 0x00000009072e723e */ /* 0x004fe200000010ff */
[----:B------:R-:W-:Y:S01]  /*c1c0*/  FMUL.FTZ R9, R123, R8 ;  /* 0x000000087b097220 */ /* 0x000fe20000410000 */
[----:B------:R-:W-:Y:S01]  /*c1d0*/  PRMT R252, R196, 0x5410, R197 ;  /* 0x00005410c4fc7816 */ /* 0x000fe200000000c5 */
[----:B---3--:R-:W-:Y:S01]  /*c1e0*/  IMAD.MOV.U32 R123, RZ, RZ, R63 ;  /* 0x000000ffff7b7224 */ /* 0x008fe200078e003f */
[----:B------:R-:W-:Y:S02]  /*c1f0*/  @!P2 PRMT R197, R213, 0x5410, RZ ;  /* 0x00005410d5c5a816 */ /* 0x000fe400000000ff */
[----:B------:R-:W-:Y:S02]  /*c200*/  ISETP.GE.U32.AND P2, PT, R237, R10, PT ;  /* 0x0000000aed00720c */ /* 0x000fe40003f46070 */
[----:B------:R-:W-:-:S02]  /*c210*/  PRMT R19, R199, 0x5410, R198 ;  /* 0x00005410c7137816 */ /* 0x000fc400000000c6 */
[----:B------:R-:W-:Y:S01]  /*c220*/  SHF.R.U32.HI R3, RZ, 0x8, R15 ;  /* 0x00000008ff037819 */ /* 0x000fe2000001160f */
[-C--:B------:R-:W-:Y:S01]  /*c230*/  FFMA.FTZ R34, R241, R5.reuse, R34 ;  /* 0x00000005f1227223 */ /* 0x080fe20000010022 */
[----:B------:R-:W-:Y:S01]  /*c240*/  @!P1 PRMT R199, R209, 0x5410, RZ ;  /* 0x00005410d1c79816 */ /* 0x000fe200000000ff */
[-C--:B------:R-:W-:Y:S01]  /*c250*/  FMUL.FTZ R179, R136, R5.reuse ;  /* 0x0000000588b37220 */ /* 0x080fe20000410000 */
[----:B------:R-:W-:Y:S01]  /*c260*/  @!P3 PRMT R198, R210, 0x5410, RZ ;  /* 0x00005410d2c6b816 */ /* 0x000fe200000000ff */
[-C--:B------:R-:W-:Y:S01]  /*c270*/  FMUL.FTZ R178, R137, R5.reuse ;  /* 0x0000000589b27220 */ /* 0x080fe20000410000 */
[----:B------:R-:W-:Y:S01]  /*c280*/  @!P5 PRMT R196, R215, 0x5410, RZ ;  /* 0x00005410d7c4d816 */ /* 0x000fe200000000ff */
        /* <DEDUP_REMOVED lines=13> */
[----:B------:R-:W-:Y:S01]  /*c360*/  FMUL.FTZ R210, R101, R5 ;  /* 0x0000000565d27220 */ /* 0x000fe20000410000 */
[----:B----4-:R-:W-:Y:S01]  /*c370*/  F2FP.BF16.PACK_AB R5, R123, R31 ;  /* 0x0000001f7b05723e */ /* 0x010fe200000010ff */
[----:B------:R-:W-:Y:S01]  /*c380*/  FMUL.FTZ R49, R122, R8 ;  /* 0x000000087a317220 */ /* 0x000fe20000410000 */
[----:B------:R-:W-:Y:S01]  /*c390*/  LOP3.LUT R3, R3, 0xffff, RZ, 0xc0, !PT ;  /* 0x0000ffff03037812 */ /* 0x000fe200078ec0ff */
[----:B------:R-:W-:Y:S01]  /*c3a0*/  IMAD.MOV.U32 R122, RZ, RZ, R176 ;  /* 0x000000ffff7a7224 */ /* 0x000fe200078e00b0 */
[----:B------:R-:W-:Y:S01]  /*c3b0*/  PRMT R193, R5, 0x7610, R193 ;  /* 0x0000761005c17816 */ /* 0x000fe200000000c1 */
[----:B------:R-:W-:Y:S01]  /*c3c0*/  FADD.FTZ R53, R7, R11 ;  /* 0x0000000b07357221 */ /* 0x000fe20000010000 */
[----:B------:R-:W-:Y:S01]  /*c3d0*/  ISETP.GE.U32.AND P3, PT, R237, R3, PT ;  /* 0x00000003ed00720c */ /* 0x000fe20003f66070 */
[----:B------:R-:W-:Y:S01]  /*c3e0*/  IMAD.WIDE.U32 R2, R18, -0x2daee0ad, RZ ;  /* 0xd2511f5312027825 */ /* 0x000fe200078e00ff */
[----:B-1----:R-:W-:-:S02]  /*c3f0*/  F2FP.BF16.PACK_AB R7, R122, R35 ;  /* 0x000000237a07723e */ /* 0x002fc400000010ff */
[----:B------:R-:W-:Y:S01]  /*c400*/  ISETP.GE.U32.AND P1, PT, R237, R13, PT ;  /* 0x0000000ded00720c */ /* 0x000fe20003f26070 */
[----:B------:R-:W-:Y:S01]  /*c410*/  @!P2 HFMA2.BF16_V2 R71, -RZ.H0_H0, RZ.H0_H0, -R193.H0_H0 ;  /* 0x200000ffff47a231 */ /* 0x000fe200003409c1 */
[----:B------:R-:W-:Y:S01]  /*c420*/  PRMT R195, R7, 0x7610, R195 ;  /* 0x0000761007c37816 */ /* 0x000fe200000000c3 */
[----:B------:R-:W-:Y:S01]  /*c430*/  MUFU.EX2 R251, R202 ;  /* 0x000000ca00fb7308 */ /* 0x000fe20000000800 */
[----:B------:R-:W-:Y:S02]  /*c440*/  PRMT R192, R5, 0x7632, R192 ;  /* 0x0000763205c07816 */ /* 0x000fe400000000c0 */
[----:B------:R-:W-:Y:S02]  /*c450*/  LOP3.LUT R5, R2, 0xff, RZ, 0xc0, !PT ;  /* 0x000000ff02057812 */ /* 0x000fe400078ec0ff */
[----:B------:R-:W-:-:S03]  /*c460*/  LOP3.LUT R0, R3, UR14, R14, 0x96, !PT ;  /* 0x0000000e03007c12 */ /* 0x000fc6000f8e960e */
[----:B------:R-:W1:Y:S01]  /*c470*/  MUFU.EX2 R250, R201 ;  /* 0x000000c900fa7308 */ /* 0x000e620000000800 */
[----:B------:R-:W-:Y:S01]  /*c480*/  PRMT R74, R193, 0x5410, R192 ;  /* 0x00005410c14a7816 */ /* 0x000fe200000000c0 */
[----:B------:R-:W-:Y:S01]  /*c490*/  @!P4 HFMA2.BF16_V2 R101, -RZ.H0_H0, RZ.H0_H0, -R195.H0_H0 ;  /* 0x200000ffff65c231 */ /* 0x000fe200003409c3 */
[----:B------:R-:W-:Y:S02]  /*c4a0*/  PRMT R194, R7, 0x7632, R194 ;  /* 0x0000763207c27816 */ /* 0x000fe400000000c2 */
[----:B------:R-:W-:Y:S02]  /*c4b0*/  @!P2 PRMT R193, R71, 0x5410, RZ ;  /* 0x0000541047c1a816 */ /* 0x000fe400000000ff */
[----:B------:R-:W-:Y:S02]  /*c4c0*/  ISETP.GE.U32.AND P2, PT, R237, R5, PT ;  /* 0x00000005ed00720c */ /* 0x000fe40003f46070 */
[----:B------:R-:W-:Y:S01]  /*c4d0*/  LOP3.LUT R5, R0, 0xff, RZ, 0xc0, !PT ;  /* 0x000000ff00057812 */ /* 0x000fe200078ec0ff */
[----:B------:R-:W-:Y:S01]  /*c4e0*/  @!P1 HFMA2.BF16_V2 R68, -RZ.H0_H0, RZ.H0_H0, -R192.H0_H0 ;  /* 0x200000ffff449231 */ /* 0x000fe200003409c0 */
[----:B------:R-:W-:-:S02]  /*c4f0*/  PRMT R63, R195, 0x5410, R194 ;  /* 0x00005410c33f7816 */ /* 0x000fc400000000c2 */
[----:B------:R-:W-:Y:S02]  /*c500*/  LOP3.LUT R10, R0, 0xffff, RZ, 0xc0, !PT ;  /* 0x0000ffff000a7812 */ /* 0x000fe400078ec0ff */
[----:B------:R-:W-:Y:S02]  /*c510*/  @!P4 PRMT R195, R101, 0x5410, RZ ;  /* 0x0000541065c3c816 */ /* 0x000fe400000000ff */
[----:B------:R-:W-:Y:S02]  /*c520*/  ISETP.GE.U32.AND P4, PT, R237, R5, PT ;  /* 0x00000005ed00720c */ /* 0x000fe40003f86070 */
[----:B------:R-:W-:Y:S01]  /*c530*/  SHF.R.U32.HI R5, RZ, 0x18, R0 ;  /* 0x00000018ff057819 */ /* 0x000fe20000011600 */
[----:B------:R-:W-:Y:S01]  /*c540*/  MUFU.EX2 R241, R69 ;  /* 0x0000004500f17308 */ /* 0x000fe20000000800 */
[----:B------:R-:W-:Y:S02]  /*c550*/  SHF.R.U32.HI R10, RZ, 0x8, R10 ;  /* 0x00000008ff0a7819 */ /* 0x000fe4000001160a */
[----:B------:R-:W-:-:S02]  /*c560*/  @!P1 PRMT R192, R68, 0x5410, RZ ;  /* 0x0000541044c09816 */ /* 0x000fc400000000ff */
[----:B------:R-:W-:-:S03]  /*c570*/  ISETP.GE.U32.AND P1, PT, R237, R5, PT ;  /* 0x00000005ed00720c */ /* 0x000fc60003f26070 */
[----:B------:R-:W2:Y:S01]  /*c580*/  MUFU.EX2 R249, R59 ;  /* 0x0000003b00f97308 */ /* 0x000ea20000000800 */
[----:B-1----:R-:W-:Y:S02]  /*c590*/  F2FP.BF16.PACK_AB R5, R250, R251 ;  /* 0x000000fbfa05723e */ /* 0x002fe400000010ff */
[----:B------:R-:W-:Y:S02]  /*c5a0*/  LOP3.LUT R10, R10, 0xffff, RZ, 0xc0, !PT ;  /* 0x0000ffff0a0a7812 */ /* 0x000fe400078ec0ff */
[----:B------:R-:W-:Y:S02]  /*c5b0*/  PRMT R189, R5, 0x7610, R189 ;  /* 0x0000761005bd7816 */ /* 0x000fe400000000bd */
[----:B------:R-:W-:Y:S01]  /*c5c0*/  SHF.R.U32.HI R0, RZ, 0x10, R0 ;  /* 0x00000010ff007819 */ /* 0x000fe20000011600 */
[----:B------:R-:W-:Y:S01]  /*c5d0*/  @!P3 HFMA2.BF16_V2 R100, -RZ.H0_H0, RZ.H0_H0, -R194.H0_H0 ;  /* 0x200000ffff64b231 */ /* 0x000fe200003409c2 */
[----:B------:R-:W-:Y:S01]  /*c5e0*/  ISETP.GE.U32.AND P5, PT, R237, R10, PT ;  /* 0x0000000aed00720c */ /* 0x000fe20003fa6070 */
[-C--:B------:R-:W-:Y:S01]  /*c5f0*/  FMUL.FTZ R180, R135, R8.reuse ;  /* 0x0000000887b47220 */ /* 0x080fe20000410000 */
[----:B------:R-:W-:Y:S01]  /*c600*/  LOP3.LUT R0, R0, 0xff, RZ, 0xc0, !PT ;  /* 0x000000ff00007812 */ /* 0x000fe200078ec0ff */
[----:B------:R-:W-:Y:S01]  /*c610*/  FMUL.FTZ R135, R103, R8 ;  /* 0x0000000867877220 */ /* 0x000fe20000410000 */
[----:B------:R-:W-:Y:S01]  /*c620*/  PRMT R187, R5, 0x7632, R187 ;  /* 0x0000763205bb7816 */ /* 0x000fe200000000bb */
[----:B------:R-:W-:Y:S01]  /*c630*/  @!P4 HFMA2.BF16_V2 R103, -RZ.H0_H0, RZ.H0_H0, -R189.H0_H0 ;  /* 0x200000ffff67c231 */ /* 0x000fe200003409bd */
[----:B------:R-:W-:-:S02]  /*c640*/  LOP3.LUT R3, R2, 0xffff, RZ, 0xc0, !PT ;  /* 0x0000ffff02037812 */ /* 0x000fc400078ec0ff */
[--C-:B------:R-:W-:Y:S02]  /*c650*/  SHF.R.U32.HI R5, RZ, 0x10, R2.reuse ;  /* 0x00000010ff057819 */ /* 0x100fe40000011602 */
[----:B------:R-:W-:Y:S02]  /*c660*/  @!P3 PRMT R194, R100, 0x5410, RZ ;  /* 0x0000541064c2b816 */ /* 0x000fe400000000ff */
[----:B------:R-:W-:Y:S02]  /*c670*/  SHF.R.U32.HI R2, RZ, 0x18, R2 ;  /* 0x00000018ff027819 */ /* 0x000fe40000011602 */
[----:B------:R-:W-:Y:S02]  /*c680*/  ISETP.GE.U32.AND P3, PT, R237, R0, PT ;  /* 0x00000000ed00720c */ /* 0x000fe40003f66070 */
[----:B------:R-:W-:Y:S02]  /*c690*/  PRMT R65, R189, 0x5410, R187 ;  /* 0x00005410bd417816 */ /* 0x000fe400000000bb */
[----:B--2---:R-:W-:-:S02]  /*c6a0*/  F2FP.BF16.PACK_AB R0, R249, R241 ;  /* 0x000000f1f900723e */ /* 0x004fc400000010ff */
[----:B------:R-:W-:Y:S01]  /*c6b0*/  @!P4 PRMT R189, R103, 0x5410, RZ ;  /* 0x0000541067bdc816 */ /* 0x000fe200000000ff */
[----:B------:R-:W-:Y:S01]  /*c6c0*/  FMUL.FTZ R181, R134, R8 ;  /* 0x0000000886b57220 */ /* 0x000fe20000410000 */
[----:B------:R-:W-:Y:S01]  /*c6d0*/  ISETP.GE.U32.AND P4, PT, R237, R2, PT ;  /* 0x00000002ed00720c */ /* 0x000fe20003f86070 */
[----:B------:R-:W-:Y:S01]  /*c6e0*/  FMUL.FTZ R134, R102, R8 ;  /* 0x0000000866867220 */ /* 0x000fe20000410000 */
[----:B------:R-:W-:Y:S01]  /*c6f0*/  SHF.R.U32.HI R2, RZ, 0x8, R3 ;  /* 0x00000008ff027819 */ /* 0x000fe20000011603 */
[----:B------:R-:W-:Y:S01]  /*c700*/  @!P5 HFMA2.BF16_V2 R102, -RZ.H0_H0, RZ.H0_H0, -R187.H0_H0 ;  /* 0x200000ffff66d231 */ /* 0x000fe200003409bb */
[C---:B------:R-:W-:Y:S02]  /*c710*/  PRMT R170, R0.reuse, 0x7632, R170 ;  /* 0x0000763200aa7816 */ /* 0x040fe400000000aa */
[----:B------:R-:W-:Y:S02]  /*c720*/  PRMT R171, R0, 0x7610, R171 ;  /* 0x0000761000ab7816 */ /* 0x000fe400000000ab */
[----:B------:R-:W-:Y:S01]  /*c730*/  LOP3.LUT R0, R2, 0xffff, RZ, 0xc0, !PT ;  /* 0x0000ffff02007812 */ /* 0x000fe200078ec0ff */
[----:B------:R-:W-:Y:S01]  /*c740*/  @!P1 HFMA2.BF16_V2 R112, -RZ.H0_H0, RZ.H0_H0, -R170.H0_H0 ;  /* 0x200000ffff709231 */ /* 0x000fe200003409aa */
[----:B------:R-:W-:-:S02]  /*c750*/  @!P5 PRMT R187, R102, 0x5410, RZ ;  /* 0x0000541066bbd816 */ /* 0x000fc400000000ff */
[----:B------:R-:W-:Y:S02]  /*c760*/  ISETP.GE.U32.AND P5, PT, R237, R0, PT ;  /* 0x00000000ed00720c */ /* 0x000fe40003fa6070 */
[----:B------:R-:W-:Y:S01]  /*c770*/  LOP3.LUT R0, R5, 0xff, RZ, 0xc0, !PT ;  /* 0x000000ff05007812 */ /* 0x000fe200078ec0ff */
[-C--:B------:R-:W-:Y:S01]  /*c780*/  FMUL.FTZ R11, R118, R8.reuse ;  /* 0x00000008760b7220 */ /* 0x080fe20000410000 */
[----:B------:R-:W-:Y:S01]  /*c790*/  PRMT R59, R171, 0x5410, R170 ;  /* 0x00005410ab3b7816 */ /* 0x000fe200000000aa */
[----:B------:R-:W1:Y:S01]  /*c7a0*/  MUFU.EX2 R5, R58 ;  /* 0x0000003a00057308 */ /* 0x000e620000000800 */
[----:B------:R-:W-:Y:S01]  /*c7b0*/  @!P1 PRMT R170, R112, 0x5410, RZ ;  /* 0x0000541070aa9816 */ /* 0x000fe200000000ff */
[----:B------:R-:W-:Y:S02]  /*c7c0*/  IMAD.MOV.U32 R219, RZ, RZ, R244 ;  /* 0x000000ffffdb7224 */ /* 0x000fe400078e00f4 */
[----:B------:R-:W-:Y:S02]  /*c7d0*/  FMUL.FTZ R10, R119, R8 ;  /* 0x00000008770a7220 */ /* 0x000fe40000410000 */
[----:B------:R-:W-:-:S02]  /*c7e0*/  IMAD.MOV.U32 R68, RZ, RZ, R50 ;  /* 0x000000ffff447224 */ /* 0x000fc400078e0032 */
[----:B------:R-:W-:Y:S02]  /*c7f0*/  IMAD.MOV.U32 R118, RZ, RZ, R174 ;  /* 0x000000ffff767224 */ /* 0x000fe400078e00ae */
[----:B------:R-:W-:Y:S02]  /*c800*/  IMAD.MOV.U32 R112, RZ, RZ, R49 ;  /* 0x000000ffff707224 */ /* 0x000fe400078e0031 */
        /* <DEDUP_REMOVED lines=16> */
[----:B------:R-:W2:Y:S01]  /*c910*/  MUFU.EX2 R4, R47 ;  /* 0x0000002f00047308 */ /* 0x000ea20000000800 */
[----:B------:R-:W-:Y:S01]  /*c920*/  @!P3 HFMA2.BF16_V2 R113, -RZ.H0_H0, RZ.H0_H0, -R171.H0_H0 ;  /* 0x200000ffff71b231 */ /* 0x000fe200003409ab */
[----:B------:R-:W-:Y:S02]  /*c930*/  FADD.FTZ R2, R144, R38 ;  /* 0x0000002690027221 */ /* 0x000fe40000010000 */
[----:B------:R-:W-:Y:S02]  /*c940*/  IMAD.MOV.U32 R38, RZ, RZ, R21 ;  /* 0x000000ffff267224 */ /* 0x000fe400078e0015 */
[----:B------:R-:W-:Y:S01]  /*c950*/  @!P3 PRMT R171, R113, 0x5410, RZ ;  /* 0x0000541071abb816 */ /* 0x000fe200000000ff */
[----:B------:R-:W-:Y:S01]  /*c960*/  IMAD.WIDE.U32 R20, R234, -0x326172a9, RZ ;  /* 0xcd9e8d57ea147825 */ /* 0x000fe200078e00ff */
[----:B------:R-:W-:-:S03]  /*c970*/  ISETP.GE.U32.AND P3, PT, R237, R0, PT ;  /* 0x00000000ed00720c */ /* 0x000fc60003f66070 */
[----:B-1----:R-:W-:Y:S02]  /*c980*/  FADD.FTZ R0, R5, R17 ;  /* 0x0000001105007221 */ /* 0x002fe40000010000 */
[----:B------:R-:W-:Y:S02]  /*c990*/  FADD.FTZ R7, R147, R34 ;  /* 0x0000002293077221 */ /* 0x000fe40000010000 */
[----:B--2---:R-:W-:Y:S01]  /*c9a0*/  FADD.FTZ R18, R4, R0 ;  /* 0x0000000004127221 */ /* 0x004fe20000010000 */
[----:B------:R-:W-:Y:S01]  /*c9b0*/  LOP3.LUT R0, R21, R219, RZ, 0x3c, !PT ;  /* 0x000000db15007212 */ /* 0x000fe200078e3cff */
[----:B------:R-:W-:-:S04]  /*c9c0*/  FADD.FTZ R7, R145, R7 ;  /* 0x0000000791077221 */ /* 0x000fc80000010000 */
[----:B------:R-:W-:-:S04]  /*c9d0*/  IMAD.WIDE.U32 R14, R0, -0x2daee0ad, RZ ;  /* 0xd2511f53000e7825 */ /* 0x000fc800078e00ff */
[----:B------:R-:W-:Y:S01]  /*c9e0*/  FADD.FTZ R16, R26, R2 ;  /* 0x000000021a107221 */ /* 0x000fe20000010000 */
[----:B------:R-:W-:Y:S01]  /*c9f0*/  LOP3.LUT R2, R25, UR18, R20, 0x96, !PT ;  /* 0x0000001219027c12 */ /* 0x000fe2000f8e9614 */
[----:B------:R-:W-:Y:S01]  /*ca00*/  FADD.FTZ R3, R146, R7 ;  /* 0x0000000792037221 */ /* 0x000fe20000010000 */
[----:B------:R-:W-:Y:S01]  /*ca10*/  LOP3.LUT R0, R15, UR17, R190, 0x96, !PT ;  /* 0x000000110f007c12 */ /* 0x000fe2000f8e96be */
[----:B------:R-:W-:Y:S02]  /*ca20*/  IMAD.MOV.U32 R202, RZ, RZ, R11 ;  /* 0x000000ffffca7224 */ /* 0x000fe400078e000b */
[----:B------:R-:W-:Y:S02]  /*ca30*/  FADD.FTZ R17, R36, R3 ;  /* 0x0000000324117221 */ /* 0x000fe40000010000 */
[----:B------:R-:W-:Y:S02]  /*ca40*/  IMAD.MOV.U32 R113, RZ, RZ, R10 ;  /* 0x000000ffff717224 */ /* 0x000fe400078e000a */
[----:B------:R-:W-:-:S04]  /*ca50*/  IMAD.WIDE.U32 R2, R2, -0x2daee0ad, RZ ;  /* 0xd2511f5302027825 */ /* 0x000fc800078e00ff */
[----:B------:R-:W-:Y:S01]  /*ca60*/  IMAD.WIDE.U32 R10, R0, -0x326172a9, RZ ;  /* 0xcd9e8d57000a7825 */ /* 0x000fe200078e00ff */
[----:B------:R-:W-:-:S04]  /*ca70*/  LOP3.LUT R0, R3, UR15, R14, 0x96, !PT ;  /* 0x0000000f03007c12 */ /* 0x000fc8000f8e960e */
[----:B------:R-:W-:Y:S02]  /*ca80*/  LOP3.LUT R3, R11, UR16, R24, 0x96, !PT ;  /* 0x000000100b037c12 */ /* 0x000fe4000f8e9618 */
[----:B------:R-:W-:Y:S01]  /*ca90*/  F2FP.BF16.PACK_AB R22, R4, R5 ;  /* 0x000000050416723e */ /* 0x000fe200000010ff */
[----:B------:R-:W-:Y:S02]  /*caa0*/  FMUL.FTZ R172, R139, R8 ;  /* 0x000000088bac7220 */ /* 0x000fe40000410000 */
[----:B------:R-:W-:-:S04]  /*cab0*/  IMAD.WIDE.U32 R4, R3, -0x2daee0ad, RZ ;  /* 0xd2511f5303047825 */ /* 0x000fc800078e00ff */
[-C--:B------:R-:W-:Y:S02]  /*cac0*/  FMUL.FTZ R177, R138, R8.reuse ;  /* 0x000000088ab17220 */ /* 0x080fe40000410000 */
[-C--:B------:R-:W-:Y:S02]  /*cad0*/  FMUL.FTZ R185, R130, R8.reuse ;  /* 0x0000000882b97220 */ /* 0x080fe40000410000 */
[-C--:B------:R-:W-:Y:S02]  /*cae0*/  FMUL.FTZ R184, R131, R8.reuse ;  /* 0x0000000883b87220 */ /* 0x080fe40000410000 */
[-C--:B------:R-:W-:Y:S02]  /*caf0*/  FMUL.FTZ R48, R126, R8.reuse ;  /* 0x000000087e307220 */ /* 0x080fe40000410000 */
[-C--:B------:R-:W-:Y:S02]  /*cb00*/  FMUL.FTZ R173, R127, R8.reuse ;  /* 0x000000087fad7220 */ /* 0x080fe40000410000 */
[----:B------:R-:W-:-:S02]  /*cb10*/  FMUL.FTZ R137, R114, R8 ;  /* 0x0000000872897220 */ /* 0x000fc40000410000 */
[----:B------:R-:W-:Y:S02]  /*cb20*/  FMUL.FTZ R139, R115, R8 ;  /* 0x00000008738b7220 */ /* 0x000fe40000410000 */
[----:B------:R-:W-:Y:S02]  /*cb30*/  IMAD.MOV.U32 R47, RZ, RZ, R9 ;  /* 0x000000ffff2f7224 */ /* 0x000fe400078e0009 */
[----:B------:R-:W-:Y:S01]  /*cb40*/  IMAD.WIDE.U32 R8, R0, -0x326172a9, RZ ;  /* 0xcd9e8d5700087825 */ /* 0x000fe200078e00ff */
[----:B------:R-:W-:Y:S01]  /*cb50*/  LOP3.LUT R0, R5, UR11, R2, 0x96, !PT ;  /* 0x0000000b05007c12 */ /* 0x000fe2000f8e9602 */
[----:B------:R1:W-:Y:S02]  /*cb60*/  STL [R1+0x1c4], R211 ;  /* 0x0001c4d301007387 */ /* 0x0003e40000100800 */
[----:B------:R-:W-:Y:S02]  /*cb70*/  IMAD.MOV.U32 R138, RZ, RZ, R175 ;  /* 0x000000ffff8a7224 */ /* 0x000fe400078e00af */
[----:B------:R-:W-:-:S02]  /*cb80*/  IMAD.MOV.U32 R71, RZ, RZ, R56 ;  /* 0x000000ffff477224 */ /* 0x000fc400078e0038 */
        /* <DEDUP_REMOVED lines=15> */
[----:B-1----:R-:W-:Y:S02]  /*cc80*/  FMUL.FTZ R211, R79, R6 ;  /* 0x000000064fd37220 */ /* 0x002fe40000410000 */
[----:B------:R-:W-:Y:S01]  /*cc90*/  IMAD.WIDE.U32 R6, R0, -0x326172a9, RZ ;  /* 0xcd9e8d5700067825 */ /* 0x000fe200078e00ff */
[----:B------:R-:W-:-:S04]  /*cca0*/  LOP3.LUT R3, R9, UR12, R10, 0x96, !PT ;  /* 0x0000000c09037c12 */ /* 0x000fc8000f8e960a */
[----:B------:R-:W-:Y:S01]  /*ccb0*/  LOP3.LUT R0, R7, UR10, R8, 0x96, !PT ;  /* 0x0000000a07007c12 */ /* 0x000fe2000f8e9608 */
[----:B------:R-:W-:-:S04]  /*ccc0*/  IMAD.WIDE.U32 R2, R3, -0x2daee0ad, RZ ;  /* 0xd2511f5303027825 */ /* 0x000fc800078e00ff */
[----:B------:R-:W-:Y:S01]  /*ccd0*/  IMAD.WIDE.U32 R12, R0, -0x2daee0ad, RZ ;  /* 0xd2511f53000c7825 */ /* 0x000fe200078e00ff */
[----:B------:R-:W-:-:S04]  /*cce0*/  LOP3.LUT R3, R3, UR9, R4, 0x96, !PT ;  /* 0x0000000903037c12 */ /* 0x000fc8000f8e9604 */
[----:B------:R-:W-:Y:S01]  /*ccf0*/  LOP3.LUT R2, R13, UR6, R2, 0x96, !PT ;  /* 0x000000060d027c12 */ /* 0x000fe2000f8e9602 */
[----:B------:R-:W-:-:S04]  /*cd00*/  IMAD.WIDE.U32 R4, R3, -0x326172a9, RZ ;  /* 0xcd9e8d5703047825 */ /* 0x000fc800078e00ff */
[----:B------:R-:W-:Y:S01]  /*cd10*/  IMAD.WIDE.U32 R2, R2, -0x326172a9, RZ ;  /* 0xcd9e8d5702027825 */ /* 0x000fe200078e00ff */
[----:B------:R-:W-:Y:S02]  /*cd20*/  LOP3.LUT R9, R5, UR8, R6, 0x96, !PT ;  /* 0x0000000805097c12 */ /* 0x000fe4000f8e9606 */
[----:B------:R-:W1:Y:S02]  /*cd30*/  MUFU.EX2 R5, R70 ;  /* 0x0000004600057308 */ /* 0x000e640000000800 */
[----:B------:R-:W-:Y:S01]  /*cd40*/  LOP3.LUT R0, R3, UR13, R4, 0x96, !PT ;  /* 0x0000000d03007c12 */ /* 0x000fe2000f8e9604 */
[----:B------:R-:W-:-:S03]  /*cd50*/  IMAD.MOV.U32 R26, RZ, RZ, R242 ;  /* 0x000000ffff1a7224 */ /* 0x000fc600078e00f2 */
[----:B------:R-:W-:Y:S02]  /*cd60*/  LOP3.LUT R6, R0, 0xffff, RZ, 0xc0, !PT ;  /* 0x0000ffff00067812 */ /* 0x000fe400078ec0ff */
[----:B------:R2:W3:Y:S02]  /*cd70*/  MUFU.EX2 R4, R75 ;  /* 0x0000004b00047308 */ /* 0x0004e40000000800 */
[----:B------:R-:W-:Y:S01]  /*cd80*/  SHF.R.U32.HI R6, RZ, 0x8, R6 ;  /* 0x00000008ff067819 */ /* 0x000fe20000011606 */
[----:B------:R-:W-:-:S05]  /*cd90*/  FADD.FTZ R7, R39, R16 ;  /* 0x0000001027077221 */ /* 0x000fca0000010000 */
[----:B------:R-:W-:Y:S01]  /*cda0*/  MUFU.EX2 R242, R214 ;  /* 0x000000d600f27308 */ /* 0x000fe20000000800 */
[----:B------:R-:W-:Y:S01]  /*cdb0*/  LOP3.LUT R6, R6, 0xffff, RZ, 0xc0, !PT ;  /* 0x0000ffff06067812 */ /* 0x000fe200078ec0ff */
[----:B--2---:R-:W-:-:S06]  /*cdc0*/  IMAD.MOV.U32 R75, RZ, RZ, R235 ;  /* 0x000000ffff4b7224 */ /* 0x004fcc00078e00eb */
[----:B------:R2:W4:Y:S01]  /*cdd0*/  MUFU.EX2 R235, R216 ;  /* 0x000000d800eb7308 */ /* 0x0005220000000800 */
[----:B------:R-:W-:Y:S01]  /*cde0*/  LOP3.LUT R20, R55, UR18, R20, 0x96, !PT ;  /* 0x0000001237147c12 */ /* 0x000fe2000f8e9614 */
[----:B------:R-:W-:Y:S01]  /*cdf0*/  FADD.FTZ R7, R32, R7 ;  /* 0x0000000720077221 */ /* 0x000fe20000010000 */
[----:B------:R-:W-:Y:S01]  /*ce00*/  ISETP.GE.U32.AND P1, PT, R237, R6, PT ;  /* 0x00000006ed00720c */ /* 0x000fe20003f26070 */
[----:B------:R-:W-:Y:S02]  /*ce10*/  IMAD.MOV.U32 R55, RZ, RZ, R234 ;  /* 0x000000ffff377224 */ /* 0x000fe400078e00ea */
[----:B------:R-:W-:Y:S02]  /*ce20*/  IMAD.MOV.U32 R32, RZ, RZ, R233 ;  /* 0x000000ffff207224 */ /* 0x000fe400078e00e9 */
[----:B------:R-:W-:Y:S01]  /*ce30*/  MUFU.EX2 R234, R142 ;  /* 0x0000008e00ea7308 */ /* 0x000fe20000000800 */
[----:B-1----:R-:W-:-:S07]  /*ce40*/  FADD.FTZ R6, R5, R18 ;  /* 0x0000001205067221 */ /* 0x002fce0000010000 */
[----:B------:R-:W1:Y:S01]  /*ce50*/  MUFU.EX2 R233, R143 ;  /* 0x0000008f00e97308 */ /* 0x000e620000000800 */
[----:B--2---:R-:W-:Y:S01]  /*ce60*/  IMAD.MOV.U32 R216, RZ, RZ, R19 ;  /* 0x000000ffffd87224 */ /* 0x004fe200078e0013 */
[----:B------:R-:W-:Y:S01]  /*ce70*/  LOP3.LUT R19, R11, UR16, R54, 0x96, !PT ;  /* 0x000000100b137c12 */ /* 0x000fe2000f8e9636 */
[C---:B---3--:R-:W-:Y:S01]  /*ce80*/  FADD.FTZ R25, R4.reuse, R6 ;  /* 0x0000000604197221 */ /* 0x048fe20000010000 */
[----:B------:R-:W-:Y:S02]  /*ce90*/  F2FP.BF16.PACK_AB R11, R4, R5 ;  /* 0x00000005040b723e */ /* 0x000fe400000010ff */
[----:B----4-:R-:W-:-:S04]  /*cea0*/  F2FP.BF16.PACK_AB R4, R235, R242 ;  /* 0x000000f2eb04723e */ /* 0x010fc800000010ff */
[C---:B------:R-:W-:Y:S02]  /*ceb0*/  PRMT R169, R4.reuse, 0x7610, R169 ;  /* 0x0000761004a97816 */ /* 0x040fe400000000a9 */
[----:B------:R-:W-:-:S03]  /*cec0*/  PRMT R168, R4, 0x7632, R168 ;  /* 0x0000763204a87816 */ /* 0x000fc600000000a8 */
[----:B------:R-:W-:Y:S01]  /*ced0*/  @!P2 HFMA2.BF16_V2 R76, -RZ.H0_H0, RZ.H0_H0, -R169.H0_H0 ;  /* 0x200000ffff4ca231 */ /* 0x000fe200003409a9 */
[----:B-1----:R-:W-:Y:S02]  /*cee0*/  F2FP.BF16.PACK_AB R5, R233, R234 ;  /* 0x000000eae905723e */ /* 0x002fe400000010ff */
[----:B------:R-:W-:Y:S02]  /*cef0*/  LOP3.LUT R4, R0, 0xff, RZ, 0xc0, !PT ;  /* 0x000000ff00047812 */ /* 0x000fe400078ec0ff */
[----:B------:R-:W-:Y:S02]  /*cf00*/  PRMT R39, R169, 0x5410, R168 ;  /* 0x00005410a9277816 */ /* 0x000fe400000000a8 */
[----:B------:R-:W-:Y:S02]  /*cf10*/  @!P2 PRMT R169, R76, 0x5410, RZ ;  /* 0x000054104ca9a816 */ /* 0x000fe400000000ff */
[----:B------:R-:W-:Y:S02]  /*cf20*/  PRMT R167, R5, 0x7610, R167 ;  /* 0x0000761005a77816 */ /* 0x000fe400000000a7 */
[----:B------:R-:W-:-:S02]  /*cf30*/  ISETP.GE.U32.AND P2, PT, R237, R4, PT ;  /* 0x00000004ed00720c */ /* 0x000fc40003f46070 */
[--C-:B------:R-:W-:Y:S01]  /*cf40*/  SHF.R.U32.HI R4, RZ, 0x18, R0.reuse ;  /* 0x00000018ff047819 */ /* 0x100fe20000011600 */
[----:B------:R-:W-:Y:S01]  /*cf50*/  FADD.FTZ R8, R52, R17 ;  /* 0x0000001134087221 */ /* 0x000fe20000010000 */
[----:B------:R-:W-:Y:S01]  /*cf60*/  SHF.R.U32.HI R0, RZ, 0x10, R0 ;  /* 0x00000010ff007819 */ /* 0x000fe20000011600 */
[----:B------:R-:W-:Y:S01]  /*cf70*/  @!P3 HFMA2.BF16_V2 R78, -RZ.H0_H0, RZ.H0_H0, -R167.H0_H0 ;  /* 0x200000ffff4eb231 */ /* 0x000fe200003409a7 */
[----:B------:R-:W-:Y:S01]  /*cf80*/  PRMT R166, R5, 0x7632, R166 ;  /* 0x0000763205a67816 */ /* 0x000fe200000000a6 */
[----:B------:R-:W-:Y:S01]  /*cf90*/  FADD.FTZ R6, R42, R8 ;  /* 0x000000082a067221 */ /* 0x000fe20000010000 */
[----:B------:R-:W-:Y:S01]  /*cfa0*/  LOP3.LUT R0, R0, 0xff, RZ, 0xc0, !PT ;  /* 0x000000ff00007812 */ /* 0x000fe200078ec0ff */
[----:B------:R-:W-:Y:S01]  /*cfb0*/  @!P5 HFMA2.BF16_V2 R77, -RZ.H0_H0, RZ.H0_H0, -R168.H0_H0 ;  /* 0x200000ffff4dd231 */ /* 0x000fe200003409a8 */
[----:B------:R-:W-:Y:S01]  /*cfc0*/  PRMT R42, R167, 0x5410, R166 ;  /* 0x00005410a72a7816 */ /* 0x000fe200000000a6 */
[----:B------:R-:W-:Y:S01]  /*cfd0*/  @!P4 HFMA2.BF16_V2 R79, -RZ.H0_H0, RZ.H0_H0, -R166.H0_H0 ;  /* 0x200000ffff4fc231 */ /* 0x000fe200003409a6 */
[----:B------:R-:W-:-:S02]  /*cfe0*/  @!P3 PRMT R167, R78, 0x5410, RZ ;  /* 0x000054104ea7b816 */ /* 0x000fc400000000ff */
[----:B------:R-:W-:Y:S02]  /*cff0*/  ISETP.GE.U32.AND P3, PT, R237, R0, PT ;  /* 0x00000000ed00720c */ /* 0x000fe40003f66070 */
[----:B------:R-:W-:Y:S02]  /*d000*/  LOP3.LUT R0, R2, 0xff, RZ, 0xc0, !PT ;  /* 0x000000ff02007812 */ /* 0x000fe400078ec0ff */
[----:B------:R-:W-:Y:S02]  /*d010*/  @!P5 PRMT R168, R77, 0x5410, RZ ;  /* 0x000054104da8d816 */ /* 0x000fe400000000ff */
[----:B------:R-:W-:Y:S02]  /*d020*/  PRMT R17, R40, 0x7610, R17 ;  /* 0x0000761028117816 */ /* 0x000fe40000000011 */
[----:B------:R-:W-:Y:S02]  /*d030*/  ISETP.GE.U32.AND P5, PT, R237, R4, PT ;  /* 0x00000004ed00720c */ /* 0x000fe40003fa6070 */
[----:B------:R-:W-:-:S02]  /*d040*/  @!P4 PRMT R166, R79, 0x5410, RZ ;  /* 0x000054104fa6c816 */ /* 0x000fc400000000ff */
[----:B------:R-:W-:Y:S01]  /*d050*/  ISETP.GE.U32.AND P4, PT, R237, R0, PT ;  /* 0x00000000ed00720c */ /* 0x000fe20003f86070 */
[----:B------:R-:W-:Y:S01]  /*d060*/  @!P2 HFMA2.BF16_V2 R80, -RZ.H0_H0, RZ.H0_H0, -R17.H0_H0 ;  /* 0x200000ffff50a231 */ /* 0x000fe20000340911 */
[----:B------:R-:W-:Y:S02]  /*d070*/  LOP3.LUT R0, R2, 0xffff, RZ, 0xc0, !PT ;  /* 0x0000ffff02007812 */ /* 0x000fe400078ec0ff */
[----:B------:R-:W-:Y:S02]  /*d080*/  PRMT R16, R40, 0x7632, R16 ;  /* 0x0000763228107816 */ /* 0x000fe40000000010 */
[----:B------:R-:W-:Y:S01]  /*d090*/  SHF.R.U32.HI R4, RZ, 0x10, R2 ;  /* 0x00000010ff047819 */ /* 0x000fe20000011602 */
[----:B------:R-:W-:Y:S01]  /*d0a0*/  IMAD.MOV.U32 R52, RZ, RZ, R56 ;  /* 0x000000ffff347224 */ /* 0x000fe200078e0038 */
[----:B------:R-:W-:Y:S02]  /*d0b0*/  SHF.R.U32.HI R2, RZ, 0x18, R2 ;  /* 0x00000018ff027819 */ /* 0x000fe40000011602 */
[----:B------:R-:W-:Y:S01]  /*d0c0*/  SHF.R.U32.HI R0, RZ, 0x8, R0 ;  /* 0x00000008ff007819 */ /* 0x000fe20000011600 */
[----:B------:R-:W-:Y:S01]  /*d0d0*/  @!P1 HFMA2.BF16_V2 R81, -RZ.H0_H0, RZ.H0_H0, -R16.H0_H0 ;  /* 0x200000ffff519231 */ /* 0x000fe20000340910 */
[----:B------:R-:W-:-:S02]  /*d0e0*/  PRMT R56, R17, 0x5410, R16 ;  /* 0x0000541011387816 */ /* 0x000fc40000000010 */
[----:B------:R-:W-:Y:S02]  /*d0f0*/  PRMT R13, R23, 0x7632, R13 ;  /* 0x00007632170d7816 */ /* 0x000fe4000000000d */
[----:B------:R-:W-:Y:S02]  /*d100*/  @!P2 PRMT R17, R80, 0x5410, RZ ;  /* 0x000054105011a816 */ /* 0x000fe400000000ff */
[----:B------:R-:W-:Y:S01]  /*d110*/  ISETP.GE.U32.AND P2, PT, R237, R2, PT ;  /* 0x00000002ed00720c */ /* 0x000fe20003f46070 */
[----:B------:R-:W-:Y:S01]  /*d120*/  IMAD.WIDE.U32 R2, R9, -0x2daee0ad, RZ ;  /* 0xd2511f5309027825 */ /* 0x000fe200078e00ff */
[----:B------:R-:W-:Y:S01]  /*d130*/  LOP3.LUT R0, R0, 0xffff, RZ, 0xc0, !PT ;  /* 0x0000ffff00007812 */ /* 0x000fe200078ec0ff */
[----:B------:R-:W-:Y:S01]  /*d140*/  @!P5 HFMA2.BF16_V2 R82, -RZ.H0_H0, RZ.H0_H0, -R13.H0_H0 ;  /* 0x200000ffff52d231 */ /* 0x000fe2000034090d */
[----:B------:R-:W-:Y:S02]  /*d150*/  PRMT R15, R23, 0x7610, R15 ;  /* 0x00007610170f7816 */ /* 0x000fe4000000000f */
[----:B------:R-:W-:Y:S01]  /*d160*/  @!P1 PRMT R16, R81, 0x5410, RZ ;  /* 0x0000541051109816 */ /* 0x000fe200000000ff */
[----:B------:R-:W-:Y:S01]  /*d170*/  IMAD.MOV.U32 R36, RZ, RZ, R47 ;  /* 0x000000ffff247224 */ /* 0x000fe200078e002f */
[----:B------:R-:W-:-:S02]  /*d180*/  ISETP.GE.U32.AND P1, PT, R237, R0, PT ;  /* 0x00000000ed00720c */ /* 0x000fc40003f26070 */
[----:B------:R-:W-:Y:S02]  /*d190*/  LOP3.LUT R4, R4, 0xff, RZ, 0xc0, !PT ;  /* 0x000000ff04047812 */ /* 0x000fe400078ec0ff */
[--C-:B------:R-:W-:Y:S02]  /*d1a0*/  LOP3.LUT R0, R3, UR14, R12.reuse, 0x96, !PT ;  /* 0x0000000e03007c12 */ /* 0x100fe4000f8e960c */
[----:B------:R-:W-:Y:S02]  /*d1b0*/  PRMT R47, R15, 0x5410, R13 ;  /* 0x000054100f2f7816 */ /* 0x000fe4000000000d */
[----:B------:R-:W-:Y:S02]  /*d1c0*/  @!P5 PRMT R13, R82, 0x5410, RZ ;  /* 0x00005410520dd816 */ /* 0x000fe400000000ff */
[----:B------:R-:W-:Y:S02]  /*d1d0*/  ISETP.GE.U32.AND P5, PT, R237, R4, PT ;  /* 0x00000004ed00720c */ /* 0x000fe40003fa6070 */
[----:B------:R-:W-:Y:S01]  /*d1e0*/  LOP3.LUT R4, R0, 0xffff, RZ, 0xc0, !PT ;  /* 0x0000ffff00047812 */ /* 0x000fe200078ec0ff */
[----:B------:R-:W-:Y:S01]  /*d1f0*/  @!P3 HFMA2.BF16_V2 R83, -RZ.H0_H0, RZ.H0_H0, -R15.H0_H0 ;  /* 0x200000ffff53b231 */ /* 0x000fe2000034090f */
[----:B------:R-:W-:-:S02]  /*d200*/  PRMT R12, R22, 0x7610, R12 ;  /* 0x00007610160c7816 */ /* 0x000fc4000000000c */
[----:B------:R-:W-:-:S04]  /*d210*/  SHF.R.U32.HI R4, RZ, 0x8, R4 ;  /* 0x00000008ff047819 */ /* 0x000fc80000011604 */
[----:B------:R-:W-:Y:S01]  /*d220*/  LOP3.LUT R4, R4, 0xffff, RZ, 0xc0, !PT ;  /* 0x0000ffff04047812 */ /* 0x000fe200078ec0ff */
[----:B------:R-:W-:Y:S01]  /*d230*/  @!P4 HFMA2.BF16_V2 R84, -RZ.H0_H0, RZ.H0_H0, -R12.H0_H0 ;  /* 0x200000ffff54c231 */ /* 0x000fe2000034090c */
[----:B------:R-:W-:Y:S02]  /*d240*/  @!P3 PRMT R15, R83, 0x5410, RZ ;  /* 0x00005410530fb816 */ /* 0x000fe400000000ff */
[----:B------:R-:W-:Y:S02]  /*d250*/  PRMT R18, R22, 0x7632, R18 ;  /* 0x0000763216127816 */ /* 0x000fe40000000012 */
[----:B------:R-:W-:Y:S01]  /*d260*/  ISETP.GE.U32.AND P3, PT, R237, R4, PT ;  /* 0x00000004ed00720c */ /* 0x000fe20003f66070 */
[----:B------:R-:W-:Y:S01]  /*d270*/  FADD.FTZ R24, R41, R6 ;  /* 0x0000000629187221 */ /* 0x000fe20000010000 */
[----:B------:R-:W-:Y:S01]  /*d280*/  LOP3.LUT R4, R0, 0xff, RZ, 0xc0, !PT ;  /* 0x000000ff00047812 */ /* 0x000fe200078ec0ff */
[----:B------:R-:W-:Y:S01]  /*d290*/  @!P1 HFMA2.BF16_V2 R85, -RZ.H0_H0, RZ.H0_H0, -R18.H0_H0 ;  /* 0x200000ffff559231 */ /* 0x000fe20000340912 */
[----:B------:R-:W-:-:S02]  /*d2a0*/  PRMT R41, R12, 0x5410, R18 ;  /* 0x000054100c297816 */ /* 0x000fc40000000012 */
[----:B------:R-:W-:Y:S02]  /*d2b0*/  @!P4 PRMT R12, R84, 0x5410, RZ ;  /* 0x00005410540cc816 */ /* 0x000fe400000000ff */
[C---:B------:R-:W-:Y:S02]  /*d2c0*/  PRMT R163, R30.reuse, 0x7632, R163 ;  /* 0x000076321ea37816 */ /* 0x040fe400000000a3 */
[----:B------:R-:W-:Y:S02]  /*d2d0*/  ISETP.GE.U32.AND P4, PT, R237, R4, PT ;  /* 0x00000004ed00720c */ /* 0x000fe40003f86070 */
[--C-:B------:R-:W-:Y:S02]  /*d2e0*/  SHF.R.U32.HI R4, RZ, 0x18, R0.reuse ;  /* 0x00000018ff047819 */ /* 0x100fe40000011600 */
[----:B------:R-:W-:Y:S01]  /*d2f0*/  SHF.R.U32.HI R0, RZ, 0x10, R0 ;  /* 0x00000010ff007819 */ /* 0x000fe20000011600 */
[----:B------:R-:W-:Y:S01]  /*d300*/  @!P2 HFMA2.BF16_V2 R86, -RZ.H0_H0, RZ.H0_H0, -R163.H0_H0 ;  /* 0x200000ffff56a231 */ /* 0x000fe200003409a3 */
[----:B------:R-:W-:Y:S01]  /*d310*/  @!P1 PRMT R18, R85, 0x5410, RZ ;  /* 0x0000541055129816 */ /* 0x000fe200000000ff */
[----:B------:R-:W-:Y:S01]  /*d320*/  FADD.FTZ R23, R37, R7 ;  /* 0x0000000725177221 */ /* 0x000fe20000010000 */
[----:B------:R-:W-:Y:S01]  /*d330*/  PRMT R162, R30, 0x7610, R162 ;  /* 0x000076101ea27816 */ /* 0x000fe200000000a2 */
[----:B------:R-:W-:Y:S01]  /*d340*/  IMAD.WIDE.U32 R6, R20, -0x2daee0ad, RZ ;  /* 0xd2511f5314067825 */ /* 0x000fe200078e00ff */
[----:B------:R-:W-:-:S02]  /*d350*/  ISETP.GE.U32.AND P1, PT, R237, R4, PT ;  /* 0x00000004ed00720c */ /* 0x000fc40003f26070 */
[----:B------:R-:W-:Y:S01]  /*d360*/  LOP3.LUT R0, R0, 0xff, RZ, 0xc0, !PT ;  /* 0x000000ff00007812 */ /* 0x000fe200078ec0ff */
[----:B------:R-:W-:Y:S01]  /*d370*/  IMAD.WIDE.U32 R4, R19, -0x2daee0ad, RZ ;  /* 0xd2511f5313047825 */ /* 0x000fe200078e00ff */
[----:B------:R-:W-:Y:S02]  /*d380*/  PRMT R40, R162, 0x5410, R163 ;  /* 0x00005410a2287816 */ /* 0x000fe400000000a3 */
[----:B------:R-:W-:Y:S02]  /*d390*/  @!P2 PRMT R163, R86, 0x5410, RZ ;  /* 0x0000541056a3a816 */ /* 0x000fe400000000ff */
[----:B------:R-:W-:Y:S02]  /*d3a0*/  ISETP.GE.U32.AND P2, PT, R237, R0, PT ;  /* 0x00000000ed00720c */ /* 0x000fe40003f46070 */
[----:B------:R-:W-:Y:S02]  /*d3b0*/  LOP3.LUT R0, R7, UR15, R14, 0x96, !PT ;  /* 0x0000000f07007c12 */ /* 0x000fe4000f8e960e */
[----:B------:R-:W-:-:S03]  /*d3c0*/  LOP3.LUT R6, R5, UR11, R6, 0x96, !PT ;  /* 0x0000000b05067c12 */ /* 0x000fc6000f8e9606 */
[----:B------:R-:W-:-:S04]  /*d3d0*/  IMAD.WIDE.U32 R8, R0, -0x326172a9, RZ ;  /* 0xcd9e8d5700087825 */ /* 0x000fc800078e00ff */
[----:B------:R-:W-:Y:S01]  /*d3e0*/  IMAD.WIDE.U32 R6, R6, -0x326172a9, RZ ;  /* 0xcd9e8d5706067825 */ /* 0x000fe200078e00ff */
[----:B------:R-:W-:-:S04]  /*d3f0*/  LOP3.LUT R5, R9, UR12, R10, 0x96, !PT ;  /* 0x0000000c09057c12 */ /* 0x000fc8000f8e960a */
[----:B------:R-:W-:Y:S02]  /*d400*/  LOP3.LUT R0, R7, UR10, R8, 0x96, !PT ;  /* 0x0000000a07007c12 */ /* 0x000fe4000f8e9608 */
[C---:B------:R-:W-:Y:S02]  /*d410*/  PRMT R165, R11.reuse, 0x7610, R165 ;  /* 0x000076100ba57816 */ /* 0x040fe400000000a5 */
[----:B------:R-:W-:Y:S01]  /*d420*/  PRMT R164, R11, 0x7632, R164 ;  /* 0x000076320ba47816 */ /* 0x000fe200000000a4 */
[----:B------:R-:W-:-:S04]  /*d430*/  IMAD.WIDE.U32 R10, R5, -0x2daee0ad, RZ ;  /* 0xd2511f53050a7825 */ /* 0x000fc800078e00ff */
[----:B------:R-:W-:Y:S01]  /*d440*/  IMAD.WIDE.U32 R8, R0, -0x2daee0ad, RZ ;  /* 0xd2511f5300087825 */ /* 0x000fe200078e00ff */
[----:B------:R-:W-:Y:S01]  /*d450*/  @!P4 HFMA2.BF16_V2 R88, -RZ.H0_H0, RZ.H0_H0, -R165.H0_H0 ;  /* 0x200000ffff58c231 */ /* 0x000fe200003409a5 */
[----:B------:R-:W-:-:S03]  /*d460*/  LOP3.LUT R4, R11, UR9, R4, 0x96, !PT ;  /* 0x000000090b047c12 */ /* 0x000fc6000f8e9604 */
[----:B------:R-:W-:Y:S01]  /*d470*/  LOP3.LUT R7, R9, UR6, R10, 0x96, !PT ;  /* 0x0000000609077c12 */ /* 0x000fe2000f8e960a */
[----:B------:R-:W-:Y:S01]  /*d480*/  IMAD.MOV.U32 R214, RZ, RZ, R38 ;  /* 0x000000ffffd67224 */ /* 0x000fe200078e0026 */
[C---:B------:R-:W-:Y:S02]  /*d490*/  LOP3.LUT R0, R2.reuse, 0xff, RZ, 0xc0, !PT ;  /* 0x000000ff02007812 */ /* 0x040fe400078ec0ff */
[----:B------:R-:W-:Y:S02]  /*d4a0*/  LOP3.LUT R10, R2, 0xffff, RZ, 0xc0, !PT ;  /* 0x0000ffff020a7812 */ /* 0x000fe400078ec0ff */
[--C-:B------:R-:W-:Y:S02]  /*d4b0*/  SHF.R.U32.HI R14, RZ, 0x10, R2.reuse ;  /* 0x00000010ff0e7819 */ /* 0x100fe40000011602 */
[----:B------:R-:W-:Y:S01]  /*d4c0*/  SHF.R.U32.HI R11, RZ, 0x18, R2 ;  /* 0x00000018ff0b7819 */ /* 0x000fe20000011602 */
[----:B------:R-:W-:Y:S01]  /*d4d0*/  IMAD.WIDE.U32 R2, R7, -0x326172a9, RZ ;  /* 0xcd9e8d5707027825 */ /* 0x000fe200078e00ff */
[----:B------:R-:W-:-:S03]  /*d4e0*/  @!P3 HFMA2.BF16_V2 R89, -RZ.H0_H0, RZ.H0_H0, -R164.H0_H0 ;  /* 0x200000ffff59b231 */ /* 0x000fc600003409a4 */
[----:B------:R-:W-:Y:S01]  /*d4f0*/  IMAD.MOV.U32 R38, RZ, RZ, R119 ;  /* 0x000000ffff267224 */ /* 0x000fe200078e0077 */
[----:B------:R-:W-:Y:S02]  /*d500*/  PRMT R119, R165, 0x5410, R164 ;  /* 0x00005410a5777816 */ /* 0x000fe400000000a4 */
[----:B------:R-:W-:Y:S01]  /*d510*/  @!P4 PRMT R165, R88, 0x5410, RZ ;  /* 0x0000541058a5c816 */ /* 0x000fe200000000ff */
[----:B------:R-:W-:Y:S01]  /*d520*/  IMAD.WIDE.U32 R4, R4, -0x326172a9, RZ ;  /* 0xcd9e8d5704047825 */ /* 0x000fe200078e00ff */
[----:B------:R-:W-:Y:S02]  /*d530*/  ISETP.GE.U32.AND P4, PT, R237, R0, PT ;  /* 0x00000000ed00720c */ /* 0x000fe40003f86070 */
[----:B------:R-:W-:Y:S02]  /*d540*/  SHF.R.U32.HI R0, RZ, 0x18, R2 ;  /* 0x00000018ff007819 */ /* 0x000fe40000011602 */
[----:B------:R-:W-:Y:S02]  /*d550*/  PRMT R161, R45, 0x7632, R161 ;  /* 0x000076322da17816 */ /* 0x000fe400000000a1 */
[----:B------:R-:W-:-:S02]  /*d560*/  @!P3 PRMT R164, R89, 0x5410, RZ ;  /* 0x0000541059a4b816 */ /* 0x000fc400000000ff */
[----:B------:R-:W-:Y:S01]  /*d570*/  LOP3.LUT R7, R3, UR13, R4, 0x96, !PT ;  /* 0x0000000d03077c12 */ /* 0x000fe2000f8e9604 */
[----:B------:R-:W-:Y:S01]  /*d580*/  @!P1 HFMA2.BF16_V2 R90, -RZ.H0_H0, RZ.H0_H0, -R161.H0_H0 ;  /* 0x200000ffff5a9231 */ /* 0x000fe200003409a1 */
[----:B------:R-:W-:Y:S01]  /*d590*/  ISETP.GE.U32.AND P3, PT, R237, R0, PT ;  /* 0x00000000ed00720c */ /* 0x000fe20003f66070 */
[----:B------:R-:W-:Y:S01]  /*d5a0*/  MUFU.EX2 R4, R148 ;  /* 0x0000009400047308 */ /* 0x000fe20000000800 */
[----:B------:R-:W-:Y:S02]  /*d5b0*/  PRMT R160, R45, 0x7610, R160 ;  /* 0x000076102da07816 */ /* 0x000fe400000000a0 */
[----:B------:R-:W-:Y:S01]  /*d5c0*/  LOP3.LUT R6, R5, UR8, R6, 0x96, !PT ;  /* 0x0000000805067c12 */ /* 0x000fe2000f8e9606 */
[----:B------:R-:W-:Y:S01]  /*d5d0*/  IMAD.MOV.U32 R70, RZ, RZ, R118 ;  /* 0x000000ffff467224 */ /* 0x000fe200078e0076 */
[----:B------:R-:W-:-:S03]  /*d5e0*/  LOP3.LUT R5, R2, 0xff, RZ, 0xc0, !PT ;  /* 0x000000ff02057812 */ /* 0x000fc600078ec0ff */
[----:B------:R-:W1:Y:S01]  /*d5f0*/  MUFU.EX2 R0, R149 ;  /* 0x0000009500007308 */ /* 0x000e620000000800 */
[----:B------:R-:W-:Y:S02]  /*d600*/  PRMT R118, R160, 0x5410, R161 ;  /* 0x00005410a0767816 */ /* 0x000fe400000000a1 */
[----:B------:R-:W-:Y:S02]  /*d610*/  LOP3.LUT R19, R2, 0xffff, RZ, 0xc0, !PT ;  /* 0x0000ffff02137812 */ /* 0x000fe400078ec0ff */
[----:B------:R-:W-:Y:S01]  /*d620*/  SHF.R.U32.HI R9, RZ, 0x10, R2 ;  /* 0x00000010ff097819 */ /* 0x000fe20000011602 */
[----:B------:R-:W-:Y:S01]  /*d630*/  IMAD.WIDE.U32 R2, R6, -0x2daee0ad, RZ ;  /* 0xd2511f5306027825 */ /* 0x000fe200078e00ff */
[----:B------:R-:W-:Y:S02]  /*d640*/  @!P1 PRMT R161, R90, 0x5410, RZ ;  /* 0x000054105aa19816 */ /* 0x000fe400000000ff */
[----:B------:R-:W-:Y:S02]  /*d650*/  ISETP.GE.U32.AND P1, PT, R237, R5, PT ;  /* 0x00000005ed00720c */ /* 0x000fe40003f26070 */
[----:B------:R-:W-:Y:S01]  /*d660*/  SHF.R.U32.HI R5, RZ, 0x8, R10 ;  /* 0x00000008ff057819 */ /* 0x000fe2000001160a */
[----:B------:R-:W-:Y:S01]  /*d670*/  @!P5 HFMA2.BF16_V2 R87, -RZ.H0_H0, RZ.H0_H0, -R162.H0_H0 ;  /* 0x200000ffff57d231 */ /* 0x000fe200003409a2 */
[----:B------:R-:W-:-:S02]  /*d680*/  LOP3.LUT R20, R2, 0xff, RZ, 0xc0, !PT ;  /* 0x000000ff02147812 */ /* 0x000fc400078ec0ff */
[----:B------:R-:W-:Y:S02]  /*d690*/  LOP3.LUT R22, R2, 0xffff, RZ, 0xc0, !PT ;  /* 0x0000ffff02167812 */ /* 0x000fe400078ec0ff */
[--C-:B------:R-:W-:Y:S02]  /*d6a0*/  SHF.R.U32.HI R21, RZ, 0x10, R2.reuse ;  /* 0x00000010ff157819 */ /* 0x100fe40000011602 */
[----:B------:R-:W-:Y:S02]  /*d6b0*/  SHF.R.U32.HI R10, RZ, 0x18, R2 ;  /* 0x00000018ff0a7819 */ /* 0x000fe40000011602 */
[----:B------:R-:W-:Y:S02]  /*d6c0*/  LOP3.LUT R2, R5, 0xffff, RZ, 0xc0, !PT ;  /* 0x0000ffff05027812 */ /* 0x000fe400078ec0ff */
[----:B------:R-:W-:Y:S02]  /*d6d0*/  @!P5 PRMT R162, R87, 0x5410, RZ ;  /* 0x0000541057a2d816 */ /* 0x000fe400000000ff */
[----:B------:R-:W-:-:S02]  /*d6e0*/  ISETP.GE.U32.AND P5, PT, R237, R2, PT ;  /* 0x00000002ed00720c */ /* 0x000fc40003fa6070 */
[----:B-1----:R-:W-:Y:S02]  /*d6f0*/  F2FP.BF16.PACK_AB R2, R0, R4 ;  /* 0x000000040002723e */ /* 0x002fe400000010ff */
[----:B------:R-:W-:Y:S02]  /*d700*/  LOP3.LUT R6, R3, UR14, R8, 0x96, !PT ;  /* 0x0000000e03067c12 */ /* 0x000fe4000f8e9608 */
[----:B------:R-:W-:Y:S01]  /*d710*/  PRMT R159, R2, 0x7610, R159 ;  /* 0x00007610029f7816 */ /* 0x000fe2000000009f */
[----:B------:R-:W-:Y:S01]  /*d720*/  FADD.FTZ R3, R4, R25 ;  /* 0x0000001904037221 */ /* 0x000fe20000010000 */
[----:B------:R-:W-:-:S03]  /*d730*/  PRMT R158, R2, 0x7632, R158 ;  /* 0x00007632029e7816 */ /* 0x000fc6000000009e */
[----:B------:R-:W-:Y:S01]  /*d740*/  @!P4 HFMA2.BF16_V2 R92, -RZ.H0_H0, RZ.H0_H0, -R159.H0_H0 ;  /* 0x200000ffff5cc231 */ /* 0x000fe2000034099f */
[----:B------:R-:W-:Y:S01]  /*d750*/  FADD.FTZ R8, R0, R3 ;  /* 0x0000000300087221 */ /* 0x000fe20000010000 */
[----:B------:R-:W-:Y:S01]  /*d760*/  LOP3.LUT R0, R14, 0xff, RZ, 0xc0, !PT ;  /* 0x000000ff0e007812 */ /* 0x000fe200078ec0ff */
[----:B------:R-:W-:Y:S01]  /*d770*/  IMAD.MOV.U32 R54, RZ, RZ, R117 ;  /* 0x000000ffff367224 */ /* 0x000fe200078e0075 */
[----:B------:R-:W-:Y:S01]  /*d780*/  PRMT R117, R159, 0x5410, R158 ;  /* 0x000054109f757816 */ /* 0x000fe2000000009e */
[----:B------:R-:W-:Y:S01]  /*d790*/  @!P2 HFMA2.BF16_V2 R91, -RZ.H0_H0, RZ.H0_H0, -R160.H0_H0 ;  /* 0x200000ffff5ba231 */ /* 0x000fe200003409a0 */
[----:B------:R-:W-:Y:S02]  /*d7a0*/  @!P4 PRMT R159, R92, 0x5410, RZ ;  /* 0x000054105c9fc816 */ /* 0x000fe400000000ff */
[----:B------:R-:W-:Y:S01]  /*d7b0*/  ISETP.GE.U32.AND P4, PT, R237, R0, PT ;  /* 0x00000000ed00720c */ /* 0x000fe20003f86070 */
[----:B------:R-:W-:Y:S01]  /*d7c0*/  @!P5 HFMA2.BF16_V2 R93, -RZ.H0_H0, RZ.H0_H0, -R158.H0_H0 ;  /* 0x200000ffff5dd231 */ /* 0x000fe2000034099e */
[----:B------:R-:W-:-:S02]  /*d7d0*/  @!P2 PRMT R160, R91, 0x5410, RZ ;  /* 0x000054105ba0a816 */ /* 0x000fc400000000ff */
[----:B------:R-:W-:Y:S02]  /*d7e0*/  ISETP.GE.U32.AND P2, PT, R237, R11, PT ;  /* 0x0000000bed00720c */ /* 0x000fe40003f46070 */
[----:B------:R-:W-:Y:S02]  /*d7f0*/  LOP3.LUT R0, R9, 0xff, RZ, 0xc0, !PT ;  /* 0x000000ff09007812 */ /* 0x000fe400078ec0ff */
[----:B------:R-:W-:Y:S02]  /*d800*/  LOP3.LUT R2, R7, 0xffff, RZ, 0xc0, !PT ;  /* 0x0000ffff07027812 */ /* 0x000fe400078ec0ff */
[----:B------:R-:W-:Y:S02]  /*d810*/  PRMT R157, R46, 0x7610, R157 ;  /* 0x000076102e9d7816 */ /* 0x000fe4000000009d */
[----:B------:R-:W-:Y:S01]  /*d820*/  @!P5 PRMT R158, R93, 0x5410, RZ ;  /* 0x000054105d9ed816 */ /* 0x000fe200000000ff */
[----:B------:R-:W-:Y:S01]  /*d830*/  MUFU.EX2 R4, R152 ;  /* 0x0000009800047308 */ /* 0x000fe20000000800 */
[----:B------:R-:W-:-:S02]  /*d840*/  ISETP.GE.U32.AND P5, PT, R237, R0, PT ;  /* 0x00000000ed00720c */ /* 0x000fc40003fa6070 */
[----:B------:R-:W-:Y:S01]  /*d850*/  SHF.R.U32.HI R2, RZ, 0x8, R2 ;  /* 0x00000008ff027819 */ /* 0x000fe20000011602 */
[----:B------:R-:W-:Y:S01]  /*d860*/  @!P4 HFMA2.BF16_V2 R94, -RZ.H0_H0, RZ.H0_H0, -R157.H0_H0 ;  /* 0x200000ffff5ec231 */ /* 0x000fe2000034099d */
[----:B------:R-:W-:-:S03]  /*d870*/  PRMT R156, R46, 0x7632, R156 ;  /* 0x000076322e9c7816 */ /* 0x000fc6000000009c */
[----:B------:R-:W1:Y:S01]  /*d880*/  MUFU.EX2 R0, R151 ;  /* 0x0000009700007308 */ /* 0x000e620000000800 */
[----:B------:R-:W-:Y:S01]  /*d890*/  IMAD.MOV.U32 R25, RZ, RZ, R75 ;  /* 0x000000ffff197224 */ /* 0x000fe200078e004b */
[----:B------:R-:W-:Y:S01]  /*d8a0*/  LOP3.LUT R2, R2, 0xffff, RZ, 0xc0, !PT ;  /* 0x0000ffff02027812 */ /* 0x000fe200078ec0ff */
[----:B------:R-:W-:Y:S01]  /*d8b0*/  IMAD.MOV.U32 R75, RZ, RZ, R116 ;  /* 0x000000ffff4b7224 */ /* 0x000fe200078e0074 */
[----:B------:R-:W-:Y:S01]  /*d8c0*/  PRMT R116, R157, 0x5410, R156 ;  /* 0x000054109d747816 */ /* 0x000fe2000000009c */
[----:B------:R-:W-:Y:S01]  /*d8d0*/  @!P2 HFMA2.BF16_V2 R95, -RZ.H0_H0, RZ.H0_H0, -R156.H0_H0 ;  /* 0x200000ffff5fa231 */ /* 0x000fe2000034099c */
[----:B------:R-:W-:Y:S02]  /*d8e0*/  @!P4 PRMT R157, R94, 0x5410, RZ ;  /* 0x000054105e9dc816 */ /* 0x000fe400000000ff */
[----:B------:R-:W-:Y:S02]  /*d8f0*/  ISETP.GE.U32.AND P4, PT, R237, R2, PT ;  /* 0x00000002ed00720c */ /* 0x000fe40003f86070 */
[----:B------:R-:W-:-:S02]  /*d900*/  LOP3.LUT R2, R7, 0xff, RZ, 0xc0, !PT ;  /* 0x000000ff07027812 */ /* 0x000fc400078ec0ff */
[----:B------:R-:W-:Y:S02]  /*d910*/  @!P2 PRMT R156, R95, 0x5410, RZ ;  /* 0x000054105f9ca816 */ /* 0x000fe400000000ff */
[----:B------:R-:W-:Y:S01]  /*d920*/  ISETP.GE.U32.AND P2, PT, R237, R2, PT ;  /* 0x00000002ed00720c */ /* 0x000fe20003f46070 */
[----:B------:R-:W-:Y:S01]  /*d930*/  IMAD.MOV.U32 R83, RZ, RZ, R26 ;  /* 0x000000ffff537224 */ /* 0x000fe200078e001a */
[----:B-1----:R-:W-:Y:S01]  /*d940*/  F2FP.BF16.PACK_AB R2, R4, R0 ;  /* 0x000000000402723e */ /* 0x002fe200000010ff */
[----:B------:R-:W-:Y:S02]  /*d950*/  IMAD.MOV.U32 R79, RZ, RZ, R221 ;  /* 0x000000ffff4f7224 */ /* 0x000fe400078e00dd */
[----:B------:R-:W-:Y:S01]  /*d960*/  IMAD.MOV.U32 R26, RZ, RZ, R220 ;  /* 0x000000ffff1a7224 */ /* 0x000fe200078e00dc */
[----:B------:R-:W-:Y:S01]  /*d970*/  MUFU.EX2 R221, R153 ;  /* 0x0000009900dd7308 */ /* 0x000fe20000000800 */
[----:B------:R-:W-:Y:S01]  /*d980*/  PRMT R154, R2, 0x7632, R154 ;  /* 0x00007632029a7816 */ /* 0x000fe2000000009a */
[----:B------:R-:W-:-:S06]  /*d990*/  IMAD.MOV.U32 R80, RZ, RZ, R219 ;  /* 0x000000ffff507224 */ /* 0x000fcc00078e00db */
[----:B------:R1:W2:Y:S01]  /*d9a0*/  MUFU.EX2 R220, R155 ;  /* 0x0000009b00dc7308 */ /* 0x0002a20000000800 */
[----:B------:R-:W-:Y:S02]  /*d9b0*/  IMAD.MOV.U32 R92, RZ, RZ, R217 ;  /* 0x000000ffff5c7224 */ /* 0x000fe400078e00d9 */
[----:B------:R-:W-:Y:S02]  /*d9c0*/  IMAD.MOV.U32 R81, RZ, RZ, R112 ;  /* 0x000000ffff517224 */ /* 0x000fe400078e0070 */
[----:B------:R-:W-:-:S03]  /*d9d0*/  IMAD.MOV.U32 R112, RZ, RZ, R135 ;  /* 0x000000ffff707224 */ /* 0x000fc600078e0087 */
[----:B------:R-:W-:Y:S01]  /*d9e0*/  MUFU.EX2 R217, R57 ;  /* 0x0000003900d97308 */ /* 0x000fe20000000800 */
[----:B-1----:R-:W-:Y:S02]  /*d9f0*/  PRMT R155, R2, 0x7610, R155 ;  /* 0x00007610029b7816 */ /* 0x002fe4000000009b */
[----:B------:R-:W-:-:S05]  /*da00*/  SHF.R.U32.HI R2, RZ, 0x8, R19 ;  /* 0x00000008ff027819 */ /* 0x000fca0000011613 */
[----:B------:R-:W1:Y:S01]  /*da10*/  MUFU.EX2 R219, R150 ;  /* 0x0000009600db7308 */ /* 0x000e620000000800 */
[----:B------:R-:W-:Y:S01]  /*da20*/  @!P2 HFMA2.BF16_V2 R96, -RZ.H0_H0, RZ.H0_H0, -R155.H0_H0 ;  /* 0x200000ffff60a231 */ /* 0x000fe2000034099b */
[----:B------:R-:W-:Y:S02]  /*da30*/  LOP3.LUT R2, R2, 0xffff, RZ, 0xc0, !PT ;  /* 0x0000ffff02027812 */ /* 0x000fe400078ec0ff */
[----:B------:R-:W-:Y:S02]  /*da40*/  PRMT R135, R155, 0x5410, R154 ;  /* 0x000054109b877816 */ /* 0x000fe4000000009a */
[----:B------:R-:W-:Y:S02]  /*da50*/  @!P2 PRMT R155, R96, 0x5410, RZ ;  /* 0x00005410609ba816 */ /* 0x000fe400000000ff */
[----:B------:R-:W-:Y:S02]  /*da60*/  ISETP.GE.U32.AND P2, PT, R237, R2, PT ;  /* 0x00000002ed00720c */ /* 0x000fe40003f46070 */
[----:B--2---:R-:W-:Y:S01]  /*da70*/  F2FP.BF16.PACK_AB R3, R220, R221 ;  /* 0x000000dddc03723e */ /* 0x004fe200000010ff */
[----:B------:R-:W-:-:S03]  /*da80*/  FADD.FTZ R8, R0, R8 ;  /* 0x0000000800087221 */ /* 0x000fc60000010000 */
[----:B------:R-:W-:Y:S02]  /*da90*/  PRMT R152, R3, 0x7632, R152 ;  /* 0x0000763203987816 */ /* 0x000fe40000000098 */
[----:B-1----:R-:W-:Y:S02]  /*daa0*/  F2FP.BF16.PACK_AB R0, R219, R217 ;  /* 0x000000d9db00723e */ /* 0x002fe400000010ff */
[----:B------:R-:W-:Y:S02]  /*dab0*/  PRMT R153, R3, 0x7610, R153 ;  /* 0x0000761003997816 */ /* 0x000fe40000000099 */
[C---:B------:R-:W-:Y:S01]  /*dac0*/  PRMT R151, R0.reuse, 0x7610, R151 ;  /* 0x0000761000977816 */ /* 0x040fe20000000097 */
[----:B------:R-:W-:Y:S01]  /*dad0*/  @!P2 HFMA2.BF16_V2 R105, -RZ.H0_H0, RZ.H0_H0, -R152.H0_H0 ;  /* 0x200000ffff69a231 */ /* 0x000fe20000340998 */
[----:B------:R-:W-:Y:S01]  /*dae0*/  PRMT R150, R0, 0x7632, R150 ;  /* 0x0000763200967816 */ /* 0x000fe20000000096 */
[----:B------:R-:W-:Y:S01]  /*daf0*/  IMAD.MOV.U32 R37, RZ, RZ, R214 ;  /* 0x000000ffff257224 */ /* 0x000fe200078e00d6 */
[----:B------:R-:W-:Y:S01]  /*db00*/  LOP3.LUT R0, R21, 0xff, RZ, 0xc0, !PT ;  /* 0x000000ff15007812 */ /* 0x000fe200078ec0ff */
[----:B------:R-:W-:Y:S01]  /*db10*/  IMAD.MOV.U32 R45, RZ, RZ, R215 ;  /* 0x000000ffff2d7224 */ /* 0x000fe200078e00d7 */
[----:B------:R-:W-:Y:S01]  /*db20*/  MUFU.EX2 R214, R225 ;  /* 0x000000e100d67308 */ /* 0x000fe20000000800 */
[----:B------:R-:W-:Y:S01]  /*db30*/  IMAD.MOV.U32 R90, RZ, RZ, R134 ;  /* 0x000000ffff5a7224 */ /* 0x000fe200078e0086 */
[----:B------:R-:W-:-:S02]  /*db40*/  PRMT R134, R153, 0x5410, R152 ;  /* 0x0000541099867816 */ /* 0x000fc40000000098 */
[----:B------:R-:W-:Y:S02]  /*db50*/  @!P2 PRMT R152, R105, 0x5410, RZ ;  /* 0x000054106998a816 */ /* 0x000fe400000000ff */
[----:B------:R-:W-:Y:S02]  /*db60*/  ISETP.GE.U32.AND P2, PT, R237, R0, PT ;  /* 0x00000000ed00720c */ /* 0x000fe40003f46070 */
[----:B------:R-:W1:Y:S01]  /*db70*/  MUFU.EX2 R215, R218 ;  /* 0x000000da00d77308 */ /* 0x000e620000000800 */
[C---:B------:R-:W-:Y:S01]  /*db80*/  LOP3.LUT R0, R6.reuse, 0xffff, RZ, 0xc0, !PT ;  /* 0x0000ffff06007812 */ /* 0x040fe200078ec0ff */
[----:B------:R-:W-:Y:S01]  /*db90*/  @!P3 HFMA2.BF16_V2 R99, -RZ.H0_H0, RZ.H0_H0, -R150.H0_H0 ;  /* 0x200000ffff63b231 */ /* 0x000fe20000340996 */
[----:B------:R-:W-:Y:S02]  /*dba0*/  LOP3.LUT R2, R6, 0xff, RZ, 0xc0, !PT ;  /* 0x000000ff06027812 */ /* 0x000fe400078ec0ff */
[----:B------:R-:W-:Y:S01]  /*dbb0*/  SHF.R.U32.HI R0, RZ, 0x8, R0 ;  /* 0x00000008ff007819 */ /* 0x000fe20000011600 */
[----:B------:R-:W-:Y:S01]  /*dbc0*/  IMAD.MOV.U32 R82, RZ, RZ, R133 ;  /* 0x000000ffff527224 */ /* 0x000fe200078e0085 */
[----:B------:R-:W-:Y:S01]  /*dbd0*/  @!P5 HFMA2.BF16_V2 R104, -RZ.H0_H0, RZ.H0_H0, -R151.H0_H0 ;  /* 0x200000ffff68d231 */ /* 0x000fe20000340997 */
[----:B------:R-:W-:-:S02]  /*dbe0*/  PRMT R133, R151, 0x5410, R150 ;  /* 0x0000541097857816 */ /* 0x000fc40000000096 */
[----:B------:R-:W-:Y:S02]  /*dbf0*/  @!P3 PRMT R150, R99, 0x5410, RZ ;  /* 0x000054106396b816 */ /* 0x000fe400000000ff */
[----:B------:R-:W-:Y:S02]  /*dc00*/  LOP3.LUT R0, R0, 0xffff, RZ, 0xc0, !PT ;  /* 0x0000ffff00007812 */ /* 0x000fe400078ec0ff */
[C---:B------:R-:W-:Y:S02]  /*dc10*/  ISETP.GE.U32.AND P3, PT, R237.reuse, R2, PT ;  /* 0x00000002ed00720c */ /* 0x040fe40003f66070 */
[----:B------:R-:W-:Y:S02]  /*dc20*/  @!P5 PRMT R151, R104, 0x5410, RZ ;  /* 0x000054106897d816 */ /* 0x000fe400000000ff */
[----:B------:R-:W-:Y:S02]  /*dc30*/  ISETP.GE.U32.AND P5, PT, R237, R0, PT ;  /* 0x00000000ed00720c */ /* 0x000fe40003fa6070 */
[----:B-1----:R-:W-:Y:S01]  /*dc40*/  F2FP.BF16.PACK_AB R0, R215, R214 ;  /* 0x000000d6d700723e */ /* 0x002fe200000010ff */
[----:B------:R-:W-:Y:S01]  /*dc50*/  IMAD.MOV.U32 R93, RZ, RZ, R32 ;  /* 0x000000ffff5d7224 */ /* 0x000fe200078e0020 */
[----:B------:R-:W-:Y:S01]  /*dc60*/  MUFU.EX2 R218, R227 ;  /* 0x000000e300da7308 */ /* 0x000fe20000000800 */
[----:B------:R-:W-:Y:S01]  /*dc70*/  IMAD.MOV.U32 R32, RZ, RZ, R216 ;  /* 0x000000ffff207224 */ /* 0x000fe200078e00d8 */
[----:B------:R-:W-:-:S02]  /*dc80*/  PRMT R149, R0, 0x7610, R149 ;  /* 0x0000761000957816 */ /* 0x000fc40000000095 */
[----:B------:R-:W-:Y:S02]  /*dc90*/  PRMT R148, R0, 0x7632, R148 ;  /* 0x0000763200947816 */ /* 0x000fe40000000094 */
[----:B------:R-:W-:Y:S02]  /*dca0*/  SHF.R.U32.HI R0, RZ, 0x8, R22 ;  /* 0x00000008ff007819 */ /* 0x000fe40000011616 */
[----:B------:R-:W1:Y:S01]  /*dcb0*/  MUFU.EX2 R216, R226 ;  /* 0x000000e200d87308 */ /* 0x000e620000000800 */
[----:B------:R-:W-:Y:S01]  /*dcc0*/  @!P3 HFMA2.BF16_V2 R107, -RZ.H0_H0, RZ.H0_H0, -R149.H0_H0 ;  /* 0x200000ffff6bb231 */ /* 0x000fe20000340995 */
[----:B------:R-:W-:Y:S01]  /*dcd0*/  LOP3.LUT R0, R0, 0xffff, RZ, 0xc0, !PT ;  /* 0x0000ffff00007812 */ /* 0x000fe200078ec0ff */
[----:B------:R-:W-:-:S05]  /*dce0*/  @!P5 HFMA2.BF16_V2 R106, -RZ.H0_H0, RZ.H0_H0, -R148.H0_H0 ;  /* 0x200000ffff6ad231 */ /* 0x000fca0000340994 */
[----:B------:R2:W3:Y:S01]  /*dcf0*/  MUFU.EX2 R2, R224 ;  /* 0x000000e000027308 */ /* 0x0004e20000000800 */
[----:B------:R-:W-:Y:S01]  /*dd00*/  IMAD.MOV.U32 R30, RZ, RZ, R71 ;  /* 0x000000ffff1e7224 */ /* 0x000fe200078e0047 */
[----:B--2---:R-:W-:Y:S02]  /*dd10*/  PRMT R224, R149, 0x5410, R148 ;  /* 0x0000541095e07816 */ /* 0x004fe40000000094 */
[----:B------:R-:W-:Y:S02]  /*dd20*/  @!P3 PRMT R149, R107, 0x5410, RZ ;  /* 0x000054106b95b816 */ /* 0x000fe400000000ff */
[----:B------:R-:W-:Y:S02]  /*dd30*/  ISETP.GE.U32.AND P3, PT, R237, R0, PT ;  /* 0x00000000ed00720c */ /* 0x000fe40003f66070 */
[----:B------:R-:W-:Y:S02]  /*dd40*/  SHF.R.U32.HI R0, RZ, 0x18, R7 ;  /* 0x00000018ff007819 */ /* 0x000fe40000011607 */
[----:B------:R-:W-:-:S02]  /*dd50*/  @!P5 PRMT R148, R106, 0x5410, RZ ;  /* 0x000054106a94d816 */ /* 0x000fc400000000ff */
[----:B------:R-:W-:Y:S02]  /*dd60*/  ISETP.GE.U32.AND P5, PT, R237, R0, PT ;  /* 0x00000000ed00720c */ /* 0x000fe40003fa6070 */
[----:B-1----:R-:W-:Y:S01]  /*dd70*/  F2FP.BF16.PACK_AB R0, R218, R216 ;  /* 0x000000d8da00723e */ /* 0x002fe200000010ff */
[----:B------:R-:W-:Y:S02]  /*dd80*/  IMAD.MOV.U32 R85, RZ, RZ, R202 ;  /* 0x000000ffff557224 */ /* 0x000fe400078e00ca */
[----:B------:R-:W-:Y:S01]  /*dd90*/  IMAD.MOV.U32 R71, RZ, RZ, R209 ;  /* 0x000000ffff477224 */ /* 0x000fe200078e00d1 */
[C---:B------:R-:W-:Y:S02]  /*dda0*/  PRMT R147, R0.reuse, 0x7610, R147 ;  /* 0x0000761000937816 */ /* 0x040fe40000000093 */
[----:B------:R-:W-:Y:S01]  /*ddb0*/  PRMT R146, R0, 0x7632, R146 ;  /* 0x0000763200927816 */ /* 0x000fe20000000092 */
[----:B------:R-:W-:Y:S01]  /*ddc0*/  MUFU.EX2 R202, R229 ;  /* 0x000000e500ca7308 */ /* 0x000fe20000000800 */
[----:B------:R-:W-:-:S07]  /*ddd0*/  @!P4 HFMA2.BF16_V2 R98, -RZ.H0_H0, RZ.H0_H0, -R154.H0_H0 ;  /* 0x200000ffff62c231 */ /* 0x000fce000034099a */
[----:B------:R-:W1:Y:S08]  /*dde0*/  MUFU.EX2 R0, R230 ;  /* 0x000000e600007308 */ /* 0x000e700000000800 */
[----:B------:R-:W2:Y:S01]  /*ddf0*/  MUFU.EX2 R209, R231 ;  /* 0x000000e700d17308 */ /* 0x000ea20000000800 */
[----:B------:R-:W-:Y:S01]  /*de00*/  FADD.FTZ R226, R4, R8 ;  /* 0x0000000804e27221 */ /* 0x000fe20000010000 */
[----:B------:R-:W-:Y:S01]  /*de10*/  @!P4 PRMT R154, R98, 0x5410, RZ ;  /* 0x00005410629ac816 */ /* 0x000fe200000000ff */
[----:B---3--:R-:W-:Y:S01]  /*de20*/  FADD.FTZ R4, R2, R53 ;  /* 0x0000003502047221 */ /* 0x008fe20000010000 */
[----:B------:R-:W-:Y:S01]  /*de30*/  ISETP.GE.U32.AND P4, PT, R237, R20, PT ;  /* 0x00000014ed00720c */ /* 0x000fe20003f86070 */
[----:B------:R-:W-:Y:S01]  /*de40*/  USHF.L.U32 UR4, UR7, 0x3, URZ ;  /* 0x0000000307047899 */ /* 0x000fe2000800063f */
[----:B------:R-:W-:Y:S01]  /*de50*/  IMAD.MOV.U32 R84, RZ, RZ, R113 ;  /* 0x000000ffff547224 */ /* 0x000fe200078e0071 */
[C---:B-1----:R-:W-:Y:S01]  /*de60*/  F2FP.BF16.PACK_AB R2, R0.reuse, R2 ;  /* 0x000000020002723e */ /* 0x042fe200000010ff */
[----:B------:R-:W-:-:S02]  /*de70*/  FADD.FTZ R225, R0, R4 ;  /* 0x0000000400e17221 */ /* 0x000fc40000010000 */
[----:B------:R-:W-:Y:S02]  /*de80*/  IMAD.MOV.U32 R86, RZ, RZ, R68 ;  /* 0x000000ffff567224 */ /* 0x000fe400078e0044 */
[----:B------:R-:W-:Y:S02]  /*de90*/  IMAD.MOV.U32 R68, RZ, RZ, R213 ;  /* 0x000000ffff447224 */ /* 0x000fe400078e00d5 */
[----:B------:R-:W-:Y:S01]  /*dea0*/  IMAD.MOV.U32 R113, RZ, RZ, R210 ;  /* 0x000000ffff717224 */ /* 0x000fe200078e00d2 */
[----:B--2---:R-:W-:Y:S01]  /*deb0*/  F2FP.BF16.PACK_AB R0, R209, R202 ;  /* 0x000000cad100723e */ /* 0x004fe200000010ff */
[----:B------:R-:W-:Y:S03]  /*dec0*/  MUFU.EX2 R210, R222 ;  /* 0x000000de00d27308 */ /* 0x000fe60000000800 */
[C---:B------:R-:W-:Y:S02]  /*ded0*/  PRMT R143, R0.reuse, 0x7610, R143 ;  /* 0x00007610008f7816 */ /* 0x040fe4000000008f */
[----:B------:R-:W-:-:S03]  /*dee0*/  PRMT R142, R0, 0x7632, R142 ;  /* 0x00007632008e7816 */ /* 0x000fc6000000008e */
[----:B------:R-:W1:Y:S01]  /*def0*/  MUFU.EX2 R213, R223 ;  /* 0x000000df00d57308 */ /* 0x000e620000000800 */
[----:B------:R-:W-:Y:S01]  /*df00*/  IMAD.U32 R0, RZ, RZ, UR4 ;  /* 0x00000004ff007e24 */ /* 0x000fe2000f8e00ff */
[----:B------:R-:W-:Y:S01]  /*df10*/  SHF.R.U32.HI R3, RZ, 0x10, R7 ;  /* 0x00000010ff037819 */ /* 0x000fe20000011607 */
[----:B------:R-:W-:Y:S01]  /*df20*/  IMAD.MOV.U32 R77, RZ, RZ, R54 ;  /* 0x000000ffff4d7224 */ /* 0x000fe200078e0036 */
[----:B------:R-:W-:Y:S01]  /*df30*/  @!P4 HFMA2.BF16_V2 R109, -RZ.H0_H0, RZ.H0_H0, -R147.H0_H0 ;  /* 0x200000ffff6dc231 */ /* 0x000fe20000340993 */
[----:B------:R-:W-:Y:S02]  /*df40*/  IMAD.MOV.U32 R78, RZ, RZ, R55 ;  /* 0x000000ffff4e7224 */ /* 0x000fe400078e0037 */
[----:B------:R-:W-:Y:S01]  /*df50*/  IMAD.WIDE R54, R0, 0x2, R140 ;  /* 0x0000000200367825 */ /* 0x000fe200078e028c */
[----:B------:R-:W-:-:S03]  /*df60*/  LOP3.LUT R3, R3, 0xff, RZ, 0xc0, !PT ;  /* 0x000000ff03037812 */ /* 0x000fc600078ec0ff */
[----:B------:R-:W-:Y:S02]  /*df70*/  IMAD.U32 R0, RZ, RZ, UR26 ;  /* 0x0000001aff007e24 */ /* 0x000fe4000f8e00ff */
[----:B------:R-:W-:Y:S01]  /*df80*/  IMAD.MOV.U32 R87, RZ, RZ, R139 ;  /* 0x000000ffff577224 */ /* 0x000fe200078e008b */
[----:B------:R-:W-:Y:S01]  /*df90*/  PRMT R139, R147, 0x5410, R146 ;  /* 0x00005410938b7816 */ /* 0x000fe20000000092 */
[----:B------:R-:W-:Y:S01]  /*dfa0*/  IMAD.MOV.U32 R76, RZ, RZ, R52 ;  /* 0x000000ffff4c7224 */ /* 0x000fe200078e0034 */
[----:B------:R-:W-:Y:S01]  /*dfb0*/  @!P3 HFMA2.BF16_V2 R108, -RZ.H0_H0, RZ.H0_H0, -R146.H0_H0 ;  /* 0x200000ffff6cb231 */ /* 0x000fe20000340992 */
[----:B------:R-:W-:Y:S01]  /*dfc0*/  @!P4 PRMT R147, R109, 0x5410, RZ ;  /* 0x000054106d93c816 */ /* 0x000fe200000000ff */
[----:B------:R-:W-:Y:S01]  /*dfd0*/  IMAD.WIDE R52, R0, 0x2, R140 ;  /* 0x0000000200347825 */ /* 0x000fe200078e028c */
[----:B------:R-:W-:Y:S01]  /*dfe0*/  ISETP.GE.U32.AND P4, PT, R237, R3, PT ;  /* 0x00000003ed00720c */ /* 0x000fe20003f86070 */
[----:B------:R-:W-:Y:S01]  /*dff0*/  STG.E.U16 [R140.64+-0x80], R73 ;  /* 0xffff80498c007986 */ /* 0x000fe2000c101522 */
[----:B------:R-:W-:-:S03]  /*e000*/  SHF.R.U32.HI R3, RZ, 0x18, R6 ;  /* 0x00000018ff037819 */ /* 0x000fc60000011606 */
[----:B------:R-:W-:Y:S01]  /*e010*/  STG.E.U16 [R140.64+-0x7e], R72 ;  /* 0xffff82488c007986 */ /* 0x000fe2000c101522 */
[----:B-1----:R-:W-:-:S03]  /*e020*/  F2FP.BF16.PACK_AB R136, R213, R210 ;  /* 0x000000d2d588723e */ /* 0x002fc600000010ff */
[----:B------:R-:W-:Y:S01]  /*e030*/  STG.E.U16 [R54.64+-0x80], R66 ;  /* 0xffff804236007986 */ /* 0x000fe2000c101522 */
[----:B------:R-:W-:-:S03]  /*e040*/  @!P3 PRMT R146, R108, 0x5410, RZ ;  /* 0x000054106c92b816 */ /* 0x000fc600000000ff */
[----:B------:R-:W-:Y:S01]  /*e050*/  STG.E.U16 [R54.64+-0x7e], R67 ;  /* 0xffff824336007986 */ /* 0x000fe2000c101522 */
[----:B------:R-:W-:-:S03]  /*e060*/  ISETP.GE.U32.AND P3, PT, R237, R3, PT ;  /* 0x00000003ed00720c */ /* 0x000fc60003f66070 */
[----:B------:R-:W-:Y:S01]  /*e070*/  STG.E.U16 [R28.64+-0x80], R17 ;  /* 0xffff80111c007986 */ /* 0x000fe2000c101522 */
[----:B------:R-:W-:-:S03]  /*e080*/  SHF.R.U32.HI R3, RZ, 0x10, R6 ;  /* 0x00000010ff037819 */ /* 0x000fc60000011606 */
[----:B------:R-:W-:Y:S04]  /*e090*/  STG.E.U16 [R28.64+-0x7e], R16 ;  /* 0xffff82101c007986 */ /* 0x000fe8000c101522 */
[----:B------:R1:W-:Y:S01]  /*e0a0*/  STG.E.U16 [R52.64+-0x80], R15 ;  /* 0xffff800f34007986 */ /* 0x0003e2000c101522 */
[----:B------:R-:W-:Y:S01]  /*e0b0*/  @!P2 HFMA2.BF16_V2 R110, -RZ.H0_H0, RZ.H0_H0, -R136.H0_H0 ;  /* 0x200000ffff6ea231 */ /* 0x000fe20000340988 */
[C---:B------:R-:W-:Y:S01]  /*e0c0*/  PRMT R145, R2.reuse, 0x7610, R145 ;  /* 0x0000761002917816 */ /* 0x040fe20000000091 */
[----:B------:R-:W-:Y:S01]  /*e0d0*/  @!P1 HFMA2.BF16_V2 R97, -RZ.H0_H0, RZ.H0_H0, -R153.H0_H0 ;  /* 0x200000ffff619231 */ /* 0x000fe20000340999 */
[----:B------:R-:W-:Y:S02]  /*e0e0*/  PRMT R144, R2, 0x7632, R144 ;  /* 0x0000763202907816 */ /* 0x000fe40000000090 */
[----:B------:R-:W-:-:S02]  /*e0f0*/  LOP3.LUT R3, R3, 0xff, RZ, 0xc0, !PT ;  /* 0x000000ff03037812 */ /* 0x000fc400078ec0ff */
[----:B------:R-:W-:Y:S02]  /*e100*/  LOP3.LUT R0, R239, UR17, R190, 0x96, !PT ;  /* 0x00000011ef007c12 */ /* 0x000fe4000f8e96be */
[----:B------:R-:W-:Y:S02]  /*e110*/  @P2 PRMT R201, R136, 0x7610, R201 ;  /* 0x0000761088c92816 */ /* 0x000fe400000000c9 */
[----:B------:R-:W-:Y:S02]  /*e120*/  @!P2 PRMT R201, R110, 0x5410, RZ ;  /* 0x000054106ec9a816 */ /* 0x000fe400000000ff */
[----:B------:R-:W-:Y:S02]  /*e130*/  @!P1 PRMT R153, R97, 0x5410, RZ ;  /* 0x0000541061999816 */ /* 0x000fe400000000ff */
[----:B------:R-:W-:Y:S01]  /*e140*/  ISETP.GE.U32.AND P2, PT, R237, R3, PT ;  /* 0x00000003ed00720c */ /* 0x000fe20003f46070 */
[----:B-1----:R-:W-:-:S05]  /*e150*/  IMAD.WIDE.U32 R14, R228, -0x326172a9, RZ ;  /* 0xcd9e8d57e40e7825 */ /* 0x002fca00078e00ff */
[----:B------:R-:W-:Y:S02]  /*e160*/  LOP3.LUT R2, R15, UR18, R93, 0x96, !PT ;  /* 0x000000120f027c12 */ /* 0x000fe4000f8e965d */
[----:B------:R-:W-:Y:S01]  /*e170*/  ISETP.GE.U32.AND P1, PT, R237, R10, PT ;  /* 0x0000000aed00720c */ /* 0x000fe20003f26070 */
[----:B------:R-:W-:-:S04]  /*e180*/  IMAD.WIDE.U32 R10, R0, -0x326172a9, RZ ;  /* 0xcd9e8d57000a7825 */ /* 0x000fc800078e00ff */
[----:B------:R-:W-:-:S04]  /*e190*/  IMAD.WIDE.U32 R2, R2, -0x2daee0ad, RZ ;  /* 0xd2511f5302027825 */ /* 0x000fc800078e00ff */
[----:B------:R-:W-:Y:S01]  /*e1a0*/  FADD.FTZ R5, R43, R24 ;  /* 0x000000182b057221 */ /* 0x000fe20000010000 */
[----:B------:R-:W-:Y:S02]  /*e1b0*/  LOP3.LUT R0, R3, UR15, R238, 0x96, !PT ;  /* 0x0000000f03007c12 */ /* 0x000fe4000f8e96ee */
[----:B------:R-:W-:Y:S01]  /*e1c0*/  LOP3.LUT R3, R11, UR16, R14, 0x96, !PT ;  /* 0x000000100b037c12 */ /* 0x000fe2000f8e960e */
[----:B------:R-:W-:Y:S02]  /*e1d0*/  FADD.FTZ R9, R33, R23 ;  /* 0x0000001721097221 */ /* 0x000fe40000010000 */
[----:B------:R-:W-:Y:S02]  /*e1e0*/  FADD.FTZ R23, R44, R5 ;  /* 0x000000052c177221 */ /* 0x000fe40000010000 */
[----:B------:R-:W-:-:S04]  /*e1f0*/  IMAD.WIDE.U32 R4, R3, -0x2daee0ad, RZ ;  /* 0xd2511f5303047825 */ /* 0x000fc800078e00ff */
[----:B------:R-:W-:Y:S02]  /*e200*/  FADD.FTZ R19, R27, R9 ;  /* 0x000000091b137221 */ /* 0x000fe40000010000 */
[----:B------:R-:W-:Y:S01]  /*e210*/  IMAD.WIDE.U32 R8, R0, -0x326172a9, RZ ;  /* 0xcd9e8d5700087825 */ /* 0x000fe200078e00ff */
[----:B------:R-:W-:-:S05]  /*e220*/  LOP3.LUT R0, R5, UR11, R2, 0x96, !PT ;  /* 0x0000000b05007c12 */ /* 0x000fca000f8e9602 */
        /* <DEDUP_REMOVED lines=9> */
[----:B------:R-:W-:-:S04]  /*e2c0*/  LOP3.LUT R7, R5, UR8, R6, 0x96, !PT ;  /* 0x0000000805077c12 */ /* 0x000fc8000f8e9606 */
[C---:B------:R-:W-:Y:S02]  /*e2d0*/  LOP3.LUT R0, R2.reuse, 0xffff, RZ, 0xc0, !PT ;  /* 0x0000ffff02007812 */ /* 0x040fe400078ec0ff */
[----:B------:R-:W-:Y:S02]  /*e2e0*/  SHF.R.U32.HI R5, RZ, 0x10, R2 ;  /* 0x00000010ff057819 */ /* 0x000fe40000011602 */
[----:B------:R-:W-:Y:S02]  /*e2f0*/  LOP3.LUT R4, R3, UR13, R4, 0x96, !PT ;  /* 0x0000000d03047c12 */ /* 0x000fe4000f8e9604 */
[----:B------:R-:W-:Y:S02]  /*e300*/  LOP3.LUT R6, R2, 0xff, RZ, 0xc0, !PT ;  /* 0x000000ff02067812 */ /* 0x000fe400078ec0ff */
[----:B------:R-:W-:Y:S01]  /*e310*/  SHF.R.U32.HI R3, RZ, 0x18, R2 ;  /* 0x00000018ff037819 */ /* 0x000fe20000011602 */
[----:B------:R-:W-:Y:S01]  /*e320*/  STG.E.U16 [R52.64+-0x7e], R13 ;  /* 0xffff820d34007986 */ /* 0x000fe2000c101522 */
[----:B------:R-:W-:-:S02]  /*e330*/  SHF.R.U32.HI R2, RZ, 0x8, R0 ;  /* 0x00000008ff027819 */ /* 0x000fc40000011600 */
[----:B------:R-:W-:Y:S01]  /*e340*/  LOP3.LUT R0, R5, 0xff, RZ, 0xc0, !PT ;  /* 0x000000ff05007812 */ /* 0x000fe200078ec0ff */
[----:B------:R-:W-:Y:S04]  /*e350*/  STG.E.U16 [R140.64+-0x70], R64 ;  /* 0xffff90408c007986 */ /* 0x000fe8000c101522 */
[----:B------:R-:W-:Y:S01]  /*e360*/  STG.E.U16 [R140.64+-0x6e], R62 ;  /* 0xffff923e8c007986 */ /* 0x000fe2000c101522 */
[----:B------:R-:W-:-:S03]  /*e370*/  PRMT R9, R0, 0x5410, R3 ;  /* 0x0000541000097816 */ /* 0x000fc60000000003 */
[----:B------:R-:W-:Y:S04]  /*e380*/  STG.E.U16 [R54.64+-0x70], R60 ;  /* 0xffff903c36007986 */ /* 0x000fe8000c101522 */
[----:B------:R-:W-:Y:S04]  /*e390*/  STG.E.U16 [R54.64+-0x6e], R61 ;  /* 0xffff923d36007986 */ /* 0x000fe8000c101522 */
[----:B------:R1:W-:Y:S02]  /*e3a0*/  STG.E.U16 [R28.64+-0x70], R12 ;  /* 0xffff900c1c007986 */ /* 0x0003e4000c101522 */
[----:B-1----:R-:W-:Y:S01]  /*e3b0*/  PRMT R12, R6, 0x5410, R2 ;  /* 0x00005410060c7816 */ /* 0x002fe20000000002 */
[----:B------:R-:W-:-:S05]  /*e3c0*/  IMAD.WIDE.U32 R2, R7, -0x2daee0ad, RZ ;  /* 0xd2511f5307027825 */ /* 0x000fca00078e00ff */
[----:B------:R-:W-:Y:S02]  /*e3d0*/  LOP3.LUT R0, R3, UR14, R8, 0x96, !PT ;  /* 0x0000000e03007c12 */ /* 0x000fe4000f8e9608 */
[C---:B------:R-:W-:Y:S02]  /*e3e0*/  LOP3.LUT R3, R2.reuse, 0xffff, RZ, 0xc0, !PT ;  /* 0x0000ffff02037812 */ /* 0x040fe400078ec0ff */
[--C-:B------:R-:W-:Y:S02]  /*e3f0*/  SHF.R.U32.HI R7, RZ, 0x10, R2.reuse ;  /* 0x00000010ff077819 */ /* 0x100fe40000011602 */
[----:B------:R-:W-:Y:S02]  /*e400*/  SHF.R.U32.HI R5, RZ, 0x8, R3 ;  /* 0x00000008ff057819 */ /* 0x000fe40000011603 */
[----:B------:R-:W-:Y:S02]  /*e410*/  LOP3.LUT R3, R2, 0xff, RZ, 0xc0, !PT ;  /* 0x000000ff02037812 */ /* 0x000fe400078ec0ff */
[----:B------:R-:W-:-:S02]  /*e420*/  SHF.R.U32.HI R6, RZ, 0x18, R2 ;  /* 0x00000018ff067819 */ /* 0x000fc40000011602 */
[C---:B------:R-:W-:Y:S02]  /*e430*/  LOP3.LUT R2, R4.reuse, 0xffff, RZ, 0xc0, !PT ;  /* 0x0000ffff04027812 */ /* 0x040fe400078ec0ff */
[----:B------:R-:W-:Y:S02]  /*e440*/  PRMT R5, R3, 0x5410, R5 ;  /* 0x0000541003057816 */ /* 0x000fe40000000005 */
[----:B------:R-:W-:Y:S02]  /*e450*/  SHF.R.U32.HI R3, RZ, 0x8, R2 ;  /* 0x00000008ff037819 */ /* 0x000fe40000011602 */
[----:B------:R-:W-:-:S04]  /*e460*/  LOP3.LUT R2, R4, 0xff, RZ, 0xc0, !PT ;  /* 0x000000ff04027812 */ /* 0x000fc800078ec0ff */
[----:B------:R-:W-:Y:S02]  /*e470*/  PRMT R13, R2, 0x5410, R3 ;  /* 0x00005410020d7816 */ /* 0x000fe40000000003 */
[--C-:B------:R-:W-:Y:S02]  /*e480*/  SHF.R.U32.HI R3, RZ, 0x10, R4.reuse ;  /* 0x00000010ff037819 */ /* 0x100fe40000011604 */
[----:B------:R-:W-:Y:S02]  /*e490*/  LOP3.LUT R2, R7, 0xff, RZ, 0xc0, !PT ;  /* 0x000000ff07027812 */ /* 0x000fe400078ec0ff */
[----:B------:R-:W-:Y:S02]  /*e4a0*/  SHF.R.U32.HI R4, RZ, 0x18, R4 ;  /* 0x00000018ff047819 */ /* 0x000fe40000011604 */
[----:B------:R-:W-:Y:S02]  /*e4b0*/  LOP3.LUT R3, R3, 0xff, RZ, 0xc0, !PT ;  /* 0x000000ff03037812 */ /* 0x000fe400078ec0ff */
[----:B------:R-:W-:-:S02]  /*e4c0*/  PRMT R6, R2, 0x5410, R6 ;  /* 0x0000541002067816 */ /* 0x000fc40000000006 */
[C---:B------:R-:W-:Y:S02]  /*e4d0*/  LOP3.LUT R2, R0.reuse, 0xffff, RZ, 0xc0, !PT ;  /* 0x0000ffff00027812 */ /* 0x040fe400078ec0ff */
[----:B------:R-:W-:Y:S02]  /*e4e0*/  PRMT R17, R3, 0x5410, R4 ;  /* 0x0000541003117816 */ /* 0x000fe40000000004 */
[----:B------:R-:W-:Y:S02]  /*e4f0*/  SHF.R.U32.HI R3, RZ, 0x8, R2 ;  /* 0x00000008ff037819 */ /* 0x000fe40000011602 */
[----:B------:R-:W-:-:S04]  /*e500*/  LOP3.LUT R2, R0, 0xff, RZ, 0xc0, !PT ;  /* 0x000000ff00027812 */ /* 0x000fc800078ec0ff */
[----:B------:R-:W-:Y:S02]  /*e510*/  PRMT R21, R2, 0x5410, R3 ;  /* 0x0000541002157816 */ /* 0x000fe40000000003 */
[--C-:B------:R-:W-:Y:S01]  /*e520*/  SHF.R.U32.HI R3, RZ, 0x10, R0.reuse ;  /* 0x00000010ff037819 */ /* 0x100fe20000011600 */
[----:B------:R-:W-:Y:S01]  /*e530*/  IMAD.MOV.U32 R88, RZ, RZ, R137 ;  /* 0x000000ffff587224 */ /* 0x000fe200078e0089 */
[----:B------:R-:W-:Y:S02]  /*e540*/  SHF.R.U32.HI R2, RZ, 0x18, R0 ;  /* 0x00000018ff027819 */ /* 0x000fe40000011600 */
[----:B------:R-:W-:Y:S02]  /*e550*/  LOP3.LUT R0, R3, 0xff, RZ, 0xc0, !PT ;  /* 0x000000ff03007812 */ /* 0x000fe400078ec0ff */
[----:B------:R-:W-:Y:S02]  /*e560*/  PRMT R137, R237, 0x7054, R237 ;  /* 0x00007054ed897816 */ /* 0x000fe400000000ed */
[----:B------:R-:W-:-:S03]  /*e570*/  PRMT R20, R0, 0x5410, R2 ;  /* 0x0000541000147816 */ /* 0x000fc60000000002 */
[----:B------:R-:W-:Y:S01]  /*e580*/  HSET2.LE.AND R0, R9, R137, PT ;  /* 0x0000008909007233 */ /* 0x000fe20003803000 */
[----:B------:R-:W-:-:S04]  /*e590*/  FADD.FTZ R222, R31, R19 ;  /* 0x000000131fde7221 */ /* 0x000fc80000010000 */
[----:B------:R-:W-:Y:S02]  /*e5a0*/  LOP3.LUT R19, R0, R232, RZ, 0xc0, !PT ;  /* 0x000000e800137212 */ /* 0x000fe400078ec0ff */
[----:B------:R-:W2:Y:S01]  /*e5b0*/  LDL.LU R232, [R1+0x1c8] ;  /* 0x0001c80001e87983 */ /* 0x000ea20000300800 */
[--C-:B------:R-:W-:Y:S01]  /*e5c0*/  HSET2.LE.AND R2, R12, R137.reuse, PT ;  /* 0x000000890c027233 */ /* 0x100fe20003803000 */
[----:B------:R-:W-:Y:S02]  /*e5d0*/  FADD.FTZ R223, R35, R23 ;  /* 0x0000001723df7221 */ /* 0x000fe40000010000 */
[----:B------:R1:W-:Y:S01]  /*e5e0*/  STG.E.U16 [R28.64+-0x6e], R18 ;  /* 0xffff92121c007986 */ /* 0x0003e2000c101522 */
[----:B------:R-:W-:-:S05]  /*e5f0*/  HSET2.LE.AND R0, R6, R137, PT ;  /* 0x0000008906007233 */ /* 0x000fca0003803000 */
[----:B------:R-:W-:Y:S02]  /*e600*/  LOP3.LUT R27, R0, R212, RZ, 0xc0, !PT ;  /* 0x000000d4001b7212 */ /* 0x000fe400078ec0ff */
[----:B-1----:R-:W-:Y:S01]  /*e610*/  LOP3.LUT R18, R2, R92, RZ, 0xc0, !PT ;  /* 0x0000005c02127212 */ /* 0x002fe200078ec0ff */
[----:B------:R-:W-:-:S05]  /*e620*/  HSET2.LE.AND R2, R5, R137, PT ;  /* 0x0000008905027233 */ /* 0x000fca0003803000 */
[----:B------:R-:W-:Y:S01]  /*e630*/  LOP3.LUT R26, R2, R26, RZ, 0xc0, !PT ;  /* 0x0000001a021a7212 */ /* 0x000fe200078ec0ff */
[----:B------:R-:W-:Y:S02]  /*e640*/  IMAD.MOV.U32 R91, RZ, RZ, R70 ;  /* 0x000000ffff5b7224 */ /* 0x000fe400078e0046 */
[----:B------:R-:W-:Y:S02]  /*e650*/  IMAD.MOV.U32 R92, RZ, RZ, R25 ;  /* 0x000000ffff5c7224 */ /* 0x000fe400078e0019 */
[----:B------:R-:W-:Y:S02]  /*e660*/  IMAD.MOV.U32 R25, RZ, RZ, R78 ;  /* 0x000000ffff197224 */ /* 0x000fe400078e004e */
[----:B------:R-:W-:Y:S02]  /*e670*/  IMAD.MOV.U32 R89, RZ, RZ, R138 ;  /* 0x000000ffff597224 */ /* 0x000fe400078e008a */
[----:B------:R-:W-:Y:S02]  /*e680*/  IMAD.MOV.U32 R78, RZ, RZ, R77 ;  /* 0x000000ffff4e7224 */ /* 0x000fe400078e004d */
[----:B------:R-:W-:-:S02]  /*e690*/  IMAD.MOV.U32 R77, RZ, RZ, R211 ;  /* 0x000000ffff4d7224 */ /* 0x000fc400078e00d3 */
[----:B------:R-:W3:Y:S01]  /*e6a0*/  LDL.LU R211, [R1+0x1c4] ;  /* 0x0001c40001d37983 */ /* 0x000ee20000300800 */
[----:B------:R-:W-:-:S03]  /*e6b0*/  IMAD.MOV.U32 R70, RZ, RZ, R132 ;  /* 0x000000ffff467224 */ /* 0x000fc600078e0084 */
[----:B------:R-:W4:Y:S01]  /*e6c0*/  LDL.LU R212, [R1+0x1c0] ;  /* 0x0001c00001d47983 */ /* 0x000f220000300800 */
[----:B--2---:R-:W-:-:S04]  /*e6d0*/  IADD3 R3, R232, 0x1, RZ ;  /* 0x00000001e8037810 */ /* 0x004fc80007ffe0ff */
[----:B------:R-:W-:-:S05]  /*e6e0*/  LOP3.LUT R3, R191, UR37, R3, 0x96, !PT ;  /* 0x00000025bf037c12 */ /* 0x000fca000f8e9603 */
[----:B------:R-:W-:-:S05]  /*e6f0*/  IMAD.WIDE.U32 R22, R3, -0x326172a9, RZ ;  /* 0xcd9e8d5703167825 */ /* 0x000fca00078e00ff */
[----:B------:R-:W-:-:S05]  /*e700*/  LOP3.LUT R2, R23, UR18, R93, 0x96, !PT ;  /* 0x0000001217027c12 */ /* 0x000fca000f8e965d */
[----:B------:R-:W-:-:S05]  /*e710*/  IMAD.WIDE.U32 R2, R2, -0x2daee0ad, RZ ;  /* 0xd2511f5302027825 */ /* 0x000fca00078e00ff */
[----:B------:R-:W-:-:S05]  /*e720*/  LOP3.LUT R0, R3, UR15, R238, 0x96, !PT ;  /* 0x0000000f03007c12 */ /* 0x000fca000f8e96ee */
[----:B------:R-:W-:Y:S01]  /*e730*/  IMAD.WIDE.U32 R8, R0, -0x326172a9, RZ ;  /* 0xcd9e8d5700087825 */ /* 0x000fe200078e00ff */
[----:B------:R-:W-:-:S05]  /*e740*/  LOP3.LUT R0, R11, UR16, R22, 0x96, !PT ;  /* 0x000000100b007c12 */ /* 0x000fca000f8e9616 */
[----:B------:R-:W-:-:S05]  /*e750*/  IMAD.WIDE.U32 R4, R0, -0x2daee0ad, RZ ;  /* 0xd2511f5300047825 */ /* 0x000fca00078e00ff */
        /* <DEDUP_REMOVED lines=9> */
[----:B------:R-:W-:-:S05]  /*e7f0*/  IMAD.WIDE.U32 R2, R2, -0x326172a9, RZ ;  /* 0xcd9e8d5702027825 */ /* 0x000fca00078e00ff */
[----:B------:R-:W-:Y:S02]  /*e800*/  LOP3.LUT R0, R3, UR13, R4, 0x96, !PT ;  /* 0x0000000d03007c12 */ /* 0x000fe4000f8e9604 */
[----:B------:R-:W-:-:S04]  /*e810*/  LOP3.LUT R3, R2, 0xffff, RZ, 0xc0, !PT ;  /* 0x0000ffff02037812 */ /* 0x000fc800078ec0ff */
[----:B------:R-:W-:Y:S02]  /*e820*/  SHF.R.U32.HI R4, RZ, 0x8, R3 ;  /* 0x00000008ff047819 */ /* 0x000fe40000011603 */
[----:B------:R-:W-:Y:S01]  /*e830*/  LOP3.LUT R3, R2, 0xff, RZ, 0xc0, !PT ;  /* 0x000000ff02037812 */ /* 0x000fe200078ec0ff */
[----:B------:R-:W-:-:S03]  /*e840*/  IMAD.MOV.U32 R93, RZ, RZ, R79 ;  /* 0x000000ffff5d7224 */ /* 0x000fc600078e004f */
[----:B------:R-:W-:Y:S02]  /*e850*/  PRMT R11, R3, 0x5410, R4 ;  /* 0x00005410030b7816 */ /* 0x000fe40000000004 */
[--C-:B------:R-:W-:Y:S02]  /*e860*/  SHF.R.U32.HI R3, RZ, 0x10, R2.reuse ;  /* 0x00000010ff037819 */ /* 0x100fe40000011602 */
[----:B------:R-:W-:Y:S01]  /*e870*/  SHF.R.U32.HI R4, RZ, 0x18, R2 ;  /* 0x00000018ff047819 */ /* 0x000fe20000011602 */
[----:B------:R-:W-:Y:S01]  /*e880*/  HSET2.LE.AND R2, R13, R137, PT ;  /* 0x000000890d027233 */ /* 0x000fe20003803000 */
[----:B------:R-:W-:-:S04]  /*e890*/  LOP3.LUT R3, R3, 0xff, RZ, 0xc0, !PT ;  /* 0x000000ff03037812 */ /* 0x000fc800078ec0ff */
[----:B------:R-:W-:Y:S02]  /*e8a0*/  LOP3.LUT R16, R2, R93, RZ, 0xc0, !PT ;  /* 0x0000005d02107212 */ /* 0x000fe400078ec0ff */
[C---:B------:R-:W-:Y:S02]  /*e8b0*/  LOP3.LUT R2, R0.reuse, 0xffff, RZ, 0xc0, !PT ;  /* 0x0000ffff00027812 */ /* 0x040fe400078ec0ff */
[----:B------:R-:W-:Y:S02]  /*e8c0*/  PRMT R9, R3, 0x5410, R4 ;  /* 0x0000541003097816 */ /* 0x000fe40000000004 */
[----:B------:R-:W-:Y:S02]  /*e8d0*/  SHF.R.U32.HI R3, RZ, 0x8, R2 ;  /* 0x00000008ff037819 */ /* 0x000fe40000011602 */
[----:B------:R-:W-:-:S04]  /*e8e0*/  LOP3.LUT R2, R0, 0xff, RZ, 0xc0, !PT ;  /* 0x000000ff00027812 */ /* 0x000fc800078ec0ff */
[----:B------:R-:W-:Y:S02]  /*e8f0*/  PRMT R12, R2, 0x5410, R3 ;  /* 0x00005410020c7816 */ /* 0x000fe40000000003 */
[--C-:B------:R-:W-:Y:S02]  /*e900*/  SHF.R.U32.HI R3, RZ, 0x10, R0.reuse ;  /* 0x00000010ff037819 */ /* 0x100fe40000011600 */
[----:B------:R-:W-:Y:S02]  /*e910*/  SHF.R.U32.HI R2, RZ, 0x18, R0 ;  /* 0x00000018ff027819 */ /* 0x000fe40000011600 */
[----:B------:R-:W-:Y:S02]  /*e920*/  LOP3.LUT R6, R5, UR8, R6, 0x96, !PT ;  /* 0x0000000805067c12 */ /* 0x000fe4000f8e9606 */
[----:B------:R-:W-:-:S04]  /*e930*/  LOP3.LUT R0, R3, 0xff, RZ, 0xc0, !PT ;  /* 0x000000ff03007812 */ /* 0x000fc800078ec0ff */
[----:B------:R-:W-:Y:S01]  /*e940*/  PRMT R10, R0, 0x5410, R2 ;  /* 0x00005410000a7816 */ /* 0x000fe20000000002 */
[----:B------:R-:W-:Y:S01]  /*e950*/  IMAD.WIDE.U32 R2, R6, -0x2daee0ad, RZ ;  /* 0xd2511f5306027825 */ /* 0x000fe200078e00ff */
[----:B------:R-:W-:-:S03]  /*e960*/  HSET2.LE.AND R4, R17, R137, PT ;  /* 0x0000008911047233 */ /* 0x000fc60003803000 */
[----:B------:R-:W-:Y:S01]  /*e970*/  IMAD.MOV.U32 R93, RZ, RZ, R91 ;  /* 0x000000ffff5d7224 */ /* 0x000fe200078e005b */
[----:B------:R-:W-:-:S04]  /*e980*/  LOP3.LUT R0, R3, UR14, R8, 0x96, !PT ;  /* 0x0000000e03007c12 */ /* 0x000fc8000f8e9608 */
[----:B------:R-:W-:Y:S02]  /*e990*/  LOP3.LUT R17, R4, R93, RZ, 0xc0, !PT ;  /* 0x0000005d04117212 */ /* 0x000fe400078ec0ff */
[----:B------:R-:W-:-:S04]  /*e9a0*/  LOP3.LUT R4, R0, 0xffff, RZ, 0xc0, !PT ;  /* 0x0000ffff00047812 */ /* 0x000fc800078ec0ff */
[----:B------:R-:W-:Y:S02]  /*e9b0*/  SHF.R.U32.HI R5, RZ, 0x8, R4 ;  /* 0x00000008ff057819 */ /* 0x000fe40000011604 */
[----:B------:R-:W-:-:S04]  /*e9c0*/  LOP3.LUT R4, R0, 0xff, RZ, 0xc0, !PT ;  /* 0x000000ff00047812 */ /* 0x000fc800078ec0ff */
[----:B------:R-:W-:Y:S02]  /*e9d0*/  PRMT R8, R4, 0x5410, R5 ;  /* 0x0000541004087816 */ /* 0x000fe40000000005 */
[--C-:B------:R-:W-:Y:S02]  /*e9e0*/  SHF.R.U32.HI R5, RZ, 0x10, R0.reuse ;  /* 0x00000010ff057819 */ /* 0x100fe40000011600 */
[----:B------:R-:W-:Y:S02]  /*e9f0*/  SHF.R.U32.HI R4, RZ, 0x18, R0 ;  /* 0x00000018ff047819 */ /* 0x000fe40000011600 */
[----:B------:R-:W-:-:S04]  /*ea00*/  LOP3.LUT R0, R5, 0xff, RZ, 0xc0, !PT ;  /* 0x000000ff05007812 */ /* 0x000fc800078ec0ff */
[----:B------:R-:W-:Y:S02]  /*ea10*/  PRMT R7, R0, 0x5410, R4 ;  /* 0x0000541000077816 */ /* 0x000fe40000000004 */
[----:B------:R-:W-:-:S04]  /*ea20*/  LOP3.LUT R0, R2, 0xffff, RZ, 0xc0, !PT ;  /* 0x0000ffff02007812 */ /* 0x000fc800078ec0ff */
[----:B------:R-:W-:Y:S02]  /*ea30*/  SHF.R.U32.HI R3, RZ, 0x8, R0 ;  /* 0x00000008ff037819 */ /* 0x000fe40000011600 */
[----:B------:R-:W-:Y:S01]  /*ea40*/  LOP3.LUT R0, R2, 0xff, RZ, 0xc0, !PT ;  /* 0x000000ff02007812 */ /* 0x000fe200078ec0ff */
[----:B------:R-:W-:-:S03]  /*ea50*/  IMAD.MOV.U32 R93, RZ, RZ, R92 ;  /* 0x000000ffff5d7224 */ /* 0x000fc600078e005c */
[----:B------:R-:W-:Y:S01]  /*ea60*/  PRMT R6, R0, 0x5410, R3 ;  /* 0x0000541000067816 */ /* 0x000fe20000000003 */
[----:B------:R-:W-:Y:S01]  /*ea70*/  HSET2.LE.AND R3, R21, R137, PT ;  /* 0x0000008915037233 */ /* 0x000fe20003803000 */
[----:B------:R-:W-:Y:S02]  /*ea80*/  IMAD.MOV.U32 R92, RZ, RZ, R25 ;  /* 0x000000ffff5c7224 */ /* 0x000fe400078e0019 */
[----:B------:R-:W-:Y:S02]  /*ea90*/  IMAD.MOV.U32 R25, RZ, RZ, R80 ;  /* 0x000000ffff197224 */ /* 0x000fe400078e0050 */
[----:B------:R-:W-:Y:S01]  /*eaa0*/  LOP3.LUT R24, R3, R93, RZ, 0xc0, !PT ;  /* 0x0000005d03187212 */ /* 0x000fe200078ec0ff */
[----:B------:R-:W-:Y:S02]  /*eab0*/  IMAD.MOV.U32 R93, RZ, RZ, R92 ;  /* 0x000000ffff5d7224 */ /* 0x000fe400078e005c */
[----:B------:R-:W-:Y:S02]  /*eac0*/  IMAD.MOV.U32 R92, RZ, RZ, R25 ;  /* 0x000000ffff5c7224 */ /* 0x000fe400078e0019 */
[----:B------:R-:W-:-:S02]  /*ead0*/  IMAD.MOV.U32 R91, RZ, RZ, R90 ;  /* 0x000000ffff5b7224 */ /* 0x000fc400078e005a */
[----:B------:R-:W-:Y:S01]  /*eae0*/  IMAD.MOV.U32 R90, RZ, RZ, R112 ;  /* 0x000000ffff5a7224 */ /* 0x000fe200078e0070 */
[----:B------:R-:W-:Y:S01]  /*eaf0*/  SHF.R.U32.HI R0, RZ, 0x10, R2 ;  /* 0x00000010ff007819 */ /* 0x000fe20000011602 */
[----:B------:R-:W-:Y:S02]  /*eb00*/  IMAD.MOV.U32 R46, RZ, RZ, R93 ;  /* 0x000000ffff2e7224 */ /* 0x000fe400078e005d */
[----:B------:R-:W-:Y:S02]  /*eb10*/  IMAD.MOV.U32 R93, RZ, RZ, R92 ;  /* 0x000000ffff5d7224 */ /* 0x000fe400078e005c */
[----:B------:R-:W-:Y:S02]  /*eb20*/  IMAD.MOV.U32 R92, RZ, RZ, R91 ;  /* 0x000000ffff5c7224 */ /* 0x000fe400078e005b */
[----:B------:R-:W-:Y:S01]  /*eb30*/  IMAD.MOV.U32 R91, RZ, RZ, R90 ;  /* 0x000000ffff5b7224 */ /* 0x000fe200078e005a */
[----:B------:R-:W-:Y:S01]  /*eb40*/  SHF.R.U32.HI R2, RZ, 0x18, R2 ;  /* 0x00000018ff027819 */ /* 0x000fe20000011602 */
[----:B------:R-:W-:Y:S01]  /*eb50*/  IMAD.MOV.U32 R90, RZ, RZ, R89 ;  /* 0x000000ffff5a7224 */ /* 0x000fe200078e0059 */
[----:B------:R-:W-:Y:S01]  /*eb60*/  LOP3.LUT R0, R0, 0xff, RZ, 0xc0, !PT ;  /* 0x000000ff00007812 */ /* 0x000fe200078ec0ff */
[----:B------:R-:W-:-:S04]  /*eb70*/  IMAD.WIDE.U32 R4, R46, -0x326172a9, RZ ;  /* 0xcd9e8d572e047825 */ /* 0x000fc800078e00ff */
[----:B------:R-:W-:Y:S02]  /*eb80*/  IMAD.MOV.U32 R89, RZ, RZ, R45 ;  /* 0x000000ffff597224 */ /* 0x000fe400078e002d */
[----:B------:R-:W-:Y:S02]  /*eb90*/  IMAD.MOV.U32 R46, RZ, RZ, R93 ;  /* 0x000000ffff2e7224 */ /* 0x000fe400078e005d */
[----:B------:R-:W-:Y:S02]  /*eba0*/  IMAD.MOV.U32 R45, RZ, RZ, R88 ;  /* 0x000000ffff2d7224 */ /* 0x000fe400078e0058 */
[----:B------:R-:W-:Y:S02]  /*ebb0*/  IMAD.MOV.U32 R93, RZ, RZ, R92 ;  /* 0x000000ffff5d7224 */ /* 0x000fe400078e005c */
[----:B------:R-:W-:Y:S02]  /*ebc0*/  IMAD.MOV.U32 R88, RZ, RZ, R87 ;  /* 0x000000ffff587224 */ /* 0x000fe400078e0057 */
[----:B------:R-:W-:Y:S01]  /*ebd0*/  IMAD.MOV.U32 R92, RZ, RZ, R91 ;  /* 0x000000ffff5c7224 */ /* 0x000fe200078e005b */
[----:B------:R-:W-:Y:S01]  /*ebe0*/  PRMT R13, R0, 0x5410, R2 ;  /* 0x00005410000d7816 */ /* 0x000fe20000000002 */
[----:B------:R-:W-:-:S02]  /*ebf0*/  IMAD.MOV.U32 R87, RZ, RZ, R86 ;  /* 0x000000ffff577224 */ /* 0x000fc400078e0056 */
[----:B------:R-:W-:Y:S01]  /*ec00*/  IMAD.MOV.U32 R91, RZ, RZ, R90 ;  /* 0x000000ffff5b7224 */ /* 0x000fe200078e005a */
[----:B------:R-:W-:Y:S01]  /*ec10*/  HSET2.LE.AND R2, R20, R137, PT ;  /* 0x0000008914027233 */ /* 0x000fe20003803000 */
        /* <DEDUP_REMOVED lines=10> */
[----:B------:R-:W-:Y:S01]  /*ecc0*/  LOP3.LUT R25, R2, R51, RZ, 0xc0, !PT ;  /* 0x0000003302197212 */ /* 0x000fe200078ec0ff */
[----:B------:R-:W-:-:S02]  /*ecd0*/  IMAD.MOV.U32 R83, RZ, RZ, R81 ;  /* 0x000000ffff537224 */ /* 0x000fc400078e0051 */
[----:B------:R-:W-:Y:S01]  /*ece0*/  IMAD.MOV.U32 R86, RZ, RZ, R30 ;  /* 0x000000ffff567224 */ /* 0x000fe200078e001e */
[----:B------:R-:W-:Y:S01]  /*ecf0*/  LOP3.LUT R2, R5, R46, RZ, 0x3c, !PT ;  /* 0x0000002e05027212 */ /* 0x000fe200078e3cff */
        /* <DEDUP_REMOVED lines=11> */
[----:B------:R-:W-:Y:S01]  /*edb0*/  IMAD.MOV.U32 R68, RZ, RZ, R71 ;  /* 0x000000ffff447224 */ /* 0x000fe200078e0047 */
[----:B------:R-:W2:Y:S01]  /*edc0*/  LDL.LU R248, [R1+0x1bc] ;  /* 0x0001bc0001f87983 */ /* 0x000ea20000300800 */
[----:B------:R-:W-:Y:S02]  /*edd0*/  IMAD.MOV.U32 R37, RZ, RZ, R83 ;  /* 0x000000ffff257224 */ /* 0x000fe400078e0053 */
[----:B------:R-:W-:Y:S02]  /*ede0*/  IMAD.MOV.U32 R71, RZ, RZ, R243 ;  /* 0x000000ffff477224 */ /* 0x000fe400078e00f3 */
[----:B------:R-:W-:Y:S01]  /*edf0*/  IMAD.MOV.U32 R83, RZ, RZ, R81 ;  /* 0x000000ffff537224 */ /* 0x000fe200078e0051 */
[----:B------:R-:W2:Y:S01]  /*ee00*/  LDL.LU R243, [R1+0x1b8] ;  /* 0x0001b80001f37983 */ /* 0x000ea20000300800 */
[----:B------:R-:W-:Y:S02]  /*ee10*/  IMAD.MOV.U32 R80, RZ, RZ, R50 ;  /* 0x000000ffff507224 */ /* 0x000fe400078e0032 */
[----:B------:R-:W-:Y:S01]  /*ee20*/  IMAD.MOV.U32 R81, RZ, RZ, R36 ;  /* 0x000000ffff517224 */ /* 0x000fe200078e0024 */
[----:B------:R1:W5:Y:S01]  /*ee30*/  LDL.LU R50, [R1+0x1b4] ;  /* 0x0001b40001327983 */ /* 0x0003620000300800 */
[----:B------:R-:W-:-:S02]  /*ee40*/  IMAD.MOV.U32 R36, RZ, RZ, R38 ;  /* 0x000000ffff247224 */ /* 0x000fc400078e0026 */
[----:B------:R-:W-:Y:S01]  /*ee50*/  IMAD.MOV.U32 R108, RZ, RZ, R94 ;  /* 0x000000ffff6c7224 */ /* 0x000fe200078e005e */
[----:B------:R1:W5:Y:S01]  /*ee60*/  LDL.LU R51, [R1+0x1b0] ;  /* 0x0001b00001337983 */ /* 0x0003620000300800 */
[----:B------:R-:W-:Y:S02]  /*ee70*/  IMAD.MOV.U32 R109, RZ, RZ, R46 ;  /* 0x000000ffff6d7224 */ /* 0x000fe400078e002e */
[----:B------:R-:W-:Y:S02]  /*ee80*/  IMAD.MOV.U32 R38, RZ, RZ, R49 ;  /* 0x000000ffff267224 */ /* 0x000fe400078e0031 */
[----:B------:R-:W-:Y:S01]  /*ee90*/  IMAD.MOV.U32 R94, RZ, RZ, R70 ;  /* 0x000000ffff5e7224 */ /* 0x000fe200078e0046 */
[----:B------:R1:W5:Y:S01]  /*eea0*/  LDL.LU R49, [R1+0x1ac] ;  /* 0x0001ac0001317983 */ /* 0x0003620000300800 */
[----:B------:R-:W-:Y:S02]  /*eeb0*/  IMAD.MOV.U32 R46, RZ, RZ, R69 ;  /* 0x000000ffff2e7224 */ /* 0x000fe400078e0045 */
[----:B------:R-:W-:-:S02]  /*eec0*/  IMAD.MOV.U32 R69, RZ, RZ, R71 ;  /* 0x000000ffff457224 */ /* 0x000fc400078e0047 */
[----:B------:R-:W-:Y:S02]  /*eed0*/  IMAD.MOV.U32 R70, RZ, RZ, R48 ;  /* 0x000000ffff467224 */ /* 0x000fe400078e0030 */
[----:B------:R1:W5:Y:S01]  /*eee0*/  LDL.LU R48, [R1+0x1a8] ;  /* 0x0001a80001307983 */ /* 0x0003620000300800 */
[----:B------:R-:W-:-:S03]  /*eef0*/  IMAD.MOV.U32 R71, RZ, RZ, R173 ;  /* 0x000000ffff477224 */ /* 0x000fc600078e00ad */
[----:B------:R-:W2:Y:S01]  /*ef00*/  LDL.LU R173, [R1+0x1a4] ;  /* 0x0001a40001ad7983 */ /* 0x000ea20000300800 */
[----:B------:R-:W-:Y:S02]  /*ef10*/  IMAD.MOV.U32 R43, RZ, RZ, R93 ;  /* 0x000000ffff2b7224 */ /* 0x000fe400078e005d */
[----:B------:R-:W-:-:S04]  /*ef20*/  IMAD.MOV.U32 R93, RZ, RZ, R89 ;  /* 0x000000ffff5d7224 */ /* 0x000fc800078e0059 */
[----:B------:R-:W-:Y:S02]  /*ef30*/  IMAD.MOV.U32 R110, RZ, RZ, R93 ;  /* 0x000000ffff6e7224 */ /* 0x000fe400078e005d */
[----:B------:R-:W-:Y:S02]  /*ef40*/  IMAD.MOV.U32 R93, RZ, RZ, R176 ;  /* 0x000000ffff5d7224 */ /* 0x000fe400078e00b0 */
[----:B------:R-:W3:Y:S01]  /*ef50*/  LDL.LU R176, [R1+0x1a0] ;  /* 0x0001a00001b07983 */ /* 0x000ee20000300800 */
[----:B------:R-:W-:Y:S01]  /*ef60*/  @!P1 HFMA2.BF16_V2 R111, -RZ.H0_H0, RZ.H0_H0, -R136.H1_H1 ;  /* 0x200000ffff6f9231 */ /* 0x000fe20000360988 */
[----:B------:R-:W-:Y:S02]  /*ef70*/  IMAD.MOV.U32 R95, RZ, RZ, R92 ;  /* 0x000000ffff5f7224 */ /* 0x000fe400078e005c */
[----:B------:R-:W-:Y:S01]  /*ef80*/  IMAD.MOV.U32 R92, RZ, RZ, R45 ;  /* 0x000000ffff5c7224 */ /* 0x000fe200078e002d */
[----:B------:R-:W-:Y:S01]  /*ef90*/  @P1 PRMT R200, R136, 0x7632, R200 ;  /* 0x0000763288c81816 */ /* 0x000fe200000000c8 */
[----:B------:R-:W-:Y:S01]  /*efa0*/  IMAD.MOV.U32 R91, RZ, RZ, R88 ;  /* 0x000000ffff5b7224 */ /* 0x000fe200078e0058 */
[----:B------:R-:W-:Y:S01]  /*efb0*/  @!P1 PRMT R200, R111, 0x5410, RZ ;  /* 0x000054106fc89816 */ /* 0x000fe200000000ff */
[----:B------:R-:W-:-:S02]  /*efc0*/  IMAD.MOV.U32 R111, RZ, RZ, R92 ;  /* 0x000000ffff6f7224 */ /* 0x000fc400078e005c */
[----:B------:R-:W-:Y:S02]  /*efd0*/  IMAD.MOV.U32 R104, RZ, RZ, R91 ;  /* 0x000000ffff687224 */ /* 0x000fe400078e005b */
[----:B------:R-:W-:Y:S02]  /*efe0*/  IMAD.MOV.U32 R92, RZ, RZ, R174 ;  /* 0x000000ffff5c7224 */ /* 0x000fe400078e00ae */
[----:B------:R-:W3:Y:S01]  /*eff0*/  LDL.LU R174, [R1+0x19c] ;  /* 0x00019c0001ae7983 */ /* 0x000ee20000300800 */
[----:B------:R-:W-:-:S03]  /*f000*/  IMAD.MOV.U32 R91, RZ, RZ, R175 ;  /* 0x000000ffff5b7224 */ /* 0x000fc600078e00af */
[----:B------:R-:W4:Y:S01]  /*f010*/  LDL.LU R175, [R1+0x198] ;  /* 0x0001980001af7983 */ /* 0x000f220000300800 */
[--C-:B------:R-:W-:Y:S01]  /*f020*/  HSET2.LE.AND R0, R11, R137.reuse, PT ;  /* 0x000000890b007233 */ /* 0x100fe20003803000 */
[----:B------:R-:W-:Y:S02]  /*f030*/  IMAD.MOV.U32 R90, RZ, RZ, R87 ;  /* 0x000000ffff5a7224 */ /* 0x000fe400078e0057 */
[----:B------:R-:W-:Y:S02]  /*f040*/  IMAD.MOV.U32 R87, RZ, RZ, R84 ;  /* 0x000000ffff577224 */ /* 0x000fe400078e0054 */
[----:B------:R-:W-:Y:S01]  /*f050*/  LOP3.LUT R34, R0, R63, RZ, 0xc0, !PT ;  /* 0x0000003f00227212 */ /* 0x000fe200078ec0ff */
[----:B------:R-:W-:Y:S01]  /*f060*/  IMAD.MOV.U32 R89, RZ, RZ, R86 ;  /* 0x000000ffff597224 */ /* 0x000fe200078e0056 */
[----:B------:R-:W-:Y:S01]  /*f070*/  HSET2.LE.AND R0, R9, R137, PT ;  /* 0x0000008909007233 */ /* 0x000fe20003803000 */
[----:B------:R-:W-:Y:S02]  /*f080*/  IMAD.MOV.U32 R84, RZ, RZ, R82 ;  /* 0x000000ffff547224 */ /* 0x000fe400078e0052 */
[----:B------:R-:W-:-:S02]  /*f090*/  IMAD.MOV.U32 R86, RZ, RZ, R37 ;  /* 0x000000ffff567224 */ /* 0x000fc400078e0025 */
[----:B------:R-:W-:Y:S02]  /*f0a0*/  IMAD.MOV.U32 R82, RZ, RZ, R36 ;  /* 0x000000ffff527224 */ /* 0x000fe400078e0024 */
[----:B------:R-:W-:Y:S01]  /*f0b0*/  IMAD.WIDE.U32 R36, R2, -0x2daee0ad, RZ ;  /* 0xd2511f5302247825 */ /* 0x000fe200078e00ff */
[----:B------:R-:W-:Y:S01]  /*f0c0*/  LOP3.LUT R35, R0, R74, RZ, 0xc0, !PT ;  /* 0x0000004a00237212 */ /* 0x000fe200078ec0ff */
[----:B------:R-:W-:-:S03]  /*f0d0*/  HSET2.LE.AND R2, R12, R137, PT ;  /* 0x000000890c027233 */ /* 0x000fc60003803000 */
[----:B------:R-:W-:Y:S01]  /*f0e0*/  LOP3.LUT R0, R37, UR17, R190, 0x96, !PT ;  /* 0x0000001125007c12 */ /* 0x000fe2000f8e96be */
[----:B------:R-:W-:Y:S01]  /*f0f0*/  @!P3 HFMA2.BF16_V2 R115, -RZ.H0_H0, RZ.H0_H0, -R142.H0_H0 ;  /* 0x200000ffff73b231 */ /* 0x000fe2000034098e */
[----:B------:R-:W-:Y:S02]  /*f100*/  IMAD.MOV.U32 R45, RZ, RZ, R30 ;  /* 0x000000ffff2d7224 */ /* 0x000fe400078e001e */
[----:B------:R-:W-:Y:S02]  /*f110*/  IMAD.MOV.U32 R88, RZ, RZ, R85 ;  /* 0x000000ffff587224 */ /* 0x000fe400078e0055 */
[----:B------:R-:W-:Y:S01]  /*f120*/  IMAD.WIDE.U32 R30, R0, -0x326172a9, RZ ;  /* 0xcd9e8d57001e7825 */ /* 0x000fe200078e00ff */
[----:B------:R-:W-:Y:S01]  /*f130*/  LOP3.LUT R32, R2, R32, RZ, 0xc0, !PT ;  /* 0x0000002002207212 */ /* 0x000fe200078ec0ff */
[--C-:B------:R-:W-:Y:S02]  /*f140*/  HSET2.LE.AND R0, R10, R137.reuse, PT ;  /* 0x000000890a007233 */ /* 0x100fe40003803000 */
[----:B------:R-:W-:Y:S01]  /*f150*/  IMAD.MOV.U32 R85, RZ, RZ, R83 ;  /* 0x000000ffff557224 */ /* 0x000fe200078e0053 */
[----:B------:R-:W-:Y:S01]  /*f160*/  PRMT R138, R143, 0x5410, R142 ;  /* 0x000054108f8a7816 */ /* 0x000fe2000000008e */
[----:B------:R-:W-:Y:S01]  /*f170*/  IMAD.MOV.U32 R83, RZ, RZ, R81 ;  /* 0x000000ffff537224 */ /* 0x000fe200078e0051 */
[--C-:B------:R-:W-:Y:S01]  /*f180*/  HSET2.LE.AND R3, R8, R137.reuse, PT ;  /* 0x0000008908037233 */ /* 0x100fe20003803000 */
[----:B------:R-:W-:Y:S01]  /*f190*/  IMAD.MOV.U32 R81, RZ, RZ, R38 ;  /* 0x000000ffff517224 */ /* 0x000fe200078e0026 */
[----:B------:R-:W-:Y:S01]  /*f1a0*/  HSET2.LE.AND R2, R7, R137, PT ;  /* 0x0000008907027233 */ /* 0x000fe20003803000 */
[----:B------:R-:W-:Y:S01]  /*f1b0*/  @!P3 PRMT R142, R115, 0x5410, RZ ;  /* 0x00005410738eb816 */ /* 0x000fe200000000ff */
[----:B------:R-:W-:Y:S01]  /*f1c0*/  IMAD.MOV.U32 R115, RZ, RZ, R95 ;  /* 0x000000ffff737224 */ /* 0x000fe200078e005f */
[----:B------:R-:W-:-:S02]  /*f1d0*/  LOP3.LUT R5, R15, UR18, R4, 0x96, !PT ;  /* 0x000000120f057c12 */ /* 0x000fc4000f8e9604 */
[----:B------:R-:W-:Y:S01]  /*f1e0*/  LOP3.LUT R38, R23, UR18, R4, 0x96, !PT ;  /* 0x0000001217267c12 */ /* 0x000fe2000f8e9604 */
[----:B------:R-:W-:Y:S01]  /*f1f0*/  IMAD.MOV.U32 R95, RZ, RZ, R75 ;  /* 0x000000ffff5f7224 */ /* 0x000fe200078e004b */
[----:B------:R-:W-:Y:S01]  /*f200*/  LOP3.LUT R4, R31, UR16, R14, 0x96, !PT ;  /* 0x000000101f047c12 */ /* 0x000fe2000f8e960e */
[----:B------:R-:W-:Y:S01]  /*f210*/  IMAD.MOV.U32 R72, RZ, RZ, R93 ;  /* 0x000000ffff487224 */ /* 0x000fe200078e005d */
[----:B------:R-:W-:Y:S01]  /*f220*/  LOP3.LUT R33, R0, R252, RZ, 0xc0, !PT ;  /* 0x000000fc00217212 */ /* 0x000fe200078ec0ff */
[----:B------:R-:W-:Y:S01]  /*f230*/  IMAD.MOV.U32 R75, RZ, RZ, R100 ;  /* 0x000000ffff4b7224 */ /* 0x000fe200078e0064 */
[----:B------:R-:W-:Y:S01]  /*f240*/  LOP3.LUT R100, R3, R65, RZ, 0xc0, !PT ;  /* 0x0000004103647212 */ /* 0x000fe200078ec0ff */
[----:B------:R-:W-:Y:S01]  /*f250*/  IMAD.MOV.U32 R93, RZ, RZ, R101 ;  /* 0x000000ffff5d7224 */ /* 0x000fe200078e0065 */
[----:B------:R-:W-:Y:S01]  /*f260*/  LOP3.LUT R101, R2, R59, RZ, 0xc0, !PT ;  /* 0x0000003b02657212 */ /* 0x000fe200078ec0ff */
[----:B------:R-:W-:Y:S01]  /*f270*/  HSET2.LE.AND R0, R6, R137, PT ;  /* 0x0000008906007233 */ /* 0x000fe20003803000 */
[----:B------:R-:W-:-:S04]  /*f280*/  IMAD.WIDE.U32 R2, R5, -0x2daee0ad, RZ ;  /* 0xd2511f5305027825 */ /* 0x000fc800078e00ff */
[----:B------:R-:W-:Y:S01]  /*f290*/  IMAD.WIDE.U32 R4, R4, -0x2daee0ad, RZ ;  /* 0xd2511f5304047825 */ /* 0x000fe200078e00ff */
[----:B------:R-:W-:-:S03]  /*f2a0*/  LOP3.LUT R3, R3, UR15, R36, 0x96, !PT ;  /* 0x0000000f03037c12 */ /* 0x000fc6000f8e9624 */
[----:B------:R-:W-:Y:S02]  /*f2b0*/  IMAD.MOV.U32 R74, RZ, RZ, R91 ;  /* 0x000000ffff4a7224 */ /* 0x000fe400078e005b */
[----:B------:R-:W-:Y:S01]  /*f2c0*/  IMAD.MOV.U32 R91, RZ, RZ, R102 ;  /* 0x000000ffff5b7224 */ /* 0x000fe200078e0066 */
[----:B------:R-:W-:Y:S02]  /*f2d0*/  LOP3.LUT R102, R0, R39, RZ, 0xc0, !PT ;  /* 0x0000002700667212 */ /* 0x000fe400078ec0ff */
        /* <DEDUP_REMOVED lines=8> */
[----:B------:R-:W-:Y:S01]  /*f360*/  LOP3.LUT R2, R21, UR6, R2, 0x96, !PT ;  /* 0x0000000615027c12 */ /* 0x000fe2000f8e9602 */
[----:B------:R-:W-:Y:S02]  /*f370*/  IMAD.MOV.U32 R105, RZ, RZ, R90 ;  /* 0x000000ffff697224 */ /* 0x000fe400078e005a */
[----:B------:R-:W-:Y:S01]  /*f380*/  IMAD.WIDE.U32 R4, R3, -0x326172a9, RZ ;  /* 0xcd9e8d5703047825 */ /* 0x000fe200078e00ff */
[----:B------:R-:W-:-:S03]  /*f390*/  HSET2.LE.AND R0, R13, R137, PT ;  /* 0x000000890d007233 */ /* 0x000fc60003803000 */
[----:B------:R-:W-:Y:S02]  /*f3a0*/  IMAD.MOV.U32 R90, RZ, RZ, R84 ;  /* 0x000000ffff5a7224 */ /* 0x000fe400078e0054 */
[----:B------:R-:W-:Y:S01]  /*f3b0*/  IMAD.WIDE.U32 R2, R2, -0x326172a9, RZ ;  /* 0xcd9e8d5702027825 */ /* 0x000fe200078e00ff */
[----:B------:R-:W-:-:S03]  /*f3c0*/  LOP3.LUT R21, R5, UR8, R6, 0x96, !PT ;  /* 0x0000000805157c12 */ /* 0x000fc6000f8e9606 */
[----:B------:R-:W-:Y:S01]  /*f3d0*/  IMAD.MOV.U32 R73, RZ, RZ, R92 ;  /* 0x000000ffff497224 */ /* 0x000fe200078e005c */
[----:B------:R-:W-:Y:S01]  /*f3e0*/  SHF.R.U32.HI R5, RZ, 0x10, R2 ;  /* 0x00000010ff057819 */ /* 0x000fe20000011602 */
[----:B------:R-:W-:Y:S01]  /*f3f0*/  IMAD.MOV.U32 R92, RZ, RZ, R90 ;  /* 0x000000ffff5c7224 */ /* 0x000fe200078e005a */
[----:B------:R-:W-:Y:S01]  /*f400*/  @!P4 HFMA2.BF16_V2 R114, -RZ.H0_H0, RZ.H0_H0, -R145.H0_H0 ;  /* 0x200000ffff72c231 */ /* 0x000fe20000340991 */
[----:B------:R-:W-:Y:S01]  /*f410*/  IMAD.MOV.U32 R90, RZ, RZ, R103 ;  /* 0x000000ffff5a7224 */ /* 0x000fe200078e0067 */
[----:B------:R-:W-:Y:S02]  /*f420*/  LOP3.LUT R103, R0, R42, RZ, 0xc0, !PT ;  /* 0x0000002a00677212 */ /* 0x000fe400078ec0ff */
[----:B------:R-:W-:Y:S02]  /*f430*/  LOP3.LUT R0, R3, UR13, R4, 0x96, !PT ;  /* 0x0000000d03007c12 */ /* 0x000fe4000f8e9604 */
[C---:B------:R-:W-:Y:S02]  /*f440*/  LOP3.LUT R3, R2.reuse, 0xffff, RZ, 0xc0, !PT ;  /* 0x0000ffff02037812 */ /* 0x040fe400078ec0ff */
[----:B------:R-:W-:-:S02]  /*f450*/  LOP3.LUT R6, R2, 0xff, RZ, 0xc0, !PT ;  /* 0x000000ff02067812 */ /* 0x000fc400078ec0ff */
[----:B------:R-:W-:Y:S02]  /*f460*/  SHF.R.U32.HI R4, RZ, 0x18, R2 ;  /* 0x00000018ff047819 */ /* 0x000fe40000011602 */
[----:B------:R-:W-:Y:S02]  /*f470*/  LOP3.LUT R2, R5, 0xff, RZ, 0xc0, !PT ;  /* 0x000000ff05027812 */ /* 0x000fe400078ec0ff */
[----:B------:R-:W-:Y:S02]  /*f480*/  PRMT R132, R145, 0x5410, R144 ;  /* 0x0000541091847816 */ /* 0x000fe40000000090 */
[----:B------:R-:W-:Y:S01]  /*f490*/  @!P4 PRMT R145, R114, 0x5410, RZ ;  /* 0x000054107291c816 */ /* 0x000fe200000000ff */
[----:B------:R-:W-:Y:S01]  /*f4a0*/  IMAD.MOV.U32 R114, RZ, RZ, R43 ;  /* 0x000000ffff727224 */ /* 0x000fe200078e002b */
[----:B------:R-:W-:Y:S01]  /*f4b0*/  SHF.R.U32.HI R3, RZ, 0x8, R3 ;  /* 0x00000008ff037819 */ /* 0x000fe20000011603 */
[----:B------:R-:W-:Y:S01]  /*f4c0*/  IMAD.MOV.U32 R43, RZ, RZ, R76 ;  /* 0x000000ffff2b7224 */ /* 0x000fe200078e004c */
[----:B------:R-:W-:Y:S01]  /*f4d0*/  PRMT R5, R2, 0x5410, R4 ;  /* 0x0000541002057816 */ /* 0x000fe20000000004 */
[----:B------:R-:W-:Y:S01]  /*f4e0*/  IMAD.MOV.U32 R57, RZ, RZ, R77 ;  /* 0x000000ffff397224 */ /* 0x000fe200078e004d */
[----:B------:R-:W-:Y:S01]  /*f4f0*/  LOP3.LUT R2, R0, 0xffff, RZ, 0xc0, !PT ;  /* 0x0000ffff00027812 */ /* 0x000fe200078ec0ff */
[----:B------:R-:W-:-:S02]  /*f500*/  IMAD.MOV.U32 R76, RZ, RZ, R188 ;  /* 0x000000ffff4c7224 */ /* 0x000fc400078e00bc */
[----:B------:R-:W-:Y:S01]  /*f510*/  IMAD.MOV.U32 R96, RZ, RZ, R78 ;  /* 0x000000ffff607224 */ /* 0x000fe200078e004e */
[----:B------:R1:W5:Y:S01]  /*f520*/  LDL.LU R188, [R1+0x194] ;  /* 0x0001940001bc7983 */ /* 0x0003620000300800 */
[----:B------:R-:W-:Y:S01]  /*f530*/  IMAD.MOV.U32 R77, RZ, RZ, R186 ;  /* 0x000000ffff4d7224 */ /* 0x000fe200078e00ba */
[----:B------:R-:W-:Y:S01]  /*f540*/  PRMT R6, R6, 0x5410, R3 ;  /* 0x0000541006067816 */ /* 0x000fe20000000003 */
[----:B------:R-:W-:Y:S01]  /*f550*/  IMAD.MOV.U32 R98, RZ, RZ, R79 ;  /* 0x000000ffff627224 */ /* 0x000fe200078e004f */
[----:B------:R1:W5:Y:S01]  /*f560*/  LDL.LU R186, [R1+0x190] ;  /* 0x0001900001ba7983 */ /* 0x0003620000300800 */
[----:B------:R-:W-:Y:S01]  /*f570*/  IMAD.MOV.U32 R78, RZ, RZ, R185 ;  /* 0x000000ffff4e7224 */ /* 0x000fe200078e00b9 */
[----:B------:R-:W-:Y:S01]  /*f580*/  SHF.R.U32.HI R3, RZ, 0x8, R2 ;  /* 0x00000008ff037819 */ /* 0x000fe20000011602 */
[----:B------:R-:W-:Y:S01]  /*f590*/  IMAD.MOV.U32 R107, RZ, RZ, R45 ;  /* 0x000000ffff6b7224 */ /* 0x000fe200078e002d */
[----:B------:R1:W5:Y:S01]  /*f5a0*/  LDL.LU R185, [R1+0x18c] ;  /* 0x00018c0001b97983 */ /* 0x0003620000300800 */
[----:B------:R-:W-:-:S02]  /*f5b0*/  IMAD.MOV.U32 R97, RZ, RZ, R80 ;  /* 0x000000ffff617224 */ /* 0x000fc400078e0050 */
[----:B------:R-:W-:Y:S01]  /*f5c0*/  IMAD.MOV.U32 R79, RZ, RZ, R184 ;  /* 0x000000ffff4f7224 */ /* 0x000fe200078e00b8 */
[----:B------:R-:W-:Y:S01]  /*f5d0*/  LOP3.LUT R2, R0, 0xff, RZ, 0xc0, !PT ;  /* 0x000000ff00027812 */ /* 0x000fe200078ec0ff */
[----:B------:R-:W-:Y:S01]  /*f5e0*/  IMAD.MOV.U32 R106, RZ, RZ, R89 ;  /* 0x000000ffff6a7224 */ /* 0x000fe200078e0059 */
[----:B------:R1:W5:Y:S01]  /*f5f0*/  LDL.LU R184, [R1+0x188] ;  /* 0x0001880001b87983 */ /* 0x0003620000300800 */
[----:B------:R-:W-:Y:S02]  /*f600*/  IMAD.MOV.U32 R45, RZ, RZ, R81 ;  /* 0x000000ffff2d7224 */ /* 0x000fe400078e0051 */
[----:B------:R-:W-:Y:S02]  /*f610*/  IMAD.MOV.U32 R80, RZ, RZ, R183 ;  /* 0x000000ffff507224 */ /* 0x000fe400078e00b7 */
[----:B------:R-:W-:Y:S01]  /*f620*/  IMAD.MOV.U32 R228, RZ, RZ, R88 ;  /* 0x000000ffffe47224 */ /* 0x000fe200078e0058 */
[----:B------:R1:W5:Y:S01]  /*f630*/  LDL.LU R183, [R1+0x184] ;  /* 0x0001840001b77983 */ /* 0x0003620000300800 */
[----:B------:R-:W-:-:S02]  /*f640*/  IMAD.MOV.U32 R89, RZ, RZ, R82 ;  /* 0x000000ffff597224 */ /* 0x000fc400078e0052 */
[----:B------:R-:W-:Y:S02]  /*f650*/  IMAD.MOV.U32 R81, RZ, RZ, R182 ;  /* 0x000000ffff517224 */ /* 0x000fe400078e00b6 */
[----:B------:R-:W-:Y:S01]  /*f660*/  IMAD.MOV.U32 R88, RZ, RZ, R83 ;  /* 0x000000ffff587224 */ /* 0x000fe200078e0053 */
[----:B------:R1:W5:Y:S01]  /*f670*/  LDL.LU R182, [R1+0x180] ;  /* 0x0001800001b67983 */ /* 0x0003620000300800 */
[----:B------:R-:W-:Y:S02]  /*f680*/  IMAD.MOV.U32 R82, RZ, RZ, R181 ;  /* 0x000000ffff527224 */ /* 0x000fe400078e00b5 */
        /* <DEDUP_REMOVED lines=12> */
[----:B------:R1:W5:Y:S01]  /*f750*/  LDL.LU R178, [R1+0x170] ;  /* 0x0001700001b27983 */ /* 0x0003620000300800 */
[----:B------:R-:W-:Y:S01]  /*f760*/  IMAD.MOV.U32 R87, RZ, RZ, R172 ;  /* 0x000000ffff577224 */ /* 0x000fe200078e00ac */
[----:B------:R-:W-:Y:S02]  /*f770*/  SHF.R.U32.HI R2, RZ, 0x18, R0 ;  /* 0x00000018ff027819 */ /* 0x000fe40000011600 */
[----:B------:R1:W5:Y:S01]  /*f780*/  LDL.LU R177, [R1+0x16c] ;  /* 0x00016c0001b17983 */ /* 0x0003620000300800 */
[----:B------:R-:W-:-:S03]  /*f790*/  LOP3.LUT R0, R3, 0xff, RZ, 0xc0, !PT ;  /* 0x000000ff03007812 */ /* 0x000fc600078ec0ff */
[----:B------:R1:W5:Y:S01]  /*f7a0*/  LDL.LU R172, [R1+0x168] ;  /* 0x0001680001ac7983 */ /* 0x0003620000300800 */
[----:B------:R-:W-:Y:S01]  /*f7b0*/  PRMT R12, R0, 0x5410, R2 ;  /* 0x00005410000c7816 */ /* 0x000fe20000000002 */
[--C-:B------:R-:W-:Y:S02]  /*f7c0*/  HSET2.LE.AND R0, R6, R137.reuse, PT ;  /* 0x0000008906007233 */ /* 0x100fe40003803000 */
[--C-:B------:R-:W-:Y:S02]  /*f7d0*/  HSET2.LE.AND R2, R5, R137.reuse, PT ;  /* 0x0000008905027233 */ /* 0x100fe40003803000 */
[--C-:B------:R-:W-:Y:S01]  /*f7e0*/  HSET2.LE.AND R3, R4, R137.reuse, PT ;  /* 0x0000008904037233 */ /* 0x100fe20003803000 */
[----:B------:R-:W-:Y:S01]  /*f7f0*/  LOP3.LUT R6, R0, R41, RZ, 0xc0, !PT ;  /* 0x0000002900067212 */ /* 0x000fe200078ec0ff */
[----:B------:R-:W-:Y:S01]  /*f800*/  HSET2.LE.AND R0, R12, R137, PT ;  /* 0x000000890c007233 */ /* 0x000fe20003803000 */
[----:B------:R-:W-:Y:S02]  /*f810*/  LOP3.LUT R7, R2, R40, RZ, 0xc0, !PT ;  /* 0x0000002802077212 */ /* 0x000fe400078ec0ff */
[----:B------:R-:W-:-:S02]  /*f820*/  LOP3.LUT R4, R3, R56, RZ, 0xc0, !PT ;  /* 0x0000003803047212 */ /* 0x000fc400078ec0ff */
[----:B------:R-:W-:Y:S01]  /*f830*/  LOP3.LUT R5, R0, R47, RZ, 0xc0, !PT ;  /* 0x0000002f00057212 */ /* 0x000fe200078ec0ff */
        /* <DEDUP_REMOVED lines=11> */
[----:B------:R-:W-:Y:S01]  /*f8f0*/  IMAD.MOV.U32 R59, RZ, RZ, R88 ;  /* 0x000000ffff3b7224 */ /* 0x000fe200078e0058 */
[----:B--2---:R-:W2:Y:S04]  /*f900*/  LDSM.16.MT88.4 R8, [R173+0x6000] ;  /* 0x00600000ad08783b */ /* 0x004ea80000004200 */
[----:B---3--:R-:W-:Y:S01]  /*f910*/  LDSM.16.MT88.4 R12, [R174+0x6000] ;  /* 0x00600000ae0c783b */ /* 0x008fe20000004200 */
[-C--:B--2---:R-:W-:Y:S08]  /*f920*/  HMMA.16816.F32.BF16 R96, R16, R8.reuse, R84 ;  /* 0x000000081060723c */ /* 0x084ff00000041854 */
[C---:B------:R-:W-:Y:S08]  /*f930*/  HMMA.16816.F32.BF16 R92, R4.reuse, R8, R124 ;  /* 0x00000008045c723c */ /* 0x040ff0000004187c */
[-C--:B------:R-:W-:Y:S08]  /*f940*/  HMMA.16816.F32.BF16 R88, R4, R10.reuse, R128 ;  /* 0x0000000a0458723c */ /* 0x080ff00000041880 */
[----:B------:R-:W-:Y:S01]  /*f950*/  HMMA.16816.F32.BF16 R84, R16, R10, R80 ;  /* 0x0000000a1054723c */ /* 0x000fe20000041850 */
[----:B------:R-:W2:Y:S01]  /*f960*/  LDSM.16.MT88.4 R8, [R176+0x6000] ;  /* 0x00600000b008783b */ /* 0x000ea20000004200 */
[----:B------:R-:W-:-:S02]  /*f970*/  IMAD.MOV.U32 R67, RZ, RZ, R57 ;  /* 0x000000ffff437224 */ /* 0x000fc400078e0039 */
[----:B------:R-:W-:-:S04]  /*f980*/  IMAD.MOV.U32 R63, RZ, RZ, R46 ;  /* 0x000000ffff3f7224 */ /* 0x000fc800078e002e */
[-C--:B--2---:R-:W-:Y:S08]  /*f990*/  HMMA.16816.F32.BF16 R80, R16, R8.reuse, R76 ;  /* 0x000000081050723c */ /* 0x084ff0000004184c */
[C---:B------:R-:W-:Y:S08]  /*f9a0*/  HMMA.16816.F32.BF16 R76, R4.reuse, R8, R244 ;  /* 0x00000008044c723c */ /* 0x040ff000000418f4 */
[-C--:B------:R-:W-:Y:S08]  /*f9b0*/  HMMA.16816.F32.BF16 R72, R4, R10.reuse, R72 ;  /* 0x0000000a0448723c */ /* 0x080ff00000041848 */
[----:B------:R-:W-:Y:S01]  /*f9c0*/  HMMA.16816.F32.BF16 R68, R16, R10, R68 ;  /* 0x0000000a1044723c */ /* 0x000fe20000041844 */
[----:B----4-:R-:W2:Y:S01]  /*f9d0*/  LDSM.16.MT88.4 R8, [R175+0x6000] ;  /* 0x00600000af08783b */ /* 0x010ea20000004200 */
[----:B------:R-:W-:-:S02]  /*f9e0*/  IMAD.MOV.U32 R57, RZ, RZ, R45 ;  /* 0x000000ffff397224 */ /* 0x000fc400078e002d */
[----:B------:R-:W-:-:S04]  /*f9f0*/  IMAD.WIDE.U32 R2, R21, -0x2daee0ad, RZ ;  /* 0xd2511f5315027825 */ /* 0x000fc800078e00ff */
[----:B------:R-:W-:Y:S01]  /*fa00*/  HMMA.16816.F32.BF16 R60, R4, R12, R60 ;  /* 0x0000000c043c723c */ /* 0x000fe2000004183c */
[----:B------:R-:W-:Y:S02]  /*fa10*/  LOP3.LUT R0, R3, UR14, R20, 0x96, !PT ;  /* 0x0000000e03007c12 */ /* 0x000fe4000f8e9614 */
[----:B------:R-:W-:-:S05]  /*fa20*/  LOP3.LUT R3, R2, 0xffff, RZ, 0xc0, !PT ;  /* 0x0000ffff02037812 */ /* 0x000fca00078ec0ff */
[C---:B------:R-:W-:Y:S01]  /*fa30*/  HMMA.16816.F32.BF16 R56, R4.reuse, R14, R56 ;  /* 0x0000000e0438723c */ /* 0x040fe20000041838 */
[----:B------:R-:W-:Y:S02]  /*fa40*/  SHF.R.U32.HI R3, RZ, 0x8, R3 ;  /* 0x00000008ff037819 */ /* 0x000fe40000011603 */
[----:B------:R-:W-:Y:S02]  /*fa50*/  LOP3.LUT R31, R31, UR16, R22, 0x96, !PT ;  /* 0x000000101f1f7c12 */ /* 0x000fe4000f8e9616 */
[----:B------:R-:W-:Y:S03]  /*fa60*/  LDSM.16.MT88.4 R20, [R175+0x6800] ;  /* 0x00680000af14783b */ /* 0x000fe60000004200 */
[C---:B--2---:R-:W-:Y:S08]  /*fa70*/  HMMA.16816.F32.BF16 R44, R4.reuse, R8, R40 ;  /* 0x00000008042c723c */ /* 0x044ff00000041828 */
[----:B------:R-:W-:Y:S07]  /*fa80*/  HMMA.16816.F32.BF16 R40, R4, R10, R64 ;  /* 0x0000000a0428723c */ /* 0x000fee0000041840 */
[----:B------:R-:W-:-:S02]  /*fa90*/  SHF.R.U32.HI R5, RZ, 0x10, R2 ;  /* 0x00000010ff057819 */ /* 0x000fc40000011602 */
[----:B------:R-:W-:Y:S02]  /*faa0*/  LOP3.LUT R6, R2, 0xff, RZ, 0xc0, !PT ;  /* 0x000000ff02067812 */ /* 0x000fe400078ec0ff */
[----:B------:R-:W-:Y:S02]  /*fab0*/  SHF.R.U32.HI R4, RZ, 0x18, R2 ;  /* 0x00000018ff047819 */ /* 0x000fe40000011602 */
[----:B------:R-:W-:Y:S01]  /*fac0*/  LOP3.LUT R2, R5, 0xff, RZ, 0xc0, !PT ;  /* 0x000000ff05027812 */ /* 0x000fe200078ec0ff */
[----:B------:R-:W-:Y:S01]  /*fad0*/  HMMA.16816.F32.BF16 R108, R16, R8, R108 ;  /* 0x00000008106c723c */ /* 0x000fe2000004186c */
[----:B------:R-:W-:Y:S02]  /*fae0*/  PRMT R7, R6, 0x5410, R3 ;  /* 0x0000541006077816 */ /* 0x000fe40000000003 */
[----:B------:R-:W-:-:S04]  /*faf0*/  SHF.R.U32.HI R3, RZ, 0x10, R0 ;  /* 0x00000010ff037819 */ /* 0x000fc80000011600 */
[----:B------:R-:W-:Y:S02]  /*fb00*/  PRMT R8, R2, 0x5410, R4 ;  /* 0x0000541002087816 */ /* 0x000fe40000000004 */
[C---:B------:R-:W-:Y:S02]  /*fb10*/  LOP3.LUT R2, R0.reuse, 0xffff, RZ, 0xc0, !PT ;  /* 0x0000ffff00027812 */ /* 0x040fe400078ec0ff */
[----:B------:R-:W-:Y:S02]  /*fb20*/  LOP3.LUT R6, R0, 0xff, RZ, 0xc0, !PT ;  /* 0x000000ff00067812 */ /* 0x000fe400078ec0ff */
[----:B------:R-:W-:Y:S01]  /*fb30*/  SHF.R.U32.HI R5, RZ, 0x18, R0 ;  /* 0x00000018ff057819 */ /* 0x000fe20000011600 */
[----:B------:R-:W-:Y:S01]  /*fb40*/  HSET2.LE.AND R0, R7, R137, PT ;  /* 0x0000008907007233 */ /* 0x000fe20003803000 */
[----:B------:R-:W-:Y:S01]  /*fb50*/  SHF.R.U32.HI R4, RZ, 0x8, R2 ;  /* 0x00000008ff047819 */ /* 0x000fe20000011602 */
[----:B------:R-:W-:Y:S03]  /*fb60*/  HMMA.16816.F32.BF16 R64, R16, R12, R228 ;  /* 0x0000000c1040723c */ /* 0x000fe600000418e4 */
[----:B------:R-:W-:-:S02]  /*fb70*/  PRMT R4, R6, 0x5410, R4 ;  /* 0x0000541006047816 */ /* 0x000fc40000000004 */
[----:B------:R-:W-:Y:S01]  /*fb80*/  LOP3.LUT R6, R0, R117, RZ, 0xc0, !PT ;  /* 0x0000007500067212 */ /* 0x000fe200078ec0ff */
[----:B------:R-:W-:Y:S02]  /*fb90*/  HSET2.LE.AND R0, R8, R137, PT ;  /* 0x0000008908007233 */ /* 0x000fe40003803000 */
[C---:B------:R-:W-:Y:S01]  /*fba0*/  HMMA.16816.F32.BF16 R104, R16.reuse, R14, R104 ;  /* 0x0000000e1068723c */ /* 0x040fe20000041868 */
[----:B------:R-:W2:Y:S07]  /*fbb0*/  LDSM.16.MT88.4 R12, [R173+0x6800] ;  /* 0x00680000ad0c783b */ /* 0x000eae0000004200 */
[----:B------:R-:W-:Y:S01]  /*fbc0*/  HMMA.16816.F32.BF16 R112, R16, R10, R112 ;  /* 0x0000000a1070723c */ /* 0x000fe20000041870 */
[----:B------:R-:W3:Y:S04]  /*fbd0*/  LDSM.16.MT88.4 R8, [R176+0x6800] ;  /* 0x00680000b008783b */ /* 0x000ee80000004200 */
[----:B------:R-:W4:Y:S01]  /*fbe0*/  LDSM.16.MT88.4 R16, [R174+0x6800] ;  /* 0x00680000ae10783b */ /* 0x000f220000004200 */
[----:B------:R-:W-:-:S04]  /*fbf0*/  LOP3.LUT R2, R3, 0xff, RZ, 0xc0, !PT ;  /* 0x000000ff03027812 */ /* 0x000fc800078ec0ff */
[----:B------:R-:W-:Y:S01]  /*fc00*/  PRMT R3, R2, 0x5410, R5 ;  /* 0x0000541002037816 */ /* 0x000fe20000000005 */
[----:B------:R-:W-:-:S04]  /*fc10*/  HSET2.LE.AND R2, R4, R137, PT ;  /* 0x0000008904027233 */ /* 0x000fc80003803000 */
[----:B------:R-:W-:Y:S01]  /*fc20*/  HSET2.LE.AND R3, R3, R137, PT ;  /* 0x0000008903037233 */ /* 0x000fe20003803000 */
[----:B------:R-:W-:Y:S02]  /*fc30*/  LOP3.LUT R7, R0, R116, RZ, 0xc0, !PT ;  /* 0x0000007400077212 */ /* 0x000fe400078ec0ff */
[----:B------:R-:W-:Y:S02]  /*fc40*/  LOP3.LUT R4, R2, R119, RZ, 0xc0, !PT ;  /* 0x0000007702047212 */ /* 0x000fe400078ec0ff */
[----:B------:R-:W-:Y:S01]  /*fc50*/  LOP3.LUT R5, R3, R118, RZ, 0xc0, !PT ;  /* 0x0000007603057212 */ /* 0x000fe200078ec0ff */
[----:B------:R-:W-:Y:S02]  /*fc60*/  @!P5 HFMA2.BF16_V2 R121, -RZ.H0_H0, RZ.H0_H0, -R144.H0_H0 ;  /* 0x200000ffff79d231 */ /* 0x000fe40000340990 */
[----:B------:R-:W-:Y:S01]  /*fc70*/  @!P2 HFMA2.BF16_V2 R120, -RZ.H0_H0, RZ.H0_H0, -R143.H0_H0 ;  /* 0x200000ffff78a231 */ /* 0x000fe2000034098f */
[----:B------:R-:W-:Y:S02]  /*fc80*/  IMAD.MOV.U32 R227, RZ, RZ, R123 ;  /* 0x000000ffffe37224 */ /* 0x000fe400078e007b */
[----:B------:R-:W-:Y:S01]  /*fc90*/  @!P5 PRMT R144, R121, 0x5410, RZ ;  /* 0x000054107990d816 */ /* 0x000fe200000000ff */
[----:B------:R-:W-:Y:S01]  /*fca0*/  IMAD.MOV.U32 R230, RZ, RZ, R122 ;  /* 0x000000ffffe67224 */ /* 0x000fe200078e007a */
[----:B------:R-:W-:Y:S01]  /*fcb0*/  @!P2 PRMT R143, R120, 0x5410, RZ ;  /* 0x00005410788fa816 */ /* 0x000fe200000000ff */
[----:B------:R-:W-:Y:S01]  /*fcc0*/  IMAD.WIDE.U32 R2, R31, -0x2daee0ad, RZ ;  /* 0xd2511f531f027825 */ /* 0x000fe200078e00ff */
[C---:B--2---:R-:W-:Y:S08]  /*fcd0*/  HMMA.16816.F32.BF16 R128, R4.reuse, R12, R92 ;  /* 0x0000000c0480723c */ /* 0x044ff0000004185c */
[C---:B------:R-:W-:Y:S08]  /*fce0*/  HMMA.16816.F32.BF16 R124, R4.reuse, R14, R88 ;  /* 0x0000000e047c723c */ /* 0x040ff00000041858 */
[C---:B---3--:R-:W-:Y:S08]  /*fcf0*/  HMMA.16816.F32.BF16 R120, R4.reuse, R8, R76 ;  /* 0x000000080478723c */ /* 0x048ff0000004184c */
[C---:B------:R-:W-:Y:S08]  /*fd00*/  HMMA.16816.F32.BF16 R92, R4.reuse, R10, R72 ;  /* 0x0000000a045c723c */ /* 0x040ff00000041848 */
[C---:B----4-:R-:W-:Y:S08]  /*fd10*/  HMMA.16816.F32.BF16 R88, R4.reuse, R16, R60 ;  /* 0x000000100458723c */ /* 0x050ff0000004183c */
[C---:B------:R-:W-:Y:S08]  /*fd20*/  HMMA.16816.F32.BF16 R116, R4.reuse, R18, R56 ;  /* 0x000000120474723c */ /* 0x040ff00000041838 */
[C---:B------:R-:W-:Y:S08]  /*fd30*/  HMMA.16816.F32.BF16 R76, R4.reuse, R20, R44 ;  /* 0x00000014044c723c */ /* 0x040ff0000004182c */
[----:B------:R-:W-:Y:S07]  /*fd40*/  HMMA.16816.F32.BF16 R72, R4, R22, R40 ;  /* 0x000000160448723c */ /* 0x000fee0000041828 */
[----:B------:R-:W-:-:S05]  /*fd50*/  IMAD.WIDE.U32 R4, R38, -0x2daee0ad, RZ ;  /* 0xd2511f5326047825 */ /* 0x000fca00078e00ff */
[----:B------:R-:W-:Y:S02]  /*fd60*/  LOP3.LUT R0, R5, UR15, R36, 0x96, !PT ;  /* 0x0000000f05007c12 */ /* 0x000fe4000f8e9624 */
[----:B------:R-:W-:-:S03]  /*fd70*/  LOP3.LUT R3, R3, UR11, R4, 0x96, !PT ;  /* 0x0000000b03037c12 */ /* 0x000fc6000f8e9604 */
        /* <DEDUP_REMOVED lines=10> */
[C---:B------:R-:W-:Y:S04]  /*fe20*/  HMMA.16816.F32.BF16 R80, R24.reuse, R8, R80 ;  /* 0x000000081850723c */ /* 0x040fe80000041850 */
[----:B------:R-:W-:Y:S02]  /*fe30*/  LOP3.LUT R0, R3, UR13, R38, 0x96, !PT ;  /* 0x0000000d03007c12 */ /* 0x000fe4000f8e9626 */
[----:B------:R-:W-:Y:S02]  /*fe40*/  LOP3.LUT R3, R2, 0xffff, RZ, 0xc0, !PT ;  /* 0x0000ffff02037812 */ /* 0x000fe400078ec0ff */
[----:B------:R-:W-:Y:S01]  /*fe50*/  HMMA.16816.F32.BF16 R68, R24, R10, R68 ;  /* 0x0000000a1844723c */ /* 0x000fe20000041844 */
[----:B------:R-:W-:Y:S01]  /*fe60*/  LDSM.16.MT88.4 R8, [R174+0x7000] ;  /* 0x00700000ae08783b */ /* 0x000fe20000004200 */
[----:B------:R-:W-:-:S06]  /*fe70*/  LOP3.LUT R4, R0, 0xffff, RZ, 0xc0, !PT ;  /* 0x0000ffff00047812 */ /* 0x000fcc00078ec0ff */
[----:B------:R-:W-:Y:S01]  /*fe80*/  HMMA.16816.F32.BF16 R64, R24, R16, R64 ;  /* 0x000000101840723c */ /* 0x000fe20000041840 */
[----:B------:R-:W-:-:S07]  /*fe90*/  SHF.R.U32.HI R5, RZ, 0x8, R3 ;  /* 0x00000008ff057819 */ /* 0x000fce0000011603 */
[----:B------:R-:W-:Y:S01]  /*fea0*/  HMMA.16816.F32.BF16 R56, R24, R18, R104 ;  /* 0x000000121838723c */ /* 0x000fe20000041868 */
[----:B------:R-:W-:Y:S01]  /*feb0*/  LDSM.16.MT88.4 R16, [R173+0x7000] ;  /* 0x00700000ad10783b */ /* 0x000fe20000004200 */
[----:B------:R-:W-:-:S06]  /*fec0*/  LOP3.LUT R6, R0, 0xff, RZ, 0xc0, !PT ;  /* 0x000000ff00067812 */ /* 0x000fcc00078ec0ff */
[----:B------:R-:W-:Y:S01]  /*fed0*/  HMMA.16816.F32.BF16 R60, R24, R12, R96 ;  /* 0x0000000c183c723c */ /* 0x000fe20000041860 */
[----:B------:R-:W-:-:S07]  /*fee0*/  SHF.R.U32.HI R3, RZ, 0x8, R4 ;  /* 0x00000008ff037819 */ /* 0x000fce0000011604 */
[C---:B------:R-:W-:Y:S01]  /*fef0*/  HMMA.16816.F32.BF16 R84, R24.reuse, R14, R84 ;  /* 0x0000000e1854723c */ /* 0x040fe20000041854 */
[----:B------:R-:W2:Y:S07]  /*ff00*/  LDSM.16.MT88.4 R12, [R176+0x7000] ;  /* 0x00700000b00c783b */ /* 0x000eae0000004200 */
[----:B------:R-:W-:Y:S01]  /*ff10*/  HMMA.16816.F32.BF16 R44, R24, R20, R108 ;  /* 0x00000014182c723c */ /* 0x000fe2000004186c */
[----:B------:R-:W-:-:S07]  /*ff20*/  LOP3.LUT R7, R2, 0xff, RZ, 0xc0, !PT ;  /* 0x000000ff02077812 */ /* 0x000fce00078ec0ff */
[----:B------:R-:W-:Y:S01]  /*ff30*/  HMMA.16816.F32.BF16 R40, R24, R22, R112 ;  /* 0x000000161828723c */ /* 0x000fe20000041870 */
[----:B------:R-:W3:Y:S01]  /*ff40*/  LDSM.16.MT88.4 R20, [R175+0x7000] ;  /* 0x00700000af14783b */ /* 0x000ee20000004200 */
[----:B------:R-:W-:Y:S02]  /*ff50*/  SHF.R.U32.HI R4, RZ, 0x10, R2 ;  /* 0x00000010ff047819 */ /* 0x000fe40000011602 */
[----:B------:R-:W-:-:S03]  /*ff60*/  PRMT R3, R6, 0x5410, R3 ;  /* 0x0000541006037816 */ /* 0x000fc60000000003 */
[----:B------:R-:W-:Y:S02]  /*ff70*/  SHF.R.U32.HI R24, RZ, 0x18, R2 ;  /* 0x00000018ff187819 */ /* 0x000fe40000011602 */
[--C-:B------:R-:W-:Y:S02]  /*ff80*/  SHF.R.U32.HI R2, RZ, 0x10, R0.reuse ;  /* 0x00000010ff027819 */ /* 0x100fe40000011600 */
[----:B------:R-:W-:Y:S02]  /*ff90*/  PRMT R7, R7, 0x5410, R5 ;  /* 0x0000541007077816 */ /* 0x000fe40000000005 */
[----:B------:R-:W-:Y:S02]  /*ffa0*/  SHF.R.U32.HI R5, RZ, 0x18, R0 ;  /* 0x00000018ff057819 */ /* 0x000fe40000011600 */
[----:B------:R-:W-:Y:S01]  /*ffb0*/  LOP3.LUT R2, R2, 0xff, RZ, 0xc0, !PT ;  /* 0x000000ff02027812 */ /* 0x000fe200078ec0ff */
[----:B------:R-:W-:Y:S01]  /*ffc0*/  HSET2.LE.AND R0, R3, R137, PT ;  /* 0x0000008903007233 */ /* 0x000fe20003803000 */
[----:B------:R-:W-:-:S02]  /*ffd0*/  LOP3.LUT R4, R4, 0xff, RZ, 0xc0, !PT ;  /* 0x000000ff04047812 */ /* 0x000fc400078ec0ff */
[----:B------:R-:W-:Y:S02]  /*ffe0*/  PRMT R2, R2, 0x5410, R5 ;  /* 0x0000541002027816 */ /* 0x000fe40000000005 */
[----:B------:R-:W-:Y:S02]  /*fff0*/  PRMT R3, R4, 0x5410, R24 ;  /* 0x0000541004037816 */ /* 0x000fe40000000018 */
[----:B------:R-:W-:Y:S01]  /*10000*/  LOP3.LUT R4, R0, R135, RZ, 0xc0, !PT ;  /* 0x0000008700047212 */ /* 0x000fe200078ec0ff */
[--C-:B------:R-:W-:Y:S02]  /*10010*/  HSET2.LE.AND R0, R2, R137.reuse, PT ;  /* 0x0000008902007233 */ /* 0x100fe40003803000 */
[--C-:B------:R-:W-:Y:S02]  /*10020*/  HSET2.LE.AND R2, R7, R137.reuse, PT ;  /* 0x0000008907027233 */ /* 0x100fe40003803000 */
[----:B------:R-:W-:-:S03]  /*10030*/  HSET2.LE.AND R3, R3, R137, PT ;  /* 0x0000008903037233 */ /* 0x000fc60003803000 */
[----:B------:R-:W-:Y:S02]  /*10040*/  LOP3.LUT R6, R2, R134, RZ, 0xc0, !PT ;  /* 0x0000008602067212 */ /* 0x000fe400078ec0ff */
[----:B------:R-:W-:Y:S02]  /*10050*/  LOP3.LUT R2, R39, UR8, R36, 0x96, !PT ;  /* 0x0000000827027c12 */ /* 0x000fe4000f8e9624 */
[----:B------:R-:W-:Y:S02]  /*10060*/  LOP3.LUT R7, R3, R133, RZ, 0xc0, !PT ;  /* 0x0000008503077212 */ /* 0x000fe400078ec0ff */
[----:B------:R-:W-:Y:S01]  /*10070*/  LOP3.LUT R5, R0, R132, RZ, 0xc0, !PT ;  /* 0x0000008400057212 */ /* 0x000fe200078ec0ff */
[----:B------:R-:W-:Y:S01]  /*10080*/  IMAD.WIDE.U32 R2, R2, -0x2daee0ad, RZ ;  /* 0xd2511f5302027825 */ /* 0x000fe200078e00ff */
[----:B--2---:R-:W-:Y:S01]  /*10090*/  HMMA.16816.F32.BF16 R68, R32, R14, R68 ;  /* 0x0000000e2044723c */ /* 0x004fe20000041844 */
[----:B------:R-:W2:Y:S03]  /*100a0*/  LDSM.16.MT88.4 R132, [R173+0x7800] ;  /* 0x00780000ad84783b */ /* 0x000ea60000004200 */
[----:B------:R-:W-:Y:S01]  /*100b0*/  LOP3.LUT R0, R2, 0xffff, RZ, 0xc0, !PT ;  /* 0x0000ffff02007812 */ /* 0x000fe200078ec0ff */
[----:B------:R-:W-:Y:S03]  /*100c0*/  STG.E.U16 [R52.64+-0x70], R162 ;  /* 0xffff90a234007986 */ /* 0x000fe6000c101522 */
[C---:B------:R-:W-:Y:S01]  /*100d0*/  HMMA.16816.F32.BF16 R108, R4.reuse, R16, R128 ;  /* 0x00000010046c723c */ /* 0x040fe20000041880 */
[----:B------:R-:W-:Y:S04]  /*100e0*/  STG.E.U16 [R52.64+-0x6e], R163 ;  /* 0xffff92a334007986 */ /* 0x000fe8000c101522 */
[----:B------:R-:W-:Y:S03]  /*100f0*/  STG.E.U16 [R140.64+-0x60], R212 ;  /* 0xffffa0d48c007986 */ /* 0x000fe6000c101522 */
[C---:B------:R-:W-:Y:S01]  /*10100*/  HMMA.16816.F32.BF16 R104, R4.reuse, R18, R124 ;  /* 0x000000120468723c */ /* 0x040fe2000004187c */
[----:B------:R-:W4:Y:S04]  /*10110*/  LDSM.16.MT88.4 R124, [R176+0x7800] ;  /* 0x00780000b07c783b */ /* 0x000f280000004200 */
[----:B------:R-:W-:Y:S03]  /*10120*/  STG.E.U16 [R140.64+-0x5e], R211 ;  /* 0xffffa2d38c007986 */ /* 0x000fe6000c101522 */
[C---:B------:R-:W-:Y:S01]  /*10130*/  HMMA.16816.F32.BF16 R112, R4.reuse, R10, R116 ;  /* 0x0000000a0470723c */ /* 0x040fe20000041874 */
[----:B------:R-:W1:Y:S04]  /*10140*/  LDSM.16.MT88.4 R116, [R174+0x7800] ;  /* 0x00780000ae74783b */ /* 0x000e680000004200 */
[----:B------:R-:W-:Y:S03]  /*10150*/  STG.E.U16 [R54.64+-0x60], R207 ;  /* 0xffffa0cf36007986 */ /* 0x000fe6000c101522 */
[C---:B------:R-:W-:Y:S01]  /*10160*/  HMMA.16816.F32.BF16 R96, R4.reuse, R12, R120 ;  /* 0x0000000c0460723c */ /* 0x040fe20000041878 */
[----:B------:R-:W-:Y:S07]  /*10170*/  STG.E.U16 [R54.64+-0x5e], R208 ;  /* 0xffffa2d036007986 */ /* 0x000fee000c101522 */
[C---:B------:R-:W-:Y:S01]  /*10180*/  HMMA.16816.F32.BF16 R92, R4.reuse, R14, R92 ;  /* 0x0000000e045c723c */ /* 0x040fe2000004185c */
[----:B------:R-:W-:Y:S07]  /*10190*/  STG.E.U16 [R28.64+-0x60], R165 ;  /* 0xffffa0a51c007986 */ /* 0x000fee000c101522 */
[C---:B------:R-:W-:Y:S01]  /*101a0*/  HMMA.16816.F32.BF16 R88, R4.reuse, R8, R88 ;  /* 0x000000080458723c */ /* 0x040fe20000041858 */
[----:B------:R-:W-:Y:S07]  /*101b0*/  STG.E.U16 [R28.64+-0x5e], R164 ;  /* 0xffffa2a41c007986 */ /* 0x000fee000c101522 */
[C---:B---3--:R-:W-:Y:S01]  /*101c0*/  HMMA.16816.F32.BF16 R24, R4.reuse, R20, R76 ;  /* 0x000000140418723c */ /* 0x048fe2000004184c */
[----:B------:R-:W-:Y:S07]  /*101d0*/  STG.E.U16 [R52.64+-0x60], R160 ;  /* 0xffffa0a034007986 */ /* 0x000fee000c101522 */
[----:B------:R-:W-:Y:S01]  /*101e0*/  HMMA.16816.F32.BF16 R72, R4, R22, R72 ;  /* 0x000000160448723c */ /* 0x000fe20000041848 */
[----:B------:R-:W-:Y:S06]  /*101f0*/  STG.E.U16 [R52.64+-0x5e], R161 ;  /* 0xffffa2a134007986 */ /* 0x000fec000c101522 */
[----:B------:R-:W-:Y:S01]  /*10200*/  SHF.R.U32.HI R4, RZ, 0x8, R0 ;  /* 0x00000008ff047819 */ /* 0x000fe20000011600 */
[----:B------:R-:W-:Y:S01]  /*10210*/  HMMA.16816.F32.BF16 R128, R32, R12, R80 ;  /* 0x0000000c2080723c */ /* 0x000fe20000041850 */
[----:B------:R-:W3:Y:S01]  /*10220*/  LDSM.16.MT88.4 R12, [R175+0x7800] ;  /* 0x00780000af0c783b */ /* 0x000ee20000004200 */
[----:B------:R-:W-:-:S02]  /*10230*/  LOP3.LUT R0, R3, UR14, R30, 0x96, !PT ;  /* 0x0000000e03007c12 */ /* 0x000fc4000f8e961e */
[----:B------:R-:W-:Y:S01]  /*10240*/  LOP3.LUT R5, R2, 0xff, RZ, 0xc0, !PT ;  /* 0x000000ff02057812 */ /* 0x000fe200078ec0ff */
[----:B------:R-:W-:Y:S01]  /*10250*/  STG.E.U16 [R140.64+-0x50], R206 ;  /* 0xffffb0ce8c007986 */ /* 0x000fe2000c101522 */
[----:B------:R-:W-:Y:S02]  /*10260*/  SHF.R.U32.HI R7, RZ, 0x10, R2 ;  /* 0x00000010ff077819 */ /* 0x000fe40000011602 */
[----:B------:R-:W-:Y:S01]  /*10270*/  HMMA.16816.F32.BF16 R64, R32, R8, R64 ;  /* 0x000000082040723c */ /* 0x000fe20000041840 */
[----:B------:R-:W-:Y:S01]  /*10280*/  STG.E.U16 [R140.64+-0x4e], R205 ;  /* 0xffffb2cd8c007986 */ /* 0x000fe2000c101522 */
[----:B------:R-:W-:-:S03]  /*10290*/  LOP3.LUT R6, R0, 0xff, RZ, 0xc0, !PT ;  /* 0x000000ff00067812 */ /* 0x000fc600078ec0ff */
[----:B------:R1:W-:Y:S02]  /*102a0*/  STG.E.U16 [R54.64+-0x50], R203 ;  /* 0xffffb0cb36007986 */ /* 0x0003e4000c101522 */
[----:B------:R-:W-:Y:S02]  /*102b0*/  SHF.R.U32.HI R8, RZ, 0x18, R2 ;  /* 0x00000018ff087819 */ /* 0x000fe40000011602 */
[----:B------:R-:W-:Y:S01]  /*102c0*/  LOP3.LUT R2, R0, 0xffff, RZ, 0xc0, !PT ;  /* 0x0000ffff00027812 */ /* 0x000fe200078ec0ff */
[----:B------:R-:W-:Y:S01]  /*102d0*/  STG.E.U16 [R54.64+-0x4e], R204 ;  /* 0xffffb2cc36007986 */ /* 0x000fe2000c101522 */
[----:B------:R-:W-:Y:S02]  /*102e0*/  PRMT R9, R5, 0x5410, R4 ;  /* 0x0000541005097816 */ /* 0x000fe40000000004 */
[--C-:B------:R-:W-:Y:S01]  /*102f0*/  SHF.R.U32.HI R3, RZ, 0x10, R0.reuse ;  /* 0x00000010ff037819 */ /* 0x100fe20000011600 */
[----:B------:R-:W-:Y:S01]  /*10300*/  STG.E.U16 [R28.64+-0x50], R159 ;  /* 0xffffb09f1c007986 */ /* 0x000fe2000c101522 */
[----:B------:R-:W-:-:S03]  /*10310*/  SHF.R.U32.HI R5, RZ, 0x18, R0 ;  /* 0x00000018ff057819 */ /* 0x000fc60000011600 */
[----:B------:R-:W-:Y:S01]  /*10320*/  STG.E.U16 [R28.64+-0x4e], R158 ;  /* 0xffffb29e1c007986 */ /* 0x000fe2000c101522 */
[----:B------:R-:W-:Y:S02]  /*10330*/  LOP3.LUT R0, R7, 0xff, RZ, 0xc0, !PT ;  /* 0x000000ff07007812 */ /* 0x000fe400078ec0ff */
[----:B------:R-:W-:Y:S01]  /*10340*/  SHF.R.U32.HI R4, RZ, 0x8, R2 ;  /* 0x00000008ff047819 */ /* 0x000fe20000011602 */
[----:B------:R-:W-:Y:S04]  /*10350*/  STG.E.U16 [R52.64+-0x50], R157 ;  /* 0xffffb09d34007986 */ /* 0x000fe8000c101522 */
[----:B------:R-:W-:Y:S04]  /*10360*/  STG.E.U16 [R52.64+-0x4e], R156 ;  /* 0xffffb29c34007986 */ /* 0x000fe8000c101522 */
[----:B------:R-:W-:Y:S04]  /*10370*/  STG.E.U16 [R140.64+-0x40], R199 ;  /* 0xffffc0c78c007986 */ /* 0x000fe8000c101522 */
[----:B------:R-:W-:Y:S01]  /*10380*/  STG.E.U16 [R140.64+-0x3e], R198 ;  /* 0xffffc2c68c007986 */ /* 0x000fe2000c101522 */
[----:B------:R-:W-:-:S03]  /*10390*/  LOP3.LUT R2, R3, 0xff, RZ, 0xc0, !PT ;  /* 0x000000ff03027812 */ /* 0x000fc600078ec0ff */
[----:B------:R1:W-:Y:S01]  /*103a0*/  STG.E.U16 [R54.64+-0x40], R196 ;  /* 0xffffc0c436007986 */ /* 0x0003e2000c101522 */
[----:B------:R-:W-:-:S03]  /*103b0*/  PRMT R0, R0, 0x5410, R8 ;  /* 0x0000541000007816 */ /* 0x000fc60000000008 */
[----:B------:R1:W-:Y:S01]  /*103c0*/  STG.E.U16 [R54.64+-0x3e], R197 ;  /* 0xffffc2c536007986 */ /* 0x0003e2000c101522 */
[----:B------:R-:W-:-:S03]  /*103d0*/  PRMT R4, R6, 0x5410, R4 ;  /* 0x0000541006047816 */ /* 0x000fc60000000004 */
[----:B------:R1:W-:Y:S04]  /*103e0*/  STG.E.U16 [R28.64+-0x40], R155 ;  /* 0xffffc09b1c007986 */ /* 0x0003e8000c101522 */
[----:B------:R1:W-:Y:S01]  /*103f0*/  STG.E.U16 [R28.64+-0x3e], R154 ;  /* 0xffffc29a1c007986 */ /* 0x0003e2000c101522 */
[C---:B------:R-:W-:Y:S03]  /*10400*/  HMMA.16816.F32.BF16 R60, R32.reuse, R16, R60 ;  /* 0x00000010203c723c */ /* 0x040fe6000004183c */
[----:B------:R1:W-:Y:S04]  /*10410*/  STG.E.U16 [R52.64+-0x40], R145 ;  /* 0xffffc09134007986 */ /* 0x0003e8000c101522 */
[----:B------:R1:W-:Y:S01]  /*10420*/  STG.E.U16 [R52.64+-0x3e], R144 ;  /* 0xffffc29034007986 */ /* 0x0003e2000c101522 */
[C---:B------:R-:W-:Y:S03]  /*10430*/  HMMA.16816.F32.BF16 R16, R32.reuse, R18, R84 ;  /* 0x000000122010723c */ /* 0x040fe60000041854 */
[----:B------:R1:W-:Y:S04]  /*10440*/  STG.E.U16 [R140.64+-0x30], R195 ;  /* 0xffffd0c38c007986 */ /* 0x0003e8000c101522 */
[----:B------:R1:W-:Y:S01]  /*10450*/  STG.E.U16 [R140.64+-0x2e], R194 ;  /* 0xffffd2c28c007986 */ /* 0x0003e2000c101522 */
[----:B------:R-:W-:Y:S03]  /*10460*/  HMMA.16816.F32.BF16 R56, R32, R10, R56 ;  /* 0x0000000a2038723c */ /* 0x000fe60000041838 */
[----:B------:R1:W-:Y:S01]  /*10470*/  STG.E.U16 [R54.64+-0x30], R193 ;  /* 0xffffd0c136007986 */ /* 0x0003e2000c101522 */
[----:B------:R-:W-:-:S03]  /*10480*/  PRMT R3, R2, 0x5410, R5 ;  /* 0x0000541002037816 */ /* 0x000fc60000000005 */
[----:B------:R1:W-:Y:S01]  /*10490*/  STG.E.U16 [R54.64+-0x2e], R192 ;  /* 0xffffd2c036007986 */ /* 0x0003e2000c101522 */
[----:B------:R-:W-:Y:S03]  /*104a0*/  HMMA.16816.F32.BF16 R44, R32, R20, R44 ;  /* 0x00000014202c723c */ /* 0x000fe6000004182c */
[----:B------:R1:W-:Y:S01]  /*104b0*/  STG.E.U16 [R28.64+-0x30], R153 ;  /* 0xffffd0991c007986 */ /* 0x0003e2000c101522 */
[----:B------:R-:W-:-:S03]  /*104c0*/  HSET2.LE.AND R0, R0, R137, PT ;  /* 0x0000008900007233 */ /* 0x000fc60003803000 */
[----:B------:R1:W-:Y:S01]  /*104d0*/  STG.E.U16 [R28.64+-0x2e], R152 ;  /* 0xffffd2981c007986 */ /* 0x0003e2000c101522 */
[----:B------:R-:W-:Y:S01]  /*104e0*/  HMMA.16816.F32.BF16 R40, R32, R22, R40 ;  /* 0x000000162028723c */ /* 0x000fe20000041828 */
[----:B------:R-:W-:Y:S02]  /*104f0*/  HSET2.LE.AND R2, R4, R137, PT ;  /* 0x0000008904027233 */ /* 0x000fe40003803000 */
[----:B------:R1:W-:Y:S01]  /*10500*/  STG.E.U16 [R52.64+-0x30], R151 ;  /* 0xffffd09734007986 */ /* 0x0003e2000c101522 */
[----:B------:R-:W-:-:S03]  /*10510*/  IMAD.MOV.U32 R5, RZ, RZ, R136 ;  /* 0x000000ffff057224 */ /* 0x000fc600078e0088 */
[----:B------:R1:W-:Y:S04]  /*10520*/  STG.E.U16 [R52.64+-0x2e], R150 ;  /* 0xffffd29634007986 */ /* 0x0003e8000c101522 */
[----:B------:R1:W-:Y:S04]  /*10530*/  STG.E.U16 [R140.64+-0x20], R189 ;  /* 0xffffe0bd8c007986 */ /* 0x0003e8000c101522 */
[----:B------:R1:W-:Y:S04]  /*10540*/  STG.E.U16 [R140.64+-0x1e], R187 ;  /* 0xffffe2bb8c007986 */ /* 0x0003e8000c101522 */
[----:B------:R1:W-:Y:S04]  /*10550*/  STG.E.U16 [R54.64+-0x20], R171 ;  /* 0xffffe0ab36007986 */ /* 0x0003e8000c101522 */
[----:B------:R1:W-:Y:S01]  /*10560*/  STG.E.U16 [R54.64+-0x1e], R170 ;  /* 0xffffe2aa36007986 */ /* 0x0003e2000c101522 */
[----:B------:R-:W-:-:S03]  /*10570*/  HSET2.LE.AND R3, R3, R137, PT ;  /* 0x0000008903037233 */ /* 0x000fc60003803000 */
[----:B------:R1:W-:Y:S01]  /*10580*/  STG.E.U16 [R28.64+-0x20], R149 ;  /* 0xffffe0951c007986 */ /* 0x0003e2000c101522 */
[----:B------:R-:W-:-:S03]  /*10590*/  HSET2.LE.AND R4, R9, R137, PT ;  /* 0x0000008909047233 */ /* 0x000fc60003803000 */
[----:B------:R1:W-:Y:S01]  /*105a0*/  STG.E.U16 [R28.64+-0x1e], R148 ;  /* 0xffffe2941c007986 */ /* 0x0003e2000c101522 */
[----:B------:R-:W-:-:S03]  /*105b0*/  LOP3.LUT R79, R0, R5, RZ, 0xc0, !PT ;  /* 0x00000005004f7212 */ /* 0x000fc600078ec0ff */
[----:B------:R1:W-:Y:S01]  /*105c0*/  STG.E.U16 [R52.64+-0x20], R143 ;  /* 0xffffe08f34007986 */ /* 0x0003e2000c101522 */
[----:B------:R-:W-:-:S03]  /*105d0*/  LOP3.LUT R76, R2, R224, RZ, 0xc0, !PT ;  /* 0x000000e0024c7212 */ /* 0x000fc600078ec0ff */
[----:B------:R1:W-:Y:S01]  /*105e0*/  STG.E.U16 [R52.64+-0x1e], R142 ;  /* 0xffffe28e34007986 */ /* 0x0003e2000c101522 */
[----:B------:R-:W-:-:S03]  /*105f0*/  FADD.FTZ R2, R221, R226 ;  /* 0x000000e2dd027221 */ /* 0x000fc60000010000 */
[----:B------:R1:W-:Y:S01]  /*10600*/  STG.E.U16 [R140.64+-0x10], R169 ;  /* 0xfffff0a98c007986 */ /* 0x0003e2000c101522 */
[----:B------:R-:W-:-:S03]  /*10610*/  FADD.FTZ R0, R217, R225 ;  /* 0x000000e1d9007221 */ /* 0x000fc60000010000 */
[----:B------:R1:W-:Y:S04]  /*10620*/  STG.E.U16 [R140.64+-0xe], R168 ;  /* 0xfffff2a88c007986 */ /* 0x0003e8000c101522 */
[----:B------:R1:W-:Y:S04]  /*10630*/  STG.E.U16 [R54.64+-0x10], R167 ;  /* 0xfffff0a736007986 */ /* 0x0003e8000c101522 */
[----:B------:R1:W-:Y:S04]  /*10640*/  STG.E.U16 [R54.64+-0xe], R166 ;  /* 0xfffff2a636007986 */ /* 0x0003e8000c101522 */
[----:B------:R1:W-:Y:S04]  /*10650*/  STG.E.U16 [R28.64+-0x10], R147 ;  /* 0xfffff0931c007986 */ /* 0x0003e8000c101522 */
[----:B------:R1:W-:Y:S01]  /*10660*/  STG.E.U16 [R28.64+-0xe], R146 ;  /* 0xfffff2921c007986 */ /* 0x0003e2000c101522 */
[----:B------:R-:W-:-:S03]  /*10670*/  LOP3.LUT R77, R3, R138, RZ, 0xc0, !PT ;  /* 0x0000008a034d7212 */ /* 0x000fc600078ec0ff */
[----:B------:R1:W-:Y:S01]  /*10680*/  STG.E.U16 [R52.64+-0x10], R201 ;  /* 0xfffff0c934007986 */ /* 0x0003e2000c101522 */
[----:B------:R-:W-:-:S03]  /*10690*/  LOP3.LUT R78, R4, R139, RZ, 0xc0, !PT ;  /* 0x0000008b044e7212 */ /* 0x000fc600078ec0ff */
[----:B------:R3:W-:Y:S01]  /*106a0*/  STG.E.U16 [R52.64+-0xe], R200 ;  /* 0xfffff2c834007986 */ /* 0x0007e2000c101522 */
        /* <DEDUP_REMOVED lines=12> */
[----:B--2---:R-:W-:Y:S01]  /*10770*/  HMMA.16816.F32.BF16 R108, R76, R132, R108 ;  /* 0x000000844c6c723c */ /* 0x004fe2000004186c */
[----:B------:R-:W-:Y:S01]  /*10780*/  FADD.FTZ R241, R242, R241 ;  /* 0x000000f1f2f17221 */ /* 0x000fe20000010000 */
[----:B-1----:R-:W-:Y:S01]  /*10790*/  IADD3 R203, P1, R140, -0x100, RZ ;  /* 0xffffff008ccb7810 */ /* 0x002fe20007f3e0ff */
[----:B------:R-:W-:-:S02]  /*107a0*/  FADD.FTZ R3, R234, R3 ;  /* 0x00000003ea037221 */ /* 0x000fc40000010000 */
[----:B------:R-:W-:Y:S02]  /*107b0*/  FADD.FTZ R2, R216, R2 ;  /* 0x00000002d8027221 */ /* 0x000fe40000010000 */
[----:B------:R-:W-:Y:S01]  /*107c0*/  FADD.FTZ R0, R210, R0 ;  /* 0x00000000d2007221 */ /* 0x000fe20000010000 */
[----:B------:R-:W-:Y:S01]  /*107d0*/  HMMA.16816.F32.BF16 R104, R76, R134, R104 ;  /* 0x000000864c68723c */ /* 0x000fe20000041868 */
[----:B------:R-:W-:Y:S01]  /*107e0*/  FADD.FTZ R241, R235, R241 ;  /* 0x000000f1ebf17221 */ /* 0x000fe20000010000 */
[----:B------:R-:W-:Y:S01]  /*107f0*/  IADD3.X R202, R141, -0x1, RZ, P1, !PT ;  /* 0xffffffff8dca7810 */ /* 0x000fe20000ffe4ff */
[----:B------:R-:W-:-:S05]  /*10800*/  FADD.FTZ R242, R233, R3 ;  /* 0x00000003e9f27221 */ /* 0x000fca0000010000 */
[----:B----4-:R-:W-:Y:S01]  /*10810*/  HMMA.16816.F32.BF16 R96, R76, R124, R96 ;  /* 0x0000007c4c60723c */ /* 0x010fe20000041860 */
[----:B------:R-:W-:Y:S02]  /*10820*/  FADD.FTZ R196, R218, R2 ;  /* 0x00000002dac47221 */ /* 0x000fe40000010000 */
[----:B------:R-:W-:-:S05]  /*10830*/  FADD.FTZ R197, R213, R0 ;  /* 0x00000000d5c57221 */ /* 0x000fca0000010000 */
[C---:B------:R-:W-:Y:S08]  /*10840*/  HMMA.16816.F32.BF16 R92, R76.reuse, R126, R92 ;  /* 0x0000007e4c5c723c */ /* 0x040ff0000004185c */
        /* <DEDUP_REMOVED lines=8> */
[----:B------:R-:W-:Y:S01]  /*108d0*/  HMMA.16816.F32.BF16 R116, R100, R118, R56 ;  /* 0x000000766474723c */ /* 0x000fe20000041838 */
[----:B------:R-:W-:-:S02]  /*108e0*/  IMAD.MOV.U32 R69, RZ, RZ, R248 ;  /* 0x000000ffff457224 */ /* 0x000fc400078e00f8 */
[----:B------:R-:W-:-:S05]  /*108f0*/  IMAD.MOV.U32 R70, RZ, RZ, R243 ;  /* 0x000000ffff467224 */ /* 0x000fca00078e00f3 */
[----:B------:R-:W-:Y:S01]  /*10900*/  HMMA.16816.F32.BF16 R112, R100, R12, R44 ;  /* 0x0000000c6470723c */ /* 0x000fe2000004182c */
[----:B------:R-:W-:Y:S02]  /*10910*/  IMAD.MOV.U32 R71, RZ, RZ, R240 ;  /* 0x000000ffff477224 */ /* 0x000fe400078e00f0 */
[----:B------:R-:W-:-:S05]  /*10920*/  IMAD.MOV.U32 R68, RZ, RZ, R236 ;  /* 0x000000ffff447224 */ /* 0x000fca00078e00ec */
[-C--:B------:R-:W-:Y:S08]  /*10930*/  HMMA.16816.F32.BF16 R76, R76, R14.reuse, R72 ;  /* 0x0000000e4c4c723c */ /* 0x080ff00000041848 */
[----:B------:R-:W-:Y:S01]  /*10940*/  HMMA.16816.F32.BF16 R100, R100, R14, R40 ;  /* 0x0000000e6464723c */ /* 0x000fe20000041828 */
[----:B------:R-:W-:Y:S03]  /*10950*/  @!UPT UIADD3 URZ, URZ, URZ, URZ ;  /* 0x0000003f3f3ff290 */ /* 0x000fe6000fffe03f */
[----:B------:R-:W-:Y:S11]  /*10960*/  @!P6 BRA `(.L_x_830) ;  /* 0x00007a800000e947 */ /* 0x000ff60003800000 */
[----:B------:R-:W2:Y:S04]  /*10970*/  LDL R252, [R1+0x24] ;  /* 0x0000240001fc7983 */ /* 0x000ea80000100800 */
[----:B------:R-:W3:Y:S04]  /*10980*/  LDL.64 R246, [R1+0x118] ;  /* 0x0001180001f67983 */ /* 0x000ee80000100a00 */
[----:B------:R-:W4:Y:S04]  /*10990*/  LDL.64 R230, [R1+0x110] ;  /* 0x0001100001e67983 */ /* 0x000f280000100a00 */
[----:B------:R-:W3:Y:S01]  /*109a0*/  LDL R227, [R1+0x160] ;  /* 0x0001600001e37983 */ /* 0x000ee20000100800 */
[----:B------:R-:W-:Y:S01]  /*109b0*/  IMAD.MOV.U32 R229, RZ, RZ, c[0x0][0x1a0] ;  /* 0x00006800ffe57624 */ /* 0x000fe200078e00ff */
[----:B------:R-:W-:-:S04]  /*109c0*/  DEPBAR.LE SB0, 0x0 ;  /* 0x000080000000791a */ /* 0x000fc80000000000 */
[----:B------:R-:W-:Y:S01]  /*109d0*/  IMAD.SHL.U32 R229, R229, 0x10, RZ ;  /* 0x00000010e5e57824 */ /* 0x000fe200078e00ff */
[----:B------:R-:W-:Y:S01]  /*109e0*/  BAR.SYNC.DEFER_BLOCKING 0x0 ;  /* 0x0000000000007b1d */ /* 0x000fe20000010000 */
[----:B------:R-:W-:Y:S02]  /*109f0*/  IMAD.MOV.U32 R12, RZ, RZ, c[0x0][0x1a0] ;  /* 0x00006800ff0c7624 */ /* 0x000fe400078e00ff */
[----:B------:R-:W-:-:S03]  /*10a00*/  @!P0 IMAD.MOV.U32 R7, RZ, RZ, c[0x0][0x1a4] ;  /* 0x00006900ff078624 */ /* 0x000fc600078e00ff */
[----:B-----5:R-:W-:Y:S01]  /*10a10*/  @P0 STS.128 [R188+0x6000], RZ ;  /* 0x006000ffbc000388 */ /* 0x020fe20000000c00 */
[----:B--2---:R-:W-:-:S04]  /*10a20*/  IADD3 R0, R252, -0x3, RZ ;  /* 0xfffffffdfc007810 */ /* 0x004fc80007ffe0ff */
[----:B------:R-:W-:Y:S01]  /*10a30*/  SHF.R.S32.HI R2, RZ, 0x1f, R0 ;  /* 0x0000001fff027819 */ /* 0x000fe20000011400 */
[----:B------:R-:W-:-:S04]  /*10a40*/  IMAD.WIDE.U32 R4, R0, c[0x0][0x1a0], RZ ;  /* 0x0000680000047a25 */ /* 0x000fc800078e00ff */
[----:B------:R-:W-:-:S04]  /*10a50*/  IMAD R2, R2, c[0x0][0x1a0], RZ ;  /* 0x0000680002027a24 */ /* 0x000fc800078e02ff */
[----:B------:R-:W-:Y:S01]  /*10a60*/  IMAD R0, R0, c[0x0][0x1a4], R2 ;  /* 0x0000690000007a24 */ /* 0x000fe200078e0202 */
[----:B---3--:R-:W-:-:S03]  /*10a70*/  LEA R2, P1, R4, R246, 0x6 ;  /* 0x000000f604027211 */ /* 0x008fc600078230ff */
[----:B------:R-:W-:Y:S01]  /*10a80*/  IMAD.IADD R3, R5, 0x1, R0 ;  /* 0x0000000105037824 */ /* 0x000fe200078e0200 */
[----:B------:R-:W-:-:S04]  /*10a90*/  @!P0 IADD3 R0, P2, R229, R2, RZ ;  /* 0x00000002e5008210 */ /* 0x000fc80007f5e0ff */
[----:B----4-:R-:W-:Y:S02]  /*10aa0*/  LEA.HI.X R3, R4, R231, R3, 0x6, P1 ;  /* 0x000000e704037211 */ /* 0x010fe400008f3403 */
[----:B------:R-:W-:-:S03]  /*10ab0*/  @!P0 LEA R10, P1, R0, c[0x0][0x170], 0x1 ;  /* 0x00005c00000a8a11 */ /* 0x000fc600078208ff */
[----:B------:R-:W-:Y:S01]  /*10ac0*/  @!P0 IMAD.X R5, R227, 0x1, R3, P2 ;  /* 0x00000001e3058824 */ /* 0x000fe200010e0603 */
[----:B------:R-:W-:Y:S02]  /*10ad0*/  @!P0 LEA R4, P2, R12, R2, 0x5 ;  /* 0x000000020c048211 */ /* 0x000fe400078428ff */
[----:B------:R-:W-:Y:S02]  /*10ae0*/  @!P0 LEA R8, P3, R2, c[0x0][0x170], 0x1 ;  /* 0x00005c0002088a11 */ /* 0x000fe400078608ff */
[----:B------:R-:W-:Y:S01]  /*10af0*/  @!P0 LEA.HI.X R11, R0, c[0x0][0x174], R5, 0x1, P1 ;  /* 0x00005d00000b8a11 */ /* 0x000fe200008f0c05 */
[----:B------:R-:W-:Y:S01]  /*10b00*/  @!P0 IMAD.MOV.U32 R0, RZ, RZ, c[0x0][0x1a4] ;  /* 0x00006900ff008624 */ /* 0x000fe200078e00ff */
[----:B------:R-:W-:Y:S02]  /*10b10*/  @!P0 LEA.HI.X R7, R12, R3, R7, 0x5, P2 ;  /* 0x000000030c078211 */ /* 0x000fe400010f2c07 */
[--C-:B------:R-:W-:Y:S01]  /*10b20*/  @!P0 LEA.HI.X R9, R2, c[0x0][0x174], R3.reuse, 0x1, P3 ;  /* 0x00005d0002098a11 */ /* 0x100fe200018f0c03 */
[----:B------:R-:W-:Y:S01]  /*10b30*/  @!P0 IMAD.WIDE.U32 R2, R12, 0x30, R2 ;  /* 0x000000300c028825 */ /* 0x000fe200078e0002 */
[----:B------:R-:W-:-:S03]  /*10b40*/  @!P0 LEA R6, P1, R4, c[0x0][0x170], 0x1 ;  /* 0x00005c0004068a11 */ /* 0x000fc600078208ff */
[----:B------:R-:W-:Y:S01]  /*10b50*/  @!P0 IMAD R0, R0, 0x30, RZ ;  /* 0x0000003000008824 */ /* 0x000fe200078e02ff */
[----:B------:R-:W-:Y:S01]  /*10b60*/  @!P0 LEA.HI.X R7, R4, c[0x0][0x174], R7, 0x1, P1 ;  /* 0x00005d0004078a11 */ /* 0x000fe200008f0c07 */
[----:B------:R-:W-:Y:S01]  /*10b70*/  @!PT LDS RZ, [RZ] ;  /* 0x00000000fffff984 */ /* 0x000fe20000000800 */
[----:B------:R-:W-:Y:S01]  /*10b80*/  @!PT LDS RZ, [RZ] ;  /* 0x00000000fffff984 */ /* 0x000fe20000000800 */
[----:B------:R-:W-:Y:S01]  /*10b90*/  @!PT LDS RZ, [RZ] ;  /* 0x00000000fffff984 */ /* 0x000fe20000000800 */
[----:B------:R1:W-:Y:S01]  /*10ba0*/  @!P0 LDGSTS.E.BYPASS.LTC128B.128 [R188+0x6000], [R8.64] ;  /* 0x0600000008bc8fae */ /* 0x0003e2000b901d62 */
[----:B------:R-:W-:Y:S01]  /*10bb0*/  @!P0 LEA R4, P1, R2, c[0x0][0x170], 0x1 ;  /* 0x00005c0002048a11 */ /* 0x000fe200078208ff */
[----:B------:R-:W-:Y:S02]  /*10bc0*/  @!P0 IMAD.IADD R0, R0, 0x1, R3 ;  /* 0x0000000100008824 */ /* 0x000fe400078e0203 */
        /* <DEDUP_REMOVED lines=18> */
[----:B-1----:R-:W1:Y:S04]  /*10cf0*/  LDSM.16.M88.4 R8, [R172+0x4000] ;  /* 0x00400000ac08783b */ /* 0x002e680000000200 */
[----:B------:R-:W3:Y:S04]  /*10d00*/  LDSM.16.M88.4 R36, [R172+0x4800] ;  /* 0x00480000ac24783b */ /* 0x000ee80000000200 */
[----:B------:R-:W4:Y:S04]  /*10d10*/  LDSM.16.M88.4 R32, [R172+0x5000] ;  /* 0x00500000ac20783b */ /* 0x000f280000000200 */
[----:B------:R-:W3:Y:S04]  /*10d20*/  LDSM.16.M88.4 R24, [R172+0x5800] ;  /* 0x00580000ac18783b */ /* 0x000ee80000000200 */
[----:B------:R-:W-:Y:S04]  /*10d30*/  LDSM.16.M88.4 R52, [R178+0x4000] ;  /* 0x00400000b234783b */ /* 0x000fe80000000200 */
[----:B--2---:R-:W2:Y:S04]  /*10d40*/  LDSM.16.M88.4 R4, [R182+0x2000] ;  /* 0x00200000b604783b */ /* 0x004ea80000000200 */
[----:B------:R-:W2:Y:S04]  /*10d50*/  LDSM.16.M88.4 R20, [R178+0x5800] ;  /* 0x00580000b214783b */ /* 0x000ea80000000200 */
[----:B------:R-:W2:Y:S04]  /*10d60*/  LDSM.16.M88.4 R44, [R178+0x4800] ;  /* 0x00480000b22c783b */ /* 0x000ea80000000200 */
[----:B------:R-:W2:Y:S04]  /*10d70*/  LDSM.16.M88.4 R40, [R178+0x5000] ;  /* 0x00500000b228783b */ /* 0x000ea80000000200 */
[----:B------:R-:W0:Y:S01]  /*10d80*/  LDGDEPBAR ;  /* 0x00000000000079af */ /* 0x000e220000000000 */
[-C--:B-1----:R-:W-:Y:S08]  /*10d90*/  HMMA.16816.F32.BF16 R192, R16, R8.reuse, RZ ;  /* 0x0000000810c0723c */ /* 0x082ff000000418ff */
[C---:B------:R-:W-:Y:S08]  /*10da0*/  HMMA.16816.F32.BF16 R64, R12.reuse, R8, RZ ;  /* 0x000000080c40723c */ /* 0x040ff000000418ff */
[-C--:B------:R-:W-:Y:S08]  /*10db0*/  HMMA.16816.F32.BF16 R156, R12, R10.reuse, RZ ;  /* 0x0000000a0c9c723c */ /* 0x080ff000000418ff */
[----:B------:R-:W-:Y:S01]  /*10dc0*/  HMMA.16816.F32.BF16 R168, R16, R10, RZ ;  /* 0x0000000a10a8723c */ /* 0x000fe200000418ff */
[----:B------:R-:W1:Y:S07]  /*10dd0*/  LDSM.16.M88.4 R8, [R182] ;  /* 0x00000000b608783b */ /* 0x000e6e0000000200 */
[C---:B---3--:R-:W-:Y:S08]  /*10de0*/  HMMA.16816.F32.BF16 R60, R12.reuse, R36, RZ ;  /* 0x000000240c3c723c */ /* 0x048ff000000418ff */
[C---:B----4-:R-:W-:Y:S08]  /*10df0*/  HMMA.16816.F32.BF16 R56, R12.reuse, R32, RZ ;  /* 0x000000200c38723c */ /* 0x050ff000000418ff */
[C---:B------:R-:W-:Y:S08]  /*10e00*/  HMMA.16816.F32.BF16 R72, R12.reuse, R24, RZ ;  /* 0x000000180c48723c */ /* 0x040ff000000418ff */
        /* <DEDUP_REMOVED lines=8> */
[----:B------:R-:W-:Y:S01]  /*10e90*/  HMMA.16816.F32.BF16 R24, R16, R26, RZ ;  /* 0x0000001a1018723c */ /* 0x000fe200000418ff */
[----:B------:R-:W-:Y:S07]  /*10ea0*/  LDSM.16.M88.4 R16, [R180+0x2000] ;  /* 0x00200000b410783b */ /* 0x000fee0000000200 */
[C---:B--2---:R-:W-:Y:S01]  /*10eb0*/  HMMA.16816.F32.BF16 R32, R4.reuse, R52, R64 ;  /* 0x000000340420723c */ /* 0x044fe20000041840 */
[----:B------:R-:W2:Y:S07]  /*10ec0*/  LDSM.16.M88.4 R64, [R183] ;  /* 0x00000000b740783b */ /* 0x000eae0000000200 */
[C---:B------:R-:W-:Y:S08]  /*10ed0*/  HMMA.16816.F32.BF16 R244, R4.reuse, R20, R72 ;  /* 0x0000001404f4723c */ /* 0x040ff00000041848 */
[C---:B------:R-:W-:Y:S01]  /*10ee0*/  HMMA.16816.F32.BF16 R208, R4.reuse, R44, R60 ;  /* 0x0000002c04d0723c */ /* 0x040fe2000004183c */
[----:B------:R-:W3:Y:S07]  /*10ef0*/  LDSM.16.M88.4 R60, [R186] ;  /* 0x00000000ba3c783b */ /* 0x000eee0000000200 */
[C---:B------:R-:W-:Y:S01]  /*10f00*/  HMMA.16816.F32.BF16 R204, R4.reuse, R40, R56 ;  /* 0x0000002804cc723c */ /* 0x040fe20000041838 */
[----:B------:R-:W4:Y:S07]  /*10f10*/  LDSM.16.M88.4 R56, [R185] ;  /* 0x00000000b938783b */ /* 0x000f2e0000000200 */
[----:B------:R-:W-:Y:S08]  /*10f20*/  HMMA.16816.F32.BF16 R72, R4, R42, R160 ;  /* 0x0000002a0448723c */ /* 0x000ff000000418a0 */
[C---:B-1----:R-:W-:Y:S08]  /*10f30*/  HMMA.16816.F32.BF16 R224, R8.reuse, R40, R68 ;  /* 0x0000002808e0723c */ /* 0x042ff00000041844 */
[C---:B------:R-:W-:Y:S01]  /*10f40*/  HMMA.16816.F32.BF16 R228, R8.reuse, R20, R12 ;  /* 0x0000001408e4723c */ /* 0x040fe2000004180c */
[----:B------:R-:W-:Y:S07]  /*10f50*/  LDSM.16.M88.4 R12, [R180] ;  /* 0x00000000b40c783b */ /* 0x000fee0000000200 */
[----:B------:R-:W-:Y:S01]  /*10f60*/  HMMA.16816.F32.BF16 R200, R8, R42, R36 ;  /* 0x0000002a08c8723c */ /* 0x000fe20000041824 */
[----:B------:R-:W1:Y:S04]  /*10f70*/  LDSM.16.M88.4 R40, [R184] ;  /* 0x00000000b828783b */ /* 0x000e680000000200 */
[----:B------:R-:W-:Y:S03]  /*10f80*/  LDSM.16.M88.4 R36, [R177] ;  /* 0x00000000b124783b */ /* 0x000fe60000000200 */
        /* <DEDUP_REMOVED lines=8> */
[----:B------:R-:W-:Y:S01]  /*11010*/  HMMA.16816.F32.BF16 R164, R8, R22, R24 ;  /* 0x0000001608a4723c */ /* 0x000fe20000041818 */
[----:B------:R-:W1:Y:S04]  /*11020*/  LDSM.16.M88.4 R8, [R181] ;  /* 0x00000000b508783b */ /* 0x000e680000000200 */
[----:B------:R-:W-:Y:S03]  /*11030*/  LDSM.16.M88.4 R20, [R177+0x1800] ;  /* 0x00180000b114783b */ /* 0x000fe60000000200 */
[----:B--2---:R-:W-:Y:S01]  /*11040*/  HMMA.16816.F32.BF16 R160, R16, R64, R32 ;  /* 0x0000004010a0723c */ /* 0x004fe20000041820 */
[----:B------:R-:W2:Y:S04]  /*11050*/  LDSM.16.M88.4 R32, [R177+0x800] ;  /* 0x00080000b120783b */ /* 0x000ea80000000200 */
[----:B------:R-:W2:Y:S01]  /*11060*/  LDSM.16.M88.4 R24, [R177+0x1000] ;  /* 0x00100000b118783b */ /* 0x000ea20000000200 */
[----:B------:R-:W-:-:S04]  /*11070*/  DEPBAR.LE SB0, 0x0 ;  /* 0x000080000000791a */ /* 0x000fc80000000000 */
[C---:B---3--:R-:W-:Y:S08]  /*11080*/  HMMA.16816.F32.BF16 R152, R16.reuse, R60, R208 ;  /* 0x0000003c1098723c */ /* 0x048ff000000418d0 */
[C---:B----4-:R-:W-:Y:S08]  /*11090*/  HMMA.16816.F32.BF16 R144, R16.reuse, R56, R204 ;  /* 0x000000381090723c */ /* 0x050ff000000418cc */
[C---:B------:R-:W-:Y:S08]  /*110a0*/  HMMA.16816.F32.BF16 R156, R16.reuse, R66, R156 ;  /* 0x00000042109c723c */ /* 0x040ff0000004189c */
[C---:B-1----:R-:W-:Y:S08]  /*110b0*/  HMMA.16816.F32.BF16 R68, R16.reuse, R40, R244 ;  /* 0x000000281044723c */ /* 0x042ff000000418f4 */
        /* <DEDUP_REMOVED lines=10> */
[----:B------:R-:W-:-:S07]  /*11160*/  IMAD.MOV.U32 R247, RZ, RZ, R252 ;  /* 0x000000fffff77224 */ /* 0x000fce00078e00fc */
[----:B------:R-:W-:Y:S01]  /*11170*/  HMMA.16816.F32.BF16 R12, R12, R42, R164 ;  /* 0x0000002a0c0c723c */ /* 0x000fe200000418a4 */
[----:B------:R-:W-:-:S07]  /*11180*/  ISETP.GE.AND P6, PT, R247, 0x4, PT ;  /* 0x00000004f700780c */ /* 0x000fce0003fc6270 */
[C---:B------:R-:W-:Y:S08]  /*11190*/  HMMA.16816.F32.BF16 R164, R4.reuse, R36, R160 ;  /* 0x0000002404a4723c */ /* 0x040ff000000418a0 */
[----:B------:R-:W-:Y:S08]  /*111a0*/  HMMA.16816.F32.BF16 R200, R4, R38, R156 ;  /* 0x0000002604c8723c */ /* 0x000ff0000004189c */
[C---:B------:R-:W-:Y:S08]  /*111b0*/  HMMA.16816.F32.BF16 R44, R8.reuse, R36, R44 ;  /* 0x00000024082c723c */ /* 0x040ff0000004182c */
[----:B------:R-:W-:Y:S08]  /*111c0*/  HMMA.16816.F32.BF16 R64, R8, R38, R64 ;  /* 0x000000260840723c */ /* 0x000ff00000041840 */
[C---:B--2---:R-:W-:Y:S08]  /*111d0*/  HMMA.16816.F32.BF16 R204, R4.reuse, R32, R152 ;  /* 0x0000002004cc723c */ /* 0x044ff00000041898 */
[C---:B------:R-:W-:Y:S08]  /*111e0*/  HMMA.16816.F32.BF16 R208, R4.reuse, R34, R148 ;  /* 0x0000002204d0723c */ /* 0x040ff00000041894 */
[----:B------:R-:W-:Y:S08]  /*111f0*/  HMMA.16816.F32.BF16 R224, R4, R22, R52 ;  /* 0x0000001604e0723c */ /* 0x000ff00000041834 */
[C---:B------:R-:W-:Y:S08]  /*11200*/  HMMA.16816.F32.BF16 R36, R8.reuse, R32, R16 ;  /* 0x000000200824723c */ /* 0x040ff00000041810 */
[----:B------:R-:W-:Y:S08]  /*11210*/  HMMA.16816.F32.BF16 R60, R8, R34, R60 ;  /* 0x00000022083c723c */ /* 0x000ff0000004183c */
[C---:B------:R-:W-:Y:S08]  /*11220*/  HMMA.16816.F32.BF16 R212, R4.reuse, R24, R144 ;  /* 0x0000001804d4723c */ /* 0x040ff00000041890 */
[----:B------:R-:W-:Y:S08]  /*11230*/  HMMA.16816.F32.BF16 R216, R4, R26, R72 ;  /* 0x0000001a04d8723c */ /* 0x000ff00000041848 */
[C---:B------:R-:W-:Y:S08]  /*11240*/  HMMA.16816.F32.BF16 R32, R8.reuse, R24, R168 ;  /* 0x000000180820723c */ /* 0x040ff000000418a8 */
[----:B------:R-:W-:Y:S08]  /*11250*/  HMMA.16816.F32.BF16 R52, R8, R26, R56 ;  /* 0x0000001a0834723c */ /* 0x000ff00000041838 */
[-C--:B------:R-:W-:Y:S08]  /*11260*/  HMMA.16816.F32.BF16 R220, R4, R20.reuse, R68 ;  /* 0x0000001404dc723c */ /* 0x080ff00000041844 */
[C---:B------:R-:W-:Y:S08]  /*11270*/  HMMA.16816.F32.BF16 R40, R8.reuse, R20, R192 ;  /* 0x000000140828723c */ /* 0x040ff000000418c0 */
[----:B------:R-:W-:Y:S01]  /*11280*/  HMMA.16816.F32.BF16 R24, R8, R22, R12 ;  /* 0x000000160818723c */ /* 0x000fe2000004180c */
[----:B------:R-:W-:Y:S06]  /*11290*/  BAR.SYNC.DEFER_BLOCKING 0x0 ;  /* 0x0000000000007b1d */ /* 0x000fec0000010000 */
[----:B------:R-:W-:Y:S05]  /*112a0*/  @!P6 BRA `(.L_x_834) ;  /* 0x000003500000e947 */ /* 0x000fea0003800000 */
[----:B------:R-:W2:Y:S04]  /*112b0*/  LDL.64 R250, [R1+0x150] ;  /* 0x0001500001fa7983 */ /* 0x000ea80000100a00 */
[----:B------:R-:W3:Y:S01]  /*112c0*/  LDL.64 R30, [R1+0x148] ;  /* 0x00014800011e7983 */ /* 0x000ee20000100a00 */
[----:B------:R-:W-:Y:S01]  /*112d0*/  IADD3 R0, R247, -0x4, RZ ;  /* 0xfffffffcf7007810 */ /* 0x000fe20007ffe0ff */
[----:B------:R-:W-:Y:S01]  /*112e0*/  IMAD.MOV.U32 R12, RZ, RZ, c[0x0][0x198] ;  /* 0x00006600ff0c7624 */ /* 0x000fe200078e00ff */
[----:B------:R-:W-:Y:S01]  /*112f0*/  BSSY B0, `(.L_x_835) ;  /* 0x000002f000007945 */ /* 0x000fe20003800000 */
[----:B------:R-:W-:Y:S01]  /*11300*/  @!P0 IMAD.MOV.U32 R11, RZ, RZ, c[0x0][0x19c] ;  /* 0x00006700ff0b8624 */ /* 0x000fe200078e00ff */
[----:B------:R-:W-:Y:S01]  /*11310*/  SHF.R.S32.HI R2, RZ, 0x1f, R0 ;  /* 0x0000001fff027819 */ /* 0x000fe20000011400 */
[----:B------:R-:W-:Y:S01]  /*11320*/  IMAD.WIDE.U32 R4, R0, c[0x0][0x198], RZ ;  /* 0x0000660000047a25 */ /* 0x000fe200078e00ff */
[----:B------:R1:W-:Y:S03]  /*11330*/  @P0 STS.128 [R188+0x4000], RZ ;  /* 0x004000ffbc000388 */ /* 0x0003e60000000c00 */
[----:B------:R-:W-:-:S02]  /*11340*/  IMAD R2, R2, c[0x0][0x198], RZ ;  /* 0x0000660002027a24 */ /* 0x000fc400078e02ff */
[----:B------:R-:W-:Y:S02]  /*11350*/  @!P0 IMAD.MOV.U32 R7, RZ, RZ, c[0x0][0x19c] ;  /* 0x00006700ff078624 */ /* 0x000fe400078e00ff */
[----:B------:R-:W-:-:S04]  /*11360*/  IMAD R0, R0, c[0x0][0x19c], R2 ;  /* 0x0000670000007a24 */ /* 0x000fc800078e0202 */
[----:B------:R-:W-:Y:S01]  /*11370*/  IMAD.IADD R0, R5, 0x1, R0 ;  /* 0x0000000105007824 */ /* 0x000fe200078e0200 */
[----:B--2---:R-:W-:-:S04]  /*11380*/  LEA R2, P1, R4, R250, 0x6 ;  /* 0x000000fa04027211 */ /* 0x004fc800078230ff */
[-C--:B------:R-:W-:Y:S02]  /*11390*/  @!P0 LEA R5, P4, R12, R2.reuse, 0x4 ;  /* 0x000000020c058211 */ /* 0x080fe400078820ff */
[----:B---3--:R-:W-:Y:S02]  /*113a0*/  LEA.HI.X R3, R4, R31, R0, 0x6, P1 ;  /* 0x0000001f04037211 */ /* 0x008fe400008f3400 */
[----:B------:R-:W-:Y:S02]  /*113b0*/  @!P0 LEA R0, P2, R12, R2, 0x5 ;  /* 0x000000020c008211 */ /* 0x000fe400078428ff */
[----:B------:R-:W-:Y:S02]  /*113c0*/  @!P0 LEA R8, P5, R2, c[0x0][0x168], 0x1 ;  /* 0x00005a0002088a11 */ /* 0x000fe400078a08ff */
[----:B------:R-:W-:Y:S02]  /*113d0*/  @!P0 LEA R6, P3, R5, c[0x0][0x168], 0x1 ;  /* 0x00005a0005068a11 */ /* 0x000fe400078608ff */
[----:B------:R-:W-:-:S02]  /*113e0*/  @!P0 LEA.HI.X R11, R12, R3, R11, 0x4, P4 ;  /* 0x000000030c0b8211 */ /* 0x000fc400020f240b */
[----:B------:R-:W-:Y:S02]  /*113f0*/  @!P0 LEA R4, P1, R0, c[0x0][0x168], 0x1 ;  /* 0x00005a0000048a11 */ /* 0x000fe400078208ff */
        /* <DEDUP_REMOVED lines=21> */
[----:B-1----:R-:W-:Y:S01]  /*11550*/  IMAD.WIDE.U32 R4, R12, 0x30, R2 ;  /* 0x000000300c047825 */ /* 0x002fe200078e0002 */
        /* <DEDUP_REMOVED lines=8> */
.L_x_836:
[----:B------:R-:W-:Y:S05]  /*115e0*/  BSYNC B0 ;  /* 0x0000000000007941 */ /* 0x000fea0003800000 */
.L_x_835:
[----:B------:R-:W0:Y:S02]  /*115f0*/  LDGDEPBAR ;  /* 0x00000000000079af */ /* 0x000e240000000000 */
.L_x_834:
[----:B-1----:R-:W2:Y:S04]  /*11600*/  LDL.LU R4, [R1+0x120] ;  /* 0x0001200001047983 */ /* 0x002ea80000300800 */
[----:B------:R-:W3:Y:S04]  /*11610*/  LDL.LU R3, [R1+0x10c] ;  /* 0x00010c0001037983 */ /* 0x000ee80000300800 */
[----:B------:R-:W4:Y:S01]  /*11620*/  LDL R2, [R1+0x104] ;  /* 0x0001040001027983 */ /* 0x000f220000100800 */
[----:B------:R-:W-:-:S03]  /*11630*/  IADD3 R235, R247, -0x3, RZ ;  /* 0xfffffffdf7eb7810 */ /* 0x000fc60007ffe0ff */
[----:B------:R-:W1:Y:S04]  /*11640*/  S2R R0, SR_TID.X ;  /* 0x0000000000007919 */ /* 0x000e680000002100 */
[----:B------:R-:W-:Y:S04]  /*11650*/  STL [R1+0x1a4], R173 ;  /* 0x0001a4ad01007387 */ /* 0x000fe80000100800 */
[----:B------:R-:W-:Y:S04]  /*11660*/  STL [R1+0x1a0], R176 ;  /* 0x0001a0b001007387 */ /* 0x000fe80000100800 */
[----:B------:R-:W-:Y:S04]  /*11670*/  STL [R1+0x19c], R174 ;  /* 0x00019cae01007387 */ /* 0x000fe80000100800 */
[----:B------:R-:W-:Y:S04]  /*11680*/  STL [R1+0x198], R175 ;  /* 0x000198af01007387 */ /* 0x000fe80000100800 */
[----:B------:R-:W-:Y:S01]  /*11690*/  STL [R1+0x194], R188 ;  /* 0x000194bc01007387 */ /* 0x000fe20000100800 */
[----:B-1----:R-:W-:-:S03]  /*116a0*/  IMAD.SHL.U32 R0, R0, 0x2, RZ ;  /* 0x0000000200007824 */ /* 0x002fc600078e00ff */
[----:B------:R-:W-:Y:S02]  /*116b0*/  STL [R1+0x190], R186 ;  /* 0x000190ba01007387 */ /* 0x000fe40000100800 */
[----:B------:R-:W-:Y:S02]  /*116c0*/  LOP3.LUT R0, R0, 0x6, RZ, 0xc0, !PT ;  /* 0x0000000600007812 */ /* 0x000fe400078ec0ff */
[----:B------:R-:W-:Y:S03]  /*116d0*/  STL [R1+0x18c], R185 ;  /* 0x00018cb901007387 */ /* 0x000fe60000100800 */
[----:B------:R-:W-:Y:S01]  /*116e0*/  IMAD R0, R235, 0x40, R0 ;  /* 0x00000040eb007824 */ /* 0x000fe200078e0200 */
[----:B------:R-:W-:Y:S04]  /*116f0*/  STL [R1+0x188], R184 ;  /* 0x000188b801007387 */ /* 0x000fe80000100800 */
[C---:B------:R-:W-:Y:S01]  /*11700*/  IADD3 R9, R0.reuse, 0x1, RZ ;  /* 0x0000000100097810 */ /* 0x040fe20007ffe0ff */
[----:B------:R-:W-:Y:S01]  /*11710*/  STL [R1+0x184], R183 ;  /* 0x000184b701007387 */ /* 0x000fe20000100800 */
[----:B------:R-:W-:-:S02]  /*11720*/  ISETP.GE.AND P1, PT, R0, R49, PT ;  /* 0x000000310000720c */ /* 0x000fc40003f26270 */
[C---:B------:R-:W-:Y:S01]  /*11730*/  ISETP.GE.AND P0, PT, R9.reuse, R49, PT ;  /* 0x000000310900720c */ /* 0x040fe20003f06270 */
[----:B------:R-:W-:Y:S01]  /*11740*/  STL [R1+0x180], R182 ;  /* 0x000180b601007387 */ /* 0x000fe20000100800 */
[C---:B------:R-:W-:Y:S02]  /*11750*/  IADD3 R8, R0.reuse, 0x8, RZ ;  /* 0x0000000800087810 */ /* 0x040fe40007ffe0ff */
[C---:B------:R-:W-:Y:S01]  /*11760*/  IADD3 R7, R0.reuse, 0x9, RZ ;  /* 0x0000000900077810 */ /* 0x040fe20007ffe0ff */
[----:B------:R-:W-:Y:S01]  /*11770*/  STL [R1+0x17c], R181 ;  /* 0x00017cb501007387 */ /* 0x000fe20000100800 */
[-C--:B------:R-:W-:Y:S02]  /*11780*/  ISETP.GE.AND P3, PT, R0, R48.reuse, PT ;  /* 0x000000300000720c */ /* 0x080fe40003f66270 */
[----:B------:R-:W-:Y:S01]  /*11790*/  ISETP.GE.AND P2, PT, R9, R48, PT ;  /* 0x000000300900720c */ /* 0x000fe20003f46270 */
[----:B------:R-:W-:Y:S01]  /*117a0*/  STL [R1+0x178], R180 ;  /* 0x000178b401007387 */ /* 0x000fe20000100800 */
[----:B------:R-:W-:-:S02]  /*117b0*/  FSEL R20, R46, -INF , !P1 ;  /* 0xff8000002e147808 */ /* 0x000fc40004800000 */
[----:B------:R-:W-:Y:S01]  /*117c0*/  FSEL R21, R47, -INF , !P0 ;  /* 0xff8000002f157808 */ /* 0x000fe20004000000 */
[----:B------:R-:W-:Y:S01]  /*117d0*/  STL [R1+0x174], R179 ;  /* 0x000174b301007387 */ /* 0x000fe20000100800 */
[-C--:B------:R-:W-:Y:S02]  /*117e0*/  ISETP.GE.AND P1, PT, R8, R49.reuse, PT ;  /* 0x000000310800720c */ /* 0x080fe40003f26270 */
[----:B------:R-:W-:Y:S01]  /*117f0*/  ISETP.GE.AND P0, PT, R7, R49, PT ;  /* 0x000000310700720c */ /* 0x000fe20003f06270 */
[----:B------:R1:W-:Y:S01]  /*11800*/  STL [R1+0x170], R178 ;  /* 0x000170b201007387 */ /* 0x0003e20000100800 */
[C---:B------:R-:W-:Y:S02]  /*11810*/  IADD3 R6, R0.reuse, 0x10, RZ ;  /* 0x0000001000067810 */ /* 0x040fe40007ffe0ff */
[----:B------:R-:W-:Y:S01]  /*11820*/  IADD3 R5, R0, 0x11, RZ ;  /* 0x0000001100057810 */ /* 0x000fe20007ffe0ff */
[----:B------:R-:W-:Y:S01]  /*11830*/  STL [R1+0x16c], R177 ;  /* 0x00016cb101007387 */ /* 0x000fe20000100800 */
[----:B------:R-:W-:-:S02]  /*11840*/  FSEL R15, R44, -INF , !P3 ;  /* 0xff8000002c0f7808 */ /* 0x000fc40005800000 */
[----:B------:R-:W-:Y:S01]  /*11850*/  FSEL R18, R45, -INF , !P2 ;  /* 0xff8000002d127808 */ /* 0x000fe20005000000 */
[----:B------:R-:W-:Y:S01]  /*11860*/  STL [R1+0x168], R172 ;  /* 0x000168ac01007387 */ /* 0x000fe20000100800 */
[-C--:B------:R-:W-:Y:S02]  /*11870*/  ISETP.GE.AND P3, PT, R8, R48.reuse, PT ;  /* 0x000000300800720c */ /* 0x080fe40003f66270 */
[----:B------:R-:W-:Y:S01]  /*11880*/  ISETP.GE.AND P2, PT, R7, R48, PT ;  /* 0x000000300700720c */ /* 0x000fe20003f46270 */
[----:B------:R-:W-:Y:S01]  /*11890*/  STL [R1+0x9c], R235 ;  /* 0x00009ceb01007387 */ /* 0x000fe20000100800 */
        /* <DEDUP_REMOVED lines=10> */
[----:B------:R-:W-:Y:S02]  /*11940*/  IADD3 R10, R0, 0x21, RZ ;  /* 0x00000021000a7810 */ /* 0x000fe40007ffe0ff */
[----:B------:R-:W-:Y:S02]  /*11950*/  FSEL R36, R36, -INF , !P3 ;  /* 0xff80000024247808 */ /* 0x000fe40005800000 */
[----:B------:R-:W-:Y:S02]  /*11960*/  FSEL R37, R37, -INF , !P2 ;  /* 0xff80000025257808 */ /* 0x000fe40005000000 */
[C---:B------:R-:W-:Y:S02]  /*11970*/  IADD3 R12, R0.reuse, 0x29, RZ ;  /* 0x00000029000c7810 */ /* 0x040fe40007ffe0ff */
[----:B------:R-:W-:-:S02]  /*11980*/  IADD3 R11, R0, 0x28, RZ ;  /* 0x00000028000b7810 */ /* 0x000fc40007ffe0ff */
[C---:B------:R-:W-:Y:S02]  /*11990*/  IADD3 R13, R0.reuse, 0x30, RZ ;  /* 0x00000030000d7810 */ /* 0x040fe40007ffe0ff */
[C---:B------:R-:W-:Y:S02]  /*119a0*/  IADD3 R16, R0.reuse, 0x31, RZ ;  /* 0x0000003100107810 */ /* 0x040fe40007ffe0ff */
[C---:B------:R-:W-:Y:S02]  /*119b0*/  IADD3 R17, R0.reuse, 0x38, RZ ;  /* 0x0000003800117810 */ /* 0x040fe40007ffe0ff */
[----:B------:R-:W-:Y:S02]  /*119c0*/  IADD3 R19, R0, 0x39, RZ ;  /* 0x0000003900137810 */ /* 0x000fe40007ffe0ff */
[C---:B------:R-:W-:Y:S02]  /*119d0*/  ISETP.GE.AND P5, PT, R11.reuse, R49, PT ;  /* 0x000000310b00720c */ /* 0x040fe40003fa6270 */
[----:B------:R-:W-:-:S02]  /*119e0*/  ISETP.GE.AND P4, PT, R11, R48, PT ;  /* 0x000000300b00720c */ /* 0x000fc40003f86270 */
[----:B------:R-:W-:Y:S02]  /*119f0*/  FSEL R157, R54, -INF , !P5 ;  /* 0xff800000369d7808 */ /* 0x000fe40006800000 */
[-C--:B------:R-:W-:Y:S02]  /*11a00*/  ISETP.GE.AND P5, PT, R19, R48.reuse, PT ;  /* 0x000000301300720c */ /* 0x080fe40003fa6270 */
[----:B------:R-:W-:Y:S02]  /*11a10*/  FSEL R71, R52, -INF , !P4 ;  /* 0xff80000034477808 */ /* 0x000fe40006000000 */
[----:B------:R-:W-:Y:S01]  /*11a20*/  ISETP.GE.AND P4, PT, R16, R48, PT ;  /* 0x000000301000720c */ /* 0x000fe20003f86270 */
[----:B--2---:R-:W-:Y:S01]  /*11a30*/  IMAD.MOV.U32 R232, RZ, RZ, R4 ;  /* 0x000000ffffe87224 */ /* 0x004fe200078e0004 */
[C---:B------:R-:W-:Y:S01]  /*11a40*/  IADD3 R4, R0.reuse, 0x18, RZ ;  /* 0x0000001800047810 */ /* 0x040fe20007ffe0ff */
[----:B---3--:R-:W-:Y:S01]  /*11a50*/  IMAD.MOV.U32 R233, RZ, RZ, R3 ;  /* 0x000000ffffe97224 */ /* 0x008fe200078e0003 */
[----:B------:R-:W-:-:S02]  /*11a60*/  IADD3 R3, R0, 0x19, RZ ;  /* 0x0000001900037810 */ /* 0x000fc40007ffe0ff */
[-C--:B------:R-:W-:Y:S01]  /*11a70*/  ISETP.GE.AND P1, PT, R4, R49.reuse, PT ;  /* 0x000000310400720c */ /* 0x080fe20003f26270 */
[----:B----4-:R-:W-:Y:S01]  /*11a80*/  IMAD.MOV.U32 R234, RZ, RZ, R2 ;  /* 0x000000ffffea7224 */ /* 0x010fe200078e0002 */
[C---:B------:R-:W-:Y:S01]  /*11a90*/  ISETP.GE.AND P0, PT, R3.reuse, R49, PT ;  /* 0x000000310300720c */ /* 0x040fe20003f06270 */
[----:B-1----:R-:W-:Y:S01]  /*11aa0*/  IMAD.MOV.U32 R178, RZ, RZ, R233 ;  /* 0x000000ffffb27224 */ /* 0x002fe200078e00e9 */
[----:B------:R-:W-:Y:S01]  /*11ab0*/  IADD3 R2, R0, 0x20, RZ ;  /* 0x0000002000027810 */ /* 0x000fe20007ffe0ff */
[----:B------:R-:W-:Y:S01]  /*11ac0*/  IMAD.MOV.U32 R250, RZ, RZ, R234 ;  /* 0x000000fffffa7224 */ /* 0x000fe200078e00ea */
[-C--:B------:R-:W-:Y:S02]  /*11ad0*/  ISETP.GE.AND P3, PT, R4, R48.reuse, PT ;  /* 0x000000300400720c */ /* 0x080fe40003f66270 */
[----:B------:R-:W-:Y:S02]  /*11ae0*/  ISETP.GE.AND P2, PT, R3, R48, PT ;  /* 0x000000300300720c */ /* 0x000fe40003f46270 */
[----:B------:R-:W-:-:S02]  /*11af0*/  FSEL R163, R62, -INF , !P1 ;  /* 0xff8000003ea37808 */ /* 0x000fc40004800000 */
[----:B------:R-:W-:Y:S02]  /*11b00*/  FSEL R162, R63, -INF , !P0 ;  /* 0xff8000003fa27808 */ /* 0x000fe40004000000 */
[-C--:B------:R-:W-:Y:S02]  /*11b10*/  ISETP.GE.AND P1, PT, R2, R49.reuse, PT ;  /* 0x000000310200720c */ /* 0x080fe40003f26270 */
[----:B------:R-:W-:Y:S02]  /*11b20*/  ISETP.GE.AND P0, PT, R10, R49, PT ;  /* 0x000000310a00720c */ /* 0x000fe40003f06270 */
[----:B------:R-:W-:Y:S02]  /*11b30*/  FSEL R150, R60, -INF , !P3 ;  /* 0xff8000003c967808 */ /* 0x000fe40005800000 */
[----:B------:R-:W-:Y:S02]  /*11b40*/  FSEL R149, R61, -INF , !P2 ;  /* 0xff8000003d957808 */ /* 0x000fe40005000000 */
[----:B------:R-:W-:-:S02]  /*11b50*/  ISETP.GE.AND P3, PT, R2, R48, PT ;  /* 0x000000300200720c */ /* 0x000fc40003f66270 */
[----:B------:R-:W-:Y:S02]  /*11b60*/  ISETP.GE.AND P2, PT, R10, R48, PT ;  /* 0x000000300a00720c */ /* 0x000fe40003f46270 */
[----:B------:R-:W-:Y:S02]  /*11b70*/  FSEL R161, R34, -INF , !P1 ;  /* 0xff80000022a17808 */ /* 0x000fe40004800000 */
[----:B------:R-:W-:Y:S02]  /*11b80*/  FSEL R160, R35, -INF , !P0 ;  /* 0xff80000023a07808 */ /* 0x000fe40004000000 */
[C---:B------:R-:W-:Y:S02]  /*11b90*/  ISETP.GE.AND P1, PT, R0.reuse, R51, PT ;  /* 0x000000330000720c */ /* 0x040fe40003f26270 */
[----:B------:R-:W-:Y:S02]  /*11ba0*/  ISETP.GE.AND P0, PT, R0, R50, PT ;  /* 0x000000320000720c */ /* 0x000fe40003f06270 */
[----:B------:R-:W-:-:S02]  /*11bb0*/  FMNMX.FTZ R0, R243, R15, !PT ;  /* 0x0000000ff3007209 */ /* 0x000fc40007810000 */
[----:B------:R-:W-:Y:S02]  /*11bc0*/  FSEL R147, R32, -INF , !P3 ;  /* 0xff80000020937808 */ /* 0x000fe40005800000 */
[----:B------:R-:W-:Y:S02]  /*11bd0*/  FSEL R146, R33, -INF , !P2 ;  /* 0xff80000021927808 */ /* 0x000fe40005000000 */
[-C--:B------:R-:W-:Y:S02]  /*11be0*/  ISETP.GE.AND P3, PT, R12, R48.reuse, PT ;  /* 0x000000300c00720c */ /* 0x080fe40003f66270 */
[----:B------:R-:W-:Y:S02]  /*11bf0*/  ISETP.GE.AND P2, PT, R13, R48, PT ;  /* 0x000000300d00720c */ /* 0x000fe40003f46270 */
[----:B------:R-:W-:Y:S02]  /*11c00*/  FMNMX.FTZ R0, R18, R0, !PT ;  /* 0x0000000012007209 */ /* 0x000fe40007810000 */
[----:B------:R-:W-:-:S02]  /*11c10*/  FSEL R61, R53, -INF , !P3 ;  /* 0xff800000353d7808 */ /* 0x000fc40005800000 */
[----:B------:R-:W-:Y:S02]  /*11c20*/  FSEL R53, R40, -INF , !P2 ;  /* 0xff80000028357808 */ /* 0x000fe40005000000 */
[-C--:B------:R-:W-:Y:S02]  /*11c30*/  ISETP.GE.AND P3, PT, R12, R49.reuse, PT ;  /* 0x000000310c00720c */ /* 0x080fe40003f66270 */
[----:B------:R-:W-:Y:S02]  /*11c40*/  ISETP.GE.AND P2, PT, R17, R48, PT ;  /* 0x000000301100720c */ /* 0x000fe40003f46270 */
[----:B------:R-:W-:Y:S02]  /*11c50*/  FMNMX.FTZ R0, R22, R0, !PT ;  /* 0x0000000016007209 */ /* 0x000fe40007810000 */
[----:B------:R-:W-:Y:S02]  /*11c60*/  FSEL R155, R55, -INF , !P3 ;  /* 0xff800000379b7808 */ /* 0x000fe40005800000 */
[----:B------:R-:W-:-:S02]  /*11c70*/  ISETP.GE.AND P3, PT, R13, R49, PT ;  /* 0x000000310d00720c */ /* 0x000fc40003f66270 */
[----:B------:R-:W-:Y:S02]  /*11c80*/  FSEL R35, R24, -INF , !P2 ;  /* 0xff80000018237808 */ /* 0x000fe40005000000 */
[----:B------:R-:W-:Y:S02]  /*11c90*/  FMNMX.FTZ R0, R23, R0, !PT ;  /* 0x0000000017007209 */ /* 0x000fe40007810000 */
[----:B------:R-:W-:Y:S02]  /*11ca0*/  ISETP.GE.AND P2, PT, R16, R49, PT ;  /* 0x000000311000720c */ /* 0x000fe40003f46270 */
[----:B------:R-:W-:Y:S02]  /*11cb0*/  FSEL R151, R164, -INF , !P1 ;  /* 0xff800000a4977808 */ /* 0x000fe40004800000 */
[----:B------:R-:W-:Y:S02]  /*11cc0*/  FSEL R168, R166, -INF , !P0 ;  /* 0xff800000a6a87808 */ /* 0x000fe40004000000 */
[----:B------:R-:W-:-:S02]  /*11cd0*/  ISETP.GE.AND P1, PT, R7, R51, PT ;  /* 0x000000330700720c */ /* 0x000fc40003f26270 */
[----:B------:R-:W-:Y:S02]  /*11ce0*/  ISETP.GE.AND P0, PT, R7, R50, PT ;  /* 0x000000320700720c */ /* 0x000fe40003f06270 */
[----:B------:R-:W-:Y:S02]  /*11cf0*/  FSEL R152, R42, -INF , !P3 ;  /* 0xff8000002a987808 */ /* 0x000fe40005800000 */
[----:B------:R-:W-:Y:S02]  /*11d00*/  FMNMX.FTZ R7, R36, R0, !PT ;  /* 0x0000000024077209 */ /* 0x000fe40007810000 */
[----:B------:R-:W-:Y:S02]  /*11d10*/  FSEL R42, R43, -INF , !P2 ;  /* 0xff8000002b2a7808 */ /* 0x000fe40005000000 */
[----:B------:R-:W-:Y:S02]  /*11d20*/  FSEL R34, R25, -INF , !P5 ;  /* 0xff80000019227808 */ /* 0x000fe40006800000 */
[----:B------:R-:W-:-:S02]  /*11d30*/  FMNMX.FTZ R0, R248, R20, !PT ;  /* 0x00000014f8007209 */ /* 0x000fc40007810000 */
[C---:B------:R-:W-:Y:S02]  /*11d40*/  ISETP.GE.AND P5, PT, R9.reuse, R51, PT ;  /* 0x000000330900720c */ /* 0x040fe40003fa6270 */
[----:B------:R-:W-:Y:S02]  /*11d50*/  ISETP.GE.AND P2, PT, R9, R50, PT ;  /* 0x000000320900720c */ /* 0x000fe40003f46270 */
[----:B------:R-:W-:Y:S02]  /*11d60*/  FSEL R40, R41, -INF , !P4 ;  /* 0xff80000029287808 */ /* 0x000fe40006000000 */
[----:B------:R-:W-:Y:S02]  /*11d70*/  FMNMX.FTZ R7, R37, R7, !PT ;  /* 0x0000000725077209 */ /* 0x000fe40007810000 */
[-C--:B------:R-:W-:Y:S02]  /*11d80*/  ISETP.GE.AND P4, PT, R17, R49.reuse, PT ;  /* 0x000000311100720c */ /* 0x080fe40003f86270 */
        /* <DEDUP_REMOVED lines=9> */
[----:B------:R-:W-:Y:S02]  /*11e20*/  FMNMX.FTZ R0, R30, R0, !PT ;  /* 0x000000001e007209 */ /* 0x000fe40007810000 */
[C---:B------:R-:W-:Y:S02]  /*11e30*/  ISETP.GE.AND P4, PT, R8.reuse, R51, PT ;  /* 0x000000330800720c */ /* 0x040fe40003f86270 */
[----:B------:R-:W-:Y:S02]  /*11e40*/  ISETP.GE.AND P3, PT, R8, R50, PT ;  /* 0x000000320800720c */ /* 0x000fe40003f66270 */
[----:B------:R-:W-:-:S02]  /*11e50*/  FMNMX.FTZ R6, R149, R6, !PT ;  /* 0x0000000695067209 */ /* 0x000fc40007810000 */
[----:B------:R-:W-:Y:S02]  /*11e60*/  FMNMX.FTZ R0, R31, R0, !PT ;  /* 0x000000001f007209 */ /* 0x000fe40007810000 */
[----:B------:R-:W-:Y:S02]  /*11e70*/  FSEL R156, R200, -INF , !P4 ;  /* 0xff800000c89c7808 */ /* 0x000fe40006000000 */
[----:B------:R-:W-:Y:S02]  /*11e80*/  FSEL R170, R202, -INF , !P3 ;  /* 0xff800000caaa7808 */ /* 0x000fe40005800000 */
[C---:B------:R-:W-:Y:S02]  /*11e90*/  ISETP.GE.AND P4, PT, R5.reuse, R51, PT ;  /* 0x000000330500720c */ /* 0x040fe40003f86270 */
[----:B------:R-:W-:Y:S02]  /*11ea0*/  ISETP.GE.AND P3, PT, R5, R50, PT ;  /* 0x000000320500720c */ /* 0x000fe40003f66270 */
[----:B------:R-:W-:-:S02]  /*11eb0*/  FMNMX.FTZ R5, R147, R6, !PT ;  /* 0x0000000693057209 */ /* 0x000fc40007810000 */
[----:B------:R-:W-:Y:S02]  /*11ec0*/  FMNMX.FTZ R0, R45, R0, !PT ;  /* 0x000000002d007209 */ /* 0x000fe40007810000 */
[----:B------:R-:W-:Y:S02]  /*11ed0*/  FMNMX.FTZ R5, R146, R5, !PT ;  /* 0x0000000592057209 */ /* 0x000fe40007810000 */
[----:B------:R-:W-:Y:S02]  /*11ee0*/  FMNMX.FTZ R0, R64, R0, !PT ;  /* 0x0000000040007209 */ /* 0x000fe40007810000 */
[----:B------:R-:W-:Y:S02]  /*11ef0*/  FSEL R148, R201, -INF , !P1 ;  /* 0xff800000c9947808 */ /* 0x000fe40004800000 */
[----:B------:R-:W-:Y:S02]  /*11f00*/  FSEL R169, R203, -INF , !P0 ;  /* 0xff800000cba97808 */ /* 0x000fe40004000000 */
[----:B------:R-:W-:-:S02]  /*11f10*/  ISETP.GE.AND P1, PT, R4, R51, PT ;  /* 0x000000330400720c */ /* 0x000fc40003f26270 */
[----:B------:R-:W-:Y:S02]  /*11f20*/  ISETP.GE.AND P0, PT, R4, R50, PT ;  /* 0x000000320400720c */ /* 0x000fe40003f06270 */
[----:B------:R-:W-:Y:S02]  /*11f30*/  FMNMX.FTZ R4, R71, R5, !PT ;  /* 0x0000000547047209 */ /* 0x000fe40007810000 */
[----:B------:R-:W-:Y:S02]  /*11f40*/  FMNMX.FTZ R0, R163, R0, !PT ;  /* 0x00000000a3007209 */ /* 0x000fe40007810000 */
[----:B------:R-:W-:Y:S02]  /*11f50*/  FMNMX.FTZ R4, R61, R4, !PT ;  /* 0x000000043d047209 */ /* 0x000fe40007810000 */
[----:B------:R-:W-:Y:S02]  /*11f60*/  FMNMX.FTZ R0, R162, R0, !PT ;  /* 0x00000000a2007209 */ /* 0x000fe40007810000 */
[----:B------:R-:W-:-:S02]  /*11f70*/  FSEL R143, R204, -INF , !P5 ;  /* 0xff800000cc8f7808 */ /* 0x000fc40006800000 */
[----:B------:R-:W-:Y:S02]  /*11f80*/  FSEL R167, R206, -INF , !P2 ;  /* 0xff800000cea77808 */ /* 0x000fe40005000000 */
[C---:B------:R-:W-:Y:S02]  /*11f90*/  ISETP.GE.AND P5, PT, R3.reuse, R51, PT ;  /* 0x000000330300720c */ /* 0x040fe40003fa6270 */
[----:B------:R-:W-:Y:S02]  /*11fa0*/  ISETP.GE.AND P2, PT, R3, R50, PT ;  /* 0x000000320300720c */ /* 0x000fe40003f46270 */
[----:B------:R-:W-:Y:S02]  /*11fb0*/  FMNMX.FTZ R3, R53, R4, !PT ;  /* 0x0000000435037209 */ /* 0x000fe40007810000 */
[----:B------:R-:W-:Y:S02]  /*11fc0*/  FMNMX.FTZ R0, R161, R0, !PT ;  /* 0x00000000a1007209 */ /* 0x000fe40007810000 */
        /* <DEDUP_REMOVED lines=8> */
[----:B------:R-:W-:Y:S01]  /*12050*/  FMNMX.FTZ R0, R34, R3, !PT ;  /* 0x0000000322007209 */ /* 0x000fe20007810000 */
[----:B------:R-:W-:Y:S01]  /*12060*/  IMAD.SHL.U32 R3, R235, 0x2, RZ ;  /* 0x00000002eb037824 */ /* 0x000fe200078e00ff */
[----:B------:R-:W-:Y:S02]  /*12070*/  FMNMX.FTZ R2, R155, R2, !PT ;  /* 0x000000029b027209 */ /* 0x000fe40007810000 */
[----:B------:R-:W-:Y:S01]  /*12080*/  FSEL R67, R208, -INF , !P1 ;  /* 0xff800000d0437808 */ /* 0x000fe20004800000 */
[----:B------:R-:W1:Y:S01]  /*12090*/  SHFL.BFLY PT, R5, R0, 0x2, 0x1f ;  /* 0x0c401f0000057f89 */ /* 0x000e6200000e0000 */
[----:B------:R-:W-:Y:S02]  /*120a0*/  FMNMX.FTZ R2, R152, R2, !PT ;  /* 0x0000000298027209 */ /* 0x000fe40007810000 */
[----:B------:R-:W-:-:S02]  /*120b0*/  LOP3.LUT R3, R191, UR37, R3, 0x96, !PT ;  /* 0x00000025bf037c12 */ /* 0x000fc4000f8e9603 */
[----:B------:R-:W-:Y:S02]  /*120c0*/  FMNMX.FTZ R2, R42, R2, !PT ;  /* 0x000000022a027209 */ /* 0x000fe40007810000 */
[----:B------:R-:W-:Y:S01]  /*120d0*/  FSEL R165, R210, -INF , !P0 ;  /* 0xff800000d2a57808 */ /* 0x000fe20004000000 */
[----:B------:R-:W-:Y:S01]  /*120e0*/  IMAD.WIDE.U32 R230, R3, -0x326172a9, RZ ;  /* 0xcd9e8d5703e67825 */ /* 0x000fe200078e00ff */
[----:B------:R-:W-:Y:S02]  /*120f0*/  FMNMX.FTZ R4, R49, R2, !PT ;  /* 0x0000000231047209 */ /* 0x000fe40007810000 */
[----:B------:R-:W-:Y:S02]  /*12100*/  LOP3.LUT R2, R239, UR17, R190, 0x96, !PT ;  /* 0x00000011ef027c12 */ /* 0x000fe4000f8e96be */
[----:B------:R-:W-:Y:S02]  /*12110*/  FMNMX.FTZ R8, R145, R4, !PT ;  /* 0x0000000491087209 */ /* 0x000fe40007810000 */
[----:B------:R-:W-:Y:S01]  /*12120*/  FSEL R65, R209, -INF , !P5 ;  /* 0xff800000d1417808 */ /* 0x000fe20006800000 */
[----:B------:R-:W-:Y:S01]  /*12130*/  IMAD.WIDE.U32 R6, R2, -0x326172a9, RZ ;  /* 0xcd9e8d5702067825 */ /* 0x000fe200078e00ff */
[----:B------:R-:W-:Y:S01]  /*12140*/  LOP3.LUT R2, R231, UR18, R232, 0x96, !PT ;  /* 0x00000012e7027c12 */ /* 0x000fe2000f8e96e8 */
[----:B------:R-:W2:Y:S01]  /*12150*/  SHFL.BFLY PT, R9, R8, 0x2, 0x1f ;  /* 0x0c401f0008097f89 */ /* 0x000ea200000e0000 */
[----:B------:R-:W-:-:S02]  /*12160*/  FSEL R164, R211, -INF , !P2 ;  /* 0xff800000d3a47808 */ /* 0x000fc40005000000 */
[----:B------:R-:W-:Y:S01]  /*12170*/  LOP3.LUT R4, R7, UR16, R230, 0x96, !PT ;  /* 0x0000001007047c12 */ /* 0x000fe2000f8e96e6 */
[----:B------:R-:W-:Y:S01]  /*12180*/  IMAD.WIDE.U32 R2, R2, -0x2daee0ad, RZ ;  /* 0xd2511f5302027825 */ /* 0x000fe200078e00ff */
[----:B------:R-:W-:Y:S02]  /*12190*/  ISETP.GE.AND P1, PT, R10, R51, PT ;  /* 0x000000330a00720c */ /* 0x000fe40003f26270 */
[----:B-1----:R-:W-:Y:S01]  /*121a0*/  FMNMX.FTZ R0, R0, R5, !PT ;  /* 0x0000000500007209 */ /* 0x002fe20007810000 */
[----:B------:R-:W-:Y:S01]  /*121b0*/  IMAD.WIDE.U32 R4, R4, -0x2daee0ad, RZ ;  /* 0xd2511f5304047825 */ /* 0x000fe200078e00ff */
[----:B------:R-:W-:Y:S02]  /*121c0*/  LOP3.LUT R3, R3, UR15, R238, 0x96, !PT ;  /* 0x0000000f03037c12 */ /* 0x000fe4000f8e96ee */
[----:B------:R-:W-:Y:S01]  /*121d0*/  ISETP.GE.AND P0, PT, R10, R50, PT ;  /* 0x000000320a00720c */ /* 0x000fe20003f06270 */
[----:B------:R-:W1:Y:S01]  /*121e0*/  SHFL.BFLY PT, R14, R0, 0x1, 0x1f ;  /* 0x0c201f00000e7f89 */ /* 0x000e6200000e0000 */
[----:B------:R-:W-:Y:S01]  /*121f0*/  LOP3.LUT R5, R5, UR11, R2, 0x96, !PT ;  /* 0x0000000b05057c12 */ /* 0x000fe2000f8e9602 */
[----:B------:R-:W-:Y:S01]  /*12200*/  IMAD.WIDE.U32 R2, R3, -0x326172a9, RZ ;  /* 0xcd9e8d5703027825 */ /* 0x000fe200078e00ff */
[----:B------:R-:W-:-:S02]  /*12210*/  ISETP.GE.AND P5, PT, R11, R51, PT ;  /* 0x000000330b00720c */ /* 0x000fc40003fa6270 */
[----:B------:R-:W-:Y:S01]  /*12220*/  ISETP.GE.AND P2, PT, R11, R50, PT ;  /* 0x000000320b00720c */ /* 0x000fe20003f46270 */
[----:B------:R-:W-:Y:S01]  /*12230*/  IMAD.WIDE.U32 R10, R5, -0x326172a9, RZ ;  /* 0xcd9e8d57050a7825 */ /* 0x000fe200078e00ff */
[----:B------:R-:W-:Y:S02]  /*12240*/  FSEL R52, R216, -INF , !P5 ;  /* 0xff800000d8347808 */ /* 0x000fe40006800000 */
[----:B------:R-:W-:Y:S02]  /*12250*/  FSEL R144, R218, -INF , !P2 ;  /* 0xff800000da907808 */ /* 0x000fe40005000000 */
[----:B------:R-:W-:Y:S02]  /*12260*/  LOP3.LUT R5, R11, UR10, R2, 0x96, !PT ;  /* 0x0000000a0b057c12 */ /* 0x000fe4000f8e9602 */
[----:B--2---:R-:W-:Y:S02]  /*12270*/  FMNMX.FTZ R11, R8, R9, !PT ;  /* 0x00000009080b7209 */ /* 0x004fe40007810000 */
[----:B------:R-:W-:-:S02]  /*12280*/  ISETP.GE.AND P5, PT, R16, R51, PT ;  /* 0x000000331000720c */ /* 0x000fc40003fa6270 */
[----:B------:R-:W-:Y:S02]  /*12290*/  ISETP.GE.AND P2, PT, R16, R50, PT ;  /* 0x000000321000720c */ /* 0x000fe40003f46270 */
[----:B------:R-:W2:Y:S01]  /*122a0*/  SHFL.BFLY PT, R16, R11, 0x1, 0x1f ;  /* 0x0c201f000b107f89 */ /* 0x000ea200000e0000 */
[----:B------:R-:W-:Y:S02]  /*122b0*/  LOP3.LUT R3, R3, UR12, R6, 0x96, !PT ;  /* 0x0000000c03037c12 */ /* 0x000fe4000f8e9606 */
[----:B------:R-:W-:Y:S02]  /*122c0*/  FSEL R62, R212, -INF , !P4 ;  /* 0xff800000d43e7808 */ /* 0x000fe40006000000 */
[----:B------:R-:W-:Y:S01]  /*122d0*/  FSEL R159, R214, -INF , !P3 ;  /* 0xff800000d69f7808 */ /* 0x000fe20005800000 */
[----:B------:R-:W-:Y:S01]  /*122e0*/  IMAD.WIDE.U32 R2, R3, -0x2daee0ad, RZ ;  /* 0xd2511f5303027825 */ /* 0x000fe200078e00ff */
[----:B------:R-:W-:Y:S02]  /*122f0*/  FSEL R60, R213, -INF , !P1 ;  /* 0xff800000d53c7808 */ /* 0x000fe40004800000 */
[----:B------:R-:W-:-:S02]  /*12300*/  FSEL R154, R215, -INF , !P0 ;  /* 0xff800000d79a7808 */ /* 0x000fc40004000000 */
[CC--:B------:R-:W-:Y:S02]  /*12310*/  ISETP.GE.AND P4, PT, R12.reuse, R51.reuse, PT ;  /* 0x000000330c00720c */ /* 0x0c0fe40003f86270 */
[-C--:B------:R-:W-:Y:S02]  /*12320*/  ISETP.GE.AND P3, PT, R12, R50.reuse, PT ;  /* 0x000000320c00720c */ /* 0x080fe40003f66270 */
[C---:B------:R-:W-:Y:S02]  /*12330*/  ISETP.GE.AND P1, PT, R13.reuse, R51, PT ;  /* 0x000000330d00720c */ /* 0x040fe40003f26270 */
[----:B------:R-:W-:Y:S01]  /*12340*/  ISETP.GE.AND P0, PT, R13, R50, PT ;  /* 0x000000320d00720c */ /* 0x000fe20003f06270 */
[----:B------:R-:W-:Y:S01]  /*12350*/  IMAD.WIDE.U32 R12, R5, -0x2daee0ad, RZ ;  /* 0xd2511f53050c7825 */ /* 0x000fe200078e00ff */
[----:B------:R-:W-:Y:S02]  /*12360*/  FSEL R47, R217, -INF , !P4 ;  /* 0xff800000d92f7808 */ /* 0x000fe40006000000 */
[----:B-1----:R-:W-:-:S02]  /*12370*/  FMNMX.FTZ R70, R0, R14, !PT ;  /* 0x0000000e00467209 */ /* 0x002fc40007810000 */
[-C--:B------:R-:W-:Y:S02]  /*12380*/  ISETP.GE.AND P4, PT, R17, R51.reuse, PT ;  /* 0x000000331100720c */ /* 0x080fe40003f86270 */
[----:B------:R-:W-:Y:S01]  /*12390*/  LOP3.LUT R2, R13, UR6, R2, 0x96, !PT ;  /* 0x000000060d027c12 */ /* 0x000fe2000f8e9602 */
[----:B------:R-:W-:Y:S01]  /*123a0*/  FMUL.FTZ R0, R70, c[0x0][0x23c] ;  /* 0x00008f0046007a20 */ /* 0x000fe20000410000 */
[----:B------:R-:W-:Y:S02]  /*123b0*/  LOP3.LUT R3, R3, UR9, R4, 0x96, !PT ;  /* 0x0000000903037c12 */ /* 0x000fe4000f8e9604 */
[----:B------:R-:W-:Y:S01]  /*123c0*/  FSEL R24, R224, -INF , !P4 ;  /* 0xff800000e0187808 */ /* 0x000fe20006000000 */
[----:B------:R-:W-:Y:S01]  /*123d0*/  IMAD.WIDE.U32 R4, R2, -0x326172a9, RZ ;  /* 0xcd9e8d5702047825 */ /* 0x000fe200078e00ff */
[----:B------:R-:W-:Y:S02]  /*123e0*/  FSETP.NEU.FTZ.AND P4, PT, R70, -INF , PT ;  /* 0xff8000004600780b */ /* 0x000fe40003f9d000 */
[----:B------:R-:W-:Y:S01]  /*123f0*/  FSEL R75, R219, -INF , !P3 ;  /* 0xff800000db4b7808 */ /* 0x000fe20005800000 */
[----:B------:R-:W-:Y:S01]  /*12400*/  IMAD.WIDE.U32 R8, R3, -0x326172a9, RZ ;  /* 0xcd9e8d5703087825 */ /* 0x000fe200078e00ff */
[----:B------:R-:W-:-:S02]  /*12410*/  ISETP.GE.AND P3, PT, R19, R51, PT ;  /* 0x000000331300720c */ /* 0x000fc40003f66270 */
[----:B------:R-:W-:Y:S02]  /*12420*/  FSEL R2, R0, RZ, P4 ;  /* 0x000000ff00027208 */ /* 0x000fe40002000000 */
[----:B------:R-:W-:Y:S02]  /*12430*/  SHF.R.U32.HI R0, RZ, 0x18, R4 ;  /* 0x00000018ff007819 */ /* 0x000fe40000011604 */
[----:B--2---:R-:W-:Y:S02]  /*12440*/  FMNMX.FTZ R69, R11, R16, !PT ;  /* 0x000000100b457209 */ /* 0x004fe40007810000 */
[----:B------:R-:W-:Y:S02]  /*12450*/  FSEL R44, R220, -INF , !P1 ;  /* 0xff800000dc2c7808 */ /* 0x000fe40004800000 */
[----:B------:R-:W-:Y:S01]  /*12460*/  LOP3.LUT R8, R5, UR13, R8, 0x96, !PT ;  /* 0x0000000d05087c12 */ /* 0x000fe2000f8e9608 */
[----:B------:R-:W-:Y:S01]  /*12470*/  FMUL.FTZ R11, R69, c[0x0][0x23c] ;  /* 0x00008f00450b7a20 */ /* 0x000fe20000410000 */
[----:B------:R-:W-:-:S02]  /*12480*/  LOP3.LUT R3, R4, 0xff, RZ, 0xc0, !PT ;  /* 0x000000ff04037812 */ /* 0x000fc400078ec0ff */
[-C--:B------:R-:W-:Y:S02]  /*12490*/  ISETP.GE.AND P1, PT, R17, R50.reuse, PT ;  /* 0x000000321100720c */ /* 0x080fe40003f26270 */
[----:B------:R-:W-:Y:S02]  /*124a0*/  FSEL R66, R222, -INF , !P0 ;  /* 0xff800000de427808 */ /* 0x000fe40004000000 */
[----:B------:R-:W-:Y:S02]  /*124b0*/  FSEL R17, R225, -INF , !P3 ;  /* 0xff800000e1117808 */ /* 0x000fe40005800000 */
[----:B------:R-:W-:Y:S01]  /*124c0*/  LOP3.LUT R13, R4, 0xffff, RZ, 0xc0, !PT ;  /* 0x0000ffff040d7812 */ /* 0x000fe200078ec0ff */
[----:B------:R-:W-:Y:S01]  /*124d0*/  FFMA.FTZ R5, R15, c[0x0][0x23c], -R2 ;  /* 0x00008f000f057a23 */ /* 0x000fe20000010802 */
[----:B------:R-:W-:Y:S02]  /*124e0*/  ISETP.GE.AND P0, PT, R19, R50, PT ;  /* 0x000000321300720c */ /* 0x000fe40003f06270 */
[----:B------:R-:W-:Y:S01]  /*124f0*/  FSEL R26, R221, -INF , !P5 ;  /* 0xff800000dd1a7808 */ /* 0x000fe20006800000 */
[----:B------:R1:W-:Y:S01]  /*12500*/  MUFU.EX2 R14, R5 ;  /* 0x00000005000e7308 */ /* 0x0003e20000000800 */
[----:B------:R-:W-:-:S02]  /*12510*/  LOP3.LUT R9, R9, UR8, R10, 0x96, !PT ;  /* 0x0000000809097c12 */ /* 0x000fc4000f8e960a */
[----:B------:R-:W-:Y:S02]  /*12520*/  SHF.R.U32.HI R4, RZ, 0x10, R4 ;  /* 0x00000010ff047819 */ /* 0x000fe40000011604 */
[----:B------:R-:W-:Y:S02]  /*12530*/  ISETP.GE.U32.AND P3, PT, R237, R0, PT ;  /* 0x00000000ed00720c */ /* 0x000fe40003f66070 */
[----:B------:R-:W-:Y:S02]  /*12540*/  FSEL R63, R223, -INF , !P2 ;  /* 0xff800000df3f7808 */ /* 0x000fe40005000000 */
[----:B------:R-:W-:Y:S01]  /*12550*/  ISETP.GE.U32.AND P5, PT, R237, R3, PT ;  /* 0x00000003ed00720c */ /* 0x000fe20003fa6070 */
[----:B------:R-:W-:Y:S01]  /*12560*/  FFMA.FTZ R3, R18, c[0x0][0x23c], -R2 ;  /* 0x00008f0012037a23 */ /* 0x000fe20000010802 */
[----:B------:R-:W-:Y:S02]  /*12570*/  LOP3.LUT R0, R8, 0xff, RZ, 0xc0, !PT ;  /* 0x000000ff08007812 */ /* 0x000fe400078ec0ff */
[----:B------:R-:W-:Y:S01]  /*12580*/  FSETP.NEU.FTZ.AND P2, PT, R69, -INF , PT ;  /* 0xff8000004500780b */ /* 0x000fe20003f5d000 */
[----:B------:R2:W3:Y:S01]  /*12590*/  MUFU.EX2 R41, R3 ;  /* 0x0000000300297308 */ /* 0x0004e20000000800 */
[----:B------:R-:W-:-:S02]  /*125a0*/  FSEL R56, R227, -INF , !P0 ;  /* 0xff800000e3387808 */ /* 0x000fc40004000000 */
[----:B------:R-:W-:Y:S01]  /*125b0*/  LOP3.LUT R10, R4, 0xff, RZ, 0xc0, !PT ;  /* 0x000000ff040a7812 */ /* 0x000fe200078ec0ff */
[----:B-1----:R-:W-:Y:S01]  /*125c0*/  IMAD.WIDE.U32 R4, R9, -0x2daee0ad, RZ ;  /* 0xd2511f5309047825 */ /* 0x002fe200078e00ff */
[----:B------:R-:W-:Y:S02]  /*125d0*/  ISETP.GE.U32.AND P0, PT, R237, R0, PT ;  /* 0x00000000ed00720c */ /* 0x000fe40003f06070 */
[----:B------:R-:W-:Y:S02]  /*125e0*/  FSEL R0, R11, RZ, P2 ;  /* 0x000000ff0b007208 */ /* 0x000fe40001000000 */
[----:B------:R-:W-:Y:S02]  /*125f0*/  LOP3.LUT R15, R4, 0xffff, RZ, 0xc0, !PT ;  /* 0x0000ffff040f7812 */ /* 0x000fe400078ec0ff */
[----:B------:R-:W-:Y:S01]  /*12600*/  LOP3.LUT R9, R8, 0xffff, RZ, 0xc0, !PT ;  /* 0x0000ffff08097812 */ /* 0x000fe200078ec0ff */
[--C-:B------:R-:W-:Y:S01]  /*12610*/  FFMA.FTZ R16, R161, c[0x0][0x23c], -R0.reuse ;  /* 0x00008f00a1107a23 */ /* 0x100fe20000010800 */
[----:B------:R-:W-:Y:S01]  /*12620*/  FSEL R58, R226, -INF , !P1 ;  /* 0xff800000e23a7808 */ /* 0x000fe20004800000 */
[--C-:B------:R-:W-:Y:S01]  /*12630*/  FFMA.FTZ R19, R160, c[0x0][0x23c], -R0.reuse ;  /* 0x00008f00a0137a23 */ /* 0x100fe20000010800 */
[----:B------:R-:W-:Y:S01]  /*12640*/  SHF.R.U32.HI R9, RZ, 0x8, R9 ;  /* 0x00000008ff097819 */ /* 0x000fe20000011609 */
[----:B------:R-:W-:Y:S01]  /*12650*/  FFMA.FTZ R42, R42, c[0x0][0x23c], -R0 ;  /* 0x00008f002a2a7a23 */ /* 0x000fe20000010800 */
[----:B--2---:R-:W-:Y:S01]  /*12660*/  LOP3.LUT R3, R5, UR14, R12, 0x96, !PT ;  /* 0x0000000e05037c12 */ /* 0x004fe2000f8e960c */
[----:B------:R-:W-:Y:S01]  /*12670*/  FFMA.FTZ R5, R20, c[0x0][0x23c], -R0 ;  /* 0x00008f0014057a23 */ /* 0x000fe20000010800 */
[----:B------:R-:W-:Y:S01]  /*12680*/  ISETP.GE.U32.AND P1, PT, R237, R10, PT ;  /* 0x0000000aed00720c */ /* 0x000fe20003f26070 */
[----:B------:R-:W-:Y:S01]  /*12690*/  FFMA.FTZ R20, R61, c[0x0][0x23c], -R2 ;  /* 0x00008f003d147a23 */ /* 0x000fe20000010802 */
[----:B------:R-:W-:Y:S01]  /*126a0*/  LOP3.LUT R10, R4, 0xff, RZ, 0xc0, !PT ;  /* 0x000000ff040a7812 */ /* 0x000fe200078ec0ff */
[----:B------:R1:W-:Y:S01]  /*126b0*/  MUFU.EX2 R32, R5 ;  /* 0x0000000500207308 */ /* 0x0003e20000000800 */
[----:B------:R-:W-:Y:S01]  /*126c0*/  SHF.R.U32.HI R12, RZ, 0x10, R4 ;  /* 0x00000010ff0c7819 */ /* 0x000fe20000011604 */
[----:B------:R-:W-:Y:S01]  /*126d0*/  FFMA.FTZ R49, R49, c[0x0][0x23c], -R0 ;  /* 0x00008f0031317a23 */ /* 0x000fe20000010800 */
[----:B------:R-:W-:-:S02]  /*126e0*/  SHF.R.U32.HI R11, RZ, 0x18, R4 ;  /* 0x00000018ff0b7819 */ /* 0x000fc40000011604 */
[----:B------:R-:W-:Y:S02]  /*126f0*/  LOP3.LUT R4, R9, 0xffff, RZ, 0xc0, !PT ;  /* 0x0000ffff09047812 */ /* 0x000fe400078ec0ff */
[----:B------:R-:W-:Y:S01]  /*12700*/  FSEL R18, R70, RZ, P4 ;  /* 0x000000ff46127208 */ /* 0x000fe20002000000 */
[----:B------:R-:W-:Y:S01]  /*12710*/  MUFU.EX2 R245, R19 ;  /* 0x0000001300f57308 */ /* 0x000fe20000000800 */
[----:B---3--:R-:W-:Y:S02]  /*12720*/  F2FP.BF16.PACK_AB R9, R41, R14 ;  /* 0x0000000e2909723e */ /* 0x008fe400000010ff */
[----:B------:R-:W-:Y:S02]  /*12730*/  ISETP.GE.U32.AND P4, PT, R237, R4, PT ;  /* 0x00000004ed00720c */ /* 0x000fe40003f86070 */
[----:B------:R-:W-:Y:S02]  /*12740*/  SHF.R.U32.HI R4, RZ, 0x18, R8 ;  /* 0x00000018ff047819 */ /* 0x000fe40000011608 */
[----:B------:R-:W-:Y:S01]  /*12750*/  PRMT R59, R9, 0x7610, R59 ;  /* 0x00007610093b7816 */ /* 0x000fe2000000003b */
[----:B-1----:R-:W-:Y:S01]  /*12760*/  FFMA.FTZ R5, R21, c[0x0][0x23c], -R0 ;  /* 0x00008f0015057a23 */ /* 0x002fe20000010800 */
[----:B------:R-:W-:Y:S01]  /*12770*/  FSEL R21, R69, RZ, P2 ;  /* 0x000000ff45157208 */ /* 0x000fe20001000000 */
[----:B------:R1:W-:Y:S01]  /*12780*/  MUFU.EX2 R182, R20 ;  /* 0x0000001400b67308 */ /* 0x0003e20000000800 */
[----:B------:R-:W-:Y:S01]  /*12790*/  ISETP.GE.U32.AND P2, PT, R237, R4, PT ;  /* 0x00000004ed00720c */ /* 0x000fe20003f46070 */
[----:B------:R-:W-:Y:S01]  /*127a0*/  @!P0 HFMA2.BF16_V2 R25, -RZ.H0_H0, RZ.H0_H0, -R59.H0_H0 ;  /* 0x200000ffff198231 */ /* 0x000fe2000034093b */
[----:B------:R-:W-:-:S02]  /*127b0*/  SHF.R.U32.HI R4, RZ, 0x10, R8 ;  /* 0x00000010ff047819 */ /* 0x000fc40000011608 */
[----:B------:R-:W-:Y:S02]  /*127c0*/  PRMT R57, R9, 0x7632, R57 ;  /* 0x0000763209397816 */ /* 0x000fe40000000039 */
[----:B------:R-:W-:Y:S01]  /*127d0*/  LOP3.LUT R4, R4, 0xff, RZ, 0xc0, !PT ;  /* 0x000000ff04047812 */ /* 0x000fe200078ec0ff */
[----:B------:R2:W3:Y:S01]  /*127e0*/  MUFU.EX2 R38, R5 ;  /* 0x0000000500267308 */ /* 0x0004e20000000800 */
[----:B------:R-:W-:Y:S01]  /*127f0*/  PRMT R174, R59, 0x5410, R57 ;  /* 0x000054103bae7816 */ /* 0x000fe20000000039 */
[----:B------:R-:W-:Y:S01]  /*12800*/  @!P4 HFMA2.BF16_V2 R27, -RZ.H0_H0, RZ.H0_H0, -R57.H0_H0 ;  /* 0x200000ffff1bc231 */ /* 0x000fe20000340939 */
[----:B------:R-:W-:Y:S01]  /*12810*/  @!P0 PRMT R59, R25, 0x5410, RZ ;  /* 0x00005410193b8816 */ /* 0x000fe200000000ff */
[----:B------:R-:W-:Y:S01]  /*12820*/  FFMA.FTZ R25, R53, c[0x0][0x23c], -R2 ;  /* 0x00008f0035197a23 */ /* 0x000fe20000010802 */
[----:B------:R-:W-:Y:S01]  /*12830*/  ISETP.GE.U32.AND P0, PT, R237, R4, PT ;  /* 0x00000004ed00720c */ /* 0x000fe20003f06070 */
[----:B------:R-:W-:Y:S01]  /*12840*/  FFMA.FTZ R53, R145, c[0x0][0x23c], -R0 ;  /* 0x00008f0091357a23 */ /* 0x000fe20000010800 */
[----:B------:R-:W-:Y:S01]  /*12850*/  SHF.R.U32.HI R4, RZ, 0x8, R13 ;  /* 0x00000008ff047819 */ /* 0x000fe2000001160d */
[----:B------:R-:W-:Y:S01]  /*12860*/  FFMA.FTZ R13, R71, c[0x0][0x23c], -R2 ;  /* 0x00008f00470d7a23 */ /* 0x000fe20000010802 */
[----:B------:R-:W-:Y:S01]  /*12870*/  @!P4 PRMT R57, R27, 0x5410, RZ ;  /* 0x000054101b39c816 */ /* 0x000fe200000000ff */
[----:B------:R-:W-:Y:S01]  /*12880*/  MUFU.EX2 R186, R25 ;  /* 0x0000001900ba7308 */ /* 0x000fe20000000800 */
[----:B------:R-:W-:Y:S01]  /*12890*/  LOP3.LUT R4, R4, 0xffff, RZ, 0xc0, !PT ;  /* 0x0000ffff04047812 */ /* 0x000fe200078ec0ff */
[----:B-1----:R-:W-:-:S03]  /*128a0*/  IMAD.MOV.U32 R20, RZ, RZ, R247 ;  /* 0x000000ffff147224 */ /* 0x002fc600078e00f7 */
[----:B------:R-:W-:Y:S01]  /*128b0*/  ISETP.GE.U32.AND P4, PT, R237, R4, PT ;  /* 0x00000004ed00720c */ /* 0x000fe20003f86070 */
[----:B--2---:R-:W-:Y:S01]  /*128c0*/  FFMA.FTZ R5, R22, c[0x0][0x23c], -R2 ;  /* 0x00008f0016057a23 */ /* 0x004fe20000010802 */
[----:B---3--:R-:W-:Y:S01]  /*128d0*/  F2FP.BF16.PACK_AB R8, R38, R32 ;  /* 0x000000202608723e */ /* 0x008fe200000010ff */
[----:B------:R-:W-:Y:S01]  /*128e0*/  FFMA.FTZ R4, R30, c[0x0][0x23c], -R0 ;  /* 0x00008f001e047a23 */ /* 0x000fe20000010800 */
[----:B------:R-:W-:Y:S02]  /*128f0*/  MUFU.EX2 R177, R13 ;  /* 0x0000000d00b17308 */ /* 0x000fe40000000800 */
[C---:B------:R-:W-:Y:S02]  /*12900*/  PRMT R55, R8.reuse, 0x7632, R55 ;  /* 0x0000763208377816 */ /* 0x040fe40000000037 */
[----:B------:R-:W-:-:S03]  /*12910*/  PRMT R54, R8, 0x7610, R54 ;  /* 0x0000761008367816 */ /* 0x000fc60000000036 */
[----:B------:R-:W-:Y:S01]  /*12920*/  @!P2 HFMA2.BF16_V2 R33, -RZ.H0_H0, RZ.H0_H0, -R55.H0_H0 ;  /* 0x200000ffff21a231 */ /* 0x000fe20000340937 */
[----:B------:R1:W-:Y:S01]  /*12930*/  MUFU.EX2 R39, R5 ;  /* 0x0000000500277308 */ /* 0x0003e20000000800 */
[----:B------:R-:W-:Y:S01]  /*12940*/  PRMT R175, R54, 0x5410, R55 ;  /* 0x0000541036af7816 */ /* 0x000fe20000000037 */
[----:B------:R-:W-:Y:S02]  /*12950*/  @!P0 HFMA2.BF16_V2 R43, -RZ.H0_H0, RZ.H0_H0, -R54.H0_H0 ;  /* 0x200000ffff2b8231 */ /* 0x000fe40000340936 */
[----:B------:R-:W-:Y:S02]  /*12960*/  @!P2 PRMT R55, R33, 0x5410, RZ ;  /* 0x000054102137a816 */ /* 0x000fe400000000ff */
[----:B------:R-:W-:Y:S02]  /*12970*/  ISETP.GE.U32.AND P2, PT, R237, R10, PT ;  /* 0x0000000aed00720c */ /* 0x000fe40003f46070 */
[----:B------:R-:W-:Y:S01]  /*12980*/  MUFU.EX2 R33, R4 ;  /* 0x0000000400217308 */ /* 0x000fe20000000800 */
[----:B------:R-:W-:Y:S01]  /*12990*/  @!P0 PRMT R54, R43, 0x5410, RZ ;  /* 0x000054102b368816 */ /* 0x000fe200000000ff */
[----:B------:R-:W-:Y:S01]  /*129a0*/  FFMA.FTZ R43, R152, c[0x0][0x23c], -R0 ;  /* 0x00008f00982b7a23 */ /* 0x000fe20000010800 */
[----:B------:R-:W-:Y:S01]  /*129b0*/  ISETP.GE.U32.AND P0, PT, R237, R11, PT ;  /* 0x0000000bed00720c */ /* 0x000fe20003f06070 */
[----:B-1----:R-:W-:-:S04]  /*129c0*/  FFMA.FTZ R5, R23, c[0x0][0x23c], -R2 ;  /* 0x00008f0017057a23 */ /* 0x002fc80000010802 */
[----:B------:R1:W-:Y:S08]  /*129d0*/  MUFU.EX2 R183, R53 ;  /* 0x0000003500b77308 */ /* 0x0003f00000000800 */
[----:B------:R-:W2:Y:S01]  /*129e0*/  MUFU.EX2 R153, R5 ;  /* 0x0000000500997308 */ /* 0x000ea20000000800 */
[----:B-1----:R-:W-:-:S07]  /*129f0*/  IMAD.MOV.U32 R53, RZ, RZ, R178 ;  /* 0x000000ffff357224 */ /* 0x002fce00078e00b2 */
[----:B------:R-:W-:Y:S01]  /*12a00*/  MUFU.EX2 R43, R43 ;  /* 0x0000002b002b7308 */ /* 0x000fe20000000800 */
[----:B--2---:R-:W-:Y:S01]  /*12a10*/  F2FP.BF16.PACK_AB R4, R153, R39 ;  /* 0x000000279904723e */ /* 0x004fe200000010ff */
[----:B------:R-:W-:-:S06]  /*12a20*/  FFMA.FTZ R5, R31, c[0x0][0x23c], -R0 ;  /* 0x00008f001f057a23 */ /* 0x000fcc0000010800 */
[----:B------:R-:W-:Y:S01]  /*12a30*/  MUFU.EX2 R249, R49 ;  /* 0x0000003100f97308 */ /* 0x000fe20000000800 */
[--C-:B------:R-:W-:Y:S01]  /*12a40*/  FFMA.FTZ R31, R40, c[0x0][0x23c], -R2.reuse ;  /* 0x00008f00281f7a23 */ /* 0x100fe20000010802 */
[----:B------:R-:W-:Y:S01]  /*12a50*/  PRMT R51, R4, 0x7610, R51 ;  /* 0x0000761004337816 */ /* 0x000fe20000000033 */
[----:B------:R-:W-:Y:S01]  /*12a60*/  FFMA.FTZ R40, R34, c[0x0][0x23c], -R2 ;  /* 0x00008f0022287a23 */ /* 0x000fe20000010802 */
[----:B------:R-:W-:Y:S01]  /*12a70*/  PRMT R50, R4, 0x7632, R50 ;  /* 0x0000763204327816 */ /* 0x000fe20000000032 */
[----:B------:R-:W-:Y:S01]  /*12a80*/  FFMA.FTZ R34, R157, c[0x0][0x23c], -R0 ;  /* 0x00008f009d227a23 */ /* 0x000fe20000010800 */
[----:B------:R-:W-:Y:S01]  /*12a90*/  LOP3.LUT R4, R12, 0xff, RZ, 0xc0, !PT ;  /* 0x000000ff0c047812 */ /* 0x000fe200078ec0ff */
[----:B------:R-:W-:Y:S01]  /*12aa0*/  @!P5 HFMA2.BF16_V2 R48, -RZ.H0_H0, RZ.H0_H0, -R51.H0_H0 ;  /* 0x200000ffff30d231 */ /* 0x000fe20000340933 */
[----:B------:R1:W2:Y:S01]  /*12ab0*/  MUFU.EX2 R142, R5 ;  /* 0x00000005008e7308 */ /* 0x0002a20000000800 */
[----:B------:R-:W-:Y:S01]  /*12ac0*/  PRMT R173, R51, 0x5410, R50 ;  /* 0x0000541033ad7816 */ /* 0x000fe20000000032 */
[----:B------:R-:W-:Y:S01]  /*12ad0*/  @!P4 HFMA2.BF16_V2 R46, -RZ.H0_H0, RZ.H0_H0, -R50.H0_H0 ;  /* 0x200000ffff2ec231 */ /* 0x000fe20000340932 */
[----:B------:R-:W-:Y:S01]  /*12ae0*/  FFMA.FTZ R12, R147, c[0x0][0x23c], -R2 ;  /* 0x00008f00930c7a23 */ /* 0x000fe20000010802 */
[----:B------:R-:W-:-:S02]  /*12af0*/  @!P5 PRMT R51, R48, 0x5410, RZ ;  /* 0x000054103033d816 */ /* 0x000fc400000000ff */
[----:B------:R-:W-:Y:S01]  /*12b00*/  ISETP.GE.U32.AND P5, PT, R237, R4, PT ;  /* 0x00000004ed00720c */ /* 0x000fe20003fa6070 */
[----:B------:R-:W-:Y:S01]  /*12b10*/  FFMA.FTZ R4, R37, c[0x0][0x23c], -R2 ;  /* 0x00008f0025047a23 */ /* 0x000fe20000010802 */
[----:B------:R-:W-:Y:S01]  /*12b20*/  @!P4 PRMT R50, R46, 0x5410, RZ ;  /* 0x000054102e32c816 */ /* 0x000fe200000000ff */
[----:B------:R-:W-:Y:S01]  /*12b30*/  FFMA.FTZ R37, R155, c[0x0][0x23c], -R0 ;  /* 0x00008f009b257a23 */ /* 0x000fe20000010800 */
[----:B------:R-:W-:Y:S01]  /*12b40*/  MUFU.EX2 R179, R34 ;  /* 0x0000002200b37308 */ /* 0x000fe20000000800 */
[----:B-1----:R-:W-:Y:S01]  /*12b50*/  FFMA.FTZ R5, R36, c[0x0][0x23c], -R2 ;  /* 0x00008f0024057a23 */ /* 0x002fe20000010802 */
[----:B--2---:R-:W-:-:S06]  /*12b60*/  F2FP.BF16.PACK_AB R8, R142, R33 ;  /* 0x000000218e08723e */ /* 0x004fcc00000010ff */
[----:B------:R1:W-:Y:S01]  /*12b70*/  MUFU.EX2 R74, R4 ;  /* 0x00000004004a7308 */ /* 0x0003e20000000800 */
[----:B------:R-:W-:Y:S01]  /*12b80*/  FFMA.FTZ R36, R35, c[0x0][0x23c], -R2 ;  /* 0x00008f0023247a23 */ /* 0x000fe20000010802 */
[C---:B------:R-:W-:Y:S02]  /*12b90*/  PRMT R48, R8.reuse, 0x7632, R48 ;  /* 0x0000763208307816 */ /* 0x040fe40000000030 */
[----:B------:R-:W-:-:S04]  /*12ba0*/  PRMT R46, R8, 0x7610, R46 ;  /* 0x00007610082e7816 */ /* 0x000fc8000000002e */
[----:B------:R2:W3:Y:S01]  /*12bb0*/  MUFU.EX2 R72, R5 ;  /* 0x0000000500487308 */ /* 0x0004e20000000800 */
[----:B------:R-:W-:Y:S01]  /*12bc0*/  @!P3 HFMA2.BF16_V2 R68, -RZ.H0_H0, RZ.H0_H0, -R48.H0_H0 ;  /* 0x200000ffff44b231 */ /* 0x000fe20000340930 */
[----:B------:R-:W-:Y:S01]  /*12bd0*/  PRMT R176, R46, 0x5410, R48 ;  /* 0x000054102eb07816 */ /* 0x000fe20000000030 */
[----:B------:R-:W-:-:S03]  /*12be0*/  @!P1 HFMA2.BF16_V2 R189, -RZ.H0_H0, RZ.H0_H0, -R46.H0_H0 ;  /* 0x200000ffffbd9231 */ /* 0x000fc6000034092e */
[----:B------:R-:W-:Y:S02]  /*12bf0*/  @!P3 PRMT R48, R68, 0x5410, RZ ;  /* 0x000054104430b816 */ /* 0x000fe400000000ff */
[----:B-1----:R-:W-:Y:S01]  /*12c00*/  LOP3.LUT R4, R3, 0xffff, RZ, 0xc0, !PT ;  /* 0x0000ffff03047812 */ /* 0x002fe200078ec0ff */
[----:B------:R-:W-:Y:S01]  /*12c10*/  MUFU.EX2 R180, R37 ;  /* 0x0000002500b47308 */ /* 0x000fe20000000800 */
[----:B------:R-:W-:Y:S02]  /*12c20*/  @!P1 PRMT R46, R189, 0x5410, RZ ;  /* 0x00005410bd2e9816 */ /* 0x000fe400000000ff */
[----:B------:R-:W-:Y:S02]  /*12c30*/  SHF.R.U32.HI R4, RZ, 0x8, R4 ;  /* 0x00000008ff047819 */ /* 0x000fe40000011604 */
[----:B--2---:R-:W-:-:S03]  /*12c40*/  LOP3.LUT R5, R3, 0xff, RZ, 0xc0, !PT ;  /* 0x000000ff03057812 */ /* 0x004fc600078ec0ff */
[----:B------:R-:W-:Y:S01]  /*12c50*/  MUFU.EX2 R251, R31 ;  /* 0x0000001f00fb7308 */ /* 0x000fe20000000800 */
[----:B------:R-:W-:Y:S02]  /*12c60*/  LOP3.LUT R4, R4, 0xffff, RZ, 0xc0, !PT ;  /* 0x0000ffff04047812 */ /* 0x000fe400078ec0ff */
[C---:B------:R-:W-:Y:S02]  /*12c70*/  ISETP.GE.U32.AND P4, PT, R237.reuse, R5, PT ;  /* 0x00000005ed00720c */ /* 0x040fe40003f86070 */
[----:B---3--:R-:W-:Y:S02]  /*12c80*/  F2FP.BF16.PACK_AB R5, R74, R72 ;  /* 0x000000484a05723e */ /* 0x008fe400000010ff */
[----:B------:R-:W-:Y:S01]  /*12c90*/  ISETP.GE.U32.AND P3, PT, R237, R4, PT ;  /* 0x00000004ed00720c */ /* 0x000fe20003f66070 */
[----:B------:R-:W-:Y:S01]  /*12ca0*/  MUFU.EX2 R184, R42 ;  /* 0x0000002a00b87308 */ /* 0x000fe20000000800 */
[----:B------:R-:W-:Y:S02]  /*12cb0*/  PRMT R223, R5, 0x7610, R223 ;  /* 0x0000761005df7816 */ /* 0x000fe400000000df */
[----:B------:R-:W-:-:S02]  /*12cc0*/  SHF.R.U32.HI R4, RZ, 0x18, R3 ;  /* 0x00000018ff047819 */ /* 0x000fc40000011603 */
[----:B------:R-:W-:Y:S02]  /*12cd0*/  SHF.R.U32.HI R3, RZ, 0x10, R3 ;  /* 0x00000010ff037819 */ /* 0x000fe40000011603 */
[----:B------:R-:W-:Y:S01]  /*12ce0*/  PRMT R221, R5, 0x7632, R221 ;  /* 0x0000763205dd7816 */ /* 0x000fe200000000dd */
[----:B------:R-:W-:Y:S01]  /*12cf0*/  @!P4 HFMA2.BF16_V2 R192, -RZ.H0_H0, RZ.H0_H0, -R223.H0_H0 ;  /* 0x200000ffffc0c231 */ /* 0x000fe200003409df */
[----:B------:R-:W-:Y:S01]  /*12d00*/  LOP3.LUT R3, R3, 0xff, RZ, 0xc0, !PT ;  /* 0x000000ff03037812 */ /* 0x000fe200078ec0ff */
[----:B------:R-:W1:Y:S01]  /*12d10*/  MUFU.EX2 R40, R40 ;  /* 0x0000002800287308 */ /* 0x000e620000000800 */
[----:B------:R-:W-:Y:S01]  /*12d20*/  PRMT R188, R223, 0x5410, R221 ;  /* 0x00005410dfbc7816 */ /* 0x000fe200000000dd */
[----:B------:R-:W-:Y:S01]  /*12d30*/  @!P3 HFMA2.BF16_V2 R187, -RZ.H0_H0, RZ.H0_H0, -R221.H0_H0 ;  /* 0x200000ffffbbb231 */ /* 0x000fe200003409dd */
[----:B------:R-:W-:Y:S02]  /*12d40*/  @!P4 PRMT R223, R192, 0x5410, RZ ;  /* 0x00005410c0dfc816 */ /* 0x000fe400000000ff */
[----:B------:R-:W-:-:S02]  /*12d50*/  ISETP.GE.U32.AND P4, PT, R237, R3, PT ;  /* 0x00000003ed00720c */ /* 0x000fc40003f86070 */
[----:B------:R-:W-:Y:S01]  /*12d60*/  LEA R3, R235, 0x1, 0x1 ;  /* 0x00000001eb037811 */ /* 0x000fe200078e08ff */
[----:B------:R-:W-:Y:S01]  /*12d70*/  MUFU.EX2 R185, R36 ;  /* 0x0000002400b97308 */ /* 0x000fe20000000800 */
[----:B------:R-:W-:Y:S02]  /*12d80*/  ISETP.GE.U32.AND P1, PT, R237, R4, PT ;  /* 0x00000004ed00720c */ /* 0x000fe40003f26070 */
[----:B------:R-:W-:Y:S02]  /*12d90*/  LOP3.LUT R192, R3, UR37, RZ, 0x3c, !PT ;  /* 0x0000002503c07c12 */ /* 0x000fe4000f8e3cff */
[----:B------:R-:W-:Y:S02]  /*12da0*/  @!P3 PRMT R221, R187, 0x5410, RZ ;  /* 0x00005410bbddb816 */ /* 0x000fe400000000ff */
[----:B------:R-:W-:Y:S01]  /*12db0*/  LOP3.LUT R3, R191, R192, RZ, 0x3c, !PT ;  /* 0x000000c0bf037212 */ /* 0x000fe200078e3cff */
[----:B-1----:R-:W-:-:S04]  /*12dc0*/  IMAD.MOV.U32 R34, RZ, RZ, R40 ;  /* 0x000000ffff227224 */ /* 0x002fc800078e0028 */
[----:B------:R-:W-:Y:S01]  /*12dd0*/  IMAD.WIDE.U32 R22, R3, -0x326172a9, RZ ;  /* 0xcd9e8d5703167825 */ /* 0x000fe200078e00ff */
[----:B------:R-:W-:-:S04]  /*12de0*/  FMNMX.FTZ R3, R236, R151, !PT ;  /* 0x00000097ec037209 */ /* 0x000fc80007810000 */
[----:B------:R-:W-:Y:S02]  /*12df0*/  FMNMX.FTZ R3, R158, R3, !PT ;  /* 0x000000039e037209 */ /* 0x000fe40007810000 */
[----:B------:R-:W-:Y:S02]  /*12e00*/  LOP3.LUT R4, R23, UR18, R232, 0x96, !PT ;  /* 0x0000001217047c12 */ /* 0x000fe4000f8e96e8 */
[----:B------:R-:W-:Y:S02]  /*12e10*/  FMNMX.FTZ R3, R156, R3, !PT ;  /* 0x000000039c037209 */ /* 0x000fe40007810000 */
[----:B------:R-:W-:Y:S01]  /*12e20*/  LOP3.LUT R10, R7, UR16, R22, 0x96, !PT ;  /* 0x00000010070a7c12 */ /* 0x000fe2000f8e9616 */
[----:B------:R-:W-:Y:S01]  /*12e30*/  IMAD.WIDE.U32 R4, R4, -0x2daee0ad, RZ ;  /* 0xd2511f5304047825 */ /* 0x000fe200078e00ff */
[----:B------:R-:W-:-:S03]  /*12e40*/  FMNMX.FTZ R3, R148, R3, !PT ;  /* 0x0000000394037209 */ /* 0x000fc60007810000 */
[----:B------:R-:W-:Y:S01]  /*12e50*/  IMAD.WIDE.U32 R10, R10, -0x2daee0ad, RZ ;  /* 0xd2511f530a0a7825 */ /* 0x000fe200078e00ff */
[----:B------:R-:W-:Y:S02]  /*12e60*/  LOP3.LUT R5, R5, UR15, R238, 0x96, !PT ;  /* 0x0000000f05057c12 */ /* 0x000fe4000f8e96ee */
[----:B------:R-:W-:Y:S02]  /*12e70*/  FMNMX.FTZ R3, R143, R3, !PT ;  /* 0x000000038f037209 */ /* 0x000fe40007810000 */
[----:B------:R-:W-:Y:S01]  /*12e80*/  LOP3.LUT R8, R11, UR11, R4, 0x96, !PT ;  /* 0x0000000b0b087c12 */ /* 0x000fe2000f8e9604 */
[----:B------:R-:W-:Y:S01]  /*12e90*/  IMAD.WIDE.U32 R4, R5, -0x326172a9, RZ ;  /* 0xcd9e8d5705047825 */ /* 0x000fe200078e00ff */
[----:B------:R-:W-:-:S03]  /*12ea0*/  FMNMX.FTZ R3, R73, R3, !PT ;  /* 0x0000000349037209 */ /* 0x000fc60007810000 */
[----:B------:R-:W-:Y:S01]  /*12eb0*/  IMAD.WIDE.U32 R8, R8, -0x326172a9, RZ ;  /* 0xcd9e8d5708087825 */ /* 0x000fe200078e00ff */
[----:B------:R-:W-:Y:S02]  /*12ec0*/  FMNMX.FTZ R3, R67, R3, !PT ;  /* 0x0000000343037209 */ /* 0x000fe40007810000 */
[----:B------:R-:W-:Y:S02]  /*12ed0*/  LOP3.LUT R5, R5, UR12, R6, 0x96, !PT ;  /* 0x0000000c05057c12 */ /* 0x000fe4000f8e9606 */
[----:B------:R-:W-:Y:S02]  /*12ee0*/  FMNMX.FTZ R3, R65, R3, !PT ;  /* 0x0000000341037209 */ /* 0x000fe40007810000 */
[----:B------:R-:W-:Y:S01]  /*12ef0*/  LOP3.LUT R6, R9, UR10, R4, 0x96, !PT ;  /* 0x0000000a09067c12 */ /* 0x000fe2000f8e9604 */
[----:B------:R-:W-:Y:S01]  /*12f00*/  IMAD.WIDE.U32 R4, R5, -0x2daee0ad, RZ ;  /* 0xd2511f5305047825 */ /* 0x000fe200078e00ff */
[----:B------:R-:W-:-:S04]  /*12f10*/  FMNMX.FTZ R3, R62, R3, !PT ;  /* 0x000000033e037209 */ /* 0x000fc80007810000 */
[----:B------:R-:W-:Y:S01]  /*12f20*/  LOP3.LUT R7, R5, UR9, R10, 0x96, !PT ;  /* 0x0000000905077c12 */ /* 0x000fe2000f8e960a */
[----:B------:R-:W-:Y:S01]  /*12f30*/  IMAD.WIDE.U32 R10, R6, -0x2daee0ad, RZ ;  /* 0xd2511f53060a7825 */ /* 0x000fe200078e00ff */
[----:B------:R-:W-:-:S03]  /*12f40*/  FMNMX.FTZ R5, R60, R3, !PT ;  /* 0x000000033c057209 */ /* 0x000fc60007810000 */
[----:B------:R-:W-:Y:S01]  /*12f50*/  FFMA.FTZ R3, R45, c[0x0][0x23c], -R0 ;  /* 0x00008f002d037a23 */ /* 0x000fe20000010800 */
[----:B------:R-:W-:Y:S01]  /*12f60*/  FMNMX.FTZ R5, R52, R5, !PT ;  /* 0x0000000534057209 */ /* 0x000fe20007810000 */
[----:B------:R-:W-:Y:S01]  /*12f70*/  IMAD.WIDE.U32 R6, R7, -0x326172a9, RZ ;  /* 0xcd9e8d5707067825 */ /* 0x000fe200078e00ff */
[----:B------:R-:W-:Y:S01]  /*12f80*/  LOP3.LUT R9, R11, UR6, R4, 0x96, !PT ;  /* 0x000000060b097c12 */ /* 0x000fe2000f8e9604 */
[----:B------:R1:W-:Y:S01]  /*12f90*/  MUFU.EX2 R27, R3 ;  /* 0x00000003001b7308 */ /* 0x0003e20000000800 */
[----:B------:R-:W-:Y:S01]  /*12fa0*/  FMNMX.FTZ R5, R47, R5, !PT ;  /* 0x000000052f057209 */ /* 0x000fe20007810000 */
[----:B------:R-:W-:Y:S01]  /*12fb0*/  FFMA.FTZ R4, R64, c[0x0][0x23c], -R0 ;  /* 0x00008f0040047a23 */ /* 0x000fe20000010800 */
[----:B------:R-:W-:Y:S01]  /*12fc0*/  LOP3.LUT R45, R7, UR8, R8, 0x96, !PT ;  /* 0x00000008072d7c12 */ /* 0x000fe2000f8e9608 */
[----:B------:R-:W-:Y:S01]  /*12fd0*/  FFMA.FTZ R11, R149, c[0x0][0x23c], -R2 ;  /* 0x00008f00950b7a23 */ /* 0x000fe20000010802 */
[----:B------:R-:W-:-:S03]  /*12fe0*/  FMNMX.FTZ R5, R44, R5, !PT ;  /* 0x000000052c057209 */ /* 0x000fc60007810000 */
[----:B------:R2:W3:Y:S01]  /*12ff0*/  MUFU.EX2 R64, R4 ;  /* 0x0000000400407308 */ /* 0x0004e20000000800 */
[----:B-1----:R-:W-:Y:S01]  /*13000*/  SHF.R.U32.HI R3, RZ, 0x8, R15 ;  /* 0x00000008ff037819 */ /* 0x002fe2000001160f */
[----:B------:R-:W-:-:S03]  /*13010*/  FFMA.FTZ R15, R146, c[0x0][0x23c], -R2 ;  /* 0x00008f00920f7a23 */ /* 0x000fc60000010802 */
[----:B------:R-:W-:Y:S02]  /*13020*/  LOP3.LUT R3, R3, 0xffff, RZ, 0xc0, !PT ;  /* 0x0000ffff03037812 */ /* 0x000fe400078ec0ff */
[----:B--2---:R-:W-:Y:S02]  /*13030*/  FMNMX.FTZ R4, R26, R5, !PT ;  /* 0x000000051a047209 */ /* 0x004fe40007810000 */
[----:B------:R-:W-:Y:S02]  /*13040*/  ISETP.GE.U32.AND P3, PT, R237, R3, PT ;  /* 0x00000003ed00720c */ /* 0x000fe40003f66070 */
[----:B------:R-:W-:Y:S01]  /*13050*/  FMNMX.FTZ R68, R24, R4, !PT ;  /* 0x0000000418447209 */ /* 0x000fe20007810000 */
[----:B------:R-:W-:Y:S01]  /*13060*/  IMAD.WIDE.U32 R4, R9, -0x326172a9, RZ ;  /* 0xcd9e8d5709047825 */ /* 0x000fe200078e00ff */
[----:B---3--:R-:W-:Y:S02]  /*13070*/  F2FP.BF16.PACK_AB R8, R64, R27 ;  /* 0x0000001b4008723e */ /* 0x008fe400000010ff */
[----:B------:R-:W-:-:S02]  /*13080*/  FMNMX.FTZ R68, R17, R68, !PT ;  /* 0x0000004411447209 */ /* 0x000fc40007810000 */
[----:B------:R-:W-:Y:S02]  /*13090*/  LOP3.LUT R3, R5, UR13, R6, 0x96, !PT ;  /* 0x0000000d05037c12 */ /* 0x000fe4000f8e9606 */
[----:B------:R-:W-:Y:S01]  /*130a0*/  FMNMX.FTZ R6, R240, R168, !PT ;  /* 0x000000a8f0067209 */ /* 0x000fe20007810000 */
[----:B------:R-:W1:Y:S01]  /*130b0*/  SHFL.BFLY PT, R9, R68, 0x2, 0x1f ;  /* 0x0c401f0044097f89 */ /* 0x000e6200000e0000 */
[C---:B------:R-:W-:Y:S02]  /*130c0*/  PRMT R217, R8.reuse, 0x7610, R217 ;  /* 0x0000761008d97816 */ /* 0x040fe400000000d9 */
[----:B------:R-:W-:Y:S02]  /*130d0*/  FMNMX.FTZ R6, R171, R6, !PT ;  /* 0x00000006ab067209 */ /* 0x000fe40007810000 */
[----:B------:R-:W-:Y:S01]  /*130e0*/  PRMT R216, R8, 0x7632, R216 ;  /* 0x0000763208d87816 */ /* 0x000fe200000000d8 */
[----:B------:R-:W-:Y:S01]  /*130f0*/  @!P4 HFMA2.BF16_V2 R193, -RZ.H0_H0, RZ.H0_H0, -R217.H0_H0 ;  /* 0x200000ffffc1c231 */ /* 0x000fe200003409d9 */
[----:B------:R-:W-:Y:S01]  /*13100*/  FMNMX.FTZ R7, R170, R6, !PT ;  /* 0x00000006aa077209 */ /* 0x000fe20007810000 */
[----:B------:R-:W-:Y:S01]  /*13110*/  FFMA.FTZ R8, R163, c[0x0][0x23c], -R0 ;  /* 0x00008f00a3087a23 */ /* 0x000fe20000010800 */
[----:B------:R-:W-:Y:S01]  /*13120*/  LOP3.LUT R6, R3, 0xffff, RZ, 0xc0, !PT ;  /* 0x0000ffff03067812 */ /* 0x000fe200078ec0ff */
[----:B------:R-:W-:Y:S01]  /*13130*/  @!P1 HFMA2.BF16_V2 R194, -RZ.H0_H0, RZ.H0_H0, -R216.H0_H0 ;  /* 0x200000ffffc29231 */ /* 0x000fe200003409d8 */
[----:B------:R-:W-:-:S02]  /*13140*/  FMNMX.FTZ R7, R169, R7, !PT ;  /* 0x00000007a9077209 */ /* 0x000fc40007810000 */
[----:B------:R-:W-:Y:S02]  /*13150*/  SHF.R.U32.HI R6, RZ, 0x8, R6 ;  /* 0x00000008ff067819 */ /* 0x000fe40000011606 */
[----:B------:R-:W-:Y:S02]  /*13160*/  FMNMX.FTZ R7, R167, R7, !PT ;  /* 0x00000007a7077209 */ /* 0x000fe40007810000 */
[----:B------:R-:W-:Y:S02]  /*13170*/  LOP3.LUT R6, R6, 0xffff, RZ, 0xc0, !PT ;  /* 0x0000ffff06067812 */ /* 0x000fe400078ec0ff */
[----:B------:R-:W-:Y:S02]  /*13180*/  PRMT R244, R217, 0x5410, R216 ;  /* 0x00005410d9f47816 */ /* 0x000fe400000000d8 */
[----:B------:R-:W-:Y:S02]  /*13190*/  @!P4 PRMT R217, R193, 0x5410, RZ ;  /* 0x00005410c1d9c816 */ /* 0x000fe400000000ff */
[----:B------:R-:W-:-:S02]  /*131a0*/  ISETP.GE.U32.AND P4, PT, R237, R6, PT ;  /* 0x00000006ed00720c */ /* 0x000fc40003f86070 */
[----:B------:R-:W-:Y:S01]  /*131b0*/  FMNMX.FTZ R6, R166, R7, !PT ;  /* 0x00000007a6067209 */ /* 0x000fe20007810000 */
[----:B------:R-:W-:Y:S01]  /*131c0*/  FFMA.FTZ R7, R150, c[0x0][0x23c], -R2 ;  /* 0x00008f0096077a23 */ /* 0x000fe20000010802 */
[----:B-1----:R-:W-:Y:S01]  /*131d0*/  FMNMX.FTZ R68, R68, R9, !PT ;  /* 0x0000000944447209 */ /* 0x002fe20007810000 */
[----:B------:R-:W-:Y:S01]  /*131e0*/  FFMA.FTZ R9, R162, c[0x0][0x23c], -R0 ;  /* 0x00008f00a2097a23 */ /* 0x000fe20000010800 */
[----:B------:R-:W-:Y:S01]  /*131f0*/  FMNMX.FTZ R6, R165, R6, !PT ;  /* 0x00000006a5067209 */ /* 0x000fe20007810000 */
[----:B------:R-:W-:Y:S01]  /*13200*/  MUFU.EX2 R61, R7 ;  /* 0x00000007003d7308 */ /* 0x000fe20000000800 */
[----:B------:R-:W-:Y:S02]  /*13210*/  @!P1 PRMT R216, R194, 0x5410, RZ ;  /* 0x00005410c2d89816 */ /* 0x000fe400000000ff */
[----:B------:R-:W-:Y:S02]  /*13220*/  FMNMX.FTZ R2, R164, R6, !PT ;  /* 0x00000006a4027209 */ /* 0x000fe40007810000 */
[----:B------:R-:W1:Y:S02]  /*13230*/  SHFL.BFLY PT, R6, R68, 0x1, 0x1f ;  /* 0x0c201f0044067f89 */ /* 0x000e6400000e0000 */
[----:B------:R-:W-:-:S04]  /*13240*/  FMNMX.FTZ R2, R159, R2, !PT ;  /* 0x000000029f027209 */ /* 0x000fc80007810000 */
[----:B------:R-:W-:-:S04]  /*13250*/  FMNMX.FTZ R0, R154, R2, !PT ;  /* 0x000000029a007209 */ /* 0x000fc80007810000 */
[----:B------:R-:W-:-:S04]  /*13260*/  FMNMX.FTZ R0, R144, R0, !PT ;  /* 0x0000000090007209 */ /* 0x000fc80007810000 */
[----:B------:R-:W-:-:S04]  /*13270*/  FMNMX.FTZ R0, R75, R0, !PT ;  /* 0x000000004b007209 */ /* 0x000fc80007810000 */
[----:B------:R-:W-:-:S04]  /*13280*/  FMNMX.FTZ R0, R66, R0, !PT ;  /* 0x0000000042007209 */ /* 0x000fc80007810000 */
[----:B------:R-:W-:Y:S02]  /*13290*/  FMNMX.FTZ R2, R63, R0, !PT ;  /* 0x000000003f027209 */ /* 0x000fe40007810000 */
[----:B-1----:R-:W-:Y:S01]  /*132a0*/  FMNMX.FTZ R68, R68, R6, !PT ;  /* 0x0000000644447209 */ /* 0x002fe20007810000 */
[----:B------:R-:W-:Y:S01]  /*132b0*/  FADD.FTZ R6, R243, -R18 ;  /* 0x80000012f3067221 */ /* 0x000fe20000010000 */
[----:B------:R-:W-:Y:S02]  /*132c0*/  FMNMX.FTZ R2, R58, R2, !PT ;  /* 0x000000023a027209 */ /* 0x000fe40007810000 */
[C---:B------:R-:W-:Y:S01]  /*132d0*/  FSETP.NEU.FTZ.AND P1, PT, R68.reuse, -INF , PT ;  /* 0xff8000004400780b */ /* 0x040fe20003f3d000 */
[----:B------:R-:W-:Y:S01]  /*132e0*/  FMUL.FTZ R0, R68, c[0x0][0x23c] ;  /* 0x00008f0044007a20 */ /* 0x000fe20000410000 */
[----:B------:R-:W-:Y:S01]  /*132f0*/  FMNMX.FTZ R71, R56, R2, !PT ;  /* 0x0000000238477209 */ /* 0x000fe20007810000 */
[----:B------:R-:W-:-:S03]  /*13300*/  FMUL.FTZ R6, R6, c[0x0][0x23c] ;  /* 0x00008f0006067a20 */ /* 0x000fc60000410000 */
[----:B------:R-:W-:Y:S01]  /*13310*/  FSEL R0, R0, RZ, P1 ;  /* 0x000000ff00007208 */ /* 0x000fe20000800000 */
[----:B------:R-:W1:Y:S02]  /*13320*/  SHFL.BFLY PT, R2, R71, 0x2, 0x1f ;  /* 0x0c401f0047027f89 */ /* 0x000e6400000e0000 */
[----:B------:R-:W-:Y:S02]  /*13330*/  MUFU.EX2 R6, R6 ;  /* 0x0000000600067308 */ /* 0x000fe40000000800 */
[--C-:B------:R-:W-:Y:S02]  /*13340*/  FFMA.FTZ R147, R143, c[0x0][0x23c], -R0.reuse ;  /* 0x00008f008f937a23 */ /* 0x100fe40000010800 */
[--C-:B------:R-:W-:Y:S02]  /*13350*/  FFMA.FTZ R30, R151, c[0x0][0x23c], -R0.reuse ;  /* 0x00008f00971e7a23 */ /* 0x100fe40000010800 */
[--C-:B------:R-:W-:Y:S02]  /*13360*/  FFMA.FTZ R146, R156, c[0x0][0x23c], -R0.reuse ;  /* 0x00008f009c927a23 */ /* 0x100fe40000010800 */
[----:B------:R2:W3:Y:S01]  /*13370*/  MUFU.EX2 R143, R11 ;  /* 0x0000000b008f7308 */ /* 0x0004e20000000800 */
[----:B------:R-:W-:-:S02]  /*13380*/  FFMA.FTZ R145, R148, c[0x0][0x23c], -R0 ;  /* 0x00008f0094917a23 */ /* 0x000fc40000010800 */
[--C-:B------:R-:W-:Y:S02]  /*13390*/  FFMA.FTZ R35, R158, c[0x0][0x23c], -R0.reuse ;  /* 0x00008f009e237a23 */ /* 0x100fe40000010800 */
[--C-:B------:R-:W-:Y:S02]  /*133a0*/  FFMA.FTZ R73, R73, c[0x0][0x23c], -R0.reuse ;  /* 0x00008f0049497a23 */ /* 0x100fe40000010800 */
[--C-:B------:R-:W-:Y:S02]  /*133b0*/  FFMA.FTZ R148, R67, c[0x0][0x23c], -R0.reuse ;  /* 0x00008f0043947a23 */ /* 0x100fe40000010800 */
[--C-:B------:R-:W-:Y:S02]  /*133c0*/  FFMA.FTZ R149, R65, c[0x0][0x23c], -R0.reuse ;  /* 0x00008f0041957a23 */ /* 0x100fe40000010800 */
[--C-:B------:R-:W-:Y:S02]  /*133d0*/  FFMA.FTZ R150, R62, c[0x0][0x23c], -R0.reuse ;  /* 0x00008f003e967a23 */ /* 0x100fe40000010800 */
[--C-:B------:R-:W-:Y:S01]  /*133e0*/  FFMA.FTZ R151, R60, c[0x0][0x23c], -R0.reuse ;  /* 0x00008f003c977a23 */ /* 0x100fe20000010800 */
[----:B-1----:R-:W-:Y:S01]  /*133f0*/  FMNMX.FTZ R71, R71, R2, !PT ;  /* 0x0000000247477209 */ /* 0x002fe20007810000 */
[--C-:B------:R-:W-:Y:S01]  /*13400*/  FFMA.FTZ R155, R52, c[0x0][0x23c], -R0.reuse ;  /* 0x00008f00349b7a23 */ /* 0x100fe20000010800 */
[----:B--2---:R-:W-:Y:S01]  /*13410*/  FSEL R11, R68, RZ, P1 ;  /* 0x000000ff440b7208 */ /* 0x004fe20000800000 */
[--C-:B------:R-:W-:Y:S01]  /*13420*/  FFMA.FTZ R156, R47, c[0x0][0x23c], -R0.reuse ;  /* 0x00008f002f9c7a23 */ /* 0x100fe20000010800 */
[----:B------:R-:W-:Y:S01]  /*13430*/  MUFU.EX2 R52, R12 ;  /* 0x0000000c00347308 */ /* 0x000fe20000000800 */
[--C-:B------:R-:W-:Y:S01]  /*13440*/  FFMA.FTZ R233, R44, c[0x0][0x23c], -R0.reuse ;  /* 0x00008f002ce97a23 */ /* 0x100fe20000010800 */
[----:B------:R-:W1:Y:S01]  /*13450*/  SHFL.BFLY PT, R7, R71, 0x1, 0x1f ;  /* 0x0c201f0047077f89 */ /* 0x000e6200000e0000 */
[----:B------:R-:W-:-:S02]  /*13460*/  FFMA.FTZ R193, R26, c[0x0][0x23c], -R0 ;  /* 0x00008f001ac17a23 */ /* 0x000fc40000010800 */
[--C-:B------:R-:W-:Y:S02]  /*13470*/  FFMA.FTZ R235, R24, c[0x0][0x23c], -R0.reuse ;  /* 0x00008f0018eb7a23 */ /* 0x100fe40000010800 */
[----:B------:R-:W-:Y:S01]  /*13480*/  FFMA.FTZ R234, R17, c[0x0][0x23c], -R0 ;  /* 0x00008f0011ea7a23 */ /* 0x000fe20000010800 */
[----:B------:R-:W-:Y:S01]  /*13490*/  MUFU.EX2 R44, R8 ;  /* 0x00000008002c7308 */ /* 0x000fe20000000800 */
[----:B---3--:R-:W-:Y:S01]  /*134a0*/  F2FP.BF16.PACK_AB R0, R143, R61 ;  /* 0x0000003d8f00723e */ /* 0x008fe200000010ff */
[-C--:B------:R-:W-:Y:S02]  /*134b0*/  FFMA.FTZ R241, R241, R6.reuse, R14 ;  /* 0x00000006f1f17223 */ /* 0x080fe4000001000e */
[-C--:B------:R-:W-:Y:S01]  /*134c0*/  FMUL.FTZ R42, R124, R6.reuse ;  /* 0x000000067c2a7220 */ /* 0x080fe20000410000 */
[----:B------:R-:W-:Y:S01]  /*134d0*/  PRMT R213, R0, 0x7610, R213 ;  /* 0x0000761000d57816 */ /* 0x000fe200000000d5 */
[-C--:B------:R-:W-:Y:S01]  /*134e0*/  FMUL.FTZ R136, R136, R6.reuse ;  /* 0x0000000688887220 */ /* 0x080fe20000410000 */
[----:B------:R-:W-:Y:S01]  /*134f0*/  PRMT R212, R0, 0x7632, R212 ;  /* 0x0000763200d47816 */ /* 0x000fe200000000d4 */
[----:B------:R-:W2:Y:S01]  /*13500*/  MUFU.EX2 R47, R9 ;  /* 0x00000009002f7308 */ /* 0x000ea20000000800 */
[----:B------:R-:W-:Y:S01]  /*13510*/  LOP3.LUT R0, R3, 0xff, RZ, 0xc0, !PT ;  /* 0x000000ff03007812 */ /* 0x000fe200078ec0ff */
[----:B------:R-:W-:Y:S01]  /*13520*/  @!P2 HFMA2.BF16_V2 R195, -RZ.H0_H0, RZ.H0_H0, -R213.H0_H0 ;  /* 0x200000ffffc3a231 */ /* 0x000fe200003409d5 */
[----:B------:R-:W-:Y:S01]  /*13530*/  PRMT R246, R213, 0x5410, R212 ;  /* 0x00005410d5f67816 */ /* 0x000fe200000000d4 */
[----:B------:R-:W-:Y:S01]  /*13540*/  @!P3 HFMA2.BF16_V2 R198, -RZ.H0_H0, RZ.H0_H0, -R212.H0_H0 ;  /* 0x200000ffffc6b231 */ /* 0x000fe200003409d4 */
[----:B------:R-:W-:-:S02]  /*13550*/  FMUL.FTZ R137, R137, R6 ;  /* 0x0000000689897220 */ /* 0x000fc40000410000 */
[----:B------:R-:W-:Y:S01]  /*13560*/  @!P2 PRMT R213, R195, 0x5410, RZ ;  /* 0x00005410c3d5a816 */ /* 0x000fe200000000ff */
[----:B------:R-:W3:Y:S01]  /*13570*/  MUFU.EX2 R60, R15 ;  /* 0x0000000f003c7308 */ /* 0x000ee20000000800 */
[----:B------:R-:W-:Y:S01]  /*13580*/  ISETP.GE.U32.AND P2, PT, R237, R0, PT ;  /* 0x00000000ed00720c */ /* 0x000fe20003f46070 */
[-C--:B------:R-:W-:Y:S01]  /*13590*/  FMUL.FTZ R132, R132, R6.reuse ;  /* 0x0000000684847220 */ /* 0x080fe20000410000 */
[----:B------:R-:W-:Y:S01]  /*135a0*/  SHF.R.U32.HI R0, RZ, 0x18, R3 ;  /* 0x00000018ff007819 */ /* 0x000fe20000011603 */
[-C--:B------:R-:W-:Y:S01]  /*135b0*/  FMUL.FTZ R133, R133, R6.reuse ;  /* 0x0000000685857220 */ /* 0x080fe20000410000 */
[----:B------:R-:W-:Y:S01]  /*135c0*/  @!P3 PRMT R212, R198, 0x5410, RZ ;  /* 0x00005410c6d4b816 */ /* 0x000fe200000000ff */
[----:B------:R-:W-:Y:S01]  /*135d0*/  FMUL.FTZ R40, R116, R6 ;  /* 0x0000000674287220 */ /* 0x000fe20000410000 */
[----:B------:R-:W-:Y:S02]  /*135e0*/  ISETP.GE.U32.AND P3, PT, R237, R0, PT ;  /* 0x00000000ed00720c */ /* 0x000fe40003f66070 */
[----:B--2---:R-:W-:-:S02]  /*135f0*/  F2FP.BF16.PACK_AB R2, R47, R44 ;  /* 0x0000002c2f02723e */ /* 0x004fc400000010ff */
[----:B------:R-:W-:Y:S01]  /*13600*/  SHF.R.U32.HI R0, RZ, 0x10, R3 ;  /* 0x00000010ff007819 */ /* 0x000fe20000011603 */
[----:B------:R-:W-:Y:S01]  /*13610*/  FADD.FTZ R3, R248, -R21 ;  /* 0x80000015f8037221 */ /* 0x000fe20000010000 */
[----:B------:R-:W-:Y:S01]  /*13620*/  PRMT R211, R2, 0x7610, R211 ;  /* 0x0000761002d37816 */ /* 0x000fe200000000d3 */
[----:B------:R-:W-:Y:S01]  /*13630*/  FMUL.FTZ R248, R128, R6 ;  /* 0x0000000680f87220 */ /* 0x000fe20000410000 */
[----:B------:R-:W-:Y:S01]  /*13640*/  PRMT R210, R2, 0x7632, R210 ;  /* 0x0000763202d27816 */ /* 0x000fe200000000d2 */
[----:B------:R-:W-:Y:S01]  /*13650*/  FMUL.FTZ R3, R3, c[0x0][0x23c] ;  /* 0x00008f0003037a20 */ /* 0x000fe20000410000 */
[----:B------:R-:W-:Y:S01]  /*13660*/  LOP3.LUT R2, R4, 0xff, RZ, 0xc0, !PT ;  /* 0x000000ff04027812 */ /* 0x000fe200078ec0ff */
[----:B------:R-:W-:Y:S01]  /*13670*/  @!P5 HFMA2.BF16_V2 R200, -RZ.H0_H0, RZ.H0_H0, -R211.H0_H0 ;  /* 0x200000ffffc8d231 */ /* 0x000fe200003409d3 */
[----:B------:R-:W-:Y:S01]  /*13680*/  LOP3.LUT R0, R0, 0xff, RZ, 0xc0, !PT ;  /* 0x000000ff00007812 */ /* 0x000fe200078ec0ff */
[----:B------:R-:W-:Y:S01]  /*13690*/  @!P0 HFMA2.BF16_V2 R199, -RZ.H0_H0, RZ.H0_H0, -R210.H0_H0 ;  /* 0x200000ffffc78231 */ /* 0x000fe200003409d2 */
[----:B-1----:R-:W-:Y:S01]  /*136a0*/  FMNMX.FTZ R71, R71, R7, !PT ;  /* 0x0000000747477209 */ /* 0x002fe20007810000 */
[----:B------:R-:W-:Y:S01]  /*136b0*/  FADD.FTZ R7, R41, R241 ;  /* 0x000000f129077221 */ /* 0x000fe20000010000 */
[----:B------:R-:W-:-:S02]  /*136c0*/  ISETP.GE.U32.AND P1, PT, R237, R2, PT ;  /* 0x00000002ed00720c */ /* 0x000fc40003f26070 */
[----:B------:R-:W-:Y:S02]  /*136d0*/  LOP3.LUT R8, R4, 0xffff, RZ, 0xc0, !PT ;  /* 0x0000ffff04087812 */ /* 0x000fe400078ec0ff */
[----:B------:R-:W-:Y:S02]  /*136e0*/  PRMT R243, R211, 0x5410, R210 ;  /* 0x00005410d3f37816 */ /* 0x000fe400000000d2 */
[--C-:B------:R-:W-:Y:S02]  /*136f0*/  SHF.R.U32.HI R2, RZ, 0x18, R4.reuse ;  /* 0x00000018ff027819 */ /* 0x100fe40000011604 */
[----:B------:R-:W-:Y:S02]  /*13700*/  SHF.R.U32.HI R5, RZ, 0x10, R4 ;  /* 0x00000010ff057819 */ /* 0x000fe40000011604 */
[----:B------:R-:W-:Y:S01]  /*13710*/  @!P5 PRMT R211, R200, 0x5410, RZ ;  /* 0x00005410c8d3d816 */ /* 0x000fe200000000ff */
[----:B------:R-:W1:Y:S01]  /*13720*/  MUFU.EX2 R4, R3 ;  /* 0x0000000300047308 */ /* 0x000e620000000800 */
[----:B------:R-:W-:Y:S01]  /*13730*/  ISETP.GE.U32.AND P5, PT, R237, R0, PT ;  /* 0x00000000ed00720c */ /* 0x000fe20003fa6070 */
[----:B------:R-:W-:Y:S01]  /*13740*/  FMUL.FTZ R0, R71, c[0x0][0x23c] ;  /* 0x00008f0047007a20 */ /* 0x000fe20000410000 */
[----:B------:R-:W-:-:S02]  /*13750*/  @!P0 PRMT R210, R199, 0x5410, RZ ;  /* 0x00005410c7d28816 */ /* 0x000fc400000000ff */
[----:B------:R-:W-:-:S04]  /*13760*/  FSETP.NEU.FTZ.AND P0, PT, R71, -INF , PT ;  /* 0xff8000004700780b */ /* 0x000fc80003f1d000 */
[----:B------:R-:W-:Y:S02]  /*13770*/  FSEL R0, R0, RZ, P0 ;  /* 0x000000ff00007208 */ /* 0x000fe40000000000 */
[----:B------:R-:W-:Y:S02]  /*13780*/  FSEL R17, R71, RZ, P0 ;  /* 0x000000ff47117208 */ /* 0x000fe40000000000 */
[----:B------:R-:W-:Y:S01]  /*13790*/  ISETP.GE.U32.AND P0, PT, R237, R2, PT ;  /* 0x00000002ed00720c */ /* 0x000fe20003f06070 */
        /* <DEDUP_REMOVED lines=16> */
[----:B---3--:R-:W-:Y:S01]  /*138a0*/  F2FP.BF16.PACK_AB R0, R60, R52 ;  /* 0x000000343c00723e */ /* 0x008fe200000010ff */
[----:B-1----:R-:W-:-:S02]  /*138b0*/  FFMA.FTZ R242, R242, R4, R32 ;  /* 0x00000004f2f27223 */ /* 0x002fc40000010020 */
[----:B------:R1:W2:Y:S01]  /*138c0*/  MUFU.EX2 R32, R16 ;  /* 0x0000001000207308 */ /* 0x0002a20000000800 */
[C---:B------:R-:W-:Y:S01]  /*138d0*/  PRMT R209, R0.reuse, 0x7610, R209 ;  /* 0x0000761000d17816 */ /* 0x040fe200000000d1 */
[----:B------:R-:W-:Y:S01]  /*138e0*/  IMAD.WIDE.U32 R2, R45, -0x2daee0ad, RZ ;  /* 0xd2511f532d027825 */ /* 0x000fe200078e00ff */
[----:B------:R-:W-:Y:S02]  /*138f0*/  PRMT R208, R0, 0x7632, R208 ;  /* 0x0000763200d07816 */ /* 0x000fe400000000d0 */
[----:B------:R-:W-:Y:S01]  /*13900*/  LOP3.LUT R0, R5, 0xff, RZ, 0xc0, !PT ;  /* 0x000000ff05007812 */ /* 0x000fe200078ec0ff */
[----:B------:R-:W-:Y:S01]  /*13910*/  @!P2 HFMA2.BF16_V2 R201, -RZ.H0_H0, RZ.H0_H0, -R209.H0_H0 ;  /* 0x200000ffffc9a231 */ /* 0x000fe200003409d1 */
[----:B------:R-:W-:Y:S01]  /*13920*/  PRMT R172, R209, 0x5410, R208 ;  /* 0x00005410d1ac7816 */ /* 0x000fe200000000d0 */
[----:B------:R-:W-:Y:S01]  /*13930*/  @!P4 HFMA2.BF16_V2 R202, -RZ.H0_H0, RZ.H0_H0, -R208.H0_H0 ;  /* 0x200000ffffcac231 */ /* 0x000fe200003409d0 */
[----:B------:R-:W-:Y:S01]  /*13940*/  LOP3.LUT R5, R2, 0xff, RZ, 0xc0, !PT ;  /* 0x000000ff02057812 */ /* 0x000fe200078ec0ff */
[----:B------:R-:W-:Y:S01]  /*13950*/  FADD.FTZ R242, R38, R242 ;  /* 0x000000f226f27221 */ /* 0x000fe20000010000 */
[----:B------:R-:W-:Y:S01]  /*13960*/  @!P2 PRMT R209, R201, 0x5410, RZ ;  /* 0x00005410c9d1a816 */ /* 0x000fe200000000ff */
[----:B------:R-:W-:Y:S01]  /*13970*/  FMUL.FTZ R45, R126, R4 ;  /* 0x000000047e2d7220 */ /* 0x000fe20000410000 */
[----:B------:R-:W-:Y:S01]  /*13980*/  ISETP.GE.U32.AND P2, PT, R237, R0, PT ;  /* 0x00000000ed00720c */ /* 0x000fe20003f46070 */
[-C--:B------:R-:W-:Y:S01]  /*13990*/  FMUL.FTZ R138, R138, R4.reuse ;  /* 0x000000048a8a7220 */ /* 0x080fe20000410000 */
[----:B------:R-:W-:Y:S01]  /*139a0*/  LOP3.LUT R0, R3, UR14, R10, 0x96, !PT ;  /* 0x0000000e03007c12 */ /* 0x000fe2000f8e960a */
[----:B-1----:R-:W-:Y:S01]  /*139b0*/  FADD.FTZ R16, R39, R7 ;  /* 0x0000000727107221 */ /* 0x002fe20000010000 */
[----:B------:R-:W-:Y:S01]  /*139c0*/  LOP3.LUT R13, R2, 0xffff, RZ, 0xc0, !PT ;  /* 0x0000ffff020d7812 */ /* 0x000fe200078ec0ff */
[----:B------:R-:W-:Y:S01]  /*139d0*/  FADD.FTZ R7, R240, -R17 ;  /* 0x80000011f0077221 */ /* 0x000fe20000010000 */
[--C-:B------:R-:W-:Y:S01]  /*139e0*/  SHF.R.U32.HI R10, RZ, 0x10, R2.reuse ;  /* 0x00000010ff0a7819 */ /* 0x100fe20000011602 */
[----:B------:R-:W-:Y:S01]  /*139f0*/  IMAD.MOV.U32 R17, RZ, RZ, R249 ;  /* 0x000000ffff117224 */ /* 0x000fe200078e00f9 */
[----:B------:R-:W-:Y:S01]  /*13a00*/  SHF.R.U32.HI R9, RZ, 0x18, R2 ;  /* 0x00000018ff097819 */ /* 0x000fe20000011602 */
[----:B------:R-:W-:Y:S01]  /*13a10*/  FMUL.FTZ R139, R139, R4 ;  /* 0x000000048b8b7220 */ /* 0x000fe20000410000 */
[----:B------:R-:W-:Y:S01]  /*13a20*/  SHF.R.U32.HI R2, RZ, 0x8, R8 ;  /* 0x00000008ff027819 */ /* 0x000fe20000011608 */
[----:B------:R-:W-:Y:S01]  /*13a30*/  FADD.FTZ R8, R236, -R11 ;  /* 0x8000000bec087221 */ /* 0x000fe20000010000 */
[----:B--2---:R-:W-:Y:S01]  /*13a40*/  F2FP.BF16.PACK_AB R3, R245, R32 ;  /* 0x00000020f503723e */ /* 0x004fe200000010ff */
[-C--:B------:R-:W-:Y:S01]  /*13a50*/  FMUL.FTZ R134, R134, R4.reuse ;  /* 0x0000000486867220 */ /* 0x080fe20000410000 */
[----:B------:R-:W-:Y:S01]  /*13a60*/  LOP3.LUT R2, R2, 0xffff, RZ, 0xc0, !PT ;  /* 0x0000ffff02027812 */ /* 0x000fe200078ec0ff */
[-C--:B------:R-:W-:Y:S01]  /*13a70*/  FMUL.FTZ R135, R135, R4.reuse ;  /* 0x0000000487877220 */ /* 0x080fe20000410000 */
[----:B------:R-:W-:Y:S01]  /*13a80*/  PRMT R206, R3, 0x7610, R206 ;  /* 0x0000761003ce7816 */ /* 0x000fe200000000ce */
[-C--:B------:R-:W-:Y:S01]  /*13a90*/  FMUL.FTZ R75, R127, R4.reuse ;  /* 0x000000047f4b7220 */ /* 0x080fe20000410000 */
[----:B------:R-:W-:Y:S01]  /*13aa0*/  @!P4 PRMT R208, R202, 0x5410, RZ ;  /* 0x00005410cad0c816 */ /* 0x000fe200000000ff */
[----:B------:R-:W-:Y:S01]  /*13ab0*/  FMUL.FTZ R124, R122, R4 ;  /* 0x000000047a7c7220 */ /* 0x000fe20000410000 */
[----:B------:R-:W-:Y:S01]  /*13ac0*/  ISETP.GE.U32.AND P4, PT, R237, R2, PT ;  /* 0x00000002ed00720c */ /* 0x000fe20003f86070 */
[----:B------:R-:W-:Y:S01]  /*13ad0*/  @!P5 HFMA2.BF16_V2 R204, -RZ.H0_H0, RZ.H0_H0, -R206.H0_H0 ;  /* 0x200000ffffccd231 */ /* 0x000fe200003409ce */
[----:B------:R-:W-:Y:S01]  /*13ae0*/  SHF.R.U32.HI R2, RZ, 0x10, R0 ;  /* 0x00000010ff027819 */ /* 0x000fe20000011600 */
[----:B------:R-:W-:Y:S01]  /*13af0*/  FMUL.FTZ R126, R103, R4 ;  /* 0x00000004677e7220 */ /* 0x000fe20000410000 */
[----:B------:R-:W-:Y:S01]  /*13b00*/  PRMT R207, R3, 0x7632, R207 ;  /* 0x0000763203cf7816 */ /* 0x000fe200000000cf */
[----:B------:R-:W-:Y:S01]  /*13b10*/  FADD.FTZ R15, R33, R242 ;  /* 0x000000f2210f7221 */ /* 0x000fe20000010000 */
[----:B------:R-:W-:Y:S01]  /*13b20*/  LOP3.LUT R2, R2, 0xff, RZ, 0xc0, !PT ;  /* 0x000000ff02027812 */ /* 0x000fe200078ec0ff */
[----:B------:R-:W-:Y:S01]  /*13b30*/  FMUL.FTZ R249, R129, R6 ;  /* 0x0000000681f97220 */ /* 0x000fe20000410000 */
[----:B------:R-:W-:Y:S01]  /*13b40*/  PRMT R241, R206, 0x5410, R207 ;  /* 0x00005410cef17816 */ /* 0x000fe200000000cf */
[----:B------:R-:W-:Y:S01]  /*13b50*/  @!P3 HFMA2.BF16_V2 R203, -RZ.H0_H0, RZ.H0_H0, -R207.H0_H0 ;  /* 0x200000ffffcbb231 */ /* 0x000fe200003409cf */
[----:B------:R-:W-:-:S02]  /*13b60*/  @!P5 PRMT R206, R204, 0x5410, RZ ;  /* 0x00005410ccced816 */ /* 0x000fc400000000ff */
[----:B------:R-:W-:Y:S01]  /*13b70*/  ISETP.GE.U32.AND P5, PT, R237, R2, PT ;  /* 0x00000002ed00720c */ /* 0x000fe20003fa6070 */
[----:B------:R-:W-:Y:S01]  /*13b80*/  IMAD.MOV.U32 R33, RZ, RZ, R241 ;  /* 0x000000ffff217224 */ /* 0x000fe200078e00f1 */
[----:B------:R-:W-:Y:S02]  /*13b90*/  F2FP.BF16.PACK_AB R2, R182, R177 ;  /* 0x000000b1b602723e */ /* 0x000fe400000010ff */
[----:B------:R-:W-:Y:S02]  /*13ba0*/  F2FP.BF16.PACK_AB R3, R180, R179 ;  /* 0x000000b3b403723e */ /* 0x000fe400000010ff */
[C---:B------:R-:W-:Y:S02]  /*13bb0*/  PRMT R205, R2.reuse, 0x7610, R205 ;  /* 0x0000761002cd7816 */ /* 0x040fe400000000cd */
[----:B------:R-:W-:Y:S02]  /*13bc0*/  PRMT R204, R2, 0x7632, R204 ;  /* 0x0000763202cc7816 */ /* 0x000fe400000000cc */
[----:B------:R-:W-:Y:S01]  /*13bd0*/  LOP3.LUT R2, R0, 0xff, RZ, 0xc0, !PT ;  /* 0x000000ff00027812 */ /* 0x000fe200078ec0ff */
[----:B------:R-:W-:Y:S01]  /*13be0*/  @!P1 HFMA2.BF16_V2 R214, -RZ.H0_H0, RZ.H0_H0, -R205.H0_H0 ;  /* 0x200000ffffd69231 */ /* 0x000fe200003409cd */
[----:B------:R-:W-:Y:S01]  /*13bf0*/  PRMT R181, R205, 0x5410, R204 ;  /* 0x00005410cdb57816 */ /* 0x000fe200000000cc */
[----:B------:R-:W-:Y:S01]  /*13c00*/  @!P4 HFMA2.BF16_V2 R215, -RZ.H0_H0, RZ.H0_H0, -R204.H0_H0 ;  /* 0x200000ffffd7c231 */ /* 0x000fe200003409cc */
[----:B------:R-:W-:-:S02]  /*13c10*/  PRMT R202, R3, 0x7610, R202 ;  /* 0x0000761003ca7816 */ /* 0x000fc400000000ca */
[----:B------:R-:W-:Y:S01]  /*13c20*/  @!P1 PRMT R205, R214, 0x5410, RZ ;  /* 0x00005410d6cd9816 */ /* 0x000fe200000000ff */
[----:B------:R-:W-:Y:S01]  /*13c30*/  FMUL.FTZ R214, R119, R4 ;  /* 0x0000000477d67220 */ /* 0x000fe20000410000 */
[----:B------:R-:W-:Y:S01]  /*13c40*/  ISETP.GE.U32.AND P1, PT, R237, R2, PT ;  /* 0x00000002ed00720c */ /* 0x000fe20003f26070 */
[----:B------:R-:W-:Y:S01]  /*13c50*/  @!P2 HFMA2.BF16_V2 R219, -RZ.H0_H0, RZ.H0_H0, -R202.H0_H0 ;  /* 0x200000ffffdba231 */ /* 0x000fe200003409ca */
[----:B------:R-:W-:Y:S01]  /*13c60*/  SHF.R.U32.HI R2, RZ, 0x18, R0 ;  /* 0x00000018ff027819 */ /* 0x000fe20000011600 */
[----:B------:R-:W-:Y:S01]  /*13c70*/  FMUL.FTZ R119, R102, R4 ;  /* 0x0000000466777220 */ /* 0x000fe20000410000 */
[----:B------:R-:W-:Y:S02]  /*13c80*/  LOP3.LUT R0, R0, 0xffff, RZ, 0xc0, !PT ;  /* 0x0000ffff00007812 */ /* 0x000fe400078ec0ff */
[----:B------:R-:W-:Y:S02]  /*13c90*/  @!P3 PRMT R207, R203, 0x5410, RZ ;  /* 0x00005410cbcfb816 */ /* 0x000fe400000000ff */
[----:B------:R-:W-:-:S02]  /*13ca0*/  PRMT R203, R3, 0x7632, R203 ;  /* 0x0000763203cb7816 */ /* 0x000fc400000000cb */
[----:B------:R-:W-:Y:S01]  /*13cb0*/  SHF.R.U32.HI R0, RZ, 0x8, R0 ;  /* 0x00000008ff007819 */ /* 0x000fe20000011600 */
[----:B------:R1:W-:Y:S01]  /*13cc0*/  MUFU.EX2 R3, R35 ;  /* 0x0000002300037308 */ /* 0x0003e20000000800 */
[----:B------:R-:W-:Y:S01]  /*13cd0*/  @!P4 PRMT R204, R215, 0x5410, RZ ;  /* 0x00005410d7ccc816 */ /* 0x000fe200000000ff */
[----:B------:R-:W-:Y:S01]  /*13ce0*/  @!P0 HFMA2.BF16_V2 R218, -RZ.H0_H0, RZ.H0_H0, -R203.H0_H0 ;  /* 0x200000ffffda8231 */ /* 0x000fe200003409cb */
[----:B------:R-:W-:Y:S01]  /*13cf0*/  LOP3.LUT R0, R0, 0xffff, RZ, 0xc0, !PT ;  /* 0x0000ffff00007812 */ /* 0x000fe200078ec0ff */
[----:B------:R-:W-:Y:S01]  /*13d00*/  FMUL.FTZ R215, R118, R4 ;  /* 0x0000000476d77220 */ /* 0x000fe20000410000 */
[----:B------:R-:W-:Y:S02]  /*13d10*/  ISETP.GE.U32.AND P4, PT, R237, R2, PT ;  /* 0x00000002ed00720c */ /* 0x000fe40003f86070 */
[----:B------:R-:W-:Y:S02]  /*13d20*/  PRMT R178, R202, 0x5410, R203 ;  /* 0x00005410cab27816 */ /* 0x000fe400000000cb */
[----:B------:R-:W-:-:S02]  /*13d30*/  @!P2 PRMT R202, R219, 0x5410, RZ ;  /* 0x00005410dbcaa816 */ /* 0x000fc400000000ff */
[C---:B------:R-:W-:Y:S01]  /*13d40*/  ISETP.GE.U32.AND P2, PT, R237.reuse, R0, PT ;  /* 0x00000000ed00720c */ /* 0x040fe20003f46070 */
[----:B------:R-:W-:Y:S01]  /*13d50*/  FMUL.FTZ R0, R8, c[0x0][0x23c] ;  /* 0x00008f0008007a20 */ /* 0x000fe20000410000 */
[C---:B------:R-:W-:Y:S01]  /*13d60*/  ISETP.GE.U32.AND P3, PT, R237.reuse, R5, PT ;  /* 0x00000005ed00720c */ /* 0x040fe20003f66070 */
[----:B------:R2:W-:Y:S01]  /*13d70*/  MUFU.EX2 R8, R14 ;  /* 0x0000000e00087308 */ /* 0x0005e20000000800 */
[----:B------:R-:W-:Y:S01]  /*13d80*/  @!P0 PRMT R203, R218, 0x5410, RZ ;  /* 0x00005410dacb8816 */ /* 0x000fe200000000ff */
[----:B-1----:R-:W-:Y:S01]  /*13d90*/  IMAD.MOV.U32 R35, RZ, RZ, R251 ;  /* 0x000000ffff237224 */ /* 0x002fe200078e00fb */
[----:B------:R-:W-:Y:S01]  /*13da0*/  ISETP.GE.U32.AND P0, PT, R237, R9, PT ;  /* 0x00000009ed00720c */ /* 0x000fe20003f06070 */
[----:B------:R-:W-:Y:S02]  /*13db0*/  IMAD.MOV.U32 R218, RZ, RZ, R43 ;  /* 0x000000ffffda7224 */ /* 0x000fe400078e002b */
[----:B------:R-:W-:Y:S01]  /*13dc0*/  FMUL.FTZ R251, R131, R4 ;  /* 0x0000000483fb7220 */ /* 0x000fe20000410000 */
[----:B------:R-:W-:Y:S01]  /*13dd0*/  F2FP.BF16.PACK_AB R2, R35, R186 ;  /* 0x000000ba2302723e */ /* 0x000fe200000010ff */
[----:B------:R-:W1:Y:S01]  /*13de0*/  MUFU.EX2 R5, R30 ;  /* 0x0000001e00057308 */ /* 0x000e620000000800 */
[----:B------:R-:W-:-:S02]  /*13df0*/  FMUL.FTZ R43, R125, R6 ;  /* 0x000000067d2b7220 */ /* 0x000fc40000410000 */
[C---:B------:R-:W-:Y:S01]  /*13e00*/  PRMT R201, R2.reuse, 0x7610, R201 ;  /* 0x0000761002c97816 */ /* 0x040fe200000000c9 */
[----:B------:R-:W-:Y:S01]  /*13e10*/  FMUL.FTZ R125, R121, R6 ;  /* 0x00000006797d7220 */ /* 0x000fe20000410000 */
[----:B------:R-:W-:Y:S02]  /*13e20*/  PRMT R200, R2, 0x7632, R200 ;  /* 0x0000763202c87816 */ /* 0x000fe400000000c8 */
[----:B------:R-:W-:Y:S01]  /*13e30*/  LOP3.LUT R2, R10, 0xff, RZ, 0xc0, !PT ;  /* 0x000000ff0a027812 */ /* 0x000fe200078ec0ff */
[----:B------:R-:W3:Y:S01]  /*13e40*/  MUFU.EX2 R0, R0 ;  /* 0x0000000000007308 */ /* 0x000ee20000000800 */
[----:B------:R-:W-:Y:S01]  /*13e50*/  @!P1 HFMA2.BF16_V2 R220, -RZ.H0_H0, RZ.H0_H0, -R201.H0_H0 ;  /* 0x200000ffffdc9231 */ /* 0x000fe200003409c9 */
[----:B------:R-:W-:Y:S01]  /*13e60*/  PRMT R49, R201, 0x5410, R200 ;  /* 0x00005410c9317816 */ /* 0x000fe200000000c8 */
[----:B------:R-:W-:Y:S01]  /*13e70*/  @!P2 HFMA2.BF16_V2 R222, -RZ.H0_H0, RZ.H0_H0, -R200.H0_H0 ;  /* 0x200000ffffdea231 */ /* 0x000fe200003409c8 */
[----:B--2---:R-:W-:Y:S02]  /*13e80*/  IMAD.MOV.U32 R14, RZ, RZ, R244 ;  /* 0x000000ffff0e7224 */ /* 0x004fe400078e00f4 */
[----:B------:R-:W-:Y:S01]  /*13e90*/  @!P1 PRMT R201, R220, 0x5410, RZ ;  /* 0x00005410dcc99816 */ /* 0x000fe200000000ff */
[----:B------:R-:W-:Y:S01]  /*13ea0*/  IMAD.MOV.U32 R220, RZ, RZ, R250 ;  /* 0x000000ffffdc7224 */ /* 0x000fe200078e00fa */
[----:B------:R-:W-:Y:S01]  /*13eb0*/  ISETP.GE.U32.AND P1, PT, R237, R2, PT ;  /* 0x00000002ed00720c */ /* 0x000fe20003f26070 */
[----:B------:R-:W-:Y:S01]  /*13ec0*/  FMUL.FTZ R2, R7, c[0x0][0x23c] ;  /* 0x00008f0007027a20 */ /* 0x000fe20000410000 */
[----:B------:R-:W2:Y:S01]  /*13ed0*/  MUFU.EX2 R9, R12 ;  /* 0x0000000c00097308 */ /* 0x000ea20000000800 */
[----:B-1----:R-:W-:Y:S01]  /*13ee0*/  F2FP.BF16.PACK_AB R30, R3, R5 ;  /* 0x00000005031e723e */ /* 0x002fe200000010ff */
[----:B------:R-:W-:Y:S01]  /*13ef0*/  FMUL.FTZ R250, R130, R4 ;  /* 0x0000000482fa7220 */ /* 0x000fe20000410000 */
[----:B------:R-:W-:Y:S01]  /*13f00*/  @!P2 PRMT R200, R222, 0x5410, RZ ;  /* 0x00005410dec8a816 */ /* 0x000fe200000000ff */
[----:B------:R-:W-:-:S02]  /*13f10*/  FMUL.FTZ R222, R117, R6 ;  /* 0x0000000675de7220 */ /* 0x000fc40000410000 */
[-C--:B---3--:R-:W-:Y:S01]  /*13f20*/  FFMA.FTZ R196, R196, R0.reuse, R5 ;  /* 0x00000000c4c47223 */ /* 0x088fe20000010005 */
[----:B------:R-:W-:Y:S01]  /*13f30*/  SHF.R.U32.HI R5, RZ, 0x8, R13 ;  /* 0x00000008ff057819 */ /* 0x000fe2000001160d */
[----:B------:R-:W1:Y:S01]  /*13f40*/  MUFU.EX2 R2, R2 ;  /* 0x0000000200027308 */ /* 0x000e620000000800 */
[----:B------:R-:W-:Y:S02]  /*13f50*/  FMUL.FTZ R36, R108, R0 ;  /* 0x000000006c247220 */ /* 0x000fe40000410000 */
[----:B------:R-:W-:Y:S01]  /*13f60*/  FADD.FTZ R11, R3, R196 ;  /* 0x000000c4030b7221 */ /* 0x000fe20000010000 */
[----:B------:R-:W-:Y:S01]  /*13f70*/  F2FP.BF16.PACK_AB R3, R184, R218 ;  /* 0x000000dab803723e */ /* 0x000fe200000010ff */
[-C--:B------:R-:W-:Y:S02]  /*13f80*/  FMUL.FTZ R37, R109, R0.reuse ;  /* 0x000000006d257220 */ /* 0x080fe40000410000 */
[----:B------:R-:W-:Y:S01]  /*13f90*/  IMAD.MOV.U32 R108, RZ, RZ, R243 ;  /* 0x000000ffff6c7224 */ /* 0x000fe200078e00f3 */
[----:B------:R-:W3:Y:S01]  /*13fa0*/  MUFU.EX2 R10, R18 ;  /* 0x00000012000a7308 */ /* 0x000ee20000000800 */
[C---:B------:R-:W-:Y:S01]  /*13fb0*/  PRMT R199, R3.reuse, 0x7610, R199 ;  /* 0x0000761003c77816 */ /* 0x040fe200000000c7 */
[----:B------:R-:W-:Y:S01]  /*13fc0*/  IMAD.MOV.U32 R109, RZ, RZ, R246 ;  /* 0x000000ffff6d7224 */ /* 0x000fe200078e00f6 */
[----:B------:R-:W-:Y:S01]  /*13fd0*/  PRMT R198, R3, 0x7632, R198 ;  /* 0x0000763203c67816 */ /* 0x000fe200000000c6 */
[----:B------:R-:W-:Y:S01]  /*13fe0*/  FMUL.FTZ R104, R104, R0 ;  /* 0x0000000068687220 */ /* 0x000fe20000410000 */
[----:B------:R-:W-:Y:S01]  /*13ff0*/  LOP3.LUT R3, R5, 0xffff, RZ, 0xc0, !PT ;  /* 0x0000ffff05037812 */ /* 0x000fe200078ec0ff */
[----:B------:R-:W-:Y:S01]  /*14000*/  @!P5 HFMA2.BF16_V2 R225, -RZ.H0_H0, RZ.H0_H0, -R199.H0_H0 ;  /* 0x200000ffffe1d231 */ /* 0x000fe200003409c7 */
[C---:B--2---:R-:W-:Y:S01]  /*14010*/  F2FP.BF16.PACK_AB R19, R8.reuse, R9 ;  /* 0x000000090813723e */ /* 0x044fe200000010ff */
[----:B------:R-:W2:Y:S01]  /*14020*/  MUFU.EX2 R7, R21 ;  /* 0x0000001500077308 */ /* 0x000ea20000000800 */
[-C--:B-1----:R-:W-:Y:S01]  /*14030*/  FFMA.FTZ R197, R197, R2.reuse, R9 ;  /* 0x00000002c5c57223 */ /* 0x082fe20000010009 */
[----:B------:R-:W-:Y:S01]  /*14040*/  ISETP.GE.U32.AND P2, PT, R237, R3, PT ;  /* 0x00000003ed00720c */ /* 0x000fe20003f46070 */
[----:B------:R-:W-:Y:S01]  /*14050*/  @!P4 HFMA2.BF16_V2 R224, -RZ.H0_H0, RZ.H0_H0, -R198.H0_H0 ;  /* 0x200000ffffe0c231 */ /* 0x000fe200003409c6 */
[----:B------:R-:W-:Y:S01]  /*14060*/  PRMT R219, R199, 0x5410, R198 ;  /* 0x00005410c7db7816 */ /* 0x000fe200000000c6 */
[----:B------:R-:W-:Y:S01]  /*14070*/  FADD.FTZ R197, R8, R197 ;  /* 0x000000c508c57221 */ /* 0x000fe20000010000 */
[----:B------:R-:W-:Y:S01]  /*14080*/  F2FP.BF16.PACK_AB R8, R34, R185 ;  /* 0x000000b92208723e */ /* 0x000fe200000010ff */
[----:B------:R-:W-:Y:S01]  /*14090*/  FMUL.FTZ R38, R110, R2 ;  /* 0x000000026e267220 */ /* 0x000fe20000410000 */
[----:B------:R-:W1:Y:S01]  /*140a0*/  MUFU.EX2 R5, R24 ;  /* 0x0000001800057308 */ /* 0x000e620000000800 */
[----:B---3--:R-:W-:Y:S01]  /*140b0*/  FADD.FTZ R9, R10, R197 ;  /* 0x000000c50a097221 */ /* 0x008fe20000010000 */
[----:B------:R-:W-:Y:S01]  /*140c0*/  PRMT R196, R8, 0x7610, R196 ;  /* 0x0000761008c47816 */ /* 0x000fe200000000c4 */
[----:B------:R-:W-:Y:S01]  /*140d0*/  FMUL.FTZ R197, R114, R4 ;  /* 0x0000000472c57220 */ /* 0x000fe20000410000 */
[----:B------:R-:W-:Y:S01]  /*140e0*/  PRMT R195, R8, 0x7632, R195 ;  /* 0x0000763208c37816 */ /* 0x000fe200000000c3 */
[----:B------:R-:W-:Y:S01]  /*140f0*/  FMUL.FTZ R39, R111, R2 ;  /* 0x000000026f277220 */ /* 0x000fe20000410000 */
[----:B------:R-:W-:Y:S01]  /*14100*/  @!P5 PRMT R199, R225, 0x5410, RZ ;  /* 0x00005410e1c7d816 */ /* 0x000fe200000000ff */
[----:B------:R-:W-:Y:S01]  /*14110*/  FMUL.FTZ R225, R112, R6 ;  /* 0x0000000670e17220 */ /* 0x000fe20000410000 */
[----:B------:R-:W3:Y:S01]  /*14120*/  MUFU.EX2 R3, R26 ;  /* 0x0000001a00037308 */ /* 0x000ee20000000800 */
[C---:B--2---:R-:W-:Y:S01]  /*14130*/  FADD.FTZ R8, R7.reuse, R9 ;  /* 0x0000000907087221 */ /* 0x044fe20000010000 */
[----:B------:R-:W-:Y:S01]  /*14140*/  F2FP.BF16.PACK_AB R25, R7, R10 ;  /* 0x0000000a0719723e */ /* 0x000fe200000010ff */
[----:B------:R-:W-:Y:S01]  /*14150*/  IMAD.MOV.U32 R9, RZ, RZ, R183 ;  /* 0x000000ffff097224 */ /* 0x000fe200078e00b7 */
[----:B------:R-:W-:Y:S01]  /*14160*/  @!P4 PRMT R198, R224, 0x5410, RZ ;  /* 0x00005410e0c6c816 */ /* 0x000fe200000000ff */
[-C--:B------:R-:W-:Y:S01]  /*14170*/  FMUL.FTZ R112, R123, R4.reuse ;  /* 0x000000047b707220 */ /* 0x080fe20000410000 */
[----:B------:R-:W-:Y:S01]  /*14180*/  PRMT R12, R196, 0x5410, R195 ;  /* 0x00005410c40c7816 */ /* 0x000fe200000000c3 */
[----:B------:R-:W-:Y:S01]  /*14190*/  FMUL.FTZ R224, R115, R4 ;  /* 0x0000000473e07220 */ /* 0x000fe20000410000 */
[----:B------:R-:W-:Y:S01]  /*141a0*/  F2FP.BF16.PACK_AB R7, R9, R17 ;  /* 0x000000110907723e */ /* 0x000fe200000010ff */
[----:B-1----:R-:W-:Y:S01]  /*141b0*/  FADD.FTZ R8, R5, R8 ;  /* 0x0000000805087221 */ /* 0x002fe20000010000 */
[----:B------:R-:W-:Y:S01]  /*141c0*/  MUFU.EX2 R4, R145 ;  /* 0x0000009100047308 */ /* 0x000fe20000000800 */
[-C--:B------:R-:W-:Y:S01]  /*141d0*/  FMUL.FTZ R106, R106, R2.reuse ;  /* 0x000000026a6a7220 */ /* 0x080fe20000410000 */
[----:B------:R-:W-:Y:S01]  /*141e0*/  PRMT R194, R7, 0x7610, R194 ;  /* 0x0000761007c27816 */ /* 0x000fe200000000c2 */
[-C--:B------:R-:W-:Y:S01]  /*141f0*/  FMUL.FTZ R107, R107, R2.reuse ;  /* 0x000000026b6b7220 */ /* 0x080fe20000410000 */
[----:B------:R-:W-:Y:S01]  /*14200*/  PRMT R189, R7, 0x7632, R189 ;  /* 0x0000763207bd7816 */ /* 0x000fe200000000bd */
[-C--:B------:R-:W-:Y:S01]  /*14210*/  FMUL.FTZ R98, R98, R2.reuse ;  /* 0x0000000262627220 */ /* 0x080fe20000410000 */
[C---:B---3--:R-:W-:Y:S01]  /*14220*/  F2FP.BF16.PACK_AB R26, R3.reuse, R5 ;  /* 0x00000005031a723e */ /* 0x048fe200000010ff */
[----:B------:R-:W-:Y:S01]  /*14230*/  FADD.FTZ R31, R3, R8 ;  /* 0x00000008031f7221 */ /* 0x000fe20000010000 */
[----:B------:R-:W1:Y:S01]  /*14240*/  MUFU.EX2 R5, R146 ;  /* 0x0000009200057308 */ /* 0x000e620000000800 */
[--C-:B------:R-:W-:Y:S01]  /*14250*/  FADD.FTZ R3, R153, R16.reuse ;  /* 0x0000001099037221 */ /* 0x100fe20000010000 */
[----:B------:R-:W-:Y:S01]  /*14260*/  @!P1 HFMA2.BF16_V2 R229, -RZ.H0_H0, RZ.H0_H0, -R194.H0_H0 ;  /* 0x200000ffffe59231 */ /* 0x000fe200003409c2 */
[-C--:B------:R-:W-:Y:S01]  /*14270*/  FMUL.FTZ R99, R99, R2.reuse ;  /* 0x0000000263637220 */ /* 0x080fe20000410000 */
[----:B------:R-:W-:Y:S01]  /*14280*/  @!P0 HFMA2.BF16_V2 R228, -RZ.H0_H0, RZ.H0_H0, -R189.H0_H0 ;  /* 0x200000ffffe48231 */ /* 0x000fe200003409bd */
[-C--:B------:R-:W-:Y:S01]  /*14290*/  FMUL.FTZ R94, R94, R2.reuse ;  /* 0x000000025e5e7220 */ /* 0x080fe20000410000 */
[----:B------:R-:W-:Y:S01]  /*142a0*/  PRMT R183, R194, 0x5410, R189 ;  /* 0x00005410c2b77816 */ /* 0x000fe200000000bd */
[-C--:B------:R-:W-:Y:S01]  /*142b0*/  FMUL.FTZ R95, R95, R2.reuse ;  /* 0x000000025f5f7220 */ /* 0x080fe20000410000 */
[----:B------:R-:W-:Y:S01]  /*142c0*/  @!P1 PRMT R194, R229, 0x5410, RZ ;  /* 0x00005410e5c29816 */ /* 0x000fe200000000ff */
[-C--:B------:R-:W-:Y:S01]  /*142d0*/  FMUL.FTZ R122, R90, R2.reuse ;  /* 0x000000025a7a7220 */ /* 0x080fe20000410000 */
[----:B------:R-:W-:Y:S01]  /*142e0*/  @!P0 PRMT R189, R228, 0x5410, RZ ;  /* 0x00005410e4bd8816 */ /* 0x000fe200000000ff */
[-C--:B------:R-:W-:Y:S01]  /*142f0*/  FMUL.FTZ R123, R91, R2.reuse ;  /* 0x000000025b7b7220 */ /* 0x080fe20000410000 */
[----:B------:R-:W-:Y:S01]  /*14300*/  @!P3 HFMA2.BF16_V2 R227, -RZ.H0_H0, RZ.H0_H0, -R196.H0_H0 ;  /* 0x200000ffffe3b231 */ /* 0x000fe200003409c4 */
[-C--:B------:R-:W-:Y:S01]  /*14310*/  FMUL.FTZ R130, R86, R2.reuse ;  /* 0x0000000256827220 */ /* 0x080fe20000410000 */
[----:B------:R-:W-:Y:S01]  /*14320*/  @!P2 HFMA2.BF16_V2 R226, -RZ.H0_H0, RZ.H0_H0, -R195.H0_H0 ;  /* 0x200000ffffe2a231 */ /* 0x000fe200003409c3 */
[-C--:B------:R-:W-:Y:S01]  /*14330*/  FMUL.FTZ R131, R87, R2.reuse ;  /* 0x0000000257837220 */ /* 0x080fe20000410000 */
[----:B-1----:R-:W-:Y:S01]  /*14340*/  F2FP.BF16.PACK_AB R18, R4, R5 ;  /* 0x000000050412723e */ /* 0x002fe200000010ff */
[-C--:B------:R-:W-:Y:S01]  /*14350*/  FMUL.FTZ R242, R82, R2.reuse ;  /* 0x0000000252f27220 */ /* 0x080fe20000410000 */
[----:B------:R-:W-:Y:S01]  /*14360*/  @!P3 PRMT R196, R227, 0x5410, RZ ;  /* 0x00005410e3c4b816 */ /* 0x000fe200000000ff */
[-C--:B------:R-:W-:Y:S01]  /*14370*/  FMUL.FTZ R243, R83, R2.reuse ;  /* 0x0000000253f37220 */ /* 0x080fe20000410000 */
[----:B------:R-:W-:Y:S01]  /*14380*/  @!P2 PRMT R195, R226, 0x5410, RZ ;  /* 0x00005410e2c3a816 */ /* 0x000fe200000000ff */
[-C--:B------:R-:W-:Y:S01]  /*14390*/  FMUL.FTZ R246, R78, R2.reuse ;  /* 0x000000024ef67220 */ /* 0x080fe20000410000 */
[----:B------:R-:W-:Y:S01]  /*143a0*/  PRMT R16, R30, 0x7610, R16 ;  /* 0x000076101e107816 */ /* 0x000fe20000000010 */
[----:B------:R-:W-:Y:S01]  /*143b0*/  FMUL.FTZ R247, R79, R2 ;  /* 0x000000024ff77220 */ /* 0x000fe20000410000 */
[----:B------:R-:W-:Y:S01]  /*143c0*/  PRMT R170, R18, 0x7632, R170 ;  /* 0x0000763212aa7816 */ /* 0x000fe200000000aa */
[----:B------:R-:W-:Y:S01]  /*143d0*/  FADD.FTZ R2, R142, R15 ;  /* 0x0000000f8e027221 */ /* 0x000fe20000010000 */
[----:B------:R-:W-:Y:S01]  /*143e0*/  PRMT R187, R18, 0x7610, R187 ;  /* 0x0000761012bb7816 */ /* 0x000fe200000000bb */
[----:B------:R-:W-:Y:S01]  /*143f0*/  FADD.FTZ R3, R72, R3 ;  /* 0x0000000348037221 */ /* 0x000fe20000010000 */
[C---:B------:R-:W-:Y:S01]  /*14400*/  PRMT R166, R26.reuse, 0x7632, R166 ;  /* 0x000076321aa67816 */ /* 0x040fe200000000a6 */
[----:B------:R-:W-:Y:S01]  /*14410*/  IMAD.MOV.U32 R72, RZ, RZ, R14 ;  /* 0x000000ffff487224 */ /* 0x000fe200078e000e */
[----:B------:R-:W-:Y:S01]  /*14420*/  PRMT R168, R25, 0x7632, R168 ;  /* 0x0000763219a87816 */ /* 0x000fe200000000a8 */
[----:B------:R-:W-:Y:S01]  /*14430*/  FADD.FTZ R14, R27, R2 ;  /* 0x000000021b0e7221 */ /* 0x000fe20000010000 */
[----:B------:R-:W-:Y:S01]  /*14440*/  PRMT R165, R26, 0x7610, R165 ;  /* 0x000076101aa57816 */ /* 0x000fe200000000a5 */
[----:B------:R-:W-:Y:S01]  /*14450*/  IMAD.MOV.U32 R229, RZ, RZ, R12 ;  /* 0x000000ffffe57224 */ /* 0x000fe200078e000c */
[----:B------:R-:W-:Y:S01]  /*14460*/  PRMT R167, R25, 0x7610, R167 ;  /* 0x0000761019a77816 */ /* 0x000fe200000000a7 */
[----:B------:R-:W-:-:S02]  /*14470*/  IMAD.MOV.U32 R27, RZ, RZ, R17 ;  /* 0x000000ffff1b7224 */ /* 0x000fc400078e0011 */
[----:B------:R-:W-:Y:S02]  /*14480*/  FMUL.FTZ R228, R120, R6 ;  /* 0x0000000678e47220 */ /* 0x000fe40000410000 */
[----:B------:R-:W-:Y:S02]  /*14490*/  IMAD.MOV.U32 R12, RZ, RZ, R245 ;  /* 0x000000ffff0c7224 */ /* 0x000fe400078e00f5 */
[----:B------:R-:W-:Y:S02]  /*144a0*/  FADD.FTZ R17, R74, R3 ;  /* 0x000000034a117221 */ /* 0x000fe40000010000 */
        /* <DEDUP_REMOVED lines=13> */
[----:B------:R-:W-:Y:S02]  /*14580*/  IMAD.MOV.U32 R74, RZ, RZ, R20 ;  /* 0x000000ffff4a7224 */ /* 0x000fe400078e0014 */
[----:B------:R-:W-:-:S02]  /*14590*/  FADD.FTZ R0, R5, R11 ;  /* 0x0000000b05007221 */ /* 0x000fc40000010000 */
[----:B------:R-:W-:-:S04]  /*145a0*/  IMAD.WIDE.U32 R20, R53, -0x326172a9, RZ ;  /* 0xcd9e8d5735147825 */ /* 0x000fc800078e00ff */
[----:B------:R-:W-:Y:S01]  /*145b0*/  FADD.FTZ R15, R4, R0 ;  /* 0x00000000040f7221 */ /* 0x000fe20000010000 */
[----:B------:R-:W-:Y:S01]  /*145c0*/  LOP3.LUT R0, R21, R220, RZ, 0x3c, !PT ;  /* 0x000000dc15007212 */ /* 0x000fe200078e3cff */
[----:B------:R-:W-:Y:S01]  /*145d0*/  FMUL.FTZ R13, R101, R6 ;  /* 0x00000006650d7220 */ /* 0x000fe20000410000 */
[----:B------:R-:W-:Y:S01]  /*145e0*/  LOP3.LUT R2, R231, UR18, R20, 0x96, !PT ;  /* 0x00000012e7027c12 */ /* 0x000fe2000f8e9614 */
[----:B------:R-:W-:Y:S02]  /*145f0*/  IMAD.MOV.U32 R24, RZ, RZ, R12 ;  /* 0x000000ffff187224 */ /* 0x000fe400078e000c */
[----:B------:R-:W-:Y:S02]  /*14600*/  IMAD.MOV.U32 R153, RZ, RZ, R13 ;  /* 0x000000ffff997224 */ /* 0x000fe400078e000d */
[----:B------:R-:W-:-:S04]  /*14610*/  IMAD.WIDE.U32 R12, R0, -0x2daee0ad, RZ ;  /* 0xd2511f53000c7825 */ /* 0x000fc800078e00ff */
[----:B------:R-:W-:Y:S01]  /*14620*/  IMAD.WIDE.U32 R2, R2, -0x2daee0ad, RZ ;  /* 0xd2511f5302027825 */ /* 0x000fe200078e00ff */
[----:B------:R-:W-:Y:S02]  /*14630*/  LOP3.LUT R0, R13, UR17, R190, 0x96, !PT ;  /* 0x000000110d007c12 */ /* 0x000fe4000f8e96be */
[----:B------:R-:W-:Y:S01]  /*14640*/  PRMT R13, R19, 0x7632, R13 ;  /* 0x00007632130d7816 */ /* 0x000fe2000000000d */
[----:B------:R-:W-:Y:S02]  /*14650*/  FMUL.FTZ R227, R113, R6 ;  /* 0x0000000671e37220 */ /* 0x000fe40000410000 */
[----:B------:R-:W-:Y:S01]  /*14660*/  IMAD.WIDE.U32 R4, R0, -0x326172a9, RZ ;  /* 0xcd9e8d5700047825 */ /* 0x000fe200078e00ff */
[----:B------:R-:W-:-:S03]  /*14670*/  LOP3.LUT R0, R3, UR15, R12, 0x96, !PT ;  /* 0x0000000f03007c12 */ /* 0x000fc6000f8e960c */
[----:B------:R-:W-:Y:S01]  /*14680*/  FMUL.FTZ R226, R100, R6 ;  /* 0x0000000664e27220 */ /* 0x000fe20000410000 */
[----:B------:R-:W-:Y:S01]  /*14690*/  LOP3.LUT R3, R5, UR16, R230, 0x96, !PT ;  /* 0x0000001005037c12 */ /* 0x000fe2000f8e96e6 */
[----:B------:R-:W-:-:S04]  /*146a0*/  IMAD.WIDE.U32 R10, R0, -0x326172a9, RZ ;  /* 0xcd9e8d57000a7825 */ /* 0x000fc800078e00ff */
[----:B------:R-:W-:Y:S01]  /*146b0*/  IMAD.WIDE.U32 R6, R3, -0x2daee0ad, RZ ;  /* 0xd2511f5303067825 */ /* 0x000fe200078e00ff */
[----:B------:R-:W-:-:S03]  /*146c0*/  LOP3.LUT R3, R11, UR12, R4, 0x96, !PT ;  /* 0x0000000c0b037c12 */ /* 0x000fc6000f8e9604 */
[----:B------:R-:W-:Y:S01]  /*146d0*/  IMAD.MOV.U32 R25, RZ, RZ, R74 ;  /* 0x000000ffff197224 */ /* 0x000fe200078e004a */
[----:B------:R-:W-:Y:S01]  /*146e0*/  LOP3.LUT R0, R7, UR11, R2, 0x96, !PT ;  /* 0x0000000b07007c12 */ /* 0x000fe2000f8e9602 */
[----:B------:R-:W-:Y:S02]  /*146f0*/  IMAD.MOV.U32 R7, RZ, RZ, R9 ;  /* 0x000000ffff077224 */ /* 0x000fe400078e0009 */
[----:B------:R-:W-:-:S04]  /*14700*/  IMAD.WIDE.U32 R2, R3, -0x2daee0ad, RZ ;  /* 0xd2511f5303027825 */ /* 0x000fc800078e00ff */
[----:B------:R-:W-:Y:S01]  /*14710*/  IMAD.WIDE.U32 R8, R0, -0x326172a9, RZ ;  /* 0xcd9e8d5700087825 */ /* 0x000fe200078e00ff */
[----:B------:R-:W-:-:S03]  /*14720*/  LOP3.LUT R3, R3, UR9, R6, 0x96, !PT ;  /* 0x0000000903037c12 */ /* 0x000fc6000f8e9606 */
[----:B------:R-:W-:Y:S01]  /*14730*/  IMAD.MOV.U32 R26, RZ, RZ, R119 ;  /* 0x000000ffff1a7224 */ /* 0x000fe200078e0077 */
[----:B------:R-:W-:Y:S02]  /*14740*/  LOP3.LUT R0, R9, UR10, R10, 0x96, !PT ;  /* 0x0000000a09007c12 */ /* 0x000fe4000f8e960a */
[----:B------:R-:W-:Y:S01]  /*14750*/  LOP3.LUT R9, R23, UR18, R20, 0x96, !PT ;  /* 0x0000001217097c12 */ /* 0x000fe2000f8e9614 */
[----:B------:R-:W-:Y:S02]  /*14760*/  IMAD.MOV.U32 R20, RZ, RZ, R24 ;  /* 0x000000ffff147224 */ /* 0x000fe400078e0018 */
[----:B------:R-:W-:-:S04]  /*14770*/  IMAD.WIDE.U32 R10, R0, -0x2daee0ad, RZ ;  /* 0xd2511f53000a7825 */ /* 0x000fc800078e00ff */
[----:B------:R-:W-:Y:S01]  /*14780*/  FADD.FTZ R24, R64, R14 ;  /* 0x0000000e40187221 */ /* 0x000fe20000010000 */
[----:B------:R-:W-:Y:S01]  /*14790*/  LOP3.LUT R2, R11, UR6, R2, 0x96, !PT ;  /* 0x000000060b027c12 */ /* 0x000fe2000f8e9602 */
[----:B------:R-:W-:Y:S01]  /*147a0*/  IMAD.MOV.U32 R11, RZ, RZ, R7 ;  /* 0x000000ffff0b7224 */ /* 0x000fe200078e0007 */
[----:B------:R-:W-:Y:S01]  /*147b0*/  PRMT R14, R19, 0x7610, R14 ;  /* 0x00007610130e7816 */ /* 0x000fe2000000000e */
[----:B------:R-:W-:-:S04]  /*147c0*/  IMAD.WIDE.U32 R6, R3, -0x326172a9, RZ ;  /* 0xcd9e8d5703067825 */ /* 0x000fc800078e00ff */
[----:B------:R-:W-:Y:S01]  /*147d0*/  IMAD.WIDE.U32 R2, R2, -0x326172a9, RZ ;  /* 0xcd9e8d5702027825 */ /* 0x000fe200078e00ff */
[----:B------:R-:W-:-:S03]  /*147e0*/  LOP3.LUT R8, R7, UR8, R8, 0x96, !PT ;  /* 0x0000000807087c12 */ /* 0x000fc6000f8e9608 */
[----:B------:R-:W-:Y:S01]  /*147f0*/  IMAD.MOV.U32 R21, RZ, RZ, R11 ;  /* 0x000000ffff157224 */ /* 0x000fe200078e000b */
[----:B------:R-:W-:Y:S02]  /*14800*/  LOP3.LUT R0, R3, UR13, R6, 0x96, !PT ;  /* 0x0000000d03007c12 */ /* 0x000fe4000f8e9606 */
[----:B------:R-:W-:Y:S01]  /*14810*/  LOP3.LUT R11, R5, UR16, R22, 0x96, !PT ;  /* 0x00000010050b7c12 */ /* 0x000fe2000f8e9616 */
[----:B------:R-:W-:Y:S01]  /*14820*/  FADD.FTZ R22, R61, R17 ;  /* 0x000000113d167221 */ /* 0x000fe20000010000 */
[----:B------:R-:W-:Y:S01]  /*14830*/  LOP3.LUT R6, R0, 0xff, RZ, 0xc0, !PT ;  /* 0x000000ff00067812 */ /* 0x000fe200078ec0ff */
[----:B------:R-:W1:Y:S01]  /*14840*/  MUFU.EX2 R5, R147 ;  /* 0x0000009300057308 */ /* 0x000e620000000800 */
[----:B------:R-:W-:Y:S01]  /*14850*/  LOP3.LUT R7, R2, 0xffff, RZ, 0xc0, !PT ;  /* 0x0000ffff02077812 */ /* 0x000fe200078ec0ff */
[----:B------:R-:W-:Y:S01]  /*14860*/  FADD.FTZ R18, R143, R22 ;  /* 0x000000168f127221 */ /* 0x000fe20000010000 */
[----:B------:R-:W-:Y:S02]  /*14870*/  ISETP.GE.U32.AND P5, PT, R237, R6, PT ;  /* 0x00000006ed00720c */ /* 0x000fe40003fa6070 */
[----:B------:R-:W-:-:S04]  /*14880*/  LOP3.LUT R6, R0, 0xffff, RZ, 0xc0, !PT ;  /* 0x0000ffff00067812 */ /* 0x000fc800078ec0ff */
[----:B------:R-:W-:-:S04]  /*14890*/  SHF.R.U32.HI R6, RZ, 0x8, R6 ;  /* 0x00000008ff067819 */ /* 0x000fc80000011606 */
[----:B------:R-:W-:Y:S01]  /*148a0*/  LOP3.LUT R6, R6, 0xffff, RZ, 0xc0, !PT ;  /* 0x0000ffff06067812 */ /* 0x000fe200078ec0ff */
[----:B-1----:R-:W-:-:S03]  /*148b0*/  FADD.FTZ R3, R5, R15 ;  /* 0x0000000f05037221 */ /* 0x002fc60000010000 */
[C---:B------:R-:W-:Y:S01]  /*148c0*/  ISETP.GE.U32.AND P2, PT, R237.reuse, R6, PT ;  /* 0x00000006ed00720c */ /* 0x040fe20003f46070 */
[----:B------:R-:W-:Y:S01]  /*148d0*/  @!P5 HFMA2.BF16_V2 R76, -RZ.H0_H0, RZ.H0_H0, -R16.H0_H0 ;  /* 0x200000ffff4cd231 */ /* 0x000fe20000340910 */
[--C-:B------:R-:W-:Y:S02]  /*148e0*/  SHF.R.U32.HI R6, RZ, 0x10, R0.reuse ;  /* 0x00000010ff067819 */ /* 0x100fe40000011600 */
[----:B------:R-:W-:Y:S02]  /*148f0*/  SHF.R.U32.HI R0, RZ, 0x18, R0 ;  /* 0x00000018ff007819 */ /* 0x000fe40000011600 */
[----:B------:R-:W-:Y:S02]  /*14900*/  LOP3.LUT R6, R6, 0xff, RZ, 0xc0, !PT ;  /* 0x000000ff06067812 */ /* 0x000fe400078ec0ff */
[C---:B------:R-:W-:Y:S02]  /*14910*/  ISETP.GE.U32.AND P1, PT, R237.reuse, R0, PT ;  /* 0x00000000ed00720c */ /* 0x040fe40003f26070 */
[----:B------:R-:W1:Y:S01]  /*14920*/  MUFU.EX2 R0, R73 ;  /* 0x0000004900007308 */ /* 0x000e620000000800 */
[----:B------:R-:W-:-:S02]  /*14930*/  ISETP.GE.U32.AND P3, PT, R237, R6, PT ;  /* 0x00000006ed00720c */ /* 0x000fc40003f66070 */
[----:B------:R-:W-:Y:S02]  /*14940*/  LOP3.LUT R6, R2, 0xff, RZ, 0xc0, !PT ;  /* 0x000000ff02067812 */ /* 0x000fe400078ec0ff */
[----:B------:R-:W-:Y:S02]  /*14950*/  PRMT R15, R30, 0x7632, R15 ;  /* 0x000076321e0f7816 */ /* 0x000fe4000000000f */
[C---:B------:R-:W-:Y:S02]  /*14960*/  ISETP.GE.U32.AND P0, PT, R237.reuse, R6, PT ;  /* 0x00000006ed00720c */ /* 0x040fe40003f06070 */
[--C-:B------:R-:W-:Y:S01]  /*14970*/  SHF.R.U32.HI R6, RZ, 0x18, R2.reuse ;  /* 0x00000018ff067819 */ /* 0x100fe20000011602 */
[----:B------:R-:W-:Y:S01]  /*14980*/  @!P2 HFMA2.BF16_V2 R77, -RZ.H0_H0, RZ.H0_H0, -R15.H0_H0 ;  /* 0x200000ffff4da231 */ /* 0x000fe2000034090f */
[----:B------:R-:W-:Y:S01]  /*14990*/  SHF.R.U32.HI R2, RZ, 0x10, R2 ;  /* 0x00000010ff027819 */ /* 0x000fe20000011602 */
[----:B------:R-:W-:Y:S01]  /*149a0*/  @!P1 HFMA2.BF16_V2 R78, -RZ.H0_H0, RZ.H0_H0, -R13.H0_H0 ;  /* 0x200000ffff4e9231 */ /* 0x000fe2000034090d */
[----:B------:R-:W-:Y:S01]  /*149b0*/  ISETP.GE.U32.AND P4, PT, R237, R6, PT ;  /* 0x00000006ed00720c */ /* 0x000fe20003f86070 */
[----:B------:R-:W-:Y:S01]  /*149c0*/  @!P3 HFMA2.BF16_V2 R79, -RZ.H0_H0, RZ.H0_H0, -R14.H0_H0 ;  /* 0x200000ffff4fb231 */ /* 0x000fe2000034090e */
[----:B------:R-:W-:Y:S01]  /*149d0*/  PRMT R30, R167, 0x5410, R168 ;  /* 0x00005410a71e7816 */ /* 0x000fe200000000a8 */
[C---:B-1----:R-:W-:Y:S01]  /*149e0*/  FADD.FTZ R23, R0.reuse, R3 ;  /* 0x0000000300177221 */ /* 0x042fe20000010000 */
[----:B------:R-:W-:Y:S01]  /*149f0*/  F2FP.BF16.PACK_AB R6, R0, R5 ;  /* 0x000000050006723e */ /* 0x000fe200000010ff */
[----:B------:R-:W-:Y:S01]  /*14a00*/  IMAD.MOV.U32 R73, RZ, RZ, R35 ;  /* 0x000000ffff497224 */ /* 0x000fe200078e0023 */
[----:B------:R-:W-:Y:S01]  /*14a10*/  LOP3.LUT R0, R2, 0xff, RZ, 0xc0, !PT ;  /* 0x000000ff02007812 */ /* 0x000fe200078ec0ff */
[----:B------:R-:W-:Y:S01]  /*14a20*/  IMAD.WIDE.U32 R2, R8, -0x2daee0ad, RZ ;  /* 0xd2511f5308027825 */ /* 0x000fe200078e00ff */
[----:B------:R-:W-:Y:S01]  /*14a30*/  PRMT R35, R16, 0x5410, R15 ;  /* 0x0000541010237816 */ /* 0x000fe2000000000f */
[----:B------:R-:W-:Y:S01]  /*14a40*/  @!P0 HFMA2.BF16_V2 R80, -RZ.H0_H0, RZ.H0_H0, -R187.H0_H0 ;  /* 0x200000ffff508231 */ /* 0x000fe200003409bb */
[----:B------:R-:W-:Y:S01]  /*14a50*/  @!P5 PRMT R16, R76, 0x5410, RZ ;  /* 0x000054104c10d816 */ /* 0x000fe200000000ff */
[----:B------:R-:W-:Y:S01]  /*14a60*/  IMAD.MOV.U32 R61, RZ, RZ, R73 ;  /* 0x000000ffff3d7224 */ /* 0x000fe200078e0049 */
[----:B------:R-:W-:Y:S01]  /*14a70*/  ISETP.GE.U32.AND P5, PT, R237, R0, PT ;  /* 0x00000000ed00720c */ /* 0x000fe20003fa6070 */
[----:B------:R-:W-:Y:S01]  /*14a80*/  @!P4 HFMA2.BF16_V2 R82, -RZ.H0_H0, RZ.H0_H0, -R168.H0_H0 ;  /* 0x200000ffff52c231 */ /* 0x000fe200003409a8 */
[----:B------:R-:W-:Y:S01]  /*14a90*/  SHF.R.U32.HI R0, RZ, 0x8, R7 ;  /* 0x00000008ff007819 */ /* 0x000fe20000011607 */
[----:B------:R-:W-:Y:S01]  /*14aa0*/  IMAD.MOV.U32 R76, RZ, RZ, R124 ;  /* 0x000000ffff4c7224 */ /* 0x000fe200078e007c */
[----:B------:R-:W-:Y:S01]  /*14ab0*/  @!P2 PRMT R15, R77, 0x5410, RZ ;  /* 0x000054104d0fa816 */ /* 0x000fe200000000ff */
[----:B------:R-:W-:Y:S01]  /*14ac0*/  IMAD.MOV.U32 R77, RZ, RZ, R20 ;  /* 0x000000ffff4d7224 */ /* 0x000fe200078e0014 */
[----:B------:R-:W-:Y:S01]  /*14ad0*/  LOP3.LUT R0, R0, 0xffff, RZ, 0xc0, !PT ;  /* 0x0000ffff00007812 */ /* 0x000fe200078ec0ff */
[----:B------:R-:W-:Y:S01]  /*14ae0*/  IMAD.MOV.U32 R20, RZ, RZ, R34 ;  /* 0x000000ffff147224 */ /* 0x000fe200078e0022 */
[----:B------:R-:W-:-:S02]  /*14af0*/  PRMT R34, R14, 0x5410, R13 ;  /* 0x000054100e227816 */ /* 0x000fc4000000000d */
[----:B------:R-:W-:Y:S02]  /*14b00*/  ISETP.GE.U32.AND P2, PT, R237, R0, PT ;  /* 0x00000000ed00720c */ /* 0x000fe40003f46070 */
[----:B------:R-:W-:Y:S01]  /*14b10*/  LOP3.LUT R0, R3, UR14, R10, 0x96, !PT ;  /* 0x0000000e03007c12 */ /* 0x000fe2000f8e960a */
[----:B------:R-:W-:Y:S01]  /*14b20*/  @!P5 HFMA2.BF16_V2 R83, -RZ.H0_H0, RZ.H0_H0, -R167.H0_H0 ;  /* 0x200000ffff53d231 */ /* 0x000fe200003409a7 */
[----:B------:R-:W-:Y:S02]  /*14b30*/  @!P1 PRMT R13, R78, 0x5410, RZ ;  /* 0x000054104e0d9816 */ /* 0x000fe400000000ff */
[----:B------:R-:W-:Y:S02]  /*14b40*/  SHF.R.U32.HI R5, RZ, 0x10, R0 ;  /* 0x00000010ff057819 */ /* 0x000fe40000011600 */
[----:B------:R-:W-:Y:S01]  /*14b50*/  @!P3 PRMT R14, R79, 0x5410, RZ ;  /* 0x000054104f0eb816 */ /* 0x000fe200000000ff */
[----:B------:R-:W-:Y:S01]  /*14b60*/  IMAD.MOV.U32 R79, RZ, RZ, R27 ;  /* 0x000000ffff4f7224 */ /* 0x000fe200078e001b */
[----:B------:R-:W-:Y:S01]  /*14b70*/  LOP3.LUT R5, R5, 0xff, RZ, 0xc0, !PT ;  /* 0x000000ff05057812 */ /* 0x000fe200078ec0ff */
[----:B------:R-:W-:Y:S01]  /*14b80*/  IMAD.MOV.U32 R27, RZ, RZ, R72 ;  /* 0x000000ffff1b7224 */ /* 0x000fe200078e0048 */
[----:B------:R-:W-:Y:S01]  /*14b90*/  PRMT R171, R6, 0x7610, R171 ;  /* 0x0000761006ab7816 */ /* 0x000fe200000000ab */
[----:B------:R-:W-:Y:S01]  /*14ba0*/  IMAD.MOV.U32 R72, RZ, RZ, R109 ;  /* 0x000000ffff487224 */ /* 0x000fe200078e006d */
[C---:B------:R-:W-:Y:S01]  /*14bb0*/  ISETP.GE.U32.AND P1, PT, R237.reuse, R5, PT ;  /* 0x00000005ed00720c */ /* 0x040fe20003f26070 */
[----:B------:R-:W-:Y:S01]  /*14bc0*/  IMAD.MOV.U32 R109, RZ, RZ, R108 ;  /* 0x000000ffff6d7224 */ /* 0x000fe200078e006c */
[----:B------:R-:W-:Y:S01]  /*14bd0*/  LOP3.LUT R5, R0, 0xff, RZ, 0xc0, !PT ;  /* 0x000000ff00057812 */ /* 0x000fe200078ec0ff */
[----:B------:R-:W-:Y:S01]  /*14be0*/  @!P2 HFMA2.BF16_V2 R81, -RZ.H0_H0, RZ.H0_H0, -R170.H0_H0 ;  /* 0x200000ffff51a231 */ /* 0x000fe200003409aa */
[----:B------:R-:W-:Y:S01]  /*14bf0*/  PRMT R169, R6, 0x7632, R169 ;  /* 0x0000763206a97816 */ /* 0x000fe200000000a9 */
[----:B------:R-:W-:Y:S01]  /*14c00*/  IMAD.MOV.U32 R108, RZ, RZ, R112 ;  /* 0x000000ffff6c7224 */ /* 0x000fe200078e0070 */
[----:B------:R-:W-:Y:S01]  /*14c10*/  ISETP.GE.U32.AND P3, PT, R237, R5, PT ;  /* 0x00000005ed00720c */ /* 0x000fe20003f66070 */
[----:B------:R-:W-:Y:S01]  /*14c20*/  IMAD.WIDE.U32 R6, R9, -0x2daee0ad, RZ ;  /* 0xd2511f5309067825 */ /* 0x000fe200078e00ff */
[----:B------:R-:W-:-:S02]  /*14c30*/  SHF.R.U32.HI R5, RZ, 0x18, R0 ;  /* 0x00000018ff057819 */ /* 0x000fc40000011600 */
[----:B------:R-:W-:Y:S01]  /*14c40*/  LOP3.LUT R0, R0, 0xffff, RZ, 0xc0, !PT ;  /* 0x0000ffff00007812 */ /* 0x000fe200078ec0ff */
[----:B------:R-:W-:Y:S01]  /*14c50*/  IMAD.MOV.U32 R112, RZ, RZ, R228 ;  /* 0x000000ffff707224 */ /* 0x000fe200078e00e4 */
[----:B------:R-:W-:Y:S01]  /*14c60*/  LOP3.LUT R7, R7, UR15, R12, 0x96, !PT ;  /* 0x0000000f07077c12 */ /* 0x000fe2000f8e960c */
[----:B------:R-:W-:Y:S01]  /*14c70*/  IMAD.WIDE.U32 R8, R11, -0x2daee0ad, RZ ;  /* 0xd2511f530b087825 */ /* 0x000fe200078e00ff */
[----:B------:R-:W-:Y:S01]  /*14c80*/  SHF.R.U32.HI R0, RZ, 0x8, R0 ;  /* 0x00000008ff007819 */ /* 0x000fe20000011600 */
[----:B------:R-:W-:Y:S01]  /*14c90*/  @!P1 HFMA2.BF16_V2 R87, -RZ.H0_H0, RZ.H0_H0, -R165.H0_H0 ;  /* 0x200000ffff579231 */ /* 0x000fe200003409a5 */
[----:B------:R-:W-:Y:S01]  /*14ca0*/  SHF.R.U32.HI R17, RZ, 0x10, R2 ;  /* 0x00000010ff117819 */ /* 0x000fe20000011602 */
[----:B------:R-:W-:Y:S01]  /*14cb0*/  IMAD.MOV.U32 R228, RZ, RZ, R33 ;  /* 0x000000ffffe47224 */ /* 0x000fe200078e0021 */
[----:B------:R-:W-:Y:S01]  /*14cc0*/  LOP3.LUT R0, R0, 0xffff, RZ, 0xc0, !PT ;  /* 0x0000ffff00007812 */ /* 0x000fe200078ec0ff */
[----:B------:R-:W-:Y:S01]  /*14cd0*/  IMAD.MOV.U32 R78, RZ, RZ, R109 ;  /* 0x000000ffff4e7224 */ /* 0x000fe200078e006d */
[----:B------:R-:W-:Y:S01]  /*14ce0*/  PRMT R33, R187, 0x5410, R170 ;  /* 0x00005410bb217816 */ /* 0x000fe200000000aa */
[----:B------:R-:W-:Y:S01]  /*14cf0*/  IMAD.MOV.U32 R73, RZ, RZ, R112 ;  /* 0x000000ffff497224 */ /* 0x000fe200078e0070 */
[----:B------:R-:W-:Y:S01]  /*14d00*/  @!P2 PRMT R170, R81, 0x5410, RZ ;  /* 0x0000541051aaa816 */ /* 0x000fe200000000ff */
[----:B------:R-:W-:Y:S01]  /*14d10*/  IMAD.MOV.U32 R81, RZ, RZ, R21 ;  /* 0x000000ffff517224 */ /* 0x000fe200078e0015 */
[----:B------:R-:W-:Y:S01]  /*14d20*/  ISETP.GE.U32.AND P2, PT, R237, R0, PT ;  /* 0x00000000ed00720c */ /* 0x000fe20003f46070 */
[----:B------:R-:W-:Y:S01]  /*14d30*/  @!P3 HFMA2.BF16_V2 R84, -RZ.H0_H0, RZ.H0_H0, -R171.H0_H0 ;  /* 0x200000ffff54b231 */ /* 0x000fe200003409ab */
[----:B------:R-:W-:Y:S01]  /*14d40*/  LOP3.LUT R0, R9, UR11, R6, 0x96, !PT ;  /* 0x0000000b09007c12 */ /* 0x000fe2000f8e9606 */
[----:B------:R-:W-:Y:S01]  /*14d50*/  IMAD.WIDE.U32 R6, R7, -0x326172a9, RZ ;  /* 0xcd9e8d5707067825 */ /* 0x000fe200078e00ff */
[----:B------:R-:W-:-:S02]  /*14d60*/  @!P0 PRMT R187, R80, 0x5410, RZ ;  /* 0x0000541050bb8816 */ /* 0x000fc400000000ff */
[----:B------:R-:W-:Y:S01]  /*14d70*/  ISETP.GE.U32.AND P0, PT, R237, R5, PT ;  /* 0x00000005ed00720c */ /* 0x000fe20003f06070 */
[----:B------:R-:W-:Y:S01]  /*14d80*/  IMAD.WIDE.U32 R10, R0, -0x326172a9, RZ ;  /* 0xcd9e8d57000a7825 */ /* 0x000fe200078e00ff */
[----:B------:R-:W-:Y:S02]  /*14d90*/  LOP3.LUT R4, R7, UR12, R4, 0x96, !PT ;  /* 0x0000000c07047c12 */ /* 0x000fe4000f8e9604 */
[----:B------:R-:W-:Y:S01]  /*14da0*/  LOP3.LUT R9, R2, 0xffff, RZ, 0xc0, !PT ;  /* 0x0000ffff02097812 */ /* 0x000fe200078ec0ff */
[----:B------:R-:W-:Y:S01]  /*14db0*/  IMAD.MOV.U32 R80, RZ, RZ, R20 ;  /* 0x000000ffff507224 */ /* 0x000fe200078e0014 */
[----:B------:R-:W-:Y:S01]  /*14dc0*/  LOP3.LUT R0, R11, UR10, R6, 0x96, !PT ;  /* 0x0000000a0b007c12 */ /* 0x000fe2000f8e9606 */
[----:B------:R-:W-:Y:S01]  /*14dd0*/  IMAD.WIDE.U32 R4, R4, -0x2daee0ad, RZ ;  /* 0xd2511f5304047825 */ /* 0x000fe200078e00ff */
[----:B------:R-:W-:Y:S01]  /*14de0*/  @!P2 HFMA2.BF16_V2 R85, -RZ.H0_H0, RZ.H0_H0, -R169.H0_H0 ;  /* 0x200000ffff55a231 */ /* 0x000fe200003409a9 */
[----:B------:R-:W-:Y:S02]  /*14df0*/  PRMT R109, R165, 0x5410, R166 ;  /* 0x00005410a56d7816 */ /* 0x000fe400000000a6 */
[----:B------:R-:W-:Y:S01]  /*14e00*/  IMAD.WIDE.U32 R6, R0, -0x2daee0ad, RZ ;  /* 0xd2511f5300067825 */ /* 0x000fe200078e00ff */
[----:B------:R-:W-:Y:S01]  /*14e10*/  LOP3.LUT R5, R5, UR9, R8, 0x96, !PT ;  /* 0x0000000905057c12 */ /* 0x000fe2000f8e9608 */
[----:B------:R-:W-:Y:S01]  /*14e20*/  @!P0 HFMA2.BF16_V2 R86, -RZ.H0_H0, RZ.H0_H0, -R166.H0_H0 ;  /* 0x200000ffff568231 */ /* 0x000fe200003409a6 */
[----:B------:R-:W-:Y:S01]  /*14e30*/  LOP3.LUT R0, R2, 0xff, RZ, 0xc0, !PT ;  /* 0x000000ff02007812 */ /* 0x000fe200078ec0ff */
[----:B------:R-:W-:Y:S01]  /*14e40*/  IMAD.MOV.U32 R64, RZ, RZ, R108 ;  /* 0x000000ffff407224 */ /* 0x000fe200078e006c */
[----:B------:R-:W-:Y:S01]  /*14e50*/  LOP3.LUT R7, R7, UR6, R4, 0x96, !PT ;  /* 0x0000000607077c12 */ /* 0x000fe2000f8e9604 */
[----:B------:R-:W-:Y:S01]  /*14e60*/  IMAD.WIDE.U32 R4, R5, -0x326172a9, RZ ;  /* 0xcd9e8d5705047825 */ /* 0x000fe200078e00ff */
[----:B------:R-:W-:-:S02]  /*14e70*/  SHF.R.U32.HI R8, RZ, 0x18, R2 ;  /* 0x00000018ff087819 */ /* 0x000fc40000011602 */
[----:B------:R-:W-:Y:S01]  /*14e80*/  @!P0 PRMT R166, R86, 0x5410, RZ ;  /* 0x0000541056a68816 */ /* 0x000fe200000000ff */
[----:B------:R-:W-:Y:S01]  /*14e90*/  IMAD.WIDE.U32 R2, R7, -0x326172a9, RZ ;  /* 0xcd9e8d5707027825 */ /* 0x000fe200078e00ff */
[----:B------:R-:W-:Y:S02]  /*14ea0*/  LOP3.LUT R10, R5, UR8, R10, 0x96, !PT ;  /* 0x00000008050a7c12 */ /* 0x000fe4000f8e960a */
[----:B------:R-:W-:Y:S01]  /*14eb0*/  ISETP.GE.U32.AND P0, PT, R237, R0, PT ;  /* 0x00000000ed00720c */ /* 0x000fe20003f06070 */
[----:B------:R-:W-:Y:S01]  /*14ec0*/  IMAD.MOV.U32 R86, RZ, RZ, R230 ;  /* 0x000000ffff567224 */ /* 0x000fe200078e00e6 */
[----:B------:R-:W-:Y:S01]  /*14ed0*/  LOP3.LUT R7, R2, 0xff, RZ, 0xc0, !PT ;  /* 0x000000ff02077812 */ /* 0x000fe200078ec0ff */
[----:B------:R-:W-:Y:S01]  /*14ee0*/  MUFU.EX2 R230, R155 ;  /* 0x0000009b00e67308 */ /* 0x000fe20000000800 */
[----:B------:R-:W-:Y:S01]  /*14ef0*/  SHF.R.U32.HI R5, RZ, 0x18, R2 ;  /* 0x00000018ff057819 */ /* 0x000fe20000011602 */
[----:B------:R-:W-:Y:S01]  /*14f00*/  IMAD.MOV.U32 R74, RZ, RZ, R228 ;  /* 0x000000ffff4a7224 */ /* 0x000fe200078e00e4 */
[----:B------:R-:W-:-:S02]  /*14f10*/  PRMT R112, R171, 0x5410, R169 ;  /* 0x00005410ab707816 */ /* 0x000fc400000000a9 */
[----:B------:R-:W-:Y:S02]  /*14f20*/  SHF.R.U32.HI R0, RZ, 0x10, R2 ;  /* 0x00000010ff007819 */ /* 0x000fe40000011602 */
[----:B------:R-:W-:Y:S01]  /*14f30*/  @!P4 PRMT R168, R82, 0x5410, RZ ;  /* 0x0000541052a8c816 */ /* 0x000fe200000000ff */
[----:B------:R-:W-:Y:S01]  /*14f40*/  MUFU.EX2 R228, R144 ;  /* 0x0000009000e47308 */ /* 0x000fe20000000800 */
[----:B------:R-:W-:Y:S01]  /*14f50*/  @!P2 PRMT R169, R85, 0x5410, RZ ;  /* 0x0000541055a9a816 */ /* 0x000fe200000000ff */
[----:B------:R-:W-:Y:S01]  /*14f60*/  IMAD.MOV.U32 R82, RZ, RZ, R27 ;  /* 0x000000ffff527224 */ /* 0x000fe200078e001b */
[C---:B------:R-:W-:Y:S01]  /*14f70*/  ISETP.GE.U32.AND P4, PT, R237.reuse, R7, PT ;  /* 0x00000007ed00720c */ /* 0x040fe20003f86070 */
[----:B------:R-:W-:Y:S01]  /*14f80*/  IMAD.MOV.U32 R27, RZ, RZ, R125 ;  /* 0x000000ffff1b7224 */ /* 0x000fe200078e007d */
[----:B------:R-:W-:Y:S01]  /*14f90*/  ISETP.GE.U32.AND P2, PT, R237, R5, PT ;  /* 0x00000005ed00720c */ /* 0x000fe20003f46070 */
[----:B------:R-:W-:Y:S01]  /*14fa0*/  IMAD.MOV.U32 R85, RZ, RZ, R153 ;  /* 0x000000ffff557224 */ /* 0x000fe200078e0099 */
[----:B------:R-:W-:Y:S01]  /*14fb0*/  LOP3.LUT R4, R3, UR13, R4, 0x96, !PT ;  /* 0x0000000d03047c12 */ /* 0x000fe2000f8e9604 */
[----:B------:R-:W1:Y:S01]  /*14fc0*/  MUFU.EX2 R5, R148 ;  /* 0x0000009400057308 */ /* 0x000e620000000800 */
[----:B------:R-:W-:Y:S01]  /*14fd0*/  LOP3.LUT R19, R2, 0xffff, RZ, 0xc0, !PT ;  /* 0x0000ffff02137812 */ /* 0x000fe200078ec0ff */
[----:B------:R-:W-:Y:S01]  /*14fe0*/  IMAD.WIDE.U32 R2, R10, -0x2daee0ad, RZ ;  /* 0xd2511f530a027825 */ /* 0x000fe200078e00ff */
[----:B------:R-:W-:-:S02]  /*14ff0*/  LOP3.LUT R0, R0, 0xff, RZ, 0xc0, !PT ;  /* 0x000000ff00007812 */ /* 0x000fc400078ec0ff */
[----:B------:R-:W-:Y:S01]  /*15000*/  @!P1 PRMT R165, R87, 0x5410, RZ ;  /* 0x0000541057a59816 */ /* 0x000fe200000000ff */
[----:B------:R-:W-:Y:S01]  /*15010*/  IMAD.MOV.U32 R87, RZ, RZ, R231 ;  /* 0x000000ffff577224 */ /* 0x000fe200078e00e7 */
[----:B------:R-:W-:Y:S01]  /*15020*/  ISETP.GE.U32.AND P1, PT, R237, R0, PT ;  /* 0x00000000ed00720c */ /* 0x000fe20003f26070 */
[----:B------:R-:W2:Y:S01]  /*15030*/  MUFU.EX2 R7, R149 ;  /* 0x0000009500077308 */ /* 0x000ea20000000800 */
[----:B------:R-:W-:Y:S01]  /*15040*/  LOP3.LUT R0, R3, UR14, R6, 0x96, !PT ;  /* 0x0000000e03007c12 */ /* 0x000fe2000f8e9606 */
[----:B------:R-:W-:Y:S01]  /*15050*/  IMAD.MOV.U32 R153, RZ, RZ, R219 ;  /* 0x000000ffff997224 */ /* 0x000fe200078e00db */
[----:B------:R-:W-:Y:S01]  /*15060*/  SHF.R.U32.HI R6, RZ, 0x8, R9 ;  /* 0x00000008ff067819 */ /* 0x000fe20000011609 */
[----:B------:R-:W-:Y:S01]  /*15070*/  FADD.FTZ R9, R44, R24 ;  /* 0x000000182c097221 */ /* 0x000fe20000010000 */
[----:B------:R-:W-:Y:S01]  /*15080*/  LOP3.LUT R21, R2, 0xffff, RZ, 0xc0, !PT ;  /* 0x0000ffff02157812 */ /* 0x000fe200078ec0ff */
[----:B------:R-:W-:Y:S01]  /*15090*/  IMAD.MOV.U32 R24, RZ, RZ, R80 ;  /* 0x000000ffff187224 */ /* 0x000fe200078e0050 */
[----:B------:R-:W-:Y:S01]  /*150a0*/  LOP3.LUT R3, R6, 0xffff, RZ, 0xc0, !PT ;  /* 0x0000ffff06037812 */ /* 0x000fe200078ec0ff */
[----:B-1----:R-:W-:Y:S01]  /*150b0*/  FADD.FTZ R11, R5, R23 ;  /* 0x00000017050b7221 */ /* 0x002fe20000010000 */
[----:B------:R-:W-:Y:S01]  /*150c0*/  @!P3 PRMT R171, R84, 0x5410, RZ ;  /* 0x0000541054abb816 */ /* 0x000fe200000000ff */
[----:B------:R1:W-:Y:S01]  /*150d0*/  MUFU.EX2 R6, R65 ;  /* 0x0000004100067308 */ /* 0x0003e20000000800 */
[----:B------:R-:W-:Y:S01]  /*150e0*/  ISETP.GE.U32.AND P3, PT, R237, R3, PT ;  /* 0x00000003ed00720c */ /* 0x000fe20003f66070 */
[----:B------:R-:W-:Y:S01]  /*150f0*/  IMAD.MOV.U32 R84, RZ, RZ, R232 ;  /* 0x000000ffff547224 */ /* 0x000fe200078e00e8 */
[----:B------:R-:W-:Y:S01]  /*15100*/  LOP3.LUT R12, R2, 0xff, RZ, 0xc0, !PT ;  /* 0x000000ff020c7812 */ /* 0x000fe200078ec0ff */
[----:B------:R-:W-:Y:S01]  /*15110*/  IMAD.MOV.U32 R80, RZ, RZ, R224 ;  /* 0x000000ffff507224 */ /* 0x000fe200078e00e0 */
[--C-:B------:R-:W-:Y:S01]  /*15120*/  SHF.R.U32.HI R20, RZ, 0x10, R2.reuse ;  /* 0x00000010ff147819 */ /* 0x100fe20000011602 */
[----:B------:R-:W-:Y:S01]  /*15130*/  IMAD.MOV.U32 R44, RZ, RZ, R81 ;  /* 0x000000ffff2c7224 */ /* 0x000fe200078e0051 */
[----:B--2---:R-:W-:Y:S01]  /*15140*/  F2FP.BF16.PACK_AB R3, R7, R5 ;  /* 0x000000050703723e */ /* 0x004fe200000010ff */
[----:B------:R-:W-:Y:S01]  /*15150*/  MUFU.EX2 R231, R156 ;  /* 0x0000009c00e77308 */ /* 0x000fe20000000800 */
[----:B------:R-:W-:Y:S01]  /*15160*/  SHF.R.U32.HI R10, RZ, 0x18, R2 ;  /* 0x00000018ff0a7819 */ /* 0x000fe20000011602 */
[----:B------:R-:W-:Y:S01]  /*15170*/  IMAD.MOV.U32 R81, RZ, RZ, R197 ;  /* 0x000000ffff517224 */ /* 0x000fe200078e00c5 */
[----:B------:R-:W-:-:S02]  /*15180*/  PRMT R164, R3, 0x7610, R164 ;  /* 0x0000761003a47816 */ /* 0x000fc400000000a4 */
[----:B------:R-:W-:Y:S02]  /*15190*/  PRMT R163, R3, 0x7632, R163 ;  /* 0x0000763203a37816 */ /* 0x000fe400000000a3 */
[----:B------:R-:W-:Y:S01]  /*151a0*/  LOP3.LUT R3, R17, 0xff, RZ, 0xc0, !PT ;  /* 0x000000ff11037812 */ /* 0x000fe200078ec0ff */
[----:B------:R-:W2:Y:S01]  /*151b0*/  MUFU.EX2 R2, R62 ;  /* 0x0000003e00027308 */ /* 0x000ea20000000800 */
[----:B------:R-:W-:Y:S01]  /*151c0*/  @!P0 HFMA2.BF16_V2 R89, -RZ.H0_H0, RZ.H0_H0, -R164.H0_H0 ;  /* 0x200000ffff598231 */ /* 0x000fe200003409a4 */
[----:B------:R-:W-:Y:S01]  /*151d0*/  PRMT R108, R164, 0x5410, R163 ;  /* 0x00005410a46c7816 */ /* 0x000fe200000000a3 */
[----:B-1----:R-:W-:Y:S01]  /*151e0*/  IMAD.MOV.U32 R65, RZ, RZ, R25 ;  /* 0x000000ffff417224 */ /* 0x002fe200078e0019 */
[----:B------:R-:W-:Y:S01]  /*151f0*/  @!P5 PRMT R167, R83, 0x5410, RZ ;  /* 0x0000541053a7d816 */ /* 0x000fe200000000ff */
[----:B------:R-:W-:Y:S01]  /*15200*/  IMAD.MOV.U32 R83, RZ, RZ, R72 ;  /* 0x000000ffff537224 */ /* 0x000fe200078e0048 */
[----:B------:R-:W-:Y:S01]  /*15210*/  @!P0 PRMT R164, R89, 0x5410, RZ ;  /* 0x0000541059a48816 */ /* 0x000fe200000000ff */
[----:B------:R-:W-:Y:S01]  /*15220*/  IMAD.MOV.U32 R72, RZ, RZ, R229 ;  /* 0x000000ffff487224 */ /* 0x000fe200078e00e5 */
[C---:B------:R-:W-:Y:S01]  /*15230*/  ISETP.GE.U32.AND P0, PT, R237.reuse, R3, PT ;  /* 0x00000003ed00720c */ /* 0x040fe20003f06070 */
[----:B------:R-:W-:Y:S01]  /*15240*/  MUFU.EX2 R229, R67 ;  /* 0x0000004300e57308 */ /* 0x000fe20000000800 */
[----:B------:R-:W-:Y:S01]  /*15250*/  ISETP.GE.U32.AND P5, PT, R237, R8, PT ;  /* 0x00000008ed00720c */ /* 0x000fe20003fa6070 */
[----:B------:R-:W-:Y:S01]  /*15260*/  IMAD.MOV.U32 R25, RZ, RZ, R227 ;  /* 0x000000ffff197224 */ /* 0x000fe200078e00e3 */
[----:B------:R-:W-:Y:S01]  /*15270*/  LOP3.LUT R3, R4, 0xff, RZ, 0xc0, !PT ;  /* 0x000000ff04037812 */ /* 0x000fe200078ec0ff */
[----:B------:R-:W-:Y:S01]  /*15280*/  @!P3 HFMA2.BF16_V2 R88, -RZ.H0_H0, RZ.H0_H0, -R163.H0_H0 ;  /* 0x200000ffff58b231 */ /* 0x000fe200003409a3 */
[----:B------:R-:W-:Y:S01]  /*15290*/  IMAD.MOV.U32 R89, RZ, RZ, R220 ;  /* 0x000000ffff597224 */ /* 0x000fe200078e00dc */
[----:B--2---:R-:W-:Y:S01]  /*152a0*/  F2FP.BF16.PACK_AB R5, R6, R2 ;  /* 0x000000020605723e */ /* 0x004fe200000010ff */
[----:B------:R-:W-:Y:S01]  /*152b0*/  FADD.FTZ R17, R2, R31 ;  /* 0x0000001f02117221 */ /* 0x000fe20000010000 */
[----:B------:R-:W-:Y:S01]  /*152c0*/  LOP3.LUT R2, R4, 0xffff, RZ, 0xc0, !PT ;  /* 0x0000ffff04027812 */ /* 0x000fe200078ec0ff */
[----:B------:R-:W-:Y:S01]  /*152d0*/  MUFU.EX2 R232, R151 ;  /* 0x0000009700e87308 */ /* 0x000fe20000000800 */
[----:B------:R-:W-:Y:S01]  /*152e0*/  PRMT R162, R5, 0x7610, R162 ;  /* 0x0000761005a27816 */ /* 0x000fe200000000a2 */
[----:B------:R-:W-:Y:S01]  /*152f0*/  IMAD.MOV.U32 R62, RZ, RZ, R218 ;  /* 0x000000ffff3e7224 */ /* 0x000fe200078e00da */
[----:B------:R-:W-:-:S02]  /*15300*/  SHF.R.U32.HI R2, RZ, 0x8, R2 ;  /* 0x00000008ff027819 */ /* 0x000fc40000011602 */
[----:B------:R-:W-:Y:S01]  /*15310*/  PRMT R161, R5, 0x7632, R161 ;  /* 0x0000763205a17816 */ /* 0x000fe200000000a1 */
[----:B------:R-:W-:Y:S01]  /*15320*/  @!P0 HFMA2.BF16_V2 R90, -RZ.H0_H0, RZ.H0_H0, -R162.H0_H0 ;  /* 0x200000ffff5a8231 */ /* 0x000fe200003409a2 */
[----:B------:R-:W-:Y:S01]  /*15330*/  LOP3.LUT R2, R2, 0xffff, RZ, 0xc0, !PT ;  /* 0x0000ffff02027812 */ /* 0x000fe200078ec0ff */
[----:B------:R-:W-:Y:S01]  /*15340*/  MUFU.EX2 R227, R193 ;  /* 0x000000c100e37308 */ /* 0x000fe20000000800 */
[----:B------:R-:W-:Y:S01]  /*15350*/  PRMT R23, R162, 0x5410, R161 ;  /* 0x00005410a2177816 */ /* 0x000fe200000000a1 */
[----:B------:R-:W-:Y:S01]  /*15360*/  @!P5 HFMA2.BF16_V2 R91, -RZ.H0_H0, RZ.H0_H0, -R161.H0_H0 ;  /* 0x200000ffff5bd231 */ /* 0x000fe200003409a1 */
[----:B------:R-:W-:Y:S02]  /*15370*/  @!P0 PRMT R162, R90, 0x5410, RZ ;  /* 0x000054105aa28816 */ /* 0x000fe400000000ff */
[----:B------:R-:W-:Y:S01]  /*15380*/  @!P3 PRMT R163, R88, 0x5410, RZ ;  /* 0x0000541058a3b816 */ /* 0x000fe200000000ff */
[----:B------:R-:W-:Y:S01]  /*15390*/  IMAD.MOV.U32 R88, RZ, RZ, R82 ;  /* 0x000000ffff587224 */ /* 0x000fe200078e0052 */
[----:B------:R-:W-:Y:S01]  /*153a0*/  ISETP.GE.U32.AND P0, PT, R237, R2, PT ;  /* 0x00000002ed00720c */ /* 0x000fe20003f06070 */
[----:B------:R-:W1:Y:S01]  /*153b0*/  MUFU.EX2 R8, R150 ;  /* 0x0000009600087308 */ /* 0x000e620000000800 */
[----:B------:R-:W-:Y:S01]  /*153c0*/  SHF.R.U32.HI R2, RZ, 0x8, R19 ;  /* 0x00000008ff027819 */ /* 0x000fe20000011613 */
[----:B------:R-:W-:Y:S01]  /*153d0*/  IMAD.MOV.U32 R82, RZ, RZ, R226 ;  /* 0x000000ffff527224 */ /* 0x000fe200078e00e2 */
[----:B------:R-:W-:Y:S01]  /*153e0*/  @!P5 PRMT R161, R91, 0x5410, RZ ;  /* 0x000054105ba1d816 */ /* 0x000fe200000000ff */
[----:B------:R-:W-:Y:S01]  /*153f0*/  IMAD.MOV.U32 R91, RZ, RZ, R84 ;  /* 0x000000ffff5b7224 */ /* 0x000fe200078e0054 */
[----:B------:R-:W-:Y:S01]  /*15400*/  LOP3.LUT R2, R2, 0xffff, RZ, 0xc0, !PT ;  /* 0x0000ffff02027812 */ /* 0x000fe200078ec0ff */
[----:B------:R-:W-:Y:S01]  /*15410*/  IMAD.MOV.U32 R84, RZ, RZ, R126 ;  /* 0x000000ffff547224 */ /* 0x000fe200078e007e */
[C---:B------:R-:W-:Y:S01]  /*15420*/  ISETP.GE.U32.AND P3, PT, R237.reuse, R3, PT ;  /* 0x00000003ed00720c */ /* 0x040fe20003f66070 */
[----:B------:R-:W-:Y:S01]  /*15430*/  MUFU.EX2 R224, R235 ;  /* 0x000000eb00e07308 */ /* 0x000fe20000000800 */
[----:B------:R-:W-:-:S07]  /*15440*/  ISETP.GE.U32.AND P5, PT, R237, R2, PT ;  /* 0x00000002ed00720c */ /* 0x000fce0003fa6070 */
[----:B------:R-:W-:Y:S01]  /*15450*/  MUFU.EX2 R197, R154 ;  /* 0x0000009a00c57308 */ /* 0x000fe20000000800 */
[----:B------:R-:W-:-:S07]  /*15460*/  F2FP.BF16.PACK_AB R2, R231, R230 ;  /* 0x000000e6e702723e */ /* 0x000fce00000010ff */
[----:B------:R-:W-:Y:S01]  /*15470*/  MUFU.EX2 R220, R58 ;  /* 0x0000003a00dc7308 */ /* 0x000fe20000000800 */
[----:B------:R-:W-:-:S07]  /*15480*/  PRMT R158, R2, 0x7610, R158 ;  /* 0x00007610029e7816 */ /* 0x000fce000000009e */
[----:B------:R-:W-:Y:S01]  /*15490*/  MUFU.EX2 R219, R63 ;  /* 0x0000003f00db7308 */ /* 0x000fe20000000800 */
[----:B------:R-:W-:Y:S01]  /*154a0*/  @!P4 HFMA2.BF16_V2 R102, -RZ.H0_H0, RZ.H0_H0, -R158.H0_H0 ;  /* 0x200000ffff66c231 */ /* 0x000fe2000034099e */
[----:B------:R-:W-:Y:S01]  /*154b0*/  PRMT R157, R2, 0x7632, R157 ;  /* 0x00007632029d7816 */ /* 0x000fe2000000009d */
[----:B------:R-:W-:Y:S01]  /*154c0*/  FADD.FTZ R6, R6, R17 ;  /* 0x0000001106067221 */ /* 0x000fe20000010000 */
[----:B------:R-:W-:Y:S01]  /*154d0*/  SHF.R.U32.HI R2, RZ, 0x18, R4 ;  /* 0x00000018ff027819 */ /* 0x000fe20000011604 */
[----:B------:R-:W-:Y:S01]  /*154e0*/  IMAD.MOV.U32 R155, RZ, RZ, R83 ;  /* 0x000000ffff9b7224 */ /* 0x000fe200078e0053 */
[----:B------:R-:W-:Y:S01]  /*154f0*/  PRMT R124, R158, 0x5410, R157 ;  /* 0x000054109e7c7816 */ /* 0x000fe2000000009d */
[----:B------:R-:W-:Y:S01]  /*15500*/  @!P5 HFMA2.BF16_V2 R103, -RZ.H0_H0, RZ.H0_H0, -R157.H0_H0 ;  /* 0x200000ffff67d231 */ /* 0x000fe2000034099d */
[----:B------:R-:W-:Y:S01]  /*15510*/  @!P4 PRMT R158, R102, 0x5410, RZ ;  /* 0x00005410669ec816 */ /* 0x000fe200000000ff */
[----:B------:R-:W-:Y:S01]  /*15520*/  MUFU.EX2 R226, R234 ;  /* 0x000000ea00e27308 */ /* 0x000fe20000000800 */
[----:B------:R-:W-:Y:S01]  /*15530*/  ISETP.GE.U32.AND P4, PT, R237, R2, PT ;  /* 0x00000002ed00720c */ /* 0x000fe20003f86070 */
[----:B------:R-:W-:Y:S01]  /*15540*/  IMAD.MOV.U32 R102, RZ, RZ, R86 ;  /* 0x000000ffff667224 */ /* 0x000fe200078e0056 */
[----:B------:R-:W-:Y:S01]  /*15550*/  SHF.R.U32.HI R2, RZ, 0x10, R4 ;  /* 0x00000010ff027819 */ /* 0x000fe20000011604 */
[----:B------:R-:W-:Y:S01]  /*15560*/  IMAD.MOV.U32 R86, RZ, RZ, R77 ;  /* 0x000000ffff567224 */ /* 0x000fe200078e004d */
[----:B------:R2:W3:Y:S01]  /*15570*/  LDL.LU.S16 R4, [R1+0x20] ;  /* 0x0000200001047983 */ /* 0x0004e20000300600 */
[----:B------:R-:W-:Y:S01]  /*15580*/  @!P5 PRMT R157, R103, 0x5410, RZ ;  /* 0x00005410679dd816 */ /* 0x000fe200000000ff */
[----:B------:R-:W-:Y:S01]  /*15590*/  IMAD.MOV.U32 R103, RZ, RZ, R87 ;  /* 0x000000ffff677224 */ /* 0x000fe200078e0057 */
[----:B------:R-:W-:Y:S01]  /*155a0*/  LOP3.LUT R2, R2, 0xff, RZ, 0xc0, !PT ;  /* 0x000000ff02027812 */ /* 0x000fe200078ec0ff */
[----:B------:R-:W-:Y:S01]  /*155b0*/  IMAD.MOV.U32 R87, RZ, RZ, R79 ;  /* 0x000000ffff577224 */ /* 0x000fe200078e004f */
[----:B-1----:R-:W-:Y:S01]  /*155c0*/  F2FP.BF16.PACK_AB R3, R232, R8 ;  /* 0x00000008e803723e */ /* 0x002fe200000010ff */
[----:B------:R-:W-:Y:S01]  /*155d0*/  IMAD.MOV.U32 R79, RZ, RZ, R225 ;  /* 0x000000ffff4f7224 */ /* 0x000fe200078e00e1 */
[----:B------:R-:W-:Y:S01]  /*155e0*/  ISETP.GE.U32.AND P5, PT, R237, R2, PT ;  /* 0x00000002ed00720c */ /* 0x000fe20003fa6070 */
[----:B------:R-:W-:Y:S01]  /*155f0*/  IMAD.MOV.U32 R77, RZ, RZ, R222 ;  /* 0x000000ffff4d7224 */ /* 0x000fe200078e00de */
[----:B------:R-:W-:Y:S01]  /*15600*/  F2FP.BF16.PACK_AB R2, R229, R228 ;  /* 0x000000e4e502723e */ /* 0x000fe200000010ff */
[----:B------:R-:W-:Y:S01]  /*15610*/  MUFU.EX2 R218, R66 ;  /* 0x0000004200da7308 */ /* 0x000fe20000000800 */
[C---:B------:R-:W-:Y:S01]  /*15620*/  PRMT R160, R3.reuse, 0x7610, R160 ;  /* 0x0000761003a07816 */ /* 0x040fe200000000a0 */
[----:B------:R-:W-:Y:S01]  /*15630*/  IMAD.MOV.U32 R22, RZ, RZ, R78 ;  /* 0x000000ffff167224 */ /* 0x000fe200078e004e */
[C---:B------:R-:W-:Y:S01]  /*15640*/  PRMT R156, R2.reuse, 0x7610, R156 ;  /* 0x00007610029c7816 */ /* 0x040fe2000000009c */
[----:B------:R-:W-:Y:S01]  /*15650*/  STG.E.U16 [R140.64+-0x100], R59 ;  /* 0xffff003b8c007986 */ /* 0x000fe2000c101522 */
[----:B------:R-:W-:Y:S01]  /*15660*/  PRMT R151, R2, 0x7632, R151 ;  /* 0x0000763202977816 */ /* 0x000fe20000000097 */
[----:B------:R-:W-:Y:S01]  /*15670*/  @!P3 HFMA2.BF16_V2 R101, -RZ.H0_H0, RZ.H0_H0, -R160.H0_H0 ;  /* 0x200000ffff65b231 */ /* 0x000fe200003409a0 */
[----:B------:R-:W-:Y:S01]  /*15680*/  PRMT R159, R3, 0x7632, R159 ;  /* 0x00007632039f7816 */ /* 0x000fe2000000009f */
[----:B------:R-:W-:Y:S01]  /*15690*/  @!P1 HFMA2.BF16_V2 R110, -RZ.H0_H0, RZ.H0_H0, -R156.H0_H0 ;  /* 0x200000ffff6e9231 */ /* 0x000fe2000034099c */
[----:B------:R-:W-:Y:S01]  /*156a0*/  LOP3.LUT R2, R0, 0xff, RZ, 0xc0, !PT ;  /* 0x000000ff00027812 */ /* 0x000fe200078ec0ff */
[----:B------:R-:W1:Y:S01]  /*156b0*/  MUFU.EX2 R225, R233 ;  /* 0x000000e900e17308 */ /* 0x000e620000000800 */
[----:B------:R-:W-:Y:S01]  /*156c0*/  PRMT R126, R156, 0x5410, R151 ;  /* 0x000054109c7e7816 */ /* 0x000fe20000000097 */
[----:B------:R-:W-:Y:S01]  /*156d0*/  @!P2 HFMA2.BF16_V2 R111, -RZ.H0_H0, RZ.H0_H0, -R151.H0_H0 ;  /* 0x200000ffff6fa231 */ /* 0x000fe20000340997 */
[----:B------:R-:W-:Y:S01]  /*156e0*/  @!P1 PRMT R156, R110, 0x5410, RZ ;  /* 0x000054106e9c9816 */ /* 0x000fe200000000ff */
[----:B------:R-:W-:Y:S01]  /*156f0*/  @!P0 HFMA2.BF16_V2 R100, -RZ.H0_H0, RZ.H0_H0, -R159.H0_H0 ;  /* 0x200000ffff648231 */ /* 0x000fe2000034099f */
[----:B------:R-:W-:Y:S01]  /*15700*/  ISETP.GE.U32.AND P1, PT, R237, R2, PT ;  /* 0x00000002ed00720c */ /* 0x000fe20003f26070 */
[----:B------:R-:W-:Y:S01]  /*15710*/  STG.E.U16 [R140.64+-0xfe], R57 ;  /* 0xffff02398c007986 */ /* 0x000fe2000c101522 */
[----:B------:R-:W-:Y:S01]  /*15720*/  LOP3.LUT R2, R0, 0xffff, RZ, 0xc0, !PT ;  /* 0x0000ffff00027812 */ /* 0x000fe200078ec0ff */
[----:B------:R-:W-:Y:S01]  /*15730*/  FADD.FTZ R5, R47, R9 ;  /* 0x000000092f057221 */ /* 0x000fe20000010000 */
[----:B------:R-:W-:-:S02]  /*15740*/  PRMT R125, R160, 0x5410, R159 ;  /* 0x00005410a07d7816 */ /* 0x000fc4000000009f */
[----:B------:R-:W-:Y:S02]  /*15750*/  SHF.R.U32.HI R2, RZ, 0x8, R2 ;  /* 0x00000008ff027819 */ /* 0x000fe40000011602 */
[----:B------:R-:W-:Y:S02]  /*15760*/  @!P2 PRMT R151, R111, 0x5410, RZ ;  /* 0x000054106f97a816 */ /* 0x000fe400000000ff */
[----:B------:R-:W-:Y:S02]  /*15770*/  LOP3.LUT R2, R2, 0xffff, RZ, 0xc0, !PT ;  /* 0x0000ffff02027812 */ /* 0x000fe400078ec0ff */
[----:B------:R-:W-:Y:S02]  /*15780*/  @!P3 PRMT R160, R101, 0x5410, RZ ;  /* 0x0000541065a0b816 */ /* 0x000fe400000000ff */
[----:B------:R-:W-:Y:S02]  /*15790*/  ISETP.GE.U32.AND P2, PT, R237, R2, PT ;  /* 0x00000002ed00720c */ /* 0x000fe40003f46070 */
[----:B-1----:R-:W-:-:S02]  /*157a0*/  F2FP.BF16.PACK_AB R2, R227, R225 ;  /* 0x000000e1e302723e */ /* 0x002fc400000010ff */
[----:B------:R-:W-:Y:S02]  /*157b0*/  ISETP.GE.U32.AND P3, PT, R237, R12, PT ;  /* 0x0000000ced00720c */ /* 0x000fe40003f66070 */
[C---:B------:R-:W-:Y:S02]  /*157c0*/  PRMT R150, R2.reuse, 0x7610, R150 ;  /* 0x0000761002967816 */ /* 0x040fe40000000096 */
[----:B------:R-:W-:Y:S01]  /*157d0*/  PRMT R149, R2, 0x7632, R149 ;  /* 0x0000763202957816 */ /* 0x000fe20000000095 */
[----:B------:R-:W-:Y:S01]  /*157e0*/  MUFU.EX2 R222, R56 ;  /* 0x0000003800de7308 */ /* 0x000fe20000000800 */
[----:B------:R-:W-:Y:S01]  /*157f0*/  @!P0 PRMT R159, R100, 0x5410, RZ ;  /* 0x00005410649f8816 */ /* 0x000fe200000000ff */
[----:B------:R-:W-:Y:S01]  /*15800*/  @!P1 HFMA2.BF16_V2 R113, -RZ.H0_H0, RZ.H0_H0, -R150.H0_H0 ;  /* 0x200000ffff719231 */ /* 0x000fe20000340996 */
[----:B------:R-:W-:Y:S02]  /*15810*/  LOP3.LUT R2, R20, 0xff, RZ, 0xc0, !PT ;  /* 0x000000ff14027812 */ /* 0x000fe400078ec0ff */
[----:B------:R-:W-:-:S02]  /*15820*/  PRMT R90, R150, 0x5410, R149 ;  /* 0x00005410965a7816 */ /* 0x000fc40000000095 */
[----:B------:R-:W-:Y:S02]  /*15830*/  @!P1 PRMT R150, R113, 0x5410, RZ ;  /* 0x0000541071969816 */ /* 0x000fe400000000ff */
[C---:B------:R-:W-:Y:S02]  /*15840*/  ISETP.GE.U32.AND P1, PT, R237.reuse, R2, PT ;  /* 0x00000002ed00720c */ /* 0x040fe40003f26070 */
[----:B------:R-:W-:Y:S01]  /*15850*/  SHF.R.U32.HI R2, RZ, 0x8, R21 ;  /* 0x00000008ff027819 */ /* 0x000fe20000011615 */
[----:B------:R-:W-:Y:S01]  /*15860*/  @!P2 HFMA2.BF16_V2 R114, -RZ.H0_H0, RZ.H0_H0, -R149.H0_H0 ;  /* 0x200000ffff72a231 */ /* 0x000fe20000340995 */
[C---:B------:R-:W-:Y:S02]  /*15870*/  ISETP.GE.U32.AND P0, PT, R237.reuse, R10, PT ;  /* 0x0000000aed00720c */ /* 0x040fe40003f06070 */
[----:B------:R-:W-:Y:S02]  /*15880*/  LOP3.LUT R3, R2, 0xffff, RZ, 0xc0, !PT ;  /* 0x0000ffff02037812 */ /* 0x000fe400078ec0ff */
[----:B------:R-:W-:Y:S01]  /*15890*/  @!P2 PRMT R149, R114, 0x5410, RZ ;  /* 0x000054107295a816 */ /* 0x000fe200000000ff */
[----:B------:R-:W1:Y:S01]  /*158a0*/  MUFU.EX2 R2, R152 ;  /* 0x0000009800027308 */ /* 0x000e620000000800 */
[----:B------:R-:W-:-:S02]  /*158b0*/  ISETP.GE.U32.AND P2, PT, R237, R3, PT ;  /* 0x00000003ed00720c */ /* 0x000fc40003f46070 */
[----:B------:R-:W-:-:S04]  /*158c0*/  F2FP.BF16.PACK_AB R3, R226, R224 ;  /* 0x000000e0e203723e */ /* 0x000fc800000010ff */
[C---:B------:R-:W-:Y:S02]  /*158d0*/  PRMT R148, R3.reuse, 0x7610, R148 ;  /* 0x0000761003947816 */ /* 0x040fe40000000094 */
[----:B------:R-:W-:Y:S02]  /*158e0*/  PRMT R147, R3, 0x7632, R147 ;  /* 0x0000763203937816 */ /* 0x000fe40000000093 */
[--C-:B------:R-:W-:Y:S01]  /*158f0*/  SHF.R.U32.HI R3, RZ, 0x18, R0.reuse ;  /* 0x00000018ff037819 */ /* 0x100fe20000011600 */
[----:B------:R-:W-:Y:S01]  /*15900*/  @!P3 HFMA2.BF16_V2 R115, -RZ.H0_H0, RZ.H0_H0, -R148.H0_H0 ;  /* 0x200000ffff73b231 */ /* 0x000fe20000340994 */
[----:B------:R-:W-:Y:S01]  /*15910*/  SHF.R.U32.HI R0, RZ, 0x10, R0 ;  /* 0x00000010ff007819 */ /* 0x000fe20000011600 */
[----:B------:R-:W-:Y:S01]  /*15920*/  @!P2 HFMA2.BF16_V2 R116, -RZ.H0_H0, RZ.H0_H0, -R147.H0_H0 ;  /* 0x200000ffff74a231 */ /* 0x000fe20000340993 */
[----:B------:R-:W-:Y:S02]  /*15930*/  PRMT R31, R148, 0x5410, R147 ;  /* 0x00005410941f7816 */ /* 0x000fe40000000093 */
[----:B------:R-:W-:-:S02]  /*15940*/  @!P3 PRMT R148, R115, 0x5410, RZ ;  /* 0x000054107394b816 */ /* 0x000fc400000000ff */
[----:B------:R-:W-:Y:S02]  /*15950*/  ISETP.GE.U32.AND P3, PT, R237, R3, PT ;  /* 0x00000003ed00720c */ /* 0x000fe40003f66070 */
[----:B------:R-:W-:Y:S02]  /*15960*/  LOP3.LUT R0, R0, 0xff, RZ, 0xc0, !PT ;  /* 0x000000ff00007812 */ /* 0x000fe400078ec0ff */
[----:B-1----:R-:W-:Y:S02]  /*15970*/  F2FP.BF16.PACK_AB R3, R197, R2 ;  /* 0x00000002c503723e */ /* 0x002fe400000010ff */
[----:B------:R-:W-:Y:S02]  /*15980*/  @!P2 PRMT R147, R116, 0x5410, RZ ;  /* 0x000054107493a816 */ /* 0x000fe400000000ff */
[----:B------:R-:W-:Y:S02]  /*15990*/  ISETP.GE.U32.AND P2, PT, R237, R0, PT ;  /* 0x00000000ed00720c */ /* 0x000fe40003f46070 */
[----:B------:R-:W-:-:S02]  /*159a0*/  F2FP.BF16.PACK_AB R0, R222, R220 ;  /* 0x000000dcde00723e */ /* 0x000fc400000010ff */
[----:B------:R-:W-:Y:S02]  /*159b0*/  PRMT R143, R3, 0x7632, R143 ;  /* 0x00007632038f7816 */ /* 0x000fe4000000008f */
[C---:B------:R-:W-:Y:S02]  /*159c0*/  PRMT R146, R0.reuse, 0x7610, R146 ;  /* 0x0000761000927816 */ /* 0x040fe40000000092 */
[----:B------:R-:W-:Y:S02]  /*159d0*/  PRMT R145, R0, 0x7632, R145 ;  /* 0x0000763200917816 */ /* 0x000fe40000000091 */
[----:B------:R-:W-:Y:S02]  /*159e0*/  F2FP.BF16.PACK_AB R0, R219, R218 ;  /* 0x000000dadb00723e */ /* 0x000fe400000010ff */
[----:B------:R-:W-:Y:S02]  /*159f0*/  PRMT R144, R3, 0x7610, R144 ;  /* 0x0000761003907816 */ /* 0x000fe40000000090 */
[----:B------:R-:W-:-:S02]  /*15a00*/  PRMT R142, R0, 0x7610, R142 ;  /* 0x00007610008e7816 */ /* 0x000fc4000000008e */
[----:B------:R-:W-:Y:S02]  /*15a10*/  PRMT R41, R0, 0x7632, R41 ;  /* 0x0000763200297816 */ /* 0x000fe40000000029 */
[----:B------:R-:W-:Y:S01]  /*15a20*/  PRMT R119, R144, 0x5410, R143 ;  /* 0x0000541090777816 */ /* 0x000fe2000000008f */
[----:B------:R-:W-:Y:S02]  /*15a30*/  IMAD.MOV.U32 R19, RZ, RZ, R88 ;  /* 0x000000ffff137224 */ /* 0x000fe400078e0058 */
[----:B------:R-:W-:Y:S02]  /*15a40*/  FADD.FTZ R10, R52, R18 ;  /* 0x00000012340a7221 */ /* 0x000fe40000010000 */
[----:B------:R-:W-:Y:S02]  /*15a50*/  IMAD.MOV.U32 R88, RZ, RZ, R53 ;  /* 0x000000ffff587224 */ /* 0x000fe400078e0035 */
[----:B------:R-:W-:Y:S02]  /*15a60*/  IMAD.MOV.U32 R83, RZ, RZ, R74 ;  /* 0x000000ffff537224 */ /* 0x000fe400078e004a */
[----:B------:R-:W-:-:S02]  /*15a70*/  IMAD.MOV.U32 R78, RZ, RZ, R72 ;  /* 0x000000ffff4e7224 */ /* 0x000fc400078e0048 */
[----:B------:R-:W-:Y:S01]  /*15a80*/  FADD.FTZ R63, R2, R6 ;  /* 0x00000006023f7221 */ /* 0x000fe20000010000 */
[----:B------:R-:W-:Y:S01]  /*15a90*/  LOP3.LUT R2, R103, UR18, R91, 0x96, !PT ;  /* 0x0000001267027c12 */ /* 0x000fe2000f8e965b */
[----:B------:R-:W-:Y:S02]  /*15aa0*/  IMAD.MOV.U32 R74, RZ, RZ, R42 ;  /* 0x000000ffff4a7224 */ /* 0x000fe400078e002a */
[----:B------:R-:W-:Y:S02]  /*15ab0*/  IMAD.MOV.U32 R72, RZ, RZ, R43 ;  /* 0x000000ffff487224 */ /* 0x000fe400078e002b */
[----:B------:R-:W-:-:S04]  /*15ac0*/  IMAD.WIDE.U32 R2, R2, -0x2daee0ad, RZ ;  /* 0xd2511f5302027825 */ /* 0x000fc800078e00ff */
[----:B------:R-:W-:Y:S02]  /*15ad0*/  FADD.FTZ R7, R7, R11 ;  /* 0x0000000b07077221 */ /* 0x000fe40000010000 */
[----:B------:R-:W-:Y:S02]  /*15ae0*/  FADD.FTZ R154, R32, R5 ;  /* 0x00000005209a7221 */ /* 0x000fe40000010000 */
[----:B------:R-:W-:Y:S02]  /*15af0*/  FADD.FTZ R56, R8, R7 ;  /* 0x0000000708387221 */ /* 0x000fe40000010000 */
[----:B------:R-:W-:Y:S02]  /*15b00*/  IMAD.MOV.U32 R101, RZ, RZ, R173 ;  /* 0x000000ffff657224 */ /* 0x000fe400078e00ad */
[----:B------:R-:W4:Y:S01]  /*15b10*/  LDL.LU R173, [R1+0x1a4] ;  /* 0x0001a40001ad7983 */ /* 0x000f220000300800 */
[----:B------:R-:W-:Y:S01]  /*15b20*/  PRMT R233, R237, 0x7054, R237 ;  /* 0x00007054ede97816 */ /* 0x000fe200000000ed */
[----:B------:R-:W-:Y:S01]  /*15b30*/  @!P3 HFMA2.BF16_V2 R236, -RZ.H0_H0, RZ.H0_H0, -R41.H0_H0 ;  /* 0x200000ffffecb231 */ /* 0x000fe20000340929 */
[----:B------:R-:W-:-:S04]  /*15b40*/  PRMT R234, R142, 0x5410, R41 ;  /* 0x000054108eea7816 */ /* 0x000fc80000000029 */
[----:B------:R-:W-:Y:S01]  /*15b50*/  @!P3 PRMT R41, R236, 0x5410, RZ ;  /* 0x00005410ec29b816 */ /* 0x000fe200000000ff */
[----:B------:R-:W-:Y:S01]  /*15b60*/  FADD.FTZ R236, R60, R10 ;  /* 0x0000000a3cec7221 */ /* 0x000fe20000010000 */
[----:B---3--:R-:W-:-:S05]  /*15b70*/  @!P4 HFMA2.BF16_V2 R4, -RZ.H0_H0, RZ.H0_H0, -R143.H0_H0 ;  /* 0x200000ffff04c231 */ /* 0x008fca000034098f */
[----:B------:R-:W-:-:S04]  /*15b80*/  PRMT R0, R4, 0x7610, R0 ;  /* 0x0000761004007816 */ /* 0x000fc80000000000 */
[----:B------:R-:W-:Y:S01]  /*15b90*/  @!P4 PRMT R143, R0, 0x5410, RZ ;  /* 0x00005410008fc816 */ /* 0x000fe200000000ff */
[----:B------:R-:W-:-:S04]  /*15ba0*/  IMAD.U32 R0, RZ, RZ, UR4 ;  /* 0x00000004ff007e24 */ /* 0x000fc8000f8e00ff */
[----:B------:R-:W-:-:S04]  /*15bb0*/  IMAD.WIDE R52, R0, 0x2, R140 ;  /* 0x0000000200347825 */ /* 0x000fc800078e028c */
[----:B------:R-:W-:Y:S01]  /*15bc0*/  IMAD.U32 R0, RZ, RZ, UR26 ;  /* 0x0000001aff007e24 */ /* 0x000fe2000f8e00ff */
[----:B------:R-:W-:Y:S03]  /*15bd0*/  STG.E.U16 [R52.64+-0x100], R54 ;  /* 0xffff003634007986 */ /* 0x000fe6000c101522 */
[----:B------:R-:W-:Y:S01]  /*15be0*/  IMAD.WIDE R42, R0, 0x2, R140 ;  /* 0x00000002002a7825 */ /* 0x000fe200078e028c */
[----:B------:R-:W-:Y:S01]  /*15bf0*/  LOP3.LUT R0, R239, UR17, R190, 0x96, !PT ;  /* 0x00000011ef007c12 */ /* 0x000fe2000f8e96be */
[----:B------:R-:W-:Y:S04]  /*15c00*/  STG.E.U16 [R52.64+-0xfe], R55 ;  /* 0xffff023734007986 */ /* 0x000fe8000c101522 */
[----:B------:R-:W-:Y:S04]  /*15c10*/  STG.E.U16 [R28.64+-0x100], R16 ;  /* 0xffff00101c007986 */ /* 0x000fe8000c101522 */
[----:B------:R-:W-:Y:S04]  /*15c20*/  STG.E.U16 [R28.64+-0xfe], R15 ;  /* 0xffff020f1c007986 */ /* 0x000fe8000c101522 */
[----:B------:R1:W-:Y:S02]  /*15c30*/  STG.E.U16 [R42.64+-0x100], R14 ;  /* 0xffff000e2a007986 */ /* 0x0003e4000c101522 */
[----:B-1----:R-:W-:Y:S01]  /*15c40*/  IMAD.WIDE.U32 R14, R0, -0x326172a9, RZ ;  /* 0xcd9e8d57000e7825 */ /* 0x002fe200078e00ff */
[----:B------:R-:W-:-:S04]  /*15c50*/  LOP3.LUT R0, R3, UR15, R238, 0x96, !PT ;  /* 0x0000000f03007c12 */ /* 0x000fc8000f8e96ee */
[----:B------:R-:W-:Y:S01]  /*15c60*/  LOP3.LUT R3, R15, UR16, R102, 0x96, !PT ;  /* 0x000000100f037c12 */ /* 0x000fe2000f8e9666 */
[----:B------:R-:W-:-:S04]  /*15c70*/  IMAD.WIDE.U32 R8, R0, -0x326172a9, RZ ;  /* 0xcd9e8d5700087825 */ /* 0x000fc800078e00ff */
        /* <DEDUP_REMOVED lines=14> */
[----:B------:R-:W-:-:S04]  /*15d60*/  LOP3.LUT R3, R2, 0xff, RZ, 0xc0, !PT ;  /* 0x000000ff02037812 */ /* 0x000fc800078ec0ff */
[----:B------:R-:W-:Y:S02]  /*15d70*/  PRMT R3, R3, 0x5410, R4 ;  /* 0x0000541003037816 */ /* 0x000fe40000000004 */
[----:B------:R-:W-:-:S03]  /*15d80*/  SHF.R.U32.HI R4, RZ, 0x10, R2 ;  /* 0x00000010ff047819 */ /* 0x000fc60000011602 */
[----:B------:R-:W-:-:S05]  /*15d90*/  HSET2.LE.AND R3, R3, R233, PT ;  /* 0x000000e903037233 */ /* 0x000fca0003803000 */
[----:B------:R-:W-:Y:S02]  /*15da0*/  LOP3.LUT R10, R3, R101, RZ, 0xc0, !PT ;  /* 0x00000065030a7212 */ /* 0x000fe400078ec0ff */
[----:B------:R-:W-:Y:S02]  /*15db0*/  SHF.R.U32.HI R3, RZ, 0x18, R2 ;  /* 0x00000018ff037819 */ /* 0x000fe40000011602 */
[----:B------:R-:W-:-:S04]  /*15dc0*/  LOP3.LUT R2, R4, 0xff, RZ, 0xc0, !PT ;  /* 0x000000ff04027812 */ /* 0x000fc800078ec0ff */
[----:B------:R-:W-:Y:S02]  /*15dd0*/  PRMT R11, R2, 0x5410, R3 ;  /* 0x00005410020b7816 */ /* 0x000fe40000000003 */
[C---:B------:R-:W-:Y:S02]  /*15de0*/  LOP3.LUT R2, R0.reuse, 0xffff, RZ, 0xc0, !PT ;  /* 0x0000ffff00027812 */ /* 0x040fe400078ec0ff */
[----:B------:R-:W-:Y:S02]  /*15df0*/  LOP3.LUT R6, R5, UR8, R6, 0x96, !PT ;  /* 0x0000000805067c12 */ /* 0x000fe4000f8e9606 */
[----:B------:R-:W-:Y:S02]  /*15e00*/  SHF.R.U32.HI R3, RZ, 0x8, R2 ;  /* 0x00000008ff037819 */ /* 0x000fe40000011602 */
[----:B------:R-:W-:Y:S02]  /*15e10*/  LOP3.LUT R2, R0, 0xff, RZ, 0xc0, !PT ;  /* 0x000000ff00027812 */ /* 0x000fe400078ec0ff */
[----:B------:R-:W-:-:S02]  /*15e20*/  SHF.R.U32.HI R4, RZ, 0x10, R0 ;  /* 0x00000010ff047819 */ /* 0x000fc40000011600 */
[----:B------:R-:W-:Y:S01]  /*15e30*/  PRMT R9, R2, 0x5410, R3 ;  /* 0x0000541002097816 */ /* 0x000fe20000000003 */
[----:B------:R-:W-:Y:S01]  /*15e40*/  IMAD.WIDE.U32 R2, R6, -0x2daee0ad, RZ ;  /* 0xd2511f5306027825 */ /* 0x000fe200078e00ff */
[----:B------:R-:W-:Y:S02]  /*15e50*/  SHF.R.U32.HI R5, RZ, 0x18, R0 ;  /* 0x00000018ff057819 */ /* 0x000fe40000011600 */
[----:B------:R-:W-:Y:S02]  /*15e60*/  LOP3.LUT R4, R4, 0xff, RZ, 0xc0, !PT ;  /* 0x000000ff04047812 */ /* 0x000fe400078ec0ff */
[----:B------:R-:W-:Y:S02]  /*15e70*/  LOP3.LUT R0, R3, UR14, R8, 0x96, !PT ;  /* 0x0000000e03007c12 */ /* 0x000fe4000f8e9608 */
[----:B------:R-:W-:Y:S02]  /*15e80*/  PRMT R7, R4, 0x5410, R5 ;  /* 0x0000541004077816 */ /* 0x000fe40000000005 */
[----:B------:R-:W-:Y:S01]  /*15e90*/  LOP3.LUT R4, R0, 0xffff, RZ, 0xc0, !PT ;  /* 0x0000ffff00047812 */ /* 0x000fe200078ec0ff */
[----:B------:R-:W-:-:S02]  /*15ea0*/  IMAD.MOV.U32 R101, RZ, RZ, R176 ;  /* 0x000000ffff657224 */ /* 0x000fc400078e00b0 */
[----:B------:R-:W3:Y:S01]  /*15eb0*/  LDL.LU R176, [R1+0x1a0] ;  /* 0x0001a00001b07983 */ /* 0x000ee20000300800 */
        /* <DEDUP_REMOVED lines=9> */
[----:B------:R-:W-:-:S04]  /*15f50*/  LOP3.LUT R0, R2, 0xff, RZ, 0xc0, !PT ;  /* 0x000000ff02007812 */ /* 0x000fc800078ec0ff */
[----:B------:R-:W-:Y:S02]  /*15f60*/  PRMT R16, R0, 0x5410, R3 ;  /* 0x0000541000107816 */ /* 0x000fe40000000003 */
[--C-:B------:R-:W-:Y:S02]  /*15f70*/  SHF.R.U32.HI R0, RZ, 0x10, R2.reuse ;  /* 0x00000010ff007819 */ /* 0x100fe40000011602 */
[----:B------:R-:W-:Y:S02]  /*15f80*/  SHF.R.U32.HI R2, RZ, 0x18, R2 ;  /* 0x00000018ff027819 */ /* 0x000fe40000011602 */
[----:B------:R-:W-:Y:S01]  /*15f90*/  LOP3.LUT R0, R0, 0xff, RZ, 0xc0, !PT ;  /* 0x000000ff00007812 */ /* 0x000fe200078ec0ff */
[----:B------:R1:W-:Y:S03]  /*15fa0*/  STG.E.U16 [R42.64+-0xfe], R13 ;  /* 0xffff020d2a007986 */ /* 0x0003e6000c101522 */
[----:B-1----:R-:W-:Y:S01]  /*15fb0*/  PRMT R13, R0, 0x5410, R2 ;  /* 0x00005410000d7816 */ /* 0x002fe20000000002 */
[----:B------:R-:W-:-:S05]  /*15fc0*/  HSET2.LE.AND R2, R9, R233, PT ;  /* 0x000000e909027233 */ /* 0x000fca0003803000 */
[----:B------:R-:W-:Y:S02]  /*15fd0*/  LOP3.LUT R8, R2, R174, RZ, 0xc0, !PT ;  /* 0x000000ae02087212 */ /* 0x000fe400078ec0ff */
[----:B------:R-:W2:Y:S01]  /*15fe0*/  LDL.LU R174, [R1+0x19c] ;  /* 0x00019c0001ae7983 */ /* 0x000ea20000300800 */
[----:B------:R-:W-:-:S05]  /*15ff0*/  HSET2.LE.AND R0, R11, R233, PT ;  /* 0x000000e90b007233 */ /* 0x000fca0003803000 */
[----:B------:R-:W-:Y:S01]  /*16000*/  LOP3.LUT R11, R0, R101, RZ, 0xc0, !PT ;  /* 0x00000065000b7212 */ /* 0x000fe200078ec0ff */
[----:B------:R-:W-:Y:S01]  /*16010*/  HSET2.LE.AND R0, R7, R233, PT ;  /* 0x000000e907007233 */ /* 0x000fe20003803000 */
[----:B------:R-:W-:-:S04]  /*16020*/  LOP3.LUT R3, R191, R192, RZ, 0x3c, !PT ;  /* 0x000000c0bf037212 */ /* 0x000fc800078e3cff */
[----:B------:R-:W-:Y:S02]  /*16030*/  LOP3.LUT R9, R0, R175, RZ, 0xc0, !PT ;  /* 0x000000af00097212 */ /* 0x000fe400078ec0ff */
[----:B------:R-:W2:Y:S01]  /*16040*/  LDL.LU R175, [R1+0x198] ;  /* 0x0001980001af7983 */ /* 0x000ea20000300800 */
[----:B------:R-:W-:Y:S01]  /*16050*/  IMAD.WIDE.U32 R110, R3, -0x326172a9, RZ ;  /* 0xcd9e8d57036e7825 */ /* 0x000fe200078e00ff */
[----:B------:R-:W-:-:S04]  /*16060*/  HSET2.LE.AND R2, R6, R233, PT ;  /* 0x000000e906027233 */ /* 0x000fc80003803000 */
[----:B------:R-:W-:Y:S02]  /*16070*/  LOP3.LUT R3, R111, UR18, R91, 0x96, !PT ;  /* 0x000000126f037c12 */ /* 0x000fe4000f8e965b */
[----:B------:R-:W-:Y:S02]  /*16080*/  LOP3.LUT R12, R2, R188, RZ, 0xc0, !PT ;  /* 0x000000bc020c7212 */ /* 0x000fe400078ec0ff */
[----:B------:R-:W-:Y:S01]  /*16090*/  LOP3.LUT R2, R15, UR16, R110, 0x96, !PT ;  /* 0x000000100f027c12 */ /* 0x000fe2000f8e966e */
[----:B------:R-:W-:Y:S01]  /*160a0*/  IMAD.WIDE.U32 R4, R3, -0x2daee0ad, RZ ;  /* 0xd2511f5303047825 */ /* 0x000fe200078e00ff */
[----:B------:R-:W-:Y:S02]  /*160b0*/  @!P1 HFMA2.BF16_V2 R117, -RZ.H0_H0, RZ.H0_H0, -R146.H0_H0 ;  /* 0x200000ffff759231 */ /* 0x000fe40000340992 */
[----:B------:R-:W-:Y:S01]  /*160c0*/  @!P0 HFMA2.BF16_V2 R118, -RZ.H0_H0, RZ.H0_H0, -R145.H0_H0 ;  /* 0x200000ffff768231 */ /* 0x000fe20000340991 */
[----:B------:R-:W-:Y:S01]  /*160d0*/  IMAD.WIDE.U32 R2, R2, -0x2daee0ad, RZ ;  /* 0xd2511f5302027825 */ /* 0x000fe200078e00ff */
[----:B------:R-:W-:-:S02]  /*160e0*/  LOP3.LUT R0, R5, UR15, R238, 0x96, !PT ;  /* 0x0000000f05007c12 */ /* 0x000fc4000f8e96ee */
[----:B------:R-:W-:Y:S01]  /*160f0*/  PRMT R235, R146, 0x5410, R145 ;  /* 0x0000541092eb7816 */ /* 0x000fe20000000091 */
[----:B------:R-:W-:Y:S01]  /*16100*/  @!P5 HFMA2.BF16_V2 R127, -RZ.H0_H0, RZ.H0_H0, -R144.H0_H0 ;  /* 0x200000ffff7fd231 */ /* 0x000fe20000340990 */
[----:B------:R-:W-:Y:S01]  /*16110*/  LOP3.LUT R3, R3, UR11, R4, 0x96, !PT ;  /* 0x0000000b03037c12 */ /* 0x000fe2000f8e9604 */
[----:B------:R-:W-:Y:S01]  /*16120*/  IMAD.WIDE.U32 R4, R0, -0x326172a9, RZ ;  /* 0xcd9e8d5700047825 */ /* 0x000fe200078e00ff */
[----:B------:R-:W-:Y:S01]  /*16130*/  @!P2 HFMA2.BF16_V2 R252, -RZ.H0_H0, RZ.H0_H0, -R142.H0_H0 ;  /* 0x200000fffffca231 */ /* 0x000fe2000034098e */
[----:B------:R-:W-:Y:S02]  /*16140*/  STG.E.U16 [R140.64+-0xf0], R51 ;  /* 0xffff10338c007986 */ /* 0x000fe4000c101522 */
[----:B------:R-:W-:Y:S01]  /*16150*/  IMAD.WIDE.U32 R54, R3, -0x326172a9, RZ ;  /* 0xcd9e8d5703367825 */ /* 0x000fe200078e00ff */
[----:B------:R-:W-:Y:S01]  /*16160*/  LOP3.LUT R0, R5, UR12, R14, 0x96, !PT ;  /* 0x0000000c05007c12 */ /* 0x000fe2000f8e960e */
[----:B------:R-:W-:Y:S03]  /*16170*/  STG.E.U16 [R140.64+-0xee], R50 ;  /* 0xffff12328c007986 */ /* 0x000fe6000c101522 */
[----:B------:R-:W-:Y:S01]  /*16180*/  LOP3.LUT R3, R55, UR10, R4, 0x96, !PT ;  /* 0x0000000a37037c12 */ /* 0x000fe2000f8e9604 */
[----:B------:R-:W-:Y:S01]  /*16190*/  IMAD.WIDE.U32 R4, R0, -0x2daee0ad, RZ ;  /* 0xd2511f5300047825 */ /* 0x000fe200078e00ff */
[----:B------:R1:W5:Y:S03]  /*161a0*/  LDL.LU R188, [R1+0x194] ;  /* 0x0001940001bc7983 */ /* 0x0003660000300800 */
[----:B------:R-:W-:Y:S01]  /*161b0*/  IMAD.WIDE.U32 R192, R3, -0x2daee0ad, RZ ;  /* 0xd2511f5303c07825 */ /* 0x000fe200078e00ff */
[----:B------:R-:W-:Y:S01]  /*161c0*/  LOP3.LUT R5, R5, UR9, R2, 0x96, !PT ;  /* 0x0000000905057c12 */ /* 0x000fe2000f8e9602 */
[----:B------:R-:W-:-:S02]  /*161d0*/  HSET2.LE.AND R2, R16, R233, PT ;  /* 0x000000e910027233 */ /* 0x000fc40003803000 */
[--C-:B------:R-:W-:Y:S02]  /*161e0*/  HSET2.LE.AND R3, R13, R233.reuse, PT ;  /* 0x000000e90d037233 */ /* 0x100fe40003803000 */
[----:B------:R-:W-:Y:S01]  /*161f0*/  HSET2.LE.AND R0, R17, R233, PT ;  /* 0x000000e911007233 */ /* 0x000fe20003803000 */
[----:B------:R-:W-:Y:S01]  /*16200*/  LOP3.LUT R14, R2, R155, RZ, 0xc0, !PT ;  /* 0x0000009b020e7212 */ /* 0x000fe200078ec0ff */
[----:B------:R-:W-:Y:S01]  /*16210*/  IMAD.MOV.U32 R155, RZ, RZ, R89 ;  /* 0x000000ffff9b7224 */ /* 0x000fe200078e0059 */
[----:B------:R-:W-:Y:S01]  /*16220*/  LOP3.LUT R15, R3, R22, RZ, 0xc0, !PT ;  /* 0x00000016030f7212 */ /* 0x000fe200078ec0ff */
[----:B------:R-:W-:Y:S01]  /*16230*/  IMAD.MOV.U32 R22, RZ, RZ, R65 ;  /* 0x000000ffff167224 */ /* 0x000fe200078e0041 */
[----:B------:R-:W-:Y:S01]  /*16240*/  LOP3.LUT R4, R193, UR6, R4, 0x96, !PT ;  /* 0x00000006c1047c12 */ /* 0x000fe2000f8e9604 */
[----:B------:R-:W-:Y:S02]  /*16250*/  IMAD.MOV.U32 R89, RZ, RZ, R24 ;  /* 0x000000ffff597224 */ /* 0x000fe400078e0018 */
[----:B------:R-:W-:Y:S01]  /*16260*/  IMAD.MOV.U32 R65, RZ, RZ, R87 ;  /* 0x000000ffff417224 */ /* 0x000fe200078e0057 */
[----:B------:R-:W-:Y:S01]  /*16270*/  LOP3.LUT R13, R0, R19, RZ, 0xc0, !PT ;  /* 0x00000013000d7212 */ /* 0x000fe200078ec0ff */
        /* <DEDUP_REMOVED lines=11> */
[----:B------:R-:W-:-:S04]  /*16330*/  IMAD.WIDE.U32 R214, R5, -0x326172a9, RZ ;  /* 0xcd9e8d5705d67825 */ /* 0x000fc800078e00ff */
[----:B------:R-:W-:Y:S01]  /*16340*/  IMAD.WIDE.U32 R2, R4, -0x326172a9, RZ ;  /* 0xcd9e8d5704027825 */ /* 0x000fe200078e00ff */
[----:B------:R-:W-:-:S03]  /*16350*/  @!P1 PRMT R146, R117, 0x5410, RZ ;  /* 0x0000541075929816 */ /* 0x000fc600000000ff */
[----:B------:R-:W-:Y:S02]  /*16360*/  IMAD.MOV.U32 R86, RZ, RZ, R84 ;  /* 0x000000ffff567224 */ /* 0x000fe400078e0054 */
[----:B------:R-:W-:Y:S01]  /*16370*/  IMAD.MOV.U32 R84, RZ, RZ, R81 ;  /* 0x000000ffff547224 */ /* 0x000fe200078e0051 */
[----:B------:R-:W-:Y:S01]  /*16380*/  @!P0 PRMT R145, R118, 0x5410, RZ ;  /* 0x0000541076918816 */ /* 0x000fe200000000ff */
[----:B------:R-:W-:Y:S01]  /*16390*/  IMAD.MOV.U32 R81, RZ, RZ, R77 ;  /* 0x000000ffff517224 */ /* 0x000fe200078e004d */
[C---:B------:R-:W-:Y:S01]  /*163a0*/  LOP3.LUT R55, R2.reuse, 0xffff, RZ, 0xc0, !PT ;  /* 0x0000ffff02377812 */ /* 0x040fe200078ec0ff */
[----:B------:R-:W-:Y:S01]  /*163b0*/  IMAD.MOV.U32 R77, RZ, RZ, R40 ;  /* 0x000000ffff4d7224 */ /* 0x000fe200078e0028 */
[----:B------:R-:W-:Y:S02]  /*163c0*/  LOP3.LUT R40, R3, UR13, R214, 0x96, !PT ;  /* 0x0000000d03287c12 */ /* 0x000fe4000f8e96d6 */
[----:B------:R-:W-:Y:S02]  /*163d0*/  LOP3.LUT R118, R2, 0xff, RZ, 0xc0, !PT ;  /* 0x000000ff02767812 */ /* 0x000fe400078ec0ff */
[----:B------:R-:W-:-:S02]  /*163e0*/  SHF.R.U32.HI R117, RZ, 0x10, R2 ;  /* 0x00000010ff757819 */ /* 0x000fc40000011602 */
[----:B------:R-:W-:Y:S01]  /*163f0*/  SHF.R.U32.HI R116, RZ, 0x18, R2 ;  /* 0x00000018ff747819 */ /* 0x000fe20000011602 */
[----:B------:R-:W-:-:S04]  /*16400*/  IMAD.WIDE.U32 R2, R19, -0x326172a9, RZ ;  /* 0xcd9e8d5713027825 */ /* 0x000fc800078e00ff */
[----:B------:R-:W-:Y:S02]  /*16410*/  IMAD.MOV.U32 R19, RZ, RZ, R44 ;  /* 0x000000ffff137224 */ /* 0x000fe400078e002c */
[----:B------:R-:W-:Y:S01]  /*16420*/  IMAD.MOV.U32 R44, RZ, RZ, R85 ;  /* 0x000000ffff2c7224 */ /* 0x000fe200078e0055 */
[----:B------:R-:W-:Y:S01]  /*16430*/  LOP3.LUT R0, R3, R155, RZ, 0x3c, !PT ;  /* 0x0000009b03007212 */ /* 0x000fe200078e3cff */
        /* <DEDUP_REMOVED lines=9> */
[----:B------:R-:W-:Y:S01]  /*164d0*/  LOP3.LUT R3, R103, UR18, R2, 0x96, !PT ;  /* 0x0000001267037c12 */ /* 0x000fe2000f8e9602 */
[----:B------:R-:W-:-:S04]  /*164e0*/  IMAD.WIDE.U32 R26, R0, -0x2daee0ad, RZ ;  /* 0xd2511f53001a7825 */ /* 0x000fc800078e00ff */
[----:B------:R-:W-:Y:S01]  /*164f0*/  IMAD.MOV.U32 R91, RZ, RZ, R65 ;  /* 0x000000ffff5b7224 */ /* 0x000fe200078e0041 */
[----:B------:R-:W-:Y:S01]  /*16500*/  LOP3.LUT R0, R27, UR17, R190, 0x96, !PT ;  /* 0x000000111b007c12 */ /* 0x000fe2000f8e96be */
[----:B------:R-:W-:-:S04]  /*16510*/  IMAD.WIDE.U32 R4, R3, -0x2daee0ad, RZ ;  /* 0xd2511f5303047825 */ /* 0x000fc800078e00ff */
[----:B------:R-:W-:Y:S02]  /*16520*/  IMAD.MOV.U32 R65, RZ, RZ, R86 ;  /* 0x000000ffff417224 */ /* 0x000fe400078e0056 */
[----:B------:R-:W-:Y:S02]  /*16530*/  IMAD.MOV.U32 R155, RZ, RZ, R88 ;  /* 0x000000ffff9b7224 */ /* 0x000fe400078e0058 */
[----:B------:R-:W-:Y:S02]  /*16540*/  IMAD.MOV.U32 R86, RZ, RZ, R84 ;  /* 0x000000ffff567224 */ /* 0x000fe400078e0054 */
[----:B------:R-:W-:Y:S02]  /*16550*/  IMAD.MOV.U32 R88, RZ, RZ, R24 ;  /* 0x000000ffff587224 */ /* 0x000fe400078e0018 */
[----:B------:R-:W-:Y:S02]  /*16560*/  IMAD.MOV.U32 R84, RZ, RZ, R25 ;  /* 0x000000ffff547224 */ /* 0x000fe400078e0019 */
[----:B------:R-:W-:Y:S01]  /*16570*/  IMAD.WIDE.U32 R24, R0, -0x326172a9, RZ ;  /* 0xcd9e8d5700187825 */ /* 0x000fe200078e00ff */
[----:B------:R-:W-:-:S02]  /*16580*/  LOP3.LUT R0, R5, UR15, R26, 0x96, !PT ;  /* 0x0000000f05007c12 */ /* 0x000fc4000f8e961a */
[----:B------:R-:W-:Y:S02]  /*16590*/  LOP3.LUT R27, R111, UR18, R2, 0x96, !PT ;  /* 0x000000126f1b7c12 */ /* 0x000fe4000f8e9602 */
[----:B------:R-:W-:Y:S01]  /*165a0*/  LOP3.LUT R2, R25, UR16, R102, 0x96, !PT ;  /* 0x0000001019027c12 */ /* 0x000fe2000f8e9666 */
[----:B------:R-:W-:-:S04]  /*165b0*/  IMAD.WIDE.U32 R6, R0, -0x326172a9, RZ ;  /* 0xcd9e8d5700067825 */ /* 0x000fc800078e00ff */
[----:B------:R-:W-:Y:S01]  /*165c0*/  IMAD.WIDE.U32 R2, R2, -0x2daee0ad, RZ ;  /* 0xd2511f5302027825 */ /* 0x000fe200078e00ff */
[----:B------:R-:W-:-:S04]  /*165d0*/  LOP3.LUT R0, R7, UR12, R24, 0x96, !PT ;  /* 0x0000000c07007c12 */ /* 0x000fc8000f8e9618 */
[----:B------:R-:W-:Y:S01]  /*165e0*/  LOP3.LUT R3, R3, UR11, R4, 0x96, !PT ;  /* 0x0000000b03037c12 */ /* 0x000fe2000f8e9604 */
[----:B------:R-:W-:-:S05]  /*165f0*/  IMAD.WIDE.U32 R4, R0, -0x2daee0ad, RZ ;  /* 0xd2511f5300047825 */ /* 0x000fca00078e00ff */
[----:B------:R-:W-:Y:S01]  /*16600*/  LOP3.LUT R5, R5, UR9, R2, 0x96, !PT ;  /* 0x0000000905057c12 */ /* 0x000fe2000f8e9602 */
[----:B------:R-:W-:-:S05]  /*16610*/  IMAD.WIDE.U32 R2, R3, -0x326172a9, RZ ;  /* 0xcd9e8d5703027825 */ /* 0x000fca00078e00ff */
[----:B------:R-:W-:-:S05]  /*16620*/  LOP3.LUT R0, R3, UR10, R6, 0x96, !PT ;  /* 0x0000000a03007c12 */ /* 0x000fca000f8e9606 */
[----:B------:R-:W-:-:S05]  /*16630*/  IMAD.WIDE.U32 R20, R0, -0x2daee0ad, RZ ;  /* 0xd2511f5300147825 */ /* 0x000fca00078e00ff */
[----:B------:R-:W-:Y:S01]  /*16640*/  LOP3.LUT R3, R21, UR6, R4, 0x96, !PT ;  /* 0x0000000615037c12 */ /* 0x000fe2000f8e9604 */
[----:B------:R-:W-:-:S05]  /*16650*/  IMAD.WIDE.U32 R4, R5, -0x326172a9, RZ ;  /* 0xcd9e8d5705047825 */ /* 0x000fca00078e00ff */
[----:B------:R-:W-:Y:S01]  /*16660*/  LOP3.LUT R21, R5, UR8, R2, 0x96, !PT ;  /* 0x0000000805157c12 */ /* 0x000fe2000f8e9602 */
        /* <DEDUP_REMOVED lines=11> */
[----:B------:R-:W-:-:S05]  /*16720*/  PRMT R2, R2, 0x5410, R3 ;  /* 0x0000541002027816 */ /* 0x000fca0000000003 */
[----:B------:R-:W-:Y:S01]  /*16730*/  HSET2.LE.AND R2, R2, R233, PT ;  /* 0x000000e902027233 */ /* 0x000fe20003803000 */
[----:B------:R-:W-:Y:S02]  /*16740*/  IMAD.MOV.U32 R58, RZ, RZ, R19 ;  /* 0x000000ffff3a7224 */ /* 0x000fe400078e0013 */
[----:B----4-:R-:W4:Y:S02]  /*16750*/  LDSM.16.MT88.4 R16, [R173+0x6000] ;  /* 0x00600000ad10783b */ /* 0x010f240000004200 */
[----:B------:R-:W-:Y:S02]  /*16760*/  LOP3.LUT R7, R2, R30, RZ, 0xc0, !PT ;  /* 0x0000001e02077212 */ /* 0x000fe400078ec0ff */
        /* <DEDUP_REMOVED lines=11> */
[----:B------:R-:W-:-:S04]  /*16820*/  @!P5 PRMT R144, R127, 0x5410, RZ ;  /* 0x000054107f90d816 */ /* 0x000fc800000000ff */
[----:B------:R-:W-:Y:S01]  /*16830*/  LOP3.LUT R5, R0, R34, RZ, 0xc0, !PT ;  /* 0x0000002200057212 */ /* 0x000fe200078ec0ff */
[----:B------:R-:W-:Y:S01]  /*16840*/  IMAD.MOV.U32 R114, RZ, RZ, R101 ;  /* 0x000000ffff727224 */ /* 0x000fe200078e0065 */
[----:B------:R-:W-:Y:S01]  /*16850*/  @!P2 PRMT R142, R252, 0x5410, RZ ;  /* 0x00005410fc8ea816 */ /* 0x000fe200000000ff */
[----:B------:R-:W-:Y:S01]  /*16860*/  IMAD.MOV.U32 R127, RZ, RZ, R31 ;  /* 0x000000ffff7f7224 */ /* 0x000fe200078e001f */
[----:B------:R1:W-:Y:S01]  /*16870*/  STG.E.U16 [R52.64+-0xf0], R46 ;  /* 0xffff102e34007986 */ /* 0x0003e2000c101522 */
[----:B------:R-:W-:Y:S02]  /*16880*/  IMAD.MOV.U32 R252, RZ, RZ, R65 ;  /* 0x000000fffffc7224 */ /* 0x000fe400078e0041 */
[----:B------:R-:W-:Y:S02]  /*16890*/  IMAD.MOV.U32 R32, RZ, RZ, R44 ;  /* 0x000000ffff207224 */ /* 0x000fe400078e002c */
[----:B------:R-:W-:Y:S02]  /*168a0*/  IMAD.MOV.U32 R60, RZ, RZ, R79 ;  /* 0x000000ffff3c7224 */ /* 0x000fe400078e004f */
[----:B------:R-:W-:-:S02]  /*168b0*/  IMAD.MOV.U32 R31, RZ, RZ, R78 ;  /* 0x000000ffff1f7224 */ /* 0x000fc400078e004e */
[----:B------:R-:W-:Y:S02]  /*168c0*/  IMAD.MOV.U32 R191, RZ, RZ, R77 ;  /* 0x000000ffffbf7224 */ /* 0x000fe400078e004d */
[----:B------:R-:W-:Y:S02]  /*168d0*/  IMAD.MOV.U32 R238, RZ, RZ, R76 ;  /* 0x000000ffffee7224 */ /* 0x000fe400078e004c */
[----:B------:R-:W-:Y:S01]  /*168e0*/  IMAD.MOV.U32 R239, RZ, RZ, R64 ;  /* 0x000000ffffef7224 */ /* 0x000fe200078e0040 */
[----:B----4-:R-:W-:Y:S01]  /*168f0*/  HMMA.16816.F32.BF16 R76, R8, R16, R136 ;  /* 0x00000010084c723c */ /* 0x010fe20000041888 */
[----:B------:R-:W-:Y:S02]  /*16900*/  IMAD.MOV.U32 R190, RZ, RZ, R73 ;  /* 0x000000ffffbe7224 */ /* 0x000fe400078e0049 */
[----:B------:R-:W-:Y:S02]  /*16910*/  IMAD.MOV.U32 R100, RZ, RZ, R74 ;  /* 0x000000ffff647224 */ /* 0x000fe400078e004a */
[----:B------:R-:W-:-:S02]  /*16920*/  IMAD.MOV.U32 R101, RZ, RZ, R72 ;  /* 0x000000ffff657224 */ /* 0x000fc400078e0048 */
[----:B------:R-:W-:Y:S01]  /*16930*/  IMAD.MOV.U32 R102, RZ, RZ, R45 ;  /* 0x000000ffff667224 */ /* 0x000fe200078e002d */
[----:B------:R-:W-:Y:S01]  /*16940*/  HMMA.16816.F32.BF16 R64, R4, R18, R104 ;  /* 0x000000120440723c */ /* 0x000fe20000041868 */
[----:B------:R-:W-:-:S07]  /*16950*/  IMAD.MOV.U32 R103, RZ, RZ, R75 ;  /* 0x000000ffff677224 */ /* 0x000fce00078e004b */
[----:B------:R-:W-:Y:S08]  /*16960*/  HMMA.16816.F32.BF16 R72, R4, R16, R36 ;  /* 0x000000100448723c */ /* 0x000ff00000041824 */
[----:B-1----:R-:W-:Y:S01]  /*16970*/  HMMA.16816.F32.BF16 R44, R8, R18, R132 ;  /* 0x00000012082c723c */ /* 0x002fe20000041884 */
[----:B---3--:R-:W1:Y:S01]  /*16980*/  LDSM.16.MT88.4 R16, [R176+0x6000] ;  /* 0x00600000b010783b */ /* 0x008e620000004200 */
[----:B------:R-:W-:-:S02]  /*16990*/  IMAD.MOV.U32 R152, RZ, RZ, R91 ;  /* 0x000000ffff987224 */ /* 0x000fc400078e005b */
[----:B------:R-:W-:Y:S01]  /*169a0*/  IMAD.MOV.U32 R115, RZ, RZ, R90 ;  /* 0x000000ffff737224 */ /* 0x000fe200078e005a */
[----:B------:R3:W-:Y:S01]  /*169b0*/  STG.E.U16 [R52.64+-0xee], R48 ;  /* 0xffff123034007986 */ /* 0x0007e2000c101522 */
        /* <DEDUP_REMOVED lines=9> */
[----:B---3--:R-:W-:Y:S01]  /*16a50*/  IMAD.MOV.U32 R48, RZ, RZ, R82 ;  /* 0x000000ffff307224 */ /* 0x008fe200078e0052 */
[-C--:B-1----:R-:W-:Y:S08]  /*16a60*/  HMMA.16816.F32.BF16 R104, R8, R16.reuse, R248 ;  /* 0x000000100868723c */ /* 0x082ff000000418f8 */
[C---:B------:R-:W-:Y:S08]  /*16a70*/  HMMA.16816.F32.BF16 R84, R4.reuse, R16, R96 ;  /* 0x000000100454723c */ /* 0x040ff00000041860 */
[-C--:B------:R-:W-:Y:S08]  /*16a80*/  HMMA.16816.F32.BF16 R80, R4, R18.reuse, R92 ;  /* 0x000000120450723c */ /* 0x080ff0000004185c */
[----:B------:R-:W-:Y:S01]  /*16a90*/  HMMA.16816.F32.BF16 R100, R8, R18, R100 ;  /* 0x000000120864723c */ /* 0x000fe20000041864 */
[----:B--2---:R-:W1:Y:S01]  /*16aa0*/  LDSM.16.MT88.4 R16, [R174+0x6000] ;  /* 0x00600000ae10783b */ /* 0x004e620000004200 */
        /* <DEDUP_REMOVED lines=19> */
[----:B-1----:R-:W-:Y:S01]  /*16be0*/  HMMA.16816.F32.BF16 R96, R8, R16, R136 ;  /* 0x000000100860723c */ /* 0x002fe20000041888 */
[----:B------:R-:W-:-:S06]  /*16bf0*/  IMAD.MOV.U32 R62, RZ, RZ, R184 ;  /* 0x000000ffff3e7224 */ /* 0x000fcc00078e00b8 */
[----:B------:R-:W-:Y:S02]  /*16c00*/  IMAD.MOV.U32 R136, RZ, RZ, R191 ;  /* 0x000000ffff887224 */ /* 0x000fe400078e00bf */
[----:B------:R-:W-:Y:S02]  /*16c10*/  IMAD.MOV.U32 R137, RZ, RZ, R238 ;  /* 0x000000ffff897224 */ /* 0x000fe400078e00ee */
[----:B------:R-:W-:Y:S02]  /*16c20*/  IMAD.MOV.U32 R138, RZ, RZ, R239 ;  /* 0x000000ffff8a7224 */ /* 0x000fe400078e00ef */
[----:B------:R-:W-:Y:S02]  /*16c30*/  IMAD.MOV.U32 R139, RZ, RZ, R60 ;  /* 0x000000ffff8b7224 */ /* 0x000fe400078e003c */
[----:B------:R-:W-:Y:S02]  /*16c40*/  IMAD.MOV.U32 R190, RZ, RZ, R154 ;  /* 0x000000ffffbe7224 */ /* 0x000fe400078e009a */
[----:B------:R-:W-:-:S02]  /*16c50*/  IMAD.MOV.U32 R191, RZ, RZ, R115 ;  /* 0x000000ffffbf7224 */ /* 0x000fc400078e0073 */
[----:B------:R-:W-:Y:S01]  /*16c60*/  IMAD.MOV.U32 R0, RZ, RZ, R57 ;  /* 0x000000ffff007224 */ /* 0x000fe200078e0039 */
[-C--:B------:R-:W-:Y:S01]  /*16c70*/  HMMA.16816.F32.BF16 R92, R8, R18.reuse, R136 ;  /* 0x00000012085c723c */ /* 0x080fe20000041888 */
[----:B------:R-:W-:Y:S02]  /*16c80*/  IMAD.MOV.U32 R2, RZ, RZ, R59 ;  /* 0x000000ffff027224 */ /* 0x000fe400078e003b */
[----:B------:R-:W-:Y:S02]  /*16c90*/  IMAD.MOV.U32 R30, RZ, RZ, R63 ;  /* 0x000000ffff1e7224 */ /* 0x000fe400078e003f */
[----:B------:R-:W-:Y:S02]  /*16ca0*/  IMAD.MOV.U32 R238, RZ, RZ, R56 ;  /* 0x000000ffffee7224 */ /* 0x000fe400078e0038 */
[----:B------:R-:W-:Y:S02]  /*16cb0*/  IMAD.MOV.U32 R239, RZ, RZ, R58 ;  /* 0x000000ffffef7224 */ /* 0x000fe400078e003a */
[----:B------:R-:W-:Y:S01]  /*16cc0*/  IMAD.MOV.U32 R154, RZ, RZ, R62 ;  /* 0x000000ffff9a7224 */ /* 0x000fe200078e003e */
[----:B------:R-:W-:Y:S01]  /*16cd0*/  HMMA.16816.F32.BF16 R56, R4, R18, R128 ;  /* 0x000000120438723c */ /* 0x000fe20000041880 */
[----:B------:R-:W-:-:S07]  /*16ce0*/  IMAD.MOV.U32 R115, RZ, RZ, R61 ;  /* 0x000000ffff737224 */ /* 0x000fce00078e003d */
[----:B------:R-:W-:Y:S01]  /*16cf0*/  HMMA.16816.F32.BF16 R60, R4, R16, R120 ;  /* 0x00000010043c723c */ /* 0x000fe20000041878 */
[----:B------:R-:W1:Y:S01]  /*16d00*/  LDSM.16.MT88.4 R16, [R175+0x6000] ;  /* 0x00600000af10783b */ /* 0x000e620000004200 */
[----:B------:R-:W-:Y:S02]  /*16d10*/  IMAD.MOV.U32 R152, RZ, RZ, R22 ;  /* 0x000000ffff987224 */ /* 0x000fe400078e0016 */
[----:B------:R-:W-:Y:S02]  /*16d20*/  IMAD.MOV.U32 R155, RZ, RZ, R186 ;  /* 0x000000ffff9b7224 */ /* 0x000fe400078e00ba */
[----:B------:R-:W-:Y:S01]  /*16d30*/  IMAD.MOV.U32 R22, RZ, RZ, R185 ;  /* 0x000000ffff167224 */ /* 0x000fe200078e00b9 */
[----:B------:R2:W5:Y:S01]  /*16d40*/  LDL.LU R186, [R1+0x190] ;  /* 0x0001900001ba7983 */ /* 0x0005620000300800 */
[----:B------:R-:W-:Y:S02]  /*16d50*/  IMAD.MOV.U32 R33, RZ, RZ, R48 ;  /* 0x000000ffff217224 */ /* 0x000fe400078e0030 */
[----:B------:R-:W-:Y:S01]  /*16d60*/  IMAD.MOV.U32 R3, RZ, RZ, R252 ;  /* 0x000000ffff037224 */ /* 0x000fe200078e00fc */
[----:B------:R2:W5:Y:S01]  /*16d70*/  LDL.LU R185, [R1+0x18c] ;  /* 0x00018c0001b97983 */ /* 0x0005620000300800 */
[----:B------:R-:W-:-:S02]  /*16d80*/  IMAD.MOV.U32 R252, RZ, RZ, R152 ;  /* 0x000000fffffc7224 */ /* 0x000fc400078e0098 */
[----:B------:R-:W-:Y:S01]  /*16d90*/  IMAD.MOV.U32 R48, RZ, RZ, R114 ;  /* 0x000000ffff307224 */ /* 0x000fe200078e0072 */
[----:B------:R2:W5:Y:S01]  /*16da0*/  LDL.LU R184, [R1+0x188] ;  /* 0x0001880001b87983 */ /* 0x0005620000300800 */
[----:B------:R-:W-:Y:S02]  /*16db0*/  IMAD.MOV.U32 R152, RZ, RZ, R183 ;  /* 0x000000ffff987224 */ /* 0x000fe400078e00b7 */
[----:B------:R-:W-:Y:S01]  /*16dc0*/  IMAD.MOV.U32 R114, RZ, RZ, R182 ;  /* 0x000000ffff727224 */ /* 0x000fe200078e00b6 */
[----:B------:R2:W5:Y:S01]  /*16dd0*/  LDL.LU R183, [R1+0x184] ;  /* 0x0001840001b77983 */ /* 0x0005620000300800 */
[----:B------:R-:W-:Y:S02]  /*16de0*/  IMAD.MOV.U32 R34, RZ, RZ, R50 ;  /* 0x000000ffff227224 */ /* 0x000fe400078e0032 */
[----:B------:R-:W-:Y:S01]  /*16df0*/  IMAD.MOV.U32 R35, RZ, RZ, R51 ;  /* 0x000000ffff237224 */ /* 0x000fe200078e0033 */
[----:B------:R2:W5:Y:S01]  /*16e00*/  LDL.LU R182, [R1+0x180] ;  /* 0x0001800001b67983 */ /* 0x0005620000300800 */
        /* <DEDUP_REMOVED lines=9> */
[----:B------:R-:W-:Y:S01]  /*16ea0*/  IMAD.MOV.U32 R115, RZ, RZ, R153 ;  /* 0x000000ffff737224 */ /* 0x000fe200078e0099 */
[----:B-1----:R-:W-:Y:S01]  /*16eb0*/  HMMA.16816.F32.BF16 R36, R4, R18, R244 ;  /* 0x000000120424723c */ /* 0x002fe200000418f4 */
[----:B------:R-:W-:Y:S02]  /*16ec0*/  IMAD.MOV.U32 R137, RZ, RZ, R48 ;  /* 0x000000ffff897224 */ /* 0x000fe400078e0030 */
[----:B------:R-:W-:Y:S02]  /*16ed0*/  IMAD.MOV.U32 R138, RZ, RZ, R50 ;  /* 0x000000ffff8a7224 */ /* 0x000fe400078e0032 */
[----:B------:R-:W-:-:S02]  /*16ee0*/  IMAD.MOV.U32 R190, RZ, RZ, R51 ;  /* 0x000000ffffbe7224 */ /* 0x000fc400078e0033 */
[----:B------:R-:W-:Y:S02]  /*16ef0*/  IMAD.MOV.U32 R153, RZ, RZ, R49 ;  /* 0x000000ffff997224 */ /* 0x000fe400078e0031 */
[----:B------:R-:W-:Y:S01]  /*16f00*/  HMMA.16816.F32.BF16 R48, R4, R16, R240 ;  /* 0x000000100430723c */ /* 0x000fe200000418f0 */
[----:B------:R-:W-:-:S06]  /*16f10*/  IMAD.MOV.U32 R246, RZ, RZ, R2 ;  /* 0x000000fffff67224 */ /* 0x000fcc00078e0002 */
[----:B------:R-:W-:Y:S01]  /*16f20*/  IMAD.MOV.U32 R242, RZ, RZ, R3 ;  /* 0x000000fffff27224 */ /* 0x000fe200078e0003 */
[----:B------:R-:W-:Y:S01]  /*16f30*/  HMMA.16816.F32.BF16 R88, R8, R16, R88 ;  /* 0x000000100858723c */ /* 0x000fe20000041858 */
[----:B------:R-:W-:-:S04]  /*16f40*/  IMAD.WIDE.U32 R2, R21, -0x2daee0ad, RZ ;  /* 0xd2511f5315027825 */ /* 0x000fc800078e00ff */
[----:B------:R-:W-:-:S03]  /*16f50*/  IMAD.MOV.U32 R250, RZ, RZ, R0 ;  /* 0x000000fffffa7224 */ /* 0x000fc600078e0000 */
[----:B------:R-:W-:Y:S01]  /*16f60*/  HMMA.16816.F32.BF16 R32, R8, R18, R32 ;  /* 0x000000120820723c */ /* 0x000fe20000041820 */
[----:B------:R-:W1:Y:S01]  /*16f70*/  LDSM.16.MT88.4 R8, [R173+0x6800] ;  /* 0x00680000ad08783b */ /* 0x000e620000004200 */
[----:B------:R-:W-:Y:S02]  /*16f80*/  LOP3.LUT R0, R3, UR14, R20, 0x96, !PT ;  /* 0x0000000e03007c12 */ /* 0x000fe4000f8e9614 */
[C---:B------:R-:W-:Y:S02]  /*16f90*/  LOP3.LUT R3, R2.reuse, 0xffff, RZ, 0xc0, !PT ;  /* 0x0000ffff02037812 */ /* 0x040fe400078ec0ff */
[----:B------:R-:W-:Y:S02]  /*16fa0*/  LOP3.LUT R4, R2, 0xff, RZ, 0xc0, !PT ;  /* 0x000000ff02047812 */ /* 0x000fe400078ec0ff */
[----:B------:R-:W-:Y:S02]  /*16fb0*/  SHF.R.U32.HI R5, RZ, 0x8, R3 ;  /* 0x00000008ff057819 */ /* 0x000fe40000011603 */
[----:B------:R-:W-:-:S02]  /*16fc0*/  SHF.R.U32.HI R3, RZ, 0x10, R2 ;  /* 0x00000010ff037819 */ /* 0x000fc40000011602 */
[----:B------:R-:W-:Y:S02]  /*16fd0*/  PRMT R16, R4, 0x5410, R5 ;  /* 0x0000541004107816 */ /* 0x000fe40000000005 */
[----:B------:R-:W-:Y:S02]  /*16fe0*/  SHF.R.U32.HI R4, RZ, 0x10, R0 ;  /* 0x00000010ff047819 */ /* 0x000fe40000011600 */
[----:B------:R-:W-:Y:S02]  /*16ff0*/  SHF.R.U32.HI R7, RZ, 0x18, R2 ;  /* 0x00000018ff077819 */ /* 0x000fe40000011602 */
[----:B------:R-:W-:Y:S02]  /*17000*/  LOP3.LUT R5, R3, 0xff, RZ, 0xc0, !PT ;  /* 0x000000ff03057812 */ /* 0x000fe400078ec0ff */
[C---:B------:R-:W-:Y:S02]  /*17010*/  LOP3.LUT R2, R0.reuse, 0xffff, RZ, 0xc0, !PT ;  /* 0x0000ffff00027812 */ /* 0x040fe400078ec0ff */
[----:B------:R-:W-:-:S02]  /*17020*/  LOP3.LUT R6, R0, 0xff, RZ, 0xc0, !PT ;  /* 0x000000ff00067812 */ /* 0x000fc400078ec0ff */
[----:B------:R-:W-:Y:S02]  /*17030*/  SHF.R.U32.HI R3, RZ, 0x18, R0 ;  /* 0x00000018ff037819 */ /* 0x000fe40000011600 */
[----:B------:R-:W-:Y:S02]  /*17040*/  LOP3.LUT R0, R4, 0xff, RZ, 0xc0, !PT ;  /* 0x000000ff04007812 */ /* 0x000fe400078ec0ff */
[----:B------:R-:W-:Y:S02]  /*17050*/  SHF.R.U32.HI R2, RZ, 0x8, R2 ;  /* 0x00000008ff027819 */ /* 0x000fe40000011602 */
[----:B------:R-:W-:Y:S01]  /*17060*/  PRMT R3, R0, 0x5410, R3 ;  /* 0x0000541000037816 */ /* 0x000fe20000000003 */
[--C-:B------:R-:W-:Y:S01]  /*17070*/  HSET2.LE.AND R0, R16, R233.reuse, PT ;  /* 0x000000e910007233 */ /* 0x100fe20003803000 */
[----:B------:R-:W-:Y:S01]  /*17080*/  PRMT R5, R5, 0x5410, R7 ;  /* 0x0000541005057816 */ /* 0x000fe20000000007 */
[----:B------:R-:W-:Y:S01]  /*17090*/  IMAD.MOV.U32 R22, RZ, RZ, R180 ;  /* 0x000000ffff167224 */ /* 0x000fe200078e00b4 */
[----:B------:R-:W-:Y:S01]  /*170a0*/  PRMT R2, R6, 0x5410, R2 ;  /* 0x0000541006027816 */ /* 0x000fe20000000002 */
[--C-:B------:R-:W-:Y:S01]  /*170b0*/  HSET2.LE.AND R3, R3, R233.reuse, PT ;  /* 0x000000e903037233 */ /* 0x100fe20003803000 */
[----:B------:R-:W-:Y:S01]  /*170c0*/  LOP3.LUT R6, R0, R108, RZ, 0xc0, !PT ;  /* 0x0000006c00067212 */ /* 0x000fe200078ec0ff */
[--C-:B------:R-:W-:Y:S01]  /*170d0*/  HSET2.LE.AND R0, R5, R233.reuse, PT ;  /* 0x000000e905007233 */ /* 0x100fe20003803000 */
[----:B------:R-:W-:Y:S01]  /*170e0*/  IMAD.MOV.U32 R155, RZ, RZ, R181 ;  /* 0x000000ffff9b7224 */ /* 0x000fe200078e00b5 */
[----:B------:R-:W-:Y:S01]  /*170f0*/  HSET2.LE.AND R2, R2, R233, PT ;  /* 0x000000e902027233 */ /* 0x000fe20003803000 */
[----:B------:R2:W5:Y:S01]  /*17100*/  LDL.LU R181, [R1+0x17c] ;  /* 0x00017c0001b57983 */ /* 0x0005620000300800 */
[----:B------:R-:W-:-:S02]  /*17110*/  IMAD.MOV.U32 R132, RZ, RZ, R30 ;  /* 0x000000ffff847224 */ /* 0x000fc400078e001e */
[----:B------:R-:W-:Y:S01]  /*17120*/  IMAD.MOV.U32 R30, RZ, RZ, R22 ;  /* 0x000000ffff1e7224 */ /* 0x000fe200078e0016 */
[----:B------:R2:W5:Y:S01]  /*17130*/  LDL.LU R180, [R1+0x178] ;  /* 0x0001780001b47983 */ /* 0x0005620000300800 */
[----:B------:R-:W-:Y:S01]  /*17140*/  IMAD.MOV.U32 R152, RZ, RZ, R179 ;  /* 0x000000ffff987224 */ /* 0x000fe200078e00b3 */
[----:B------:R-:W-:Y:S01]  /*17150*/  LOP3.LUT R7, R0, R23, RZ, 0xc0, !PT ;  /* 0x0000001700077212 */ /* 0x000fe200078ec0ff */
        /* <DEDUP_REMOVED lines=10> */
[----:B------:R-:W-:-:S03]  /*17200*/  IMAD.MOV.U32 R243, RZ, RZ, R30 ;  /* 0x000000fffff37224 */ /* 0x000fc600078e001e */
[----:B------:R2:W5:Y:S01]  /*17210*/  LDL.LU R172, [R1+0x168] ;  /* 0x0001680001ac7983 */ /* 0x0005620000300800 */
[----:B------:R-:W-:Y:S01]  /*17220*/  IMAD.MOV.U32 R247, RZ, RZ, R136 ;  /* 0x000000fffff77224 */ /* 0x000fe200078e0088 */
[-C--:B-1----:R-:W-:Y:S01]  /*17230*/  HMMA.16816.F32.BF16 R72, R4, R8.reuse, R72 ;  /* 0x000000080448723c */ /* 0x082fe20000041848 */
[----:B------:R-:W-:Y:S01]  /*17240*/  IMAD.MOV.U32 R249, RZ, RZ, R137 ;  /* 0x000000fffff97224 */ /* 0x000fe200078e0089 */
[----:B------:R-:W1:Y:S01]  /*17250*/  LDSM.16.MT88.4 R16, [R174+0x6800] ;  /* 0x00680000ae10783b */ /* 0x000e620000004200 */
[----:B------:R-:W-:Y:S02]  /*17260*/  IMAD.MOV.U32 R248, RZ, RZ, R138 ;  /* 0x000000fffff87224 */ /* 0x000fe400078e008a */
[----:B------:R-:W-:Y:S02]  /*17270*/  IMAD.MOV.U32 R251, RZ, RZ, R139 ;  /* 0x000000fffffb7224 */ /* 0x000fe400078e008b */
[----:B------:R-:W-:Y:S01]  /*17280*/  IMAD.MOV.U32 R244, RZ, RZ, R115 ;  /* 0x000000fffff47224 */ /* 0x000fe200078e0073 */
[----:B------:R-:W-:Y:S01]  /*17290*/  HMMA.16816.F32.BF16 R136, R12, R8, R76 ;  /* 0x000000080c88723c */ /* 0x000fe2000004184c */
[----:B------:R-:W-:-:S02]  /*172a0*/  IMAD.MOV.U32 R240, RZ, RZ, R114 ;  /* 0x000000fffff07224 */ /* 0x000fc400078e0072 */
[----:B------:R-:W-:-:S05]  /*172b0*/  IMAD.MOV.U32 R30, RZ, RZ, R113 ;  /* 0x000000ffff1e7224 */ /* 0x000fca00078e0071 */
[-C--:B------:R-:W-:Y:S01]  /*172c0*/  HMMA.16816.F32.BF16 R64, R4, R10.reuse, R64 ;  /* 0x0000000a0440723c */ /* 0x080fe20000041840 */
[----:B------:R-:W-:Y:S02]  /*172d0*/  IMAD.MOV.U32 R0, RZ, RZ, R22 ;  /* 0x000000ffff007224 */ /* 0x000fe400078e0016 */
[----:B------:R-:W3:Y:S05]  /*172e0*/  LDSM.16.MT88.4 R20, [R176+0x6800] ;  /* 0x00680000b014783b */ /* 0x000eea0000004200 */
[----:B------:R-:W-:Y:S01]  /*172f0*/  HMMA.16816.F32.BF16 R112, R12, R10, R44 ;  /* 0x0000000a0c70723c */ /* 0x000fe2000004182c */
[----:B------:R-:W4:Y:S01]  /*17300*/  LDSM.16.MT88.4 R8, [R175+0x6800] ;  /* 0x00680000af08783b */ /* 0x000f220000004200 */
[----:B------:R-:W-:-:S02]  /*17310*/  IMAD.MOV.U32 R2, RZ, RZ, R153 ;  /* 0x000000ffff027224 */ /* 0x000fc400078e0099 */
[----:B------:R-:W-:Y:S02]  /*17320*/  IMAD.MOV.U32 R245, RZ, RZ, R154 ;  /* 0x000000fffff57224 */ /* 0x000fe400078e009a */
[----:B------:R-:W-:Y:S02]  /*17330*/  IMAD.MOV.U32 R241, RZ, RZ, R152 ;  /* 0x000000fffff17224 */ /* 0x000fe400078e0098 */
[----:B------:R-:W-:Y:S01]  /*17340*/  IMAD.MOV.U32 R108, RZ, RZ, R155 ;  /* 0x000000ffff6c7224 */ /* 0x000fe200078e009b */
[C---:B-1----:R-:W-:Y:S08]  /*17350*/  HMMA.16816.F32.BF16 R60, R4.reuse, R16, R60 ;  /* 0x00000010043c723c */ /* 0x042ff0000004183c */
[C---:B------:R-:W-:Y:S08]  /*17360*/  HMMA.16816.F32.BF16 R56, R4.reuse, R18, R56 ;  /* 0x000000120438723c */ /* 0x040ff00000041838 */
[----:B---3--:R-:W-:Y:S08]  /*17370*/  HMMA.16816.F32.BF16 R84, R4, R20, R84 ;  /* 0x000000140454723c */ /* 0x008ff00000041854 */
[----:B----4-:R-:W-:Y:S07]  /*17380*/  HMMA.16816.F32.BF16 R152, R12, R10, R32 ;  /* 0x0000000a0c98723c */ /* 0x010fee0000041820 */
[----:B------:R-:W-:Y:S01]  /*17390*/  IMAD.MOV.U32 R35, RZ, RZ, R2 ;  /* 0x000000ffff237224 */ /* 0x000fe200078e0002 */
[----:B------:R-:W-:Y:S01]  /*173a0*/  LOP3.LUT R2, R25, UR16, R110, 0x96, !PT ;  /* 0x0000001019027c12 */ /* 0x000fe2000f8e966e */
[----:B------:R-:W-:Y:S04]  /*173b0*/  HMMA.16816.F32.BF16 R80, R4, R22, R80 ;  /* 0x000000160450723c */ /* 0x000fe80000041850 */
[----:B------:R-:W-:-:S04]  /*173c0*/  IMAD.WIDE.U32 R2, R2, -0x2daee0ad, RZ ;  /* 0xd2511f5302027825 */ /* 0x000fc800078e00ff */
[----:B------:R-:W-:Y:S01]  /*173d0*/  HMMA.16816.F32.BF16 R48, R4, R8, R48 ;  /* 0x000000080430723c */ /* 0x000fe20000041830 */
[----:B------:R-:W-:-:S07]  /*173e0*/  IMAD.MOV.U32 R34, RZ, RZ, R0 ;  /* 0x000000ffff227224 */ /* 0x000fce00078e0000 */
[----:B------:R-:W-:Y:S07]  /*173f0*/  HMMA.16816.F32.BF16 R36, R4, R10, R36 ;  /* 0x0000000a0424723c */ /* 0x000fee0000041824 */
[----:B------:R-:W-:Y:S01]  /*17400*/  IMAD.WIDE.U32 R6, R27, -0x2daee0ad, RZ ;  /* 0xd2511f531b067825 */ /* 0x000fe200078e00ff */
[----:B------:R-:W-:Y:S04]  /*17410*/  HMMA.16816.F32.BF16 R100, R12, R22, R100 ;  /* 0x000000160c64723c */ /* 0x000fe80000041864 */
[----:B------:R-:W-:-:S02]  /*17420*/  LOP3.LUT R4, R7, UR15, R26, 0x96, !PT ;  /* 0x0000000f07047c12 */ /* 0x000fc4000f8e961a */
[----:B------:R-:W-:-:S03]  /*17430*/  LOP3.LUT R0, R3, UR11, R6, 0x96, !PT ;  /* 0x0000000b03007c12 */ /* 0x000fc6000f8e9606 */
[----:B------:R-:W-:-:S04]  /*17440*/  IMAD.WIDE.U32 R4, R4, -0x326172a9, RZ ;  /* 0xcd9e8d5704047825 */ /* 0x000fc800078e00ff */
[----:B------:R-:W-:Y:S01]  /*17450*/  IMAD.WIDE.U32 R22, R0, -0x326172a9, RZ ;  /* 0xcd9e8d5700167825 */ /* 0x000fe200078e00ff */
[----:B------:R-:W-:Y:S01]  /*17460*/  LOP3.LUT R0, R5, UR12, R24, 0x96, !PT ;  /* 0x0000000c05007c12 */ /* 0x000fe2000f8e9618 */
[----:B------:R-:W-:Y:S01]  /*17470*/  HMMA.16816.F32.BF16 R128, R12, R20, R104 ;  /* 0x000000140c80723c */ /* 0x000fe20000041868 */
[----:B------:R-:W-:Y:S02]  /*17480*/  LDSM.16.MT88.4 R24, [R175+0x7000] ;  /* 0x00700000af18783b */ /* 0x000fe40000004200 */
[----:B------:R-:W-:Y:S01]  /*17490*/  LOP3.LUT R3, R23, UR10, R4, 0x96, !PT ;  /* 0x0000000a17037c12 */ /* 0x000fe2000f8e9604 */
[----:B------:R-:W-:-:S04]  /*174a0*/  IMAD.WIDE.U32 R4, R0, -0x2daee0ad, RZ ;  /* 0xd2511f5300047825 */ /* 0x000fc800078e00ff */
[----:B------:R-:W-:-:S05]  /*174b0*/  IMAD.WIDE.U32 R20, R3, -0x2daee0ad, RZ ;  /* 0xd2511f5303147825 */ /* 0x000fca00078e00ff */
[----:B------:R-:W-:Y:S02]  /*174c0*/  LOP3.LUT R3, R21, UR6, R4, 0x96, !PT ;  /* 0x0000000615037c12 */ /* 0x000fe4000f8e9604 */
[----:B------:R-:W-:-:S03]  /*174d0*/  LOP3.LUT R4, R5, UR9, R2, 0x96, !PT ;  /* 0x0000000905047c12 */ /* 0x000fc6000f8e9602 */
[----:B------:R-:W-:-:S04]  /*174e0*/  IMAD.WIDE.U32 R2, R3, -0x326172a9, RZ ;  /* 0xcd9e8d5703027825 */ /* 0x000fc800078e00ff */
[----:B------:R-:W-:Y:S01]  /*174f0*/  IMAD.MOV.U32 R33, RZ, RZ, R108 ;  /* 0x000000ffff217224 */ /* 0x000fe200078e006c */
[----:B------:R-:W-:Y:S01]  /*17500*/  LOP3.LUT R0, R2, 0xffff, RZ, 0xc0, !PT ;  /* 0x0000ffff02007812 */ /* 0x000fe200078ec0ff */
[----:B------:R-:W-:Y:S02]  /*17510*/  IMAD.MOV.U32 R32, RZ, RZ, R30 ;  /* 0x000000ffff207224 */ /* 0x000fe400078e001e */
[----:B------:R-:W-:Y:S02]  /*17520*/  IMAD.MOV.U32 R108, RZ, RZ, R31 ;  /* 0x000000ffff6c7224 */ /* 0x000fe400078e001f */
[----:B------:R-:W-:Y:S01]  /*17530*/  IMAD.WIDE.U32 R30, R4, -0x326172a9, RZ ;  /* 0xcd9e8d57041e7825 */ /* 0x000fe200078e00ff */
[----:B------:R-:W-:Y:S02]  /*17540*/  SHF.R.U32.HI R5, RZ, 0x8, R0 ;  /* 0x00000008ff057819 */ /* 0x000fe40000011600 */
[----:B------:R-:W-:Y:S02]  /*17550*/  LOP3.LUT R4, R2, 0xff, RZ, 0xc0, !PT ;  /* 0x000000ff02047812 */ /* 0x000fe400078ec0ff */
[----:B------:R-:W-:-:S02]  /*17560*/  LOP3.LUT R0, R3, UR13, R30, 0x96, !PT ;  /* 0x0000000d03007c12 */ /* 0x000fc4000f8e961e */
[--C-:B------:R-:W-:Y:S01]  /*17570*/  SHF.R.U32.HI R3, RZ, 0x10, R2.reuse ;  /* 0x00000010ff037819 */ /* 0x100fe20000011602 */
[----:B------:R-:W-:Y:S01]  /*17580*/  HMMA.16816.F32.BF16 R88, R12, R8, R88 ;  /* 0x000000080c58723c */ /* 0x000fe20000041858 */
[----:B------:R-:W-:Y:S02]  /*17590*/  SHF.R.U32.HI R7, RZ, 0x18, R2 ;  /* 0x00000018ff077819 */ /* 0x000fe40000011602 */
[----:B------:R-:W-:-:S04]  /*175a0*/  LOP3.LUT R3, R3, 0xff, RZ, 0xc0, !PT ;  /* 0x000000ff03037812 */ /* 0x000fc800078ec0ff */
[----:B------:R-:W-:Y:S01]  /*175b0*/  PRMT R8, R4, 0x5410, R5 ;  /* 0x0000541004087816 */ /* 0x000fe20000000005 */
[----:B------:R-:W-:Y:S01]  /*175c0*/  HMMA.16816.F32.BF16 R120, R12, R16, R96 ;  /* 0x000000100c78723c */ /* 0x000fe20000041860 */
[----:B------:R-:W-:-:S03]  /*175d0*/  PRMT R7, R3, 0x5410, R7 ;  /* 0x0000541003077816 */ /* 0x000fc60000000007 */
[----:B------:R-:W-:Y:S02]  /*175e0*/  HSET2.LE.AND R3, R8, R233, PT ;  /* 0x000000e908037233 */ /* 0x000fe40003803000 */
[----:B------:R-:W1:Y:S02]  /*175f0*/  LDSM.16.MT88.4 R8, [R173+0x7000] ;  /* 0x00700000ad08783b */ /* 0x000e640000004200 */
[----:B------:R-:W-:Y:S02]  /*17600*/  HMMA.16816.F32.BF16 R76, R12, R18, R92 ;  /* 0x000000120c4c723c */ /* 0x000fe4000004185c */
[----:B------:R-:W3:Y:S04]  /*17610*/  LDSM.16.MT88.4 R12, [R176+0x7000] ;  /* 0x00700000b00c783b */ /* 0x000ee80000004200 */
[----:B------:R-:W4:Y:S01]  /*17620*/  LDSM.16.MT88.4 R16, [R174+0x7000] ;  /* 0x00700000ae10783b */ /* 0x000f220000004200 */
[----:B------:R-:W-:-:S02]  /*17630*/  LOP3.LUT R2, R0, 0xffff, RZ, 0xc0, !PT ;  /* 0x0000ffff00027812 */ /* 0x000fc400078ec0ff */
[----:B------:R-:W-:Y:S02]  /*17640*/  LOP3.LUT R6, R0, 0xff, RZ, 0xc0, !PT ;  /* 0x000000ff00067812 */ /* 0x000fe400078ec0ff */
[--C-:B------:R-:W-:Y:S02]  /*17650*/  SHF.R.U32.HI R4, RZ, 0x10, R0.reuse ;  /* 0x00000010ff047819 */ /* 0x100fe40000011600 */
[----:B------:R-:W-:Y:S02]  /*17660*/  SHF.R.U32.HI R5, RZ, 0x18, R0 ;  /* 0x00000018ff057819 */ /* 0x000fe40000011600 */
[----:B------:R-:W-:Y:S02]  /*17670*/  SHF.R.U32.HI R0, RZ, 0x8, R2 ;  /* 0x00000008ff007819 */ /* 0x000fe40000011602 */
[----:B------:R-:W-:Y:S02]  /*17680*/  LOP3.LUT R2, R4, 0xff, RZ, 0xc0, !PT ;  /* 0x000000ff04027812 */ /* 0x000fe400078ec0ff */
[----:B------:R-:W-:-:S02]  /*17690*/  PRMT R0, R6, 0x5410, R0 ;  /* 0x0000541006007816 */ /* 0x000fc40000000000 */
[----:B------:R-:W-:-:S03]  /*176a0*/  PRMT R2, R2, 0x5410, R5 ;  /* 0x0000541002027816 */ /* 0x000fc60000000005 */
[--C-:B------:R-:W-:Y:S02]  /*176b0*/  HSET2.LE.AND R0, R0, R233.reuse, PT ;  /* 0x000000e900007233 */ /* 0x100fe40003803000 */
[----:B------:R-:W-:-:S03]  /*176c0*/  HSET2.LE.AND R2, R2, R233, PT ;  /* 0x000000e902027233 */ /* 0x000fc60003803000 */
[----:B------:R-:W-:Y:S01]  /*176d0*/  LOP3.LUT R4, R0, R125, RZ, 0xc0, !PT ;  /* 0x0000007d00047212 */ /* 0x000fe200078ec0ff */
[----:B------:R-:W-:Y:S01]  /*176e0*/  HSET2.LE.AND R0, R7, R233, PT ;  /* 0x000000e907007233 */ /* 0x000fe20003803000 */
[----:B------:R-:W-:Y:S02]  /*176f0*/  LOP3.LUT R5, R2, R119, RZ, 0xc0, !PT ;  /* 0x0000007702057212 */ /* 0x000fe400078ec0ff */
[----:B------:R-:W-:Y:S02]  /*17700*/  LOP3.LUT R6, R3, R124, RZ, 0xc0, !PT ;  /* 0x0000007c03067212 */ /* 0x000fe400078ec0ff */
[----:B------:R-:W-:Y:S02]  /*17710*/  LOP3.LUT R7, R0, R126, RZ, 0xc0, !PT ;  /* 0x0000007e00077212 */ /* 0x000fe400078ec0ff */
[----:B------:R-:W-:Y:S01]  /*17720*/  LOP3.LUT R0, R117, 0xff, RZ, 0xc0, !PT ;  /* 0x000000ff75007812 */ /* 0x000fe200078ec0ff */
[----:B------:R-:W-:Y:S01]  /*17730*/  IMAD.MOV.U32 R125, RZ, RZ, R108 ;  /* 0x000000ffff7d7224 */ /* 0x000fe200078e006c */
[----:B------:R-:W-:-:S03]  /*17740*/  SHF.R.U32.HI R2, RZ, 0x8, R55 ;  /* 0x00000008ff027819 */ /* 0x000fc60000011637 */
[C---:B-1----:R-:W-:Y:S08]  /*17750*/  HMMA.16816.F32.BF16 R108, R4.reuse, R8, R72 ;  /* 0x00000008046c723c */ /* 0x042ff00000041848 */
[C---:B------:R-:W-:Y:S08]  /*17760*/  HMMA.16816.F32.BF16 R104, R4.reuse, R10, R64 ;  /* 0x0000000a0468723c */ /* 0x040ff00000041840 */
[C---:B---3--:R-:W-:Y:S08]  /*17770*/  HMMA.16816.F32.BF16 R96, R4.reuse, R12, R84 ;  /* 0x0000000c0460723c */ /* 0x048ff00000041854 */
[C---:B------:R-:W-:Y:S08]  /*17780*/  HMMA.16816.F32.BF16 R92, R4.reuse, R14, R80 ;  /* 0x0000000e045c723c */ /* 0x040ff00000041850 */
[C---:B----4-:R-:W-:Y:S08]  /*17790*/  HMMA.16816.F32.BF16 R60, R4.reuse, R16, R60 ;  /* 0x00000010043c723c */ /* 0x050ff0000004183c */
[C---:B------:R-:W-:Y:S08]  /*177a0*/  HMMA.16816.F32.BF16 R56, R4.reuse, R18, R56 ;  /* 0x000000120438723c */ /* 0x040ff00000041838 */
[C---:B------:R-:W-:Y:S08]  /*177b0*/  HMMA.16816.F32.BF16 R48, R4.reuse, R24, R48 ;  /* 0x000000180430723c */ /* 0x040ff00000041830 */
[----:B------:R-:W-:Y:S07]  /*177c0*/  HMMA.16816.F32.BF16 R44, R4, R26, R36 ;  /* 0x0000001a042c723c */ /* 0x000fee0000041824 */
[----:B------:R-:W-:-:S02]  /*177d0*/  PRMT R7, R0, 0x5410, R116 ;  /* 0x0000541000077816 */ /* 0x000fc40000000074 */
[----:B------:R-:W-:Y:S02]  /*177e0*/  LOP3.LUT R0, R40, 0xffff, RZ, 0xc0, !PT ;  /* 0x0000ffff28007812 */ /* 0x000fe400078ec0ff */
[----:B------:R-:W-:Y:S02]  /*177f0*/  PRMT R6, R118, 0x5410, R2 ;  /* 0x0000541076067816 */ /* 0x000fe40000000002 */
[----:B------:R-:W-:Y:S02]  /*17800*/  SHF.R.U32.HI R2, RZ, 0x8, R0 ;  /* 0x00000008ff027819 */ /* 0x000fe40000011600 */
[----:B------:R-:W-:-:S04]  /*17810*/  LOP3.LUT R0, R40, 0xff, RZ, 0xc0, !PT ;  /* 0x000000ff28007812 */ /* 0x000fc800078ec0ff */
[----:B------:R-:W-:Y:S02]  /*17820*/  PRMT R3, R0, 0x5410, R2 ;  /* 0x0000541000037816 */ /* 0x000fe40000000002 */
[--C-:B------:R-:W-:Y:S02]  /*17830*/  SHF.R.U32.HI R0, RZ, 0x10, R40.reuse ;  /* 0x00000010ff007819 */ /* 0x100fe40000011628 */
[----:B------:R-:W-:Y:S02]  /*17840*/  SHF.R.U32.HI R2, RZ, 0x18, R40 ;  /* 0x00000018ff027819 */ /* 0x000fe40000011628 */
[----:B------:R-:W-:-:S04]  /*17850*/  LOP3.LUT R0, R0, 0xff, RZ, 0xc0, !PT ;  /* 0x000000ff00007812 */ /* 0x000fc800078ec0ff */
[----:B------:R-:W-:Y:S01]  /*17860*/  PRMT R2, R0, 0x5410, R2 ;  /* 0x0000541000027816 */ /* 0x000fe20000000002 */
[----:B------:R-:W-:-:S05]  /*17870*/  HSET2.LE.AND R0, R3, R233, PT ;  /* 0x000000e903007233 */ /* 0x000fca0003803000 */
[----:B------:R-:W-:Y:S01]  /*17880*/  LOP3.LUT R4, R0, R125, RZ, 0xc0, !PT ;  /* 0x0000007d00047212 */ /* 0x000fe200078ec0ff */
[----:B------:R-:W-:-:S05]  /*17890*/  HSET2.LE.AND R0, R2, R233, PT ;  /* 0x000000e902007233 */ /* 0x000fca0003803000 */
[----:B------:R-:W-:Y:S01]  /*178a0*/  LOP3.LUT R5, R0, R32, RZ, 0xc0, !PT ;  /* 0x0000002000057212 */ /* 0x000fe200078ec0ff */
[----:B------:R-:W-:Y:S01]  /*178b0*/  HSET2.LE.AND R0, R6, R233, PT ;  /* 0x000000e906007233 */ /* 0x000fe20003803000 */
[----:B------:R-:W-:-:S04]  /*178c0*/  LOP3.LUT R2, R31, UR8, R22, 0x96, !PT ;  /* 0x000000081f027c12 */ /* 0x000fc8000f8e9616 */
[----:B------:R-:W-:Y:S01]  /*178d0*/  LOP3.LUT R6, R0, R33, RZ, 0xc0, !PT ;  /* 0x0000002100067212 */ /* 0x000fe200078ec0ff */
[----:B------:R-:W-:Y:S01]  /*178e0*/  HSET2.LE.AND R0, R7, R233, PT ;  /* 0x000000e907007233 */ /* 0x000fe20003803000 */
[----:B------:R-:W-:-:S04]  /*178f0*/  IMAD.WIDE.U32 R2, R2, -0x2daee0ad, RZ ;  /* 0xd2511f5302027825 */ /* 0x000fc800078e00ff */
[----:B------:R-:W-:Y:S02]  /*17900*/  LOP3.LUT R7, R0, R34, RZ, 0xc0, !PT ;  /* 0x0000002200077212 */ /* 0x000fe400078ec0ff */
[----:B------:R-:W-:Y:S02]  /*17910*/  LOP3.LUT R0, R3, UR14, R20, 0x96, !PT ;  /* 0x0000000e03007c12 */ /* 0x000fe4000f8e9614 */
[----:B------:R-:W-:-:S03]  /*17920*/  LOP3.LUT R3, R2, 0xffff, RZ, 0xc0, !PT ;  /* 0x0000ffff02037812 */ /* 0x000fc600078ec0ff */
[C---:B------:R-:W-:Y:S07]  /*17930*/  HMMA.16816.F32.BF16 R136, R4.reuse, R8, R136 ;  /* 0x000000080488723c */ /* 0x040fee0000041888 */
[----:B------:R-:W-:Y:S01]  /*17940*/  LOP3.LUT R9, R2, 0xff, RZ, 0xc0, !PT ;  /* 0x000000ff02097812 */ /* 0x000fe200078ec0ff */
[----:B------:R-:W-:Y:S01]  /*17950*/  HMMA.16816.F32.BF16 R36, R4, R10, R112 ;  /* 0x0000000a0424723c */ /* 0x000fe20000041870 */
[----:B------:R-:W-:-:S06]  /*17960*/  SHF.R.U32.HI R8, RZ, 0x8, R3 ;  /* 0x00000008ff087819 */ /* 0x000fcc0000011603 */
[--C-:B------:R-:W-:Y:S01]  /*17970*/  SHF.R.U32.HI R11, RZ, 0x10, R2.reuse ;  /* 0x00000010ff0b7819 */ /* 0x100fe20000011602 */
[----:B------:R-:W-:Y:S07]  /*17980*/  HMMA.16816.F32.BF16 R128, R4, R12, R128 ;  /* 0x0000000c0480723c */ /* 0x000fee0000041880 */
[----:B------:R-:W-:Y:S02]  /*17990*/  SHF.R.U32.HI R12, RZ, 0x18, R2 ;  /* 0x00000018ff0c7819 */ /* 0x000fe40000011602 */
[----:B------:R-:W-:-:S04]  /*179a0*/  LOP3.LUT R2, R0, 0xffff, RZ, 0xc0, !PT ;  /* 0x0000ffff00027812 */ /* 0x000fc800078ec0ff */
[----:B------:R-:W-:Y:S02]  /*179b0*/  SHF.R.U32.HI R3, RZ, 0x8, R2 ;  /* 0x00000008ff037819 */ /* 0x000fe40000011602 */
[----:B------:R-:W-:-:S04]  /*179c0*/  LOP3.LUT R2, R0, 0xff, RZ, 0xc0, !PT ;  /* 0x000000ff00027812 */ /* 0x000fc800078ec0ff */
[----:B------:R-:W-:Y:S02]  /*179d0*/  PRMT R3, R2, 0x5410, R3 ;  /* 0x0000541002037816 */ /* 0x000fe40000000003 */
[----:B------:R-:W-:Y:S02]  /*179e0*/  SHF.R.U32.HI R2, RZ, 0x10, R0 ;  /* 0x00000010ff027819 */ /* 0x000fe40000011600 */
[----:B------:R-:W-:Y:S02]  /*179f0*/  PRMT R10, R9, 0x5410, R8 ;  /* 0x00005410090a7816 */ /* 0x000fe40000000008 */
[----:B------:R-:W-:Y:S02]  /*17a00*/  SHF.R.U32.HI R8, RZ, 0x18, R0 ;  /* 0x00000018ff087819 */ /* 0x000fe40000011600 */
[----:B------:R-:W-:Y:S01]  /*17a10*/  LOP3.LUT R2, R2, 0xff, RZ, 0xc0, !PT ;  /* 0x000000ff02027812 */ /* 0x000fe200078ec0ff */
[----:B------:R-:W-:Y:S01]  /*17a20*/  IMAD.MOV.U32 R119, RZ, RZ, R134 ;  /* 0x000000ffff777224 */ /* 0x000fe200078e0086 */
[----:B------:R-:W-:-:S02]  /*17a30*/  HSET2.LE.AND R0, R3, R233, PT ;  /* 0x000000e903007233 */ /* 0x000fc40003803000 */
[----:B------:R-:W-:Y:S01]  /*17a40*/  PRMT R2, R2, 0x5410, R8 ;  /* 0x0000541002027816 */ /* 0x000fe20000000008 */
[C---:B------:R-:W-:Y:S01]  /*17a50*/  HMMA.16816.F32.BF16 R120, R4.reuse, R16, R120 ;  /* 0x000000100478723c */ /* 0x040fe20000041878 */
[----:B------:R-:W-:Y:S01]  /*17a60*/  LOP3.LUT R9, R11, 0xff, RZ, 0xc0, !PT ;  /* 0x000000ff0b097812 */ /* 0x000fe200078ec0ff */
[----:B------:R-:W-:Y:S02]  /*17a70*/  IMAD.MOV.U32 R67, RZ, RZ, R127 ;  /* 0x000000ffff437224 */ /* 0x000fe400078e007f */
[----:B------:R-:W-:Y:S01]  /*17a80*/  IMAD.MOV.U32 R72, RZ, RZ, R35 ;  /* 0x000000ffff487224 */ /* 0x000fe200078e0023 */
[----:B------:R-:W-:Y:S01]  /*17a90*/  PRMT R3, R9, 0x5410, R12 ;  /* 0x0000541009037816 */ /* 0x000fe2000000000c */
[----:B------:R-:W-:Y:S01]  /*17aa0*/  IMAD.MOV.U32 R73, RZ, RZ, R244 ;  /* 0x000000ffff497224 */ /* 0x000fe200078e00f4 */
[----:B------:R-:W-:Y:S01]  /*17ab0*/  LDSM.16.MT88.4 R124, [R176+0x7800] ;  /* 0x00780000b07c783b */ /* 0x000fe20000004200 */
[----:B------:R-:W-:Y:S07]  /*17ac0*/  HMMA.16816.F32.BF16 R16, R4, R18, R76 ;  /* 0x000000120410723c */ /* 0x000fee000004184c */
[----:B------:R-:W-:Y:S01]  /*17ad0*/  LOP3.LUT R76, R0, R119, RZ, 0xc0, !PT ;  /* 0x00000077004c7212 */ /* 0x000fe200078ec0ff */
[----:B------:R-:W-:-:S02]  /*17ae0*/  HSET2.LE.AND R0, R2, R233, PT ;  /* 0x000000e902007233 */ /* 0x000fc40003803000 */
[--C-:B------:R-:W-:Y:S01]  /*17af0*/  HSET2.LE.AND R3, R3, R233.reuse, PT ;  /* 0x000000e903037233 */ /* 0x100fe20003803000 */
[----:B------:R-:W-:Y:S01]  /*17b00*/  HMMA.16816.F32.BF16 R112, R4, R24, R88 ;  /* 0x000000180470723c */ /* 0x000fe20000041858 */
[----:B------:R-:W-:-:S07]  /*17b10*/  HSET2.LE.AND R2, R10, R233, PT ;  /* 0x000000e90a027233 */ /* 0x000fce0003803000 */
[C---:B------:R-:W-:Y:S01]  /*17b20*/  HMMA.16816.F32.BF16 R32, R4.reuse, R14, R100 ;  /* 0x0000000e0420723c */ /* 0x040fe20000041864 */
[----:B------:R-:W-:Y:S01]  /*17b30*/  LOP3.LUT R78, R2, R67, RZ, 0xc0, !PT ;  /* 0x00000043024e7212 */ /* 0x000fe200078ec0ff */
[----:B------:R-:W-:Y:S01]  /*17b40*/  IMAD.MOV.U32 R74, RZ, RZ, R245 ;  /* 0x000000ffff4a7224 */ /* 0x000fe200078e00f5 */
[----:B------:R-:W-:Y:S01]  /*17b50*/  LOP3.LUT R2, R215, UR8, R54, 0x96, !PT ;  /* 0x00000008d7027c12 */ /* 0x000fe2000f8e9636 */
[----:B------:R-:W-:Y:S01]  /*17b60*/  IMAD.MOV.U32 R75, RZ, RZ, R246 ;  /* 0x000000ffff4b7224 */ /* 0x000fe200078e00f6 */
[----:B------:R-:W-:Y:S01]  /*17b70*/  LOP3.LUT R79, R3, R235, RZ, 0xc0, !PT ;  /* 0x000000eb034f7212 */ /* 0x000fe200078ec0ff */
[----:B------:R-:W-:Y:S01]  /*17b80*/  IMAD.MOV.U32 R244, RZ, RZ, R247 ;  /* 0x000000fffff47224 */ /* 0x000fe200078e00f7 */
[----:B------:R-:W-:Y:S01]  /*17b90*/  LOP3.LUT R77, R0, R234, RZ, 0xc0, !PT ;  /* 0x000000ea004d7212 */ /* 0x000fe200078ec0ff */
[----:B------:R-:W-:Y:S01]  /*17ba0*/  IMAD.WIDE.U32 R2, R2, -0x2daee0ad, RZ ;  /* 0xd2511f5302027825 */ /* 0x000fe200078e00ff */
[----:B------:R-:W-:Y:S01]  /*17bb0*/  HMMA.16816.F32.BF16 R24, R4, R26, R152 ;  /* 0x0000001a0418723c */ /* 0x000fe20000041898 */
[----:B------:R-:W-:Y:S03]  /*17bc0*/  LDSM.16.MT88.4 R116, [R174+0x7800] ;  /* 0x00780000ae74783b */ /* 0x000fe60000004200 */
[----:B------:R-:W-:Y:S01]  /*17bd0*/  LOP3.LUT R0, R2, 0xffff, RZ, 0xc0, !PT ;  /* 0x0000ffff02007812 */ /* 0x000fe200078ec0ff */
[----:B------:R-:W-:Y:S03]  /*17be0*/  STG.E.U16 [R28.64+-0xf0], R187 ;  /* 0xffff10bb1c007986 */ /* 0x000fe6000c101522 */
[----:B------:R-:W-:Y:S01]  /*17bf0*/  SHF.R.U32.HI R4, RZ, 0x8, R0 ;  /* 0x00000008ff047819 */ /* 0x000fe20000011600 */
[----:B------:R-:W-:Y:S01]  /*17c00*/  STG.E.U16 [R28.64+-0xee], R170 ;  /* 0xffff12aa1c007986 */ /* 0x000fe2000c101522 */
[----:B------:R-:W-:-:S02]  /*17c10*/  LOP3.LUT R0, R3, UR14, R192, 0x96, !PT ;  /* 0x0000000e03007c12 */ /* 0x000fc4000f8e96c0 */
[----:B------:R-:W-:Y:S01]  /*17c20*/  LOP3.LUT R5, R2, 0xff, RZ, 0xc0, !PT ;  /* 0x000000ff02057812 */ /* 0x000fe200078ec0ff */
[----:B------:R-:W-:Y:S01]  /*17c30*/  LDSM.16.MT88.4 R12, [R175+0x7800] ;  /* 0x00780000af0c783b */ /* 0x000fe20000004200 */
[--C-:B------:R-:W-:Y:S02]  /*17c40*/  SHF.R.U32.HI R3, RZ, 0x10, R2.reuse ;  /* 0x00000010ff037819 */ /* 0x100fe40000011602 */
[----:B------:R-:W-:Y:S02]  /*17c50*/  SHF.R.U32.HI R8, RZ, 0x18, R2 ;  /* 0x00000018ff087819 */ /* 0x000fe40000011602 */
[C---:B------:R-:W-:Y:S01]  /*17c60*/  LOP3.LUT R2, R0.reuse, 0xffff, RZ, 0xc0, !PT ;  /* 0x0000ffff00027812 */ /* 0x040fe200078ec0ff */
[----:B------:R-:W-:Y:S01]  /*17c70*/  IMAD.MOV.U32 R245, RZ, RZ, R132 ;  /* 0x000000fffff57224 */ /* 0x000fe200078e0084 */
[----:B------:R-:W-:Y:S01]  /*17c80*/  PRMT R9, R5, 0x5410, R4 ;  /* 0x0000541005097816 */ /* 0x000fe20000000004 */
[----:B------:R-:W-:Y:S01]  /*17c90*/  IMAD.MOV.U32 R246, RZ, RZ, R133 ;  /* 0x000000fffff67224 */ /* 0x000fe200078e0085 */
[----:B------:R-:W-:Y:S01]  /*17ca0*/  LOP3.LUT R7, R3, 0xff, RZ, 0xc0, !PT ;  /* 0x000000ff03077812 */ /* 0x000fe200078ec0ff */
[----:B------:R-:W-:Y:S01]  /*17cb0*/  IMAD.MOV.U32 R247, RZ, RZ, R135 ;  /* 0x000000fffff77224 */ /* 0x000fe200078e0087 */
[----:B------:R-:W-:Y:S01]  /*17cc0*/  LOP3.LUT R6, R0, 0xff, RZ, 0xc0, !PT ;  /* 0x000000ff00067812 */ /* 0x000fe200078ec0ff */
[----:B------:R-:W1:Y:S01]  /*17cd0*/  LDSM.16.MT88.4 R132, [R173+0x7800] ;  /* 0x00780000ad84783b */ /* 0x000e620000004200 */
[----:B------:R-:W-:-:S02]  /*17ce0*/  SHF.R.U32.HI R4, RZ, 0x8, R2 ;  /* 0x00000008ff047819 */ /* 0x000fc40000011602 */
[--C-:B------:R-:W-:Y:S01]  /*17cf0*/  SHF.R.U32.HI R3, RZ, 0x10, R0.reuse ;  /* 0x00000010ff037819 */ /* 0x100fe20000011600 */
[----:B------:R-:W-:Y:S01]  /*17d00*/  STG.E.U16 [R42.64+-0xf0], R167 ;  /* 0xffff10a72a007986 */ /* 0x000fe2000c101522 */
[----:B------:R-:W-:-:S03]  /*17d10*/  SHF.R.U32.HI R5, RZ, 0x18, R0 ;  /* 0x00000018ff057819 */ /* 0x000fc60000011600 */
[----:B------:R-:W-:Y:S01]  /*17d20*/  STG.E.U16 [R42.64+-0xee], R168 ;  /* 0xffff12a82a007986 */ /* 0x000fe2000c101522 */
[----:B------:R-:W-:-:S03]  /*17d30*/  PRMT R0, R6, 0x5410, R4 ;  /* 0x0000541006007816 */ /* 0x000fc60000000004 */
[----:B------:R-:W-:Y:S01]  /*17d40*/  STG.E.U16 [R140.64+-0xe0], R223 ;  /* 0xffff20df8c007986 */ /* 0x000fe2000c101522 */
[----:B------:R-:W-:-:S03]  /*17d50*/  LOP3.LUT R2, R3, 0xff, RZ, 0xc0, !PT ;  /* 0x000000ff03027812 */ /* 0x000fc600078ec0ff */
[----:B------:R-:W-:Y:S04]  /*17d60*/  STG.E.U16 [R140.64+-0xde], R221 ;  /* 0xffff22dd8c007986 */ /* 0x000fe8000c101522 */
[----:B------:R-:W-:Y:S04]  /*17d70*/  STG.E.U16 [R52.64+-0xe0], R217 ;  /* 0xffff20d934007986 */ /* 0x000fe8000c101522 */
[----:B------:R-:W-:Y:S04]  /*17d80*/  STG.E.U16 [R52.64+-0xde], R216 ;  /* 0xffff22d834007986 */ /* 0x000fe8000c101522 */
[----:B------:R-:W-:Y:S04]  /*17d90*/  STG.E.U16 [R28.64+-0xe0], R171 ;  /* 0xffff20ab1c007986 */ /* 0x000fe8000c101522 */
[----:B------:R-:W-:Y:S01]  /*17da0*/  STG.E.U16 [R28.64+-0xde], R169 ;  /* 0xffff22a91c007986 */ /* 0x000fe2000c101522 */
[----:B------:R-:W-:-:S03]  /*17db0*/  HSET2.LE.AND R0, R0, R233, PT ;  /* 0x000000e900007233 */ /* 0x000fc60003803000 */
[----:B------:R-:W-:Y:S01]  /*17dc0*/  STG.E.U16 [R42.64+-0xe0], R165 ;  /* 0xffff20a52a007986 */ /* 0x000fe2000c101522 */
[----:B------:R-:W-:-:S03]  /*17dd0*/  PRMT R2, R2, 0x5410, R5 ;  /* 0x0000541002027816 */ /* 0x000fc60000000005 */
[----:B------:R-:W-:Y:S01]  /*17de0*/  STG.E.U16 [R42.64+-0xde], R166 ;  /* 0xffff22a62a007986 */ /* 0x000fe2000c101522 */
[----:B------:R-:W-:-:S03]  /*17df0*/  PRMT R7, R7, 0x5410, R8 ;  /* 0x0000541007077816 */ /* 0x000fc60000000008 */
[----:B------:R-:W-:Y:S04]  /*17e00*/  STG.E.U16 [R140.64+-0xd0], R213 ;  /* 0xffff30d58c007986 */ /* 0x000fe8000c101522 */
[----:B------:R-:W-:Y:S04]  /*17e10*/  STG.E.U16 [R140.64+-0xce], R212 ;  /* 0xffff32d48c007986 */ /* 0x000fe8000c101522 */
[----:B------:R-:W-:Y:S04]  /*17e20*/  STG.E.U16 [R52.64+-0xd0], R211 ;  /* 0xffff30d334007986 */ /* 0x000fe8000c101522 */
[----:B------:R-:W-:Y:S04]  /*17e30*/  STG.E.U16 [R52.64+-0xce], R210 ;  /* 0xffff32d234007986 */ /* 0x000fe8000c101522 */
[----:B------:R-:W-:Y:S04]  /*17e40*/  STG.E.U16 [R28.64+-0xd0], R164 ;  /* 0xffff30a41c007986 */ /* 0x000fe8000c101522 */
[----:B------:R-:W-:Y:S04]  /*17e50*/  STG.E.U16 [R28.64+-0xce], R163 ;  /* 0xffff32a31c007986 */ /* 0x000fe8000c101522 */
[----:B------:R-:W-:Y:S04]  /*17e60*/  STG.E.U16 [R42.64+-0xd0], R162 ;  /* 0xffff30a22a007986 */ /* 0x000fe8000c101522 */
[----:B------:R-:W-:Y:S01]  /*17e70*/  STG.E.U16 [R42.64+-0xce], R161 ;  /* 0xffff32a12a007986 */ /* 0x000fe2000c101522 */
[----:B------:R-:W-:-:S03]  /*17e80*/  HSET2.LE.AND R2, R2, R233, PT ;  /* 0x000000e902027233 */ /* 0x000fc60003803000 */
[----:B------:R-:W-:Y:S01]  /*17e90*/  STG.E.U16 [R140.64+-0xc0], R209 ;  /* 0xffff40d18c007986 */ /* 0x000fe2000c101522 */
[----:B------:R-:W-:-:S03]  /*17ea0*/  LOP3.LUT R100, R0, R72, RZ, 0xc0, !PT ;  /* 0x0000004800647212 */ /* 0x000fc600078ec0ff */
[----:B------:R-:W-:Y:S01]  /*17eb0*/  STG.E.U16 [R140.64+-0xbe], R208 ;  /* 0xffff42d08c007986 */ /* 0x000fe2000c101522 */
[----:B------:R-:W-:-:S03]  /*17ec0*/  HSET2.LE.AND R0, R7, R233, PT ;  /* 0x000000e907007233 */ /* 0x000fc60003803000 */
[----:B------:R-:W-:Y:S04]  /*17ed0*/  STG.E.U16 [R52.64+-0xc0], R206 ;  /* 0xffff40ce34007986 */ /* 0x000fe8000c101522 */
[----:B------:R-:W-:Y:S01]  /*17ee0*/  STG.E.U16 [R52.64+-0xbe], R207 ;  /* 0xffff42cf34007986 */ /* 0x000fe2000c101522 */
[----:B------:R-:W-:-:S03]  /*17ef0*/  HSET2.LE.AND R3, R9, R233, PT ;  /* 0x000000e909037233 */ /* 0x000fc60003803000 */
[----:B------:R-:W-:Y:S04]  /*17f00*/  STG.E.U16 [R28.64+-0xc0], R160 ;  /* 0xffff40a01c007986 */ /* 0x000fe8000c101522 */
[----:B------:R-:W-:Y:S04]  /*17f10*/  STG.E.U16 [R28.64+-0xbe], R159 ;  /* 0xffff429f1c007986 */ /* 0x000fe8000c101522 */
[----:B------:R-:W-:Y:S04]  /*17f20*/  STG.E.U16 [R42.64+-0xc0], R144 ;  /* 0xffff40902a007986 */ /* 0x000fe8000c101522 */
[----:B------:R-:W-:Y:S04]  /*17f30*/  STG.E.U16 [R42.64+-0xbe], R143 ;  /* 0xffff428f2a007986 */ /* 0x000fe8000c101522 */
[----:B------:R-:W-:Y:S04]  /*17f40*/  STG.E.U16 [R140.64+-0xb0], R205 ;  /* 0xffff50cd8c007986 */ /* 0x000fe8000c101522 */
[----:B------:R-:W-:Y:S01]  /*17f50*/  STG.E.U16 [R140.64+-0xae], R204 ;  /* 0xffff52cc8c007986 */ /* 0x000fe2000c101522 */
[----:B------:R-:W-:-:S03]  /*17f60*/  LOP3.LUT R101, R2, R73, RZ, 0xc0, !PT ;  /* 0x0000004902657212 */ /* 0x000fc600078ec0ff */
[----:B------:R-:W-:Y:S04]  /*17f70*/  STG.E.U16 [R52.64+-0xb0], R202 ;  /* 0xffff50ca34007986 */ /* 0x000fe8000c101522 */
[----:B------:R3:W-:Y:S01]  /*17f80*/  STG.E.U16 [R52.64+-0xae], R203 ;  /* 0xffff52cb34007986 */ /* 0x0007e2000c101522 */
[----:B------:R-:W-:-:S03]  /*17f90*/  LOP3.LUT R103, R0, R75, RZ, 0xc0, !PT ;  /* 0x0000004b00677212 */ /* 0x000fc600078ec0ff */
[----:B------:R-:W-:Y:S01]  /*17fa0*/  STG.E.U16 [R28.64+-0xb0], R158 ;  /* 0xffff509e1c007986 */ /* 0x000fe2000c101522 */
[----:B------:R-:W-:-:S03]  /*17fb0*/  FADD.FTZ R2, R245, R244 ;  /* 0x000000f4f5027221 */ /* 0x000fc60000010000 */
[----:B------:R-:W-:Y:S01]  /*17fc0*/  STG.E.U16 [R28.64+-0xae], R157 ;  /* 0xffff529d1c007986 */ /* 0x000fe2000c101522 */
[----:B------:R-:W-:-:S03]  /*17fd0*/  LOP3.LUT R102, R3, R74, RZ, 0xc0, !PT ;  /* 0x0000004a03667212 */ /* 0x000fc600078ec0ff */
[----:B------:R-:W-:Y:S01]  /*17fe0*/  STG.E.U16 [R42.64+-0xb0], R156 ;  /* 0xffff509c2a007986 */ /* 0x000fe2000c101522 */
[----:B------:R-:W-:-:S03]  /*17ff0*/  FADD.FTZ R0, R232, R246 ;  /* 0x000000f6e8007221 */ /* 0x000fc60000010000 */
[----:B------:R-:W-:Y:S01]  /*18000*/  STG.E.U16 [R42.64+-0xae], R151 ;  /* 0xffff52972a007986 */ /* 0x000fe2000c101522 */
[----:B------:R-:W-:-:S03]  /*18010*/  FADD.FTZ R3, R197, R247 ;  /* 0x000000f7c5037221 */ /* 0x000fc60000010000 */
[----:B------:R-:W-:Y:S04]  /*18020*/  STG.E.U16 [R140.64+-0xa0], R201 ;  /* 0xffff60c98c007986 */ /* 0x000fe8000c101522 */
[----:B------:R-:W-:Y:S04]  /*18030*/  STG.E.U16 [R140.64+-0x9e], R200 ;  /* 0xffff62c88c007986 */ /* 0x000fe8000c101522 */
[----:B------:R-:W-:Y:S04]  /*18040*/  STG.E.U16 [R52.64+-0xa0], R199 ;  /* 0xffff60c734007986 */ /* 0x000fe8000c101522 */
[----:B------:R-:W-:Y:S01]  /*18050*/  STG.E.U16 [R52.64+-0x9e], R198 ;  /* 0xffff62c634007986 */ /* 0x000fe2000c101522 */
[----:B------:R-:W-:-:S03]  /*18060*/  FADD.FTZ R4, R241, R2 ;  /* 0x00000002f1047221 */ /* 0x000fc60000010000 */
[----:B------:R-:W-:Y:S04]  /*18070*/  STG.E.U16 [R28.64+-0xa0], R150 ;  /* 0xffff60961c007986 */ /* 0x000fe8000c101522 */
[----:B------:R-:W-:Y:S01]  /*18080*/  STG.E.U16 [R28.64+-0x9e], R149 ;  /* 0xffff62951c007986 */ /* 0x000fe2000c101522 */
[----:B------:R-:W-:-:S03]  /*18090*/  FADD.FTZ R2, R230, R0 ;  /* 0x00000000e6027221 */ /* 0x000fc60000010000 */
[----:B------:R-:W-:Y:S04]  /*180a0*/  STG.E.U16 [R42.64+-0xa0], R142 ;  /* 0xffff608e2a007986 */ /* 0x000fe8000c101522 */
[----:B------:R-:W-:Y:S01]  /*180b0*/  STG.E.U16 [R42.64+-0x9e], R41 ;  /* 0xffff62292a007986 */ /* 0x000fe2000c101522 */
[----:B------:R-:W-:-:S03]  /*180c0*/  FADD.FTZ R5, R240, R236 ;  /* 0x000000ecf0057221 */ /* 0x000fc60000010000 */
[----:B------:R4:W-:Y:S01]  /*180d0*/  STG.E.U16 [R140.64+-0x90], R196 ;  /* 0xffff70c48c007986 */ /* 0x0009e2000c101522 */
[----:B------:R-:W-:-:S03]  /*180e0*/  FADD.FTZ R0, R228, R3 ;  /* 0x00000003e4007221 */ /* 0x000fc60000010000 */
[----:B------:R2:W-:Y:S04]  /*180f0*/  STG.E.U16 [R140.64+-0x8e], R195 ;  /* 0xffff72c38c007986 */ /* 0x0005e8000c101522 */
[----:B------:R2:W-:Y:S04]  /*18100*/  STG.E.U16 [R52.64+-0x90], R194 ;  /* 0xffff70c234007986 */ /* 0x0005e8000c101522 */
[----:B------:R2:W-:Y:S04]  /*18110*/  STG.E.U16 [R52.64+-0x8e], R189 ;  /* 0xffff72bd34007986 */ /* 0x0005e8000c101522 */
[----:B------:R2:W-:Y:S04]  /*18120*/  STG.E.U16 [R28.64+-0x90], R148 ;  /* 0xffff70941c007986 */ /* 0x0005e8000c101522 */
[----:B------:R2:W-:Y:S04]  /*18130*/  STG.E.U16 [R28.64+-0x8e], R147 ;  /* 0xffff72931c007986 */ /* 0x0005e8000c101522 */
[----:B------:R2:W-:Y:S04]  /*18140*/  STG.E.U16 [R42.64+-0x90], R146 ;  /* 0xffff70922a007986 */ /* 0x0005e8000c101522 */
[----:B------:R2:W-:Y:S01]  /*18150*/  STG.E.U16 [R42.64+-0x8e], R145 ;  /* 0xffff72912a007986 */ /* 0x0005e2000c101522 */
        /* <DEDUP_REMOVED lines=12> */
[----:B-1----:R-:W-:Y:S01]  /*18220*/  HMMA.16816.F32.BF16 R108, R76, R132, R108 ;  /* 0x000000844c6c723c */ /* 0x002fe2000004186c */
[----:B------:R-:W-:Y:S01]  /*18230*/  FADD.FTZ R4, R190, R4 ;  /* 0x00000004be047221 */ /* 0x000fe20000010000 */
[----:B---3--:R-:W-:Y:S01]  /*18240*/  IADD3 R203, P0, R140, -0x180, RZ ;  /* 0xfffffe808ccb7810 */ /* 0x008fe20007f1e0ff */
[----:B------:R-:W-:-:S02]  /*18250*/  FADD.FTZ R3, R191, R3 ;  /* 0x00000003bf037221 */ /* 0x000fc40000010000 */
[----:B------:R-:W-:Y:S02]  /*18260*/  FADD.FTZ R2, R224, R2 ;  /* 0x00000002e0027221 */ /* 0x000fe40000010000 */
[----:B------:R-:W-:Y:S01]  /*18270*/  FADD.FTZ R0, R220, R0 ;  /* 0x00000000dc007221 */ /* 0x000fe20000010000 */
[----:B------:R-:W-:Y:S01]  /*18280*/  HMMA.16816.F32.BF16 R104, R76, R134, R104 ;  /* 0x000000864c68723c */ /* 0x000fe20000041868 */
[----:B------:R-:W-:Y:S01]  /*18290*/  FADD.FTZ R241, R238, R4 ;  /* 0x00000004eef17221 */ /* 0x000fe20000010000 */
[----:B------:R-:W-:Y:S01]  /*182a0*/  @P6 IADD3 R191, R252, -0x4, RZ ;  /* 0xfffffffcfcbf6810 */ /* 0x000fe20007ffe0ff */
[----:B------:R-:W-:-:S05]  /*182b0*/  FADD.FTZ R242, R239, R3 ;  /* 0x00000003eff27221 */ /* 0x000fca0000010000 */
[----:B------:R-:W-:Y:S01]  /*182c0*/  HMMA.16816.F32.BF16 R96, R76, R124, R96 ;  /* 0x0000007c4c60723c */ /* 0x000fe20000041860 */
[----:B----4-:R-:W-:Y:S01]  /*182d0*/  FADD.FTZ R196, R226, R2 ;  /* 0x00000002e2c47221 */ /* 0x010fe20000010000 */
[----:B------:R-:W-:Y:S01]  /*182e0*/  IADD3.X R202, R141, -0x1, RZ, P0, !PT ;  /* 0xffffffff8dca7810 */ /* 0x000fe200007fe4ff */
[----:B------:R-:W-:-:S05]  /*182f0*/  FADD.FTZ R197, R222, R0 ;  /* 0x00000000dec57221 */ /* 0x000fca0000010000 */
        /* <DEDUP_REMOVED lines=13> */
[----:B------:R-:W-:Y:S03]  /*183d0*/  @!UPT UIADD3 URZ, URZ, URZ, URZ ;  /* 0x0000003f3f3ff290 */ /* 0x000fe6000fffe03f */
[----:B------:R-:W-:Y:S11]  /*183e0*/  @P6 BRA `(.L_x_837) ;  /* 0x0000002000006947 */ /* 0x000ff60003800000 */
.L_x_830:
[----:B--2---:R-:W2:Y:S02]  /*183f0*/  LDL.LU R0, [R1+0x9c] ;  /* 0x00009c0001007983 */ /* 0x004ea40000300800 */
[----:B--2---:R-:W-:-:S07]  /*18400*/  IADD3 R191, R0, -0x1, RZ ;  /* 0xffffffff00bf7810 */ /* 0x004fce0007ffe0ff */
.L_x_837:
[----:B--2---:R-:W-:-:S13]  /*18410*/  ISETP.GE.AND P0, PT, R191, RZ, PT ;  /* 0x000000ffbf00720c */ /* 0x004fda0003f06270 */
[----:B------:R-:W-:Y:S05]  /*18420*/  @!P0 BRA `(.L_x_838) ;  /* 0x00006dc000008947 */ /* 0x000fea0003800000 */
[----:B------:R-:W2:Y:S01]  /*18430*/  LDL.LU R10, [R1+0x100] ;  /* 0x00010000010a7983 */ /* 0x000ea20000300800 */
[----:B------:R-:W-:Y:S01]  /*18440*/  ULDC.64 UR4, c[0x0][0x1a0] ;  /* 0x0000680000047ab9 */ /* 0x000fe20000000a00 */
[----:B------:R-:W-:Y:S01]  /*18450*/  IMAD.MOV.U32 R73, RZ, RZ, R69 ;  /* 0x000000ffff497224 */ /* 0x000fe200078e0045 */
[----:B------:R-:W-:Y:S01]  /*18460*/  USHF.L.U64.HI UR15, UR4, 0x5, UR5 ;  /* 0x00000005040f7899 */ /* 0x000fe20008010205 */
[----:B------:R-:W3:Y:S01]  /*18470*/  LDL.64 R14, [R1+0x140] ;  /* 0x00014000010e7983 */ /* 0x000ee20000100a00 */
[----:B------:R-:W-:Y:S01]  /*18480*/  USHF.L.U32 UR16, UR4, 0x5, URZ ;  /* 0x0000000504107899 */ /* 0x000fe2000800063f */
[----:B------:R-:W-:Y:S01]  /*18490*/  IMAD.MOV.U32 R72, RZ, RZ, R70 ;  /* 0x000000ffff487224 */ /* 0x000fe200078e0046 */
[----:B------:R-:W-:Y:S01]  /*184a0*/  UIMAD.WIDE.U32 UR32, UR4, 0x30, URZ ;  /* 0x00000030042078a5 */ /* 0x000fe2000f8e003f */
[----:B------:R-:W4:Y:S01]  /*184b0*/  LDL.LU R4, [R1+0x104] ;  /* 0x0001040001047983 */ /* 0x000f220000300800 */
[----:B------:R-:W-:Y:S01]  /*184c0*/  UIMAD UR17, UR5, 0x30, URZ ;  /* 0x00000030051178a4 */ /* 0x000fe2000f8e023f */
[----:B------:R-:W-:Y:S01]  /*184d0*/  MOV R3, R71 ;  /* 0x0000004700037202 */ /* 0x000fe20000000f00 */
[----:B------:R-:W-:Y:S01]  /*184e0*/  USHF.L.U32 UR21, UR7, 0x3, URZ ;  /* 0x0000000307157899 */ /* 0x000fe2000800063f */
[----:B------:R-:W3:Y:S01]  /*184f0*/  LDL R5, [R1+0x130] ;  /* 0x0001300001057983 */ /* 0x000ee20000100800 */
[----:B------:R-:W-:Y:S01]  /*18500*/  ULDC.64 UR4, c[0x0][0x198] ;  /* 0x0000660000047ab9 */ /* 0x000fe20000000a00 */
[----:B------:R-:W-:Y:S01]  /*18510*/  IMAD.MOV.U32 R0, RZ, RZ, R68 ;  /* 0x000000ffff007224 */ /* 0x000fe200078e0044 */
[----:B------:R-:W-:Y:S01]  /*18520*/  USHF.L.U64.HI UR18, UR4, 0x5, UR5 ;  /* 0x0000000504127899 */ /* 0x000fe20008010205 */
[----:B------:R-:W3:Y:S01]  /*18530*/  LDL.LU.64 R8, [R1+0x110] ;  /* 0x0001100001087983 */ /* 0x000ee20000300a00 */
[----:B------:R-:W-:-:S02]  /*18540*/  USHF.L.U32 UR19, UR4, 0x5, URZ ;  /* 0x0000000504137899 */ /* 0x000fc4000800063f */
[----:B------:R-:W-:Y:S01]  /*18550*/  UIMAD.WIDE.U32 UR30, UR4, 0x30, URZ ;  /* 0x00000030041e78a5 */ /* 0x000fe2000f8e003f */
[----:B------:R-:W3:Y:S01]  /*18560*/  LDL.LU.64 R6, [R1+0x118] ;  /* 0x0001180001067983 */ /* 0x000ee20000300a00 */
[----:B------:R-:W-:Y:S02]  /*18570*/  UIMAD UR4, UR7, 0x38, UR21 ;  /* 0x00000038070478a4 */ /* 0x000fe4000f8e0215 */
[----:B------:R-:W-:Y:S02]  /*18580*/  USHF.R.S32.HI UR23, URZ, 0x1f, UR7 ;  /* 0x0000001f3f177899 */ /* 0x000fe40008011407 */
[----:B------:R-:W-:Y:S02]  /*18590*/  UIADD3 UR4, UR4, 0x1, URZ ;  /* 0x0000000104047890 */ /* 0x000fe4000fffe03f */
[----:B------:R-:W-:Y:S02]  /*185a0*/  UIMAD UR20, UR5, 0x30, URZ ;  /* 0x00000030051478a4 */ /* 0x000fe4000f8e023f */
[----:B------:R-:W-:-:S02]  /*185b0*/  USHF.R.S32.HI UR6, URZ, 0x1f, UR26 ;  /* 0x0000001f3f067899 */ /* 0x000fc4000801141a */
[----:B------:R-:W-:Y:S02]  /*185c0*/  UIMAD.WIDE.U32 UR28, UR7, 0x70, URZ ;  /* 0x00000070071c78a5 */ /* 0x000fe4000f8e003f */
[----:B------:R-:W-:Y:S02]  /*185d0*/  USHF.R.S32.HI UR5, URZ, 0x1f, UR21 ;  /* 0x0000001f3f057899 */ /* 0x000fe40008011415 */
[----:B------:R-:W-:Y:S02]  /*185e0*/  UIMAD UR23, UR23, 0x70, URZ ;  /* 0x00000070171778a4 */ /* 0x000fe4000f8e023f */
[----:B------:R-:W-:Y:S02]  /*185f0*/  USHF.R.S32.HI UR24, URZ, 0x1f, UR4 ;  /* 0x0000001f3f187899 */ /* 0x000fe40008011404 */
[----:B------:R-:W-:Y:S02]  /*18600*/  USHF.L.U32 UR27, UR26, 0x1, URZ ;  /* 0x000000011a1b7899 */ /* 0x000fe4000800063f */
[----:B------:R-:W-:-:S02]  /*18610*/  USHF.L.U32 UR22, UR21, 0x1, URZ ;  /* 0x0000000115167899 */ /* 0x000fc4000800063f */
[----:B------:R-:W-:Y:S02]  /*18620*/  USHF.L.U64.HI UR26, UR26, 0x1, UR6 ;  /* 0x000000011a1a7899 */ /* 0x000fe40008010206 */
[----:B------:R-:W-:Y:S02]  /*18630*/  UIADD3 UR17, UR17, UR33, URZ ;  /* 0x0000002111117290 */ /* 0x000fe4000fffe03f */
[----:B------:R-:W-:Y:S02]  /*18640*/  UIADD3 UR20, UR20, UR31, URZ ;  /* 0x0000001f14147290 */ /* 0x000fe4000fffe03f */
[----:B------:R-:W-:Y:S02]  /*18650*/  USHF.L.U64.HI UR21, UR21, 0x1, UR5 ;  /* 0x0000000115157899 */ /* 0x000fe40008010205 */
[----:B------:R-:W-:Y:S02]  /*18660*/  UIADD3 UR23, UR29, UR23, URZ ;  /* 0x000000171d177290 */ /* 0x000fe4000fffe03f */
[----:B------:R-:W-:-:S02]  /*18670*/  USHF.L.U32 UR25, UR4, 0x1, URZ ;  /* 0x0000000104197899 */ /* 0x000fc4000800063f */
[----:B------:R-:W-:Y:S01]  /*18680*/  USHF.L.U64.HI UR24, UR4, 0x1, UR24 ;  /* 0x0000000104187899 */ /* 0x000fe20008010218 */
[C---:B--2---:R-:W-:Y:S01]  /*18690*/  IADD3 R2, R10.reuse, 0x4, RZ ;  /* 0x000000040a027810 */ /* 0x044fe20007ffe0ff */
[----:B------:R-:W-:-:S04]  /*186a0*/  IMAD.WIDE.U32 R12, R10, -0x326172a9, RZ ;  /* 0xcd9e8d570a0c7825 */ /* 0x000fc800078e00ff */
[----:B------:R-:W-:Y:S01]  /*186b0*/  IMAD.WIDE.U32 R10, R2, -0x326172a9, RZ ;  /* 0xcd9e8d57020a7825 */ /* 0x000fe200078e00ff */
[----:B----4-:R-:W-:-:S04]  /*186c0*/  LOP3.LUT R2, R13, R4, RZ, 0x3c, !PT ;  /* 0x000000040d027212 */ /* 0x010fc800078e3cff */
[----:B------:R-:W-:Y:S01]  /*186d0*/  LOP3.LUT R4, R11, R4, RZ, 0x3c, !PT ;  /* 0x000000040b047212 */ /* 0x000fe200078e3cff */
[----:B------:R1:W-:Y:S01]  /*186e0*/  STL.64 [R1+0x128], R12 ;  /* 0x0001280c01007387 */ /* 0x0003e20000100a00 */
[----:B---3--:R-:W-:Y:S01]  /*186f0*/  IMAD.WIDE.U32 R244, R5, -0x2daee0ad, RZ ;  /* 0xd2511f5305f47825 */ /* 0x008fe200078e00ff */
[----:B------:R-:W-:Y:S02]  /*18700*/  PRMT R5, R237, 0x7054, R237 ;  /* 0x00007054ed057816 */ /* 0x000fe400000000ed */
[----:B------:R2:W-:Y:S01]  /*18710*/  STL.64 [R1+0x120], R10 ;  /* 0x0001200a01007387 */ /* 0x0005e20000100a00 */
[----:B------:R-:W-:Y:S01]  /*18720*/  MOV R5, R9 ;  /* 0x0000000900057202 */ /* 0x000fe20000000f00 */
[----:B-1----:R-:W-:-:S04]  /*18730*/  IMAD.WIDE.U32 R12, R2, -0x2daee0ad, RZ ;  /* 0xd2511f53020c7825 */ /* 0x002fc800078e00ff */
[----:B--2---:R-:W-:Y:S01]  /*18740*/  IMAD.WIDE.U32 R10, R4, -0x2daee0ad, RZ ;  /* 0xd2511f53040a7825 */ /* 0x004fe200078e00ff */
[----:B------:R-:W-:Y:S01]  /*18750*/  MOV R4, R6 ;  /* 0x0000000600047202 */ /* 0x000fe20000000f00 */
[----:B------:R1:W-:Y:S04]  /*18760*/  STL.64 [R1+0x10], R12 ;  /* 0x0000100c01007387 */ /* 0x0003e80000100a00 */
[----:B------:R1:W-:Y:S04]  /*18770*/  STL.64 [R1+0x138], R4 ;  /* 0x0001380401007387 */ /* 0x0003e80000100a00 */
[----:B------:R1:W-:Y:S01]  /*18780*/  STL.64 [R1+0x18], R10 ;  /* 0x0000180a01007387 */ /* 0x0003e20000100a00 */
[----:B------:R-:W-:Y:S01]  /*18790*/  ISETP.GE.AND P0, PT, R14, c[0x0][0x220], PT ;  /* 0x000088000e007a0c */ /* 0x000fe20003f06270 */
[----:B------:R-:W-:Y:S05]  /*187a0*/  BRA `(.L_x_839) ;  /* 0x0000030000007947 */ /* 0x000fea0003800000 */
.L_x_841:
[----:B------:R-:W2:Y:S01]  /*187b0*/  LDL.64 R74, [R1+0x150] ;  /* 0x00015000014a7983 */ /* 0x000ea20000100a00 */
[----:B------:R-:W-:Y:S01]  /*187c0*/  IADD3 R2, R191, -0x1, RZ ;  /* 0xffffffffbf027810 */ /* 0x000fe20007ffe0ff */
[----:B------:R-:W-:Y:S02]  /*187d0*/  @!P0 IMAD.MOV.U32 R69, RZ, RZ, c[0x0][0x198] ;  /* 0x00006600ff458624 */ /* 0x000fe400078e00ff */
[----:B------:R-:W3:Y:S01]  /*187e0*/  LDL.64 R192, [R1+0x148] ;  /* 0x0001480001c07983 */ /* 0x000ee20000100a00 */
[----:B------:R-:W-:Y:S01]  /*187f0*/  SHF.R.S32.HI R68, RZ, 0x1f, R2 ;  /* 0x0000001fff447819 */ /* 0x000fe20000011402 */
[----:B------:R-:W-:Y:S02]  /*18800*/  IMAD.WIDE.U32 R70, R2, c[0x0][0x198], RZ ;  /* 0x0000660002467a25 */ /* 0x000fe400078e00ff */
[----:B------:R1:W-:Y:S02]  /*18810*/  @P0 STS.128 [R188+0x4000], RZ ;  /* 0x004000ffbc000388 */ /* 0x0003e40000000c00 */
[----:B------:R-:W-:Y:S04]  /*18820*/  IMAD R68, R68, c[0x0][0x198], RZ ;  /* 0x0000660044447a24 */ /* 0x000fe800078e02ff */
[----:B------:R-:W-:Y:S04]  /*18830*/  IMAD R68, R2, c[0x0][0x19c], R68 ;  /* 0x0000670002447a24 */ /* 0x000fe800078e0244 */
[----:B------:R-:W-:Y:S01]  /*18840*/  IMAD.IADD R68, R71, 0x1, R68 ;  /* 0x0000000147447824 */ /* 0x000fe200078e0244 */
[----:B--2---:R-:W-:Y:S01]  /*18850*/  LEA R2, P2, R70, R74, 0x6 ;  /* 0x0000004a46027211 */ /* 0x004fe200078430ff */
[----:B------:R-:W-:Y:S03]  /*18860*/  @!P0 IMAD.MOV.U32 R74, RZ, RZ, c[0x0][0x19c] ;  /* 0x00006700ff4a8624 */ /* 0x000fe600078e00ff */
[----:B------:R-:W-:Y:S02]  /*18870*/  @!P0 LEA R142, P6, R2, c[0x0][0x168], 0x1 ;  /* 0x00005a00028e8a11 */ /* 0x000fe400078c08ff */
[----:B---3--:R-:W-:Y:S02]  /*18880*/  LEA.HI.X R68, R70, R193, R68, 0x6, P2 ;  /* 0x000000c146447211 */ /* 0x008fe400010f3444 */
[----:B------:R-:W-:Y:S02]  /*18890*/  @!P0 LEA R75, P1, R69, R2, 0x4 ;  /* 0x00000002454b8211 */ /* 0x000fe400078220ff */
[C---:B------:R-:W-:Y:S02]  /*188a0*/  @!P0 LEA.HI.X R143, R2.reuse, c[0x0][0x16c], R68, 0x1, P6 ;  /* 0x00005b00028f8a11 */ /* 0x040fe400030f0c44 */
[----:B------:R-:W-:Y:S02]  /*188b0*/  @!P0 LEA R140, P5, R75, c[0x0][0x168], 0x1 ;  /* 0x00005a004b8c8a11 */ /* 0x000fe400078a08ff */
[----:B------:R-:W-:Y:S01]  /*188c0*/  @!P0 LEA.HI.X R69, R69, R68, R74, 0x4, P1 ;  /* 0x0000004445458211 */ /* 0x000fe200008f244a */
[----:B------:R-:W-:Y:S01]  /*188d0*/  @!PT LDS RZ, [RZ] ;  /* 0x00000000fffff984 */ /* 0x000fe20000000800 */
[----:B------:R-:W-:Y:S01]  /*188e0*/  @!PT LDS RZ, [RZ] ;  /* 0x00000000fffff984 */ /* 0x000fe20000000800 */
[----:B------:R-:W-:Y:S01]  /*188f0*/  @!PT LDS RZ, [RZ] ;  /* 0x00000000fffff984 */ /* 0x000fe20000000800 */
[----:B------:R1:W-:Y:S01]  /*18900*/  @!P0 LDGSTS.E.BYPASS.LTC128B.128 [R188+0x4000], [R142.64] ;  /* 0x040000008ebc8fae */ /* 0x0003e2000b901d62 */
[----:B------:R-:W-:Y:S02]  /*18910*/  @!P0 IADD3 R71, P4, R2, UR19, RZ ;  /* 0x0000001302478c10 */ /* 0x000fe4000ff9e0ff */
[----:B------:R-:W-:Y:S01]  /*18920*/  @!P0 LEA.HI.X R141, R75, c[0x0][0x16c], R69, 0x1, P5 ;  /* 0x00005b004b8d8a11 */ /* 0x000fe200028f0c45 */
[----:B------:R1:W-:Y:S01]  /*18930*/  @P0 STS.128 [R188+0x4800], RZ ;  /* 0x004800ffbc000388 */ /* 0x0003e20000000c00 */
[C---:B------:R-:W-:Y:S02]  /*18940*/  @!P0 LEA R74, P3, R71.reuse, c[0x0][0x168], 0x1 ;  /* 0x00005a00474a8a11 */ /* 0x040fe400078608ff */
[----:B------:R-:W-:Y:S01]  /*18950*/  @!P0 IADD3.X R145, R68, UR18, RZ, P4, !PT ;  /* 0x0000001244918c10 */ /* 0x000fe2000a7fe4ff */
[----:B------:R-:W-:Y:S01]  /*18960*/  @!PT LDS RZ, [RZ] ;  /* 0x00000000fffff984 */ /* 0x000fe20000000800 */
[----:B------:R-:W-:Y:S01]  /*18970*/  @!PT LDS RZ, [RZ] ;  /* 0x00000000fffff984 */ /* 0x000fe20000000800 */
[----:B------:R-:W-:Y:S01]  /*18980*/  @!PT LDS RZ, [RZ] ;  /* 0x00000000fffff984 */ /* 0x000fe20000000800 */
[----:B------:R1:W-:Y:S01]  /*18990*/  @!P0 LDGSTS.E.BYPASS.LTC128B.128 [R188+0x4800], [R140.64] ;  /* 0x048000008cbc8fae */ /* 0x0003e2000b901d62 */
[----:B------:R-:W-:Y:S02]  /*189a0*/  @!P0 IADD3 R144, P2, R2, UR30, RZ ;  /* 0x0000001e02908c10 */ /* 0x000fe4000ff5e0ff */
[----:B------:R-:W-:Y:S01]  /*189b0*/  @!P0 LEA.HI.X R75, R71, c[0x0][0x16c], R145, 0x1, P3 ;  /* 0x00005b00474b8a11 */ /* 0x000fe200018f0c91 */
[----:B------:R1:W-:Y:S01]  /*189c0*/  @P0 STS.128 [R188+0x5000], RZ ;  /* 0x005000ffbc000388 */ /* 0x0003e20000000c00 */
[----:B------:R-:W-:Y:S02]  /*189d0*/  @!P0 LEA R70, P1, R144, c[0x0][0x168], 0x1 ;  /* 0x00005a0090468a11 */ /* 0x000fe400078208ff */
[----:B------:R-:W-:Y:S01]  /*189e0*/  @!P0 IADD3.X R146, R68, UR20, RZ, P2, !PT ;  /* 0x0000001444928c10 */ /* 0x000fe200097fe4ff */
[----:B------:R-:W-:Y:S01]  /*189f0*/  @!PT LDS RZ, [RZ] ;  /* 0x00000000fffff984 */ /* 0x000fe20000000800 */
[----:B------:R-:W-:Y:S01]  /*18a00*/  @!PT LDS RZ, [RZ] ;  /* 0x00000000fffff984 */ /* 0x000fe20000000800 */
[----:B------:R-:W-:Y:S01]  /*18a10*/  @!PT LDS RZ, [RZ] ;  /* 0x00000000fffff984 */ /* 0x000fe20000000800 */
[----:B------:R1:W-:Y:S03]  /*18a20*/  @!P0 LDGSTS.E.BYPASS.LTC128B.128 [R188+0x5000], [R74.64] ;  /* 0x050000004abc8fae */ /* 0x0003e6000b901d62 */
[----:B------:R-:W-:Y:S01]  /*18a30*/  @!P0 LEA.HI.X R71, R144, c[0x0][0x16c], R146, 0x1, P1 ;  /* 0x00005b0090478a11 */ /* 0x000fe200008f0c92 */
[----:B------:R1:W-:Y:S04]  /*18a40*/  @P0 STS.128 [R188+0x5800], RZ ;  /* 0x005800ffbc000388 */ /* 0x0003e80000000c00 */
[----:B------:R-:W-:Y:S01]  /*18a50*/  @!PT LDS RZ, [RZ] ;  /* 0x00000000fffff984 */ /* 0x000fe20000000800 */
[----:B------:R-:W-:Y:S01]  /*18a60*/  @!PT LDS RZ, [RZ] ;  /* 0x00000000fffff984 */ /* 0x000fe20000000800 */
[----:B------:R-:W-:Y:S01]  /*18a70*/  @!PT LDS RZ, [RZ] ;  /* 0x00000000fffff984 */ /* 0x000fe20000000800 */
[----:B------:R1:W-:Y:S04]  /*18a80*/  @!P0 LDGSTS.E.BYPASS.LTC128B.128 [R188+0x5800], [R70.64] ;  /* 0x0580000046bc8fae */ /* 0x0003e8000b901d62 */
[----:B------:R-:W0:Y:S01]  /*18a90*/  LDGDEPBAR ;  /* 0x00000000000079af */ /* 0x000e220000000000 */
[----:B------:R-:W-:-:S05]  /*18aa0*/  BRA `(.L_x_840) ;  /* 0x0000093000007947 */ /* 0x000fca0003800000 */
.L_x_839:
[----:B-1----:R-:W2:Y:S01]  /*18ab0*/  LDL.64 R4, [R1+0x138] ;  /* 0x0001380001047983 */ /* 0x002ea20000100a00 */
[----:B------:R-:W-:Y:S04]  /*18ac0*/  DEPBAR.LE SB0, 0x0 ;  /* 0x000080000000791a */ /* 0x000fe80000000000 */
[----:B------:R-:W-:Y:S01]  /*18ad0*/  IMAD.MOV.U32 R9, RZ, RZ, 0x6 ;  /* 0x00000006ff097424 */ /* 0x000fe200078e00ff */
[----:B------:R-:W-:Y:S01]  /*18ae0*/  BAR.SYNC.DEFER_BLOCKING 0x0 ;  /* 0x0000000000007b1d */ /* 0x000fe20000010000 */
[----:B------:R-:W-:Y:S01]  /*18af0*/  IMAD.MOV.U32 R2, RZ, RZ, c[0x0][0x1a0] ;  /* 0x00006800ff027624 */ /* 0x000fe200078e00ff */
[----:B------:R-:W-:Y:S01]  /*18b00*/  SHF.R.S32.HI R6, RZ, 0x1f, R191 ;  /* 0x0000001fff067819 */ /* 0x000fe200000114bf */
[----:B------:R-:W-:Y:S02]  /*18b10*/  IMAD.MOV.U32 R8, RZ, RZ, c[0x0][0x1a0] ;  /* 0x00006800ff087624 */ /* 0x000fe400078e00ff */
[----:B------:R-:W-:Y:S01]  /*18b20*/  IMAD.MOV.U32 R7, RZ, RZ, c[0x0][0x1a0] ;  /* 0x00006800ff077624 */ /* 0x000fe200078e00ff */
[----:B------:R-:W-:Y:S01]  /*18b30*/  SHF.L.U64.HI R2, R2, R9, c[0x0][0x1a4] ;  /* 0x0000690002027619 */ /* 0x000fe20000010209 */
[----:B------:R-:W-:Y:S02]  /*18b40*/  IMAD.SHL.U32 R8, R8, 0x40, RZ ;  /* 0x0000004008087824 */ /* 0x000fe400078e00ff */
[----:B------:R-:W-:Y:S02]  /*18b50*/  IMAD.MOV.U32 R16, RZ, RZ, 0x4 ;  /* 0x00000004ff107424 */ /* 0x000fe400078e00ff */
[----:B------:R-:W-:Y:S02]  /*18b60*/  IMAD R2, R2, R191, RZ ;  /* 0x000000bf02027224 */ /* 0x000fe400078e02ff */
[----:B------:R-:W-:Y:S02]  /*18b70*/  IMAD.MOV.U32 R15, RZ, RZ, c[0x0][0x1a0] ;  /* 0x00006800ff0f7624 */ /* 0x000fe400078e00ff */
[----:B------:R-:W-:Y:S02]  /*18b80*/  IMAD R2, R6, R8, R2 ;  /* 0x0000000806027224 */ /* 0x000fe400078e0202 */
[----:B------:R-:W-:Y:S01]  /*18b90*/  IMAD.SHL.U32 R7, R7, 0x10, RZ ;  /* 0x0000001007077824 */ /* 0x000fe200078e00ff */
[----:B------:R-:W-:Y:S01]  /*18ba0*/  SHF.L.U64.HI R15, R15, R16, c[0x0][0x1a4] ;  /* 0x000069000f0f7619 */ /* 0x000fe20000010210 */
[----:B-----5:R-:W-:Y:S01]  /*18bb0*/  @P0 STS.128 [R188+0x6000], RZ ;  /* 0x006000ffbc000388 */ /* 0x020fe20000000c00 */
[----:B--2---:R-:W-:Y:S04]  /*18bc0*/  IMAD.WIDE.U32 R4, R191, R8, R4 ;  /* 0x00000008bf047225 */ /* 0x004fe800078e0004 */
[----:B------:R-:W-:Y:S01]  /*18bd0*/  IMAD.IADD R2, R5, 0x1, R2 ;  /* 0x0000000105027824 */ /* 0x000fe200078e0202 */
[C---:B------:R-:W-:Y:S02]  /*18be0*/  @!P0 LEA R12, P6, R4.reuse, c[0x0][0x170], 0x1 ;  /* 0x00005c00040c8a11 */ /* 0x040fe400078c08ff */
[----:B------:R-:W-:Y:S02]  /*18bf0*/  @!P0 IADD3 R7, P1, R7, R4, RZ ;  /* 0x0000000407078210 */ /* 0x000fe40007f3e0ff */
[C-C-:B------:R-:W-:Y:S02]  /*18c00*/  @!P0 LEA.HI.X R13, R4.reuse, c[0x0][0x174], R2.reuse, 0x1, P6 ;  /* 0x00005d00040d8a11 */ /* 0x140fe400030f0c02 */
[----:B------:R-:W-:Y:S01]  /*18c10*/  @!P0 LEA R10, P5, R7, c[0x0][0x170], 0x1 ;  /* 0x00005c00070a8a11 */ /* 0x000fe200078a08ff */
[----:B------:R-:W-:Y:S01]  /*18c20*/  @!P0 IMAD.X R5, R15, 0x1, R2, P1 ;  /* 0x000000010f058824 */ /* 0x000fe200008e0602 */
[C---:B------:R-:W-:Y:S01]  /*18c30*/  @!P0 IADD3 R9, P4, R4.reuse, UR16, RZ ;  /* 0x0000001004098c10 */ /* 0x040fe2000ff9e0ff */
[----:B------:R-:W-:Y:S01]  /*18c40*/  @!PT LDS RZ, [RZ] ;  /* 0x00000000fffff984 */ /* 0x000fe20000000800 */
[----:B------:R-:W-:Y:S01]  /*18c50*/  @!PT LDS RZ, [RZ] ;  /* 0x00000000fffff984 */ /* 0x000fe20000000800 */
[----:B------:R-:W-:Y:S01]  /*18c60*/  @!PT LDS RZ, [RZ] ;  /* 0x00000000fffff984 */ /* 0x000fe20000000800 */
[----:B------:R1:W-:Y:S01]  /*18c70*/  @!P0 LDGSTS.E.BYPASS.LTC128B.128 [R188+0x6000], [R12.64] ;  /* 0x060000000cbc8fae */ /* 0x0003e2000b901d62 */
[----:B------:R-:W-:Y:S02]  /*18c80*/  @!P0 IADD3 R14, P2, R4, UR32, RZ ;  /* 0x00000020040e8c10 */ /* 0x000fe4000ff5e0ff */
[----:B------:R-:W-:Y:S02]  /*18c90*/  @!P0 LEA.HI.X R11, R7, c[0x0][0x174], R5, 0x1, P5 ;  /* 0x00005d00070b8a11 */ /* 0x000fe400028f0c05 */
[C---:B------:R-:W-:Y:S01]  /*18ca0*/  @!P0 LEA R8, P3, R9.reuse, c[0x0][0x170], 0x1 ;  /* 0x00005c0009088a11 */ /* 0x040fe200078608ff */
[----:B------:R-:W-:Y:S01]  /*18cb0*/  @P0 STS.128 [R188+0x6800], RZ ;  /* 0x006800ffbc000388 */ /* 0x000fe20000000c00 */
[C---:B------:R-:W-:Y:S02]  /*18cc0*/  @!P0 IADD3.X R15, R2.reuse, UR15, RZ, P4, !PT ;  /* 0x0000000f020f8c10 */ /* 0x040fe4000a7fe4ff */
[----:B------:R-:W-:Y:S02]  /*18cd0*/  @!P0 IADD3.X R16, R2, UR17, RZ, P2, !PT ;  /* 0x0000001102108c10 */ /* 0x000fe400097fe4ff */
[----:B------:R-:W-:Y:S01]  /*18ce0*/  @!P0 LEA.HI.X R9, R9, c[0x0][0x174], R15, 0x1, P3 ;  /* 0x00005d0009098a11 */ /* 0x000fe200018f0c0f */
[----:B------:R-:W-:Y:S01]  /*18cf0*/  @!PT LDS RZ, [RZ] ;  /* 0x00000000fffff984 */ /* 0x000fe20000000800 */
[----:B------:R-:W-:Y:S01]  /*18d00*/  @!PT LDS RZ, [RZ] ;  /* 0x00000000fffff984 */ /* 0x000fe20000000800 */
[----:B------:R-:W-:Y:S01]  /*18d10*/  @!PT LDS RZ, [RZ] ;  /* 0x00000000fffff984 */ /* 0x000fe20000000800 */
[----:B------:R2:W-:Y:S01]  /*18d20*/  @!P0 LDGSTS.E.BYPASS.LTC128B.128 [R188+0x6800], [R10.64] ;  /* 0x068000000abc8fae */ /* 0x0005e2000b901d62 */
[C---:B------:R-:W-:Y:S04]  /*18d30*/  @!P0 LEA R6, P1, R14.reuse, c[0x0][0x170], 0x1 ;  /* 0x00005c000e068a11 */ /* 0x040fe800078208ff */
[----:B------:R-:W-:Y:S01]  /*18d40*/  @!P0 LEA.HI.X R7, R14, c[0x0][0x174], R16, 0x1, P1 ;  /* 0x00005d000e078a11 */ /* 0x000fe200008f0c10 */
[----:B------:R-:W-:Y:S01]  /*18d50*/  @P0 STS.128 [R188+0x7000], RZ ;  /* 0x007000ffbc000388 */ /* 0x000fe20000000c00 */
[----:B------:R-:W-:Y:S05]  /*18d60*/  ISETP.GE.AND P1, PT, R191, 0x1, PT ;  /* 0x00000001bf00780c */ /* 0x000fea0003f26270 */
        /* <DEDUP_REMOVED lines=10> */
[----:B------:R-:W3:Y:S06]  /*18e10*/  LDSM.16.M88.4 R16, [R172+0x4000] ;  /* 0x00400000ac10783b */ /* 0x000eec0000000200 */
[----:B------:R-:W2:Y:S06]  /*18e20*/  LDSM.16.M88.4 R60, [R179+0x2000] ;  /* 0x00200000b33c783b */ /* 0x000eac0000000200 */
[----:B------:R-:W4:Y:S06]  /*18e30*/  LDSM.16.M88.4 R32, [R172+0x4800] ;  /* 0x00480000ac20783b */ /* 0x000f2c0000000200 */
[----:B------:R-:W0:Y:S06]  /*18e40*/  LDGDEPBAR ;  /* 0x00000000000079af */ /* 0x000e2c0000000000 */
[----:B------:R-:W4:Y:S06]  /*18e50*/  LDSM.16.M88.4 R48, [R172+0x5000] ;  /* 0x00500000ac30783b */ /* 0x000f2c0000000200 */
[----:B------:R-:W4:Y:S06]  /*18e60*/  LDSM.16.M88.4 R68, [R172+0x5800] ;  /* 0x00580000ac44783b */ /* 0x000f2c0000000200 */
[----:B------:R-:W-:Y:S01]  /*18e70*/  LDSM.16.M88.4 R140, [R182] ;  /* 0x00000000b68c783b */ /* 0x000fe20000000200 */
[-C--:B---3--:R-:W-:Y:S05]  /*18e80*/  HMMA.16816.F32.BF16 R4, R64, R16.reuse, RZ ;  /* 0x000000104004723c */ /* 0x088fea00000418ff */
[----:B------:R-:W3:Y:S03]  /*18e90*/  LDSM.16.M88.4 R144, [R178+0x4000] ;  /* 0x00400000b290783b */ /* 0x000ee60000000200 */
[C---:B--2---:R-:W-:Y:S03]  /*18ea0*/  HMMA.16816.F32.BF16 R8, R60.reuse, R16, RZ ;  /* 0x000000103c08723c */ /* 0x044fe600000418ff */
[----:B------:R-:W2:Y:S06]  /*18eb0*/  LDSM.16.M88.4 R148, [R182+0x2000] ;  /* 0x00200000b694783b */ /* 0x000eac0000000200 */
[----:B------:R-:W2:Y:S01]  /*18ec0*/  LDSM.16.M88.4 R152, [R178+0x4800] ;  /* 0x00480000b298783b */ /* 0x000ea20000000200 */
[-C--:B-1----:R-:W-:Y:S05]  /*18ed0*/  HMMA.16816.F32.BF16 R12, R60, R18.reuse, RZ ;  /* 0x000000123c0c723c */ /* 0x082fea00000418ff */
[----:B------:R-:W-:Y:S03]  /*18ee0*/  LDSM.16.M88.4 R156, [R178+0x5800] ;  /* 0x00580000b29c783b */ /* 0x000fe60000000200 */
[C---:B------:R-:W-:Y:S03]  /*18ef0*/  HMMA.16816.F32.BF16 R16, R64.reuse, R18, RZ ;  /* 0x000000124010723c */ /* 0x040fe600000418ff */
[----:B------:R-:W-:Y:S05]  /*18f00*/  LDSM.16.M88.4 R160, [R180] ;  /* 0x00000000b4a0783b */ /* 0x000fea0000000200 */
[-C--:B----4-:R-:W-:Y:S01]  /*18f10*/  HMMA.16816.F32.BF16 R20, R64, R32.reuse, RZ ;  /* 0x000000204014723c */ /* 0x090fe200000418ff */
[----:B------:R-:W-:Y:S06]  /*18f20*/  LDSM.16.M88.4 R164, [R183] ;  /* 0x00000000b7a4783b */ /* 0x000fec0000000200 */
[----:B------:R-:W-:Y:S01]  /*18f30*/  LDSM.16.M88.4 R168, [R180+0x2000] ;  /* 0x00200000b4a8783b */ /* 0x000fe20000000200 */
        /* <DEDUP_REMOVED lines=12> */
[-C--:B---3--:R-:W-:Y:S08]  /*19000*/  HMMA.16816.F32.BF16 R4, R140, R144.reuse, R4 ;  /* 0x000000908c04723c */ /* 0x088ff00000041804 */
[C---:B--2---:R-:W-:Y:S08]  /*19010*/  HMMA.16816.F32.BF16 R8, R148.reuse, R144, R8 ;  /* 0x000000909408723c */ /* 0x044ff00000041808 */
        /* <DEDUP_REMOVED lines=16> */
[----:B------:R-:W-:Y:S07]  /*19120*/  LDSM.16.M88.4 R148, [R181+0x2000] ;  /* 0x00200000b594783b */ /* 0x000fee0000000200 */
[----:B------:R-:W-:Y:S01]  /*19130*/  HMMA.16816.F32.BF16 R64, R140, R158, R64 ;  /* 0x0000009e8c40723c */ /* 0x000fe20000041840 */
[----:B------:R-:W-:Y:S06]  /*19140*/  LDSM.16.M88.4 R140, [R181] ;  /* 0x00000000b58c783b */ /* 0x000fec0000000200 */
[----:B------:R-:W-:Y:S01]  /*19150*/  LDSM.16.M88.4 R156, [R177+0x800] ;  /* 0x00080000b19c783b */ /* 0x000fe20000000200 */
        /* <DEDUP_REMOVED lines=14> */
[----:B------:R-:W3:Y:S01]  /*19240*/  LDSM.16.M88.4 R152, [R177+0x1800] ;  /* 0x00180000b198783b */ /* 0x000ee20000000200 */
[----:B------:R-:W-:Y:S05]  /*19250*/  DEPBAR.LE SB0, 0x0 ;  /* 0x000080000000791a */ /* 0x000fea0000000000 */
[----:B------:R-:W-:Y:S01]  /*19260*/  BAR.SYNC.DEFER_BLOCKING 0x0 ;  /* 0x0000000000007b1d */ /* 0x000fe20000010000 */
[-C--:B-1----:R-:W-:Y:S08]  /*19270*/  HMMA.16816.F32.BF16 R52, R160, R68.reuse, R52 ;  /* 0x00000044a034723c */ /* 0x082ff00000041834 */
[C---:B------:R-:W-:Y:S08]  /*19280*/  HMMA.16816.F32.BF16 R56, R168.reuse, R68, R56 ;  /* 0x00000044a838723c */ /* 0x040ff00000041838 */
[-C--:B------:R-:W-:Y:S08]  /*19290*/  HMMA.16816.F32.BF16 R60, R168, R70.reuse, R60 ;  /* 0x00000046a83c723c */ /* 0x080ff0000004183c */
[----:B------:R-:W-:Y:S08]  /*192a0*/  HMMA.16816.F32.BF16 R64, R160, R70, R64 ;  /* 0x00000046a040723c */ /* 0x000ff00000041840 */
        /* <DEDUP_REMOVED lines=12> */
[-C--:B---3--:R-:W-:Y:S08]  /*19370*/  HMMA.16816.F32.BF16 R52, R140, R152.reuse, R52 ;  /* 0x000000988c34723c */ /* 0x088ff00000041834 */
[C---:B------:R-:W-:Y:S08]  /*19380*/  HMMA.16816.F32.BF16 R56, R148.reuse, R152, R56 ;  /* 0x000000989438723c */ /* 0x040ff00000041838 */
[-C--:B------:R-:W-:Y:S08]  /*19390*/  HMMA.16816.F32.BF16 R60, R148, R154.reuse, R60 ;  /* 0x0000009a943c723c */ /* 0x080ff0000004183c */
[----:B------:R-:W-:Y:S07]  /*193a0*/  HMMA.16816.F32.BF16 R64, R140, R154, R64 ;  /* 0x0000009a8c40723c */ /* 0x000fee0000041840 */
[----:B------:R-:W-:Y:S02]  /*193b0*/  IMAD.MOV.U32 R154, RZ, RZ, R203 ;  /* 0x000000ffff9a7224 */ /* 0x000fe400078e00cb */
[----:B------:R-:W-:Y:S01]  /*193c0*/  IMAD.MOV.U32 R155, RZ, RZ, R202 ;  /* 0x000000ffff9b7224 */ /* 0x000fe200078e00ca */
[----:B------:R-:W-:-:S05]  /*193d0*/  @P1 BRA `(.L_x_841) ;  /* 0xfffff3d000001947 */ /* 0x000fca000383ffff */
.L_x_840:
[----:B------:R-:W-:Y:S01]  /*193e0*/  FMNMX.FTZ R2, R4, R72, !PT ;  /* 0x0000004804027209 */ /* 0x000fe20007810000 */
[----:B------:R-:W2:Y:S01]  /*193f0*/  LDL.64 R200, [R1+0x18] ;  /* 0x0000180001c87983 */ /* 0x000ea20000100a00 */
[----:B------:R-:W-:Y:S01]  /*19400*/  LOP3.LUT R187, R187, 0xfdffffff, RZ, 0xc0, !PT ;  /* 0xfdffffffbbbb7812 */ /* 0x000fe200078ec0ff */
[----:B------:R-:W-:Y:S01]  /*19410*/  UIADD3 UR4, UR37, 0x76cf5d0a, URZ ;  /* 0x76cf5d0a25047890 */ /* 0x000fe2000fffe03f */
[----:B------:R-:W-:Y:S01]  /*19420*/  FMNMX.FTZ R2, R5, R2, !PT ;  /* 0x0000000205027209 */ /* 0x000fe20007810000 */
[----:B------:R-:W-:Y:S01]  /*19430*/  UIADD3 UR6, UR36, 0x1715609d, URZ ;  /* 0x1715609d24067890 */ /* 0x000fe2000fffe03f */
[----:B------:R-:W-:Y:S01]  /*19440*/  @P0 LOP3.LUT R187, R187, 0x2000000, RZ, 0xfc, !PT ;  /* 0x02000000bbbb0812 */ /* 0x000fe200078efcff */
[----:B------:R-:W3:Y:S01]  /*19450*/  LDL.64 R164, [R1+0x10] ;  /* 0x0000100001a47983 */ /* 0x000ee20000100a00 */
[----:B------:R-:W-:Y:S01]  /*19460*/  FMNMX.FTZ R2, R16, R2, !PT ;  /* 0x0000000210027209 */ /* 0x000fe20007810000 */
[----:B------:R-:W-:Y:S01]  /*19470*/  IMAD.SHL.U32 R166, R191, 0x2, RZ ;  /* 0x00000002bfa67824 */ /* 0x000fe200078e00ff */
[----:B------:R-:W-:Y:S01]  /*19480*/  LOP3.LUT R187, R187, 0xdfffffff, RZ, 0xc0, !PT ;  /* 0xdfffffffbbbb7812 */ /* 0x000fe200078ec0ff */
[----:B------:R-:W-:Y:S01]  /*19490*/  UIADD3 UR8, UR36, 0x78dde6e4, URZ ;  /* 0x78dde6e424087890 */ /* 0x000fe2000fffe03f */
[----:B------:R-:W-:Y:S01]  /*194a0*/  FMNMX.FTZ R2, R17, R2, !PT ;  /* 0x0000000211027209 */ /* 0x000fe20007810000 */
[----:B------:R-:W4:Y:S01]  /*194b0*/  LDL.64 R170, [R1+0x128] ;  /* 0x0001280001aa7983 */ /* 0x000f220000100a00 */
[----:B-1----:R-:W-:Y:S01]  /*194c0*/  LOP3.LUT R74, R166, UR37, RZ, 0x3c, !PT ;  /* 0x00000025a64a7c12 */ /* 0x002fe2000f8e3cff */
[----:B------:R-:W-:Y:S01]  /*194d0*/  UIADD3 UR7, UR37, -0x126145ec, URZ ;  /* 0xed9eba1425077890 */ /* 0x000fe2000fffe03f */
[----:B------:R-:W-:Y:S01]  /*194e0*/  FMNMX.FTZ R2, R20, R2, !PT ;  /* 0x0000000214027209 */ /* 0x000fe20007810000 */
[----:B------:R-:W-:Y:S01]  /*194f0*/  UIADD3 UR5, UR37, -0x4498517b, URZ ;  /* 0xbb67ae8525057890 */ /* 0x000fe2000fffe03f */
[----:B------:R-:W-:Y:S01]  /*19500*/  LOP3.LUT R75, R245, R74, RZ, 0x3c, !PT ;  /* 0x0000004af54b7212 */ /* 0x000fe200078e3cff */
[----:B------:R-:W4:Y:S01]  /*19510*/  LDL.64 R168, [R1+0x120] ;  /* 0x0001200001a87983 */ /* 0x000f220000100a00 */
[----:B------:R-:W-:Y:S01]  /*19520*/  FMNMX.FTZ R2, R21, R2, !PT ;  /* 0x0000000215027209 */ /* 0x000fe20007810000 */
[----:B------:R-:W-:Y:S02]  /*19530*/  UIADD3 UR12, UR36, -0x61c88647, URZ ;  /* 0x9e3779b9240c7890 */ /* 0x000fe4000fffe03f */
[----:B------:R-:W-:Y:S01]  /*19540*/  UIADD3 UR11, UR36, 0x3c6ef372, URZ ;  /* 0x3c6ef372240b7890 */ /* 0x000fe2000fffe03f */
[----:B------:R-:W-:Y:S01]  /*19550*/  FMNMX.FTZ R2, R32, R2, !PT ;  /* 0x0000000220027209 */ /* 0x000fe20007810000 */
[----:B------:R1:W4:Y:S01]  /*19560*/  LDL.S16 R163, [R1+0x80] ;  /* 0x0000800001a37983 */ /* 0x0003220000100600 */
[----:B------:R-:W-:Y:S01]  /*19570*/  IMAD.WIDE.U32 R148, R75, -0x326172a9, RZ ;  /* 0xcd9e8d574b947825 */ /* 0x000fe200078e00ff */
[----:B------:R-:W-:Y:S01]  /*19580*/  UIADD3 UR9, UR37, 0x32370b8f, URZ ;  /* 0x32370b8f25097890 */ /* 0x000fe2000fffe03f */
[----:B------:R-:W-:Y:S01]  /*19590*/  FMNMX.FTZ R2, R33, R2, !PT ;  /* 0x0000000221027209 */ /* 0x000fe20007810000 */
[----:B------:R1:W4:Y:S01]  /*195a0*/  LDL.S16 R158, [R1+0x78] ;  /* 0x00007800019e7983 */ /* 0x0003220000100600 */
[----:B------:R-:W-:Y:S02]  /*195b0*/  UIADD3 UR10, UR36, -0x255992d5, URZ ;  /* 0xdaa66d2b240a7890 */ /* 0x000fe4000fffe03f */
[----:B------:R-:W-:Y:S01]  /*195c0*/  FMNMX.FTZ R2, R36, R2, !PT ;  /* 0x0000000224027209 */ /* 0x000fe20007810000 */
[----:B------:R1:W4:Y:S03]  /*195d0*/  LDL.S16 R162, [R1+0x7c] ;  /* 0x00007c0001a27983 */ /* 0x0003260000100600 */
[----:B------:R-:W-:Y:S01]  /*195e0*/  FMNMX.FTZ R2, R37, R2, !PT ;  /* 0x0000000225027209 */ /* 0x000fe20007810000 */
[----:B------:R1:W4:Y:S03]  /*195f0*/  LDL.S16 R161, [R1+0x94] ;  /* 0x0000940001a17983 */ /* 0x0003260000100600 */
[----:B------:R-:W-:Y:S01]  /*19600*/  FMNMX.FTZ R2, R48, R2, !PT ;  /* 0x0000000230027209 */ /* 0x000fe20007810000 */
[----:B------:R1:W4:Y:S03]  /*19610*/  LDL.S16 R160, [R1+0x90] ;  /* 0x0000900001a07983 */ /* 0x0003260000100600 */
        /* <DEDUP_REMOVED lines=53> */
[----:B-1----:R-:W-:Y:S03]  /*19970*/  FMNMX.FTZ R70, R70, R141, !PT ;  /* 0x0000008d46467209 */ /* 0x002fe60007810000 */
[----:B------:R-:W1:Y:S01]  /*19980*/  SHFL.BFLY PT, R146, R71, 0x2, 0x1f ;  /* 0x0c401f0047927f89 */ /* 0x000e6200000e0000 */
[----:B------:R-:W-:Y:S02]  /*19990*/  FSETP.NEU.FTZ.AND P1, PT, R70, -INF , PT ;  /* 0xff8000004600780b */ /* 0x000fe40003f3d000 */
[----:B------:R-:W-:Y:S02]  /*199a0*/  FMNMX.FTZ R2, R2, R140, !PT ;  /* 0x0000008c02027209 */ /* 0x000fe40007810000 */
[----:B-1----:R-:W-:Y:S05]  /*199b0*/  FMNMX.FTZ R146, R71, R146, !PT ;  /* 0x0000009247927209 */ /* 0x002fea0007810000 */
[----:B------:R-:W-:Y:S01]  /*199c0*/  SHFL.BFLY PT, R156, R146, 0x1, 0x1f ;  /* 0x0c201f00929c7f89 */ /* 0x000fe200000e0000 */
[--C-:B--2---:R-:W-:Y:S05]  /*199d0*/  LOP3.LUT R69, R201, UR5, R244.reuse, 0x96, !PT ;  /* 0x00000005c9457c12 */ /* 0x104fea000f8e96f4 */
[----:B------:R-:W-:Y:S01]  /*199e0*/  IMAD.WIDE.U32 R230, R69, -0x326172a9, RZ ;  /* 0xcd9e8d5745e67825 */ /* 0x000fe200078e00ff */
[----:B---3--:R-:W-:Y:S01]  /*199f0*/  LOP3.LUT R74, R165, UR5, R244, 0x96, !PT ;  /* 0x00000005a54a7c12 */ /* 0x008fe2000f8e96f4 */
[----:B------:R-:W-:Y:S01]  /*19a00*/  UIADD3 UR5, UR37, -0x56f99767, URZ ;  /* 0xa906689925057890 */ /* 0x000fe2000fffe03f */
[----:B------:R-:W-:Y:S03]  /*19a10*/  FMNMX.FTZ R69, R42, R68, !PT ;  /* 0x000000442a457209 */ /* 0x000fe60007810000 */
[----:B------:R-:W-:Y:S01]  /*19a20*/  IMAD.WIDE.U32 R222, R74, -0x326172a9, RZ ;  /* 0xcd9e8d574ade7825 */ /* 0x000fe200078e00ff */
[----:B------:R-:W-:Y:S02]  /*19a30*/  FMNMX.FTZ R74, R43, R69, !PT ;  /* 0x000000452b4a7209 */ /* 0x000fe40007810000 */
[----:B----4-:R-:W-:Y:S02]  /*19a40*/  LOP3.LUT R68, R149, UR12, R170, 0x96, !PT ;  /* 0x0000000c95447c12 */ /* 0x010fe4000f8e96aa */
[----:B------:R-:W-:Y:S02]  /*19a50*/  FMNMX.FTZ R74, R46, R74, !PT ;  /* 0x0000004a2e4a7209 */ /* 0x000fe40007810000 */
[----:B------:R-:W-:Y:S01]  /*19a60*/  LOP3.LUT R150, R223, UR11, R148, 0x96, !PT ;  /* 0x0000000bdf967c12 */ /* 0x000fe2000f8e9694 */
[----:B------:R-:W-:Y:S01]  /*19a70*/  IMAD.WIDE.U32 R68, R68, -0x2daee0ad, RZ ;  /* 0xd2511f5344447825 */ /* 0x000fe200078e00ff */
[----:B------:R-:W-:Y:S02]  /*19a80*/  FMNMX.FTZ R74, R47, R74, !PT ;  /* 0x0000004a2f4a7209 */ /* 0x000fe40007810000 */
[----:B------:R-:W-:Y:S01]  /*19a90*/  LOP3.LUT R75, R149, UR12, R168, 0x96, !PT ;  /* 0x0000000c954b7c12 */ /* 0x000fe2000f8e96a8 */
[----:B------:R-:W-:Y:S01]  /*19aa0*/  IMAD.WIDE.U32 R150, R150, -0x2daee0ad, RZ ;  /* 0xd2511f5396967825 */ /* 0x000fe200078e00ff */
[----:B------:R-:W-:Y:S02]  /*19ab0*/  FMNMX.FTZ R74, R58, R74, !PT ;  /* 0x0000004a3a4a7209 */ /* 0x000fe40007810000 */
[----:B------:R-:W-:Y:S02]  /*19ac0*/  LOP3.LUT R140, R69, UR4, R164, 0x96, !PT ;  /* 0x00000004458c7c12 */ /* 0x000fe4000f8e96a4 */
[----:B------:R-:W-:Y:S02]  /*19ad0*/  FMNMX.FTZ R74, R59, R74, !PT ;  /* 0x0000004a3b4a7209 */ /* 0x000fe40007810000 */
[----:B------:R-:W-:Y:S01]  /*19ae0*/  LOP3.LUT R144, R151, UR9, R68, 0x96, !PT ;  /* 0x0000000997907c12 */ /* 0x000fe2000f8e9644 */
[----:B------:R-:W-:Y:S01]  /*19af0*/  IMAD.WIDE.U32 R68, R75, -0x2daee0ad, RZ ;  /* 0xd2511f534b447825 */ /* 0x000fe200078e00ff */
[----:B------:R-:W-:Y:S01]  /*19b00*/  FMNMX.FTZ R74, R62, R74, !PT ;  /* 0x0000004a3e4a7209 */ /* 0x000fe20007810000 */
[----:B------:R-:W1:Y:S01]  /*19b10*/  SHFL.BFLY PT, R151, R2, 0x1, 0x1f ;  /* 0x0c201f0002977f89 */ /* 0x000e6200000e0000 */
[----:B------:R-:W-:Y:S01]  /*19b20*/  LOP3.LUT R148, R231, UR11, R148, 0x96, !PT ;  /* 0x0000000be7947c12 */ /* 0x000fe2000f8e9694 */
[----:B------:R-:W-:Y:S01]  /*19b30*/  FMUL.FTZ R75, R70, c[0x0][0x23c] ;  /* 0x00008f00464b7a20 */ /* 0x000fe20000410000 */
[----:B------:R-:W-:Y:S01]  /*19b40*/  FMNMX.FTZ R71, R63, R74, !PT ;  /* 0x0000004a3f477209 */ /* 0x000fe20007810000 */
[----:B------:R-:W-:Y:S01]  /*19b50*/  IMAD.WIDE.U32 R144, R144, -0x326172a9, RZ ;  /* 0xcd9e8d5790907825 */ /* 0x000fe200078e00ff */
[----:B------:R-:W-:Y:S02]  /*19b60*/  LOP3.LUT R141, R69, UR4, R200, 0x96, !PT ;  /* 0x00000004458d7c12 */ /* 0x000fe4000f8e96c8 */
[----:B------:R-:W-:Y:S01]  /*19b70*/  FSEL R74, R75, RZ, P1 ;  /* 0x000000ff4b4a7208 */ /* 0x000fe20000800000 */
[----:B------:R-:W-:Y:S04]  /*19b80*/  IMAD.WIDE.U32 R148, R148, -0x2daee0ad, RZ ;  /* 0xd2511f5394947825 */ /* 0x000fe800078e00ff */
[----:B------:R-:W-:Y:S01]  /*19b90*/  FFMA.FTZ R4, R4, c[0x0][0x23c], -R74 ;  /* 0x00008f0004047a23 */ /* 0x000fe2000001084a */
[----:B------:R-:W-:Y:S01]  /*19ba0*/  LOP3.LUT R142, R149, UR9, R68, 0x96, !PT ;  /* 0x00000009958e7c12 */ /* 0x000fe2000f8e9644 */
[--C-:B------:R-:W-:Y:S02]  /*19bb0*/  FFMA.FTZ R5, R5, c[0x0][0x23c], -R74.reuse ;  /* 0x00008f0005057a23 */ /* 0x100fe4000001084a */
[----:B------:R2:W-:Y:S01]  /*19bc0*/  MUFU.EX2 R224, R4 ;  /* 0x0000000400e07308 */ /* 0x0005e20000000800 */
[----:B------:R-:W-:Y:S04]  /*19bd0*/  IMAD.WIDE.U32 R68, R140, -0x326172a9, RZ ;  /* 0xcd9e8d578c447825 */ /* 0x000fe800078e00ff */
[----:B------:R-:W-:Y:S01]  /*19be0*/  FFMA.FTZ R229, R48, c[0x0][0x23c], -R74 ;  /* 0x00008f0030e57a23 */ /* 0x000fe2000001084a */
[----:B------:R-:W-:Y:S01]  /*19bf0*/  LOP3.LUT R147, R69, UR10, R222, 0x96, !PT ;  /* 0x0000000a45937c12 */ /* 0x000fe2000f8e96de */
[----:B------:R-:W-:Y:S01]  /*19c00*/  FFMA.FTZ R240, R52, c[0x0][0x23c], -R74 ;  /* 0x00008f0034f07a23 */ /* 0x000fe2000001084a */
[----:B-1----:R-:W-:Y:S01]  /*19c10*/  FMNMX.FTZ R69, R2, R151, !PT ;  /* 0x0000009702457209 */ /* 0x002fe20007810000 */
[----:B------:R-:W-:Y:S01]  /*19c20*/  IMAD.WIDE.U32 R142, R142, -0x326172a9, RZ ;  /* 0xcd9e8d578e8e7825 */ /* 0x000fe200078e00ff */
[----:B------:R-:W-:Y:S01]  /*19c30*/  LOP3.LUT R68, R145, UR8, R68, 0x96, !PT ;  /* 0x0000000891447c12 */ /* 0x000fe2000f8e9644 */
[----:B------:R1:W3:Y:S01]  /*19c40*/  MUFU.EX2 R235, R5 ;  /* 0x0000000500eb7308 */ /* 0x0002e20000000800 */
[----:B------:R-:W-:Y:S01]  /*19c50*/  FSETP.NEU.FTZ.AND P1, PT, R69, -INF , PT ;  /* 0xff8000004500780b */ /* 0x000fe20003f3d000 */
[----:B------:R-:W-:Y:S01]  /*19c60*/  IMAD.WIDE.U32 R140, R141, -0x326172a9, RZ ;  /* 0xcd9e8d578d8c7825 */ /* 0x000fe200078e00ff */
[----:B------:R-:W4:Y:S03]  /*19c70*/  SHFL.BFLY PT, R145, R71, 0x2, 0x1f ;  /* 0x0c401f0047917f89 */ /* 0x000f2600000e0000 */
[----:B------:R-:W-:Y:S01]  /*19c80*/  FFMA.FTZ R179, R65, c[0x0][0x23c], -R74 ;  /* 0x00008f0041b37a23 */ /* 0x000fe2000001084a */
[----:B------:R-:W-:Y:S01]  /*19c90*/  LOP3.LUT R2, R143, UR8, R140, 0x96, !PT ;  /* 0x000000088f027c12 */ /* 0x000fe2000f8e968c */
[----:B------:R-:W-:Y:S01]  /*19ca0*/  IMAD.WIDE.U32 R152, R68, -0x2daee0ad, RZ ;  /* 0xd2511f5344987825 */ /* 0x000fe200078e00ff */
[----:B------:R-:W-:Y:S03]  /*19cb0*/  FMNMX.FTZ R68, R146, R156, !PT ;  /* 0x0000009c92447209 */ /* 0x000fe60007810000 */
[----:B------:R-:W-:Y:S01]  /*19cc0*/  IMAD.WIDE.U32 R192, R2, -0x2daee0ad, RZ ;  /* 0xd2511f5302c07825 */ /* 0x000fe200078e00ff */
[----:B--2---:R-:W-:Y:S03]  /*19cd0*/  LOP3.LUT R4, R141, UR10, R230, 0x96, !PT ;  /* 0x0000000a8d047c12 */ /* 0x004fe6000f8e96e6 */
[----:B------:R-:W-:Y:S02]  /*19ce0*/  FMUL.FTZ R75, R69, c[0x0][0x23c] ;  /* 0x00008f00454b7a20 */ /* 0x000fe40000410000 */
[--C-:B------:R-:W-:Y:S02]  /*19cf0*/  FFMA.FTZ R194, R21, c[0x0][0x23c], -R74.reuse ;  /* 0x00008f0015c27a23 */ /* 0x100fe4000001084a */
[----:B------:R-:W-:Y:S01]  /*19d00*/  FFMA.FTZ R202, R33, c[0x0][0x23c], -R74 ;  /* 0x00008f0021ca7a23 */ /* 0x000fe2000001084a */
[----:B------:R-:W-:Y:S01]  /*19d10*/  FSEL R75, R75, RZ, P1 ;  /* 0x000000ff4b4b7208 */ /* 0x000fe20000800000 */
[----:B------:R-:W-:Y:S01]  /*19d20*/  IMAD.WIDE.U32 R140, R147, -0x2daee0ad, RZ ;  /* 0xd2511f53938c7825 */ /* 0x000fe200078e00ff */
[----:B------:R-:W-:Y:S03]  /*19d30*/  FSETP.NEU.FTZ.AND P1, PT, R68, -INF , PT ;  /* 0xff8000004400780b */ /* 0x000fe60003f3d000 */
[----:B-1----:R-:W-:Y:S01]  /*19d40*/  IMAD.WIDE.U32 R4, R4, -0x2daee0ad, RZ ;  /* 0xd2511f5304047825 */ /* 0x002fe200078e00ff */
[----:B------:R-:W-:Y:S02]  /*19d50*/  LOP3.LUT R150, R141, UR7, R150, 0x96, !PT ;  /* 0x000000078d967c12 */ /* 0x000fe4000f8e9696 */
[----:B------:R-:W-:Y:S01]  /*19d60*/  LOP3.LUT R147, R153, UR5, R140, 0x96, !PT ;  /* 0x0000000599937c12 */ /* 0x000fe2000f8e968c */
[--C-:B------:R-:W-:Y:S01]  /*19d70*/  FFMA.FTZ R198, R34, c[0x0][0x23c], -R75.reuse ;  /* 0x00008f0022c67a23 */ /* 0x100fe2000001084b */
[----:B------:R-:W-:Y:S01]  /*19d80*/  LOP3.LUT R149, R193, UR5, R4, 0x96, !PT ;  /* 0x00000005c1957c12 */ /* 0x000fe2000f8e9604 */
[--C-:B------:R-:W-:Y:S01]  /*19d90*/  FFMA.FTZ R4, R7, c[0x0][0x23c], -R75.reuse ;  /* 0x00008f0007047a23 */ /* 0x100fe2000001084b */
[----:B------:R-:W-:Y:S01]  /*19da0*/  LOP3.LUT R148, R5, UR7, R148, 0x96, !PT ;  /* 0x0000000705947c12 */ /* 0x000fe2000f8e9694 */
[----:B------:R-:W-:Y:S01]  /*19db0*/  FMUL.FTZ R7, R68, c[0x0][0x23c] ;  /* 0x00008f0044077a20 */ /* 0x000fe20000410000 */
[----:B----4-:R-:W-:Y:S01]  /*19dc0*/  FMNMX.FTZ R71, R71, R145, !PT ;  /* 0x0000009147477209 */ /* 0x010fe20007810000 */
[--C-:B------:R-:W-:Y:S01]  /*19dd0*/  FFMA.FTZ R213, R39, c[0x0][0x23c], -R75.reuse ;  /* 0x00008f0027d57a23 */ /* 0x100fe2000001084b */
[----:B------:R1:W-:Y:S01]  /*19de0*/  MUFU.EX2 R232, R4 ;  /* 0x0000000400e87308 */ /* 0x0003e20000000800 */
[----:B------:R-:W-:Y:S01]  /*19df0*/  FFMA.FTZ R236, R55, c[0x0][0x23c], -R75 ;  /* 0x00008f0037ec7a23 */ /* 0x000fe2000001084b */
[----:B------:R-:W-:Y:S01]  /*19e00*/  FSEL R7, R7, RZ, P1 ;  /* 0x000000ff07077208 */ /* 0x000fe20000800000 */
[----:B------:R-:W-:Y:S01]  /*19e10*/  IMAD.WIDE.U32 R150, R150, -0x326172a9, RZ ;  /* 0xcd9e8d5796967825 */ /* 0x000fe200078e00ff */
[----:B------:R-:W2:Y:S03]  /*19e20*/  SHFL.BFLY PT, R140, R71, 0x1, 0x1f ;  /* 0x0c201f00478c7f89 */ /* 0x000ea600000e0000 */
[----:B------:R-:W-:Y:S01]  /*19e30*/  FFMA.FTZ R8, R8, c[0x0][0x23c], -R7 ;  /* 0x00008f0008087a23 */ /* 0x000fe20000010807 */
[----:B------:R-:W-:Y:S01]  /*19e40*/  LOP3.LUT R189, R151, UR6, R144, 0x96, !PT ;  /* 0x0000000697bd7c12 */ /* 0x000fe2000f8e9690 */
[----:B------:R-:W-:Y:S02]  /*19e50*/  FFMA.FTZ R6, R6, c[0x0][0x23c], -R75 ;  /* 0x00008f0006067a23 */ /* 0x000fe4000001084b */
[----:B------:R4:W-:Y:S01]  /*19e60*/  MUFU.EX2 R151, R8 ;  /* 0x0000000800977308 */ /* 0x0009e20000000800 */
[----:B------:R-:W-:Y:S04]  /*19e70*/  IMAD.WIDE.U32 R146, R147, -0x326172a9, RZ ;  /* 0xcd9e8d5793927825 */ /* 0x000fe800078e00ff */
[--C-:B------:R-:W-:Y:S01]  /*19e80*/  FFMA.FTZ R178, R61, c[0x0][0x23c], -R7.reuse ;  /* 0x00008f003db27a23 */ /* 0x100fe20000010807 */
[----:B------:R-:W-:Y:S01]  /*19e90*/  LOP3.LUT R2, R147, UR13, R150, 0x96, !PT ;  /* 0x0000000d93027c12 */ /* 0x000fe2000f8e9696 */
[----:B------:R-:W-:Y:S02]  /*19ea0*/  FFMA.FTZ R9, R9, c[0x0][0x23c], -R7 ;  /* 0x00008f0009097a23 */ /* 0x000fe40000010807 */
[----:B------:R-:W-:Y:S01]  /*19eb0*/  FFMA.FTZ R249, R66, c[0x0][0x23c], -R75 ;  /* 0x00008f0042f97a23 */ /* 0x000fe2000001084b */
[----:B------:R-:W-:Y:S01]  /*19ec0*/  LOP3.LUT R5, R2, 0xffff, RZ, 0xc0, !PT ;  /* 0x0000ffff02057812 */ /* 0x000fe200078ec0ff */
[----:B------:R2:W2:Y:S01]  /*19ed0*/  MUFU.EX2 R225, R6 ;  /* 0x0000000600e17308 */ /* 0x0004a20000000800 */
[--C-:B------:R-:W-:Y:S01]  /*19ee0*/  FFMA.FTZ R203, R28, c[0x0][0x23c], -R7.reuse ;  /* 0x00008f001ccb7a23 */ /* 0x100fe20000010807 */
[----:B-1----:R-:W-:Y:S01]  /*19ef0*/  SHF.R.U32.HI R4, RZ, 0x10, R2 ;  /* 0x00000010ff047819 */ /* 0x002fe20000011602 */
[----:B------:R-:W-:Y:S01]  /*19f00*/  FFMA.FTZ R205, R29, c[0x0][0x23c], -R7 ;  /* 0x00008f001dcd7a23 */ /* 0x000fe20000010807 */
[----:B------:R-:W-:Y:S01]  /*19f10*/  SHF.R.U32.HI R5, RZ, 0x8, R5 ;  /* 0x00000008ff057819 */ /* 0x000fe20000011605 */
[----:B------:R-:W-:Y:S01]  /*19f20*/  IMAD.WIDE.U32 R156, R148, -0x326172a9, RZ ;  /* 0xcd9e8d57949c7825 */ /* 0x000fe200078e00ff */
[----:B------:R-:W-:Y:S02]  /*19f30*/  LOP3.LUT R4, R4, 0xff, RZ, 0xc0, !PT ;  /* 0x000000ff04047812 */ /* 0x000fe400078ec0ff */
[----:B------:R-:W-:Y:S01]  /*19f40*/  LOP3.LUT R5, R5, 0xffff, RZ, 0xc0, !PT ;  /* 0x0000ffff05057812 */ /* 0x000fe200078ec0ff */
[----:B------:R-:W-:Y:S01]  /*19f50*/  IMAD.WIDE.U32 R148, R149, -0x326172a9, RZ ;  /* 0xcd9e8d5795947825 */ /* 0x000fe200078e00ff */
[C---:B------:R-:W-:Y:S01]  /*19f60*/  ISETP.GE.U32.AND P4, PT, R237.reuse, R4, PT ;  /* 0x00000004ed00720c */ /* 0x040fe20003f86070 */
[----:B------:R-:W1:Y:S01]  /*19f70*/  MUFU.EX2 R227, R9 ;  /* 0x0000000900e37308 */ /* 0x000e620000000800 */
[----:B------:R-:W-:Y:S01]  /*19f80*/  ISETP.GE.U32.AND P5, PT, R237, R5, PT ;  /* 0x00000005ed00720c */ /* 0x000fe20003fa6070 */
[--C-:B------:R-:W-:Y:S01]  /*19f90*/  FFMA.FTZ R210, R40, c[0x0][0x23c], -R7.reuse ;  /* 0x00008f0028d27a23 */ /* 0x100fe20000010807 */
[----:B----4-:R-:W-:Y:S01]  /*19fa0*/  LOP3.LUT R8, R149, UR13, R156, 0x96, !PT ;  /* 0x0000000d95087c12 */ /* 0x010fe2000f8e969c */
[--C-:B------:R-:W-:Y:S01]  /*19fb0*/  FFMA.FTZ R214, R41, c[0x0][0x23c], -R7.reuse ;  /* 0x00008f0029d67a23 */ /* 0x100fe20000010807 */
[----:B------:R-:W-:Y:S01]  /*19fc0*/  SHF.R.U32.HI R5, RZ, 0x18, R2 ;  /* 0x00000018ff057819 */ /* 0x000fe20000011602 */
[--C-:B------:R-:W-:Y:S01]  /*19fd0*/  FFMA.FTZ R219, R44, c[0x0][0x23c], -R7.reuse ;  /* 0x00008f002cdb7a23 */ /* 0x100fe20000010807 */
[----:B---3--:R-:W-:Y:S01]  /*19fe0*/  F2FP.BF16.PACK_AB R4, R235, R224 ;  /* 0x000000e0eb04723e */ /* 0x008fe200000010ff */
[--C-:B------:R-:W-:Y:S01]  /*19ff0*/  FFMA.FTZ R220, R45, c[0x0][0x23c], -R7.reuse ;  /* 0x00008f002ddc7a23 */ /* 0x100fe20000010807 */
[----:B------:R-:W-:Y:S01]  /*1a000*/  ISETP.GE.U32.AND P3, PT, R237, R5, PT ;  /* 0x00000005ed00720c */ /* 0x000fe20003f66070 */
[--C-:B------:R-:W-:Y:S01]  /*1a010*/  FFMA.FTZ R243, R56, c[0x0][0x23c], -R7.reuse ;  /* 0x00008f0038f37a23 */ /* 0x100fe20000010807 */
[----:B------:R-:W-:Y:S01]  /*1a020*/  LOP3.LUT R218, R157, UR6, R142, 0x96, !PT ;  /* 0x000000069dda7c12 */ /* 0x000fe2000f8e968e */
[--C-:B------:R-:W-:Y:S01]  /*1a030*/  FFMA.FTZ R247, R57, c[0x0][0x23c], -R7.reuse ;  /* 0x00008f0039f77a23 */ /* 0x100fe20000010807 */
[----:B--2---:R-:W-:Y:S01]  /*1a040*/  LOP3.LUT R6, R2, 0xff, RZ, 0xc0, !PT ;  /* 0x000000ff02067812 */ /* 0x004fe200078ec0ff */
[----:B------:R-:W-:Y:S01]  /*1a050*/  FFMA.FTZ R251, R60, c[0x0][0x23c], -R7 ;  /* 0x00008f003cfb7a23 */ /* 0x000fe20000010807 */
[----:B------:R-:W-:Y:S01]  /*1a060*/  LOP3.LUT R2, R8, 0xff, RZ, 0xc0, !PT ;  /* 0x000000ff08027812 */ /* 0x000fe200078ec0ff */
[--C-:B------:R-:W-:Y:S01]  /*1a070*/  FFMA.FTZ R228, R49, c[0x0][0x23c], -R74.reuse ;  /* 0x00008f0031e47a23 */ /* 0x100fe2000001084a */
[----:B------:R-:W-:Y:S01]  /*1a080*/  ISETP.GE.U32.AND P6, PT, R237, R6, PT ;  /* 0x00000006ed00720c */ /* 0x000fe20003fc6070 */
[--C-:B------:R-:W-:Y:S01]  /*1a090*/  FFMA.FTZ R239, R53, c[0x0][0x23c], -R74.reuse ;  /* 0x00008f0035ef7a23 */ /* 0x100fe2000001084a */
[----:B------:R-:W-:Y:S01]  /*1a0a0*/  ISETP.GE.U32.AND P2, PT, R237, R2, PT ;  /* 0x00000002ed00720c */ /* 0x000fe20003f46070 */
[----:B------:R-:W-:Y:S01]  /*1a0b0*/  FFMA.FTZ R199, R32, c[0x0][0x23c], -R74 ;  /* 0x00008f0020c77a23 */ /* 0x000fe2000001084a */
[----:B------:R-:W-:Y:S01]  /*1a0c0*/  PRMT R2, R4, 0x7632, R2 ;  /* 0x0000763204027816 */ /* 0x000fe20000000002 */
[--C-:B------:R-:W-:Y:S01]  /*1a0d0*/  FFMA.FTZ R216, R36, c[0x0][0x23c], -R74.reuse ;  /* 0x00008f0024d87a23 */ /* 0x100fe2000001084a */
[----:B------:R-:W-:Y:S01]  /*1a0e0*/  F2FP.BF16.PACK_AB R5, R232, R225 ;  /* 0x000000e1e805723e */ /* 0x000fe200000010ff */
[----:B------:R-:W-:Y:S01]  /*1a0f0*/  FFMA.FTZ R217, R37, c[0x0][0x23c], -R74 ;  /* 0x00008f0025d97a23 */ /* 0x000fe2000001084a */
[----:B------:R-:W-:Y:S01]  /*1a100*/  PRMT R144, R4, 0x5410, R2 ;  /* 0x0000541004907816 */ /* 0x000fe20000000002 */
[----:B------:R-:W-:Y:S01]  /*1a110*/  @!P5 HFMA2.BF16_V2 R163, -RZ.H0_H0, RZ.H0_H0, -R2.H0_H0 ;  /* 0x200000ffffa3d231 */ /* 0x000fe20000340902 */
[----:B------:R-:W-:Y:S01]  /*1a120*/  PRMT R6, R5, 0x7632, R6 ;  /* 0x0000763205067816 */ /* 0x000fe20000000006 */
[----:B------:R-:W-:Y:S01]  /*1a130*/  @!P4 HFMA2.BF16_V2 R162, -RZ.H0_H0, RZ.H0_H0, -R5.H0_H0 ;  /* 0x200000ffffa2c231 */ /* 0x000fe20000340905 */
[----:B------:R-:W-:Y:S01]  /*1a140*/  FMNMX.FTZ R71, R71, R140, !PT ;  /* 0x0000008c47477209 */ /* 0x000fe20007810000 */
[----:B------:R-:W-:Y:S01]  /*1a150*/  @!P6 HFMA2.BF16_V2 R158, -RZ.H0_H0, RZ.H0_H0, -R4.H0_H0 ;  /* 0x200000ffff9ee231 */ /* 0x000fe20000340904 */
[----:B------:R-:W-:Y:S01]  /*1a160*/  PRMT R143, R163, 0x7610, R143 ;  /* 0x00007610a38f7816 */ /* 0x000fe2000000008f */
[----:B------:R-:W-:Y:S01]  /*1a170*/  @!P3 HFMA2.BF16_V2 R161, -RZ.H0_H0, RZ.H0_H0, -R6.H0_H0 ;  /* 0x200000ffffa1b231 */ /* 0x000fe20000340906 */
[----:B------:R-:W-:Y:S01]  /*1a180*/  PRMT R145, R162, 0x7610, R145 ;  /* 0x00007610a2917816 */ /* 0x000fe20000000091 */
[----:B------:R-:W-:Y:S01]  /*1a190*/  IMAD.MOV.U32 R32, RZ, RZ, R170 ;  /* 0x000000ffff207224 */ /* 0x000fe200078e00aa */
[----:B------:R-:W-:Y:S01]  /*1a1a0*/  @!P5 PRMT R2, R143, 0x5410, RZ ;  /* 0x000054108f02d816 */ /* 0x000fe200000000ff */
[----:B------:R2:W-:Y:S01]  /*1a1b0*/  @!P6 STL.S16 [R1+0x78], R158 ;  /* 0x0000789e0100e387 */ /* 0x0005e20000100600 */
[----:B------:R-:W-:Y:S01]  /*1a1c0*/  PRMT R143, R5, 0x5410, R6 ;  /* 0x00005410058f7816 */ /* 0x000fe20000000006 */
[----:B------:R-:W-:Y:S01]  /*1a1d0*/  FFMA.FTZ R170, R25, c[0x0][0x23c], -R7 ;  /* 0x00008f0019aa7a23 */ /* 0x000fe20000010807 */
[----:B------:R-:W-:Y:S01]  /*1a1e0*/  @!P4 PRMT R5, R145, 0x5410, RZ ;  /* 0x000054109105c816 */ /* 0x000fe200000000ff */
[----:B------:R1:W-:Y:S01]  /*1a1f0*/  STG.E.U16 [R154.64+0x2], R2 ;  /* 0x000002029a007986 */ /* 0x0003e2000c101522 */
[----:B------:R-:W-:Y:S01]  /*1a200*/  PRMT R153, R158, 0x7610, R153 ;  /* 0x000076109e997816 */ /* 0x000fe20000000099 */
[----:B------:R-:W-:Y:S01]  /*1a210*/  IMAD.MOV.U32 R33, RZ, RZ, R171 ;  /* 0x000000ffff217224 */ /* 0x000fe200078e00ab */
[----:B------:R-:W-:Y:S01]  /*1a220*/  PRMT R142, R161, 0x7610, R142 ;  /* 0x00007610a18e7816 */ /* 0x000fe2000000008e */
[----:B------:R-:W-:Y:S01]  /*1a230*/  @!P5 STL.S16 [R1+0x80], R163 ;  /* 0x000080a30100d387 */ /* 0x000fe20000100600 */
[----:B------:R-:W-:Y:S01]  /*1a240*/  @!P6 PRMT R4, R153, 0x5410, RZ ;  /* 0x000054109904e816 */ /* 0x000fe200000000ff */
[----:B------:R-:W-:Y:S01]  /*1a250*/  MUFU.EX2 R170, R170 ;  /* 0x000000aa00aa7308 */ /* 0x000fe20000000800 */
[----:B------:R-:W-:Y:S01]  /*1a260*/  @!P3 PRMT R6, R142, 0x5410, RZ ;  /* 0x000054108e06b816 */ /* 0x000fe200000000ff */
[----:B------:R3:W-:Y:S01]  /*1a270*/  @!P4 STL.S16 [R1+0x7c], R162 ;  /* 0x00007ca20100c387 */ /* 0x0007e20000100600 */
[----:B------:R-:W-:Y:S01]  /*1a280*/  LOP3.LUT R204, R148, 0xff, RZ, 0xc0, !PT ;  /* 0x000000ff94cc7812 */ /* 0x000fe200078ec0ff */
[----:B------:R-:W-:Y:S02]  /*1a290*/  IMAD.MOV.U32 R21, RZ, RZ, R169 ;  /* 0x000000ffff157224 */ /* 0x000fe400078e00a9 */
[----:B------:R-:W-:Y:S01]  /*1a2a0*/  @!P3 STL.S16 [R1+0x94], R161 ;  /* 0x000094a10100b387 */ /* 0x000fe20000100600 */
[--C-:B------:R-:W-:Y:S02]  /*1a2b0*/  FFMA.FTZ R169, R24, c[0x0][0x23c], -R7.reuse ;  /* 0x00008f0018a97a23 */ /* 0x100fe40000010807 */
[----:B------:R-:W-:Y:S01]  /*1a2c0*/  IMAD.MOV.U32 R36, RZ, RZ, R164 ;  /* 0x000000ffff247224 */ /* 0x000fe200078e00a4 */
[----:B------:R4:W-:Y:S01]  /*1a2d0*/  STG.E.U16 [R154.64], R4 ;  /* 0x000000049a007986 */ /* 0x0009e2000c101522 */
[----:B------:R-:W-:Y:S02]  /*1a2e0*/  FFMA.FTZ R164, R12, c[0x0][0x23c], -R7 ;  /* 0x00008f000ca47a23 */ /* 0x000fe40000010807 */
[----:B------:R-:W-:Y:S01]  /*1a2f0*/  IMAD.MOV.U32 R37, RZ, RZ, R165 ;  /* 0x000000ffff257224 */ /* 0x000fe200078e00a5 */
[----:B------:R-:W-:Y:S01]  /*1a300*/  MUFU.EX2 R169, R169 ;  /* 0x000000a900a97308 */ /* 0x000fe20000000800 */
[----:B--2---:R-:W-:Y:S01]  /*1a310*/  IADD3 R158, P1, R154, UR22, RZ ;  /* 0x000000169a9e7c10 */ /* 0x004fe2000ff3e0ff */
[----:B------:R-:W-:Y:S02]  /*1a320*/  FFMA.FTZ R165, R13, c[0x0][0x23c], -R7 ;  /* 0x00008f000da57a23 */ /* 0x000fe40000010807 */
[--C-:B------:R-:W-:Y:S01]  /*1a330*/  FFMA.FTZ R18, R18, c[0x0][0x23c], -R75.reuse ;  /* 0x00008f0012127a23 */ /* 0x100fe2000001084b */
[----:B------:R-:W-:Y:S01]  /*1a340*/  IADD3.X R159, R155, UR21, RZ, P1, !PT ;  /* 0x000000159b9f7c10 */ /* 0x000fe20008ffe4ff */
[--C-:B------:R-:W-:Y:S01]  /*1a350*/  FFMA.FTZ R19, R19, c[0x0][0x23c], -R75.reuse ;  /* 0x00008f0013137a23 */ /* 0x100fe2000001084b */
[----:B-1----:R-:W-:Y:S01]  /*1a360*/  F2FP.BF16.PACK_AB R2, R227, R151 ;  /* 0x00000097e302723e */ /* 0x002fe200000010ff */
[----:B------:R-:W-:Y:S02]  /*1a370*/  FFMA.FTZ R171, R22, c[0x0][0x23c], -R75 ;  /* 0x00008f0016ab7a23 */ /* 0x000fe4000001084b */
[----:B------:R1:W-:Y:S01]  /*1a380*/  STG.E.U16 [R158.64], R5 ;  /* 0x000000059e007986 */ /* 0x0003e2000c101522 */
[----:B------:R-:W-:Y:S01]  /*1a390*/  PRMT R141, R2, 0x7632, R141 ;  /* 0x00007632028d7816 */ /* 0x000fe2000000008d */
[----:B------:R-:W-:Y:S01]  /*1a3a0*/  @!P2 HFMA2.BF16_V2 R160, -RZ.H0_H0, RZ.H0_H0, -R2.H0_H0 ;  /* 0x200000ffffa0a231 */ /* 0x000fe20000340902 */
[----:B---3--:R-:W-:Y:S01]  /*1a3b0*/  IADD3 R162, P3, R154, UR25, RZ ;  /* 0x000000199aa27c10 */ /* 0x008fe2000ff7e0ff */
[----:B------:R-:W-:Y:S01]  /*1a3c0*/  STG.E.U16 [R158.64+0x2], R6 ;  /* 0x000002069e007986 */ /* 0x000fe2000c101522 */
[----:B------:R-:W-:Y:S01]  /*1a3d0*/  PRMT R145, R2, 0x5410, R141 ;  /* 0x0000541002917816 */ /* 0x000fe2000000008d */
[----:B------:R-:W-:Y:S01]  /*1a3e0*/  MUFU.EX2 R171, R171 ;  /* 0x000000ab00ab7308 */ /* 0x000fe20000000800 */
[----:B------:R-:W-:Y:S01]  /*1a3f0*/  PRMT R9, R160, 0x7610, R9 ;  /* 0x00007610a0097816 */ /* 0x000fe20000000009 */
[----:B------:R2:W-:Y:S01]  /*1a400*/  @!P2 STL.S16 [R1+0x90], R160 ;  /* 0x000090a00100a387 */ /* 0x0005e20000100600 */
[----:B------:R-:W-:Y:S01]  /*1a410*/  IADD3.X R163, R155, UR24, RZ, P3, !PT ;  /* 0x000000189ba37c10 */ /* 0x000fe20009ffe4ff */
[--C-:B------:R-:W-:Y:S01]  /*1a420*/  FFMA.FTZ R190, R23, c[0x0][0x23c], -R75.reuse ;  /* 0x00008f0017be7a23 */ /* 0x100fe2000001084b */
[----:B------:R-:W-:Y:S01]  /*1a430*/  @!P2 PRMT R2, R9, 0x5410, RZ ;  /* 0x000054100902a816 */ /* 0x000fe200000000ff */
[--C-:B------:R-:W-:Y:S01]  /*1a440*/  FFMA.FTZ R212, R38, c[0x0][0x23c], -R75.reuse ;  /* 0x00008f0026d47a23 */ /* 0x100fe2000001084b */
[----:B----4-:R-:W-:Y:S01]  /*1a450*/  IADD3 R4, P1, R158, UR28, RZ ;  /* 0x0000001c9e047c10 */ /* 0x010fe2000ff3e0ff */
[----:B------:R3:W4:Y:S01]  /*1a460*/  LDL.S16 R9, [R1+0x84] ;  /* 0x0000840001097983 */ /* 0x0007220000100600 */
[--C-:B------:R-:W-:Y:S02]  /*1a470*/  FFMA.FTZ R221, R50, c[0x0][0x23c], -R75.reuse ;  /* 0x00008f0032dd7a23 */ /* 0x100fe4000001084b */
[--C-:B------:R-:W-:Y:S02]  /*1a480*/  FFMA.FTZ R226, R51, c[0x0][0x23c], -R75.reuse ;  /* 0x00008f0033e27a23 */ /* 0x100fe4000001084b */
[--C-:B------:R-:W-:Y:S02]  /*1a490*/  FFMA.FTZ R238, R54, c[0x0][0x23c], -R75.reuse ;  /* 0x00008f0036ee7a23 */ /* 0x100fe4000001084b */
[----:B------:R-:W-:Y:S02]  /*1a4a0*/  FFMA.FTZ R252, R67, c[0x0][0x23c], -R75 ;  /* 0x00008f0043fc7a23 */ /* 0x000fe4000001084b */
[--C-:B------:R-:W-:Y:S02]  /*1a4b0*/  FFMA.FTZ R16, R16, c[0x0][0x23c], -R74.reuse ;  /* 0x00008f0010107a23 */ /* 0x100fe4000001084a */
[----:B------:R-:W-:Y:S01]  /*1a4c0*/  FFMA.FTZ R17, R17, c[0x0][0x23c], -R74 ;  /* 0x00008f0011117a23 */ /* 0x000fe2000001084a */
[----:B-1----:R-:W-:Y:S01]  /*1a4d0*/  IADD3.X R5, R159, UR23, RZ, P1, !PT ;  /* 0x000000179f057c10 */ /* 0x002fe20008ffe4ff */
[----:B------:R-:W-:Y:S01]  /*1a4e0*/  FADD.FTZ R0, -R68, R0 ;  /* 0x0000000044007221 */ /* 0x000fe20000010100 */
[----:B------:R-:W-:Y:S01]  /*1a4f0*/  MUFU.EX2 R195, R16 ;  /* 0x0000001000c37308 */ /* 0x000fe20000000800 */
[----:B------:R-:W-:Y:S02]  /*1a500*/  FFMA.FTZ R193, R20, c[0x0][0x23c], -R74 ;  /* 0x00008f0014c17a23 */ /* 0x000fe4000001084a */
[----:B------:R1:W-:Y:S01]  /*1a510*/  STG.E.U16 [R4.64], R2 ;  /* 0x0000000204007986 */ /* 0x0003e2000c101522 */
[----:B--2---:R-:W-:Y:S01]  /*1a520*/  IADD3 R160, P3, R154, UR27, RZ ;  /* 0x0000001b9aa07c10 */ /* 0x004fe2000ff7e0ff */
[----:B------:R-:W-:Y:S02]  /*1a530*/  IMAD.MOV.U32 R20, RZ, RZ, R168 ;  /* 0x000000ffff147224 */ /* 0x000fe400078e00a8 */
[----:B------:R-:W-:Y:S01]  /*1a540*/  FFMA.FTZ R250, R64, c[0x0][0x23c], -R74 ;  /* 0x00008f0040fa7a23 */ /* 0x000fe2000001084a */
[----:B------:R-:W-:Y:S01]  /*1a550*/  IADD3.X R161, R155, UR26, RZ, P3, !PT ;  /* 0x0000001a9ba17c10 */ /* 0x000fe20009ffe4ff */
[----:B------:R-:W-:Y:S01]  /*1a560*/  IMAD.MOV.U32 R49, RZ, RZ, R37 ;  /* 0x000000ffff317224 */ /* 0x000fe200078e0025 */
[----:B------:R-:W2:Y:S01]  /*1a570*/  MUFU.EX2 R209, R17 ;  /* 0x0000001100d17308 */ /* 0x000ea20000000800 */
[----:B------:R-:W-:Y:S09]  /*1a580*/  FMUL.FTZ R0, R0, c[0x0][0x23c] ;  /* 0x00008f0000007a20 */ /* 0x000ff20000410000 */
[----:B------:R-:W-:Y:S01]  /*1a590*/  MUFU.EX2 R193, R193 ;  /* 0x000000c100c17308 */ /* 0x000fe20000000800 */
[----:B-1----:R-:W-:Y:S02]  /*1a5a0*/  LOP3.LUT R4, R146, 0xff, RZ, 0xc0, !PT ;  /* 0x000000ff92047812 */ /* 0x002fe400078ec0ff */
[----:B------:R-:W-:Y:S02]  /*1a5b0*/  SHF.R.U32.HI R2, RZ, 0x18, R146 ;  /* 0x00000018ff027819 */ /* 0x000fe40000011692 */
[C---:B------:R-:W-:Y:S02]  /*1a5c0*/  ISETP.GE.U32.AND P4, PT, R237.reuse, R4, PT ;  /* 0x00000004ed00720c */ /* 0x040fe40003f86070 */
[----:B------:R-:W-:Y:S02]  /*1a5d0*/  SHF.R.U32.HI R5, RZ, 0x18, R8 ;  /* 0x00000018ff057819 */ /* 0x000fe40000011608 */
[C---:B------:R-:W-:Y:S02]  /*1a5e0*/  ISETP.GE.U32.AND P1, PT, R237.reuse, R2, PT ;  /* 0x00000002ed00720c */ /* 0x040fe40003f26070 */
[----:B------:R-:W-:Y:S02]  /*1a5f0*/  SHF.R.U32.HI R4, RZ, 0x10, R146 ;  /* 0x00000010ff047819 */ /* 0x000fe40000011692 */
[----:B------:R-:W-:Y:S02]  /*1a600*/  SHF.R.U32.HI R2, RZ, 0x10, R8 ;  /* 0x00000010ff027819 */ /* 0x000fe40000011608 */
[----:B------:R-:W-:Y:S02]  /*1a610*/  LOP3.LUT R8, R8, 0xffff, RZ, 0xc0, !PT ;  /* 0x0000ffff08087812 */ /* 0x000fe400078ec0ff */
[----:B------:R-:W-:Y:S02]  /*1a620*/  ISETP.GE.U32.AND P5, PT, R237, R5, PT ;  /* 0x00000005ed00720c */ /* 0x000fe40003fa6070 */
[----:B------:R-:W-:Y:S02]  /*1a630*/  LOP3.LUT R5, R4, 0xff, RZ, 0xc0, !PT ;  /* 0x000000ff04057812 */ /* 0x000fe400078ec0ff */
[----:B------:R-:W-:Y:S02]  /*1a640*/  SHF.R.U32.HI R4, RZ, 0x8, R8 ;  /* 0x00000008ff047819 */ /* 0x000fe40000011608 */
[----:B------:R-:W-:Y:S02]  /*1a650*/  @P4 LOP3.LUT R187, R187, 0x20000000, RZ, 0xfc, !PT ;  /* 0x20000000bbbb4812 */ /* 0x000fe400078efcff */
[----:B------:R-:W-:Y:S02]  /*1a660*/  LOP3.LUT R4, R4, 0xffff, RZ, 0xc0, !PT ;  /* 0x0000ffff04047812 */ /* 0x000fe400078ec0ff */
[----:B------:R-:W-:Y:S02]  /*1a670*/  FSETP.NEU.FTZ.AND P4, PT, R71, -INF , PT ;  /* 0xff8000004700780b */ /* 0x000fe40003f9d000 */
[----:B------:R-:W-:Y:S01]  /*1a680*/  ISETP.GE.U32.AND P0, PT, R237, R4, PT ;  /* 0x00000004ed00720c */ /* 0x000fe20003f06070 */
[----:B------:R-:W-:Y:S01]  /*1a690*/  FMUL.FTZ R4, R71, c[0x0][0x23c] ;  /* 0x00008f0047047a20 */ /* 0x000fe20000410000 */
[----:B------:R-:W-:Y:S02]  /*1a6a0*/  LOP3.LUT R2, R2, 0xff, RZ, 0xc0, !PT ;  /* 0x000000ff02027812 */ /* 0x000fe400078ec0ff */
[----:B--2---:R-:W-:Y:S02]  /*1a6b0*/  F2FP.BF16.PACK_AB R74, R209, R195 ;  /* 0x000000c3d14a723e */ /* 0x004fe400000010ff */
[----:B------:R-:W-:Y:S02]  /*1a6c0*/  FSEL R4, R4, RZ, P4 ;  /* 0x000000ff04047208 */ /* 0x000fe40002000000 */
[----:B------:R-:W-:Y:S02]  /*1a6d0*/  ISETP.GE.U32.AND P6, PT, R237, R2, PT ;  /* 0x00000002ed00720c */ /* 0x000fe40003fc6070 */
[----:B------:R-:W-:Y:S01]  /*1a6e0*/  LOP3.LUT R2, R146, 0xffff, RZ, 0xc0, !PT ;  /* 0x0000ffff92027812 */ /* 0x000fe200078ec0ff */
[--C-:B------:R-:W-:Y:S01]  /*1a6f0*/  FFMA.FTZ R10, R10, c[0x0][0x23c], -R4.reuse ;  /* 0x00008f000a0a7a23 */ /* 0x100fe20000010804 */
[----:B------:R-:W-:Y:S01]  /*1a700*/  LOP3.LUT P4, RZ, R187, 0x20000000, RZ, 0xc0, !PT ;  /* 0x20000000bbff7812 */ /* 0x000fe2000788c0ff */
[----:B------:R-:W-:Y:S01]  /*1a710*/  FFMA.FTZ R11, R11, c[0x0][0x23c], -R4 ;  /* 0x00008f000b0b7a23 */ /* 0x000fe20000010804 */
[----:B------:R-:W-:Y:S01]  /*1a720*/  SHF.R.U32.HI R2, RZ, 0x8, R2 ;  /* 0x00000008ff027819 */ /* 0x000fe20000011602 */
[--C-:B------:R-:W-:Y:S01]  /*1a730*/  FFMA.FTZ R177, R62, c[0x0][0x23c], -R4.reuse ;  /* 0x00008f003eb17a23 */ /* 0x100fe20000010804 */
[----:B------:R-:W-:Y:S01]  /*1a740*/  ISETP.GE.U32.AND P2, PT, R237, R5, PT ;  /* 0x00000005ed00720c */ /* 0x000fe20003f46070 */
[----:B------:R-:W-:Y:S01]  /*1a750*/  MUFU.EX2 R215, R11 ;  /* 0x0000000b00d77308 */ /* 0x000fe20000000800 */
[----:B------:R-:W-:Y:S01]  /*1a760*/  LOP3.LUT R2, R2, 0xffff, RZ, 0xc0, !PT ;  /* 0x0000ffff02027812 */ /* 0x000fe200078ec0ff */
[--C-:B------:R-:W-:Y:S01]  /*1a770*/  FFMA.FTZ R172, R63, c[0x0][0x23c], -R4.reuse ;  /* 0x00008f003fac7a23 */ /* 0x100fe20000010804 */
[----:B------:R-:W-:Y:S01]  /*1a780*/  LOP3.LUT R187, R187, 0xf7ffffff, RZ, 0xc0, !PT ;  /* 0xf7ffffffbbbb7812 */ /* 0x000fe200078ec0ff */
[--C-:B------:R-:W-:Y:S01]  /*1a790*/  FFMA.FTZ R157, R15, c[0x0][0x23c], -R4.reuse ;  /* 0x00008f000f9d7a23 */ /* 0x100fe20000010804 */
[----:B------:R-:W-:Y:S01]  /*1a7a0*/  ISETP.GE.U32.AND P3, PT, R237, R2, PT ;  /* 0x00000002ed00720c */ /* 0x000fe20003f66070 */
[--C-:B------:R-:W-:Y:S02]  /*1a7b0*/  FFMA.FTZ R168, R26, c[0x0][0x23c], -R4.reuse ;  /* 0x00008f001aa87a23 */ /* 0x100fe40000010804 */
[--C-:B------:R-:W-:Y:S02]  /*1a7c0*/  FFMA.FTZ R208, R42, c[0x0][0x23c], -R4.reuse ;  /* 0x00008f002ad07a23 */ /* 0x100fe40000010804 */
[----:B------:R-:W1:Y:S01]  /*1a7d0*/  MUFU.EX2 R10, R10 ;  /* 0x0000000a000a7308 */ /* 0x000e620000000800 */
[--C-:B------:R-:W-:Y:S02]  /*1a7e0*/  FFMA.FTZ R211, R43, c[0x0][0x23c], -R4.reuse ;  /* 0x00008f002bd37a23 */ /* 0x100fe40000010804 */
[--C-:B------:R-:W-:Y:S02]  /*1a7f0*/  FFMA.FTZ R153, R14, c[0x0][0x23c], -R4.reuse ;  /* 0x00008f000e997a23 */ /* 0x100fe40000010804 */
[--C-:B------:R-:W-:Y:S02]  /*1a800*/  FFMA.FTZ R167, R27, c[0x0][0x23c], -R4.reuse ;  /* 0x00008f001ba77a23 */ /* 0x100fe40000010804 */
[--C-:B------:R-:W-:Y:S02]  /*1a810*/  FFMA.FTZ R206, R30, c[0x0][0x23c], -R4.reuse ;  /* 0x00008f001ece7a23 */ /* 0x100fe40000010804 */
[--C-:B------:R-:W-:Y:S01]  /*1a820*/  FFMA.FTZ R207, R31, c[0x0][0x23c], -R4.reuse ;  /* 0x00008f001fcf7a23 */ /* 0x100fe20000010804 */
[----:B------:R2:W2:Y:S01]  /*1a830*/  MUFU.EX2 R2, R0 ;  /* 0x0000000000027308 */ /* 0x0004a20000000800 */
[--C-:B------:R-:W-:Y:S02]  /*1a840*/  FFMA.FTZ R234, R46, c[0x0][0x23c], -R4.reuse ;  /* 0x00008f002eea7a23 */ /* 0x100fe40000010804 */
[--C-:B------:R-:W-:Y:S02]  /*1a850*/  FFMA.FTZ R233, R47, c[0x0][0x23c], -R4.reuse ;  /* 0x00008f002fe97a23 */ /* 0x100fe40000010804 */
[--C-:B------:R-:W-:Y:S02]  /*1a860*/  FFMA.FTZ R246, R58, c[0x0][0x23c], -R4.reuse ;  /* 0x00008f003af67a23 */ /* 0x100fe40000010804 */
[----:B------:R-:W-:Y:S01]  /*1a870*/  FFMA.FTZ R248, R59, c[0x0][0x23c], -R4 ;  /* 0x00008f003bf87a23 */ /* 0x000fe20000010804 */
[----:B------:R-:W-:Y:S02]  /*1a880*/  LOP3.LUT R4, R148, 0xffff, RZ, 0xc0, !PT ;  /* 0x0000ffff94047812 */ /* 0x000fe400078ec0ff */
[----:B------:R-:W-:Y:S01]  /*1a890*/  MUFU.EX2 R167, R167 ;  /* 0x000000a700a77308 */ /* 0x000fe20000000800 */
[----:B-1----:R-:W-:Y:S09]  /*1a8a0*/  F2FP.BF16.PACK_AB R140, R215, R10 ;  /* 0x0000000ad78c723e */ /* 0x002ff200000010ff */
[----:B------:R-:W-:Y:S01]  /*1a8b0*/  MUFU.EX2 R153, R153 ;  /* 0x0000009900997308 */ /* 0x000fe20000000800 */
[----:B--2---:R-:W-:Y:S02]  /*1a8c0*/  FADD.FTZ R0, -R71, R3 ;  /* 0x0000000347007221 */ /* 0x004fe40000010100 */
[----:B------:R-:W-:Y:S02]  /*1a8d0*/  FMUL.FTZ R56, R2, R80 ;  /* 0x0000005002387220 */ /* 0x000fe40000410000 */
[----:B------:R-:W-:Y:S02]  /*1a8e0*/  FMUL.FTZ R0, R0, c[0x0][0x23c] ;  /* 0x00008f0000007a20 */ /* 0x000fe40000410000 */
[C---:B------:R-:W-:Y:S03]  /*1a8f0*/  FMUL.FTZ R29, R2.reuse, R93 ;  /* 0x0000005d021d7220 */ /* 0x040fe60000410000 */
[----:B------:R-:W-:Y:S01]  /*1a900*/  MUFU.EX2 R157, R157 ;  /* 0x0000009d009d7308 */ /* 0x000fe20000000800 */
[C---:B------:R-:W-:Y:S02]  /*1a910*/  FMUL.FTZ R45, R2.reuse, R85 ;  /* 0x00000055022d7220 */ /* 0x040fe40000410000 */
[C---:B------:R-:W-:Y:S02]  /*1a920*/  FMUL.FTZ R12, R2.reuse, R104 ;  /* 0x00000068020c7220 */ /* 0x040fe40000410000 */
[C---:B------:R-:W-:Y:S02]  /*1a930*/  FMUL.FTZ R13, R2.reuse, R105 ;  /* 0x00000069020d7220 */ /* 0x040fe40000410000 */
[C---:B------:R-:W-:Y:S02]  /*1a940*/  FMUL.FTZ R24, R2.reuse, R96 ;  /* 0x0000006002187220 */ /* 0x040fe40000410000 */
[C---:B------:R-:W-:Y:S01]  /*1a950*/  FMUL.FTZ R25, R2.reuse, R97 ;  /* 0x0000006102197220 */ /* 0x040fe20000410000 */
[----:B------:R1:W2:Y:S01]  /*1a960*/  MUFU.EX2 R3, R0 ;  /* 0x0000000000037308 */ /* 0x0002a20000000800 */
[C---:B------:R-:W-:Y:S02]  /*1a970*/  FMUL.FTZ R28, R2.reuse, R92 ;  /* 0x0000005c021c7220 */ /* 0x040fe40000410000 */
[C---:B------:R-:W-:Y:S02]  /*1a980*/  FMUL.FTZ R40, R2.reuse, R88 ;  /* 0x0000005802287220 */ /* 0x040fe40000410000 */
[C---:B------:R-:W-:Y:S02]  /*1a990*/  FMUL.FTZ R41, R2.reuse, R89 ;  /* 0x0000005902297220 */ /* 0x040fe40000410000 */
[C---:B------:R-:W-:Y:S02]  /*1a9a0*/  FMUL.FTZ R44, R2.reuse, R84 ;  /* 0x00000054022c7220 */ /* 0x040fe40000410000 */
[C---:B------:R-:W-:Y:S01]  /*1a9b0*/  FMUL.FTZ R57, R2.reuse, R81 ;  /* 0x0000005102397220 */ /* 0x040fe20000410000 */
[----:B------:R-:W-:Y:S01]  /*1a9c0*/  MUFU.EX2 R85, R18 ;  /* 0x0000001200557308 */ /* 0x000fe20000000800 */
[C---:B------:R-:W-:Y:S02]  /*1a9d0*/  FMUL.FTZ R60, R2.reuse, R76 ;  /* 0x0000004c023c7220 */ /* 0x040fe40000410000 */
[C---:B------:R-:W-:Y:S02]  /*1a9e0*/  FMUL.FTZ R61, R2.reuse, R77 ;  /* 0x0000004d023d7220 */ /* 0x040fe40000410000 */
[----:B------:R-:W-:Y:S01]  /*1a9f0*/  FFMA.FTZ R151, R2, R196, R151 ;  /* 0x000000c402977223 */ /* 0x000fe20000010097 */
[----:B------:R-:W-:Y:S01]  /*1aa00*/  SHF.R.U32.HI R196, RZ, 0x18, R148 ;  /* 0x00000018ffc47819 */ /* 0x000fe20000011694 */
[----:B------:R-:W-:Y:S02]  /*1aa10*/  IMAD.MOV.U32 R104, RZ, RZ, R20 ;  /* 0x000000ffff687224 */ /* 0x000fe400078e0014 */
[----:B------:R-:W-:Y:S01]  /*1aa20*/  IMAD.MOV.U32 R105, RZ, RZ, R21 ;  /* 0x000000ffff697224 */ /* 0x000fe200078e0015 */
[----:B------:R-:W-:Y:S01]  /*1aa30*/  MUFU.EX2 R93, R19 ;  /* 0x00000013005d7308 */ /* 0x000fe20000000800 */
[----:B------:R-:W-:Y:S02]  /*1aa40*/  IMAD.MOV.U32 R97, RZ, RZ, R49 ;  /* 0x000000ffff617224 */ /* 0x000fe400078e0031 */
[----:B------:R-:W-:Y:S02]  /*1aa50*/  IMAD.MOV.U32 R88, RZ, RZ, R32 ;  /* 0x000000ffff587224 */ /* 0x000fe400078e0020 */
[--C-:B-1----:R-:W-:Y:S01]  /*1aa60*/  FADD.FTZ R0, -R70, R72.reuse ;  /* 0x0000004846007221 */ /* 0x102fe20000010100 */
[C---:B------:R-:W-:Y:S01]  /*1aa70*/  PRMT R72, R74.reuse, 0x7632, R72 ;  /* 0x000076324a487816 */ /* 0x040fe20000000048 */
[C---:B--2---:R-:W-:Y:S02]  /*1aa80*/  FMUL.FTZ R62, R3.reuse, R78 ;  /* 0x0000004e033e7220 */ /* 0x044fe40000410000 */
[C---:B------:R-:W-:Y:S01]  /*1aa90*/  FMUL.FTZ R15, R3.reuse, R107 ;  /* 0x0000006b030f7220 */ /* 0x040fe20000410000 */
[----:B------:R-:W-:Y:S01]  /*1aaa0*/  PRMT R80, R74, 0x5410, R72 ;  /* 0x000054104a507816 */ /* 0x000fe20000000048 */
[----:B------:R-:W-:Y:S01]  /*1aab0*/  FMUL.FTZ R0, R0, c[0x0][0x23c] ;  /* 0x00008f0000007a20 */ /* 0x000fe20000410000 */
[----:B------:R-:W-:Y:S01]  /*1aac0*/  MUFU.EX2 R97, R168 ;  /* 0x000000a800617308 */ /* 0x000fe20000000800 */
[C---:B------:R-:W-:Y:S02]  /*1aad0*/  FFMA.FTZ R84, R3.reuse, R197, R10 ;  /* 0x000000c503547223 */ /* 0x040fe4000001000a */
[C---:B------:R-:W-:Y:S02]  /*1aae0*/  FMUL.FTZ R10, R3.reuse, R110 ;  /* 0x0000006e030a7220 */ /* 0x040fe40000410000 */
[C---:B------:R-:W-:Y:S02]  /*1aaf0*/  FMUL.FTZ R26, R3.reuse, R98 ;  /* 0x00000062031a7220 */ /* 0x040fe40000410000 */
[C---:B------:R-:W-:Y:S02]  /*1ab00*/  FMUL.FTZ R27, R3.reuse, R99 ;  /* 0x00000063031b7220 */ /* 0x040fe40000410000 */
[C---:B------:R-:W-:Y:S01]  /*1ab10*/  FMUL.FTZ R30, R3.reuse, R94 ;  /* 0x0000005e031e7220 */ /* 0x040fe20000410000 */
[----:B------:R-:W1:Y:S01]  /*1ab20*/  MUFU.EX2 R0, R0 ;  /* 0x0000000000007308 */ /* 0x000e620000000800 */
        /* <DEDUP_REMOVED lines=8> */
[----:B------:R-:W-:Y:S02]  /*1abb0*/  FMUL.FTZ R63, R3, R79 ;  /* 0x0000004f033f7220 */ /* 0x000fe40000410000 */
[----:B------:R-:W-:Y:S02]  /*1abc0*/  IMAD.MOV.U32 R89, RZ, RZ, R33 ;  /* 0x000000ffff597224 */ /* 0x000fe400078e0021 */
[----:B------:R-:W-:Y:S01]  /*1abd0*/  FADD.FTZ R151, R227, R151 ;  /* 0x00000097e3977221 */ /* 0x000fe20000010000 */
[----:B------:R-:W-:Y:S01]  /*1abe0*/  MUFU.EX2 R95, R194 ;  /* 0x000000c2005f7308 */ /* 0x000fe20000000800 */
[C---:B-1----:R-:W-:Y:S02]  /*1abf0*/  FMUL.FTZ R20, R0.reuse, R128 ;  /* 0x0000008000147220 */ /* 0x042fe40000410000 */
[C---:B------:R-:W-:Y:S02]  /*1ac00*/  FMUL.FTZ R53, R0.reuse, R113 ;  /* 0x0000007100357220 */ /* 0x040fe40000410000 */
[C---:B------:R-:W-:Y:S02]  /*1ac10*/  FMUL.FTZ R16, R0.reuse, R132 ;  /* 0x0000008400107220 */ /* 0x040fe40000410000 */
[C---:B------:R-:W-:Y:S03]  /*1ac20*/  FMUL.FTZ R17, R0.reuse, R133 ;  /* 0x0000008500117220 */ /* 0x040fe60000410000 */
[----:B------:R-:W-:Y:S01]  /*1ac30*/  MUFU.EX2 R89, R164 ;  /* 0x000000a400597308 */ /* 0x000fe20000000800 */
[C---:B------:R-:W-:Y:S02]  /*1ac40*/  FMUL.FTZ R21, R0.reuse, R129 ;  /* 0x0000008100157220 */ /* 0x040fe40000410000 */
[C---:B------:R-:W-:Y:S02]  /*1ac50*/  FMUL.FTZ R32, R0.reuse, R124 ;  /* 0x0000007c00207220 */ /* 0x040fe40000410000 */
[C---:B------:R-:W-:Y:S02]  /*1ac60*/  FMUL.FTZ R33, R0.reuse, R125 ;  /* 0x0000007d00217220 */ /* 0x040fe40000410000 */
[C---:B------:R-:W-:Y:S02]  /*1ac70*/  FMUL.FTZ R49, R0.reuse, R117 ;  /* 0x0000007500317220 */ /* 0x040fe40000410000 */
[C---:B------:R-:W-:Y:S01]  /*1ac80*/  FMUL.FTZ R64, R0.reuse, R100 ;  /* 0x0000006400407220 */ /* 0x040fe20000410000 */
[----:B------:R-:W-:Y:S01]  /*1ac90*/  MUFU.EX2 R94, R190 ;  /* 0x000000be005e7308 */ /* 0x000fe20000000800 */
[----:B------:R-:W-:Y:S02]  /*1aca0*/  FMUL.FTZ R65, R0, R101 ;  /* 0x0000006500417220 */ /* 0x000fe40000410000 */
[----:B------:R-:W-:Y:S05]  /*1acb0*/  IMAD.WIDE.U32 R124, R189, -0x2daee0ad, RZ ;  /* 0xd2511f53bd7c7825 */ /* 0x000fea00078e00ff */
[----:B------:R-:W-:Y:S02]  /*1acc0*/  LOP3.LUT R81, R125, UR14, R152, 0x96, !PT ;  /* 0x0000000e7d517c12 */ /* 0x000fe4000f8e9698 */
[----:B------:R-:W-:Y:S02]  /*1acd0*/  MUFU.EX2 R129, R213 ;  /* 0x000000d500817308 */ /* 0x000fe40000000800 */
[----:B------:R-:W-:Y:S08]  /*1ace0*/  LOP3.LUT R189, R81, 0xff, RZ, 0xc0, !PT ;  /* 0x000000ff51bd7812 */ /* 0x000ff000078ec0ff */
[----:B------:R-:W-:Y:S10]  /*1acf0*/  MUFU.EX2 R101, R198 ;  /* 0x000000c600657308 */ /* 0x000ff40000000800 */
[----:B------:R-:W-:Y:S01]  /*1ad00*/  MUFU.EX2 R99, R199 ;  /* 0x000000c700637308 */ /* 0x000fe20000000800 */
[----:B----4-:R-:W-:Y:S05]  /*1ad10*/  @!P0 HFMA2.BF16_V2 R9, -RZ.H0_H0, RZ.H0_H0, -R141.H0_H0 ;  /* 0x200000ffff098231 */ /* 0x010fea000034098d */
[----:B------:R-:W-:Y:S01]  /*1ad20*/  PRMT R8, R9, 0x7610, R8 ;  /* 0x0000761009087816 */ /* 0x000fe20000000008 */
[----:B------:R1:W-:Y:S03]  /*1ad30*/  @!P0 STL.S16 [R1+0x84], R9 ;  /* 0x0000840901008387 */ /* 0x0003e60000100600 */
[----:B------:R-:W-:Y:S01]  /*1ad40*/  @!P0 PRMT R141, R8, 0x5410, RZ ;  /* 0x00005410088d8816 */ /* 0x000fe200000000ff */
[----:B------:R3:W2:Y:S01]  /*1ad50*/  LDL.S16 R48, [R1+0x8c] ;  /* 0x00008c0001307983 */ /* 0x0006a20000100600 */
[----:B------:R-:W-:Y:S03]  /*1ad60*/  IMAD.MOV.U32 R8, RZ, RZ, R200 ;  /* 0x000000ffff087224 */ /* 0x000fe600078e00c8 */
[----:B------:R3:W4:Y:S04]  /*1ad70*/  LDL.S16 R52, [R1+0x88] ;  /* 0x0000880001347983 */ /* 0x0007280000100600 */
[----:B------:R-:W-:Y:S01]  /*1ad80*/  STG.E.U16 [R162.64], R141 ;  /* 0x0000008da2007986 */ /* 0x000fe2000c101522 */
[----:B-1----:R-:W-:Y:S02]  /*1ad90*/  IMAD.MOV.U32 R9, RZ, RZ, R201 ;  /* 0x000000ffff097224 */ /* 0x002fe400078e00c9 */
[--C-:B------:R-:W-:Y:S01]  /*1ada0*/  FFMA.FTZ R201, R35, c[0x0][0x23c], -R75.reuse ;  /* 0x00008f0023c97a23 */ /* 0x100fe2000001084b */
[----:B------:R-:W-:Y:S01]  /*1adb0*/  PRMT R75, R140, 0x7632, R75 ;  /* 0x000076328c4b7816 */ /* 0x000fe2000000004b */
[----:B------:R-:W-:Y:S02]  /*1adc0*/  IMAD.MOV.U32 R37, RZ, RZ, R9 ;  /* 0x000000ffff257224 */ /* 0x000fe400078e0009 */
[----:B------:R-:W-:Y:S01]  /*1add0*/  FMUL.FTZ R9, R2, R109 ;  /* 0x0000006d02097220 */ /* 0x000fe20000410000 */
[----:B------:R-:W-:Y:S01]  /*1ade0*/  PRMT R142, R140, 0x5410, R75 ;  /* 0x000054108c8e7816 */ /* 0x000fe2000000004b */
[----:B------:R-:W-:Y:S02]  /*1adf0*/  IMAD.MOV.U32 R109, RZ, RZ, R37 ;  /* 0x000000ffff6d7224 */ /* 0x000fe400078e0025 */
[----:B------:R-:W-:Y:S02]  /*1ae00*/  FMUL.FTZ R37, R0, R121 ;  /* 0x0000007900257220 */ /* 0x000fe40000410000 */
[----:B------:R-:W-:Y:S01]  /*1ae10*/  MUFU.EX2 R121, R208 ;  /* 0x000000d000797308 */ /* 0x000fe20000000800 */
[----:B--2---:R-:W-:Y:S02]  /*1ae20*/  @!P6 HFMA2.BF16_V2 R48, -RZ.H0_H0, RZ.H0_H0, -R140.H0_H0 ;  /* 0x200000ffff30e231 */ /* 0x004fe4000034098c */
[----:B----4-:R-:W-:Y:S03]  /*1ae30*/  @!P5 HFMA2.BF16_V2 R52, -RZ.H0_H0, RZ.H0_H0, -R75.H0_H0 ;  /* 0x200000ffff34d231 */ /* 0x010fe6000034094b */
[----:B------:R-:W-:Y:S01]  /*1ae40*/  PRMT R7, R48, 0x7610, R7 ;  /* 0x0000761030077816 */ /* 0x000fe20000000007 */
[----:B------:R1:W-:Y:S03]  /*1ae50*/  @!P6 STL.S16 [R1+0x8c], R48 ;  /* 0x00008c300100e387 */ /* 0x0003e60000100600 */
[----:B------:R-:W-:Y:S01]  /*1ae60*/  @!P6 PRMT R140, R7, 0x5410, RZ ;  /* 0x00005410078ce816 */ /* 0x000fe200000000ff */
[----:B------:R3:W2:Y:S01]  /*1ae70*/  LDL.S16 R11, [R1+0x9c] ;  /* 0x00009c00010b7983 */ /* 0x0006a20000100600 */
[----:B------:R-:W-:Y:S02]  /*1ae80*/  PRMT R14, R52, 0x7610, R14 ;  /* 0x00007610340e7816 */ /* 0x000fe4000000000e */
[----:B------:R-:W-:Y:S01]  /*1ae90*/  ISETP.GE.U32.AND P6, PT, R237, R189, PT ;  /* 0x000000bded00720c */ /* 0x000fe20003fc6070 */
[----:B------:R3:W4:Y:S01]  /*1aea0*/  LDL.S16 R7, [R1+0x98] ;  /* 0x0000980001077983 */ /* 0x0007220000100600 */
[----:B------:R-:W-:Y:S01]  /*1aeb0*/  @!P5 PRMT R75, R14, 0x5410, RZ ;  /* 0x000054100e4bd816 */ /* 0x000fe200000000ff */
[----:B------:R-:W-:Y:S02]  /*1aec0*/  FMUL.FTZ R14, R3, R106 ;  /* 0x0000006a030e7220 */ /* 0x000fe40000410000 */
[----:B------:R3:W-:Y:S01]  /*1aed0*/  @!P5 STL.S16 [R1+0x88], R52 ;  /* 0x000088340100d387 */ /* 0x0007e20000100600 */
[----:B------:R-:W-:Y:S03]  /*1aee0*/  ISETP.GE.U32.AND P5, PT, R237, R196, PT ;  /* 0x000000c4ed00720c */ /* 0x000fe60003fa6070 */
[----:B------:R-:W-:Y:S04]  /*1aef0*/  STG.E.U16 [R160.64], R140 ;  /* 0x0000008ca0007986 */ /* 0x000fe8000c101522 */
[----:B------:R3:W-:Y:S01]  /*1af00*/  STG.E.U16 [R160.64+0x2], R75 ;  /* 0x0000024ba0007986 */ /* 0x0007e2000c101522 */
[----:B-1----:R-:W-:Y:S02]  /*1af10*/  IMAD.MOV.U32 R48, RZ, RZ, R36 ;  /* 0x000000ffff307224 */ /* 0x002fe400078e0024 */
[----:B------:R-:W-:Y:S02]  /*1af20*/  IMAD.MOV.U32 R36, RZ, RZ, R8 ;  /* 0x000000ffff247224 */ /* 0x000fe400078e0008 */
[----:B------:R-:W-:Y:S01]  /*1af30*/  FMUL.FTZ R8, R2, R108 ;  /* 0x0000006c02087220 */ /* 0x000fe20000410000 */
[----:B------:R-:W-:Y:S01]  /*1af40*/  SHF.R.U32.HI R2, RZ, 0x8, R4 ;  /* 0x00000008ff027819 */ /* 0x000fe20000011604 */
[----:B------:R-:W-:Y:S01]  /*1af50*/  IMAD.MOV.U32 R108, RZ, RZ, R36 ;  /* 0x000000ffff6c7224 */ /* 0x000fe200078e0024 */
[----:B------:R-:W-:Y:S01]  /*1af60*/  SHF.R.U32.HI R4, RZ, 0x10, R148 ;  /* 0x00000010ff047819 */ /* 0x000fe20000011694 */
[----:B------:R-:W-:Y:S01]  /*1af70*/  FMUL.FTZ R36, R0, R120 ;  /* 0x0000007800247220 */ /* 0x000fe20000410000 */
[----:B------:R-:W-:Y:S01]  /*1af80*/  LOP3.LUT R200, R2, 0xffff, RZ, 0xc0, !PT ;  /* 0x0000ffff02c87812 */ /* 0x000fe200078ec0ff */
[----:B------:R-:W-:Y:S01]  /*1af90*/  MUFU.EX2 R120, R214 ;  /* 0x000000d600787308 */ /* 0x000fe20000000800 */
[----:B------:R-:W-:Y:S01]  /*1afa0*/  LOP3.LUT R197, R4, 0xff, RZ, 0xc0, !PT ;  /* 0x000000ff04c57812 */ /* 0x000fe200078ec0ff */
[C---:B---3--:R-:W-:Y:S02]  /*1afb0*/  FMUL.FTZ R52, R0.reuse, R112 ;  /* 0x0000007000347220 */ /* 0x048fe40000410000 */
[C---:B------:R-:W-:Y:S02]  /*1afc0*/  FMUL.FTZ R4, R0.reuse, R136 ;  /* 0x0000008800047220 */ /* 0x040fe40000410000 */
[----:B------:R-:W-:Y:S02]  /*1afd0*/  IMAD.MOV.U32 R96, RZ, RZ, R48 ;  /* 0x000000ffff607224 */ /* 0x000fe400078e0030 */
[----:B------:R-:W-:Y:S02]  /*1afe0*/  FMUL.FTZ R48, R0, R116 ;  /* 0x0000007400307220 */ /* 0x000fe40000410000 */
[----:B------:R-:W-:Y:S01]  /*1aff0*/  FADD.FTZ R2, -R69, R73 ;  /* 0x0000004945027221 */ /* 0x000fe20000010100 */
[----:B------:R-:W-:Y:S01]  /*1b000*/  LOP3.LUT R75, R148, 0xff, RZ, 0xc0, !PT ;  /* 0x000000ff944b7812 */ /* 0x000fe200078ec0ff */
[----:B------:R-:W-:Y:S02]  /*1b010*/  FFMA.FTZ R73, R0, R241, R224 ;  /* 0x000000f100497223 */ /* 0x000fe400000100e0 */
[----:B------:R-:W-:Y:S02]  /*1b020*/  FMUL.FTZ R2, R2, c[0x0][0x23c] ;  /* 0x00008f0002027a20 */ /* 0x000fe40000410000 */
[----:B------:R-:W-:Y:S01]  /*1b030*/  FADD.FTZ R79, R235, R73 ;  /* 0x00000049eb4f7221 */ /* 0x000fe20000010000 */
[----:B------:R-:W-:Y:S03]  /*1b040*/  LOP3.LUT R73, R81, 0xffff, RZ, 0xc0, !PT ;  /* 0x0000ffff51497812 */ /* 0x000fe600078ec0ff */
[----:B------:R-:W1:Y:S01]  /*1b050*/  MUFU.EX2 R2, R2 ;  /* 0x0000000200027308 */ /* 0x000e620000000800 */
[----:B------:R-:W-:Y:S01]  /*1b060*/  SHF.R.U32.HI R73, RZ, 0x8, R73 ;  /* 0x00000008ff497819 */ /* 0x000fe20000011649 */
[C---:B-1----:R-:W-:Y:S02]  /*1b070*/  FMUL.FTZ R66, R2.reuse, R102 ;  /* 0x0000006602427220 */ /* 0x042fe40000410000 */
[C---:B------:R-:W-:Y:S02]  /*1b080*/  FMUL.FTZ R34, R2.reuse, R126 ;  /* 0x0000007e02227220 */ /* 0x040fe40000410000 */
[C---:B------:R-:W-:Y:S02]  /*1b090*/  FMUL.FTZ R35, R2.reuse, R127 ;  /* 0x0000007f02237220 */ /* 0x040fe40000410000 */
[C---:B------:R-:W-:Y:S02]  /*1b0a0*/  FMUL.FTZ R39, R2.reuse, R123 ;  /* 0x0000007b02277220 */ /* 0x040fe40000410000 */
[C---:B------:R-:W-:Y:S02]  /*1b0b0*/  FFMA.FTZ R76, R2.reuse, R242, R225 ;  /* 0x000000f2024c7223 */ /* 0x040fe400000100e1 */
[C---:B------:R-:W-:Y:S01]  /*1b0c0*/  FMUL.FTZ R18, R2.reuse, R134 ;  /* 0x0000008602127220 */ /* 0x040fe20000410000 */
[----:B------:R-:W-:Y:S01]  /*1b0d0*/  SHF.R.U32.HI R134, RZ, 0x18, R124 ;  /* 0x00000018ff867819 */ /* 0x000fe2000001167c */
[C---:B------:R-:W-:Y:S02]  /*1b0e0*/  FMUL.FTZ R19, R2.reuse, R135 ;  /* 0x0000008702137220 */ /* 0x040fe40000410000 */
[C---:B------:R-:W-:Y:S01]  /*1b0f0*/  FMUL.FTZ R22, R2.reuse, R130 ;  /* 0x0000008202167220 */ /* 0x040fe20000410000 */
[----:B------:R-:W-:Y:S01]  /*1b100*/  LOP3.LUT R130, R125, UR14, R152, 0x96, !PT ;  /* 0x0000000e7d827c12 */ /* 0x000fe2000f8e9698 */
[C---:B------:R-:W-:Y:S02]  /*1b110*/  FMUL.FTZ R23, R2.reuse, R131 ;  /* 0x0000008302177220 */ /* 0x040fe40000410000 */
[C---:B------:R-:W-:Y:S02]  /*1b120*/  FMUL.FTZ R38, R2.reuse, R122 ;  /* 0x0000007a02267220 */ /* 0x040fe40000410000 */
[C---:B------:R-:W-:Y:S02]  /*1b130*/  FMUL.FTZ R50, R2.reuse, R118 ;  /* 0x0000007602327220 */ /* 0x040fe40000410000 */
[C---:B------:R-:W-:Y:S02]  /*1b140*/  FMUL.FTZ R51, R2.reuse, R119 ;  /* 0x0000007702337220 */ /* 0x040fe40000410000 */
[C---:B------:R-:W-:Y:S01]  /*1b150*/  FMUL.FTZ R54, R2.reuse, R114 ;  /* 0x0000007202367220 */ /* 0x040fe20000410000 */
[----:B------:R-:W-:Y:S01]  /*1b160*/  MUFU.EX2 R119, R210 ;  /* 0x000000d200777308 */ /* 0x000fe20000000800 */
[C---:B------:R-:W-:Y:S02]  /*1b170*/  FMUL.FTZ R55, R2.reuse, R115 ;  /* 0x0000007302377220 */ /* 0x040fe40000410000 */
[----:B------:R-:W-:Y:S07]  /*1b180*/  FMUL.FTZ R67, R2, R103 ;  /* 0x0000006702437220 */ /* 0x000fee0000410000 */
[----:B------:R-:W-:Y:S01]  /*1b190*/  MUFU.EX2 R103, R201 ;  /* 0x000000c900677308 */ /* 0x000fe20000000800 */
[----:B--2---:R-:W-:Y:S02]  /*1b1a0*/  @!P4 HFMA2.BF16_V2 R11, -RZ.H0_H0, RZ.H0_H0, -R74.H0_H0 ;  /* 0x200000ffff0bc231 */ /* 0x004fe4000034094a */
[----:B----4-:R-:W-:Y:S03]  /*1b1b0*/  @!P3 HFMA2.BF16_V2 R7, -RZ.H0_H0, RZ.H0_H0, -R72.H0_H0 ;  /* 0x200000ffff07b231 */ /* 0x010fe60000340948 */
[----:B------:R-:W-:Y:S01]  /*1b1c0*/  PRMT R6, R11, 0x7610, R6 ;  /* 0x000076100b067816 */ /* 0x000fe20000000006 */
[----:B------:R1:W-:Y:S03]  /*1b1d0*/  @!P4 STL.S16 [R1+0x9c], R11 ;  /* 0x00009c0b0100c387 */ /* 0x0003e60000100600 */
[----:B------:R-:W-:Y:S01]  /*1b1e0*/  @!P4 PRMT R74, R6, 0x5410, RZ ;  /* 0x00005410064ac816 */ /* 0x000fe200000000ff */
[----:B------:R2:W-:Y:S01]  /*1b1f0*/  @!P3 STL.S16 [R1+0x98], R7 ;  /* 0x000098070100b387 */ /* 0x0005e20000100600 */
[----:B------:R-:W-:Y:S02]  /*1b200*/  PRMT R5, R7, 0x7610, R5 ;  /* 0x0000761007057816 */ /* 0x000fe40000000005 */
[----:B------:R-:W-:Y:S01]  /*1b210*/  ISETP.GE.U32.AND P4, PT, R237, R197, PT ;  /* 0x000000c5ed00720c */ /* 0x000fe20003f86070 */
[----:B------:R3:W4:Y:S01]  /*1b220*/  LDL.S16 R6, [R1+0xa0] ;  /* 0x0000a00001067983 */ /* 0x0007220000100600 */
[----:B------:R-:W-:Y:S01]  /*1b230*/  @!P3 PRMT R72, R5, 0x5410, RZ ;  /* 0x000054100548b816 */ /* 0x000fe200000000ff */
[----:B------:R-:W-:Y:S01]  /*1b240*/  FMUL.FTZ R5, R0, R137 ;  /* 0x0000008900057220 */ /* 0x000fe20000410000 */
[----:B------:R-:W-:Y:S01]  /*1b250*/  ISETP.GE.U32.AND P3, PT, R237, R200, PT ;  /* 0x000000c8ed00720c */ /* 0x000fe20003f66070 */
[----:B------:R3:W3:Y:S01]  /*1b260*/  LDL.S16 R78, [R1+0xa4] ;  /* 0x0000a400014e7983 */ /* 0x0006e20000100600 */
[----:B------:R-:W-:Y:S03]  /*1b270*/  LOP3.LUT R137, R124, 0xff, RZ, 0xc0, !PT ;  /* 0x000000ff7c897812 */ /* 0x000fe600078ec0ff */
[----:B------:R-:W-:Y:S04]  /*1b280*/  STG.E.U16 [R154.64+0x10], R74 ;  /* 0x0000104a9a007986 */ /* 0x000fe8000c101522 */
[----:B------:R-:W-:Y:S01]  /*1b290*/  STG.E.U16 [R154.64+0x12], R72 ;  /* 0x000012489a007986 */ /* 0x000fe2000c101522 */
[----:B-1----:R-:W-:Y:S01]  /*1b2a0*/  FMUL.FTZ R11, R3, R111 ;  /* 0x0000006f030b7220 */ /* 0x002fe20000410000 */
[----:B------:R-:W-:Y:S01]  /*1b2b0*/  F2FP.BF16.PACK_AB R3, R93, R85 ;  /* 0x000000555d03723e */ /* 0x000fe200000010ff */
[----:B--2---:R-:W-:Y:S03]  /*1b2c0*/  FMUL.FTZ R7, R2, R139 ;  /* 0x0000008b02077220 */ /* 0x004fe60000410000 */
[C---:B------:R-:W-:Y:S02]  /*1b2d0*/  PRMT R0, R3.reuse, 0x7610, R0 ;  /* 0x0000761003007816 */ /* 0x040fe40000000000 */
[----:B------:R-:W-:Y:S04]  /*1b2e0*/  PRMT R3, R3, 0x7632, R3 ;  /* 0x0000763203037816 */ /* 0x000fe80000000003 */
[----:B------:R-:W-:Y:S01]  /*1b2f0*/  PRMT R82, R0, 0x5410, R3 ;  /* 0x0000541000527816 */ /* 0x000fe20000000003 */
[----:B----4-:R-:W-:Y:S02]  /*1b300*/  @!P2 HFMA2.BF16_V2 R6, -RZ.H0_H0, RZ.H0_H0, -R0.H0_H0 ;  /* 0x200000ffff06a231 */ /* 0x010fe40000340900 */
[----:B---3--:R-:W-:Y:S03]  /*1b310*/  @!P1 HFMA2.BF16_V2 R78, -RZ.H0_H0, RZ.H0_H0, -R3.H0_H0 ;  /* 0x200000ffff4e9231 */ /* 0x008fe60000340903 */
[----:B------:R-:W-:Y:S01]  /*1b320*/  PRMT R83, R6, 0x7610, R83 ;  /* 0x0000761006537816 */ /* 0x000fe20000000053 */
[----:B------:R1:W-:Y:S01]  /*1b330*/  @!P2 STL.S16 [R1+0xa0], R6 ;  /* 0x0000a0060100a387 */ /* 0x0003e20000100600 */
[----:B------:R-:W-:Y:S03]  /*1b340*/  PRMT R77, R78, 0x7610, R77 ;  /* 0x000076104e4d7816 */ /* 0x000fe6000000004d */
[----:B------:R2:W-:Y:S01]  /*1b350*/  @!P1 STL.S16 [R1+0xa4], R78 ;  /* 0x0000a44e01009387 */ /* 0x0005e20000100600 */
[----:B------:R-:W-:Y:S02]  /*1b360*/  @!P2 PRMT R0, R83, 0x5410, RZ ;  /* 0x000054105300a816 */ /* 0x000fe400000000ff */
[----:B------:R-:W-:Y:S01]  /*1b370*/  @!P1 PRMT R3, R77, 0x5410, RZ ;  /* 0x000054104d039816 */ /* 0x000fe200000000ff */
[----:B------:R3:W4:Y:S01]  /*1b380*/  LDL.S16 R112, [R1+0xb0] ;  /* 0x0000b00001707983 */ /* 0x0007220000100600 */
[----:B------:R-:W-:Y:S03]  /*1b390*/  ISETP.GE.U32.AND P2, PT, R237, R204, PT ;  /* 0x000000cced00720c */ /* 0x000fe60003f46070 */
[----:B------:R3:W3:Y:S04]  /*1b3a0*/  LDL.S16 R107, [R1+0xac] ;  /* 0x0000ac00016b7983 */ /* 0x0006e80000100600 */
[----:B------:R2:W3:Y:S04]  /*1b3b0*/  LDL.S16 R102, [R1+0xa8] ;  /* 0x0000a80001667983 */ /* 0x0004e80000100600 */
[----:B------:R2:W3:Y:S04]  /*1b3c0*/  LDL.S16 R113, [R1+0xb4] ;  /* 0x0000b40001717983 */ /* 0x0004e80000100600 */
[----:B------:R2:W3:Y:S01]  /*1b3d0*/  LDL.S16 R111, [R1+0xbc] ;  /* 0x0000bc00016f7983 */ /* 0x0004e20000100600 */
[----:B-1----:R-:W-:Y:S01]  /*1b3e0*/  FMUL.FTZ R6, R2, R138 ;  /* 0x0000008a02067220 */ /* 0x002fe20000410000 */
[----:B------:R-:W-:Y:S02]  /*1b3f0*/  IADD3 R2, R166, 0x1, RZ ;  /* 0x00000001a6027810 */ /* 0x000fe40007ffe0ff */
[----:B------:R-:W-:Y:S01]  /*1b400*/  LOP3.LUT R166, R73, 0xffff, RZ, 0xc0, !PT ;  /* 0x0000ffff49a67812 */ /* 0x000fe200078ec0ff */
[----:B------:R1:W3:Y:S01]  /*1b410*/  LDL.S16 R109, [R1+0xb8] ;  /* 0x0000b800016d7983 */ /* 0x0002e20000100600 */
[----:B------:R-:W-:Y:S01]  /*1b420*/  LOP3.LUT R2, R2, UR37, RZ, 0x3c, !PT ;  /* 0x0000002502027c12 */ /* 0x000fe2000f8e3cff */
[----:B------:R-:W-:Y:S01]  /*1b430*/  FADD.FTZ R73, R195, R79 ;  /* 0x0000004fc3497221 */ /* 0x000fe20000010000 */
[----:B------:R-:W-:Y:S01]  /*1b440*/  ISETP.GE.U32.AND P0, PT, R237, R166, PT ;  /* 0x000000a6ed00720c */ /* 0x000fe20003f06070 */
[----:B------:R-:W-:Y:S01]  /*1b450*/  STG.E.U16 [R158.64+0x10], R0 ;  /* 0x000010009e007986 */ /* 0x000fe2000c101522 */
[----:B------:R-:W-:Y:S01]  /*1b460*/  LOP3.LUT R2, R245, R2, RZ, 0x3c, !PT ;  /* 0x00000002f5027212 */ /* 0x000fe200078e3cff */
[----:B------:R-:W-:Y:S01]  /*1b470*/  FADD.FTZ R92, R209, R73 ;  /* 0x00000049d15c7221 */ /* 0x000fe20000010000 */
[----:B------:R-:W-:Y:S01]  /*1b480*/  LOP3.LUT R73, R146, 0xff, RZ, 0xc0, !PT ;  /* 0x000000ff92497812 */ /* 0x000fe200078ec0ff */
[----:B------:R-:W-:Y:S02]  /*1b490*/  STG.E.U16 [R158.64+0x12], R3 ;  /* 0x000012039e007986 */ /* 0x000fe4000c101522 */
[----:B------:R-:W-:Y:S04]  /*1b4a0*/  IMAD.WIDE.U32 R86, R2, -0x326172a9, RZ ;  /* 0xcd9e8d5702567825 */ /* 0x000fe800078e00ff */
[----:B------:R-:W-:Y:S01]  /*1b4b0*/  FADD.FTZ R2, R232, R76 ;  /* 0x0000004ce8027221 */ /* 0x000fe20000010000 */
[----:B------:R-:W-:Y:S01]  /*1b4c0*/  LOP3.LUT R76, R87, UR12, R88, 0x96, !PT ;  /* 0x0000000c574c7c12 */ /* 0x000fe2000f8e9658 */
[----:B------:R-:W-:Y:S01]  /*1b4d0*/  FADD.FTZ R88, R215, R84 ;  /* 0x00000054d7587221 */ /* 0x000fe20000010000 */
[----:B------:R-:W-:Y:S01]  /*1b4e0*/  LOP3.LUT R84, R223, UR11, R86, 0x96, !PT ;  /* 0x0000000bdf547c12 */ /* 0x000fe2000f8e9656 */
[----:B------:R-:W-:Y:S01]  /*1b4f0*/  FADD.FTZ R2, R85, R2 ;  /* 0x0000000255027221 */ /* 0x000fe20000010000 */
[----:B------:R-:W-:Y:S01]  /*1b500*/  LOP3.LUT R86, R231, UR11, R86, 0x96, !PT ;  /* 0x0000000be7567c12 */ /* 0x000fe2000f8e9656 */
[----:B------:R-:W-:Y:S04]  /*1b510*/  IMAD.WIDE.U32 R76, R76, -0x2daee0ad, RZ ;  /* 0xd2511f534c4c7825 */ /* 0x000fe800078e00ff */
[----:B------:R-:W-:Y:S01]  /*1b520*/  IMAD.WIDE.U32 R84, R84, -0x2daee0ad, RZ ;  /* 0xd2511f5354547825 */ /* 0x000fe200078e00ff */
[----:B--2---:R-:W-:Y:S02]  /*1b530*/  LOP3.LUT R78, R77, UR4, R96, 0x96, !PT ;  /* 0x000000044d4e7c12 */ /* 0x004fe4000f8e9660 */
[----:B------:R-:W2:Y:S01]  /*1b540*/  MUFU.EX2 R96, R202 ;  /* 0x000000ca00607308 */ /* 0x000ea20000000800 */
[----:B------:R-:W-:Y:S01]  /*1b550*/  FADD.FTZ R93, R93, R2 ;  /* 0x000000025d5d7221 */ /* 0x000fe20000010000 */
[----:B------:R-:W-:Y:S01]  /*1b560*/  LOP3.LUT R85, R85, UR9, R76, 0x96, !PT ;  /* 0x0000000955557c12 */ /* 0x000fe2000f8e964c */
[----:B------:R-:W-:Y:S01]  /*1b570*/  IMAD.WIDE.U32 R78, R78, -0x326172a9, RZ ;  /* 0xcd9e8d574e4e7825 */ /* 0x000fe200078e00ff */
[----:B------:R-:W-:Y:S04]  /*1b580*/  LOP3.LUT R2, R147, UR13, R150, 0x96, !PT ;  /* 0x0000000d93027c12 */ /* 0x000fe8000f8e9696 */
[----:B------:R-:W-:Y:S05]  /*1b590*/  LOP3.LUT R77, R79, UR10, R222, 0x96, !PT ;  /* 0x0000000a4f4d7c12 */ /* 0x000fea000f8e96de */
[----:B------:R-:W-:Y:S05]  /*1b5a0*/  IMAD.WIDE.U32 R76, R77, -0x2daee0ad, RZ ;  /* 0xd2511f534d4c7825 */ /* 0x000fea00078e00ff */
[----:B------:R-:W-:Y:S01]  /*1b5b0*/  LOP3.LUT R79, R77, UR7, R84, 0x96, !PT ;  /* 0x000000074d4f7c12 */ /* 0x000fe2000f8e9654 */
[----:B------:R-:W-:Y:S05]  /*1b5c0*/  IMAD.WIDE.U32 R84, R85, -0x326172a9, RZ ;  /* 0xcd9e8d5755547825 */ /* 0x000fea00078e00ff */
[----:B------:R-:W-:Y:S05]  /*1b5d0*/  LOP3.LUT R78, R85, UR8, R78, 0x96, !PT ;  /* 0x00000008554e7c12 */ /* 0x000fea000f8e964e */
[----:B------:R-:W-:Y:S04]  /*1b5e0*/  IMAD.WIDE.U32 R164, R78, -0x2daee0ad, RZ ;  /* 0xd2511f534ea47825 */ /* 0x000fe800078e00ff */
[----:B------:R-:W-:Y:S01]  /*1b5f0*/  IMAD.WIDE.U32 R78, R79, -0x326172a9, RZ ;  /* 0xcd9e8d574f4e7825 */ /* 0x000fe200078e00ff */
[----:B------:R-:W-:Y:S02]  /*1b600*/  LOP3.LUT R83, R165, UR5, R76, 0x96, !PT ;  /* 0x00000005a5537c12 */ /* 0x000fe4000f8e964c */
[----:B------:R-:W-:Y:S01]  /*1b610*/  LOP3.LUT R76, R87, UR12, R104, 0x96, !PT ;  /* 0x0000000c574c7c12 */ /* 0x000fe2000f8e9668 */
[----:B------:R-:W-:Y:S01]  /*1b620*/  IMAD.WIDE.U32 R86, R86, -0x2daee0ad, RZ ;  /* 0xd2511f5356567825 */ /* 0x000fe200078e00ff */
[----:B------:R-:W-:Y:S02]  /*1b630*/  LOP3.LUT R215, R79, UR6, R84, 0x96, !PT ;  /* 0x000000064fd77c12 */ /* 0x000fe4000f8e9654 */
[----:B------:R-:W-:Y:S01]  /*1b640*/  SHF.R.U32.HI R79, RZ, 0x10, R146 ;  /* 0x00000010ff4f7819 */ /* 0x000fe20000011692 */
[----:B------:R-:W-:Y:S05]  /*1b650*/  IMAD.WIDE.U32 R76, R76, -0x2daee0ad, RZ ;  /* 0xd2511f534c4c7825 */ /* 0x000fea00078e00ff */
[----:B------:R-:W-:Y:S02]  /*1b660*/  LOP3.LUT R84, R77, UR4, R108, 0x96, !PT ;  /* 0x000000044d547c12 */ /* 0x000fe4000f8e966c */
[----:B------:R-:W-:Y:S01]  /*1b670*/  LOP3.LUT R87, R87, UR9, R76, 0x96, !PT ;  /* 0x0000000957577c12 */ /* 0x000fe2000f8e964c */
[----:B------:R1:W3:Y:S02]  /*1b680*/  LDL.S16 R108, [R1+0xc0] ;  /* 0x0000c000016c7983 */ /* 0x0002e40000100600 */
[----:B------:R-:W-:Y:S05]  /*1b690*/  IMAD.WIDE.U32 R84, R84, -0x326172a9, RZ ;  /* 0xcd9e8d5754547825 */ /* 0x000fea00078e00ff */
[----:B------:R-:W-:Y:S05]  /*1b6a0*/  LOP3.LUT R76, R85, UR10, R230, 0x96, !PT ;  /* 0x0000000a554c7c12 */ /* 0x000fea000f8e96e6 */
[----:B------:R-:W-:Y:S05]  /*1b6b0*/  IMAD.WIDE.U32 R76, R76, -0x2daee0ad, RZ ;  /* 0xd2511f534c4c7825 */ /* 0x000fea00078e00ff */
[----:B------:R-:W-:Y:S01]  /*1b6c0*/  LOP3.LUT R104, R77, UR7, R86, 0x96, !PT ;  /* 0x000000074d687c12 */ /* 0x000fe2000f8e9656 */
[----:B------:R-:W-:Y:S04]  /*1b6d0*/  IMAD.WIDE.U32 R86, R87, -0x326172a9, RZ ;  /* 0xcd9e8d5757567825 */ /* 0x000fe800078e00ff */
[----:B------:R-:W-:Y:S01]  /*1b6e0*/  IMAD.WIDE.U32 R104, R104, -0x326172a9, RZ ;  /* 0xcd9e8d5768687825 */ /* 0x000fe200078e00ff */
[----:B------:R-:W-:Y:S02]  /*1b6f0*/  LOP3.LUT R84, R87, UR8, R84, 0x96, !PT ;  /* 0x0000000857547c12 */ /* 0x000fe4000f8e9654 */
[----:B------:R-:W-:Y:S02]  /*1b700*/  LOP3.LUT R87, R79, 0xff, RZ, 0xc0, !PT ;  /* 0x000000ff4f577812 */ /* 0x000fe400078ec0ff */
[----:B------:R-:W-:Y:S01]  /*1b710*/  LOP3.LUT R209, R105, UR6, R86, 0x96, !PT ;  /* 0x0000000669d17c12 */ /* 0x000fe2000f8e9656 */
[----:B------:R-:W-:Y:S01]  /*1b720*/  IMAD.WIDE.U32 R194, R84, -0x2daee0ad, RZ ;  /* 0xd2511f5354c27825 */ /* 0x000fe200078e00ff */
[----:B------:R-:W-:Y:S02]  /*1b730*/  F2FP.BF16.PACK_AB R84, R90, R89 ;  /* 0x000000595a54723e */ /* 0x000fe400000010ff */
[----:B------:R-:W-:Y:S02]  /*1b740*/  F2FP.BF16.PACK_AB R86, R157, R153 ;  /* 0x000000999d56723e */ /* 0x000fe400000010ff */
[----:B------:R-:W-:Y:S02]  /*1b750*/  LOP3.LUT R106, R195, UR5, R76, 0x96, !PT ;  /* 0x00000005c36a7c12 */ /* 0x000fe4000f8e964c */
[----:B------:R-:W-:Y:S02]  /*1b760*/  LOP3.LUT R76, R146, 0xffff, RZ, 0xc0, !PT ;  /* 0x0000ffff924c7812 */ /* 0x000fe400078ec0ff */
[----:B------:R-:W-:Y:S02]  /*1b770*/  SHF.R.U32.HI R146, RZ, 0x18, R146 ;  /* 0x00000018ff927819 */ /* 0x000fe40000011692 */
[----:B------:R-:W-:Y:S04]  /*1b780*/  SHF.R.U32.HI R76, RZ, 0x8, R76 ;  /* 0x00000008ff4c7819 */ /* 0x000fe8000001164c */
[----:B------:R-:W-:Y:S01]  /*1b790*/  PRMT R165, R73, 0x5410, R76 ;  /* 0x0000541049a57816 */ /* 0x000fe2000000004c */
[----:B------:R-:W-:Y:S01]  /*1b7a0*/  FADD.FTZ R73, R89, R151 ;  /* 0x0000009759497221 */ /* 0x000fe20000010000 */
[----:B------:R-:W-:Y:S01]  /*1b7b0*/  LOP3.LUT R89, R2, 0xff, RZ, 0xc0, !PT ;  /* 0x000000ff02597812 */ /* 0x000fe200078ec0ff */
[----:B------:R-:W-:Y:S01]  /*1b7c0*/  FADD.FTZ R76, R153, R88 ;  /* 0x00000058994c7221 */ /* 0x000fe20000010000 */
[----:B------:R-:W-:Y:S01]  /*1b7d0*/  SHF.R.U32.HI R88, RZ, 0x18, R2 ;  /* 0x00000018ff587819 */ /* 0x000fe20000011602 */
[----:B------:R-:W-:Y:S01]  /*1b7e0*/  FADD.FTZ R90, R90, R73 ;  /* 0x000000495a5a7221 */ /* 0x000fe20000010000 */
[----:B------:R-:W-:Y:S01]  /*1b7f0*/  LOP3.LUT R73, R2, 0xffff, RZ, 0xc0, !PT ;  /* 0x0000ffff02497812 */ /* 0x000fe200078ec0ff */
[----:B------:R-:W-:Y:S01]  /*1b800*/  FADD.FTZ R91, R157, R76 ;  /* 0x0000004c9d5b7221 */ /* 0x000fe20000010000 */
[----:B------:R-:W-:Y:S01]  /*1b810*/  PRMT R153, R87, 0x5410, R146 ;  /* 0x0000541057997816 */ /* 0x000fe20000000092 */
[----:B------:R-:W-:Y:S01]  /*1b820*/  IMAD.WIDE.U32 R76, R83, -0x326172a9, RZ ;  /* 0xcd9e8d57534c7825 */ /* 0x000fe200078e00ff */
[----:B------:R-:W-:Y:S02]  /*1b830*/  SHF.R.U32.HI R83, RZ, 0x10, R2 ;  /* 0x00000010ff537819 */ /* 0x000fe40000011602 */
[----:B------:R-:W-:Y:S01]  /*1b840*/  SHF.R.U32.HI R85, RZ, 0x8, R73 ;  /* 0x00000008ff557819 */ /* 0x000fe20000011649 */
[----:B------:R-:W-:Y:S01]  /*1b850*/  FADD.FTZ R2, R193, R92 ;  /* 0x0000005cc1027221 */ /* 0x000fe20000010000 */
[C-C-:B------:R-:W-:Y:S02]  /*1b860*/  LOP3.LUT R79, R77.reuse, UR13, R78.reuse, 0x96, !PT ;  /* 0x0000000d4d4f7c12 */ /* 0x140fe4000f8e964e */
[----:B------:R-:W-:Y:S01]  /*1b870*/  LOP3.LUT R133, R77, UR13, R78, 0x96, !PT ;  /* 0x0000000d4d857c12 */ /* 0x000fe2000f8e964e */
[--C-:B------:R-:W-:Y:S01]  /*1b880*/  FADD.FTZ R78, R95, R2.reuse ;  /* 0x000000025f4e7221 */ /* 0x100fe20000010000 */
[----:B------:R-:W-:Y:S02]  /*1b890*/  PRMT R2, R84, 0x7632, R2 ;  /* 0x0000763254027816 */ /* 0x000fe40000000002 */
[----:B------:R-:W-:Y:S01]  /*1b8a0*/  LOP3.LUT R73, R83, 0xff, RZ, 0xc0, !PT ;  /* 0x000000ff53497812 */ /* 0x000fe200078ec0ff */
[----:B------:R-:W-:Y:S01]  /*1b8b0*/  FADD.FTZ R78, R99, R78 ;  /* 0x0000004e634e7221 */ /* 0x000fe20000010000 */
[----:B------:R-:W-:Y:S02]  /*1b8c0*/  PRMT R151, R89, 0x5410, R85 ;  /* 0x0000541059977816 */ /* 0x000fe40000000055 */
[----:B------:R-:W-:Y:S01]  /*1b8d0*/  PRMT R150, R73, 0x5410, R88 ;  /* 0x0000541049967816 */ /* 0x000fe20000000058 */
[----:B------:R-:W-:Y:S01]  /*1b8e0*/  FADD.FTZ R73, R171, R93 ;  /* 0x0000005dab497221 */ /* 0x000fe20000010000 */
[----:B------:R-:W-:Y:S02]  /*1b8f0*/  PRMT R85, R86, 0x7632, R85 ;  /* 0x0000763256557816 */ /* 0x000fe40000000055 */
[----:B------:R-:W-:Y:S01]  /*1b900*/  F2FP.BF16.PACK_AB R87, R95, R193 ;  /* 0x000000c15f57723e */ /* 0x000fe200000010ff */
[C---:B------:R-:W-:Y:S01]  /*1b910*/  FADD.FTZ R83, R94.reuse, R73 ;  /* 0x000000495e537221 */ /* 0x040fe20000010000 */
[----:B------:R-:W-:Y:S01]  /*1b920*/  F2FP.BF16.PACK_AB R93, R94, R171 ;  /* 0x000000ab5e5d723e */ /* 0x000fe200000010ff */
[----:B------:R-:W-:Y:S01]  /*1b930*/  FADD.FTZ R73, R169, R90 ;  /* 0x0000005aa9497221 */ /* 0x000fe20000010000 */
[C---:B------:R-:W-:Y:S02]  /*1b940*/  F2FP.BF16.PACK_AB R94, R170.reuse, R169 ;  /* 0x000000a9aa5e723e */ /* 0x040fe400000010ff */
[----:B------:R-:W-:Y:S01]  /*1b950*/  PRMT R92, R87, 0x7632, R92 ;  /* 0x00007632575c7816 */ /* 0x000fe2000000005c */
[----:B------:R-:W-:Y:S01]  /*1b960*/  FADD.FTZ R88, R170, R73 ;  /* 0x00000049aa587221 */ /* 0x000fe20000010000 */
[----:B------:R-:W-:Y:S01]  /*1b970*/  SHF.R.U32.HI R146, RZ, 0x18, R81 ;  /* 0x00000018ff927819 */ /* 0x000fe20000011651 */
[----:B------:R-:W-:Y:S01]  /*1b980*/  FADD.FTZ R73, R97, R91 ;  /* 0x0000005b61497221 */ /* 0x000fe20000010000 */
[----:B------:R-:W-:Y:S01]  /*1b990*/  F2FP.BF16.PACK_AB R97, R167, R97 ;  /* 0x00000061a761723e */ /* 0x000fe200000010ff */
[----:B------:R-:W-:Y:S01]  /*1b9a0*/  IMAD.WIDE.U32 R90, R218, -0x2daee0ad, RZ ;  /* 0xd2511f53da5a7825 */ /* 0x000fe200078e00ff */
[----:B------:R-:W-:Y:S02]  /*1b9b0*/  PRMT R95, R93, 0x7632, R95 ;  /* 0x000076325d5f7816 */ /* 0x000fe4000000005f */
[C---:B--2---:R-:W-:Y:S01]  /*1b9c0*/  F2FP.BF16.PACK_AB R99, R96.reuse, R99 ;  /* 0x000000636063723e */ /* 0x044fe200000010ff */
[----:B------:R-:W-:Y:S01]  /*1b9d0*/  FADD.FTZ R89, R167, R73 ;  /* 0x00000049a7597221 */ /* 0x000fe20000010000 */
[----:B------:R-:W-:Y:S01]  /*1b9e0*/  PRMT R98, R97, 0x7632, R98 ;  /* 0x0000763261627816 */ /* 0x000fe20000000062 */
[----:B------:R-:W-:Y:S01]  /*1b9f0*/  FADD.FTZ R73, R101, R83 ;  /* 0x0000005365497221 */ /* 0x000fe20000010000 */
[----:B------:R-:W-:Y:S01]  /*1ba00*/  F2FP.BF16.PACK_AB R101, R103, R101 ;  /* 0x000000656765723e */ /* 0x000fe200000010ff */
[----:B------:R-:W-:Y:S01]  /*1ba10*/  FADD.FTZ R83, R96, R78 ;  /* 0x0000004e60537221 */ /* 0x000fe20000010000 */
[----:B------:R-:W-:Y:S01]  /*1ba20*/  PRMT R100, R99, 0x7632, R100 ;  /* 0x0000763263647816 */ /* 0x000fe20000000064 */
[----:B------:R-:W-:Y:S01]  /*1ba30*/  FADD.FTZ R103, R103, R73 ;  /* 0x0000004967677221 */ /* 0x000fe20000010000 */
[----:B------:R-:W-:Y:S01]  /*1ba40*/  SHF.R.U32.HI R73, RZ, 0x10, R81 ;  /* 0x00000010ff497819 */ /* 0x000fe20000011651 */
[----:B------:R-:W-:Y:S01]  /*1ba50*/  MUFU.EX2 R96, R205 ;  /* 0x000000cd00607308 */ /* 0x000fe20000000800 */
[C---:B------:R-:W-:Y:S02]  /*1ba60*/  LOP3.LUT R140, R76.reuse, 0xff, RZ, 0xc0, !PT ;  /* 0x000000ff4c8c7812 */ /* 0x040fe400078ec0ff */
[----:B------:R-:W-:Y:S02]  /*1ba70*/  LOP3.LUT R147, R73, 0xff, RZ, 0xc0, !PT ;  /* 0x000000ff49937812 */ /* 0x000fe400078ec0ff */
[----:B------:R-:W-:Y:S02]  /*1ba80*/  LOP3.LUT R73, R91, UR14, R192, 0x96, !PT ;  /* 0x0000000e5b497c12 */ /* 0x000fe4000f8e96c0 */
[C---:B------:R-:W-:Y:S02]  /*1ba90*/  LOP3.LUT R157, R76.reuse, 0xffff, RZ, 0xc0, !PT ;  /* 0x0000ffff4c9d7812 */ /* 0x040fe400078ec0ff */
[C---:B------:R-:W-:Y:S02]  /*1baa0*/  LOP3.LUT R139, R73.reuse, 0xff, RZ, 0xc0, !PT ;  /* 0x000000ff498b7812 */ /* 0x040fe400078ec0ff */
[----:B------:R-:W-:Y:S02]  /*1bab0*/  LOP3.LUT R78, R73, 0xffff, RZ, 0xc0, !PT ;  /* 0x0000ffff494e7812 */ /* 0x000fe400078ec0ff */
[----:B------:R-:W-:Y:S02]  /*1bac0*/  SHF.R.U32.HI R115, RZ, 0x18, R73 ;  /* 0x00000018ff737819 */ /* 0x000fe40000011649 */
[----:B------:R-:W-:Y:S02]  /*1bad0*/  SHF.R.U32.HI R78, RZ, 0x8, R78 ;  /* 0x00000008ff4e7819 */ /* 0x000fe4000001164e */
[--C-:B------:R-:W-:Y:S02]  /*1bae0*/  SHF.R.U32.HI R171, RZ, 0x18, R76.reuse ;  /* 0x00000018ffab7819 */ /* 0x100fe4000001164c */
[--C-:B------:R-:W-:Y:S02]  /*1baf0*/  SHF.R.U32.HI R190, RZ, 0x10, R76.reuse ;  /* 0x00000010ffbe7819 */ /* 0x100fe4000001164c */
[C---:B------:R-:W-:Y:S02]  /*1bb00*/  LOP3.LUT R193, R76.reuse, 0xffff, RZ, 0xc0, !PT ;  /* 0x0000ffff4cc17812 */ /* 0x040fe400078ec0ff */
[----:B------:R-:W-:Y:S02]  /*1bb10*/  LOP3.LUT R195, R76, 0xff, RZ, 0xc0, !PT ;  /* 0x000000ff4cc37812 */ /* 0x000fe400078ec0ff */
[--C-:B------:R-:W-:Y:S02]  /*1bb20*/  SHF.R.U32.HI R199, RZ, 0x10, R76.reuse ;  /* 0x00000010ffc77819 */ /* 0x100fe4000001164c */
[----:B------:R-:W-:Y:S02]  /*1bb30*/  SHF.R.U32.HI R198, RZ, 0x18, R76 ;  /* 0x00000018ffc67819 */ /* 0x000fe4000001164c */
[----:B------:R-:W-:Y:S02]  /*1bb40*/  LOP3.LUT R131, R90, 0xff, RZ, 0xc0, !PT ;  /* 0x000000ff5a837812 */ /* 0x000fe400078ec0ff */
[----:B------:R-:W-:Y:S02]  /*1bb50*/  SHF.R.U32.HI R74, RZ, 0x10, R90 ;  /* 0x00000010ff4a7819 */ /* 0x000fe4000001165a */
[----:B------:R-:W-:Y:S02]  /*1bb60*/  SHF.R.U32.HI R72, RZ, 0x10, R79 ;  /* 0x00000010ff487819 */ /* 0x000fe4000001164f */
[----:B------:R-:W-:Y:S01]  /*1bb70*/  ISETP.GE.U32.AND P1, PT, R237, R140, PT ;  /* 0x0000008ced00720c */ /* 0x000fe20003f26070 */
[----:B----4-:R-:W-:Y:S02]  /*1bb80*/  @!P2 HFMA2.BF16_V2 R112, -RZ.H0_H0, RZ.H0_H0, -R84.H0_H0 ;  /* 0x200000ffff70a231 */ /* 0x010fe40000340954 */
[----:B---3--:R-:W-:Y:S03]  /*1bb90*/  @!P3 HFMA2.BF16_V2 R107, -RZ.H0_H0, RZ.H0_H0, -R2.H0_H0 ;  /* 0x200000ffff6bb231 */ /* 0x008fe60000340902 */
[----:B------:R-:W-:Y:S01]  /*1bba0*/  PRMT R167, R112, 0x7610, R167 ;  /* 0x0000761070a77816 */ /* 0x000fe200000000a7 */
[----:B------:R-:W-:Y:S01]  /*1bbb0*/  @!P2 STL.S16 [R1+0xb0], R112 ;  /* 0x0000b0700100a387 */ /* 0x000fe20000100600 */
[----:B------:R-:W-:Y:S01]  /*1bbc0*/  @!P4 HFMA2.BF16_V2 R102, -RZ.H0_H0, RZ.H0_H0, -R86.H0_H0 ;  /* 0x200000ffff66c231 */ /* 0x000fe20000340956 */
[----:B------:R-:W-:Y:S02]  /*1bbd0*/  PRMT R168, R107, 0x7610, R168 ;  /* 0x000076106ba87816 */ /* 0x000fe400000000a8 */
[----:B------:R2:W-:Y:S01]  /*1bbe0*/  @!P3 STL.S16 [R1+0xac], R107 ;  /* 0x0000ac6b0100b387 */ /* 0x0005e20000100600 */
[----:B------:R-:W-:Y:S01]  /*1bbf0*/  @!P5 HFMA2.BF16_V2 R113, -RZ.H0_H0, RZ.H0_H0, -R85.H0_H0 ;  /* 0x200000ffff71d231 */ /* 0x000fe20000340955 */
[----:B------:R-:W-:Y:S01]  /*1bc00*/  PRMT R169, R102, 0x7610, R169 ;  /* 0x0000761066a97816 */ /* 0x000fe200000000a9 */
[----:B------:R-:W-:Y:S03]  /*1bc10*/  @!P6 HFMA2.BF16_V2 R111, -RZ.H0_H0, RZ.H0_H0, -R87.H0_H0 ;  /* 0x200000ffff6fe231 */ /* 0x000fe60000340957 */
[----:B------:R-:W-:Y:S01]  /*1bc20*/  PRMT R201, R113, 0x7610, R201 ;  /* 0x0000761071c97816 */ /* 0x000fe200000000c9 */
[----:B------:R-:W-:Y:S05]  /*1bc30*/  @!P0 HFMA2.BF16_V2 R109, -RZ.H0_H0, RZ.H0_H0, -R92.H0_H0 ;  /* 0x200000ffff6d8231 */ /* 0x000fea000034095c */
[----:B------:R-:W-:Y:S04]  /*1bc40*/  PRMT R222, R109, 0x7610, R222 ;  /* 0x000076106dde7816 */ /* 0x000fe800000000de */
[----:B------:R-:W-:Y:S02]  /*1bc50*/  PRMT R141, R222, 0x7610, R141 ;  /* 0x00007610de8d7816 */ /* 0x000fe4000000008d */
[C---:B------:R-:W-:Y:S01]  /*1bc60*/  PRMT R222, R237.reuse, 0x7054, R237 ;  /* 0x00007054edde7816 */ /* 0x040fe200000000ed */
[----:B--2---:R1:W2:Y:S04]  /*1bc70*/  LDL.S16 R107, [R1+0xc4] ;  /* 0x0000c400016b7983 */ /* 0x0042a80000100600 */
[----:B------:R3:W-:Y:S04]  /*1bc80*/  @!P4 STL.S16 [R1+0xa8], R102 ;  /* 0x0000a8660100c387 */ /* 0x0007e80000100600 */
[----:B------:R1:W4:Y:S04]  /*1bc90*/  LDL.S16 R112, [R1+0xc8] ;  /* 0x0000c80001707983 */ /* 0x0003280000100600 */
[----:B------:R-:W-:Y:S04]  /*1bca0*/  @!P5 STL.S16 [R1+0xb4], R113 ;  /* 0x0000b4710100d387 */ /* 0x000fe80000100600 */
[----:B------:R-:W-:Y:S04]  /*1bcb0*/  @!P6 STL.S16 [R1+0xbc], R111 ;  /* 0x0000bc6f0100e387 */ /* 0x000fe80000100600 */
[----:B------:R1:W4:Y:S04]  /*1bcc0*/  LDL.S16 R105, [R1+0xd0] ;  /* 0x0000d00001697983 */ /* 0x0003280000100600 */
[----:B------:R1:W-:Y:S01]  /*1bcd0*/  @!P0 STL.S16 [R1+0xb8], R109 ;  /* 0x0000b86d01008387 */ /* 0x0003e20000100600 */
[----:B------:R-:W-:Y:S01]  /*1bce0*/  ISETP.GE.U32.AND P0, PT, R237, R147, PT ;  /* 0x00000093ed00720c */ /* 0x000fe20003f06070 */
[----:B---3--:R3:W3:Y:S01]  /*1bcf0*/  MUFU.EX2 R102, R203 ;  /* 0x000000cb00667308 */ /* 0x0086e20000000800 */
[----:B-1----:R-:W-:Y:S02]  /*1bd00*/  LOP3.LUT R109, R78, 0xffff, RZ, 0xc0, !PT ;  /* 0x0000ffff4e6d7812 */ /* 0x002fe400078ec0ff */
[----:B------:R-:W-:Y:S02]  /*1bd10*/  SHF.R.U32.HI R78, RZ, 0x10, R73 ;  /* 0x00000010ff4e7819 */ /* 0x000fe40000011649 */
[----:B---3--:R-:W-:Y:S01]  /*1bd20*/  PRMT R203, R111, 0x7610, R203 ;  /* 0x000076106fcb7816 */ /* 0x008fe200000000cb */
[----:B------:R-:W-:Y:S01]  /*1bd30*/  FADD.FTZ R81, R102, R88 ;  /* 0x0000005866517221 */ /* 0x000fe20000010000 */
[----:B------:R-:W-:Y:S01]  /*1bd40*/  F2FP.BF16.PACK_AB R102, R96, R102 ;  /* 0x000000666066723e */ /* 0x000fe200000010ff */
[----:B------:R1:W3:Y:S01]  /*1bd50*/  LDL.S16 R111, [R1+0xcc] ;  /* 0x0000cc00016f7983 */ /* 0x0002e20000100600 */
[----:B------:R-:W-:Y:S01]  /*1bd60*/  LOP3.LUT R138, R78, 0xff, RZ, 0xc0, !PT ;  /* 0x000000ff4e8a7812 */ /* 0x000fe200078ec0ff */
[----:B------:R-:W-:Y:S01]  /*1bd70*/  FADD.FTZ R81, R96, R81 ;  /* 0x0000005160517221 */ /* 0x000fe20000010000 */
[----:B------:R-:W-:Y:S01]  /*1bd80*/  PRMT R96, R94, 0x7632, R96 ;  /* 0x000076325e607816 */ /* 0x000fe20000000060 */
[----:B------:R-:W-:Y:S01]  /*1bd90*/  MUFU.EX2 R78, R207 ;  /* 0x000000cf004e7308 */ /* 0x000fe20000000800 */
[----:B------:R-:W-:Y:S05]  /*1bda0*/  @!P0 HFMA2.BF16_V2 R108, -RZ.H0_H0, RZ.H0_H0, -R93.H0_H0 ;  /* 0x200000ffff6c8231 */ /* 0x000fea000034095d */
[----:B------:R-:W-:Y:S01]  /*1bdb0*/  PRMT R202, R108, 0x7610, R202 ;  /* 0x000076106cca7816 */ /* 0x000fe200000000ca */
[----:B------:R1:W-:Y:S01]  /*1bdc0*/  @!P0 STL.S16 [R1+0xc0], R108 ;  /* 0x0000c06c01008387 */ /* 0x0003e20000100600 */
[----:B------:R-:W-:Y:S03]  /*1bdd0*/  ISETP.GE.U32.AND P0, PT, R237, R146, PT ;  /* 0x00000092ed00720c */ /* 0x000fe60003f06070 */
[----:B-1----:R1:W3:Y:S10]  /*1bde0*/  LDL.S16 R108, [R1+0xd4] ;  /* 0x0000d400016c7983 */ /* 0x0022f40000100600 */
[----:B--2---:R-:W-:Y:S05]  /*1bdf0*/  @!P0 HFMA2.BF16_V2 R107, -RZ.H0_H0, RZ.H0_H0, -R95.H0_H0 ;  /* 0x200000ffff6b8231 */ /* 0x004fea000034095f */
[----:B------:R-:W-:Y:S01]  /*1be00*/  PRMT R242, R107, 0x7610, R242 ;  /* 0x000076106bf27816 */ /* 0x000fe200000000f2 */
[----:B------:R2:W-:Y:S01]  /*1be10*/  @!P0 STL.S16 [R1+0xc4], R107 ;  /* 0x0000c46b01008387 */ /* 0x0005e20000100600 */
[C---:B------:R-:W-:Y:S11]  /*1be20*/  ISETP.GE.U32.AND P0, PT, R237.reuse, R139, PT ;  /* 0x0000008bed00720c */ /* 0x040ff60003f06070 */
[----:B------:R-:W-:Y:S02]  /*1be30*/  @!UPT UIADD3 URZ, URZ, URZ, URZ ;  /* 0x0000003f3f3ff290 */ /* 0x000fe4000fffe03f */
[----:B----4-:R-:W-:Y:S05]  /*1be40*/  @!P0 HFMA2.BF16_V2 R112, -RZ.H0_H0, RZ.H0_H0, -R94.H0_H0 ;  /* 0x200000ffff708231 */ /* 0x010fea000034095e */
[----:B------:R-:W-:Y:S01]  /*1be50*/  PRMT R241, R112, 0x7610, R241 ;  /* 0x0000761070f17816 */ /* 0x000fe200000000f1 */
[----:B--2---:R1:W2:Y:S04]  /*1be60*/  LDL.S16 R107, [R1+0xd8] ;  /* 0x0000d800016b7983 */ /* 0x0042a80000100600 */
[----:B------:R-:W-:Y:S01]  /*1be70*/  @!P0 STL.S16 [R1+0xc8], R112 ;  /* 0x0000c87001008387 */ /* 0x000fe20000100600 */
[----:B------:R-:W-:Y:S11]  /*1be80*/  ISETP.GE.U32.AND P0, PT, R237, R109, PT ;  /* 0x0000006ded00720c */ /* 0x000ff60003f06070 */
[----:B------:R-:W-:Y:S02]  /*1be90*/  @!UPT UIADD3 URZ, URZ, URZ, URZ ;  /* 0x0000003f3f3ff290 */ /* 0x000fe4000fffe03f */
[----:B------:R-:W-:Y:S05]  /*1bea0*/  @!P0 HFMA2.BF16_V2 R105, -RZ.H0_H0, RZ.H0_H0, -R96.H0_H0 ;  /* 0x200000ffff698231 */ /* 0x000fea0000340960 */
[----:B------:R-:W-:Y:S01]  /*1beb0*/  PRMT R235, R105, 0x7610, R235 ;  /* 0x0000761069eb7816 */ /* 0x000fe200000000eb */
[----:B------:R4:W-:Y:S01]  /*1bec0*/  @!P0 STL.S16 [R1+0xd0], R105 ;  /* 0x0000d06901008387 */ /* 0x0009e20000100600 */
[----:B------:R-:W-:Y:S11]  /*1bed0*/  ISETP.GE.U32.AND P0, PT, R237, R138, PT ;  /* 0x0000008aed00720c */ /* 0x000ff60003f06070 */
[----:B------:R-:W-:Y:S02]  /*1bee0*/  @!UPT UIADD3 URZ, URZ, URZ, URZ ;  /* 0x0000003f3f3ff290 */ /* 0x000fe4000fffe03f */
[----:B---3--:R-:W-:Y:S05]  /*1bef0*/  @!P0 HFMA2.BF16_V2 R111, -RZ.H0_H0, RZ.H0_H0, -R97.H0_H0 ;  /* 0x200000ffff6f8231 */ /* 0x008fea0000340961 */
[----:B------:R-:W-:Y:S01]  /*1bf00*/  PRMT R232, R111, 0x7610, R232 ;  /* 0x000076106fe87816 */ /* 0x000fe200000000e8 */
[----:B------:R3:W-:Y:S01]  /*1bf10*/  @!P0 STL.S16 [R1+0xcc], R111 ;  /* 0x0000cc6f01008387 */ /* 0x0007e20000100600 */
[C---:B------:R-:W-:Y:S03]  /*1bf20*/  ISETP.GE.U32.AND P0, PT, R237.reuse, R115, PT ;  /* 0x00000073ed00720c */ /* 0x040fe60003f06070 */
[----:B------:R1:W2:Y:S01]  /*1bf30*/  LDL.S16 R88, [R1+0xdc] ;  /* 0x0000dc0001587983 */ /* 0x0002a20000100600 */
[----:B----4-:R-:W4:Y:S09]  /*1bf40*/  MUFU.EX2 R105, R206 ;  /* 0x000000ce00697308 */ /* 0x010f320000000800 */
[----:B------:R-:W-:Y:S05]  /*1bf50*/  @!P0 HFMA2.BF16_V2 R108, -RZ.H0_H0, RZ.H0_H0, -R98.H0_H0 ;  /* 0x200000ffff6c8231 */ /* 0x000fea0000340962 */
[----:B------:R-:W-:Y:S01]  /*1bf60*/  PRMT R231, R108, 0x7610, R231 ;  /* 0x000076106ce77816 */ /* 0x000fe200000000e7 */
[----:B------:R1:W-:Y:S01]  /*1bf70*/  @!P0 STL.S16 [R1+0xd4], R108 ;  /* 0x0000d46c01008387 */ /* 0x0003e20000100600 */
[----:B------:R-:W-:Y:S01]  /*1bf80*/  ISETP.GE.U32.AND P0, PT, R237, R137, PT ;  /* 0x00000089ed00720c */ /* 0x000fe20003f06070 */
[----:B---3--:R-:W-:Y:S01]  /*1bf90*/  MUFU.EX2 R111, R212 ;  /* 0x000000d4006f7308 */ /* 0x008fe20000000800 */
[----:B----4-:R-:W-:Y:S01]  /*1bfa0*/  FADD.FTZ R73, R105, R89 ;  /* 0x0000005969497221 */ /* 0x010fe20000010000 */
[C---:B------:R-:W-:Y:S03]  /*1bfb0*/  F2FP.BF16.PACK_AB R105, R78.reuse, R105 ;  /* 0x000000694e69723e */ /* 0x040fe600000010ff */
[----:B------:R-:W-:Y:S01]  /*1bfc0*/  FADD.FTZ R78, R78, R73 ;  /* 0x000000494e4e7221 */ /* 0x000fe20000010000 */
[----:B------:R-:W-:Y:S04]  /*1bfd0*/  LOP3.LUT R73, R124, 0xffff, RZ, 0xc0, !PT ;  /* 0x0000ffff7c497812 */ /* 0x000fe800078ec0ff */
[----:B------:R-:W-:Y:S04]  /*1bfe0*/  SHF.R.U32.HI R73, RZ, 0x8, R73 ;  /* 0x00000008ff497819 */ /* 0x000fe80000011649 */
[----:B------:R-:W-:Y:S02]  /*1bff0*/  LOP3.LUT R136, R73, 0xffff, RZ, 0xc0, !PT ;  /* 0x0000ffff49887812 */ /* 0x000fe400078ec0ff */
[--C-:B------:R-:W-:Y:S02]  /*1c000*/  LOP3.LUT R73, R149, UR13, R156.reuse, 0x96, !PT ;  /* 0x0000000d95497c12 */ /* 0x100fe4000f8e969c */
[----:B------:R-:W-:Y:S02]  /*1c010*/  PRMT R156, R141, 0x7610, R156 ;  /* 0x000076108d9c7816 */ /* 0x000fe4000000009c */
[C---:B------:R-:W-:Y:S01]  /*1c020*/  LOP3.LUT R76, R73.reuse, 0xffff, RZ, 0xc0, !PT ;  /* 0x0000ffff494c7812 */ /* 0x040fe200078ec0ff */
[----:B-1----:R-:W1:Y:S01]  /*1c030*/  MUFU.EX2 R108, R216 ;  /* 0x000000d8006c7308 */ /* 0x002e620000000800 */
[----:B------:R-:W-:Y:S02]  /*1c040*/  LOP3.LUT R77, R73, 0xff, RZ, 0xc0, !PT ;  /* 0x000000ff494d7812 */ /* 0x000fe400078ec0ff */
[----:B------:R-:W-:Y:S04]  /*1c050*/  SHF.R.U32.HI R76, RZ, 0x8, R76 ;  /* 0x00000008ff4c7819 */ /* 0x000fe8000001164c */
[----:B------:R-:W-:Y:S02]  /*1c060*/  PRMT R117, R77, 0x5410, R76 ;  /* 0x000054104d757816 */ /* 0x000fe4000000004c */
[--C-:B------:R-:W-:Y:S01]  /*1c070*/  SHF.R.U32.HI R77, RZ, 0x10, R73.reuse ;  /* 0x00000010ff4d7819 */ /* 0x100fe20000011649 */
[----:B------:R3:W-:Y:S01]  /*1c080*/  MUFU.EX2 R141, R229 ;  /* 0x000000e5008d7308 */ /* 0x0007e20000000800 */
[----:B------:R-:W-:Y:S02]  /*1c090*/  SHF.R.U32.HI R76, RZ, 0x18, R73 ;  /* 0x00000018ff4c7819 */ /* 0x000fe40000011649 */
[----:B------:R-:W-:Y:S04]  /*1c0a0*/  LOP3.LUT R73, R77, 0xff, RZ, 0xc0, !PT ;  /* 0x000000ff4d497812 */ /* 0x000fe800078ec0ff */
[----:B------:R-:W-:Y:S02]  /*1c0b0*/  PRMT R114, R73, 0x5410, R76 ;  /* 0x0000541049727816 */ /* 0x000fe4000000004c */
[----:B------:R-:W-:Y:S01]  /*1c0c0*/  LOP3.LUT R73, R148, 0xffff, RZ, 0xc0, !PT ;  /* 0x0000ffff94497812 */ /* 0x000fe200078ec0ff */
[----:B------:R-:W4:Y:S03]  /*1c0d0*/  MUFU.EX2 R77, R211 ;  /* 0x000000d3004d7308 */ /* 0x000f260000000800 */
[----:B------:R-:W-:Y:S01]  /*1c0e0*/  SHF.R.U32.HI R73, RZ, 0x8, R73 ;  /* 0x00000008ff497819 */ /* 0x000fe20000011649 */
[----:B-1----:R-:W-:Y:S03]  /*1c0f0*/  FADD.FTZ R76, R108, R83 ;  /* 0x000000536c4c7221 */ /* 0x002fe60000010000 */
[----:B------:R-:W-:Y:S02]  /*1c100*/  PRMT R112, R75, 0x5410, R73 ;  /* 0x000054104b707816 */ /* 0x000fe40000000049 */
[----:B------:R-:W-:Y:S01]  /*1c110*/  SHF.R.U32.HI R75, RZ, 0x10, R124 ;  /* 0x00000010ff4b7819 */ /* 0x000fe2000001167c */
[----:B------:R1:W-:Y:S01]  /*1c120*/  MUFU.EX2 R149, R219 ;  /* 0x000000db00957308 */ /* 0x0003e20000000800 */
[----:B------:R-:W-:Y:S02]  /*1c130*/  SHF.R.U32.HI R73, RZ, 0x10, R148 ;  /* 0x00000010ff497819 */ /* 0x000fe40000011694 */
[----:B------:R-:W-:Y:S01]  /*1c140*/  LOP3.LUT R135, R75, 0xff, RZ, 0xc0, !PT ;  /* 0x000000ff4b877812 */ /* 0x000fe200078ec0ff */
[----:B------:R-:W-:Y:S01]  /*1c150*/  FADD.FTZ R75, R121, R78 ;  /* 0x0000004e794b7221 */ /* 0x000fe20000010000 */
[----:B------:R-:W-:Y:S02]  /*1c160*/  SHF.R.U32.HI R148, RZ, 0x18, R148 ;  /* 0x00000018ff947819 */ /* 0x000fe40000011694 */
[----:B------:R-:W-:Y:S02]  /*1c170*/  LOP3.LUT R73, R73, 0xff, RZ, 0xc0, !PT ;  /* 0x000000ff49497812 */ /* 0x000fe400078ec0ff */
[----:B---3--:R-:W-:Y:S02]  /*1c180*/  PRMT R229, R156, 0x7610, R229 ;  /* 0x000076109ce57816 */ /* 0x008fe400000000e5 */
[----:B------:R-:W-:Y:S01]  /*1c190*/  PRMT R83, R73, 0x5410, R148 ;  /* 0x0000541049537816 */ /* 0x000fe20000000094 */
[--C-:B------:R-:W-:Y:S01]  /*1c1a0*/  FADD.FTZ R73, R111, R103.reuse ;  /* 0x000000676f497221 */ /* 0x100fe20000010000 */
[----:B------:R-:W-:Y:S01]  /*1c1b0*/  PRMT R103, R101, 0x7632, R103 ;  /* 0x0000763265677816 */ /* 0x000fe20000000067 */
[----:B----4-:R-:W-:Y:S01]  /*1c1c0*/  FADD.FTZ R152, R77, R75 ;  /* 0x0000004b4d987221 */ /* 0x010fe20000010000 */
[----:B------:R-:W-:Y:S01]  /*1c1d0*/  LOP3.LUT R75, R90, 0xffff, RZ, 0xc0, !PT ;  /* 0x0000ffff5a4b7812 */ /* 0x000fe200078ec0ff */
[----:B------:R-:W-:Y:S01]  /*1c1e0*/  HSET2.LE.AND R83, R83, R222, PT ;  /* 0x000000de53537233 */ /* 0x000fe20003803000 */
[C---:B------:R-:W-:Y:S01]  /*1c1f0*/  F2FP.BF16.PACK_AB R111, R129.reuse, R111 ;  /* 0x0000006f816f723e */ /* 0x040fe200000010ff */
[----:B------:R-:W-:Y:S01]  /*1c200*/  FADD.FTZ R129, R129, R73 ;  /* 0x0000004981817221 */ /* 0x000fe20000010000 */
[----:B------:R-:W-:Y:S01]  /*1c210*/  SHF.R.U32.HI R75, RZ, 0x8, R75 ;  /* 0x00000008ff4b7819 */ /* 0x000fe2000001164b */
[----:B------:R3:W4:Y:S01]  /*1c220*/  MUFU.EX2 R148, R221 ;  /* 0x000000dd00947308 */ /* 0x0007220000000800 */
[----:B------:R-:W-:Y:S02]  /*1c230*/  F2FP.BF16.PACK_AB R121, R77, R121 ;  /* 0x000000794d79723e */ /* 0x000fe400000010ff */
[----:B------:R-:W-:Y:S02]  /*1c240*/  PRMT R116, R111, 0x7632, R116 ;  /* 0x000076326f747816 */ /* 0x000fe40000000074 */
[----:B------:R-:W-:Y:S02]  /*1c250*/  PRMT R122, R121, 0x7632, R122 ;  /* 0x00007632797a7816 */ /* 0x000fe4000000007a */
[----:B-1----:R-:W-:Y:S02]  /*1c260*/  PRMT R219, R169, 0x7610, R219 ;  /* 0x00007610a9db7816 */ /* 0x002fe400000000db */
[----:B------:R-:W-:Y:S02]  /*1c270*/  SHF.R.U32.HI R156, RZ, 0x18, R124 ;  /* 0x00000018ff9c7819 */ /* 0x000fe4000001167c */
[----:B---3--:R-:W-:Y:S01]  /*1c280*/  PRMT R221, R201, 0x7610, R221 ;  /* 0x00007610c9dd7816 */ /* 0x008fe200000000dd */
[----:B----4-:R-:W-:Y:S01]  /*1c290*/  FADD.FTZ R3, R148, R129 ;  /* 0x0000008194037221 */ /* 0x010fe20000010000 */
[----:B------:R-:W-:Y:S01]  /*1c2a0*/  LOP3.LUT R129, R91, UR14, R192, 0x96, !PT ;  /* 0x0000000e5b817c12 */ /* 0x000fe2000f8e96c0 */
[----:B--2---:R-:W-:Y:S05]  /*1c2b0*/  @!P0 HFMA2.BF16_V2 R107, -RZ.H0_H0, RZ.H0_H0, -R99.H0_H0 ;  /* 0x200000ffff6b8231 */ /* 0x004fea0000340963 */
[----:B------:R-:W-:Y:S01]  /*1c2c0*/  PRMT R230, R107, 0x7610, R230 ;  /* 0x000076106be67816 */ /* 0x000fe200000000e6 */
[----:B------:R1:W-:Y:S01]  /*1c2d0*/  @!P0 STL.S16 [R1+0xd8], R107 ;  /* 0x0000d86b01008387 */ /* 0x0003e20000100600 */
[C---:B------:R-:W-:Y:S01]  /*1c2e0*/  ISETP.GE.U32.AND P0, PT, R237.reuse, R136, PT ;  /* 0x00000088ed00720c */ /* 0x040fe20003f06070 */
[----:B-1----:R-:W1:Y:S11]  /*1c2f0*/  MUFU.EX2 R107, R217 ;  /* 0x000000d9006b7308 */ /* 0x002e760000000800 */
[----:B------:R-:W-:Y:S01]  /*1c300*/  @!UPT UIADD3 URZ, URZ, URZ, URZ ;  /* 0x0000003f3f3ff290 */ /* 0x000fe2000fffe03f */
[----:B------:R-:W-:Y:S05]  /*1c310*/  @!P0 HFMA2.BF16_V2 R88, -RZ.H0_H0, RZ.H0_H0, -R100.H0_H0 ;  /* 0x200000ffff588231 */ /* 0x000fea0000340964 */
[----:B------:R-:W-:Y:S01]  /*1c320*/  PRMT R227, R88, 0x7610, R227 ;  /* 0x0000761058e37816 */ /* 0x000fe200000000e3 */
[----:B------:R2:W-:Y:S01]  /*1c330*/  @!P0 STL.S16 [R1+0xdc], R88 ;  /* 0x0000dc5801008387 */ /* 0x0005e20000100600 */
[----:B------:R-:W-:Y:S02]  /*1c340*/  ISETP.GE.U32.AND P0, PT, R237, R135, PT ;  /* 0x00000087ed00720c */ /* 0x000fe40003f06070 */
[C---:B-1----:R-:W-:Y:S01]  /*1c350*/  F2FP.BF16.PACK_AB R108, R107.reuse, R108 ;  /* 0x0000006c6b6c723e */ /* 0x042fe200000010ff */
[----:B------:R1:W3:Y:S01]  /*1c360*/  LDL.S16 R126, [R1+0xe4] ;  /* 0x0000e400017e7983 */ /* 0x0002e20000100600 */
[----:B------:R-:W-:Y:S02]  /*1c370*/  FADD.FTZ R107, R107, R76 ;  /* 0x0000004c6b6b7221 */ /* 0x000fe40000010000 */
[----:B------:R-:W-:Y:S01]  /*1c380*/  PRMT R110, R108, 0x7632, R110 ;  /* 0x000076326c6e7816 */ /* 0x000fe2000000006e */
[----:B------:R1:W4:Y:S01]  /*1c390*/  LDL.S16 R123, [R1+0xe8] ;  /* 0x0000e800017b7983 */ /* 0x0003220000100600 */
[----:B------:R-:W-:Y:S01]  /*1c3a0*/  FADD.FTZ R76, R119, R81 ;  /* 0x00000051774c7221 */ /* 0x000fe20000010000 */
[C---:B------:R-:W-:Y:S01]  /*1c3b0*/  F2FP.BF16.PACK_AB R119, R120.reuse, R119 ;  /* 0x000000777877723e */ /* 0x040fe200000010ff */
[----:B------:R-:W-:Y:S01]  /*1c3c0*/  FADD.FTZ R107, R141, R107 ;  /* 0x0000006b8d6b7221 */ /* 0x000fe20000010000 */
[----:B------:R1:W4:Y:S01]  /*1c3d0*/  LDL.S16 R113, [R1+0xf8] ;  /* 0x0000f80001717983 */ /* 0x0003220000100600 */
[----:B------:R-:W-:Y:S01]  /*1c3e0*/  FADD.FTZ R120, R120, R76 ;  /* 0x0000004c78787221 */ /* 0x000fe20000010000 */
[----:B------:R-:W-:Y:S01]  /*1c3f0*/  PRMT R118, R119, 0x7632, R118 ;  /* 0x0000763277767816 */ /* 0x000fe20000000076 */
[----:B--2---:R-:W-:Y:S01]  /*1c400*/  IMAD.WIDE.U32 R88, R106, -0x326172a9, RZ ;  /* 0xcd9e8d576a587825 */ /* 0x004fe200078e00ff */
[----:B------:R-:W-:Y:S04]  /*1c410*/  PRMT R106, R105, 0x7632, R106 ;  /* 0x00007632696a7816 */ /* 0x000fe8000000006a */
[C-C-:B------:R-:W-:Y:S02]  /*1c420*/  LOP3.LUT R73, R89.reuse, UR13, R104.reuse, 0x96, !PT ;  /* 0x0000000d59497c12 */ /* 0x140fe4000f8e9668 */
[--C-:B------:R-:W-:Y:S02]  /*1c430*/  LOP3.LUT R132, R89, UR13, R104.reuse, 0x96, !PT ;  /* 0x0000000d59847c12 */ /* 0x100fe4000f8e9668 */
[----:B------:R-:W-:Y:S02]  /*1c440*/  PRMT R104, R102, 0x7632, R104 ;  /* 0x0000763266687816 */ /* 0x000fe40000000068 */
[----:B------:R-:W-:Y:S01]  /*1c450*/  LOP3.LUT R169, R88, 0xff, RZ, 0xc0, !PT ;  /* 0x000000ff58a97812 */ /* 0x000fe200078ec0ff */
[----:B---3--:R-:W-:Y:S05]  /*1c460*/  @!P0 HFMA2.BF16_V2 R126, -RZ.H0_H0, RZ.H0_H0, -R101.H0_H0 ;  /* 0x200000ffff7e8231 */ /* 0x008fea0000340965 */
[----:B------:R-:W-:Y:S01]  /*1c470*/  PRMT R225, R126, 0x7610, R225 ;  /* 0x000076107ee17816 */ /* 0x000fe200000000e1 */
[----:B------:R2:W-:Y:S01]  /*1c480*/  @!P0 STL.S16 [R1+0xe4], R126 ;  /* 0x0000e47e01008387 */ /* 0x0005e20000100600 */
[----:B------:R-:W-:Y:S03]  /*1c490*/  ISETP.GE.U32.AND P0, PT, R237, R134, PT ;  /* 0x00000086ed00720c */ /* 0x000fe60003f06070 */
[----:B------:R1:W3:Y:S04]  /*1c4a0*/  LDL.S16 R127, [R1+0xf4] ;  /* 0x0000f400017f7983 */ /* 0x0002e80000100600 */
[----:B------:R1:W3:Y:S06]  /*1c4b0*/  LDL.S16 R128, [R1+0x108] ;  /* 0x0001080001807983 */ /* 0x0002ec0000100600 */
[----:B----4-:R-:W-:Y:S05]  /*1c4c0*/  @!P0 HFMA2.BF16_V2 R123, -RZ.H0_H0, RZ.H0_H0, -R103.H0_H0 ;  /* 0x200000ffff7b8231 */ /* 0x010fea0000340967 */
[----:B------:R-:W-:Y:S01]  /*1c4d0*/  PRMT R224, R123, 0x7610, R224 ;  /* 0x000076107be07816 */ /* 0x000fe200000000e0 */
[----:B------:R4:W-:Y:S01]  /*1c4e0*/  @!P0 STL.S16 [R1+0xe8], R123 ;  /* 0x0000e87b01008387 */ /* 0x0009e20000100600 */
[----:B------:R-:W-:Y:S03]  /*1c4f0*/  ISETP.GE.U32.AND P0, PT, R237, R131, PT ;  /* 0x00000083ed00720c */ /* 0x000fe60003f06070 */
[----:B--2---:R1:W2:Y:S10]  /*1c500*/  LDL.S16 R126, [R1+0x104] ;  /* 0x00010400017e7983 */ /* 0x0042b40000100600 */
[----:B------:R-:W-:Y:S05]  /*1c510*/  @!P0 HFMA2.BF16_V2 R113, -RZ.H0_H0, RZ.H0_H0, -R102.H0_H0 ;  /* 0x200000ffff718231 */ /* 0x000fea0000340966 */
[----:B------:R-:W-:Y:S01]  /*1c520*/  PRMT R223, R113, 0x7610, R223 ;  /* 0x0000761071df7816 */ /* 0x000fe200000000df */
[----:B------:R1:W-:Y:S01]  /*1c530*/  @!P0 STL.S16 [R1+0xf8], R113 ;  /* 0x0000f87101008387 */ /* 0x0003e20000100600 */
[----:B----4-:R-:W-:Y:S02]  /*1c540*/  LOP3.LUT R123, R74, 0xff, RZ, 0xc0, !PT ;  /* 0x000000ff4a7b7812 */ /* 0x010fe400078ec0ff */
[----:B------:R-:W-:Y:S04]  /*1c550*/  LOP3.LUT R74, R79, 0xffff, RZ, 0xc0, !PT ;  /* 0x0000ffff4f4a7812 */ /* 0x000fe800078ec0ff */
[----:B------:R-:W-:Y:S02]  /*1c560*/  SHF.R.U32.HI R74, RZ, 0x8, R74 ;  /* 0x00000008ff4a7819 */ /* 0x000fe4000001164a */
[----:B-1----:R-:W-:Y:S02]  /*1c570*/  LOP3.LUT R113, R75, 0xffff, RZ, 0xc0, !PT ;  /* 0x0000ffff4b717812 */ /* 0x002fe400078ec0ff */
[----:B------:R-:W-:Y:S02]  /*1c580*/  SHF.R.U32.HI R75, RZ, 0x18, R90 ;  /* 0x00000018ff4b7819 */ /* 0x000fe4000001165a */
[C---:B------:R-:W-:Y:S02]  /*1c590*/  ISETP.GE.U32.AND P0, PT, R237.reuse, R113, PT ;  /* 0x00000071ed00720c */ /* 0x040fe40003f06070 */
[----:B------:R-:W-:Y:S11]  /*1c5a0*/  ISETP.GE.U32.AND P6, PT, R237, R75, PT ;  /* 0x0000004bed00720c */ /* 0x000ff60003fc6070 */
[----:B------:R-:W-:Y:S02]  /*1c5b0*/  @!UPT UIADD3 URZ, URZ, URZ, URZ ;  /* 0x0000003f3f3ff290 */ /* 0x000fe4000fffe03f */
[----:B------:R-:W-:Y:S04]  /*1c5c0*/  @P6 LOP3.LUT R187, R187, 0x8000000, RZ, 0xfc, !PT ;  /* 0x08000000bbbb6812 */ /* 0x000fe800078efcff */
[----:B------:R-:W-:Y:S01]  /*1c5d0*/  LOP3.LUT R187, R187, 0xfbffffff, RZ, 0xc0, !PT ;  /* 0xfbffffffbbbb7812 */ /* 0x000fe200078ec0ff */
[----:B---3--:R-:W-:Y:S05]  /*1c5e0*/  @!P0 HFMA2.BF16_V2 R127, -RZ.H0_H0, RZ.H0_H0, -R104.H0_H0 ;  /* 0x200000ffff7f8231 */ /* 0x008fea0000340968 */
[----:B------:R-:W-:Y:S01]  /*1c5f0*/  PRMT R218, R127, 0x7610, R218 ;  /* 0x000076107fda7816 */ /* 0x000fe200000000da */
[----:B------:R1:W-:Y:S01]  /*1c600*/  @!P0 STL.S16 [R1+0xf4], R127 ;  /* 0x0000f47f01008387 */ /* 0x0003e20000100600 */
[C---:B------:R-:W-:Y:S03]  /*1c610*/  ISETP.GE.U32.AND P0, PT, R237.reuse, R123, PT ;  /* 0x0000007bed00720c */ /* 0x040fe60003f06070 */
[----:B------:R3:W4:Y:S10]  /*1c620*/  LDL.S16 R76, [R1+0x118] ;  /* 0x00011800014c7983 */ /* 0x0007340000100600 */
[----:B------:R-:W-:Y:S02]  /*1c630*/  @!P0 HFMA2.BF16_V2 R128, -RZ.H0_H0, RZ.H0_H0, -R105.H0_H0 ;  /* 0x200000ffff808231 */ /* 0x000fe40000340969 */
[----:B--2---:R-:W-:Y:S03]  /*1c640*/  @!P6 HFMA2.BF16_V2 R126, -RZ.H0_H0, RZ.H0_H0, -R106.H0_H0 ;  /* 0x200000ffff7ee231 */ /* 0x004fe6000034096a */
[----:B------:R-:W-:Y:S02]  /*1c650*/  PRMT R217, R128, 0x7610, R217 ;  /* 0x0000761080d97816 */ /* 0x000fe400000000d9 */
[----:B------:R-:W-:Y:S01]  /*1c660*/  PRMT R216, R126, 0x7610, R216 ;  /* 0x000076107ed87816 */ /* 0x000fe200000000d8 */
[----:B-1----:R3:W2:Y:S04]  /*1c670*/  LDL.S16 R127, [R1+0x10c] ;  /* 0x00010c00017f7983 */ /* 0x0026a80000100600 */
[----:B------:R1:W-:Y:S04]  /*1c680*/  @!P0 STL.S16 [R1+0x108], R128 ;  /* 0x0001088001008387 */ /* 0x0003e80000100600 */
[----:B------:R3:W3:Y:S04]  /*1c690*/  LDL.S16 R81, [R1+0x114] ;  /* 0x0001140001517983 */ /* 0x0006e80000100600 */
[----:B------:R1:W-:Y:S01]  /*1c6a0*/  @!P6 STL.S16 [R1+0x104], R126 ;  /* 0x0001047e0100e387 */ /* 0x0003e20000100600 */
[----:B------:R-:W-:Y:S03]  /*1c6b0*/  ISETP.GE.U32.AND P6, PT, R237, R200, PT ;  /* 0x000000c8ed00720c */ /* 0x000fe60003fc6070 */
[----:B------:R2:W3:Y:S04]  /*1c6c0*/  LDL.S16 R78, [R1+0x110] ;  /* 0x00011000014e7983 */ /* 0x0004e80000100600 */
[----:B------:R2:W3:Y:S01]  /*1c6d0*/  LDL.S16 R77, [R1+0x100] ;  /* 0x00010000014d7983 */ /* 0x0004e20000100600 */
[----:B-1----:R-:W-:Y:S02]  /*1c6e0*/  LOP3.LUT R128, R79, 0xff, RZ, 0xc0, !PT ;  /* 0x000000ff4f807812 */ /* 0x002fe400078ec0ff */
[----:B------:R-:W-:Y:S02]  /*1c6f0*/  SHF.R.U32.HI R79, RZ, 0x18, R79 ;  /* 0x00000018ff4f7819 */ /* 0x000fe4000001164f */
[----:B------:R-:W-:Y:S02]  /*1c700*/  ISETP.GE.U32.AND P0, PT, R237, R128, PT ;  /* 0x00000080ed00720c */ /* 0x000fe40003f06070 */
[----:B------:R-:W-:Y:S11]  /*1c710*/  LOP3.LUT R126, R74, 0xffff, RZ, 0xc0, !PT ;  /* 0x0000ffff4a7e7812 */ /* 0x000ff600078ec0ff */
[----:B--2---:R-:W-:Y:S05]  /*1c720*/  @!P0 HFMA2.BF16_V2 R127, -RZ.H0_H0, RZ.H0_H0, -R108.H0_H0 ;  /* 0x200000ffff7f8231 */ /* 0x004fea000034096c */
[----:B------:R-:W-:Y:S01]  /*1c730*/  PRMT R214, R127, 0x7610, R214 ;  /* 0x000076107fd67816 */ /* 0x000fe200000000d6 */
[----:B------:R1:W-:Y:S01]  /*1c740*/  @!P0 STL.S16 [R1+0x10c], R127 ;  /* 0x00010c7f01008387 */ /* 0x0003e20000100600 */
[----:B------:R-:W-:Y:S11]  /*1c750*/  ISETP.GE.U32.AND P0, PT, R237, R126, PT ;  /* 0x0000007eed00720c */ /* 0x000ff60003f06070 */
[----:B------:R-:W-:Y:S02]  /*1c760*/  @!UPT UIADD3 URZ, URZ, URZ, URZ ;  /* 0x0000003f3f3ff290 */ /* 0x000fe4000fffe03f */
[----:B----4-:R-:W-:Y:S05]  /*1c770*/  @!P0 HFMA2.BF16_V2 R76, -RZ.H0_H0, RZ.H0_H0, -R110.H0_H0 ;  /* 0x200000ffff4c8231 */ /* 0x010fea000034096e */
[----:B------:R-:W-:Y:S01]  /*1c780*/  PRMT R213, R76, 0x7610, R213 ;  /* 0x000076104cd57816 */ /* 0x000fe200000000d5 */
[----:B------:R2:W-:Y:S01]  /*1c790*/  @!P0 STL.S16 [R1+0x118], R76 ;  /* 0x0001184c01008387 */ /* 0x0005e20000100600 */
[----:B-1----:R-:W-:Y:S02]  /*1c7a0*/  LOP3.LUT R127, R72, 0xff, RZ, 0xc0, !PT ;  /* 0x000000ff487f7812 */ /* 0x002fe400078ec0ff */
[----:B------:R-:W-:Y:S02]  /*1c7b0*/  LOP3.LUT R72, R73, 0xffff, RZ, 0xc0, !PT ;  /* 0x0000ffff49487812 */ /* 0x000fe400078ec0ff */
[----:B------:R-:W-:Y:S02]  /*1c7c0*/  ISETP.GE.U32.AND P0, PT, R237, R127, PT ;  /* 0x0000007fed00720c */ /* 0x000fe40003f06070 */
[----:B------:R-:W-:Y:S02]  /*1c7d0*/  SHF.R.U32.HI R0, RZ, 0x8, R72 ;  /* 0x00000008ff007819 */ /* 0x000fe40000011648 */
[----:B------:R-:W-:Y:S02]  /*1c7e0*/  LOP3.LUT R72, R73, 0xff, RZ, 0xc0, !PT ;  /* 0x000000ff49487812 */ /* 0x000fe400078ec0ff */
[----:B------:R-:W-:Y:S02]  /*1c7f0*/  LOP3.LUT R0, R0, 0xffff, RZ, 0xc0, !PT ;  /* 0x0000ffff00007812 */ /* 0x000fe400078ec0ff */
[C---:B------:R-:W-:Y:S02]  /*1c800*/  ISETP.GE.U32.AND P5, PT, R237.reuse, R72, PT ;  /* 0x00000048ed00720c */ /* 0x040fe40003fa6070 */
[--C-:B------:R-:W-:Y:S02]  /*1c810*/  SHF.R.U32.HI R72, RZ, 0x10, R73.reuse ;  /* 0x00000010ff487819 */ /* 0x100fe40000011649 */
[C---:B------:R-:W-:Y:S01]  /*1c820*/  ISETP.GE.U32.AND P4, PT, R237.reuse, R0, PT ;  /* 0x00000000ed00720c */ /* 0x040fe20003f86070 */
[----:B---3--:R-:W-:Y:S01]  /*1c830*/  @!P0 HFMA2.BF16_V2 R81, -RZ.H0_H0, RZ.H0_H0, -R111.H0_H0 ;  /* 0x200000ffff518231 */ /* 0x008fe2000034096f */
[----:B------:R-:W-:Y:S02]  /*1c840*/  LOP3.LUT R72, R72, 0xff, RZ, 0xc0, !PT ;  /* 0x000000ff48487812 */ /* 0x000fe400078ec0ff */
[----:B------:R-:W-:Y:S01]  /*1c850*/  SHF.R.U32.HI R0, RZ, 0x18, R73 ;  /* 0x00000018ff007819 */ /* 0x000fe20000011649 */
[----:B--2---:R1:W2:Y:S01]  /*1c860*/  LDL.S16 R76, [R1+0xfc] ;  /* 0x0000fc00014c7983 */ /* 0x0042a20000100600 */
[C---:B------:R-:W-:Y:S01]  /*1c870*/  ISETP.GE.U32.AND P3, PT, R237.reuse, R72, PT ;  /* 0x00000048ed00720c */ /* 0x040fe20003f66070 */
[--C-:B------:R-:W-:Y:S01]  /*1c880*/  HSET2.LE.AND R72, R151, R222.reuse, PT ;  /* 0x000000de97487233 */ /* 0x100fe20003803000 */
[C---:B------:R-:W-:Y:S01]  /*1c890*/  ISETP.GE.U32.AND P2, PT, R237.reuse, R0, PT ;  /* 0x00000000ed00720c */ /* 0x040fe20003f46070 */
[----:B------:R3:W-:Y:S01]  /*1c8a0*/  @!P0 STL.S16 [R1+0x114], R81 ;  /* 0x0001145101008387 */ /* 0x0007e20000100600 */
[----:B------:R-:W-:Y:S01]  /*1c8b0*/  ISETP.GE.U32.AND P0, PT, R237, R79, PT ;  /* 0x0000004fed00720c */ /* 0x000fe20003f06070 */
[----:B------:R-:W-:Y:S01]  /*1c8c0*/  @!P5 HFMA2.BF16_V2 R77, -RZ.H0_H0, RZ.H0_H0, -R119.H0_H0 ;  /* 0x200000ffff4dd231 */ /* 0x000fe20000340977 */
[----:B------:R-:W-:Y:S01]  /*1c8d0*/  LOP3.LUT R72, R72, R144, RZ, 0xc0, !PT ;  /* 0x0000009048487212 */ /* 0x000fe200078ec0ff */
[----:B------:R1:W4:Y:S01]  /*1c8e0*/  LDL.S16 R75, [R1+0xf0] ;  /* 0x0000f000014b7983 */ /* 0x0003220000100600 */
[----:B------:R-:W-:Y:S01]  /*1c8f0*/  PRMT R212, R81, 0x7610, R212 ;  /* 0x0000761051d47816 */ /* 0x000fe200000000d4 */
[----:B------:R1:W1:Y:S01]  /*1c900*/  MUFU.EX2 R144, R228 ;  /* 0x000000e400907308 */ /* 0x0002620000000800 */
[----:B------:R-:W-:Y:S01]  /*1c910*/  PRMT R0, R84, 0x5410, R2 ;  /* 0x0000541054007816 */ /* 0x000fe20000000002 */
[----:B------:R-:W-:Y:S01]  /*1c920*/  HSET2.LE.AND R73, R150, R222, PT ;  /* 0x000000de96497233 */ /* 0x000fe20003803000 */
[----:B------:R-:W-:Y:S02]  /*1c930*/  PRMT R150, R202, 0x7610, R150 ;  /* 0x00007610ca967816 */ /* 0x000fe40000000096 */
[----:B------:R-:W-:Y:S02]  /*1c940*/  PRMT R210, R77, 0x7610, R210 ;  /* 0x000076104dd27816 */ /* 0x000fe400000000d2 */
[----:B------:R-:W-:Y:S01]  /*1c950*/  LOP3.LUT R73, R73, R143, RZ, 0xc0, !PT ;  /* 0x0000008f49497212 */ /* 0x000fe200078ec0ff */
[----:B------:R-:W-:Y:S01]  /*1c960*/  @!P0 HFMA2.BF16_V2 R78, -RZ.H0_H0, RZ.H0_H0, -R116.H0_H0 ;  /* 0x200000ffff4e8231 */ /* 0x000fe20000340974 */
[----:B------:R-:W-:Y:S01]  /*1c970*/  @P0 LOP3.LUT R187, R187, 0x4000000, RZ, 0xfc, !PT ;  /* 0x04000000bbbb0812 */ /* 0x000fe200078efcff */
[----:B------:R1:W1:Y:S03]  /*1c980*/  MUFU.EX2 R143, R226 ;  /* 0x000000e2008f7308 */ /* 0x0002660000000800 */
[----:B------:R-:W-:Y:S01]  /*1c990*/  PRMT R211, R78, 0x7610, R211 ;  /* 0x000076104ed37816 */ /* 0x000fe200000000d3 */
[----:B------:R-:W-:Y:S01]  /*1c9a0*/  @!P0 STL.S16 [R1+0x110], R78 ;  /* 0x0001104e01008387 */ /* 0x000fe20000100600 */
[----:B------:R-:W-:Y:S03]  /*1c9b0*/  LOP3.LUT R187, R187, 0xefffffff, RZ, 0xc0, !PT ;  /* 0xefffffffbbbb7812 */ /* 0x000fe600078ec0ff */
[----:B------:R2:W4:Y:S01]  /*1c9c0*/  LDL.S16 R74, [R1+0xec] ;  /* 0x0000ec00014a7983 */ /* 0x0005220000100600 */
[----:B------:R-:W-:Y:S01]  /*1c9d0*/  @P5 LOP3.LUT R187, R187, 0x10000000, RZ, 0xfc, !PT ;  /* 0x10000000bbbb5812 */ /* 0x000fe200078efcff */
[----:B---3--:R-:W-:Y:S02]  /*1c9e0*/  HSET2.LE.AND R81, R114, R222, PT ;  /* 0x000000de72517233 */ /* 0x008fe40003803000 */
[----:B------:R-:W-:Y:S01]  /*1c9f0*/  @!P5 STL.S16 [R1+0x100], R77 ;  /* 0x0001004d0100d387 */ /* 0x000fe20000100600 */
[----:B------:R-:W-:Y:S01]  /*1ca00*/  ISETP.GE.U32.AND P5, PT, R237, R204, PT ;  /* 0x000000cced00720c */ /* 0x000fe20003fa6070 */
[----:B------:R3:W2:Y:S01]  /*1ca10*/  MUFU.EX2 R114, R220 ;  /* 0x000000dc00727308 */ /* 0x0006a20000000800 */
[----:B-1----:R-:W-:Y:S01]  /*1ca20*/  PRMT R228, R203, 0x7610, R228 ;  /* 0x00007610cbe47816 */ /* 0x002fe200000000e4 */
[----:B------:R-:W-:Y:S01]  /*1ca30*/  FADD.FTZ R107, R144, R107 ;  /* 0x0000006b906b7221 */ /* 0x000fe20000010000 */
[----:B------:R-:W-:Y:S02]  /*1ca40*/  LOP3.LUT R81, R81, R142, RZ, 0xc0, !PT ;  /* 0x0000008e51517212 */ /* 0x000fe400078ec0ff */
[----:B------:R-:W-:Y:S02]  /*1ca50*/  LOP3.LUT R142, R88, 0xff, RZ, 0xc0, !PT ;  /* 0x000000ff588e7812 */ /* 0x000fe400078ec0ff */
[----:B------:R-:W-:Y:S02]  /*1ca60*/  PRMT R226, R168, 0x7610, R226 ;  /* 0x00007610a8e27816 */ /* 0x000fe400000000e2 */
[----:B------:R-:W-:Y:S02]  /*1ca70*/  F2FP.BF16.PACK_AB R170, R143, R148 ;  /* 0x000000948faa723e */ /* 0x000fe400000010ff */
[--C-:B------:R-:W-:Y:S02]  /*1ca80*/  SHF.R.U32.HI R148, RZ, 0x18, R88.reuse ;  /* 0x00000018ff947819 */ /* 0x100fe40000011658 */
[----:B------:R-:W-:Y:S02]  /*1ca90*/  SHF.R.U32.HI R168, RZ, 0x18, R88 ;  /* 0x00000018ffa87819 */ /* 0x000fe40000011658 */
[----:B------:R-:W-:Y:S02]  /*1caa0*/  @!P6 PRMT R2, R226, 0x5410, RZ ;  /* 0x00005410e202e816 */ /* 0x000fe400000000ff */
[----:B------:R-:W-:Y:S03]  /*1cab0*/  LOP3.LUT P6, RZ, R187, 0x8000000, RZ, 0xc0, !PT ;  /* 0x08000000bbff7812 */ /* 0x000fe600078cc0ff */
[----:B------:R1:W-:Y:S01]  /*1cac0*/  STG.E.U16 [R162.64+0x10], R2 ;  /* 0x00001002a2007986 */ /* 0x0003e2000c101522 */
[----:B---3--:R-:W-:Y:S02]  /*1cad0*/  PRMT R220, R167, 0x7610, R220 ;  /* 0x00007610a7dc7816 */ /* 0x008fe400000000dc */
[----:B------:R-:W-:Y:S02]  /*1cae0*/  LOP3.LUT R167, R88, 0xffff, RZ, 0xc0, !PT ;  /* 0x0000ffff58a77812 */ /* 0x000fe400078ec0ff */
[----:B------:R-:W-:Y:S02]  /*1caf0*/  @!P5 PRMT R84, R220, 0x5410, RZ ;  /* 0x00005410dc54d816 */ /* 0x000fe400000000ff */
[----:B------:R-:W-:Y:S03]  /*1cb00*/  LOP3.LUT P5, RZ, R187, 0x10000000, RZ, 0xc0, !PT ;  /* 0x10000000bbff7812 */ /* 0x000fe600078ac0ff */
[----:B------:R3:W-:Y:S01]  /*1cb10*/  STG.E.U16 [R162.64+0xe], R84 ;  /* 0x00000e54a2007986 */ /* 0x0007e2000c101522 */
[----:B-1----:R-:W-:Y:S02]  /*1cb20*/  PRMT R2, R99, 0x5410, R100 ;  /* 0x0000541063027816 */ /* 0x002fe40000000064 */
[----:B---3--:R-:W-:Y:S01]  /*1cb30*/  LOP3.LUT R84, R199, 0xff, RZ, 0xc0, !PT ;  /* 0x000000ffc7547812 */ /* 0x008fe200078ec0ff */
[----:B--2---:R-:W-:Y:S05]  /*1cb40*/  @!P4 HFMA2.BF16_V2 R76, -RZ.H0_H0, RZ.H0_H0, -R118.H0_H0 ;  /* 0x200000ffff4cc231 */ /* 0x004fea0000340976 */
[----:B------:R-:W-:Y:S01]  /*1cb50*/  PRMT R208, R76, 0x7610, R208 ;  /* 0x000076104cd07816 */ /* 0x000fe200000000d0 */
[----:B------:R-:W-:Y:S01]  /*1cb60*/  @!P4 STL.S16 [R1+0xfc], R76 ;  /* 0x0000fc4c0100c387 */ /* 0x000fe20000100600 */
[----:B----4-:R-:W-:Y:S03]  /*1cb70*/  @!P3 HFMA2.BF16_V2 R75, -RZ.H0_H0, RZ.H0_H0, -R121.H0_H0 ;  /* 0x200000ffff4bb231 */ /* 0x010fe60000340979 */
[----:B------:R-:W1:Y:S02]  /*1cb80*/  LDSM.16.MT88.4 R76, [R173+0x6000] ;  /* 0x00600000ad4c783b */ /* 0x000e640000004200 */
[----:B------:R-:W-:Y:S06]  /*1cb90*/  PRMT R207, R75, 0x7610, R207 ;  /* 0x000076104bcf7816 */ /* 0x000fec00000000cf */
[----:B------:R2:W-:Y:S01]  /*1cba0*/  @!P3 STL.S16 [R1+0xf0], R75 ;  /* 0x0000f04b0100b387 */ /* 0x0005e20000100600 */
[----:B------:R-:W-:Y:S05]  /*1cbb0*/  @!P2 HFMA2.BF16_V2 R74, -RZ.H0_H0, RZ.H0_H0, -R122.H0_H0 ;  /* 0x200000ffff4aa231 */ /* 0x000fea000034097a */
[----:B------:R-:W-:Y:S01]  /*1cbc0*/  PRMT R206, R74, 0x7610, R206 ;  /* 0x000076104ace7816 */ /* 0x000fe200000000ce */
[----:B------:R3:W-:Y:S04]  /*1cbd0*/  @!P2 STL.S16 [R1+0xec], R74 ;  /* 0x0000ec4a0100a387 */ /* 0x0007e80000100600 */
[----:B------:R4:W4:Y:S01]  /*1cbe0*/  LDL.S16 R151, [R1+0xe0] ;  /* 0x0000e00001977983 */ /* 0x0009220000100600 */
[--C-:B--2---:R-:W-:Y:S01]  /*1cbf0*/  HSET2.LE.AND R75, R153, R222.reuse, PT ;  /* 0x000000de994b7233 */ /* 0x104fe20003803000 */
[----:B------:R-:W-:Y:S04]  /*1cc00*/  SHF.R.U32.HI R153, RZ, 0x10, R124 ;  /* 0x00000010ff997819 */ /* 0x000fe8000001167c */
[----:B------:R-:W-:Y:S01]  /*1cc10*/  LOP3.LUT R75, R75, R82, RZ, 0xc0, !PT ;  /* 0x000000524b4b7212 */ /* 0x000fe200078ec0ff */
[--C-:B------:R-:W-:Y:S01]  /*1cc20*/  HSET2.LE.AND R82, R112, R222.reuse, PT ;  /* 0x000000de70527233 */ /* 0x100fe20003803000 */
[----:B------:R-:W-:Y:S04]  /*1cc30*/  F2FP.BF16.PACK_AB R112, R114, R149 ;  /* 0x000000957270723e */ /* 0x000fe800000010ff */
[----:B------:R-:W-:Y:S02]  /*1cc40*/  LOP3.LUT R82, R82, R0, RZ, 0xc0, !PT ;  /* 0x0000000052527212 */ /* 0x000fe400078ec0ff */
[----:B------:R-:W-:Y:S01]  /*1cc50*/  PRMT R0, R86, 0x5410, R85 ;  /* 0x0000541056007816 */ /* 0x000fe20000000055 */
[--C-:B---3--:R-:W-:Y:S01]  /*1cc60*/  HSET2.LE.AND R74, R165, R222.reuse, PT ;  /* 0x000000dea54a7233 */ /* 0x108fe20003803000 */
[----:B------:R-:W-:Y:S02]  /*1cc70*/  SHF.R.U32.HI R165, RZ, 0x10, R88 ;  /* 0x00000010ffa57819 */ /* 0x000fe40000011658 */
[----:B------:R-:W-:Y:S01]  /*1cc80*/  LOP3.LUT R83, R83, R0, RZ, 0xc0, !PT ;  /* 0x0000000053537212 */ /* 0x000fe200078ec0ff */
[----:B------:R-:W-:Y:S01]  /*1cc90*/  FADD.FTZ R0, R149, R120 ;  /* 0x0000007895007221 */ /* 0x000fe20000010000 */
[----:B------:R-:W-:Y:S01]  /*1cca0*/  LOP3.LUT R74, R74, R80, RZ, 0xc0, !PT ;  /* 0x000000504a4a7212 */ /* 0x000fe200078ec0ff */
[----:B------:R-:W-:Y:S01]  /*1ccb0*/  HSET2.LE.AND R80, R117, R222, PT ;  /* 0x000000de75507233 */ /* 0x000fe20003803000 */
[----:B------:R-:W-:Y:S01]  /*1ccc0*/  F2FP.BF16.PACK_AB R117, R144, R141 ;  /* 0x0000008d9075723e */ /* 0x000fe200000010ff */
[----:B------:R-:W-:Y:S01]  /*1ccd0*/  FADD.FTZ R141, R143, R3 ;  /* 0x000000038f8d7221 */ /* 0x000fe20000010000 */
[----:B------:R-:W-:Y:S01]  /*1cce0*/  SHF.R.U32.HI R143, RZ, 0x10, R88 ;  /* 0x00000010ff8f7819 */ /* 0x000fe20000011658 */
[----:B------:R-:W-:Y:S01]  /*1ccf0*/  MUFU.EX2 R3, R233 ;  /* 0x000000e900037308 */ /* 0x000fe20000000800 */
[----:B------:R-:W-:Y:S01]  /*1cd00*/  LOP3.LUT R144, R88, 0xffff, RZ, 0xc0, !PT ;  /* 0x0000ffff58907812 */ /* 0x000fe200078ec0ff */
[-C--:B-1----:R-:W-:Y:S01]  /*1cd10*/  HMMA.16816.F32.BF16 R4, R72, R76.reuse, R4 ;  /* 0x0000004c4804723c */ /* 0x082fe20000041804 */
[----:B------:R-:W-:Y:S01]  /*1cd20*/  SHF.R.U32.HI R88, RZ, 0x8, R157 ;  /* 0x00000008ff587819 */ /* 0x000fe2000001169d */
[----:B------:R-:W-:Y:S01]  /*1cd30*/  FADD.FTZ R201, R114, R0 ;  /* 0x0000000072c97221 */ /* 0x000fe20000010000 */
[----:B------:R-:W-:Y:S02]  /*1cd40*/  PRMT R120, R117, 0x7632, R120 ;  /* 0x0000763275787816 */ /* 0x000fe40000000078 */
[----:B------:R-:W-:Y:S02]  /*1cd50*/  LOP3.LUT R88, R88, 0xffff, RZ, 0xc0, !PT ;  /* 0x0000ffff58587812 */ /* 0x000fe400078ec0ff */
[----:B------:R-:W-:Y:S01]  /*1cd60*/  LOP3.LUT R80, R80, R145, RZ, 0xc0, !PT ;  /* 0x0000009150507212 */ /* 0x000fe200078ec0ff */
[----:B------:R-:W1:Y:S01]  /*1cd70*/  MUFU.EX2 R114, R234 ;  /* 0x000000ea00727308 */ /* 0x000e620000000800 */
[----:B------:R-:W-:Y:S03]  /*1cd80*/  ISETP.GE.U32.AND P0, PT, R237, R88, PT ;  /* 0x00000058ed00720c */ /* 0x000fe60003f06070 */
[----:B------:R-:W-:Y:S02]  /*1cd90*/  LOP3.LUT R149, R124, 0xffff, RZ, 0xc0, !PT ;  /* 0x0000ffff7c957812 */ /* 0x000fe400078ec0ff */
[C---:B------:R-:W-:Y:S01]  /*1cda0*/  LOP3.LUT R89, R90.reuse, 0xffff, RZ, 0xc0, !PT ;  /* 0x0000ffff5a597812 */ /* 0x040fe200078ec0ff */
[C---:B------:R-:W-:Y:S01]  /*1cdb0*/  HMMA.16816.F32.BF16 R8, R80.reuse, R76, R8 ;  /* 0x0000004c5008723c */ /* 0x040fe20000041808 */
[--C-:B------:R-:W-:Y:S02]  /*1cdc0*/  SHF.R.U32.HI R91, RZ, 0x10, R90.reuse ;  /* 0x00000010ff5b7819 */ /* 0x100fe4000001165a */
[----:B------:R-:W-:Y:S02]  /*1cdd0*/  LOP3.LUT R145, R90, 0xff, RZ, 0xc0, !PT ;  /* 0x000000ff5a917812 */ /* 0x000fe400078ec0ff */
[----:B------:R-:W-:Y:S02]  /*1cde0*/  SHF.R.U32.HI R90, RZ, 0x18, R90 ;  /* 0x00000018ff5a7819 */ /* 0x000fe4000001165a */
[----:B------:R-:W-:Y:S01]  /*1cdf0*/  PRMT R125, R111, 0x5410, R116 ;  /* 0x000054106f7d7816 */ /* 0x000fe20000000074 */
[-C--:B------:R-:W-:Y:S08]  /*1ce00*/  HMMA.16816.F32.BF16 R12, R80, R78.reuse, R12 ;  /* 0x0000004e500c723c */ /* 0x080ff0000004180c */
[C---:B------:R-:W-:Y:S01]  /*1ce10*/  HMMA.16816.F32.BF16 R16, R72.reuse, R78, R16 ;  /* 0x0000004e4810723c */ /* 0x040fe20000041810 */
[----:B------:R-:W2:Y:S03]  /*1ce20*/  LDSM.16.MT88.4 R76, [R176+0x6000] ;  /* 0x00600000b04c783b */ /* 0x000ea60000004200 */
[----:B-1----:R-:W-:Y:S01]  /*1ce30*/  FADD.FTZ R0, R114, R152 ;  /* 0x0000009872007221 */ /* 0x002fe20000010000 */
[----:B------:R-:W-:Y:S01]  /*1ce40*/  F2FP.BF16.PACK_AB R114, R3, R114 ;  /* 0x000000720372723e */ /* 0x000fe200000010ff */
[----:B------:R-:W1:Y:S02]  /*1ce50*/  MUFU.EX2 R152, R240 ;  /* 0x000000f000987308 */ /* 0x000e640000000800 */
[-C--:B--2---:R-:W-:Y:S08]  /*1ce60*/  HMMA.16816.F32.BF16 R20, R72, R76.reuse, R20 ;  /* 0x0000004c4814723c */ /* 0x084ff00000041814 */
[C---:B------:R-:W-:Y:S08]  /*1ce70*/  HMMA.16816.F32.BF16 R24, R80.reuse, R76, R24 ;  /* 0x0000004c5018723c */ /* 0x040ff00000041818 */
[-C--:B------:R-:W-:Y:S08]  /*1ce80*/  HMMA.16816.F32.BF16 R28, R80, R78.reuse, R28 ;  /* 0x0000004e501c723c */ /* 0x080ff0000004181c */
[C---:B------:R-:W-:Y:S01]  /*1ce90*/  HMMA.16816.F32.BF16 R32, R72.reuse, R78, R32 ;  /* 0x0000004e4820723c */ /* 0x040fe20000041820 */
[----:B------:R-:W2:Y:S07]  /*1cea0*/  LDSM.16.MT88.4 R76, [R174+0x6000] ;  /* 0x00600000ae4c783b */ /* 0x000eae0000004200 */
[-C--:B--2---:R-:W-:Y:S08]  /*1ceb0*/  HMMA.16816.F32.BF16 R36, R72, R76.reuse, R36 ;  /* 0x0000004c4824723c */ /* 0x084ff00000041824 */
[C---:B------:R-:W-:Y:S01]  /*1cec0*/  HMMA.16816.F32.BF16 R40, R80.reuse, R76, R40 ;  /* 0x0000004c5028723c */ /* 0x040fe20000041828 */
[----:B------:R-:W2:Y:S06]  /*1ced0*/  MUFU.EX2 R77, R239 ;  /* 0x000000ef004d7308 */ /* 0x000eac0000000800 */
[----:B-1----:R-:W-:Y:S01]  /*1cee0*/  FADD.FTZ R76, R152, R107 ;  /* 0x0000006b984c7221 */ /* 0x002fe20000010000 */
[----:B------:R-:W-:Y:S01]  /*1cef0*/  PRMT R107, R101, 0x5410, R103 ;  /* 0x00005410656b7816 */ /* 0x000fe20000000067 */
[-C--:B------:R-:W-:Y:S08]  /*1cf00*/  HMMA.16816.F32.BF16 R44, R80, R78.reuse, R44 ;  /* 0x0000004e502c723c */ /* 0x080ff0000004182c */
[C---:B------:R-:W-:Y:S01]  /*1cf10*/  HMMA.16816.F32.BF16 R48, R72.reuse, R78, R48 ;  /* 0x0000004e4830723c */ /* 0x040fe20000041830 */
[----:B--2---:R-:W-:Y:S03]  /*1cf20*/  F2FP.BF16.PACK_AB R152, R77, R152 ;  /* 0x000000984d98723e */ /* 0x004fe600000010ff */
[----:B----4-:R-:W-:Y:S05]  /*1cf30*/  @!P1 HFMA2.BF16_V2 R151, -RZ.H0_H0, RZ.H0_H0, -R117.H0_H0 ;  /* 0x200000ffff979231 */ /* 0x010fea0000340975 */
[----:B------:R-:W-:Y:S01]  /*1cf40*/  PRMT R205, R151, 0x7610, R205 ;  /* 0x0000761097cd7816 */ /* 0x000fe200000000cd */
[----:B------:R1:W-:Y:S04]  /*1cf50*/  @!P1 STL.S16 [R1+0xe0], R151 ;  /* 0x0000e09701009387 */ /* 0x0003e80000100600 */
[----:B------:R2:W3:Y:S01]  /*1cf60*/  LDL.S16 R203, [R1+0x11c] ;  /* 0x00011c0001cb7983 */ /* 0x0004e20000100600 */
[----:B-1----:R-:W-:Y:S02]  /*1cf70*/  LOP3.LUT R151, R124, 0xff, RZ, 0xc0, !PT ;  /* 0x000000ff7c977812 */ /* 0x002fe400078ec0ff */
[----:B------:R-:W-:Y:S01]  /*1cf80*/  PRMT R124, R108, 0x5410, R110 ;  /* 0x000054106c7c7816 */ /* 0x000fe2000000006e */
[----:B---3--:R-:W-:Y:S05]  /*1cf90*/  @!P0 HFMA2.BF16_V2 R203, -RZ.H0_H0, RZ.H0_H0, -R120.H0_H0 ;  /* 0x200000ffffcb8231 */ /* 0x008fea0000340978 */
[----:B------:R-:W-:Y:S01]  /*1cfa0*/  PRMT R157, R203, 0x7610, R157 ;  /* 0x00007610cb9d7816 */ /* 0x000fe2000000009d */
[----:B------:R1:W-:Y:S01]  /*1cfb0*/  @!P0 STL.S16 [R1+0x11c], R203 ;  /* 0x00011ccb01008387 */ /* 0x0003e20000100600 */
[----:B------:R-:W-:Y:S01]  /*1cfc0*/  ISETP.GE.U32.AND P0, PT, R237, R196, PT ;  /* 0x000000c4ed00720c */ /* 0x000fe20003f06070 */
[----:B------:R-:W-:Y:S02]  /*1cfd0*/  FADD.FTZ R196, R77, R76 ;  /* 0x0000004c4dc47221 */ /* 0x000fe40000010000 */
[----:B------:R-:W-:Y:S10]  /*1cfe0*/  MUFU.EX2 R77, R236 ;  /* 0x000000ec004d7308 */ /* 0x000ff40000000800 */
[----:B------:R-:W-:Y:S02]  /*1cff0*/  @!P0 PRMT R85, R221, 0x5410, RZ ;  /* 0x00005410dd558816 */ /* 0x000fe400000000ff */
[----:B------:R-:W-:Y:S01]  /*1d000*/  ISETP.GE.U32.AND P0, PT, R237, R166, PT ;  /* 0x000000a6ed00720c */ /* 0x000fe20003f06070 */
[----:B------:R-:W-:Y:S01]  /*1d010*/  FADD.FTZ R166, R3, R0 ;  /* 0x0000000003a67221 */ /* 0x000fe20000010000 */
[----:B------:R-:W-:Y:S01]  /*1d020*/  PRMT R0, R87, 0x5410, R92 ;  /* 0x0000541057007816 */ /* 0x000fe2000000005c */
[----:B------:R3:W-:Y:S01]  /*1d030*/  STG.E.U16 [R160.64+0x12], R85 ;  /* 0x00001255a0007986 */ /* 0x0007e2000c101522 */
[----:B------:R-:W-:Y:S02]  /*1d040*/  PRMT R3, R93, 0x5410, R95 ;  /* 0x000054105d037816 */ /* 0x000fe4000000005f */
[----:B-1----:R-:W-:Y:S04]  /*1d050*/  IADD3 R203, P1, R154, -0x80, RZ ;  /* 0xffffff809acb7810 */ /* 0x002fe80007f3e0ff */
[----:B------:R-:W-:Y:S02]  /*1d060*/  IADD3.X R202, R155, -0x1, RZ, P1, !PT ;  /* 0xffffffff9bca7810 */ /* 0x000fe40000ffe4ff */
[----:B------:R-:W-:Y:S02]  /*1d070*/  ISETP.GE.U32.AND P1, PT, R237, R197, PT ;  /* 0x000000c5ed00720c */ /* 0x000fe40003f26070 */
[----:B------:R-:W-:Y:S02]  /*1d080*/  @!P0 PRMT R92, R229, 0x5410, RZ ;  /* 0x00005410e55c8816 */ /* 0x000fe400000000ff */
[----:B------:R-:W-:Y:S02]  /*1d090*/  ISETP.GE.U32.AND P0, PT, R237, R146, PT ;  /* 0x00000092ed00720c */ /* 0x000fe40003f06070 */
[----:B------:R2:W4:Y:S07]  /*1d0a0*/  LDL.S16 R146, [R1+0x64] ;  /* 0x0000640001927983 */ /* 0x00052e0000100600 */
[----:B------:R-:W-:Y:S02]  /*1d0b0*/  @!P1 PRMT R86, R219, 0x5410, RZ ;  /* 0x00005410db569816 */ /* 0x000fe400000000ff */
[C---:B------:R-:W-:Y:S02]  /*1d0c0*/  ISETP.GE.U32.AND P1, PT, R237.reuse, R189, PT ;  /* 0x000000bded00720c */ /* 0x040fe40003f26070 */
[----:B------:R-:W-:Y:S01]  /*1d0d0*/  @!P0 PRMT R95, R242, 0x5410, RZ ;  /* 0x00005410f25f8816 */ /* 0x000fe200000000ff */
[----:B------:R2:W2:Y:S01]  /*1d0e0*/  LDL.S16 R189, [R1+0x70] ;  /* 0x0000700001bd7983 */ /* 0x0004a20000100600 */
[C---:B------:R-:W-:Y:S02]  /*1d0f0*/  ISETP.GE.U32.AND P0, PT, R237.reuse, R109, PT ;  /* 0x0000006ded00720c */ /* 0x040fe40003f06070 */
[----:B------:R-:W-:Y:S01]  /*1d100*/  PRMT R109, R94, 0x5410, R96 ;  /* 0x000054105e6d7816 */ /* 0x000fe20000000060 */
[----:B------:R1:W-:Y:S01]  /*1d110*/  STG.E.U16 [R160.64+0x10], R86 ;  /* 0x00001056a0007986 */ /* 0x0003e2000c101522 */
[----:B---3--:R-:W-:Y:S03]  /*1d120*/  SHF.R.U32.HI R85, RZ, 0x8, R149 ;  /* 0x00000008ff557819 */ /* 0x008fe60000011695 */
[----:B------:R3:W-:Y:S02]  /*1d130*/  STG.E.U16 [R154.64+0x22], R92 ;  /* 0x0000225c9a007986 */ /* 0x0007e4000c101522 */
[----:B------:R-:W-:Y:S02]  /*1d140*/  @!P1 PRMT R87, R228, 0x5410, RZ ;  /* 0x00005410e4579816 */ /* 0x000fe400000000ff */
[----:B------:R-:W-:Y:S02]  /*1d150*/  ISETP.GE.U32.AND P1, PT, R237, R147, PT ;  /* 0x00000093ed00720c */ /* 0x000fe40003f26070 */
[----:B------:R-:W-:Y:S01]  /*1d160*/  @!P0 PRMT R96, R235, 0x5410, RZ ;  /* 0x00005410eb608816 */ /* 0x000fe200000000ff */
[----:B------:R3:W-:Y:S01]  /*1d170*/  STG.E.U16 [R154.64+0x20], R87 ;  /* 0x000020579a007986 */ /* 0x0007e2000c101522 */
[----:B------:R-:W-:Y:S02]  /*1d180*/  ISETP.GE.U32.AND P0, PT, R237, R115, PT ;  /* 0x00000073ed00720c */ /* 0x000fe40003f06070 */
[----:B------:R-:W-:Y:S01]  /*1d190*/  PRMT R115, R97, 0x5410, R98 ;  /* 0x0000541061737816 */ /* 0x000fe20000000062 */
[----:B------:R-:W-:Y:S06]  /*1d1a0*/  STG.E.U16 [R158.64+0x22], R95 ;  /* 0x0000225f9e007986 */ /* 0x000fec000c101522 */
[----:B------:R-:W-:Y:S02]  /*1d1b0*/  @!P1 PRMT R93, R150, 0x5410, RZ ;  /* 0x00005410965d9816 */ /* 0x000fe400000000ff */
[----:B------:R-:W-:Y:S01]  /*1d1c0*/  ISETP.GE.U32.AND P1, PT, R237, R139, PT ;  /* 0x0000008bed00720c */ /* 0x000fe20003f26070 */
[----:B------:R-:W3:Y:S01]  /*1d1d0*/  MUFU.EX2 R150, R238 ;  /* 0x000000ee00967308 */ /* 0x000ee20000000800 */
[----:B------:R-:W-:Y:S01]  /*1d1e0*/  @!P0 PRMT R98, R231, 0x5410, RZ ;  /* 0x00005410e7628816 */ /* 0x000fe200000000ff */
[----:B------:R3:W-:Y:S01]  /*1d1f0*/  STG.E.U16 [R158.64+0x20], R93 ;  /* 0x0000205d9e007986 */ /* 0x0007e2000c101522 */
[----:B------:R-:W-:Y:S02]  /*1d200*/  ISETP.GE.U32.AND P0, PT, R237, R136, PT ;  /* 0x00000088ed00720c */ /* 0x000fe40003f06070 */
[----:B-1----:R-:W-:Y:S01]  /*1d210*/  LOP3.LUT R86, R153, 0xff, RZ, 0xc0, !PT ;  /* 0x000000ff99567812 */ /* 0x002fe200078ec0ff */
[----:B------:R-:W-:Y:S01]  /*1d220*/  STG.E.U16 [R162.64+0x20], R96 ;  /* 0x00002060a2007986 */ /* 0x000fe2000c101522 */
[----:B---3--:R-:W-:Y:S05]  /*1d230*/  PRMT R92, R170, 0x7610, R92 ;  /* 0x00007610aa5c7816 */ /* 0x008fea000000005c */
[----:B------:R-:W-:Y:S02]  /*1d240*/  @!P1 PRMT R94, R241, 0x5410, RZ ;  /* 0x00005410f15e9816 */ /* 0x000fe400000000ff */
[----:B------:R-:W-:Y:S02]  /*1d250*/  ISETP.GE.U32.AND P1, PT, R237, R138, PT ;  /* 0x0000008aed00720c */ /* 0x000fe40003f26070 */
[----:B------:R-:W-:Y:S01]  /*1d260*/  @!P0 PRMT R100, R227, 0x5410, RZ ;  /* 0x00005410e3648816 */ /* 0x000fe200000000ff */
[----:B------:R-:W-:Y:S01]  /*1d270*/  STG.E.U16 [R162.64+0x1e], R94 ;  /* 0x00001e5ea2007986 */ /* 0x000fe2000c101522 */
[----:B------:R-:W-:Y:S02]  /*1d280*/  ISETP.GE.U32.AND P0, PT, R237, R134, PT ;  /* 0x00000086ed00720c */ /* 0x000fe40003f06070 */
[----:B------:R-:W-:Y:S01]  /*1d290*/  PRMT R138, R84, 0x5410, R198 ;  /* 0x00005410548a7816 */ /* 0x000fe200000000c6 */
[----:B------:R-:W-:Y:S01]  /*1d2a0*/  STG.E.U16 [R160.64+0x22], R98 ;  /* 0x00002262a0007986 */ /* 0x000fe2000c101522 */
[----:B------:R-:W-:Y:S02]  /*1d2b0*/  LOP3.LUT R84, R130, 0xffff, RZ, 0xc0, !PT ;  /* 0x0000ffff82547812 */ /* 0x000fe400078ec0ff */
[----:B------:R-:W-:Y:S01]  /*1d2c0*/  PRMT R134, R151, 0x5410, R85 ;  /* 0x0000541097867816 */ /* 0x000fe20000000055 */
[----:B------:R-:W-:Y:S01]  /*1d2d0*/  FADD.FTZ R76, R150, R141 ;  /* 0x0000008d964c7221 */ /* 0x000fe20000010000 */
[C---:B------:R-:W-:Y:S02]  /*1d2e0*/  F2FP.BF16.PACK_AB R150, R77.reuse, R150 ;  /* 0x000000964d96723e */ /* 0x040fe400000010ff */
[----:B------:R-:W-:Y:S01]  /*1d2f0*/  @!P1 PRMT R97, R232, 0x5410, RZ ;  /* 0x00005410e8619816 */ /* 0x000fe200000000ff */
[----:B------:R-:W-:Y:S01]  /*1d300*/  FADD.FTZ R192, R77, R76 ;  /* 0x0000004c4dc07221 */ /* 0x000fe20000010000 */
[C---:B------:R-:W-:Y:S02]  /*1d310*/  ISETP.GE.U32.AND P1, PT, R237.reuse, R137, PT ;  /* 0x00000089ed00720c */ /* 0x040fe40003f26070 */
[----:B------:R-:W-:Y:S01]  /*1d320*/  @!P0 PRMT R103, R224, 0x5410, RZ ;  /* 0x00005410e0678816 */ /* 0x000fe200000000ff */
[----:B------:R-:W-:Y:S01]  /*1d330*/  STG.E.U16 [R160.64+0x20], R97 ;  /* 0x00002061a0007986 */ /* 0x000fe2000c101522 */
[----:B------:R-:W-:Y:S02]  /*1d340*/  ISETP.GE.U32.AND P0, PT, R237, R131, PT ;  /* 0x00000083ed00720c */ /* 0x000fe40003f06070 */
[----:B------:R-:W-:Y:S01]  /*1d350*/  LOP3.LUT R137, R190, 0xff, RZ, 0xc0, !PT ;  /* 0x000000ffbe897812 */ /* 0x000fe200078ec0ff */
[----:B------:R-:W-:Y:S01]  /*1d360*/  STG.E.U16 [R154.64+0x32], R100 ;  /* 0x000032649a007986 */ /* 0x000fe2000c101522 */
[----:B------:R-:W-:Y:S01]  /*1d370*/  LOP3.LUT R76, R143, 0xff, RZ, 0xc0, !PT ;  /* 0x000000ff8f4c7812 */ /* 0x000fe200078ec0ff */
[----:B------:R-:W-:Y:S01]  /*1d380*/  MUFU.EX2 R190, R247 ;  /* 0x000000f700be7308 */ /* 0x000fe20000000800 */
[----:B------:R-:W-:Y:S02]  /*1d390*/  SHF.R.U32.HI R85, RZ, 0x8, R89 ;  /* 0x00000008ff557819 */ /* 0x000fe40000011659 */
[----:B------:R-:W-:Y:S02]  /*1d3a0*/  LOP3.LUT R89, R130, 0xff, RZ, 0xc0, !PT ;  /* 0x000000ff82597812 */ /* 0x000fe400078ec0ff */
[----:B------:R-:W-:Y:S02]  /*1d3b0*/  @!P1 PRMT R99, R230, 0x5410, RZ ;  /* 0x00005410e6639816 */ /* 0x000fe400000000ff */
[----:B------:R-:W-:Y:S02]  /*1d3c0*/  ISETP.GE.U32.AND P1, PT, R237, R135, PT ;  /* 0x00000087ed00720c */ /* 0x000fe40003f26070 */
[----:B------:R-:W-:Y:S01]  /*1d3d0*/  SHF.R.U32.HI R87, RZ, 0x8, R84 ;  /* 0x00000008ff577819 */ /* 0x000fe20000011654 */
[----:B------:R-:W-:Y:S01]  /*1d3e0*/  STG.E.U16 [R154.64+0x30], R99 ;  /* 0x000030639a007986 */ /* 0x000fe2000c101522 */
[--C-:B------:R-:W-:Y:S02]  /*1d3f0*/  SHF.R.U32.HI R84, RZ, 0x10, R130.reuse ;  /* 0x00000010ff547819 */ /* 0x100fe40000011682 */
[----:B------:R-:W-:Y:S01]  /*1d400*/  PRMT R87, R89, 0x5410, R87 ;  /* 0x0000541059577816 */ /* 0x000fe20000000057 */
[----:B------:R-:W-:Y:S01]  /*1d410*/  STG.E.U16 [R158.64+0x32], R103 ;  /* 0x000032679e007986 */ /* 0x000fe2000c101522 */
[----:B------:R-:W-:Y:S02]  /*1d420*/  PRMT R135, R145, 0x5410, R85 ;  /* 0x0000541091877816 */ /* 0x000fe40000000055 */
[----:B------:R-:W-:Y:S02]  /*1d430*/  SHF.R.U32.HI R85, RZ, 0x18, R130 ;  /* 0x00000018ff557819 */ /* 0x000fe40000011682 */
[----:B------:R-:W-:Y:S02]  /*1d440*/  LOP3.LUT R84, R84, 0xff, RZ, 0xc0, !PT ;  /* 0x000000ff54547812 */ /* 0x000fe400078ec0ff */
[----:B------:R-:W-:Y:S02]  /*1d450*/  @!P1 PRMT R101, R225, 0x5410, RZ ;  /* 0x00005410e1659816 */ /* 0x000fe400000000ff */
[----:B------:R-:W-:Y:S02]  /*1d460*/  ISETP.GE.U32.AND P1, PT, R237, R113, PT ;  /* 0x00000071ed00720c */ /* 0x000fe40003f26070 */
[----:B------:R-:W-:Y:S01]  /*1d470*/  PRMT R113, R102, 0x5410, R104 ;  /* 0x0000541066717816 */ /* 0x000fe20000000068 */
[----:B------:R-:W-:Y:S01]  /*1d480*/  STG.E.U16 [R158.64+0x30], R101 ;  /* 0x000030659e007986 */ /* 0x000fe2000c101522 */
[----:B------:R-:W-:Y:S02]  /*1d490*/  @!P0 PRMT R102, R223, 0x5410, RZ ;  /* 0x00005410df668816 */ /* 0x000fe400000000ff */
[----:B------:R-:W-:Y:S02]  /*1d4a0*/  ISETP.GE.U32.AND P0, PT, R237, R123, PT ;  /* 0x0000007bed00720c */ /* 0x000fe40003f06070 */
[----:B------:R-:W-:Y:S01]  /*1d4b0*/  PRMT R123, R105, 0x5410, R106 ;  /* 0x00005410697b7816 */ /* 0x000fe2000000006a */
[----:B------:R-:W-:Y:S01]  /*1d4c0*/  STG.E.U16 [R162.64+0x2e], R102 ;  /* 0x00002e66a2007986 */ /* 0x000fe2000c101522 */
[----:B------:R-:W-:Y:S02]  /*1d4d0*/  @!P6 PRMT R106, R216, 0x5410, RZ ;  /* 0x00005410d86ae816 */ /* 0x000fe400000000ff */
[C---:B------:R-:W-:Y:S02]  /*1d4e0*/  ISETP.GE.U32.AND P6, PT, R237.reuse, R126, PT ;  /* 0x0000007eed00720c */ /* 0x040fe40003fc6070 */
[----:B------:R-:W-:Y:S02]  /*1d4f0*/  @!P1 PRMT R104, R218, 0x5410, RZ ;  /* 0x00005410da689816 */ /* 0x000fe400000000ff */
[----:B------:R-:W-:Y:S02]  /*1d500*/  ISETP.GE.U32.AND P1, PT, R237, R171, PT ;  /* 0x000000abed00720c */ /* 0x000fe40003f26070 */
[----:B------:R-:W-:Y:S01]  /*1d510*/  PRMT R126, R117, 0x5410, R120 ;  /* 0x00005410757e7816 */ /* 0x000fe20000000078 */
[----:B------:R1:W3:Y:S01]  /*1d520*/  LDL.S16 R171, [R1+0x74] ;  /* 0x0000740001ab7983 */ /* 0x0002e20000100600 */
[----:B------:R-:W-:Y:S02]  /*1d530*/  @!P0 PRMT R105, R217, 0x5410, RZ ;  /* 0x00005410d9698816 */ /* 0x000fe400000000ff */
[----:B------:R-:W-:Y:S01]  /*1d540*/  ISETP.GE.U32.AND P0, PT, R237, R128, PT ;  /* 0x00000080ed00720c */ /* 0x000fe20003f06070 */
[----:B------:R-:W-:Y:S01]  /*1d550*/  STG.E.U16 [R162.64+0x30], R104 ;  /* 0x00003068a2007986 */ /* 0x000fe2000c101522 */
[----:B------:R-:W-:Y:S02]  /*1d560*/  PRMT R128, R121, 0x5410, R122 ;  /* 0x0000541079807816 */ /* 0x000fe4000000007a */
[----:B------:R-:W-:Y:S01]  /*1d570*/  @!P2 PRMT R122, R206, 0x5410, RZ ;  /* 0x00005410ce7aa816 */ /* 0x000fe200000000ff */
[----:B------:R-:W-:Y:S01]  /*1d580*/  STG.E.U16 [R160.64+0x30], R105 ;  /* 0x00003069a0007986 */ /* 0x000fe2000c101522 */
[----:B------:R-:W-:Y:S01]  /*1d590*/  PRMT R131, R86, 0x5410, R156 ;  /* 0x0000541056837816 */ /* 0x000fe2000000009c */
[--C-:B------:R-:W-:Y:S01]  /*1d5a0*/  HSET2.LE.AND R86, R134, R222.reuse, PT ;  /* 0x000000de86567233 */ /* 0x100fe20003803000 */
[----:B------:R-:W-:Y:S01]  /*1d5b0*/  PRMT R85, R84, 0x5410, R85 ;  /* 0x0000541054557816 */ /* 0x000fe20000000055 */
[----:B------:R-:W-:Y:S01]  /*1d5c0*/  STG.E.U16 [R160.64+0x32], R106 ;  /* 0x0000326aa0007986 */ /* 0x000fe2000c101522 */
[----:B------:R-:W-:Y:S01]  /*1d5d0*/  @!P6 PRMT R110, R213, 0x5410, RZ ;  /* 0x00005410d56ee816 */ /* 0x000fe200000000ff */
[--C-:B------:R-:W-:Y:S01]  /*1d5e0*/  HSET2.LE.AND R84, R87, R222.reuse, PT ;  /* 0x000000de57547233 */ /* 0x100fe20003803000 */
[----:B------:R-:W-:Y:S01]  /*1d5f0*/  LOP3.LUT R86, R86, R2, RZ, 0xc0, !PT ;  /* 0x0000000256567212 */ /* 0x000fe200078ec0ff */
[--C-:B------:R-:W-:Y:S01]  /*1d600*/  HSET2.LE.AND R87, R131, R222.reuse, PT ;  /* 0x000000de83577233 */ /* 0x100fe20003803000 */
[----:B------:R-:W-:Y:S01]  /*1d610*/  @!P0 PRMT R108, R214, 0x5410, RZ ;  /* 0x00005410d66c8816 */ /* 0x000fe200000000ff */
[----:B------:R-:W-:Y:S01]  /*1d620*/  STG.E.U16 [R154.64+0x42], R110 ;  /* 0x0000426e9a007986 */ /* 0x000fe2000c101522 */
[----:B------:R-:W-:Y:S01]  /*1d630*/  ISETP.GE.U32.AND P0, PT, R237, R127, PT ;  /* 0x0000007fed00720c */ /* 0x000fe20003f06070 */
[--C-:B------:R-:W-:Y:S01]  /*1d640*/  HSET2.LE.AND R85, R85, R222.reuse, PT ;  /* 0x000000de55557233 */ /* 0x100fe20003803000 */
[----:B------:R-:W-:Y:S01]  /*1d650*/  PRMT R127, R119, 0x5410, R118 ;  /* 0x00005410777f7816 */ /* 0x000fe20000000076 */
[----:B------:R-:W-:Y:S01]  /*1d660*/  STG.E.U16 [R154.64+0x40], R108 ;  /* 0x0000406c9a007986 */ /* 0x000fe2000c101522 */
[----:B------:R-:W-:Y:S02]  /*1d670*/  @!P5 PRMT R119, R210, 0x5410, RZ ;  /* 0x00005410d277d816 */ /* 0x000fe400000000ff */
[C---:B------:R-:W-:Y:S02]  /*1d680*/  ISETP.GE.U32.AND P5, PT, R237.reuse, R88, PT ;  /* 0x00000058ed00720c */ /* 0x040fe40003fa6070 */
[----:B------:R-:W-:Y:S02]  /*1d690*/  @!P4 PRMT R118, R208, 0x5410, RZ ;  /* 0x00005410d076c816 */ /* 0x000fe400000000ff */
[----:B------:R-:W-:Y:S02]  /*1d6a0*/  ISETP.GE.U32.AND P4, PT, R237, R76, PT ;  /* 0x0000004ced00720c */ /* 0x000fe40003f86070 */
[----:B------:R-:W-:Y:S02]  /*1d6b0*/  SHF.R.U32.HI R76, RZ, 0x8, R144 ;  /* 0x00000008ff4c7819 */ /* 0x000fe40000011690 */
[----:B------:R-:W-:Y:S02]  /*1d6c0*/  LOP3.LUT R88, R91, 0xff, RZ, 0xc0, !PT ;  /* 0x000000ff5b587812 */ /* 0x000fe400078ec0ff */
[----:B------:R-:W-:Y:S02]  /*1d6d0*/  LOP3.LUT R76, R76, 0xffff, RZ, 0xc0, !PT ;  /* 0x0000ffff4c4c7812 */ /* 0x000fe400078ec0ff */
[----:B------:R-:W-:Y:S02]  /*1d6e0*/  PRMT R136, R88, 0x5410, R90 ;  /* 0x0000541058887816 */ /* 0x000fe4000000005a */
[----:B------:R-:W-:Y:S01]  /*1d6f0*/  @!P5 PRMT R120, R157, 0x5410, RZ ;  /* 0x000054109d78d816 */ /* 0x000fe200000000ff */
[----:B------:R-:W-:Y:S01]  /*1d700*/  LDSM.16.MT88.4 R88, [R173+0x6800] ;  /* 0x00680000ad58783b */ /* 0x000fe20000004200 */
[C---:B------:R-:W-:Y:S02]  /*1d710*/  ISETP.GE.U32.AND P5, PT, R237.reuse, R137, PT ;  /* 0x00000089ed00720c */ /* 0x040fe40003fa6070 */
[----:B------:R-:W-:Y:S02]  /*1d720*/  ISETP.GE.U32.AND P2, PT, R237, R76, PT ;  /* 0x0000004ced00720c */ /* 0x000fe40003f46070 */
[----:B------:R-:W-:Y:S02]  /*1d730*/  SHF.R.U32.HI R76, RZ, 0x8, R193 ;  /* 0x00000008ff4c7819 */ /* 0x000fe400000116c1 */
[----:B------:R-:W-:Y:S01]  /*1d740*/  LOP3.LUT R84, R84, R0, RZ, 0xc0, !PT ;  /* 0x0000000054547212 */ /* 0x000fe200078ec0ff */
[----:B------:R1:W3:Y:S01]  /*1d750*/  LDL.S16 R157, [R1+0x6c] ;  /* 0x00006c00019d7983 */ /* 0x0002e20000100600 */
[----:B------:R-:W-:Y:S01]  /*1d760*/  PRMT R139, R195, 0x5410, R76 ;  /* 0x00005410c38b7816 */ /* 0x000fe2000000004c */
[--C-:B------:R-:W-:Y:S01]  /*1d770*/  HSET2.LE.AND R0, R135, R222.reuse, PT ;  /* 0x000000de87007233 */ /* 0x100fe20003803000 */
[----:B------:R-:W-:Y:S01]  /*1d780*/  LOP3.LUT R85, R85, R3, RZ, 0xc0, !PT ;  /* 0x0000000355557212 */ /* 0x000fe200078ec0ff */
[----:B------:R-:W1:Y:S01]  /*1d790*/  LDSM.16.MT88.4 R76, [R175+0x6000] ;  /* 0x00600000af4c783b */ /* 0x000e620000004200 */
[----:B------:R-:W-:Y:S02]  /*1d7a0*/  LOP3.LUT R87, R87, R107, RZ, 0xc0, !PT ;  /* 0x0000006b57577212 */ /* 0x000fe400078ec0ff */
[----:B------:R-:W-:Y:S02]  /*1d7b0*/  ISETP.GE.U32.AND P6, PT, R237, R142, PT ;  /* 0x0000008eed00720c */ /* 0x000fe40003fc6070 */
[----:B------:R-:W-:Y:S02]  /*1d7c0*/  PRMT R93, R170, 0x7632, R93 ;  /* 0x00007632aa5d7816 */ /* 0x000fe4000000005d */
[----:B------:R-:W-:Y:S01]  /*1d7d0*/  LOP3.LUT R3, R133, 0xff, RZ, 0xc0, !PT ;  /* 0x000000ff85037812 */ /* 0x000fe200078ec0ff */
[----:B------:R-:W-:Y:S01]  /*1d7e0*/  MUFU.EX2 R170, R179 ;  /* 0x000000b300aa7308 */ /* 0x000fe20000000800 */
[----:B------:R-:W-:Y:S02]  /*1d7f0*/  @!P3 PRMT R121, R207, 0x5410, RZ ;  /* 0x00005410cf79b816 */ /* 0x000fe400000000ff */
[----:B------:R-:W-:Y:S02]  /*1d800*/  @!P0 PRMT R111, R212, 0x5410, RZ ;  /* 0x00005410d46f8816 */ /* 0x000fe400000000ff */
[----:B------:R-:W-:Y:S02]  /*1d810*/  SHF.R.U32.HI R2, RZ, 0x8, R167 ;  /* 0x00000008ff027819 */ /* 0x000fe400000116a7 */
[----:B------:R-:W-:Y:S01]  /*1d820*/  ISETP.GE.U32.AND P3, PT, R237, R140, PT ;  /* 0x0000008ced00720c */ /* 0x000fe20003f66070 */
[----:B------:R-:W-:Y:S01]  /*1d830*/  STG.E.U16 [R158.64+0x40], R111 ;  /* 0x0000406f9e007986 */ /* 0x000fe2000c101522 */
[----:B------:R-:W-:Y:S01]  /*1d840*/  PRMT R134, R169, 0x5410, R2 ;  /* 0x00005410a9867816 */ /* 0x000fe20000000002 */
[----:B------:R-:W-:Y:S01]  /*1d850*/  MUFU.EX2 R167, R251 ;  /* 0x000000fb00a77308 */ /* 0x000fe20000000800 */
[----:B------:R-:W-:Y:S02]  /*1d860*/  SHF.R.U32.HI R2, RZ, 0x10, R133 ;  /* 0x00000010ff027819 */ /* 0x000fe40000011685 */
[----:B------:R-:W-:Y:S02]  /*1d870*/  PRMT R151, R152, 0x7632, R151 ;  /* 0x0000763298977816 */ /* 0x000fe40000000097 */
[----:B------:R-:W-:Y:S02]  /*1d880*/  LOP3.LUT R2, R2, 0xff, RZ, 0xc0, !PT ;  /* 0x000000ff02027812 */ /* 0x000fe400078ec0ff */
[----:B------:R-:W-:Y:S02]  /*1d890*/  PRMT R149, R150, 0x7632, R149 ;  /* 0x0000763296957816 */ /* 0x000fe40000000095 */
[----:B------:R-:W-:Y:S01]  /*1d8a0*/  LOP3.LUT P0, RZ, R187, 0x4000000, RZ, 0xc0, !PT ;  /* 0x04000000bbff7812 */ /* 0x000fe2000780c0ff */
[----:B------:R-:W-:Y:S01]  /*1d8b0*/  MUFU.EX2 R169, R249 ;  /* 0x000000f900a97308 */ /* 0x000fe20000000800 */
[----:B------:R-:W-:Y:S02]  /*1d8c0*/  @!P3 PRMT R117, R205, 0x5410, RZ ;  /* 0x00005410cd75b816 */ /* 0x000fe400000000ff */
[----:B------:R-:W-:Y:S07]  /*1d8d0*/  ISETP.GE.U32.AND P3, PT, R237, R148, PT ;  /* 0x00000094ed00720c */ /* 0x000fee0003f66070 */
[----:B------:R-:W4:Y:S01]  /*1d8e0*/  MUFU.EX2 R148, R243 ;  /* 0x000000f300947308 */ /* 0x000f220000000800 */
[-C--:B-1----:R-:W-:Y:S01]  /*1d8f0*/  HMMA.16816.F32.BF16 R52, R72, R76.reuse, R52 ;  /* 0x0000004c4834723c */ /* 0x082fe20000041834 */
[----:B------:R-:W-:Y:S02]  /*1d900*/  @!P0 PRMT R116, R211, 0x5410, RZ ;  /* 0x00005410d3748816 */ /* 0x000fe400000000ff */
[----:B------:R-:W-:Y:S03]  /*1d910*/  LOP3.LUT P0, RZ, R187, 0x2000000, RZ, 0xc0, !PT ;  /* 0x02000000bbff7812 */ /* 0x000fe6000780c0ff */
[----:B------:R-:W-:Y:S02]  /*1d920*/  STG.E.U16 [R158.64+0x42], R116 ;  /* 0x000042749e007986 */ /* 0x000fe4000c101522 */
[C---:B------:R-:W-:Y:S02]  /*1d930*/  HMMA.16816.F32.BF16 R56, R80.reuse, R76, R56 ;  /* 0x0000004c5038723c */ /* 0x040fe40000041838 */
[----:B------:R-:W-:Y:S04]  /*1d940*/  STG.E.U16 [R162.64+0x3e], R119 ;  /* 0x00003e77a2007986 */ /* 0x000fe8000c101522 */
[----:B------:R-:W-:Y:S01]  /*1d950*/  STG.E.U16 [R162.64+0x40], R118 ;  /* 0x00004076a2007986 */ /* 0x000fe2000c101522 */
[C---:B------:R-:W-:Y:S01]  /*1d960*/  LOP3.LUT R76, R129.reuse, 0xffff, RZ, 0xc0, !PT ;  /* 0x0000ffff814c7812 */ /* 0x040fe200078ec0ff */
[-C--:B------:R-:W-:Y:S01]  /*1d970*/  HMMA.16816.F32.BF16 R60, R80, R78.reuse, R60 ;  /* 0x0000004e503c723c */ /* 0x080fe2000004183c */
[----:B------:R-:W-:Y:S01]  /*1d980*/  LOP3.LUT R77, R129, 0xff, RZ, 0xc0, !PT ;  /* 0x000000ff814d7812 */ /* 0x000fe200078ec0ff */
[----:B------:R-:W-:Y:S02]  /*1d990*/  STG.E.U16 [R160.64+0x40], R121 ;  /* 0x00004079a0007986 */ /* 0x000fe4000c101522 */
[----:B------:R-:W-:Y:S02]  /*1d9a0*/  SHF.R.U32.HI R76, RZ, 0x8, R76 ;  /* 0x00000008ff4c7819 */ /* 0x000fe4000001164c */
[----:B------:R-:W-:Y:S01]  /*1d9b0*/  STG.E.U16 [R160.64+0x42], R122 ;  /* 0x0000427aa0007986 */ /* 0x000fe2000c101522 */
[----:B------:R-:W-:Y:S01]  /*1d9c0*/  LOP3.LUT R80, R133, 0xffff, RZ, 0xc0, !PT ;  /* 0x0000ffff85507812 */ /* 0x000fe200078ec0ff */
[----:B------:R-:W-:Y:S01]  /*1d9d0*/  HMMA.16816.F32.BF16 R64, R72, R78, R64 ;  /* 0x0000004e4840723c */ /* 0x000fe20000041840 */
[----:B------:R-:W-:Y:S01]  /*1d9e0*/  PRMT R130, R77, 0x5410, R76 ;  /* 0x000054104d827816 */ /* 0x000fe2000000004c */
[----:B------:R-:W1:Y:S02]  /*1d9f0*/  LDSM.16.MT88.4 R72, [R176+0x6800] ;  /* 0x00680000b048783b */ /* 0x000e640000004200 */
[--C-:B------:R-:W-:Y:S02]  /*1da00*/  SHF.R.U32.HI R76, RZ, 0x10, R129.reuse ;  /* 0x00000010ff4c7819 */ /* 0x100fe40000011681 */
[----:B------:R-:W-:Y:S01]  /*1da10*/  SHF.R.U32.HI R129, RZ, 0x18, R129 ;  /* 0x00000018ff817819 */ /* 0x000fe20000011681 */
[--C-:B------:R-:W-:Y:S01]  /*1da20*/  HSET2.LE.AND R79, R136, R222.reuse, PT ;  /* 0x000000de884f7233 */ /* 0x100fe20003803000 */
[-C--:B------:R-:W-:Y:S01]  /*1da30*/  HMMA.16816.F32.BF16 R4, R84, R88.reuse, R4 ;  /* 0x000000585404723c */ /* 0x080fe20000041804 */
[----:B------:R-:W-:Y:S01]  /*1da40*/  LOP3.LUT R76, R76, 0xff, RZ, 0xc0, !PT ;  /* 0x000000ff4c4c7812 */ /* 0x000fe200078ec0ff */
[----:B------:R-:W-:Y:S02]  /*1da50*/  STG.E.U16 [R154.64+0x52], R120 ;  /* 0x000052789a007986 */ /* 0x000fe4000c101522 */
[----:B------:R-:W-:Y:S02]  /*1da60*/  LOP3.LUT R78, R0, R113, RZ, 0xc0, !PT ;  /* 0x00000071004e7212 */ /* 0x000fe400078ec0ff */
[----:B------:R-:W-:Y:S01]  /*1da70*/  PRMT R77, R76, 0x5410, R129 ;  /* 0x000054104c4d7816 */ /* 0x000fe20000000081 */
[--C-:B------:R-:W-:Y:S01]  /*1da80*/  HSET2.LE.AND R76, R130, R222.reuse, PT ;  /* 0x000000de824c7233 */ /* 0x100fe20003803000 */
[----:B------:R-:W-:Y:S01]  /*1da90*/  LOP3.LUT R79, R79, R123, RZ, 0xc0, !PT ;  /* 0x0000007b4f4f7212 */ /* 0x000fe200078ec0ff */
[----:B------:R-:W-:Y:S01]  /*1daa0*/  IMAD.WIDE.U32 R130, R215, -0x2daee0ad, RZ ;  /* 0xd2511f53d7827825 */ /* 0x000fe200078e00ff */
[----:B------:R-:W-:Y:S02]  /*1dab0*/  STG.E.U16 [R154.64+0x50], R117 ;  /* 0x000050759a007986 */ /* 0x000fe4000c101522 */
[----:B------:R-:W-:Y:S01]  /*1dac0*/  HSET2.LE.AND R77, R77, R222, PT ;  /* 0x000000de4d4d7233 */ /* 0x000fe20003803000 */
[----:B------:R-:W-:Y:S01]  /*1dad0*/  LOP3.LUT R76, R76, R109, RZ, 0xc0, !PT ;  /* 0x0000006d4c4c7212 */ /* 0x000fe200078ec0ff */
[----:B------:R-:W-:Y:S01]  /*1dae0*/  LDSM.16.MT88.4 R116, [R174+0x7800] ;  /* 0x00780000ae74783b */ /* 0x000fe20000004200 */
[----:B------:R-:W-:Y:S02]  /*1daf0*/  SHF.R.U32.HI R80, RZ, 0x8, R80 ;  /* 0x00000008ff507819 */ /* 0x000fe40000011650 */
[----:B------:R-:W-:Y:S02]  /*1db00*/  LOP3.LUT R77, R77, R115, RZ, 0xc0, !PT ;  /* 0x000000734d4d7212 */ /* 0x000fe400078ec0ff */
[----:B------:R-:W-:Y:S02]  /*1db10*/  SHF.R.U32.HI R81, RZ, 0x18, R133 ;  /* 0x00000018ff517819 */ /* 0x000fe40000011685 */
[----:B------:R-:W-:Y:S02]  /*1db20*/  PRMT R115, R112, 0x7632, R115 ;  /* 0x0000763270737816 */ /* 0x000fe40000000073 */
[----:B------:R-:W-:Y:S01]  /*1db30*/  PRMT R123, R2, 0x5410, R81 ;  /* 0x00005410027b7816 */ /* 0x000fe20000000051 */
[C---:B------:R-:W-:Y:S01]  /*1db40*/  HMMA.16816.F32.BF16 R8, R76.reuse, R88, R8 ;  /* 0x000000584c08723c */ /* 0x040fe20000041808 */
[----:B------:R-:W-:Y:S02]  /*1db50*/  PRMT R129, R3, 0x5410, R80 ;  /* 0x0000541003817816 */ /* 0x000fe40000000050 */
[----:B------:R-:W-:Y:S02]  /*1db60*/  PRMT R3, R92, 0x5410, R93 ;  /* 0x000054105c037816 */ /* 0x000fe4000000005d */
[----:B------:R-:W-:Y:S02]  /*1db70*/  LOP3.LUT R0, R165, 0xff, RZ, 0xc0, !PT ;  /* 0x000000ffa5007812 */ /* 0x000fe400078ec0ff */
[C---:B------:R-:W-:Y:S01]  /*1db80*/  LOP3.LUT R88, R132.reuse, 0xffff, RZ, 0xc0, !PT ;  /* 0x0000ffff84587812 */ /* 0x040fe200078ec0ff */
[-C--:B------:R-:W-:Y:S01]  /*1db90*/  HMMA.16816.F32.BF16 R12, R76, R90.reuse, R12 ;  /* 0x0000005a4c0c723c */ /* 0x080fe2000004180c */
[----:B------:R-:W-:Y:S01]  /*1dba0*/  LOP3.LUT R89, R132, 0xff, RZ, 0xc0, !PT ;  /* 0x000000ff84597812 */ /* 0x000fe200078ec0ff */
[----:B------:R-:W-:Y:S02]  /*1dbb0*/  MUFU.EX2 R165, R177 ;  /* 0x000000b100a57308 */ /* 0x000fe40000000800 */
[----:B------:R-:W-:Y:S02]  /*1dbc0*/  SHF.R.U32.HI R88, RZ, 0x8, R88 ;  /* 0x00000008ff587819 */ /* 0x000fe40000011658 */
[----:B------:R-:W-:Y:S02]  /*1dbd0*/  PRMT R135, R0, 0x5410, R168 ;  /* 0x0000541000877816 */ /* 0x000fe400000000a8 */
[C---:B------:R-:W-:Y:S01]  /*1dbe0*/  HMMA.16816.F32.BF16 R16, R84.reuse, R90, R16 ;  /* 0x0000005a5410723c */ /* 0x040fe20000041810 */
[----:B------:R-:W-:Y:S03]  /*1dbf0*/  PRMT R109, R89, 0x5410, R88 ;  /* 0x00005410596d7816 */ /* 0x000fe60000000058 */
[C-C-:B------:R-:W-:Y:S01]  /*1dc00*/  LOP3.LUT R0, R131.reuse, UR14, R164.reuse, 0x96, !PT ;  /* 0x0000000e83007c12 */ /* 0x140fe2000f8e96a4 */
[----:B------:R-:W2:Y:S01]  /*1dc10*/  MUFU.EX2 R168, R252 ;  /* 0x000000fc00a87308 */ /* 0x000ea20000000800 */
[----:B------:R-:W-:Y:S02]  /*1dc20*/  PRMT R113, R114, 0x7632, R113 ;  /* 0x0000763272717816 */ /* 0x000fe40000000071 */
[-C--:B-1----:R-:W-:Y:S01]  /*1dc30*/  HMMA.16816.F32.BF16 R20, R84, R72.reuse, R20 ;  /* 0x000000485414723c */ /* 0x082fe20000041814 */
[----:B------:R-:W-:Y:S03]  /*1dc40*/  LOP3.LUT R2, R0, 0xff, RZ, 0xc0, !PT ;  /* 0x000000ff00027812 */ /* 0x000fe600078ec0ff */
[----:B------:R-:W-:Y:S01]  /*1dc50*/  LOP3.LUT R107, R131, UR14, R164, 0x96, !PT ;  /* 0x0000000e836b7c12 */ /* 0x000fe2000f8e96a4 */
[----:B----4-:R-:W-:Y:S01]  /*1dc60*/  FADD.FTZ R164, R148, R201 ;  /* 0x000000c994a47221 */ /* 0x010fe20000010000 */
[----:B------:R-:W-:Y:S01]  /*1dc70*/  F2FP.BF16.PACK_AB R148, R190, R148 ;  /* 0x00000094be94723e */ /* 0x000fe200000010ff */
[----:B------:R-:W-:Y:S01]  /*1dc80*/  @!P2 HFMA2.BF16_V2 R146, -RZ.H0_H0, RZ.H0_H0, -R115.H0_H0 ;  /* 0x200000ffff92a231 */ /* 0x000fe20000340973 */
[C---:B------:R-:W-:Y:S04]  /*1dc90*/  HMMA.16816.F32.BF16 R24, R76.reuse, R72, R24 ;  /* 0x000000484c18723c */ /* 0x040fe80000041818 */
[----:B------:R-:W-:Y:S03]  /*1dca0*/  PRMT R147, R148, 0x7632, R147 ;  /* 0x0000763294937816 */ /* 0x000fe60000000093 */
[----:B------:R-:W-:Y:S01]  /*1dcb0*/  SHF.R.U32.HI R72, RZ, 0x18, R0 ;  /* 0x00000018ff487819 */ /* 0x000fe20000011600 */
[-C--:B------:R-:W-:Y:S01]  /*1dcc0*/  HMMA.16816.F32.BF16 R28, R76, R74.reuse, R28 ;  /* 0x0000004a4c1c723c */ /* 0x080fe2000004181c */
[----:B--2---:R-:W-:Y:S03]  /*1dcd0*/  @!P5 HFMA2.BF16_V2 R189, -RZ.H0_H0, RZ.H0_H0, -R92.H0_H0 ;  /* 0x200000ffffbdd231 */ /* 0x004fe6000034095c */
[----:B------:R-:W-:Y:S04]  /*1dce0*/  F2FP.BF16.PACK_AB R140, R168, R169 ;  /* 0x000000a9a88c723e */ /* 0x000fe800000010ff */
[C---:B------:R-:W-:Y:S01]  /*1dcf0*/  HMMA.16816.F32.BF16 R32, R84.reuse, R74, R32 ;  /* 0x0000004a5420723c */ /* 0x040fe20000041820 */
[----:B------:R1:W-:Y:S03]  /*1dd00*/  @!P5 STL.S16 [R1+0x70], R189 ;  /* 0x000070bd0100d387 */ /* 0x0003e60000100600 */
[----:B------:R-:W-:Y:S01]  /*1dd10*/  PRMT R80, R189, 0x7610, R80 ;  /* 0x00007610bd507816 */ /* 0x000fe20000000050 */
[----:B------:R2:W4:Y:S03]  /*1dd20*/  LDL.S16 R94, [R1+0x5c] ;  /* 0x00005c00015e7983 */ /* 0x0005260000100600 */
[----:B------:R-:W-:Y:S02]  /*1dd30*/  @!P5 PRMT R92, R80, 0x5410, RZ ;  /* 0x00005410505cd816 */ /* 0x000fe400000000ff */
[----:B------:R-:W2:Y:S01]  /*1dd40*/  LDSM.16.MT88.4 R80, [R174+0x6800] ;  /* 0x00680000ae50783b */ /* 0x000ea20000004200 */
[----:B------:R-:W-:Y:S02]  /*1dd50*/  ISETP.GE.U32.AND P5, PT, R237, R2, PT ;  /* 0x00000002ed00720c */ /* 0x000fe40003fa6070 */
[----:B------:R-:W-:Y:S02]  /*1dd60*/  LOP3.LUT R2, R0, 0xffff, RZ, 0xc0, !PT ;  /* 0x0000ffff00027812 */ /* 0x000fe400078ec0ff */
[----:B------:R-:W-:Y:S02]  /*1dd70*/  SHF.R.U32.HI R0, RZ, 0x10, R0 ;  /* 0x00000010ff007819 */ /* 0x000fe40000011600 */
[----:B------:R-:W-:Y:S01]  /*1dd80*/  SHF.R.U32.HI R2, RZ, 0x8, R2 ;  /* 0x00000008ff027819 */ /* 0x000fe20000011602 */
[----:B------:R-:W-:Y:S01]  /*1dd90*/  STG.E.U16 [R158.64+0x50], R92 ;  /* 0x0000505c9e007986 */ /* 0x000fe2000c101522 */
[----:B------:R-:W-:Y:S02]  /*1dda0*/  LOP3.LUT R0, R0, 0xff, RZ, 0xc0, !PT ;  /* 0x000000ff00007812 */ /* 0x000fe400078ec0ff */
[----:B------:R-:W-:Y:S01]  /*1ddb0*/  LOP3.LUT R2, R2, 0xffff, RZ, 0xc0, !PT ;  /* 0x0000ffff02027812 */ /* 0x000fe200078ec0ff */
[----:B-1----:R-:W-:Y:S01]  /*1ddc0*/  MUFU.EX2 R189, R248 ;  /* 0x000000f800bd7308 */ /* 0x002fe20000000800 */
[-C--:B--2---:R-:W-:Y:S08]  /*1ddd0*/  HMMA.16816.F32.BF16 R36, R84, R80.reuse, R36 ;  /* 0x000000505424723c */ /* 0x084ff00000041824 */
[C---:B------:R-:W-:Y:S08]  /*1dde0*/  HMMA.16816.F32.BF16 R40, R76.reuse, R80, R40 ;  /* 0x000000504c28723c */ /* 0x040ff00000041828 */
[-C--:B------:R-:W-:Y:S08]  /*1ddf0*/  HMMA.16816.F32.BF16 R44, R76, R82.reuse, R44 ;  /* 0x000000524c2c723c */ /* 0x080ff0000004182c */
[C---:B------:R-:W-:Y:S07]  /*1de00*/  HMMA.16816.F32.BF16 R48, R84.reuse, R82, R48 ;  /* 0x000000525430723c */ /* 0x040fee0000041830 */
[----:B------:R-:W-:Y:S05]  /*1de10*/  HSET2.LE.AND R83, R138, R222, PT ;  /* 0x000000de8a537233 */ /* 0x000fea0003803000 */
[----:B------:R-:W-:Y:S02]  /*1de20*/  LOP3.LUT R83, R83, R3, RZ, 0xc0, !PT ;  /* 0x0000000353537212 */ /* 0x000fe400078ec0ff */
[----:B------:R-:W-:Y:S01]  /*1de30*/  SHF.R.U32.HI R3, RZ, 0x18, R130 ;  /* 0x00000018ff037819 */ /* 0x000fe20000011682 */
[----:B---3--:R-:W-:Y:S05]  /*1de40*/  @!P1 HFMA2.BF16_V2 R171, -RZ.H0_H0, RZ.H0_H0, -R93.H0_H0 ;  /* 0x200000ffffab9231 */ /* 0x008fea000034095d */
[----:B------:R1:W-:Y:S01]  /*1de50*/  @!P1 STL.S16 [R1+0x74], R171 ;  /* 0x000074ab01009387 */ /* 0x0003e20000100600 */
[----:B------:R-:W-:Y:S03]  /*1de60*/  PRMT R91, R171, 0x7610, R91 ;  /* 0x00007610ab5b7816 */ /* 0x000fe6000000005b */
[----:B------:R2:W3:Y:S01]  /*1de70*/  LDL.S16 R89, [R1+0x68] ;  /* 0x0000680001597983 */ /* 0x0004e20000100600 */
[----:B------:R-:W-:Y:S02]  /*1de80*/  @!P1 PRMT R93, R91, 0x5410, RZ ;  /* 0x000054105b5d9816 */ /* 0x000fe400000000ff */
[----:B------:R-:W-:Y:S02]  /*1de90*/  ISETP.GE.U32.AND P1, PT, R237, R2, PT ;  /* 0x00000002ed00720c */ /* 0x000fe40003f26070 */
[----:B------:R-:W-:Y:S01]  /*1dea0*/  PRMT R2, R112, 0x5410, R115 ;  /* 0x0000541070027816 */ /* 0x000fe20000000073 */
[----:B------:R-:W-:Y:S01]  /*1deb0*/  STG.E.U16 [R158.64+0x52], R93 ;  /* 0x0000525d9e007986 */ /* 0x000fe2000c101522 */
[----:B-1----:R-:W1:Y:S01]  /*1dec0*/  MUFU.EX2 R171, R250 ;  /* 0x000000fa00ab7308 */ /* 0x002e620000000800 */
[----:B------:R-:W-:Y:S05]  /*1ded0*/  @!P6 HFMA2.BF16_V2 R157, -RZ.H0_H0, RZ.H0_H0, -R112.H0_H0 ;  /* 0x200000ffff9de231 */ /* 0x000fea0000340970 */
[----:B------:R2:W-:Y:S01]  /*1dee0*/  @!P6 STL.S16 [R1+0x6c], R157 ;  /* 0x00006c9d0100e387 */ /* 0x0005e20000100600 */
[----:B------:R-:W-:Y:S02]  /*1def0*/  PRMT R88, R157, 0x7610, R88 ;  /* 0x000076109d587816 */ /* 0x000fe40000000058 */
[----:B-1----:R-:W-:Y:S01]  /*1df00*/  F2FP.BF16.PACK_AB R144, R170, R171 ;  /* 0x000000abaa90723e */ /* 0x002fe200000010ff */
[----:B------:R1:W-:Y:S01]  /*1df10*/  @!P2 STL.S16 [R1+0x64], R146 ;  /* 0x000064920100a387 */ /* 0x0003e20000100600 */
[----:B------:R-:W-:Y:S02]  /*1df20*/  @!P6 PRMT R112, R88, 0x5410, RZ ;  /* 0x000054105870e816 */ /* 0x000fe400000000ff */
[C---:B------:R-:W-:Y:S01]  /*1df30*/  ISETP.GE.U32.AND P6, PT, R237.reuse, R72, PT ;  /* 0x00000048ed00720c */ /* 0x040fe20003fc6070 */
[----:B------:R3:W3:Y:S01]  /*1df40*/  LDL.S16 R96, [R1+0x58] ;  /* 0x0000580001607983 */ /* 0x0006e20000100600 */
[----:B------:R-:W-:Y:S02]  /*1df50*/  PRMT R72, R146, 0x7610, R72 ;  /* 0x0000761092487816 */ /* 0x000fe40000000048 */
[----:B------:R-:W-:Y:S01]  /*1df60*/  PRMT R143, R144, 0x7632, R143 ;  /* 0x00007632908f7816 */ /* 0x000fe2000000008f */
[----:B------:R3:W3:Y:S01]  /*1df70*/  LDL.S16 R95, [R1+0x54] ;  /* 0x00005400015f7983 */ /* 0x0006e20000100600 */
[----:B------:R-:W-:Y:S02]  /*1df80*/  @!P2 PRMT R115, R72, 0x5410, RZ ;  /* 0x000054104873a816 */ /* 0x000fe400000000ff */
[----:B------:R-:W-:Y:S01]  /*1df90*/  ISETP.GE.U32.AND P2, PT, R237, R0, PT ;  /* 0x00000000ed00720c */ /* 0x000fe20003f46070 */
[----:B------:R-:W1:Y:S01]  /*1dfa0*/  LDSM.16.MT88.4 R72, [R175+0x6800] ;  /* 0x00680000af48783b */ /* 0x000e620000004200 */
[----:B------:R-:W-:Y:S07]  /*1dfb0*/  PRMT R0, R114, 0x5410, R113 ;  /* 0x0000541072007816 */ /* 0x000fee0000000071 */
[----:B------:R-:W-:Y:S01]  /*1dfc0*/  STG.E.U16 [R162.64+0x4e], R112 ;  /* 0x00004e70a2007986 */ /* 0x000fe2000c101522 */
[----:B--2---:R-:W-:Y:S03]  /*1dfd0*/  IMAD.WIDE.U32 R156, R209, -0x2daee0ad, RZ ;  /* 0xd2511f53d19c7825 */ /* 0x004fe600078e00ff */
[----:B------:R-:W-:Y:S01]  /*1dfe0*/  STG.E.U16 [R162.64+0x50], R115 ;  /* 0x00005073a2007986 */ /* 0x000fe2000c101522 */
[----:B-1----:R-:W1:Y:S02]  /*1dff0*/  MUFU.EX2 R146, R246 ;  /* 0x000000f600927308 */ /* 0x002e640000000800 */
[----:B-1----:R-:W-:Y:S01]  /*1e000*/  FADD.FTZ R153, R146, R166 ;  /* 0x000000a692997221 */ /* 0x002fe20000010000 */
[----:B------:R-:W-:Y:S07]  /*1e010*/  F2FP.BF16.PACK_AB R146, R189, R146 ;  /* 0x00000092bd92723e */ /* 0x000fee00000010ff */
[----:B------:R-:W1:Y:S01]  /*1e020*/  MUFU.EX2 R166, R178 ;  /* 0x000000b200a67308 */ /* 0x000e620000000800 */
[-C--:B------:R-:W-:Y:S01]  /*1e030*/  HMMA.16816.F32.BF16 R52, R84, R72.reuse, R52 ;  /* 0x000000485434723c */ /* 0x080fe20000041834 */
[----:B------:R-:W-:Y:S07]  /*1e040*/  PRMT R145, R146, 0x7632, R145 ;  /* 0x0000763292917816 */ /* 0x000fee0000000091 */
[C---:B------:R-:W-:Y:S08]  /*1e050*/  HMMA.16816.F32.BF16 R56, R76.reuse, R72, R56 ;  /* 0x000000484c38723c */ /* 0x040ff00000041838 */
[-C--:B------:R-:W-:Y:S07]  /*1e060*/  HMMA.16816.F32.BF16 R60, R76, R74.reuse, R60 ;  /* 0x0000004a4c3c723c */ /* 0x080fee000004183c */
[--C-:B------:R-:W-:Y:S01]  /*1e070*/  HSET2.LE.AND R78, R134, R222.reuse, PT ;  /* 0x000000de864e7233 */ /* 0x100fe20003803000 */
[----:B------:R-:W-:Y:S01]  /*1e080*/  HMMA.16816.F32.BF16 R64, R84, R74, R64 ;  /* 0x0000004a5440723c */ /* 0x000fe20000041840 */
[--C-:B------:R-:W-:Y:S03]  /*1e090*/  HSET2.LE.AND R79, R135, R222.reuse, PT ;  /* 0x000000de874f7233 */ /* 0x100fe60003803000 */
[----:B------:R-:W-:Y:S01]  /*1e0a0*/  HSET2.LE.AND R76, R109, R222, PT ;  /* 0x000000de6d4c7233 */ /* 0x000fe20003803000 */
[----:B------:R-:W-:Y:S02]  /*1e0b0*/  LOP3.LUT R78, R78, R2, RZ, 0xc0, !PT ;  /* 0x000000024e4e7212 */ /* 0x000fe400078ec0ff */
[----:B------:R-:W-:Y:S02]  /*1e0c0*/  LOP3.LUT R79, R79, R0, RZ, 0xc0, !PT ;  /* 0x000000004f4f7212 */ /* 0x000fe400078ec0ff */
[----:B------:R-:W-:Y:S03]  /*1e0d0*/  LOP3.LUT R76, R76, R127, RZ, 0xc0, !PT ;  /* 0x0000007f4c4c7212 */ /* 0x000fe600078ec0ff */
[----:B------:R-:W-:Y:S02]  /*1e0e0*/  LOP3.LUT R2, R130, 0xffff, RZ, 0xc0, !PT ;  /* 0x0000ffff82027812 */ /* 0x000fe400078ec0ff */
[C---:B------:R-:W-:Y:S02]  /*1e0f0*/  LOP3.LUT R0, R157.reuse, UR14, R194, 0x96, !PT ;  /* 0x0000000e9d007c12 */ /* 0x040fe4000f8e96c2 */
[----:B------:R-:W-:Y:S02]  /*1e100*/  SHF.R.U32.HI R2, RZ, 0x8, R2 ;  /* 0x00000008ff027819 */ /* 0x000fe40000011602 */
[----:B-1----:R-:W-:Y:S02]  /*1e110*/  F2FP.BF16.PACK_AB R142, R166, R167 ;  /* 0x000000a7a68e723e */ /* 0x002fe400000010ff */
[----:B------:R-:W-:Y:S02]  /*1e120*/  LOP3.LUT R2, R2, 0xffff, RZ, 0xc0, !PT ;  /* 0x0000ffff02027812 */ /* 0x000fe400078ec0ff */
[----:B------:R-:W-:Y:S01]  /*1e130*/  PRMT R141, R142, 0x7632, R141 ;  /* 0x000076328e8d7816 */ /* 0x000fe2000000008d */
[----:B----4-:R-:W-:Y:S05]  /*1e140*/  @!P4 HFMA2.BF16_V2 R94, -RZ.H0_H0, RZ.H0_H0, -R114.H0_H0 ;  /* 0x200000ffff5ec231 */ /* 0x010fea0000340972 */
[----:B------:R1:W-:Y:S01]  /*1e150*/  @!P4 STL.S16 [R1+0x5c], R94 ;  /* 0x00005c5e0100c387 */ /* 0x0003e20000100600 */
[----:B------:R-:W-:Y:S03]  /*1e160*/  PRMT R90, R94, 0x7610, R90 ;  /* 0x000076105e5a7816 */ /* 0x000fe6000000005a */
[----:B------:R2:W4:Y:S01]  /*1e170*/  LDL.S16 R91, [R1+0x50] ;  /* 0x00005000015b7983 */ /* 0x0005220000100600 */
[----:B------:R-:W-:Y:S02]  /*1e180*/  @!P4 PRMT R114, R90, 0x5410, RZ ;  /* 0x000054105a72c816 */ /* 0x000fe400000000ff */
[----:B------:R-:W-:Y:S01]  /*1e190*/  SHF.R.U32.HI R90, RZ, 0x18, R132 ;  /* 0x00000018ff5a7819 */ /* 0x000fe20000011684 */
[----:B------:R2:W2:Y:S04]  /*1e1a0*/  LDL.S16 R98, [R1+0x60] ;  /* 0x0000600001627983 */ /* 0x0004a80000100600 */
[----:B------:R-:W-:Y:S01]  /*1e1b0*/  STG.E.U16 [R160.64+0x50], R114 ;  /* 0x00005072a0007986 */ /* 0x000fe2000c101522 */
[----:B-1----:R-:W-:Y:S04]  /*1e1c0*/  LOP3.LUT R94, R157, UR14, R194, 0x96, !PT ;  /* 0x0000000e9d5e7c12 */ /* 0x002fe8000f8e96c2 */
[C---:B------:R-:W-:Y:S04]  /*1e1d0*/  LOP3.LUT R88, R94.reuse, 0xff, RZ, 0xc0, !PT ;  /* 0x000000ff5e587812 */ /* 0x040fe800078ec0ff */
[----:B------:R-:W-:Y:S02]  /*1e1e0*/  ISETP.GE.U32.AND P4, PT, R237, R88, PT ;  /* 0x00000058ed00720c */ /* 0x000fe40003f86070 */
[----:B------:R-:W-:Y:S04]  /*1e1f0*/  LOP3.LUT R88, R94, 0xffff, RZ, 0xc0, !PT ;  /* 0x0000ffff5e587812 */ /* 0x000fe800078ec0ff */
[----:B------:R-:W-:Y:S04]  /*1e200*/  SHF.R.U32.HI R88, RZ, 0x8, R88 ;  /* 0x00000008ff587819 */ /* 0x000fe80000011658 */
[----:B------:R-:W-:Y:S01]  /*1e210*/  LOP3.LUT R80, R88, 0xffff, RZ, 0xc0, !PT ;  /* 0x0000ffff58507812 */ /* 0x000fe200078ec0ff */
[----:B---3--:R-:W-:Y:S05]  /*1e220*/  @!P3 HFMA2.BF16_V2 R89, -RZ.H0_H0, RZ.H0_H0, -R113.H0_H0 ;  /* 0x200000ffff59b231 */ /* 0x008fea0000340971 */
[----:B------:R1:W-:Y:S01]  /*1e230*/  @!P3 STL.S16 [R1+0x68], R89 ;  /* 0x000068590100b387 */ /* 0x0003e20000100600 */
[----:B------:R-:W-:Y:S04]  /*1e240*/  PRMT R99, R89, 0x7610, R99 ;  /* 0x0000761059637816 */ /* 0x000fe80000000063 */
[----:B------:R-:W-:Y:S02]  /*1e250*/  @!P3 PRMT R113, R99, 0x5410, RZ ;  /* 0x000054106371b816 */ /* 0x000fe400000000ff */
[----:B------:R-:W-:Y:S02]  /*1e260*/  ISETP.GE.U32.AND P3, PT, R237, R80, PT ;  /* 0x00000050ed00720c */ /* 0x000fe40003f66070 */
[--C-:B------:R-:W-:Y:S01]  /*1e270*/  SHF.R.U32.HI R80, RZ, 0x18, R94.reuse ;  /* 0x00000018ff507819 */ /* 0x100fe2000001165e */
[----:B------:R-:W-:Y:S01]  /*1e280*/  STG.E.U16 [R160.64+0x52], R113 ;  /* 0x00005271a0007986 */ /* 0x000fe2000c101522 */
[----:B------:R-:W-:Y:S02]  /*1e290*/  SHF.R.U32.HI R94, RZ, 0x10, R94 ;  /* 0x00000010ff5e7819 */ /* 0x000fe4000001165e */
[----:B------:R-:W-:Y:S02]  /*1e2a0*/  SHF.R.U32.HI R99, RZ, 0x10, R130 ;  /* 0x00000010ff637819 */ /* 0x000fe40000011682 */
[----:B------:R-:W-:Y:S02]  /*1e2b0*/  LOP3.LUT R72, R94, 0xff, RZ, 0xc0, !PT ;  /* 0x000000ff5e487812 */ /* 0x000fe400078ec0ff */
[----:B-1----:R-:W-:Y:S02]  /*1e2c0*/  SHF.R.U32.HI R89, RZ, 0x10, R132 ;  /* 0x00000010ff597819 */ /* 0x002fe40000011684 */
[----:B------:R-:W-:Y:S02]  /*1e2d0*/  LDSM.16.MT88.4 R132, [R173+0x7800] ;  /* 0x00780000ad84783b */ /* 0x000fe40000004200 */
[----:B------:R-:W-:Y:S04]  /*1e2e0*/  LOP3.LUT R89, R89, 0xff, RZ, 0xc0, !PT ;  /* 0x000000ff59597812 */ /* 0x000fe800078ec0ff */
[----:B------:R-:W-:Y:S05]  /*1e2f0*/  PRMT R97, R89, 0x5410, R90 ;  /* 0x0000541059617816 */ /* 0x000fea000000005a */
[----:B------:R-:W-:Y:S01]  /*1e300*/  HSET2.LE.AND R77, R97, R222, PT ;  /* 0x000000de614d7233 */ /* 0x000fe20003803000 */
[----:B------:R-:W-:Y:S04]  /*1e310*/  LOP3.LUT R97, R130, 0xffff, RZ, 0xc0, !PT ;  /* 0x0000ffff82617812 */ /* 0x000fe800078ec0ff */
[----:B------:R-:W-:Y:S01]  /*1e320*/  LOP3.LUT R77, R77, R128, RZ, 0xc0, !PT ;  /* 0x000000804d4d7212 */ /* 0x000fe200078ec0ff */
[----:B------:R-:W-:Y:S02]  /*1e330*/  @!P5 HFMA2.BF16_V2 R96, -RZ.H0_H0, RZ.H0_H0, -R152.H0_H0 ;  /* 0x200000ffff60d231 */ /* 0x000fe40000340998 */
[----:B------:R-:W-:Y:S03]  /*1e340*/  @!P1 HFMA2.BF16_V2 R95, -RZ.H0_H0, RZ.H0_H0, -R151.H0_H0 ;  /* 0x200000ffff5f9231 */ /* 0x000fe60000340997 */
[----:B------:R1:W-:Y:S01]  /*1e350*/  @!P5 STL.S16 [R1+0x58], R96 ;  /* 0x000058600100d387 */ /* 0x0003e20000100600 */
[----:B------:R-:W-:Y:S03]  /*1e360*/  PRMT R89, R96, 0x7610, R89 ;  /* 0x0000761060597816 */ /* 0x000fe60000000059 */
[----:B------:R3:W-:Y:S01]  /*1e370*/  @!P1 STL.S16 [R1+0x54], R95 ;  /* 0x0000545f01009387 */ /* 0x0007e20000100600 */
[----:B------:R-:W-:Y:S02]  /*1e380*/  PRMT R88, R95, 0x7610, R88 ;  /* 0x000076105f587816 */ /* 0x000fe40000000058 */
[----:B-1----:R-:W-:Y:S02]  /*1e390*/  PRMT R96, R152, 0x5410, R151 ;  /* 0x0000541098607816 */ /* 0x002fe40000000097 */
[----:B------:R-:W-:Y:S02]  /*1e3a0*/  @!P5 PRMT R152, R89, 0x5410, RZ ;  /* 0x000054105998d816 */ /* 0x000fe400000000ff */
[----:B------:R-:W-:Y:S02]  /*1e3b0*/  @!P1 PRMT R151, R88, 0x5410, RZ ;  /* 0x0000541058979816 */ /* 0x000fe400000000ff */
[C---:B------:R-:W-:Y:S01]  /*1e3c0*/  ISETP.GE.U32.AND P5, PT, R237.reuse, R80, PT ;  /* 0x00000050ed00720c */ /* 0x040fe20003fa6070 */
[----:B------:R-:W-:Y:S01]  /*1e3d0*/  STG.E.U16 [R154.64+0x60], R152 ;  /* 0x000060989a007986 */ /* 0x000fe2000c101522 */
[----:B------:R-:W-:Y:S02]  /*1e3e0*/  LOP3.LUT R80, R130, 0xff, RZ, 0xc0, !PT ;  /* 0x000000ff82507812 */ /* 0x000fe400078ec0ff */
[----:B---3--:R-:W-:Y:S01]  /*1e3f0*/  PRMT R95, R150, 0x5410, R149 ;  /* 0x00005410965f7816 */ /* 0x008fe20000000095 */
[----:B------:R-:W-:Y:S01]  /*1e400*/  STG.E.U16 [R154.64+0x62], R151 ;  /* 0x000062979a007986 */ /* 0x000fe2000c101522 */
[----:B------:R-:W-:Y:S02]  /*1e410*/  ISETP.GE.U32.AND P1, PT, R237, R80, PT ;  /* 0x00000050ed00720c */ /* 0x000fe40003f26070 */
[----:B------:R-:W-:Y:S04]  /*1e420*/  SHF.R.U32.HI R80, RZ, 0x10, R130 ;  /* 0x00000010ff507819 */ /* 0x000fe80000011682 */
[----:B------:R-:W-:Y:S01]  /*1e430*/  LOP3.LUT R80, R80, 0xff, RZ, 0xc0, !PT ;  /* 0x000000ff50507812 */ /* 0x000fe200078ec0ff */
[----:B----4-:R-:W-:Y:S02]  /*1e440*/  @!P2 HFMA2.BF16_V2 R91, -RZ.H0_H0, RZ.H0_H0, -R150.H0_H0 ;  /* 0x200000ffff5ba231 */ /* 0x010fe40000340996 */
[----:B--2---:R-:W-:Y:S03]  /*1e450*/  @!P6 HFMA2.BF16_V2 R98, -RZ.H0_H0, RZ.H0_H0, -R149.H0_H0 ;  /* 0x200000ffff62e231 */ /* 0x004fe60000340995 */
[----:B------:R-:W-:Y:S01]  /*1e460*/  @!P2 STL.S16 [R1+0x50], R91 ;  /* 0x0000505b0100a387 */ /* 0x000fe20000100600 */
[----:B------:R-:W-:Y:S03]  /*1e470*/  PRMT R81, R91, 0x7610, R81 ;  /* 0x000076105b517816 */ /* 0x000fe60000000051 */
[----:B------:R1:W-:Y:S01]  /*1e480*/  @!P6 STL.S16 [R1+0x60], R98 ;  /* 0x000060620100e387 */ /* 0x0003e20000100600 */
[----:B------:R-:W-:Y:S02]  /*1e490*/  PRMT R82, R98, 0x7610, R82 ;  /* 0x0000761062527816 */ /* 0x000fe40000000052 */
[----:B------:R-:W-:Y:S01]  /*1e4a0*/  @!P2 PRMT R150, R81, 0x5410, RZ ;  /* 0x000054105196a816 */ /* 0x000fe200000000ff */
[----:B------:R2:W3:Y:S01]  /*1e4b0*/  LDL.S16 R102, [R1+0x40] ;  /* 0x0000400001667983 */ /* 0x0004e20000100600 */
[C---:B------:R-:W-:Y:S01]  /*1e4c0*/  ISETP.GE.U32.AND P2, PT, R237.reuse, R80, PT ;  /* 0x00000050ed00720c */ /* 0x040fe20003f46070 */
[--C-:B------:R-:W-:Y:S01]  /*1e4d0*/  HSET2.LE.AND R80, R129, R222.reuse, PT ;  /* 0x000000de81507233 */ /* 0x100fe20003803000 */
[----:B------:R-:W-:Y:S01]  /*1e4e0*/  @!P6 PRMT R149, R82, 0x5410, RZ ;  /* 0x000054105295e816 */ /* 0x000fe200000000ff */
[----:B------:R2:W4:Y:S01]  /*1e4f0*/  LDL.S16 R94, [R1+0x3c] ;  /* 0x00003c00015e7983 */ /* 0x0005220000100600 */
[--C-:B------:R-:W-:Y:S01]  /*1e500*/  HSET2.LE.AND R81, R123, R222.reuse, PT ;  /* 0x000000de7b517233 */ /* 0x100fe20003803000 */
[----:B------:R-:W-:Y:S01]  /*1e510*/  ISETP.GE.U32.AND P6, PT, R237, R72, PT ;  /* 0x00000048ed00720c */ /* 0x000fe20003fc6070 */
[--C-:B------:R-:W-:Y:S01]  /*1e520*/  HSET2.LE.AND R82, R139, R222.reuse, PT ;  /* 0x000000de8b527233 */ /* 0x100fe20003803000 */
[----:B------:R2:W2:Y:S01]  /*1e530*/  LDL.S16 R101, [R1+0x48] ;  /* 0x0000480001657983 */ /* 0x0004a20000100600 */
[----:B------:R-:W-:Y:S02]  /*1e540*/  LOP3.LUT R80, R80, R124, RZ, 0xc0, !PT ;  /* 0x0000007c50507212 */ /* 0x000fe400078ec0ff */
[----:B------:R-:W-:Y:S01]  /*1e550*/  LOP3.LUT R81, R81, R125, RZ, 0xc0, !PT ;  /* 0x0000007d51517212 */ /* 0x000fe200078ec0ff */
[----:B------:R-:W1:Y:S01]  /*1e560*/  LDSM.16.MT88.4 R88, [R173+0x7000] ;  /* 0x00700000ad58783b */ /* 0x000e620000004200 */
[----:B------:R-:W-:Y:S07]  /*1e570*/  LOP3.LUT R82, R82, R126, RZ, 0xc0, !PT ;  /* 0x0000007e52527212 */ /* 0x000fee00078ec0ff */
[----:B------:R1:W2:Y:S02]  /*1e580*/  LDL.S16 R100, [R1+0x44] ;  /* 0x0000440001647983 */ /* 0x0002a40000100600 */
[----:B-1----:R-:W-:Y:S02]  /*1e590*/  LOP3.LUT R98, R130, 0xff, RZ, 0xc0, !PT ;  /* 0x000000ff82627812 */ /* 0x002fe400078ec0ff */
[----:B------:R-:W-:Y:S01]  /*1e5a0*/  SHF.R.U32.HI R130, RZ, 0x18, R130 ;  /* 0x00000018ff827819 */ /* 0x000fe20000011682 */
[----:B------:R-:W1:Y:S08]  /*1e5b0*/  LDSM.16.MT88.4 R72, [R176+0x7000] ;  /* 0x00700000b048783b */ /* 0x000e700000004200 */
[----:B------:R-:W-:Y:S08]  /*1e5c0*/  LDSM.16.MT88.4 R124, [R176+0x7800] ;  /* 0x00780000b07c783b */ /* 0x000ff00000004200 */
[----:B------:R-:W-:Y:S04]  /*1e5d0*/  STG.E.U16 [R158.64+0x60], R150 ;  /* 0x000060969e007986 */ /* 0x000fe8000c101522 */
[----:B------:R-:W-:Y:S01]  /*1e5e0*/  STG.E.U16 [R158.64+0x62], R149 ;  /* 0x000062959e007986 */ /* 0x000fe2000c101522 */
[-C--:B------:R-:W-:Y:S08]  /*1e5f0*/  HMMA.16816.F32.BF16 R4, R80, R88.reuse, R4 ;  /* 0x000000585004723c */ /* 0x080ff00000041804 */
[C---:B------:R-:W-:Y:S07]  /*1e600*/  HMMA.16816.F32.BF16 R8, R76.reuse, R88, R8 ;  /* 0x000000584c08723c */ /* 0x040fee0000041808 */
[----:B------:R-:W-:Y:S01]  /*1e610*/  PRMT R89, R146, 0x5410, R145 ;  /* 0x0000541092597816 */ /* 0x000fe20000000091 */
[-C--:B------:R-:W-:Y:S08]  /*1e620*/  HMMA.16816.F32.BF16 R12, R76, R90.reuse, R12 ;  /* 0x0000005a4c0c723c */ /* 0x080ff0000004180c */
[C---:B------:R-:W-:Y:S08]  /*1e630*/  HMMA.16816.F32.BF16 R16, R80.reuse, R90, R16 ;  /* 0x0000005a5010723c */ /* 0x040ff00000041810 */
[-C--:B-1----:R-:W-:Y:S08]  /*1e640*/  HMMA.16816.F32.BF16 R20, R80, R72.reuse, R20 ;  /* 0x000000485014723c */ /* 0x082ff00000041814 */
[C---:B------:R-:W-:Y:S07]  /*1e650*/  HMMA.16816.F32.BF16 R24, R76.reuse, R72, R24 ;  /* 0x000000484c18723c */ /* 0x040fee0000041818 */
[----:B------:R-:W-:Y:S01]  /*1e660*/  LOP3.LUT R72, R156, 0xff, RZ, 0xc0, !PT ;  /* 0x000000ff9c487812 */ /* 0x000fe200078ec0ff */
[-C--:B------:R-:W-:Y:S01]  /*1e670*/  HMMA.16816.F32.BF16 R28, R76, R74.reuse, R28 ;  /* 0x0000004a4c1c723c */ /* 0x080fe2000004181c */
[----:B------:R-:W-:Y:S04]  /*1e680*/  LOP3.LUT R73, R99, 0xff, RZ, 0xc0, !PT ;  /* 0x000000ff63497812 */ /* 0x000fe800078ec0ff */
[----:B------:R-:W-:Y:S03]  /*1e690*/  PRMT R103, R73, 0x5410, R130 ;  /* 0x0000541049677816 */ /* 0x000fe60000000082 */
[C---:B------:R-:W-:Y:S04]  /*1e6a0*/  HMMA.16816.F32.BF16 R32, R80.reuse, R74, R32 ;  /* 0x0000004a5020723c */ /* 0x040fe80000041820 */
[----:B------:R-:W-:Y:S02]  /*1e6b0*/  HSET2.LE.AND R103, R103, R222, PT ;  /* 0x000000de67677233 */ /* 0x000fe40003803000 */
[----:B---3--:R-:W-:Y:S02]  /*1e6c0*/  @!P4 HFMA2.BF16_V2 R102, -RZ.H0_H0, RZ.H0_H0, -R148.H0_H0 ;  /* 0x200000ffff66c231 */ /* 0x008fe40000340994 */
[----:B----4-:R-:W-:Y:S03]  /*1e6d0*/  @!P3 HFMA2.BF16_V2 R94, -RZ.H0_H0, RZ.H0_H0, -R147.H0_H0 ;  /* 0x200000ffff5eb231 */ /* 0x010fe60000340993 */
[----:B------:R-:W-:Y:S01]  /*1e6e0*/  @!P4 STL.S16 [R1+0x40], R102 ;  /* 0x000040660100c387 */ /* 0x000fe20000100600 */
[----:B------:R-:W-:Y:S01]  /*1e6f0*/  PRMT R85, R102, 0x7610, R85 ;  /* 0x0000761066557816 */ /* 0x000fe20000000055 */
[----:B--2---:R-:W-:Y:S02]  /*1e700*/  @!P6 HFMA2.BF16_V2 R101, -RZ.H0_H0, RZ.H0_H0, -R146.H0_H0 ;  /* 0x200000ffff65e231 */ /* 0x004fe40000340992 */
[----:B------:R1:W-:Y:S01]  /*1e710*/  @!P3 STL.S16 [R1+0x3c], R94 ;  /* 0x00003c5e0100b387 */ /* 0x0003e20000100600 */
[----:B------:R-:W-:Y:S03]  /*1e720*/  PRMT R84, R94, 0x7610, R84 ;  /* 0x000076105e547816 */ /* 0x000fe60000000054 */
[----:B------:R2:W5:Y:S01]  /*1e730*/  LDL.LU R179, [R1+0x174] ;  /* 0x0001740001b37983 */ /* 0x0005620000300800 */
[----:B------:R-:W-:Y:S03]  /*1e740*/  PRMT R91, R101, 0x7610, R91 ;  /* 0x00007610655b7816 */ /* 0x000fe6000000005b */
[----:B------:R-:W-:Y:S01]  /*1e750*/  @!P6 STL.S16 [R1+0x48], R101 ;  /* 0x000048650100e387 */ /* 0x000fe20000100600 */
[----:B------:R-:W-:Y:S01]  /*1e760*/  @!P6 PRMT R146, R91, 0x5410, RZ ;  /* 0x000054105b92e816 */ /* 0x000fe200000000ff */
[----:B------:R-:W-:Y:S02]  /*1e770*/  @!P5 HFMA2.BF16_V2 R100, -RZ.H0_H0, RZ.H0_H0, -R145.H0_H0 ;  /* 0x200000ffff64d231 */ /* 0x000fe40000340991 */
[----:B------:R2:W3:Y:S04]  /*1e780*/  LDL.S16 R91, [R1+0x4c] ;  /* 0x00004c00015b7983 */ /* 0x0004e80000100600 */
[----:B------:R-:W-:Y:S01]  /*1e790*/  @!P5 STL.S16 [R1+0x44], R100 ;  /* 0x000044640100d387 */ /* 0x000fe20000100600 */
[----:B------:R-:W-:Y:S04]  /*1e7a0*/  PRMT R88, R100, 0x7610, R88 ;  /* 0x0000761064587816 */ /* 0x000fe80000000058 */
[----:B------:R-:W-:Y:S02]  /*1e7b0*/  @!P5 PRMT R145, R88, 0x5410, RZ ;  /* 0x000054105891d816 */ /* 0x000fe400000000ff */
[----:B------:R-:W-:Y:S02]  /*1e7c0*/  SHF.R.U32.HI R88, RZ, 0x18, R156 ;  /* 0x00000018ff587819 */ /* 0x000fe4000001169c */
[----:B-1----:R-:W-:Y:S02]  /*1e7d0*/  PRMT R94, R148, 0x5410, R147 ;  /* 0x00005410945e7816 */ /* 0x002fe40000000093 */
[----:B------:R-:W-:Y:S02]  /*1e7e0*/  @!P4 PRMT R148, R85, 0x5410, RZ ;  /* 0x000054105594c816 */ /* 0x000fe400000000ff */
[----:B------:R-:W-:Y:S02]  /*1e7f0*/  @!P3 PRMT R147, R84, 0x5410, RZ ;  /* 0x000054105493b816 */ /* 0x000fe400000000ff */
[----:B------:R-:W1:Y:S01]  /*1e800*/  LDSM.16.MT88.4 R84, [R174+0x7000] ;  /* 0x00700000ae54783b */ /* 0x000e620000004200 */
[C---:B------:R-:W-:Y:S02]  /*1e810*/  ISETP.GE.U32.AND P3, PT, R237.reuse, R2, PT ;  /* 0x00000002ed00720c */ /* 0x040fe40003f66070 */
[----:B------:R-:W-:Y:S02]  /*1e820*/  SHF.R.U32.HI R2, RZ, 0x8, R97 ;  /* 0x00000008ff027819 */ /* 0x000fe40000011661 */
[C---:B------:R-:W-:Y:S02]  /*1e830*/  ISETP.GE.U32.AND P4, PT, R237.reuse, R3, PT ;  /* 0x00000003ed00720c */ /* 0x040fe40003f86070 */
[----:B------:R-:W-:Y:S01]  /*1e840*/  PRMT R102, R98, 0x5410, R2 ;  /* 0x0000541062667816 */ /* 0x000fe20000000002 */
[----:B------:R-:W-:Y:S01]  /*1e850*/  STG.E.U16 [R162.64+0x5e], R148 ;  /* 0x00005e94a2007986 */ /* 0x000fe2000c101522 */
[C---:B------:R-:W-:Y:S02]  /*1e860*/  LOP3.LUT R2, R156.reuse, 0xffff, RZ, 0xc0, !PT ;  /* 0x0000ffff9c027812 */ /* 0x040fe400078ec0ff */
[----:B------:R-:W-:Y:S01]  /*1e870*/  LOP3.LUT R3, R156, 0xff, RZ, 0xc0, !PT ;  /* 0x000000ff9c037812 */ /* 0x000fe200078ec0ff */
[----:B------:R-:W-:Y:S01]  /*1e880*/  STG.E.U16 [R162.64+0x60], R147 ;  /* 0x00006093a2007986 */ /* 0x000fe2000c101522 */
[----:B------:R-:W-:Y:S01]  /*1e890*/  SHF.R.U32.HI R2, RZ, 0x8, R2 ;  /* 0x00000008ff027819 */ /* 0x000fe20000011602 */
[--C-:B------:R-:W-:Y:S01]  /*1e8a0*/  HSET2.LE.AND R102, R102, R222.reuse, PT ;  /* 0x000000de66667233 */ /* 0x100fe20003803000 */
[----:B------:R-:W-:Y:S01]  /*1e8b0*/  ISETP.GE.U32.AND P6, PT, R237, R3, PT ;  /* 0x00000003ed00720c */ /* 0x000fe20003fc6070 */
[----:B------:R-:W-:Y:S01]  /*1e8c0*/  STG.E.U16 [R160.64+0x60], R146 ;  /* 0x00006092a0007986 */ /* 0x000fe2000c101522 */
[----:B------:R-:W-:Y:S02]  /*1e8d0*/  PRMT R99, R72, 0x5410, R2 ;  /* 0x0000541048637816 */ /* 0x000fe40000000002 */
[----:B------:R-:W-:Y:S01]  /*1e8e0*/  LOP3.LUT R3, R156, 0xffff, RZ, 0xc0, !PT ;  /* 0x0000ffff9c037812 */ /* 0x000fe200078ec0ff */
[----:B------:R-:W4:Y:S01]  /*1e8f0*/  LDSM.16.MT88.4 R72, [R175+0x7000] ;  /* 0x00700000af48783b */ /* 0x000f220000004200 */
[----:B------:R2:W2:Y:S01]  /*1e900*/  MUFU.EX2 R157, R172 ;  /* 0x000000ac009d7308 */ /* 0x0004a20000000800 */
[----:B------:R-:W-:Y:S02]  /*1e910*/  SHF.R.U32.HI R2, RZ, 0x10, R156 ;  /* 0x00000010ff027819 */ /* 0x000fe4000001169c */
[----:B------:R-:W-:Y:S02]  /*1e920*/  SHF.R.U32.HI R3, RZ, 0x8, R3 ;  /* 0x00000008ff037819 */ /* 0x000fe40000011603 */
[----:B------:R-:W-:Y:S02]  /*1e930*/  LOP3.LUT R2, R2, 0xff, RZ, 0xc0, !PT ;  /* 0x000000ff02027812 */ /* 0x000fe400078ec0ff */
[----:B------:R-:W-:Y:S01]  /*1e940*/  STG.E.U16 [R160.64+0x62], R145 ;  /* 0x00006291a0007986 */ /* 0x000fe2000c101522 */
[----:B------:R-:W-:Y:S02]  /*1e950*/  LOP3.LUT R3, R3, 0xffff, RZ, 0xc0, !PT ;  /* 0x0000ffff03037812 */ /* 0x000fe400078ec0ff */
[----:B------:R-:W-:Y:S02]  /*1e960*/  PRMT R98, R2, 0x5410, R88 ;  /* 0x0000541002627816 */ /* 0x000fe40000000058 */
[----:B------:R-:W-:Y:S02]  /*1e970*/  ISETP.GE.U32.AND P5, PT, R237, R3, PT ;  /* 0x00000003ed00720c */ /* 0x000fe40003fa6070 */
[----:B------:R-:W-:Y:S02]  /*1e980*/  PRMT R88, R144, 0x5410, R143 ;  /* 0x0000541090587816 */ /* 0x000fe4000000008f */
[--C-:B------:R-:W-:Y:S02]  /*1e990*/  SHF.R.U32.HI R3, RZ, 0x10, R156.reuse ;  /* 0x00000010ff037819 */ /* 0x100fe4000001169c */
[----:B------:R-:W-:Y:S01]  /*1e9a0*/  SHF.R.U32.HI R156, RZ, 0x18, R156 ;  /* 0x00000018ff9c7819 */ /* 0x000fe2000001169c */
[-C--:B-1----:R-:W-:Y:S01]  /*1e9b0*/  HMMA.16816.F32.BF16 R36, R80, R84.reuse, R36 ;  /* 0x000000545024723c */ /* 0x082fe20000041824 */
[----:B------:R-:W-:Y:S02]  /*1e9c0*/  LOP3.LUT R2, R3, 0xff, RZ, 0xc0, !PT ;  /* 0x000000ff03027812 */ /* 0x000fe400078ec0ff */
[--C-:B------:R-:W-:Y:S02]  /*1e9d0*/  SHF.R.U32.HI R3, RZ, 0x10, R107.reuse ;  /* 0x00000010ff037819 */ /* 0x100fe4000001166b */
[----:B------:R-:W-:Y:S02]  /*1e9e0*/  LOP3.LUT R102, R102, R88, RZ, 0xc0, !PT ;  /* 0x0000005866667212 */ /* 0x000fe400078ec0ff */
[C---:B------:R-:W-:Y:S01]  /*1e9f0*/  LOP3.LUT R97, R0.reuse, 0xff, RZ, 0xc0, !PT ;  /* 0x000000ff00617812 */ /* 0x040fe200078ec0ff */
[C---:B------:R-:W-:Y:S07]  /*1ea00*/  HMMA.16816.F32.BF16 R40, R76.reuse, R84, R40 ;  /* 0x000000544c28723c */ /* 0x040fee0000041828 */
[----:B------:R-:W-:Y:S01]  /*1ea10*/  SHF.R.U32.HI R85, RZ, 0x10, R0 ;  /* 0x00000010ff557819 */ /* 0x000fe20000011600 */
[-C--:B------:R-:W-:Y:S01]  /*1ea20*/  HMMA.16816.F32.BF16 R44, R76, R86.reuse, R44 ;  /* 0x000000564c2c723c */ /* 0x080fe2000004182c */
[----:B------:R-:W-:Y:S04]  /*1ea30*/  LOP3.LUT R84, R0, 0xffff, RZ, 0xc0, !PT ;  /* 0x0000ffff00547812 */ /* 0x000fe800078ec0ff */
[----:B------:R-:W-:Y:S03]  /*1ea40*/  SHF.R.U32.HI R84, RZ, 0x8, R84 ;  /* 0x00000008ff547819 */ /* 0x000fe60000011654 */
[C---:B------:R-:W-:Y:S01]  /*1ea50*/  HMMA.16816.F32.BF16 R48, R80.reuse, R86, R48 ;  /* 0x000000565030723c */ /* 0x040fe20000041830 */
[----:B------:R-:W-:Y:S07]  /*1ea60*/  PRMT R84, R97, 0x5410, R84 ;  /* 0x0000541061547816 */ /* 0x000fee0000000054 */
[-C--:B----4-:R-:W-:Y:S08]  /*1ea70*/  HMMA.16816.F32.BF16 R52, R80, R72.reuse, R52 ;  /* 0x000000485034723c */ /* 0x090ff00000041834 */
[C---:B------:R-:W-:Y:S08]  /*1ea80*/  HMMA.16816.F32.BF16 R56, R76.reuse, R72, R56 ;  /* 0x000000484c38723c */ /* 0x040ff00000041838 */
[-C--:B------:R-:W-:Y:S07]  /*1ea90*/  HMMA.16816.F32.BF16 R60, R76, R74.reuse, R60 ;  /* 0x0000004a4c3c723c */ /* 0x080fee000004183c */
[--C-:B------:R-:W-:Y:S01]  /*1eaa0*/  HSET2.LE.AND R78, R99, R222.reuse, PT ;  /* 0x000000de634e7233 */ /* 0x100fe20003803000 */
[----:B------:R-:W-:Y:S01]  /*1eab0*/  HMMA.16816.F32.BF16 R64, R80, R74, R64 ;  /* 0x0000004a5040723c */ /* 0x000fe20000041840 */
[--C-:B------:R-:W-:Y:S03]  /*1eac0*/  HSET2.LE.AND R76, R84, R222.reuse, PT ;  /* 0x000000de544c7233 */ /* 0x100fe60003803000 */
[----:B------:R-:W-:Y:S02]  /*1ead0*/  HSET2.LE.AND R79, R98, R222, PT ;  /* 0x000000de624f7233 */ /* 0x000fe40003803000 */
[----:B------:R-:W-:Y:S01]  /*1eae0*/  LOP3.LUT R76, R76, R94, RZ, 0xc0, !PT ;  /* 0x0000005e4c4c7212 */ /* 0x000fe200078ec0ff */
[----:B---3--:R-:W-:Y:S05]  /*1eaf0*/  @!P1 HFMA2.BF16_V2 R91, -RZ.H0_H0, RZ.H0_H0, -R144.H0_H0 ;  /* 0x200000ffff5b9231 */ /* 0x008fea0000340990 */
[----:B------:R1:W-:Y:S01]  /*1eb00*/  @!P1 STL.S16 [R1+0x4c], R91 ;  /* 0x00004c5b01009387 */ /* 0x0003e20000100600 */
[----:B------:R-:W-:Y:S03]  /*1eb10*/  PRMT R90, R91, 0x7610, R90 ;  /* 0x000076105b5a7816 */ /* 0x000fe6000000005a */
[----:B------:R3:W5:Y:S01]  /*1eb20*/  LDL.LU R178, [R1+0x170] ;  /* 0x0001700001b27983 */ /* 0x0007620000300800 */
[----:B------:R-:W-:Y:S02]  /*1eb30*/  @!P1 PRMT R144, R90, 0x5410, RZ ;  /* 0x000054105a909816 */ /* 0x000fe400000000ff */
[----:B------:R-:W-:Y:S01]  /*1eb40*/  ISETP.GE.U32.AND P1, PT, R237, R2, PT ;  /* 0x00000002ed00720c */ /* 0x000fe20003f26070 */
[----:B------:R3:W5:Y:S01]  /*1eb50*/  LDL.LU R177, [R1+0x16c] ;  /* 0x00016c0001b17983 */ /* 0x0007620000300800 */
[C---:B------:R-:W-:Y:S02]  /*1eb60*/  LOP3.LUT R2, R107.reuse, 0xffff, RZ, 0xc0, !PT ;  /* 0x0000ffff6b027812 */ /* 0x040fe400078ec0ff */
[----:B------:R-:W-:Y:S01]  /*1eb70*/  LOP3.LUT R90, R107, 0xff, RZ, 0xc0, !PT ;  /* 0x000000ff6b5a7812 */ /* 0x000fe200078ec0ff */
[----:B--2---:R3:W5:Y:S01]  /*1eb80*/  LDL.LU R172, [R1+0x168] ;  /* 0x0001680001ac7983 */ /* 0x0047620000300800 */
[----:B------:R-:W-:Y:S02]  /*1eb90*/  SHF.R.U32.HI R2, RZ, 0x8, R2 ;  /* 0x00000008ff027819 */ /* 0x000fe40000011602 */
[----:B------:R-:W-:Y:S01]  /*1eba0*/  SHF.R.U32.HI R107, RZ, 0x18, R107 ;  /* 0x00000018ff6b7819 */ /* 0x000fe2000001166b */
[----:B------:R3:W2:Y:S01]  /*1ebb0*/  LDL.S16 R197, [R1+0x38] ;  /* 0x0000380001c57983 */ /* 0x0006a20000100600 */
[----:B------:R-:W-:Y:S02]  /*1ebc0*/  PRMT R90, R90, 0x5410, R2 ;  /* 0x000054105a5a7816 */ /* 0x000fe40000000002 */
[----:B------:R-:W-:Y:S01]  /*1ebd0*/  F2FP.BF16.PACK_AB R2, R157, R165 ;  /* 0x000000a59d02723e */ /* 0x000fe200000010ff */
[----:B------:R3:W4:Y:S02]  /*1ebe0*/  LDL.S16 R195, [R1+0x34] ;  /* 0x0000340001c37983 */ /* 0x0007240000100600 */
[--C-:B------:R-:W-:Y:S02]  /*1ebf0*/  HSET2.LE.AND R100, R90, R222.reuse, PT ;  /* 0x000000de5a647233 */ /* 0x100fe40003803000 */
[----:B------:R3:W3:Y:S01]  /*1ec00*/  LDL.S16 R194, [R1+0x30] ;  /* 0x0000300001c27983 */ /* 0x0006e20000100600 */
[----:B-1----:R-:W-:Y:S02]  /*1ec10*/  SHF.R.U32.HI R91, RZ, 0x18, R0 ;  /* 0x00000018ff5b7819 */ /* 0x002fe40000011600 */
[----:B------:R-:W-:Y:S01]  /*1ec20*/  LOP3.LUT R0, R3, 0xff, RZ, 0xc0, !PT ;  /* 0x000000ff03007812 */ /* 0x000fe200078ec0ff */
[----:B------:R1:W3:Y:S01]  /*1ec30*/  LDL.S16 R193, [R1+0x2c] ;  /* 0x00002c0001c17983 */ /* 0x0002e20000100600 */
[----:B------:R-:W-:Y:S02]  /*1ec40*/  LOP3.LUT R3, R85, 0xff, RZ, 0xc0, !PT ;  /* 0x000000ff55037812 */ /* 0x000fe400078ec0ff */
[----:B------:R-:W-:Y:S01]  /*1ec50*/  PRMT R0, R0, 0x5410, R107 ;  /* 0x0000541000007816 */ /* 0x000fe2000000006b */
[----:B------:R1:W3:Y:S01]  /*1ec60*/  LDL.S16 R83, [R1+0x28] ;  /* 0x0000280001537983 */ /* 0x0002e20000100600 */
[----:B------:R-:W-:Y:S02]  /*1ec70*/  PRMT R91, R3, 0x5410, R91 ;  /* 0x00005410035b7816 */ /* 0x000fe4000000005b */
[----:B------:R-:W-:Y:S01]  /*1ec80*/  PRMT R3, R140, 0x7632, R3 ;  /* 0x000076328c037816 */ /* 0x000fe20000000003 */
[----:B------:R1:W3:Y:S01]  /*1ec90*/  LDL.S16 R82, [R1+0x24] ;  /* 0x0000240001527983 */ /* 0x0002e20000100600 */
[--C-:B------:R-:W-:Y:S01]  /*1eca0*/  HSET2.LE.AND R101, R0, R222.reuse, PT ;  /* 0x000000de00657233 */ /* 0x100fe20003803000 */
[----:B------:R-:W-:Y:S01]  /*1ecb0*/  PRMT R0, R2, 0x7632, R0 ;  /* 0x0000763202007816 */ /* 0x000fe20000000000 */
[----:B------:R-:W-:Y:S01]  /*1ecc0*/  HSET2.LE.AND R77, R91, R222, PT ;  /* 0x000000de5b4d7233 */ /* 0x000fe20003803000 */
[----:B------:R1:W3:Y:S01]  /*1ecd0*/  LDL.S16 R81, [R1+0x20] ;  /* 0x0000200001517983 */ /* 0x0002e20000100600 */
[----:B------:R-:W-:Y:S02]  /*1ece0*/  PRMT R72, R140, 0x5410, R3 ;  /* 0x000054108c487816 */ /* 0x000fe40000000003 */
[----:B------:R-:W-:Y:S01]  /*1ecf0*/  LOP3.LUT R100, R100, R96, RZ, 0xc0, !PT ;  /* 0x0000006064647212 */ /* 0x000fe200078ec0ff */
[----:B------:R-:W-:Y:S01]  /*1ed00*/  STG.E.U16 [R154.64+0x70], R144 ;  /* 0x000070909a007986 */ /* 0x000fe2000c101522 */
[----:B------:R-:W-:Y:S02]  /*1ed10*/  LOP3.LUT R103, R103, R72, RZ, 0xc0, !PT ;  /* 0x0000004867677212 */ /* 0x000fe400078ec0ff */
[----:B------:R-:W-:Y:S02]  /*1ed20*/  LOP3.LUT R101, R101, R95, RZ, 0xc0, !PT ;  /* 0x0000005f65657212 */ /* 0x000fe400078ec0ff */
[----:B------:R-:W-:Y:S02]  /*1ed30*/  PRMT R72, R142, 0x5410, R141 ;  /* 0x000054108e487816 */ /* 0x000fe4000000008d */
[----:B------:R-:W-:Y:S02]  /*1ed40*/  PRMT R80, R2, 0x5410, R0 ;  /* 0x0000541002507816 */ /* 0x000fe40000000000 */
[----:B------:R-:W-:Y:S01]  /*1ed50*/  LOP3.LUT R78, R78, R72, RZ, 0xc0, !PT ;  /* 0x000000484e4e7212 */ /* 0x000fe200078ec0ff */
[-C--:B------:R-:W-:Y:S01]  /*1ed60*/  HMMA.16816.F32.BF16 R136, R100, R132.reuse, R4 ;  /* 0x000000846488723c */ /* 0x080fe20000041804 */
[----:B------:R-:W-:Y:S01]  /*1ed70*/  LOP3.LUT R77, R77, R89, RZ, 0xc0, !PT ;  /* 0x000000594d4d7212 */ /* 0x000fe200078ec0ff */
[----:B------:R-:W1:Y:S01]  /*1ed80*/  LDSM.16.MT88.4 R72, [R175+0x7800] ;  /* 0x00780000af48783b */ /* 0x000e620000004200 */
[----:B------:R-:W-:Y:S07]  /*1ed90*/  LOP3.LUT R79, R79, R80, RZ, 0xc0, !PT ;  /* 0x000000504f4f7212 */ /* 0x000fee00078ec0ff */
        /* <DEDUP_REMOVED lines=11> */
[-C--:B-1----:R-:W-:Y:S01]  /*1ee50*/  HMMA.16816.F32.BF16 R112, R100, R72.reuse, R52 ;  /* 0x000000486470723c */ /* 0x082fe20000041834 */
[----:B--2---:R-:W-:Y:S03]  /*1ee60*/  @!P3 HFMA2.BF16_V2 R197, -RZ.H0_H0, RZ.H0_H0, -R143.H0_H0 ;  /* 0x200000ffffc5b231 */ /* 0x004fe6000034098f */
[----:B----4-:R-:W-:Y:S02]  /*1ee70*/  @!P2 HFMA2.BF16_V2 R195, -RZ.H0_H0, RZ.H0_H0, -R140.H0_H0 ;  /* 0x200000ffffc3a231 */ /* 0x010fe4000034098c */
[----:B------:R-:W-:Y:S01]  /*1ee80*/  @!P3 STL.S16 [R1+0x38], R197 ;  /* 0x000038c50100b387 */ /* 0x000fe20000100600 */
[----:B------:R-:W-:Y:S01]  /*1ee90*/  PRMT R10, R197, 0x7610, R10 ;  /* 0x00007610c50a7816 */ /* 0x000fe2000000000a */
[----:B---3--:R-:W-:Y:S02]  /*1eea0*/  @!P4 HFMA2.BF16_V2 R194, -RZ.H0_H0, RZ.H0_H0, -R3.H0_H0 ;  /* 0x200000ffffc2c231 */ /* 0x008fe40000340903 */
[----:B------:R-:W-:Y:S02]  /*1eeb0*/  @!P2 STL.S16 [R1+0x34], R195 ;  /* 0x000034c30100a387 */ /* 0x000fe40000100600 */
[----:B------:R-:W-:Y:S02]  /*1eec0*/  @!P3 PRMT R143, R10, 0x5410, RZ ;  /* 0x000054100a8fb816 */ /* 0x000fe400000000ff */
[----:B------:R-:W-:Y:S01]  /*1eed0*/  ISETP.GE.U32.AND P3, PT, R237, R156, PT ;  /* 0x0000009ced00720c */ /* 0x000fe20003f66070 */
[----:B------:R-:W-:Y:S01]  /*1eee0*/  @!P4 STL.S16 [R1+0x30], R194 ;  /* 0x000030c20100c387 */ /* 0x000fe20000100600 */
[----:B------:R-:W-:Y:S01]  /*1eef0*/  @!P6 HFMA2.BF16_V2 R193, -RZ.H0_H0, RZ.H0_H0, -R142.H0_H0 ;  /* 0x200000ffffc1e231 */ /* 0x000fe2000034098e */
[----:B------:R-:W-:Y:S01]  /*1ef00*/  PRMT R9, R195, 0x7610, R9 ;  /* 0x00007610c3097816 */ /* 0x000fe20000000009 */
[----:B------:R-:W-:Y:S01]  /*1ef10*/  @!P5 HFMA2.BF16_V2 R83, -RZ.H0_H0, RZ.H0_H0, -R141.H0_H0 ;  /* 0x200000ffff53d231 */ /* 0x000fe2000034098d */
[----:B------:R-:W-:Y:S01]  /*1ef20*/  STG.E.U16 [R154.64+0x72], R143 ;  /* 0x0000728f9a007986 */ /* 0x000fe2000c101522 */
[----:B------:R-:W-:Y:S01]  /*1ef30*/  PRMT R8, R194, 0x7610, R8 ;  /* 0x00007610c2087816 */ /* 0x000fe20000000008 */
[----:B------:R-:W-:Y:S02]  /*1ef40*/  @!P1 HFMA2.BF16_V2 R82, -RZ.H0_H0, RZ.H0_H0, -R2.H0_H0 ;  /* 0x200000ffff529231 */ /* 0x000fe40000340902 */
[----:B------:R-:W-:Y:S01]  /*1ef50*/  @!P6 STL.S16 [R1+0x2c], R193 ;  /* 0x00002cc10100e387 */ /* 0x000fe20000100600 */
[----:B------:R-:W-:Y:S02]  /*1ef60*/  @!P2 PRMT R140, R9, 0x5410, RZ ;  /* 0x00005410098ca816 */ /* 0x000fe400000000ff */
[----:B------:R-:W-:Y:S01]  /*1ef70*/  @!P4 PRMT R3, R8, 0x5410, RZ ;  /* 0x000054100803c816 */ /* 0x000fe200000000ff */
[----:B------:R-:W-:Y:S01]  /*1ef80*/  @!P5 STL.S16 [R1+0x28], R83 ;  /* 0x000028530100d387 */ /* 0x000fe20000100600 */
[----:B------:R-:W-:Y:S01]  /*1ef90*/  @!P3 HFMA2.BF16_V2 R81, -RZ.H0_H0, RZ.H0_H0, -R0.H0_H0 ;  /* 0x200000ffff51b231 */ /* 0x000fe20000340900 */
[----:B------:R-:W-:Y:S02]  /*1efa0*/  PRMT R7, R193, 0x7610, R7 ;  /* 0x00007610c1077816 */ /* 0x000fe40000000007 */
[----:B------:R-:W-:Y:S01]  /*1efb0*/  @!P1 STL.S16 [R1+0x24], R82 ;  /* 0x0000245201009387 */ /* 0x000fe20000100600 */
[----:B------:R-:W-:Y:S02]  /*1efc0*/  PRMT R6, R83, 0x7610, R6 ;  /* 0x0000761053067816 */ /* 0x000fe40000000006 */
[----:B------:R-:W-:Y:S01]  /*1efd0*/  @!P6 PRMT R142, R7, 0x5410, RZ ;  /* 0x00005410078ee816 */ /* 0x000fe200000000ff */
[----:B------:R1:W-:Y:S01]  /*1efe0*/  @!P3 STL.S16 [R1+0x20], R81 ;  /* 0x000020510100b387 */ /* 0x0003e20000100600 */
[----:B------:R-:W-:Y:S02]  /*1eff0*/  @!P5 PRMT R141, R6, 0x5410, RZ ;  /* 0x00005410068dd816 */ /* 0x000fe400000000ff */
[----:B------:R-:W-:Y:S01]  /*1f000*/  PRMT R5, R82, 0x7610, R5 ;  /* 0x0000761052057816 */ /* 0x000fe20000000005 */
[----:B------:R-:W-:Y:S01]  /*1f010*/  STG.E.U16 [R158.64+0x70], R140 ;  /* 0x0000708c9e007986 */ /* 0x000fe2000c101522 */
[----:B------:R-:W-:Y:S02]  /*1f020*/  PRMT R4, R81, 0x7610, R4 ;  /* 0x0000761051047816 */ /* 0x000fe40000000004 */
[----:B------:R-:W-:Y:S01]  /*1f030*/  @!P1 PRMT R2, R5, 0x5410, RZ ;  /* 0x0000541005029816 */ /* 0x000fe200000000ff */
[----:B------:R-:W-:Y:S01]  /*1f040*/  FADD.FTZ R5, R169, R192 ;  /* 0x000000c0a9057221 */ /* 0x000fe20000010000 */
[----:B------:R-:W-:Y:S01]  /*1f050*/  STG.E.U16 [R158.64+0x72], R3 ;  /* 0x000072039e007986 */ /* 0x000fe2000c101522 */
[----:B------:R-:W-:Y:S01]  /*1f060*/  @!P3 PRMT R0, R4, 0x5410, RZ ;  /* 0x000054100400b816 */ /* 0x000fe200000000ff */
[----:B------:R-:W-:Y:S01]  /*1f070*/  FADD.FTZ R4, R171, R196 ;  /* 0x000000c4ab047221 */ /* 0x000fe20000010000 */
[----:B------:R-:W-:Y:S01]  /*1f080*/  ISETP.GT.AND P1, PT, R191, RZ, PT ;  /* 0x000000ffbf00720c */ /* 0x000fe20003f24270 */
[----:B------:R-:W-:Y:S01]  /*1f090*/  FADD.FTZ R242, R168, R5 ;  /* 0x00000005a8f27221 */ /* 0x000fe20000010000 */
[----:B------:R-:W-:Y:S01]  /*1f0a0*/  STG.E.U16 [R162.64+0x6e], R142 ;  /* 0x00006e8ea2007986 */ /* 0x000fe2000c101522 */
[----:B------:R-:W-:Y:S03]  /*1f0b0*/  FADD.FTZ R241, R170, R4 ;  /* 0x00000004aaf17221 */ /* 0x000fe60000010000 */
[----:B------:R-:W-:Y:S04]  /*1f0c0*/  STG.E.U16 [R162.64+0x70], R141 ;  /* 0x0000708da2007986 */ /* 0x000fe8000c101522 */
[----:B------:R2:W-:Y:S01]  /*1f0d0*/  STG.E.U16 [R160.64+0x70], R2 ;  /* 0x00007002a0007986 */ /* 0x0005e2000c101522 */
[C---:B-1----:R-:W-:Y:S03]  /*1f0e0*/  HMMA.16816.F32.BF16 R80, R76.reuse, R72, R56 ;  /* 0x000000484c50723c */ /* 0x042fe60000041838 */
[----:B------:R1:W-:Y:S04]  /*1f0f0*/  STG.E.U16 [R160.64+0x72], R0 ;  /* 0x00007200a0007986 */ /* 0x0003e8000c101522 */
[----:B------:R-:W-:Y:S01]  /*1f100*/  IMAD.MOV.U32 R73, RZ, RZ, R69 ;  /* 0x000000ffff497224 */ /* 0x000fe200078e0045 */
[-C--:B------:R-:W-:Y:S01]  /*1f110*/  HMMA.16816.F32.BF16 R76, R76, R74.reuse, R60 ;  /* 0x0000004a4c4c723c */ /* 0x080fe2000004183c */
[----:B------:R-:W-:Y:S07]  /*1f120*/  IMAD.MOV.U32 R72, RZ, RZ, R70 ;  /* 0x000000ffff487224 */ /* 0x000fee00078e0046 */
[----:B------:R-:W-:Y:S01]  /*1f130*/  HMMA.16816.F32.BF16 R100, R100, R74, R64 ;  /* 0x0000004a6464723c */ /* 0x000fe20000041840 */
[----:B--2---:R-:W-:Y:S03]  /*1f140*/  FADD.FTZ R2, R190, R164 ;  /* 0x000000a4be027221 */ /* 0x004fe60000010000 */
[----:B-1----:R-:W-:Y:S02]  /*1f150*/  FADD.FTZ R0, R189, R153 ;  /* 0x00000099bd007221 */ /* 0x002fe40000010000 */
[----:B------:R-:W-:Y:S02]  /*1f160*/  FADD.FTZ R3, R167, R2 ;  /* 0x00000002a7037221 */ /* 0x000fe40000010000 */
[----:B------:R-:W-:Y:S01]  /*1f170*/  FADD.FTZ R2, R165, R0 ;  /* 0x00000000a5027221 */ /* 0x000fe20000010000 */
[----:B------:R-:W-:Y:S03]  /*1f180*/  IADD3 R0, R191, -0x1, RZ ;  /* 0xffffffffbf007810 */ /* 0x000fe60007ffe0ff */
[----:B------:R-:W-:Y:S02]  /*1f190*/  FADD.FTZ R196, R166, R3 ;  /* 0x00000003a6c47221 */ /* 0x000fe40000010000 */
[----:B------:R-:W-:Y:S02]  /*1f1a0*/  FADD.FTZ R197, R157, R2 ;  /* 0x000000029dc57221 */ /* 0x000fe40000010000 */
[----:B------:R-:W-:Y:S02]  /*1f1b0*/  IMAD.MOV.U32 R191, RZ, RZ, R0 ;  /* 0x000000ffffbf7224 */ /* 0x000fe400078e0000 */
[----:B------:R-:W-:Y:S02]  /*1f1c0*/  IMAD.MOV.U32 R3, RZ, RZ, R71 ;  /* 0x000000ffff037224 */ /* 0x000fe400078e0047 */
[----:B------:R-:W-:Y:S01]  /*1f1d0*/  IMAD.MOV.U32 R0, RZ, RZ, R68 ;  /* 0x000000ffff007224 */ /* 0x000fe200078e0044 */
[----:B-----5:R-:W-:-:S05]  /*1f1e0*/  @P1 BRA `(.L_x_839) ;  /* 0xffff98c000001947 */ /* 0x020fca000383ffff */
.L_x_838:
[----:B------:R-:W2:Y:S01]  /*1f1f0*/  LDL.LU R57, [R1+0x134] ;  /* 0x0001340001397983 */ /* 0x000ea20000300800 */
[----:B------:R-:W-:Y:S01]  /*1f200*/  MOV R6, 0x3f800000 ;  /* 0x3f80000000067802 */ /* 0x000fe20000000f00 */
[----:B------:R-:W1:Y:S01]  /*1f210*/  LDC.U8 R40, c[0x0][0x329] ;  /* 0x0000ca40ff287b82 */ /* 0x000e620000000000 */
[----:B------:R-:W-:Y:S01]  /*1f220*/  BSSY B0, `(.L_x_842) ;  /* 0x0000135000007945 */ /* 0x000fe20003800000 */
[----:B------:R-:W3:Y:S04]  /*1f230*/  SHFL.BFLY PT, R0, R241, 0x2, 0x1f ;  /* 0x0c401f00f1007f89 */ /* 0x000ee800000e0000 */
[----:B------:R-:W4:Y:S04]  /*1f240*/  SHFL.BFLY PT, R2, R242, 0x2, 0x1f ;  /* 0x0c401f00f2027f89 */ /* 0x000f2800000e0000 */
[----:B------:R-:W1:Y:S04]  /*1f250*/  SHFL.BFLY PT, R3, R196, 0x2, 0x1f ;  /* 0x0c401f00c4037f89 */ /* 0x000e6800000e0000 */
[----:B------:R-:W1:Y:S01]  /*1f260*/  S2R R55, SR_TID.X ;  /* 0x0000000000377919 */ /* 0x000e620000002100 */
[----:B---3--:R-:W-:-:S02]  /*1f270*/  FADD.FTZ R241, R0, R241 ;  /* 0x000000f100f17221 */ /* 0x008fc40000010000 */
[----:B----4-:R-:W-:-:S03]  /*1f280*/  FADD.FTZ R0, R2, R242 ;  /* 0x000000f202007221 */ /* 0x010fc60000010000 */
[----:B------:R-:W3:Y:S01]  /*1f290*/  SHFL.BFLY PT, R5, R241, 0x1, 0x1f ;  /* 0x0c201f00f1057f89 */ /* 0x000ee200000e0000 */
[----:B-1----:R-:W-:-:S03]  /*1f2a0*/  FADD.FTZ R196, R3, R196 ;  /* 0x000000c403c47221 */ /* 0x002fc60000010000 */
[----:B------:R-:W1:Y:S01]  /*1f2b0*/  SHFL.BFLY PT, R2, R197, 0x2, 0x1f ;  /* 0x0c401f00c5027f89 */ /* 0x000e6200000e0000 */
[----:B------:R-:W-:-:S03]  /*1f2c0*/  SHF.R.S32.HI R56, RZ, 0x1f, R55 ;  /* 0x0000001fff387819 */ /* 0x000fc60000011437 */
[----:B------:R-:W4:Y:S01]  /*1f2d0*/  SHFL.BFLY PT, R3, R196, 0x1, 0x1f ;  /* 0x0c201f00c4037f89 */ /* 0x000f2200000e0000 */
[----:B------:R-:W-:-:S03]  /*1f2e0*/  LEA.HI R54, R56, R55, RZ, 0x5 ;  /* 0x0000003738367211 */ /* 0x000fc600078f28ff */
[----:B------:R-:W4:Y:S01]  /*1f2f0*/  SHFL.BFLY PT, R4, R0, 0x1, 0x1f ;  /* 0x0c201f0000047f89 */ /* 0x000f2200000e0000 */
[----:B------:R-:W-:Y:S01]  /*1f300*/  SHF.R.S32.HI R9, RZ, 0x5, R54 ;  /* 0x00000005ff097819 */ /* 0x000fe20000011436 */
[----:B---3--:R-:W-:Y:S01]  /*1f310*/  FADD.FTZ R241, R241, R5 ;  /* 0x00000005f1f17221 */ /* 0x008fe20000010000 */
[----:B------:R-:W-:Y:S01]  /*1f320*/  MOV R5, 0x3f800000 ;  /* 0x3f80000000057802 */ /* 0x000fe20000000f00 */
[----:B-1----:R-:W-:-:S03]  /*1f330*/  FADD.FTZ R197, R2, R197 ;  /* 0x000000c502c57221 */ /* 0x002fc60000010000 */
[----:B------:R-:W-:Y:S01]  /*1f340*/  FSETP.NE.FTZ.AND P6, PT, R241, RZ, PT ;  /* 0x000000fff100720b */ /* 0x000fe20003fd5000 */
[----:B----4-:R-:W-:Y:S01]  /*1f350*/  FADD.FTZ R38, R196, R3 ;  /* 0x00000003c4267221 */ /* 0x010fe20000010000 */
[----:B------:R-:W1:Y:S01]  /*1f360*/  SHFL.BFLY PT, R8, R197, 0x1, 0x1f ;  /* 0x0c201f00c5087f89 */ /* 0x000e6200000e0000 */
[----:B------:R-:W-:-:S03]  /*1f370*/  FADD.FTZ R37, R0, R4 ;  /* 0x0000000400257221 */ /* 0x000fc60000010000 */
[----:B------:R-:W-:Y:S02]  /*1f380*/  FSETP.NE.FTZ.AND P4, PT, R38, RZ, PT ;  /* 0x000000ff2600720b */ /* 0x000fe40003f95000 */
[----:B------:R-:W-:Y:S02]  /*1f390*/  LEA.HI R4, R56, R55, RZ, 0x2 ;  /* 0x0000003738047211 */ /* 0x000fe400078f10ff */
[----:B------:R-:W-:-:S03]  /*1f3a0*/  FSETP.NE.FTZ.AND P5, PT, R37, RZ, PT ;  /* 0x000000ff2500720b */ /* 0x000fc60003fb5000 */
[----:B------:R-:W3:Y:S01]  /*1f3b0*/  @P6 MUFU.RCP R5, R241 ;  /* 0x000000f100056308 */ /* 0x000ee20000001000 */
[--C-:B------:R-:W-:Y:S02]  /*1f3c0*/  SHF.R.S32.HI R0, RZ, 0x2, R4.reuse ;  /* 0x00000002ff007819 */ /* 0x100fe40000011404 */
[----:B------:R-:W-:Y:S02]  /*1f3d0*/  SHF.R.S32.HI R7, RZ, 0x1f, R4 ;  /* 0x0000001fff077819 */ /* 0x000fe40000011404 */
[----:B------:R-:W-:Y:S02]  /*1f3e0*/  LOP3.LUT R4, R4, 0x3ffffffc, RZ, 0xc0, !PT ;  /* 0x3ffffffc04047812 */ /* 0x000fe400078ec0ff */
[----:B------:R-:W-:-:S04]  /*1f3f0*/  LEA.HI R7, R7, R0, RZ, 0x3 ;  /* 0x0000000007077211 */ /* 0x000fc800078f18ff */
[----:B------:R-:W-:Y:S01]  /*1f400*/  LOP3.LUT R19, R7, 0xfffffff8, RZ, 0xc0, !PT ;  /* 0xfffffff807137812 */ /* 0x000fe200078ec0ff */
[----:B------:R-:W4:Y:S01]  /*1f410*/  @P5 MUFU.RCP R6, R37 ;  /* 0x0000002500065308 */ /* 0x000f220000001000 */
[----:B-1----:R-:W-:Y:S02]  /*1f420*/  FADD.FTZ R39, R197, R8 ;  /* 0x00000008c5277221 */ /* 0x002fe40000010000 */
[----:B------:R-:W-:Y:S01]  /*1f430*/  IADD3 R19, R0, -R19, RZ ;  /* 0x8000001300137210 */ /* 0x000fe20007ffe0ff */
[----:B---3--:R-:W-:Y:S02]  /*1f440*/  FMUL.FTZ R0, R5, c[0x0][0x2dc] ;  /* 0x0000b70005007a20 */ /* 0x008fe40000410000 */
[----:B------:R-:W-:Y:S02]  /*1f450*/  FSETP.NE.FTZ.AND P3, PT, R39, RZ, PT ;  /* 0x000000ff2700720b */ /* 0x000fe40003f75000 */
[C---:B------:R-:W-:Y:S02]  /*1f460*/  FMUL.FTZ R136, R0.reuse, R136 ;  /* 0x0000008800887220 */ /* 0x040fe40000410000 */
[----:B------:R-:W-:-:S02]  /*1f470*/  FMUL.FTZ R5, R0, R137 ;  /* 0x0000008900057220 */ /* 0x000fc40000410000 */
[C---:B------:R-:W-:Y:S02]  /*1f480*/  FMUL.FTZ R132, R0.reuse, R132 ;  /* 0x0000008400847220 */ /* 0x040fe40000410000 */
[C---:B------:R-:W-:Y:S01]  /*1f490*/  FMUL.FTZ R133, R0.reuse, R133 ;  /* 0x0000008500857220 */ /* 0x040fe20000410000 */
[----:B------:R-:W-:Y:S01]  /*1f4a0*/  F2FP.BF16.PACK_AB R5, R5, R136 ;  /* 0x000000880505723e */ /* 0x000fe200000010ff */
[C---:B------:R-:W-:Y:S02]  /*1f4b0*/  FMUL.FTZ R128, R0.reuse, R128 ;  /* 0x0000008000807220 */ /* 0x040fe40000410000 */
[C---:B------:R-:W-:Y:S02]  /*1f4c0*/  FMUL.FTZ R14, R0.reuse, R129 ;  /* 0x00000081000e7220 */ /* 0x040fe40000410000 */
[C---:B------:R-:W-:Y:S02]  /*1f4d0*/  FMUL.FTZ R124, R0.reuse, R124 ;  /* 0x0000007c007c7220 */ /* 0x040fe40000410000 */
        /* <DEDUP_REMOVED lines=13> */
[----:B------:R-:W-:-:S04]  /*1f5b0*/  F2FP.BF16.PACK_AB R28, R28, R112 ;  /* 0x000000701c1c723e */ /* 0x000fc800000010ff */
[----:B------:R-:W-:Y:S02]  /*1f5c0*/  F2FP.BF16.PACK_AB R32, R32, R100 ;  /* 0x000000642020723e */ /* 0x000fe400000010ff */
[----:B--2---:R-:W-:-:S13]  /*1f5d0*/  ISETP.NE.AND P0, PT, R57, -0x1, PT ;  /* 0xffffffff3900780c */ /* 0x004fda0003f05270 */
[----:B------:R-:W-:-:S04]  /*1f5e0*/  @P0 IMAD.WIDE.U32 R2, R57, c[0x0][0x1e8], RZ ;  /* 0x00007a0039020a25 */ /* 0x000fc800078e00ff */
[----:B------:R-:W-:Y:S01]  /*1f5f0*/  @P0 IMAD R53, R57, c[0x0][0x1ec], R3 ;  /* 0x00007b0039350a24 */ /* 0x000fe200078e0203 */
[----:B------:R-:W-:Y:S02]  /*1f600*/  @P0 MOV R52, R2 ;  /* 0x0000000200340202 */ /* 0x000fe40000000f00 */
[----:B------:R-:W-:Y:S02]  /*1f610*/  MOV R2, 0x3f800000 ;  /* 0x3f80000000027802 */ /* 0x000fe40000000f00 */
[----:B------:R-:W-:Y:S01]  /*1f620*/  IADD3 R3, -R4, R55, RZ ;  /* 0x0000003704037210 */ /* 0x000fe20007ffe1ff */
[----:B------:R-:W-:-:S03]  /*1f630*/  IMAD.MOV.U32 R4, RZ, RZ, 0x3f800000 ;  /* 0x3f800000ff047424 */ /* 0x000fc600078e00ff */
[----:B------:R-:W1:Y:S01]  /*1f640*/  @P4 MUFU.RCP R2, R38 ;  /* 0x0000002600024308 */ /* 0x000e620000001000 */
[----:B------:R-:W-:Y:S01]  /*1f650*/  LEA R30, R9, R3, 0x9 ;  /* 0x00000003091e7211 */ /* 0x000fe200078e48ff */
[----:B----4-:R-:W-:Y:S01]  /*1f660*/  FMUL.FTZ R3, R6, c[0x0][0x2dc] ;  /* 0x0000b70006037a20 */ /* 0x010fe20000410000 */
[----:B------:R-:W-:-:S03]  /*1f670*/  MOV R6, 0xfffffff0 ;  /* 0xfffffff000067802 */ /* 0x000fc60000000f00 */
[C---:B------:R-:W-:Y:S02]  /*1f680*/  FMUL.FTZ R138, R3.reuse, R138 ;  /* 0x0000008a038a7220 */ /* 0x040fe40000410000 */
[----:B------:R-:W2:Y:S01]  /*1f690*/  @P3 MUFU.RCP R4, R39 ;  /* 0x0000002700043308 */ /* 0x000ea20000001000 */
[C---:B------:R-:W-:Y:S02]  /*1f6a0*/  FMUL.FTZ R139, R3.reuse, R139 ;  /* 0x0000008b038b7220 */ /* 0x040fe40000410000 */
[C---:B------:R-:W-:Y:S02]  /*1f6b0*/  FMUL.FTZ R134, R3.reuse, R134 ;  /* 0x0000008603867220 */ /* 0x040fe40000410000 */
[C---:B------:R-:W-:Y:S02]  /*1f6c0*/  FMUL.FTZ R7, R3.reuse, R135 ;  /* 0x0000008703077220 */ /* 0x040fe40000410000 */
[----:B------:R-:W-:Y:S02]  /*1f6d0*/  FMUL.FTZ R130, R3, R130 ;  /* 0x0000008203827220 */ /* 0x000fe40000410000 */
[----:B-1----:R-:W-:Y:S01]  /*1f6e0*/  FMUL.FTZ R2, R2, c[0x0][0x2dc] ;  /* 0x0000b70002027a20 */ /* 0x002fe20000410000 */
[----:B------:R-:W-:Y:S01]  /*1f6f0*/  F2FP.BF16.PACK_AB R7, R7, R134 ;  /* 0x000000860707723e */ /* 0x000fe200000010ff */
[----:B------:R-:W-:-:S02]  /*1f700*/  FMUL.FTZ R13, R3, R131 ;  /* 0x00000083030d7220 */ /* 0x000fc40000410000 */
[C---:B------:R-:W-:Y:S02]  /*1f710*/  FMUL.FTZ R108, R2.reuse, R108 ;  /* 0x0000006c026c7220 */ /* 0x040fe40000410000 */
        /* <DEDUP_REMOVED lines=22> */
[----:B------:R-:W-:Y:S01]  /*1f880*/  LOP3.LUT R2, R19, 0x1, RZ, 0xc0, !PT ;  /* 0x0000000113027812 */ /* 0x000fe200078ec0ff */
[----:B--2---:R-:W-:Y:S01]  /*1f890*/  FMUL.FTZ R0, R4, c[0x0][0x2dc] ;  /* 0x0000b70004007a20 */ /* 0x004fe20000410000 */
[----:B------:R-:W-:Y:S01]  /*1f8a0*/  F2FP.BF16.PACK_AB R4, R139, R138 ;  /* 0x0000008a8b04723e */ /* 0x000fe200000010ff */
[C---:B------:R-:W-:Y:S01]  /*1f8b0*/  FMUL.FTZ R126, R3.reuse, R126 ;  /* 0x0000007e037e7220 */ /* 0x040fe20000410000 */
[----:B------:R-:W-:Y:S01]  /*1f8c0*/  ISETP.NE.U32.AND P1, PT, R2, 0x1, PT ;  /* 0x000000010200780c */ /* 0x000fe20003f25070 */
[----:B------:R-:W-:Y:S01]  /*1f8d0*/  FMUL.FTZ R10, R3, R127 ;  /* 0x0000007f030a7220 */ /* 0x000fe20000410000 */
[----:B------:R-:W-:Y:S01]  /*1f8e0*/  SHF.L.U32 R2, R19, 0x6, RZ ;  /* 0x0000000613027819 */ /* 0x000fe200000006ff */
[C---:B------:R-:W-:Y:S01]  /*1f8f0*/  FMUL.FTZ R122, R3.reuse, R122 ;  /* 0x0000007a037a7220 */ /* 0x040fe20000410000 */
[----:B------:R-:W-:Y:S01]  /*1f900*/  SEL R6, R6, 0x10, !P1 ;  /* 0x0000001006067807 */ /* 0x000fe20004800000 */
[C---:B------:R-:W-:Y:S01]  /*1f910*/  FMUL.FTZ R23, R3.reuse, R123 ;  /* 0x0000007b03177220 */ /* 0x040fe20000410000 */
[----:B------:R-:W-:Y:S01]  /*1f920*/  LOP3.LUT R2, R2, 0x1c0, RZ, 0xc0, !PT ;  /* 0x000001c002027812 */ /* 0x000fe200078ec0ff */
[----:B------:R-:W-:Y:S01]  /*1f930*/  FMUL.FTZ R118, R3, R118 ;  /* 0x0000007603767220 */ /* 0x000fe20000410000 */
[----:B------:R-:W-:Y:S01]  /*1f940*/  R2P PR, R19, 0x6 ;  /* 0x0000000613007804 */ /* 0x000fe20000000000 */
[C---:B------:R-:W-:Y:S01]  /*1f950*/  FMUL.FTZ R119, R3.reuse, R119 ;  /* 0x0000007703777220 */ /* 0x040fe20000410000 */
[----:B------:R-:W-:Y:S01]  /*1f960*/  LEA.HI R2, R2, R2, RZ, 0x1d ;  /* 0x0000000202027211 */ /* 0x000fe200078fe8ff */
[C---:B------:R-:W-:Y:S01]  /*1f970*/  FMUL.FTZ R114, R3.reuse, R114 ;  /* 0x0000007203727220 */ /* 0x040fe20000410000 */
[----:B------:R-:W-:Y:S01]  /*1f980*/  F2FP.BF16.PACK_AB R10, R10, R126 ;  /* 0x0000007e0a0a723e */ /* 0x000fe200000010ff */
[----:B------:R-:W-:Y:S01]  /*1f990*/  FMUL.FTZ R27, R3, R115 ;  /* 0x00000073031b7220 */ /* 0x000fe20000410000 */
[----:B------:R-:W-:Y:S01]  /*1f9a0*/  LEA R2, R30, R2, 0x1 ;  /* 0x000000021e027211 */ /* 0x000fe200078e08ff */
[----:B------:R-:W-:Y:S01]  /*1f9b0*/  IMAD.MOV.U32 R30, RZ, RZ, 0x20 ;  /* 0x00000020ff1e7424 */ /* 0x000fe200078e00ff */
[----:B------:R-:W-:Y:S01]  /*1f9c0*/  F2FP.BF16.PACK_AB R23, R23, R122 ;  /* 0x0000007a1717723e */ /* 0x000fe200000010ff */
[C---:B------:R-:W-:Y:S01]  /*1f9d0*/  FMUL.FTZ R102, R3.reuse, R102 ;  /* 0x0000006603667220 */ /* 0x040fe20000410000 */
[----:B------:R-:W-:Y:S01]  /*1f9e0*/  SHF.L.U32 R2, R2, 0x1, RZ ;  /* 0x0000000102027819 */ /* 0x000fe200000006ff */
[----:B------:R-:W-:Y:S01]  /*1f9f0*/  FMUL.FTZ R31, R3, R103 ;  /* 0x00000067031f7220 */ /* 0x000fe20000410000 */
[----:B------:R-:W-:Y:S01]  /*1fa00*/  SEL R30, R30, 0xffffffe0, !P1 ;  /* 0xffffffe01e1e7807 */ /* 0x000fe20004800000 */
[----:B------:R-:W-:Y:S01]  /*1fa10*/  FMUL.FTZ R110, R0, R110 ;  /* 0x0000006e006e7220 */ /* 0x000fe20000410000 */
[----:B------:R-:W-:Y:S01]  /*1fa20*/  IADD3 R3, R2, R6, RZ ;  /* 0x0000000602037210 */ /* 0x000fe20007ffe0ff */
[C---:B------:R-:W-:Y:S01]  /*1fa30*/  FMUL.FTZ R9, R0.reuse, R111 ;  /* 0x0000006f00097220 */ /* 0x040fe20000410000 */
[----:B------:R1:W-:Y:S01]  /*1fa40*/  STS [R2], R5 ;  /* 0x0000000502007388 */ /* 0x0003e20000000800 */
[C---:B------:R-:W-:Y:S01]  /*1fa50*/  FMUL.FTZ R106, R0.reuse, R106 ;  /* 0x0000006a006a7220 */ /* 0x040fe20000410000 */
[----:B------:R-:W-:Y:S01]  /*1fa60*/  F2FP.BF16.PACK_AB R19, R119, R118 ;  /* 0x000000767713723e */ /* 0x000fe200000010ff */
[C---:B------:R-:W-:Y:S01]  /*1fa70*/  FMUL.FTZ R15, R0.reuse, R107 ;  /* 0x0000006b000f7220 */ /* 0x040fe20000410000 */
[----:B------:R2:W-:Y:S01]  /*1fa80*/  STS [R2+0x400], R4 ;  /* 0x0004000402007388 */ /* 0x0005e20000000800 */
[C---:B------:R-:W-:Y:S01]  /*1fa90*/  FMUL.FTZ R98, R0.reuse, R98 ;  /* 0x0000006200627220 */ /* 0x040fe20000410000 */
[----:B------:R-:W-:Y:S01]  /*1faa0*/  F2FP.BF16.PACK_AB R9, R9, R110 ;  /* 0x0000006e0909723e */ /* 0x000fe200000010ff */
[C---:B------:R-:W-:Y:S01]  /*1fab0*/  FMUL.FTZ R18, R0.reuse, R99 ;  /* 0x0000006300127220 */ /* 0x040fe20000410000 */
[----:B------:R-:W-:Y:S01]  /*1fac0*/  F2FP.BF16.PACK_AB R15, R15, R106 ;  /* 0x0000006a0f0f723e */ /* 0x000fe200000010ff */
[C---:B------:R-:W-:Y:S01]  /*1fad0*/  FMUL.FTZ R94, R0.reuse, R94 ;  /* 0x0000005e005e7220 */ /* 0x040fe20000410000 */
[----:B------:R3:W-:Y:S01]  /*1fae0*/  STS [R3+0x400], R7 ;  /* 0x0004000703007388 */ /* 0x0007e20000000800 */
[----:B------:R-:W-:Y:S01]  /*1faf0*/  FMUL.FTZ R25, R0, R95 ;  /* 0x0000005f00197220 */ /* 0x000fe20000410000 */
        /* <DEDUP_REMOVED lines=13> */
[----:B------:R-:W-:Y:S01]  /*1fbd0*/  FMUL.FTZ R78, R0, R78 ;  /* 0x0000004e004e7220 */ /* 0x000fe20000410000 */
[----:B-1----:R-:W-:Y:S01]  /*1fbe0*/  IADD3 R5, R2, R30, RZ ;  /* 0x0000001e02057210 */ /* 0x002fe20007ffe0ff */
[----:B------:R-:W-:Y:S01]  /*1fbf0*/  FMUL.FTZ R35, R0, R79 ;  /* 0x0000004f00237220 */ /* 0x000fe20000410000 */
[----:B------:R-:W-:-:S02]  /*1fc00*/  F2FP.BF16.PACK_AB R0, R133, R132 ;  /* 0x000000848500723e */ /* 0x000fc400000010ff */
[----:B--2---:R-:W-:Y:S02]  /*1fc10*/  IADD3 R4, R3, R30, RZ ;  /* 0x0000001e03047210 */ /* 0x004fe40007ffe0ff */
[----:B------:R-:W-:Y:S01]  /*1fc20*/  F2FP.BF16.PACK_AB R33, R33, R82 ;  /* 0x000000522121723e */ /* 0x000fe200000010ff */
[----:B------:R1:W-:Y:S01]  /*1fc30*/  STS [R3], R0 ;  /* 0x0000000003007388 */ /* 0x0003e20000000800 */
[----:B------:R-:W-:Y:S01]  /*1fc40*/  F2FP.BF16.PACK_AB R36, R36, R76 ;  /* 0x0000004c2424723e */ /* 0x000fe200000010ff */
[----:B---3--:R-:W2:Y:S01]  /*1fc50*/  LDC.U8 R7, c[0x0][0x328] ;  /* 0x0000ca00ff077b82 */ /* 0x008ea20000000000 */
[----:B------:R-:W-:Y:S01]  /*1fc60*/  F2FP.BF16.PACK_AB R35, R35, R78 ;  /* 0x0000004e2323723e */ /* 0x000fe200000010ff */
[----:B------:R-:W-:Y:S01]  /*1fc70*/  STS [R2+0x2000], R8 ;  /* 0x0020000802007388 */ /* 0x000fe20000000800 */
[----:B------:R-:W-:-:S03]  /*1fc80*/  ISETP.NE.AND P1, PT, R40, RZ, PT ;  /* 0x000000ff2800720c */ /* 0x000fc60003f25270 */
[----:B------:R3:W-:Y:S04]  /*1fc90*/  STS [R2+0x2400], R9 ;  /* 0x0024000902007388 */ /* 0x0007e80000000800 */
[----:B------:R4:W-:Y:S04]  /*1fca0*/  STS [R3+0x2000], R16 ;  /* 0x0020001003007388 */ /* 0x0009e80000000800 */
[----:B------:R4:W-:Y:S04]  /*1fcb0*/  STS [R3+0x2400], R15 ;  /* 0x0024000f03007388 */ /* 0x0009e80000000800 */
[----:B------:R4:W-:Y:S04]  /*1fcc0*/  STS [R5], R14 ;  /* 0x0000000e05007388 */ /* 0x0009e80000000800 */
[----:B------:R4:W-:Y:S01]  /*1fcd0*/  STS [R5+0x400], R13 ;  /* 0x0004000d05007388 */ /* 0x0009e20000000800 */
[----:B-1----:R-:W-:-:S02]  /*1fce0*/  IADD3 R0, R2, 0x40, RZ ;  /* 0x0000004002007810 */ /* 0x002fc40007ffe0ff */
[----:B------:R-:W-:Y:S01]  /*1fcf0*/  @P2 IADD3 R0, R2, -0x40, RZ ;  /* 0xffffffc002002810 */ /* 0x000fe20007ffe0ff */
[----:B------:R1:W-:Y:S01]  /*1fd00*/  STS [R4], R11 ;  /* 0x0000000b04007388 */ /* 0x0003e20000000800 */
[----:B--2---:R-:W-:-:S03]  /*1fd10*/  ISETP.NE.AND P2, PT, R7, RZ, PT ;  /* 0x000000ff0700720c */ /* 0x004fc60003f45270 */
[----:B------:R2:W-:Y:S01]  /*1fd20*/  STS [R4+0x400], R10 ;  /* 0x0004000a04007388 */ /* 0x0005e20000000800 */
[----:B---3--:R-:W-:Y:S02]  /*1fd30*/  IADD3 R2, R30, 0x400, R0 ;  /* 0x000004001e027810 */ /* 0x008fe40007ffe000 */
[----:B------:R-:W-:Y:S01]  /*1fd40*/  @P1 MOV R9, c[0x0][0x210] ;  /* 0x0000840000091a02 */ /* 0x000fe20000000f00 */
[----:B------:R-:W-:Y:S01]  /*1fd50*/  STS [R5+0x2000], R12 ;  /* 0x0020000c05007388 */ /* 0x000fe20000000800 */
[----:B------:R-:W-:Y:S02]  /*1fd60*/  @!P1 MOV R9, 0x1 ;  /* 0x0000000100099802 */ /* 0x000fe40000000f00 */
[----:B----4-:R-:W-:Y:S01]  /*1fd70*/  MOV R16, 0x7f800000 ;  /* 0x7f80000000107802 */ /* 0x010fe20000000f00 */
[----:B------:R3:W-:Y:S01]  /*1fd80*/  STS [R5+0x2400], R18 ;  /* 0x0024001205007388 */ /* 0x0007e20000000800 */
[----:B------:R-:W-:-:S03]  /*1fd90*/  MOV R15, 0x7f800000 ;  /* 0x7f800000000f7802 */ /* 0x000fc60000000f00 */
[----:B------:R4:W-:Y:S01]  /*1fda0*/  STS [R4+0x2000], R17 ;  /* 0x0020001104007388 */ /* 0x0009e20000000800 */
[----:B------:R-:W-:-:S03]  /*1fdb0*/  MOV R14, 0x7f800000 ;  /* 0x7f800000000e7802 */ /* 0x000fc60000000f00 */
[----:B------:R4:W-:Y:S01]  /*1fdc0*/  STS [R4+0x2400], R25 ;  /* 0x0024001904007388 */ /* 0x0009e20000000800 */
[----:B------:R-:W-:-:S03]  /*1fdd0*/  MOV R13, 0x7f800000 ;  /* 0x7f800000000d7802 */ /* 0x000fc60000000f00 */
[----:B------:R-:W-:Y:S01]  /*1fde0*/  STS [R0], R24 ;  /* 0x0000001800007388 */ /* 0x000fe20000000800 */
[----:B-1----:R-:W1:Y:S03]  /*1fdf0*/  @P6 MUFU.LG2 R11, R241 ;  /* 0x000000f1000b6308 */ /* 0x002e660000000c00 */
[----:B------:R-:W-:Y:S04]  /*1fe00*/  STS [R0+0x400], R23 ;  /* 0x0004001700007388 */ /* 0x000fe80000000800 */
[----:B------:R-:W1:Y:S01]  /*1fe10*/  S2R R8, SR_CTAID.Y ;  /* 0x0000000000087919 */ /* 0x000e620000002600 */
[----:B--2---:R-:W2:Y:S01]  /*1fe20*/  @P4 MUFU.LG2 R10, R38 ;  /* 0x00000026000a4308 */ /* 0x004ea20000000c00 */
[----:B---3--:R-:W-:-:S02]  /*1fe30*/  IADD3 R5, R6, R2, RZ ;  /* 0x0000000206057210 */ /* 0x008fc40007ffe0ff */
[----:B------:R-:W3:Y:S01]  /*1fe40*/  S2R R18, SR_CTAID.X ;  /* 0x0000000000127919 */ /* 0x000ee20000002500 */
[----:B------:R-:W-:-:S04]  /*1fe50*/  IADD3 R2, R6, R0, RZ ;  /* 0x0000000006027210 */ /* 0x000fc80007ffe0ff */
[----:B------:R-:W2:Y:S01]  /*1fe60*/  @P5 MUFU.LG2 R12, R37 ;  /* 0x00000025000c5308 */ /* 0x000ea20000000c00 */
[----:B----4-:R-:W4:Y:S01]  /*1fe70*/  S2R R17, SR_CTAID.Z ;  /* 0x0000000000117919 */ /* 0x010f220000002700 */
[----:B------:R-:W-:Y:S01]  /*1fe80*/  IMAD.IADD R3, R30, 0x1, R2 ;  /* 0x000000011e037824 */ /* 0x000fe200078e0202 */
[----:B------:R-:W-:Y:S02]  /*1fe90*/  @P1 MOV R4, c[0x0][0x210] ;  /* 0x0000840000041a02 */ /* 0x000fe40000000f00 */
[----:B------:R-:W-:Y:S04]  /*1fea0*/  STS [R2], R20 ;  /* 0x0000001402007388 */ /* 0x000fe80000000800 */
[----:B------:R-:W-:Y:S01]  /*1feb0*/  STS [R2+0x400], R19 ;  /* 0x0004001302007388 */ /* 0x000fe20000000800 */
[----:B------:R-:W-:-:S03]  /*1fec0*/  @P1 IMAD R4, R4, c[0x0][0x214], RZ ;  /* 0x0000850004041a24 */ /* 0x000fc600078e02ff */
[----:B------:R-:W-:Y:S01]  /*1fed0*/  STS [R0+0x2000], R22 ;  /* 0x0020001600007388 */ /* 0x000fe20000000800 */
[----:B-1----:R-:W-:-:S03]  /*1fee0*/  @!P0 IMAD.WIDE.U32 R6, R8, c[0x0][0x1e0], RZ ;  /* 0x0000780008068a25 */ /* 0x002fc600078e00ff */
[----:B------:R1:W-:Y:S02]  /*1fef0*/  STS [R0+0x2400], R21 ;  /* 0x0024001500007388 */ /* 0x0003e40000000800 */
[----:B------:R-:W-:Y:S02]  /*1ff00*/  @!P0 MOV R52, R6 ;  /* 0x0000000600348202 */ /* 0x000fe40000000f00 */
[----:B------:R-:W-:Y:S01]  /*1ff10*/  STS [R2+0x2000], R26 ;  /* 0x0020001a02007388 */ /* 0x000fe20000000800 */
[----:B------:R-:W-:-:S03]  /*1ff20*/  @P6 FMUL.FTZ R6, R11, 0.69314718246459960938 ;  /* 0x3f3172180b066820 */ /* 0x000fc60000410000 */
[----:B------:R3:W-:Y:S01]  /*1ff30*/  STS [R2+0x2400], R29 ;  /* 0x0024001d02007388 */ /* 0x0007e20000000800 */
[----:B------:R-:W-:Y:S02]  /*1ff40*/  @P6 FFMA.FTZ R16, R70, c[0x0][0x238], R6 ;  /* 0x00008e0046106a23 */ /* 0x000fe40000010006 */
[----:B--2---:R-:W-:-:S04]  /*1ff50*/  @P4 FMUL.FTZ R6, R10, 0.69314718246459960938 ;  /* 0x3f3172180a064820 */ /* 0x004fc80000410000 */
[----:B------:R-:W-:Y:S01]  /*1ff60*/  @P4 FFMA.FTZ R13, R68, c[0x0][0x238], R6 ;  /* 0x00008e00440d4a23 */ /* 0x000fe20000010006 */
[----:B-1----:R-:W-:-:S05]  /*1ff70*/  IADD3 R0, R30, R0, RZ ;  /* 0x000000001e007210 */ /* 0x002fca0007ffe0ff */
[----:B------:R-:W-:Y:S01]  /*1ff80*/  STS [R0], R28 ;  /* 0x0000001c00007388 */ /* 0x000fe20000000800 */
[----:B---3--:R-:W-:-:S03]  /*1ff90*/  @!P1 MOV R2, c[0x0][0x214] ;  /* 0x0000850000029a02 */ /* 0x008fc60000000f00 */
[----:B------:R-:W-:Y:S01]  /*1ffa0*/  STS [R0+0x400], R27 ;  /* 0x0004001b00007388 */ /* 0x000fe20000000800 */
[----:B------:R-:W-:-:S03]  /*1ffb0*/  @!P1 SEL R4, R2, c[0x0][0x234], !P2 ;  /* 0x00008d0002049a07 */ /* 0x000fc60005000000 */
[----:B------:R-:W-:Y:S01]  /*1ffc0*/  STS [R3], R32 ;  /* 0x0000002003007388 */ /* 0x000fe20000000800 */
[----:B------:R-:W-:Y:S02]  /*1ffd0*/  @!P0 SHF.R.S32.HI R2, RZ, 0x1f, R8 ;  /* 0x0000001fff028819 */ /* 0x000fe40000011408 */
[----:B------:R-:W-:Y:S01]  /*1ffe0*/  ISETP.NE.OR P2, PT, R40, RZ, !P2 ;  /* 0x000000ff2800720c */ /* 0x000fe20005745670 */
[----:B------:R-:W-:Y:S02]  /*1fff0*/  STS [R5], R31 ;  /* 0x0000001f05007388 */ /* 0x000fe40000000800 */
[----:B------:R-:W-:Y:S02]  /*20000*/  @!P0 IMAD R2, R2, c[0x0][0x1e0], RZ ;  /* 0x0000780002028a24 */ /* 0x000fe400078e02ff */
[----:B------:R-:W-:Y:S02]  /*20010*/  STS [R0+0x2000], R34 ;  /* 0x0020002200007388 */ /* 0x000fe40000000800 */
[----:B------:R-:W-:-:S02]  /*20020*/  @!P0 IMAD R2, R8, c[0x0][0x1e4], R2 ;  /* 0x0000790008028a24 */ /* 0x000fc400078e0202 */
[----:B------:R1:W-:Y:S03]  /*20030*/  STS [R0+0x2400], R33 ;  /* 0x0024002100007388 */ /* 0x0003e60000000800 */
[----:B------:R-:W-:Y:S01]  /*20040*/  @!P0 IADD3 R53, R7, R2, RZ ;  /* 0x0000000207358210 */ /* 0x000fe20007ffe0ff */
[----:B------:R2:W-:Y:S04]  /*20050*/  STS [R3+0x2000], R36 ;  /* 0x0020002403007388 */ /* 0x0005e80000000800 */
[----:B------:R3:W-:Y:S04]  /*20060*/  STS [R5+0x2000], R35 ;  /* 0x0020002305007388 */ /* 0x0007e80000000800 */
[----:B------:R-:W-:Y:S01]  /*20070*/  BAR.SYNC.DEFER_BLOCKING 0x0 ;  /* 0x0000000000007b1d */ /* 0x000fe20000010000 */
[----:B-1----:R-:W-:Y:S01]  /*20080*/  @P1 MOV R0, 0x1 ;  /* 0x0000000100001802 */ /* 0x002fe20000000f00 */
[----:B------:R-:W-:-:S02]  /*20090*/  @!P1 IMAD R0, R4, c[0x0][0x1c0], RZ ;  /* 0x0000700004009a24 */ /* 0x000fc400078e02ff */
[C---:B--2---:R-:W-:Y:S02]  /*200a0*/  @!P2 IMAD R3, R8.reuse, c[0x0][0x214], RZ ;  /* 0x000085000803aa24 */ /* 0x044fe400078e02ff */
[----:B------:R-:W-:Y:S01]  /*200b0*/  IMAD R7, R8, R0, RZ ;  /* 0x0000000008077224 */ /* 0x000fe200078e02ff */
[----:B------:R-:W-:Y:S01]  /*200c0*/  LOP3.LUT R0, R54, 0xffffffe0, RZ, 0xc0, !PT ;  /* 0xffffffe036007812 */ /* 0x000fe200078ec0ff */
[----:B------:R-:W1:Y:S01]  /*200d0*/  @P3 MUFU.LG2 R8, R39 ;  /* 0x0000002700083308 */ /* 0x000e620000000c00 */
[----:B---3--:R-:W-:Y:S01]  /*200e0*/  @!P2 SEL R5, R3, R57, !P0 ;  /* 0x000000390305a207 */ /* 0x008fe20004000000 */
[----:B-----5:R2:W3:Y:S02]  /*200f0*/  LDS.128 R20, [R188] ;  /* 0x00000000bc147984 */ /* 0x0204e40000000c00 */
[----:B------:R-:W-:Y:S01]  /*20100*/  IMAD.IADD R0, R55, 0x1, -R0 ;  /* 0x0000000137007824 */ /* 0x000fe200078e0a00 */
[----:B------:R-:W-:Y:S01]  /*20110*/  SEL R7, R7, RZ, P2 ;  /* 0x000000ff07077207 */ /* 0x000fe20001000000 */
[----:B------:R-:W-:Y:S01]  /*20120*/  CS2R R2, SRZ ;  /* 0x0000000000027805 */ /* 0x000fe2000001ff00 */
[----:B------:R2:W2:Y:S01]  /*20130*/  LDS.128 R24, [R188+0x800] ;  /* 0x00080000bc187984 */ /* 0x0004a20000000c00 */
[----:B------:R-:W-:-:S02]  /*20140*/  @!P2 MOV R2, R5 ;  /* 0x000000050002a202 */ /* 0x000fc40000000f00 */
[----:B------:R-:W-:Y:S01]  /*20150*/  LOP3.LUT P0, RZ, R0, 0x3, RZ, 0xc0, !PT ;  /* 0x0000000300ff7812 */ /* 0x000fe2000780c0ff */
[----:B------:R2:W2:Y:S01]  /*20160*/  LDS.128 R28, [R188+0x1000] ;  /* 0x00100000bc1c7984 */ /* 0x0004a20000000c00 */
[----:B------:R-:W-:Y:S01]  /*20170*/  IMAD R0, R18, R9, RZ ;  /* 0x0000000912007224 */ /* 0x000fe200078e02ff */
[----:B------:R-:W-:Y:S01]  /*20180*/  @!P2 SHF.R.S32.HI R3, RZ, 0x1f, R5 ;  /* 0x0000001fff03a819 */ /* 0x000fe20000011405 */
[----:B----4-:R-:W-:Y:S01]  /*20190*/  IMAD R4, R17, R4, R7 ;  /* 0x0000000411047224 */ /* 0x010fe200078e0207 */
[----:B------:R4:W2:Y:S01]  /*201a0*/  LDS.128 R32, [R188+0x1800] ;  /* 0x00180000bc207984 */ /* 0x0008a20000000c00 */
[----:B------:R-:W-:Y:S01]  /*201b0*/  @P5 FMUL.FTZ R7, R12, 0.69314718246459960938 ;  /* 0x3f3172180c075820 */ /* 0x000fe20000410000 */
[----:B------:R-:W-:Y:S01]  /*201c0*/  SHF.L.U32 R0, R0, 0x7, RZ ;  /* 0x0000000700007819 */ /* 0x000fe200000006ff */
[----:B-1----:R-:W-:Y:S01]  /*201d0*/  @P3 FMUL.FTZ R5, R8, 0.69314718246459960938 ;  /* 0x3f31721808053820 */ /* 0x002fe20000410000 */
[----:B------:R4:W1:Y:S01]  /*201e0*/  LDS.128 R40, [R188+0x2000] ;  /* 0x00200000bc287984 */ /* 0x0008620000000c00 */
[----:B------:R-:W-:Y:S01]  /*201f0*/  @P5 FFMA.FTZ R15, R69, c[0x0][0x238], R7 ;  /* 0x00008e00450f5a23 */ /* 0x000fe20000010007 */
[----:B------:R-:W-:Y:S01]  /*20200*/  IADD3 R10, P2, P1, R0, R2, R4 ;  /* 0x00000002000a7210 */ /* 0x000fe2000795e004 */
[----:B------:R-:W-:Y:S01]  /*20210*/  @P3 FFMA.FTZ R14, R71, c[0x0][0x238], R5 ;  /* 0x00008e00470e3a23 */ /* 0x000fe20000010005 */
[----:B------:R4:W1:Y:S01]  /*20220*/  LDS.128 R44, [R188+0x2800] ;  /* 0x00280000bc2c7984 */ /* 0x0008620000000c00 */
[----:B------:R-:W-:-:S02]  /*20230*/  SHF.R.S32.HI R2, RZ, 0x1f, R0 ;  /* 0x0000001fff027819 */ /* 0x000fc40000011400 */
[----:B------:R-:W-:Y:S01]  /*20240*/  SHF.R.S32.HI R0, RZ, 0x1f, R4 ;  /* 0x0000001fff007819 */ /* 0x000fe20000011404 */
[----:B------:R4:W1:Y:S03]  /*20250*/  LDS.128 R48, [R188+0x3000] ;  /* 0x00300000bc307984 */ /* 0x0008660000000c00 */
[----:B------:R-:W-:Y:S01]  /*20260*/  IADD3.X R11, R2, R3, R0, P2, P1 ;  /* 0x00000003020b7210 */ /* 0x000fe200017e2400 */
[----:B------:R-:W1:Y:S01]  /*20270*/  LDS.128 R188, [R188+0x3800] ;  /* 0x00380000bcbc7984 */ /* 0x000e620000000c00 */
[----:B------:R-:W-:Y:S05]  /*20280*/  @P0 BRA `(.L_x_843) ;  /* 0x000002e000000947 */ /* 0x000fea0003800000 */
[----:B------:R-:W5:Y:S04]  /*20290*/  LDL.LU R19, [R1+0x158] ;  /* 0x0001580001137983 */ /* 0x000f680000300800 */
[----:B------:R-:W4:Y:S02]  /*202a0*/  S2R R4, SR_TID.X ;  /* 0x0000000000047919 */ /* 0x000f240000002100 */
[----:B----4-:R-:W-:-:S04]  /*202b0*/  SHF.R.S32.HI R2, RZ, 0x1f, R4 ;  /* 0x0000001fff027819 */ /* 0x010fc80000011404 */
[----:B------:R-:W-:-:S04]  /*202c0*/  LEA.HI R2, R2, R4, RZ, 0x5 ;  /* 0x0000000402027211 */ /* 0x000fc800078f28ff */
[----:B------:R-:W-:Y:S02]  /*202d0*/  LOP3.LUT R0, R2, 0xffffffe0, RZ, 0xc0, !PT ;  /* 0xffffffe002007812 */ /* 0x000fe400078ec0ff */
[--C-:B------:R-:W-:Y:S02]  /*202e0*/  SHF.R.S32.HI R3, RZ, 0x5, R2.reuse ;  /* 0x00000005ff037819 */ /* 0x100fe40000011402 */
[----:B------:R-:W-:Y:S01]  /*202f0*/  SHF.R.S32.HI R2, RZ, 0x1f, R2 ;  /* 0x0000001fff027819 */ /* 0x000fe20000011402 */
[----:B------:R-:W-:-:S03]  /*20300*/  IMAD.IADD R0, R4, 0x1, -R0 ;  /* 0x0000000104007824 */ /* 0x000fc600078e0a00 */
[----:B------:R-:W-:Y:S02]  /*20310*/  LEA.HI R2, R2, R3, RZ, 0x2 ;  /* 0x0000000302027211 */ /* 0x000fe400078f10ff */
[----:B------:R-:W-:Y:S02]  /*20320*/  SHF.R.S32.HI R4, RZ, 0x1f, R0 ;  /* 0x0000001fff047819 */ /* 0x000fe40000011400 */
[----:B------:R-:W-:Y:S02]  /*20330*/  LOP3.LUT R2, R2, 0xffffffc, RZ, 0xc0, !PT ;  /* 0x0ffffffc02027812 */ /* 0x000fe400078ec0ff */
[----:B------:R-:W-:-:S03]  /*20340*/  LEA.HI R0, R4, R0, RZ, 0x2 ;  /* 0x0000000004007211 */ /* 0x000fc600078f10ff */
[----:B------:R-:W-:Y:S01]  /*20350*/  IMAD.IADD R2, R3, 0x1, -R2 ;  /* 0x0000000103027824 */ /* 0x000fe200078e0a02 */
[----:B------:R-:W-:-:S05]  /*20360*/  SHF.R.S32.HI R0, RZ, 0x2, R0 ;  /* 0x00000002ff007819 */ /* 0x000fca0000011400 */
[----:B------:R-:W-:-:S05]  /*20370*/  IMAD R0, R2, 0x10, R0 ;  /* 0x0000001002007824 */ /* 0x000fca00078e0200 */
[C---:B------:R-:W-:Y:S02]  /*20380*/  IADD3 R3, R0.reuse, 0x8, RZ ;  /* 0x0000000800037810 */ /* 0x040fe40007ffe0ff */
[C---:B------:R-:W-:Y:S02]  /*20390*/  IADD3 R2, R0.reuse, 0x40, RZ ;  /* 0x0000004000027810 */ /* 0x040fe40007ffe0ff */
[C---:B------:R-:W-:Y:S02]  /*203a0*/  IADD3 R4, R0.reuse, 0x48, RZ ;  /* 0x0000004800047810 */ /* 0x040fe40007ffe0ff */
[-C--:B-----5:R-:W-:Y:S02]  /*203b0*/  ISETP.GE.AND P6, PT, R0, R19.reuse, PT ;  /* 0x000000130000720c */ /* 0x0a0fe40003fc6270 */
[-C--:B------:R-:W-:Y:S02]  /*203c0*/  ISETP.GE.AND P5, PT, R3, R19.reuse, PT ;  /* 0x000000130300720c */ /* 0x080fe40003fa6270 */
[----:B------:R-:W-:-:S02]  /*203d0*/  ISETP.GE.AND P4, PT, R2, R19, PT ;  /* 0x000000130200720c */ /* 0x000fc40003f86270 */
[----:B------:R-:W-:-:S07]  /*203e0*/  ISETP.GE.AND P3, PT, R4, R19, PT ;  /* 0x000000130400720c */ /* 0x000fce0003f66270 */
[-C--:B------:R-:W-:Y:S02]  /*203f0*/  @!P6 IMAD R0, R0, R9.reuse, RZ ;  /* 0x000000090000e224 */ /* 0x080fe400078e02ff */
[-C--:B------:R-:W-:Y:S02]  /*20400*/  @!P5 IMAD R3, R3, R9.reuse, RZ ;  /* 0x000000090303d224 */ /* 0x080fe400078e02ff */
[-C--:B------:R-:W-:Y:S01]  /*20410*/  @!P4 IMAD R7, R2, R9.reuse, RZ ;  /* 0x000000090207c224 */ /* 0x080fe200078e02ff */
[----:B------:R-:W-:Y:S01]  /*20420*/  @!P6 IADD3 R5, P0, R0, R10, RZ ;  /* 0x0000000a0005e210 */ /* 0x000fe20007f1e0ff */
[----:B------:R-:W-:-:S03]  /*20430*/  @!P3 IMAD R2, R4, R9, RZ ;  /* 0x000000090402b224 */ /* 0x000fc600078e02ff */
[-C--:B------:R-:W-:Y:S02]  /*20440*/  @!P6 LEA.HI.X.SX32 R6, R0, R11.reuse, 0x1, P0 ;  /* 0x0000000b0006e211 */ /* 0x080fe400000f0eff */
[----:B------:R-:W-:Y:S02]  /*20450*/  @!P6 LEA R8, P0, R5, c[0x0][0x200], 0x2 ;  /* 0x000080000508ea11 */ /* 0x000fe400078010ff */
        /* <DEDUP_REMOVED lines=17> */
.L_x_843:
[----:B------:R-:W-:Y:S05]  /*20570*/  BSYNC B0 ;  /* 0x0000000000007941 */ /* 0x000fea0003800000 */
.L_x_842:
[----:B----4-:R-:W4:Y:S04]  /*20580*/  LDL.LU R9, [R1+0x15c] ;  /* 0x00015c0001097983 */ /* 0x010f280000300800 */
[----:B------:R-:W5:Y:S01]  /*20590*/  LDL.LU.64 R6, [R1+0x140] ;  /* 0x0001400001067983 */ /* 0x000f620000300a00 */
[----:B------:R-:W-:Y:S01]  /*205a0*/  LEA.HI R12, R56, R55, RZ, 0x3 ;  /* 0x00000037380c7211 */ /* 0x000fe200078f18ff */
[----:B------:R-:W-:Y:S02]  /*205b0*/  BSSY B0, `(.L_x_844) ;  /* 0x0000020000007945 */ /* 0x000fe40003800000 */
[----:B------:R-:W3:Y:S02]  /*205c0*/  S2R R3, SR_TID.X ;  /* 0x0000000000037919 */ /* 0x000ee40000002100 */
[----:B---3--:R-:W-:-:S04]  /*205d0*/  SHF.R.S32.HI R2, RZ, 0x1f, R3 ;  /* 0x0000001fff027819 */ /* 0x008fc80000011403 */
[----:B------:R-:W-:-:S04]  /*205e0*/  LEA.HI R2, R2, R3, RZ, 0x3 ;  /* 0x0000000302027211 */ /* 0x000fc800078f18ff */
[----:B------:R-:W-:Y:S02]  /*205f0*/  LOP3.LUT R0, R2, 0xfffffff8, RZ, 0xc0, !PT ;  /* 0xfffffff802007812 */ /* 0x000fe400078ec0ff */
[----:B------:R-:W-:-:S03]  /*20600*/  SHF.R.S32.HI R2, RZ, 0x3, R2 ;  /* 0x00000003ff027819 */ /* 0x000fc60000011402 */
[----:B------:R-:W-:Y:S01]  /*20610*/  IMAD.IADD R0, R3, 0x1, -R0 ;  /* 0x0000000103007824 */ /* 0x000fe200078e0a00 */
[----:B------:R-:W-:-:S03]  /*20620*/  SHF.R.S32.HI R3, RZ, 0x1f, R17 ;  /* 0x0000001fff037819 */ /* 0x000fc60000011411 */
[----:B------:R-:W-:Y:S02]  /*20630*/  IMAD.SHL.U32 R0, R0, 0x8, RZ ;  /* 0x0000000800007824 */ /* 0x000fe400078e00ff */
[----:B------:R-:W-:-:S03]  /*20640*/  IMAD R3, R3, c[0x0][0x1f0], RZ ;  /* 0x00007c0003037a24 */ /* 0x000fc600078e02ff */
[----:B------:R-:W-:Y:S01]  /*20650*/  SHF.R.S32.HI R0, RZ, 0x1f, R0 ;  /* 0x0000001fff007819 */ /* 0x000fe20000011400 */
[----:B----4-:R-:W-:Y:S01]  /*20660*/  IMAD R13, R18, -0x80, R9 ;  /* 0xffffff80120d7824 */ /* 0x010fe200078e0209 */
[C---:B-----5:R-:W-:Y:S02]  /*20670*/  IADD3 R4, P0, R6.reuse, R52, RZ ;  /* 0x0000003406047210 */ /* 0x060fe40007f1e0ff */
[----:B------:R-:W-:Y:S02]  /*20680*/  ISETP.GE.AND P1, PT, R6, c[0x0][0x220], PT ;  /* 0x0000880006007a0c */ /* 0x000fe40003f26270 */
[----:B------:R-:W3:Y:S01]  /*20690*/  S2R R6, SR_CTAID.X ;  /* 0x0000000000067919 */ /* 0x000ee20000002500 */
[----:B------:R-:W-:Y:S01]  /*206a0*/  IMAD.X R5, R0, 0x1, R53, P0 ;  /* 0x0000000100057824 */ /* 0x000fe200000e0635 */
[----:B------:R-:W-:-:S03]  /*206b0*/  SHF.R.S32.HI R0, RZ, 0x3, R12 ;  /* 0x00000003ff007819 */ /* 0x000fc6000001140c */
[----:B------:R-:W-:Y:S01]  /*206c0*/  IMAD.WIDE.U32 R10, R17, c[0x0][0x1f0], R4 ;  /* 0x00007c00110a7a25 */ /* 0x000fe200078e0004 */
[----:B------:R-:W-:-:S03]  /*206d0*/  ISETP.GE.OR P0, PT, R0, R13, P1 ;  /* 0x0000000d0000720c */ /* 0x000fc60000f06670 */
[----:B------:R-:W-:Y:S01]  /*206e0*/  IMAD R0, R17, c[0x0][0x1f4], R3 ;  /* 0x00007d0011007a24 */ /* 0x000fe200078e0203 */
[----:B------:R-:W-:-:S03]  /*206f0*/  SHF.R.S32.HI R3, RZ, 0x1f, R2 ;  /* 0x0000001fff037819 */ /* 0x000fc60000011402 */
[----:B------:R-:W-:Y:S02]  /*20700*/  IMAD.IADD R9, R11, 0x1, R0 ;  /* 0x000000010b097824 */ /* 0x000fe400078e0200 */
[----:B---3--:R-:W-:-:S04]  /*20710*/  IMAD.WIDE R6, R6, 0x80, R2 ;  /* 0x0000008006067825 */ /* 0x008fc800078e0202 */
        /* <DEDUP_REMOVED lines=9> */
.L_x_845:
[----:B------:R-:W-:Y:S05]  /*207b0*/  BSYNC B0 ;  /* 0x0000000000007941 */ /* 0x000fea0003800000 */
.L_x_844:
[----:B------:R-:W-:Y:S01]  /*207c0*/  LEA.HI.SX32 R0, R12, 0x10, 0x1d ;  /* 0x000000100c007811 */ /* 0x000fe200078feaff */
[----:B------:R-:W-:Y:S03]  /*207d0*/  BSSY B0, `(.L_x_846) ;  /* 0x000000e000007945 */ /* 0x000fe60003800000 */
[----:B------:R-:W-:-:S13]  /*207e0*/  ISETP.GE.OR P0, PT, R0, R13, P1 ;  /* 0x0000000d0000720c */ /* 0x000fda0000f06670 */
        /* <DEDUP_REMOVED lines=12> */
.L_x_847:
[----:B------:R-:W-:Y:S05]  /*208b0*/  BSYNC B0 ;  /* 0x0000000000007941 */ /* 0x000fea0003800000 */
.L_x_846:
[----:B------:R-:W-:Y:S01]  /*208c0*/  LEA.HI.SX32 R0, R12, 0x20, 0x1d ;  /* 0x000000200c007811 */ /* 0x000fe200078feaff */
[----:B------:R-:W-:Y:S03]  /*208d0*/  BSSY B0, `(.L_x_848) ;  /* 0x000000e000007945 */ /* 0x000fe60003800000 */
[----:B------:R-:W-:-:S13]  /*208e0*/  ISETP.GE.OR P0, PT, R0, R13, P1 ;  /* 0x0000000d0000720c */ /* 0x000fda0000f06670 */
        /* <DEDUP_REMOVED lines=12> */
.L_x_849:
[----:B------:R-:W-:Y:S05]  /*209b0*/  BSYNC B0 ;  /* 0x0000000000007941 */ /* 0x000fea0003800000 */
.L_x_848:
        /* <DEDUP_REMOVED lines=15> */
.L_x_851:
[----:B------:R-:W-:Y:S05]  /*20ab0*/  BSYNC B0 ;  /* 0x0000000000007941 */ /* 0x000fea0003800000 */
.L_x_850:
        /* <DEDUP_REMOVED lines=15> */
.L_x_853:
[----:B------:R-:W-:Y:S05]  /*20bb0*/  BSYNC B0 ;  /* 0x0000000000007941 */ /* 0x000fea0003800000 */
.L_x_852:
[----:B------:R-:W-:Y:S01]  /*20bc0*/  LEA.HI.SX32 R0, R12, 0x50, 0x1d ;  /* 0x000000500c007811 */ /* 0x000fe200078feaff */
[----:B------:R-:W-:Y:S03]  /*20bd0*/  BSSY B0, `(.L_x_854) ;  /* 0x000000e000007945 */ /* 0x000fe60003800000 */
[----:B------:R-:W-:-:S13]  /*20be0*/  ISETP.GE.OR P0, PT, R0, R13, P1 ;  /* 0x0000000d0000720c */ /* 0x000fda0000f06670 */
        /* <DEDUP_REMOVED lines=12> */
.L_x_855:
[----:B------:R-:W-:Y:S05]  /*20cb0*/  BSYNC B0 ;  /* 0x0000000000007941 */ /* 0x000fea0003800000 */
.L_x_854:
        /* <DEDUP_REMOVED lines=15> */
.L_x_857:
[----:B------:R-:W-:Y:S05]  /*20db0*/  BSYNC B0 ;  /* 0x0000000000007941 */ /* 0x000fea0003800000 */
.L_x_856:
[----:B------:R-:W-:-:S04]  /*20dc0*/  LEA.HI.SX32 R0, R12, 0x70, 0x1d ;  /* 0x000000700c007811 */ /* 0x000fc800078feaff */
[----:B------:R-:W-:-:S13]  /*20dd0*/  ISETP.GE.OR P1, PT, R0, R13, P1 ;  /* 0x0000000d0000720c */ /* 0x000fda0000f26670 */
        /* <DEDUP_REMOVED lines=13> */
.L_x_792:
[----:B------:R-:W3:Y:S04]  /*20eb0*/  LDL.LU R12, [R1+0x134] ;  /* 0x00013400010c7983 */ /* 0x000ee80000300800 */
[----:B------:R-:W4:Y:S01]  /*20ec0*/  LDL.LU R9, [R1+0x15c] ;  /* 0x00015c0001097983 */ /* 0x000f220000300800 */
[----:B------:R-:W5:Y:S01]  /*20ed0*/  LDC.U8 R4, c[0x0][0x329] ;  /* 0x0000ca40ff047b82 */ /* 0x000f620000000000 */
[----:B------:R-:W-:Y:S01]  /*20ee0*/  LEA.HI R10, R17, R26, RZ, 0x3 ;  /* 0x0000001a110a7211 */ /* 0x000fe200078f18ff */
[----:B------:R-:W-:Y:S03]  /*20ef0*/  BSSY B0, `(.L_x_858) ;  /* 0x0000042000007945 */ /* 0x000fe60003800000 */
[----:B------:R-:W-:-:S02]  /*20f00*/  LOP3.LUT R8, R10, 0xfffffff8, RZ, 0xc0, !PT ;  /* 0xfffffff80a087812 */ /* 0x000fc400078ec0ff */
[----:B------:R-:W-:Y:S01]  /*20f10*/  SHF.R.S32.HI R10, RZ, 0x3, R10 ;  /* 0x00000003ff0a7819 */ /* 0x000fe2000001140a */
[----:B--2---:R-:W2:Y:S02]  /*20f20*/  LDC.U8 R6, c[0x0][0x328] ;  /* 0x0000ca00ff067b82 */ /* 0x004ea40000000000 */
[----:B------:R-:W-:Y:S01]  /*20f30*/  IMAD.IADD R17, R26, 0x1, -R8 ;  /* 0x000000011a117824 */ /* 0x000fe200078e0a08 */
[----:B------:R-:W-:Y:S02]  /*20f40*/  SHF.R.S32.HI R8, RZ, 0x1f, R19 ;  /* 0x0000001fff087819 */ /* 0x000fe40000011413 */
[----:B------:R-:W-:-:S03]  /*20f50*/  SHF.R.S32.HI R11, RZ, 0x1f, R10 ;  /* 0x0000001fff0b7819 */ /* 0x000fc6000001140a */
[----:B------:R-:W-:-:S04]  /*20f60*/  IMAD R8, R8, c[0x0][0x1f0], RZ ;  /* 0x00007c0008087a24 */ /* 0x000fc800078e02ff */
[----:B------:R-:W-:Y:S01]  /*20f70*/  IMAD R8, R19, c[0x0][0x1f4], R8 ;  /* 0x00007d0013087a24 */ /* 0x000fe200078e0208 */
[----:B-----5:R-:W-:Y:S02]  /*20f80*/  ISETP.NE.AND P0, PT, R4, RZ, PT ;  /* 0x000000ff0400720c */ /* 0x020fe40003f05270 */
[----:B--2---:R-:W-:-:S04]  /*20f90*/  ISETP.NE.AND P2, PT, R6, RZ, PT ;  /* 0x000000ff0600720c */ /* 0x004fc80003f45270 */
[----:B------:R-:W-:-:S07]  /*20fa0*/  ISETP.EQ.AND P2, PT, R4, RZ, P2 ;  /* 0x000000ff0400720c */ /* 0x000fce0001742270 */
[----:B------:R-:W-:Y:S01]  /*20fb0*/  @P0 IMAD.MOV.U32 R7, RZ, RZ, c[0x0][0x210] ;  /* 0x00008400ff070624 */ /* 0x000fe200078e00ff */
[----:B------:R-:W-:Y:S01]  /*20fc0*/  @!P0 ISETP.NE.AND P3, PT, R6, RZ, PT ;  /* 0x000000ff0600820c */ /* 0x000fe20003f65270 */
[----:B------:R-:W-:Y:S01]  /*20fd0*/  @!P0 IMAD.MOV.U32 R6, RZ, RZ, c[0x0][0x214] ;  /* 0x00008500ff068624 */ /* 0x000fe200078e00ff */
[----:B------:R-:W-:Y:S01]  /*20fe0*/  @P0 MOV R15, c[0x0][0x210] ;  /* 0x00008400000f0a02 */ /* 0x000fe20000000f00 */
[----:B------:R-:W-:Y:S02]  /*20ff0*/  @P0 IMAD R7, R7, c[0x0][0x214], RZ ;  /* 0x0000850007070a24 */ /* 0x000fe400078e02ff */
[----:B------:R-:W-:Y:S01]  /*21000*/  @!P0 IMAD.MOV.U32 R15, RZ, RZ, 0x1 ;  /* 0x00000001ff0f8424 */ /* 0x000fe200078e00ff */
[----:B------:R-:W-:Y:S01]  /*21010*/  @!P0 SEL R7, R6, c[0x0][0x234], !P3 ;  /* 0x00008d0006078a07 */ /* 0x000fe20005800000 */
[----:B------:R-:W-:-:S04]  /*21020*/  @P0 IMAD.MOV.U32 R6, RZ, RZ, 0x1 ;  /* 0x00000001ff060424 */ /* 0x000fc800078e00ff */
[----:B------:R-:W-:-:S04]  /*21030*/  @!P0 IMAD R6, R7, c[0x0][0x1c0], RZ ;  /* 0x0000700007068a24 */ /* 0x000fc800078e02ff */
[----:B------:R-:W-:Y:S01]  /*21040*/  IMAD R6, R18, R6, RZ ;  /* 0x0000000612067224 */ /* 0x000fe200078e02ff */
[C---:B---3--:R-:W-:Y:S02]  /*21050*/  ISETP.NE.AND P4, PT, R12.reuse, -0x1, PT ;  /* 0xffffffff0c00780c */ /* 0x048fe40003f85270 */
[----:B------:R-:W-:Y:S02]  /*21060*/  ISETP.NE.OR P1, PT, R12, -0x1, !P2 ;  /* 0xffffffff0c00780c */ /* 0x000fe40005725670 */
[----:B----4-:R-:W-:Y:S02]  /*21070*/  IADD3 R14, -R28, R9, RZ ;  /* 0x000000091c0e7210 */ /* 0x010fe40007ffe1ff */
[----:B------:R-:W2:Y:S02]  /*21080*/  S2R R9, SR_CTAID.X ;  /* 0x0000000000097919 */ /* 0x000ea40000002500 */
[----:B------:R-:W-:-:S04]  /*21090*/  ISETP.GE.AND P0, PT, R10, R14, PT ;  /* 0x0000000e0a00720c */ /* 0x000fc80003f06270 */
[----:B------:R-:W-:Y:S01]  /*210a0*/  P2R R27, PR, RZ, 0x1 ;  /* 0x00000001ff1b7803 */ /* 0x000fe20000000000 */
[----:B------:R-:W-:Y:S01]  /*210b0*/  @P4 IMAD.WIDE.U32 R2, R12, c[0x0][0x1e8], RZ ;  /* 0x00007a000c024a25 */ /* 0x000fe200078e00ff */
[----:B------:R-:W-:-:S03]  /*210c0*/  @!P4 SHF.R.S32.HI R0, RZ, 0x1f, R18 ;  /* 0x0000001fff00c819 */ /* 0x000fc60000011412 */
[----:B------:R-:W-:Y:S02]  /*210d0*/  @P4 IMAD R5, R12, c[0x0][0x1ec], R3 ;  /* 0x00007b000c054a24 */ /* 0x000fe400078e0203 */
[----:B------:R-:W-:Y:S02]  /*210e0*/  @!P4 IMAD R0, R0, c[0x0][0x1e0], RZ ;  /* 0x000078000000ca24 */ /* 0x000fe400078e02ff */
[----:B------:R-:W-:Y:S02]  /*210f0*/  @P4 IMAD.MOV.U32 R4, RZ, RZ, R2 ;  /* 0x000000ffff044224 */ /* 0x000fe400078e0002 */
[----:B------:R-:W-:-:S04]  /*21100*/  @!P4 IMAD.WIDE.U32 R2, R18, c[0x0][0x1e0], RZ ;  /* 0x000078001202ca25 */ /* 0x000fc800078e00ff */
[----:B------:R-:W-:Y:S01]  /*21110*/  @!P4 IMAD R0, R18, c[0x0][0x1e4], R0 ;  /* 0x000079001200ca24 */ /* 0x000fe200078e0200 */
[----:B------:R-:W-:Y:S01]  /*21120*/  @!P4 MOV R4, R2 ;  /* 0x000000020004c202 */ /* 0x000fe20000000f00 */
[----:B------:R-:W-:Y:S02]  /*21130*/  @!P1 IMAD R12, R18, c[0x0][0x214], RZ ;  /* 0x00008500120c9a24 */ /* 0x000fe400078e02ff */
[----:B------:R-:W-:Y:S02]  /*21140*/  @!P4 IMAD.IADD R5, R3, 0x1, R0 ;  /* 0x000000010305c824 */ /* 0x000fe400078e0200 */
[----:B------:R-:W-:Y:S01]  /*21150*/  IMAD.SHL.U32 R0, R17, 0x8, RZ ;  /* 0x0000000811007824 */ /* 0x000fe200078e00ff */
[----:B------:R3:W-:Y:S01]  /*21160*/  @!P1 STL [R1+0x134], R12 ;  /* 0x0001340c01009387 */ /* 0x0007e20000100800 */
[----:B------:R-:W-:Y:S02]  /*21170*/  @!P2 CS2R R2, SRZ ;  /* 0x000000000002a805 */ /* 0x000fe4000001ff00 */
[----:B------:R-:W-:Y:S01]  /*21180*/  @P2 IMAD.MOV.U32 R2, RZ, RZ, R12 ;  /* 0x000000ffff022224 */ /* 0x000fe200078e000c */
[----:B------:R-:W-:-:S02]  /*21190*/  IADD3 R4, P3, R0, R4, RZ ;  /* 0x0000000400047210 */ /* 0x000fc40007f7e0ff */
[C---:B------:R-:W-:Y:S02]  /*211a0*/  ISETP.GE.AND P1, PT, R0.reuse, c[0x0][0x220], PT ;  /* 0x0000880000007a0c */ /* 0x040fe40003f26270 */
[----:B------:R-:W-:Y:S02]  /*211b0*/  LEA.HI.X.SX32 R5, R0, R5, 0x1, P3 ;  /* 0x0000000500057211 */ /* 0x000fe400018f0eff */
[----:B------:R-:W-:Y:S01]  /*211c0*/  SEL R0, R6, RZ, !P2 ;  /* 0x000000ff06007207 */ /* 0x000fe20005000000 */
[----:B------:R-:W-:Y:S01]  /*211d0*/  IMAD R6, R28, R15, RZ ;  /* 0x0000000f1c067224 */ /* 0x000fe200078e02ff */
[----:B------:R-:W-:Y:S02]  /*211e0*/  ISETP.GE.OR P3, PT, R10, R14, P1 ;  /* 0x0000000e0a00720c */ /* 0x000fe40000f66670 */
[----:B------:R-:W-:Y:S01]  /*211f0*/  @P2 SHF.R.S32.HI R3, RZ, 0x1f, R12 ;  /* 0x0000001fff032819 */ /* 0x000fe2000001140c */
[----:B------:R-:W-:-:S05]  /*21200*/  IMAD R0, R19, R7, R0 ;  /* 0x0000000713007224 */ /* 0x000fca00078e0200 */
[--C-:B------:R-:W-:Y:S02]  /*21210*/  IADD3 R18, P2, P0, R6, R2, R0.reuse ;  /* 0x0000000206127210 */ /* 0x100fe4000785e000 */
[----:B------:R-:W-:Y:S01]  /*21220*/  SHF.R.S32.HI R0, RZ, 0x1f, R0 ;  /* 0x0000001fff007819 */ /* 0x000fe20000011400 */
[----:B---3--:R-:W-:Y:S01]  /*21230*/  IMAD.WIDE.U32 R12, R19, c[0x0][0x1f0], R4 ;  /* 0x00007c00130c7a25 */ /* 0x008fe200078e0004 */
[----:B------:R-:W-:-:S03]  /*21240*/  SHF.R.S32.HI R4, RZ, 0x1f, R6 ;  /* 0x0000001fff047819 */ /* 0x000fc60000011406 */
[----:B--2---:R-:W-:Y:S01]  /*21250*/  IMAD.WIDE R6, R9, 0x80, R10 ;  /* 0x0000008009067825 */ /* 0x004fe200078e020a */
[----:B------:R-:W-:-:S03]  /*21260*/  IADD3.X R16, R4, R3, R0, P2, P0 ;  /* 0x0000000304107210 */ /* 0x000fc600017e0400 */
[----:B------:R-:W-:Y:S01]  /*21270*/  IMAD.IADD R9, R8, 0x1, R13 ;  /* 0x0000000108097824 */ /* 0x000fe200078e020d */
        /* <DEDUP_REMOVED lines=9> */
.L_x_859:
[----:B------:R-:W-:Y:S05]  /*21310*/  BSYNC B0 ;  /* 0x0000000000007941 */ /* 0x000fea0003800000 */
.L_x_858:
[----:B------:R-:W-:Y:S01]  /*21320*/  IADD3 R25, R10, 0x10, RZ ;  /* 0x000000100a197810 */ /* 0x000fe20007ffe0ff */
[----:B------:R-:W-:Y:S03]  /*21330*/  BSSY B0, `(.L_x_860) ;  /* 0x0000010000007945 */ /* 0x000fe60003800000 */
[CC--:B------:R-:W-:Y:S02]  /*21340*/  ISETP.GE.OR P0, PT, R25.reuse, R14.reuse, P1 ;  /* 0x0000000e1900720c */ /* 0x0c0fe40000f06670 */
[----:B------:R-:W-:-:S04]  /*21350*/  ISETP.GE.AND P2, PT, R25, R14, PT ;  /* 0x0000000e1900720c */ /* 0x000fc80003f46270 */
[----:B------:R-:W-:-:S07]  /*21360*/  P2R R26, PR, RZ, 0x4 ;  /* 0x00000004ff1a7803 */ /* 0x000fce0000000000 */
[----:B------:R-:W-:Y:S05]  /*21370*/  @P0 BRA `(.L_x_861) ;  /* 0x000000b000000947 */ /* 0x000fea0003800000 */
[----:B------:R-:W-:Y:S02]  /*21380*/  IADD3 R0, P0, R6, 0x10, RZ ;  /* 0x0000001006007810 */ /* 0x000fe40007f1e0ff */
[----:B------:R-:W-:-:S03]  /*21390*/  MOV R3, R9 ;  /* 0x0000000900037202 */ /* 0x000fc60000000f00 */
[----:B------:R-:W-:-:S04]  /*213a0*/  IMAD.X R2, RZ, RZ, R7, P0 ;  /* 0x000000ffff027224 */ /* 0x000fc800000e0607 */
[----:B--2---:R-:W-:Y:S02]  /*213b0*/  IMAD R4, R2, c[0x0][0x1e8], RZ ;  /* 0x00007a0002047a24 */ /* 0x004fe400078e02ff */
[----:B------:R-:W-:-:S04]  /*213c0*/  IMAD.MOV.U32 R2, RZ, RZ, R12 ;  /* 0x000000ffff027224 */ /* 0x000fc800078e000c */
[----:B------:R-:W-:-:S04]  /*213d0*/  IMAD.WIDE.U32 R2, R0, c[0x0][0x1e8], R2 ;  /* 0x00007a0000027a25 */ /* 0x000fc800078e0002 */
[----:B------:R-:W-:Y:S01]  /*213e0*/  IMAD R0, R0, c[0x0][0x1ec], R4 ;  /* 0x00007b0000007a24 */ /* 0x000fe200078e0204 */
[----:B------:R-:W-:-:S04]  /*213f0*/  LEA R4, P0, R2, c[0x0][0x1d0], 0x1 ;  /* 0x0000740002047a11 */ /* 0x000fc800078008ff */
[----:B------:R-:W-:-:S04]  /*21400*/  IADD3 R0, R0, R3, RZ ;  /* 0x0000000300007210 */ /* 0x000fc80007ffe0ff */
[----:B------:R-:W-:-:S05]  /*21410*/  LEA.HI.X R5, R2, c[0x0][0x1d4], R0, 0x1, P0 ;  /* 0x0000750002057a11 */ /* 0x000fca00000f0c00 */
[----:B------:R2:W-:Y:S02]  /*21420*/  STG.E.128 [R4.64], RZ ;  /* 0x000000ff04007986 */ /* 0x0005e4000c101d22 */
.L_x_861:
[----:B------:R-:W-:Y:S05]  /*21430*/  BSYNC B0 ;  /* 0x0000000000007941 */ /* 0x000fea0003800000 */
.L_x_860:
[----:B------:R-:W-:Y:S01]  /*21440*/  IADD3 R24, R10, 0x20, RZ ;  /* 0x000000200a187810 */ /* 0x000fe20007ffe0ff */
[----:B------:R-:W-:Y:S03]  /*21450*/  BSSY B0, `(.L_x_862) ;  /* 0x000000f000007945 */ /* 0x000fe60003800000 */
[CC--:B------:R-:W-:Y:S02]  /*21460*/  ISETP.GE.OR P0, PT, R24.reuse, R14.reuse, P1 ;  /* 0x0000000e1800720c */ /* 0x0c0fe40000f06670 */
[----:B------:R-:W-:-:S11]  /*21470*/  ISETP.GE.AND P6, PT, R24, R14, PT ;  /* 0x0000000e1800720c */ /* 0x000fd60003fc6270 */
        /* <DEDUP_REMOVED lines=12> */
.L_x_863:
[----:B------:R-:W-:Y:S05]  /*21540*/  BSYNC B0 ;  /* 0x0000000000007941 */ /* 0x000fea0003800000 */
.L_x_862:
        /* <DEDUP_REMOVED lines=16> */
.L_x_865:
[----:B------:R-:W-:Y:S05]  /*21650*/  BSYNC B0 ;  /* 0x0000000000007941 */ /* 0x000fea0003800000 */
.L_x_864:
        /* <DEDUP_REMOVED lines=16> */
.L_x_867:
[----:B------:R-:W-:Y:S05]  /*21760*/  BSYNC B0 ;  /* 0x0000000000007941 */ /* 0x000fea0003800000 */
.L_x_866:
        /* <DEDUP_REMOVED lines=16> */
.L_x_869:
[----:B------:R-:W-:Y:S05]  /*21870*/  BSYNC B0 ;  /* 0x0000000000007941 */ /* 0x000fea0003800000 */
.L_x_868:
        /* <DEDUP_REMOVED lines=16> */
.L_x_871:
[----:B------:R-:W-:Y:S05]  /*21980*/  BSYNC B0 ;  /* 0x0000000000007941 */ /* 0x000fea0003800000 */
.L_x_870:
        /* <DEDUP_REMOVED lines=9> */
[----:B--2---:R-:W-:-:S04]  /*21a20*/  IMAD.WIDE.U32 R4, R0, c[0x0][0x1e8], R2 ;  /* 0x00007a0000047a25 */ /* 0x004fc800078e0002 */
[----:B------:R-:W-:Y:S01]  /*21a30*/  IMAD R6, R6, c[0x0][0x1e8], RZ ;  /* 0x00007a0006067a24 */ /* 0x000fe200078e02ff */
[----:B------:R-:W-:-:S03]  /*21a40*/  LEA R2, P0, R4, c[0x0][0x1d0], 0x1 ;  /* 0x0000740004027a11 */ /* 0x000fc600078008ff */
[----:B------:R-:W-:-:S05]  /*21a50*/  IMAD R0, R0, c[0x0][0x1ec], R6 ;  /* 0x00007b0000007a24 */ /* 0x000fca00078e0206 */
[----:B------:R-:W-:-:S04]  /*21a60*/  IADD3 R0, R0, R5, RZ ;  /* 0x0000000500007210 */ /* 0x000fc80007ffe0ff */
[----:B------:R-:W-:-:S05]  /*21a70*/  LEA.HI.X R3, R4, c[0x0][0x1d4], R0, 0x1, P0 ;  /* 0x0000750004037a11 */ /* 0x000fca00000f0c00 */
[----:B------:R2:W-:Y:S02]  /*21a80*/  STG.E.128 [R2.64], RZ ;  /* 0x000000ff02007986 */ /* 0x0005e4000c101d22 */
.L_x_873:
[----:B------:R-:W-:Y:S05]  /*21a90*/  BSYNC B0 ;  /* 0x0000000000007941 */ /* 0x000fea0003800000 */
.L_x_872:
        /* <DEDUP_REMOVED lines=11> */
[----:B------:R-:W-:-:S03]  /*21b50*/  @!P6 IMAD.MOV.U32 R12, RZ, RZ, 0x7f800000 ;  /* 0x7f800000ff0ce424 */ /* 0x000fc600078e00ff */
[----:B------:R-:W-:Y:S02]  /*21b60*/  @!P0 LEA.HI.X.SX32 R5, R0, R16, 0x1, P1 ;  /* 0x0000001000058211 */ /* 0x000fe400008f0eff */
[----:B------:R-:W-:-:S13]  /*21b70*/  ISETP.NE.OR P1, PT, R17, RZ, P2 ;  /* 0x000000ff1100720c */ /* 0x000fda0001725670 */
[----:B------:R-:W-:-:S05]  /*21b80*/  @!P1 IMAD R0, R25, R15, RZ ;  /* 0x0000000f19009224 */ /* 0x000fca00078e02ff */
[----:B------:R-:W-:-:S04]  /*21b90*/  @!P1 IADD3 R3, P2, R0, R18, RZ ;  /* 0x0000001200039210 */ /* 0x000fc80007f5e0ff */
[----:B------:R-:W-:Y:S02]  /*21ba0*/  @!P1 LEA.HI.X.SX32 R0, R0, R16, 0x1, P2 ;  /* 0x0000001000009211 */ /* 0x000fe400010f0eff */
        /* <DEDUP_REMOVED lines=8> */
[----:B--2---:R-:W-:Y:S02]  /*21c30*/  @!P1 IMAD.MOV.U32 R0, RZ, RZ, 0x7f800000 ;  /* 0x7f800000ff009424 */ /* 0x004fe400078e00ff */
[----:B------:R-:W-:-:S03]  /*21c40*/  @!P6 IMAD R4, R24, R15, RZ ;  /* 0x0000000f1804e224 */ /* 0x000fc600078e02ff */
[----:B------:R2:W-:Y:S01]  /*21c50*/  @!P1 STG.E [R2.64], R0 ;  /* 0x0000000002009986 */ /* 0x0005e2000c101922 */
[----:B------:R-:W-:-:S04]  /*21c60*/  ISETP.NE.AND P1, PT, R7, RZ, PT ;  /* 0x000000ff0700720c */ /* 0x000fc80003f25270 */
[----:B------:R-:W-:Y:S02]  /*21c70*/  ISETP.NE.OR P1, PT, R17, RZ, P1 ;  /* 0x000000ff1100720c */ /* 0x000fe40000f25670 */
[----:B--2---:R-:W-:Y:S01]  /*21c80*/  @!P6 IADD3 R0, P0, R4, R18, RZ ;  /* 0x000000120400e210 */ /* 0x004fe20007f1e0ff */
[----:B------:R-:W-:-:S03]  /*21c90*/  @!P5 IMAD R2, R23, R15, RZ ;  /* 0x0000000f1702d224 */ /* 0x000fc600078e02ff */
[----:B------:R-:W-:Y:S02]  /*21ca0*/  @!P6 LEA.HI.X.SX32 R3, R4, R16, 0x1, P0 ;  /* 0x000000100403e211 */ /* 0x000fe400000f0eff */
[----:B------:R-:W-:-:S04]  /*21cb0*/  @!P6 LEA R10, P0, R0, c[0x0][0x200], 0x2 ;  /* 0x00008000000aea11 */ /* 0x000fc800078010ff */
[----:B------:R-:W-:Y:S02]  /*21cc0*/  @!P6 LEA.HI.X R11, R0, c[0x0][0x204], R3, 0x2, P0 ;  /* 0x00008100000bea11 */ /* 0x000fe400000f1403 */
[----:B------:R-:W-:-:S03]  /*21cd0*/  @!P5 IADD3 R0, P0, R2, R18, RZ ;  /* 0x000000120200d210 */ /* 0x000fc60007f1e0ff */
[----:B------:R2:W-:Y:S01]  /*21ce0*/  @!P6 STG.E [R10.64], R12 ;  /* 0x0000000c0a00e986 */ /* 0x0005e2000c101922 */
[----:B------:R-:W-:Y:S01]  /*21cf0*/  @!P5 LEA.HI.X.SX32 R3, R2, R16, 0x1, P0 ;  /* 0x000000100203d211 */ /* 0x000fe200000f0eff */
[----:B------:R-:W-:Y:S01]  /*21d00*/  @!P4 IMAD R2, R22, R15, RZ ;  /* 0x0000000f1602c224 */ /* 0x000fe200078e02ff */
[----:B------:R-:W-:-:S04]  /*21d10*/  @!P5 LEA R8, P0, R0, c[0x0][0x200], 0x2 ;  /* 0x000080000008da11 */ /* 0x000fc800078010ff */
[----:B------:R-:W-:Y:S01]  /*21d20*/  @!P5 LEA.HI.X R9, R0, c[0x0][0x204], R3, 0x2, P0 ;  /* 0x000081000009da11 */ /* 0x000fe200000f1403 */
[----:B------:R-:W-:Y:S01]  /*21d30*/  @!P3 IMAD R3, R21, R15, RZ ;  /* 0x0000000f1503b224 */ /* 0x000fe200078e02ff */
[----:B------:R-:W-:-:S04]  /*21d40*/  @!P4 IADD3 R0, P0, R2, R18, RZ ;  /* 0x000000120200c210 */ /* 0x000fc80007f1e0ff */
[----:B------:R-:W-:Y:S02]  /*21d50*/  @!P4 LEA.HI.X.SX32 R2, R2, R16, 0x1, P0 ;  /* 0x000000100202c211 */ /* 0x000fe400000f0eff */
[----:B------:R-:W-:-:S04]  /*21d60*/  @!P4 LEA R6, P0, R0, c[0x0][0x200], 0x2 ;  /* 0x000080000006ca11 */ /* 0x000fc800078010ff */
[----:B------:R-:W-:Y:S01]  /*21d70*/  @!P4 LEA.HI.X R7, R0, c[0x0][0x204], R2, 0x2, P0 ;  /* 0x000081000007ca11 */ /* 0x000fe200000f1402 */
[----:B------:R-:W-:Y:S01]  /*21d80*/  @!P2 IMAD R2, R19, R15, RZ ;  /* 0x0000000f1302a224 */ /* 0x000fe200078e02ff */
[----:B------:R-:W-:-:S04]  /*21d90*/  @!P3 IADD3 R0, P0, R3, R18, RZ ;  /* 0x000000120300b210 */ /* 0x000fc80007f1e0ff */
[----:B------:R-:W-:Y:S02]  /*21da0*/  @!P3 LEA.HI.X.SX32 R3, R3, R16, 0x1, P0 ;  /* 0x000000100303b211 */ /* 0x000fe400000f0eff */
[----:B------:R-:W-:Y:S01]  /*21db0*/  @!P3 LEA R4, P0, R0, c[0x0][0x200], 0x2 ;  /* 0x000080000004ba11 */ /* 0x000fe200078010ff */
[----:B--2---:R-:W-:-:S03]  /*21dc0*/  @!P4 IMAD.MOV.U32 R10, RZ, RZ, 0x7f800000 ;  /* 0x7f800000ff0ac424 */ /* 0x004fc600078e00ff */
[----:B------:R-:W-:Y:S02]  /*21dd0*/  @!P3 LEA.HI.X R5, R0, c[0x0][0x204], R3, 0x2, P0 ;  /* 0x000081000005ba11 */ /* 0x000fe400000f1403 */
[----:B------:R-:W-:-:S04]  /*21de0*/  @!P2 IADD3 R0, P0, R2, R18, RZ ;  /* 0x000000120200a210 */ /* 0x000fc80007f1e0ff */
[----:B------:R-:W-:Y:S02]  /*21df0*/  @!P2 LEA.HI.X.SX32 R3, R2, R16, 0x1, P0 ;  /* 0x000000100203a211 */ /* 0x000fe400000f0eff */
[----:B------:R-:W-:-:S04]  /*21e00*/  @!P2 LEA R2, P0, R0, c[0x0][0x200], 0x2 ;  /* 0x000080000002aa11 */ /* 0x000fc800078010ff */
[----:B------:R-:W-:Y:S01]  /*21e10*/  @!P2 LEA.HI.X R3, R0, c[0x0][0x204], R3, 0x2, P0 ;  /* 0x000081000003aa11 */ /* 0x000fe200000f1403 */
[----:B------:R-:W-:-:S05]  /*21e20*/  @!P5 IMAD.MOV.U32 R0, RZ, RZ, 0x7f800000 ;  /* 0x7f800000ff00d424 */ /* 0x000fca00078e00ff */
[----:B------:R2:W-:Y:S04]  /*21e30*/  @!P5 STG.E [R8.64], R0 ;  /* 0x000000000800d986 */ /* 0x0005e8000c101922 */
[----:B------:R3:W-:Y:S01]  /*21e40*/  @!P4 STG.E [R6.64], R10 ;  /* 0x0000000a0600c986 */ /* 0x0007e2000c101922 */
[----:B--2---:R-:W-:Y:S02]  /*21e50*/  @!P3 IMAD.MOV.U32 R8, RZ, RZ, 0x7f800000 ;  /* 0x7f800000ff08b424 */ /* 0x004fe400078e00ff */
[----:B------:R-:W-:-:S03]  /*21e60*/  @!P2 IMAD.MOV.U32 R0, RZ, RZ, 0x7f800000 ;  /* 0x7f800000ff00a424 */ /* 0x000fc600078e00ff */
[----:B------:R3:W-:Y:S04]  /*21e70*/  @!P3 STG.E [R4.64], R8 ;  /* 0x000000080400b986 */ /* 0x0007e8000c101922 */
[----:B------:R3:W-:Y:S01]  /*21e80*/  @!P2 STG.E [R2.64], R0 ;  /* 0x000000000200a986 */ /* 0x0007e2000c101922 */
[----:B------:R-:W-:Y:S05]  /*21e90*/  @P1 EXIT ;  /* 0x000000000000194d */ /* 0x000fea0003800000 */
[----:B---3--:R-:W-:-:S05]  /*21ea0*/  IMAD R0, R20, R15, RZ ;  /* 0x0000000f14007224 */ /* 0x008fca00078e02ff */
[----:B------:R-:W-:-:S04]  /*21eb0*/  IADD3 R3, P0, R0, R18, RZ ;  /* 0x0000001200037210 */ /* 0x000fc80007f1e0ff */
[----:B------:R-:W-:Y:S02]  /*21ec0*/  LEA.HI.X.SX32 R0, R0, R16, 0x1, P0 ;  /* 0x0000001000007211 */ /* 0x000fe400000f0eff */
[----:B------:R-:W-:-:S04]  /*21ed0*/  LEA R2, P0, R3, c[0x0][0x200], 0x2 ;  /* 0x0000800003027a11 */ /* 0x000fc800078010ff */
[----:B------:R-:W-:Y:S01]  /*21ee0*/  LEA.HI.X R3, R3, c[0x0][0x204], R0, 0x2, P0 ;  /* 0x0000810003037a11 */ /* 0x000fe200000f1400 */
[----:B------:R-:W-:-:S05]  /*21ef0*/  IMAD.MOV.U32 R0, RZ, RZ, 0x7f800000 ;  /* 0x7f800000ff007424 */ /* 0x000fca00078e00ff */
[----:B------:R-:W-:Y:S01]  /*21f00*/  STG.E [R2.64], R0 ;  /* 0x0000000002007986 */ /* 0x000fe2000c101922 */
[----:B------:R-:W-:Y:S05]  /*21f10*/  EXIT ;  /* 0x000000000000794d */ /* 0x000fea0003800000 */
.L_x_874:
        /* <DEDUP_REMOVED lines=14> */
.L_x_1144:


//--------------------- .text._ZN5flash16flash_fwd_kernelI23Flash_fwd_kernel_traitsILi64ELi128ELi64ELi4ELb0ELb0EN7cutlass10bfloat16_tE19Flash_kernel_traitsILi64ELi128ELi64ELi4ES3_EELb0ELb1ELb0ELb0ELb0ELb0ELb1ELb0EEEvNS_16Flash_fwd_paramsE --------------------------
	.section	.text._ZN5flash16flash_fwd_kernelI23Flash_fwd_kernel_traitsILi64ELi128ELi64ELi4ELb0ELb0EN7cutlass10bfloat16_tE19Flash_kernel_traitsILi64ELi128ELi64ELi4ES3_EELb0ELb1ELb0ELb0ELb0ELb0ELb1ELb0EEEvNS_16Flash_fwd_paramsE,"ax",@progbits
	.sectioninfo	@"SHI_REGISTERS=255"
	.align	128
        .global         _ZN5flash16flash_fwd_kernelI23Flash_fwd_kernel_traitsILi64ELi128ELi64ELi4ELb0ELb0EN7cutlass10bfloat16_tE19Flash_kernel_traitsILi64ELi128ELi64ELi4ES3_EELb0ELb1ELb0ELb0ELb0ELb0ELb1ELb0EEEvNS_16Flash_fwd_paramsE
        .type           _ZN5flash16flash_fwd_kernelI23Flash_fwd_kernel_traitsILi64ELi128ELi64ELi4ELb0ELb0EN7cutlass10bfloat16_tE19Flash_kernel_traitsILi64ELi128ELi64ELi4ES3_EELb0ELb1ELb0ELb0ELb0ELb0ELb1ELb0EEEvNS_16Flash_fwd_paramsE,@function
        .size           _ZN5flash16flash_fwd_kernelI23Flash_fwd_kernel_traitsILi64ELi128ELi64ELi4ELb0ELb0EN7cutlass10bfloat16_tE19Flash_kernel_traitsILi64ELi128ELi64ELi4ES3_EELb0ELb1ELb0ELb0ELb0ELb0ELb1ELb0EEEvNS_16Flash_fwd_paramsE,(.L_x_1145 - _ZN5flash16flash_fwd_kernelI23Flash_fwd_kernel_traitsILi64ELi128ELi64ELi4ELb0ELb0EN7cutlass10bfloat16_tE19Flash_kernel_traitsILi64ELi128ELi64ELi4ES3_EELb0ELb1ELb0ELb0ELb0ELb0ELb1ELb0EEEvNS_16Flash_fwd_paramsE)
        .other          _ZN5flash16flash_fwd_kernelI23Flash_fwd_kernel_traitsILi64ELi128ELi64ELi4ELb0ELb0EN7cutlass10bfloat16_tE19Flash_kernel_traitsILi64ELi128ELi64ELi4ES3_EELb0ELb1ELb0ELb0ELb0ELb0ELb1ELb0EEEvNS_16Flash_fwd_paramsE,@"STO_CUDA_ENTRY STV_DEFAULT"
_ZN5flash16flash_fwd_kernelI23Flash_fwd_kernel_traitsILi64ELi128ELi64ELi4ELb0ELb0EN7cutlass10bfloat16_tE19Flash_kernel_traitsILi64ELi128ELi64ELi4ES3_EELb0ELb1ELb0ELb0ELb0ELb0ELb1ELb0EEEvNS_16Flash_fwd_paramsE:
.text._ZN5flash16flash_fwd_kernelI23Flash_fwd_kernel_traitsILi64ELi128ELi64ELi4ELb0ELb0EN7cutlass10bfloat16_tE19Flash_kernel_traitsILi64ELi128ELi64ELi4ES3_EELb0ELb1ELb0ELb0ELb0ELb0ELb1ELb0EEEvNS_16Flash_fwd_paramsE:
        /* <DEDUP_REMOVED lines=10> */
[----:B------:R-:W-:Y:S02]  /*00a0*/  ISETP.NE.U32.AND P0, PT, RZ, c[0x0][0x250], PT ;  /* 0x00009400ff007a0c */ /* 0x000fe40003f05070 */
[----:B------:R-:W-:-:S02]  /*00b0*/  IADD3 R1, R1, -0x48, RZ ;  /* 0xffffffb801017810 */ /* 0x000fc40007ffe0ff */
[----:B------:R-:W-:Y:S02]  /*00c0*/  ISETP.NE.AND.EX P0, PT, RZ, c[0x0][0x254], PT, P0 ;  /* 0x00009500ff007a0c */ /* 0x000fe40003f05300 */
[----:B-1----:R-:W-:Y:S01]  /*00d0*/  ISETP.NE.AND P3, PT, R0, RZ, PT ;  /* 0x000000ff0000720c */ /* 0x002fe20003f65270 */
[----:B--2---:R-:W-:-:S03]  /*00e0*/  IMAD.WIDE R2, R16, R22, c[0x0][0x240] ;  /* 0x0000900010027625 */ /* 0x004fc600078e0216 */
[----:B------:R-:W-:Y:S01]  /*00f0*/  ISETP.EQ.OR.EX P1, PT, RZ, c[0x0][0x24c], !P3, P1 ;  /* 0x00009300ff007a0c */ /* 0x000fe20005f22710 */
[----:B------:R-:W-:Y:S01]  /*0100*/  IMAD.WIDE R4, R16, R22, c[0x0][0x248] ;  /* 0x0000920010047625 */ /* 0x000fe200078e0216 */
[----:B------:R1:W2:Y:S04]  /*0110*/  @P2 LDG.E R252, [R2.64] ;  /* 0x0000000602fc2981 */ /* 0x0002a8000c1e1900 */
[----:B------:R1:W2:Y:S01]  /*0120*/  @P2 LDG.E R0, [R2.64+0x4] ;  /* 0x0000040602002981 */ /* 0x0002a2000c1e1900 */
[----:B------:R-:W-:-:S06]  /*0130*/  IMAD.MOV.U32 R7, RZ, RZ, RZ ;  /* 0x000000ffff077224 */ /* 0x000fcc00078e00ff */
[----:B------:R3:W5:Y:S04]  /*0140*/  @!P1 LDG.E R8, [R4.64] ;  /* 0x0000000604089981 */ /* 0x000768000c1e1900 */
[----:B------:R-:W4:Y:S04]  /*0150*/  S2R R250, SR_CTAID.X ;  /* 0x0000000000fa7919 */ /* 0x000f280000002500 */
[----:B------:R-:W2:Y:S01]  /*0160*/  S2R R19, SR_CTAID.Z ;  /* 0x0000000000137919 */ /* 0x000ea20000002700 */
[----:B-1----:R-:W-:-:S05]  /*0170*/  @P0 IMAD.WIDE R2, R16, R22, c[0x0][0x250] ;  /* 0x0000940010020625 */ /* 0x002fca00078e0216 */
[----:B------:R3:W5:Y:S01]  /*0180*/  @P0 LDG.E R7, [R2.64] ;  /* 0x0000000602070981 */ /* 0x000762000c1e1900 */
[----:B------:R-:W-:-:S04]  /*0190*/  ISETP.NE.U32.AND P0, PT, RZ, c[0x0][0x248], PT ;  /* 0x00009200ff007a0c */ /* 0x000fc80003f05070 */
[----:B------:R-:W-:Y:S01]  /*01a0*/  ISETP.NE.AND.EX P0, PT, RZ, c[0x0][0x24c], PT, P0 ;  /* 0x00009300ff007a0c */ /* 0x000fe20003f05300 */
[----:B--2---:R-:W-:Y:S02]  /*01b0*/  @P2 IMAD.IADD R18, R0, 0x1, -R252 ;  /* 0x0000000100122824 */ /* 0x004fe400078e0afc */
[----:B------:R-:W-:-:S10]  /*01c0*/  @!P2 IMAD.MOV.U32 R18, RZ, RZ, c[0x0][0x214] ;  /* 0x00008500ff12a624 */ /* 0x000fd400078e00ff */
[----:B------:R-:W-:Y:S05]  /*01d0*/  @!P0 BRA `(.L_x_875) ;  /* 0x0000004000008947 */ /* 0x000fea0003800000 */
[----:B---34-:R-:W2:Y:S02]  /*01e0*/  @P3 LDG.E R0, [R4.64+0x4] ;  /* 0x0000040604003981 */ /* 0x018ea4000c1e1900 */
[----:B--2--5:R-:W-:-:S06]  /*01f0*/  @P3 IADD3 R0, R0, -R8, RZ ;  /* 0x8000000800003210 */ /* 0x024fcc0007ffe0ff */
[----:B------:R1:W5:Y:S01]  /*0200*/  @!P3 LDG.E R0, [R4.64] ;  /* 0x000000060400b981 */ /* 0x000362000c1e1900 */
[----:B------:R-:W-:Y:S05]  /*0210*/  BRA `(.L_x_876) ;  /* 0x0000001000007947 */ /* 0x000fea0003800000 */
.L_x_875:
[----:B---34-:R-:W-:Y:S02]  /*0220*/  MOV R0, c[0x0][0x218] ;  /* 0x0000860000007a02 */ /* 0x018fe40000000f00 */
.L_x_876:
        /* <DEDUP_REMOVED lines=13> */
[----:B------:R-:W2:Y:S01]  /*0300*/  S2R R21, SR_TID.X ;  /* 0x0000000000157919 */ /* 0x000ea20000002100 */
[----:B------:R-:W-:Y:S02]  /*0310*/  IADD3 R2, R41, 0x3f, RZ ;  /* 0x0000003f29027810 */ /* 0x000fe40007ffe0ff */
[----:B------:R-:W-:Y:S02]  /*0320*/  IADD3 R0, R0, c[0x0][0x2e8], R41 ;  /* 0x0000ba0000007a10 */ /* 0x000fe40007ffe029 */
[----:B------:R-:W-:Y:S02]  /*0330*/  SHF.R.S32.HI R3, RZ, 0x1f, R2 ;  /* 0x0000001fff037819 */ /* 0x000fe40000011402 */
[----:B-1----:R-:W-:Y:S02]  /*0340*/  SHF.R.S32.HI R4, RZ, 0x1f, R0 ;  /* 0x0000001fff047819 */ /* 0x002fe40000011400 */
[----:B------:R-:W-:-:S02]  /*0350*/  LEA.HI R2, R3, R2, RZ, 0x6 ;  /* 0x0000000203027211 */ /* 0x000fc400078f30ff */
[----:B------:R-:W-:Y:S02]  /*0360*/  LEA.HI R0, R4, R0, RZ, 0x6 ;  /* 0x0000000004007211 */ /* 0x000fe400078f30ff */
[----:B------:R-:W-:Y:S02]  /*0370*/  SHF.R.S32.HI R2, RZ, 0x6, R2 ;  /* 0x00000006ff027819 */ /* 0x000fe40000011402 */
[----:B------:R-:W-:-:S04]  /*0380*/  SHF.R.S32.HI R0, RZ, 0x6, R0 ;  /* 0x00000006ff007819 */ /* 0x000fc80000011400 */
[----:B------:R-:W-:-:S04]  /*0390*/  IMNMX R216, R2, R0, PT ;  /* 0x0000000002d87217 */ /* 0x000fc80003800200 */
[----:B------:R-:W-:-:S13]  /*03a0*/  ISETP.GE.AND P0, PT, R216, 0x1, PT ;  /* 0x00000001d800780c */ /* 0x000fda0003f06270 */
[----:B------:R-:W-:Y:S05]  /*03b0*/  @!P0 BRA `(.L_x_877) ;  /* 0x00011af000008947 */ /* 0x000fea0003800000 */
[----:B--2---:R-:W-:Y:S02]  /*03c0*/  ISETP.NE.AND P1, PT, R252, -0x1, PT ;  /* 0xfffffffffc00780c */ /* 0x004fe40003f25270 */
[----:B------:R-:W-:-:S11]  /*03d0*/  ISETP.NE.AND P0, PT, R8, -0x1, PT ;  /* 0xffffffff0800780c */ /* 0x000fd60003f05270 */
[----:B------:R-:W-:Y:S01]  /*03e0*/  @!P1 SHF.R.S32.HI R4, RZ, 0x1f, R16 ;  /* 0x0000001fff049819 */ /* 0x000fe20000011410 */
[----:B------:R-:W-:Y:S01]  /*03f0*/  @P1 IMAD.WIDE.U32 R2, R252, c[0x0][0x190], RZ ;  /* 0x00006400fc021a25 */ /* 0x000fe200078e00ff */
[----:B------:R-:W-:-:S03]  /*0400*/  @P0 IADD3 R0, R7, R8, RZ ;  /* 0x0000000807000210 */ /* 0x000fc60007ffe0ff */
        /* <DEDUP_REMOVED lines=8> */
[----:B------:R-:W-:-:S03]  /*0490*/  @P0 IMAD R15, R0, c[0x0][0x19c], R3 ;  /* 0x00006700000f0a24 */ /* 0x000fc600078e0203 */
[----:B------:R-:W-:Y:S01]  /*04a0*/  @!P1 IADD3 R11, R5, R6, RZ ;  /* 0x00000006050b9210 */ /* 0x000fe20007ffe0ff */
        /* <DEDUP_REMOVED lines=12> */
.L_x_878:
[----:B------:R-:W-:Y:S02]  /*0570*/  IABS R4, c[0x0][0x1c8] ;  /* 0x0000720000047a13 */ /* 0x000fe40000000000 */
[----:B------:R-:W-:Y:S02]  /*0580*/  IABS R5, R19 ;  /* 0x0000001300057213 */ /* 0x000fe40000000000 */
[----:B------:R-:W1:Y:S08]  /*0590*/  I2F.RP R2, R4 ;  /* 0x0000000400027306 */ /* 0x000e700000209400 */
[----:B-1----:R-:W1:Y:S02]  /*05a0*/  MUFU.RCP R2, R2 ;  /* 0x0000000200027308 */ /* 0x002e640000001000 */
[----:B-1----:R-:W-:-:S06]  /*05b0*/  IADD3 R2, R2, 0xffffffe, RZ ;  /* 0x0ffffffe02027810 */ /* 0x002fcc0007ffe0ff */
[----:B------:R-:W1:Y:S02]  /*05c0*/  F2I.FTZ.U32.TRUNC.NTZ R3, R2 ;  /* 0x0000000200037305 */ /* 0x000e64000021f000 */
[----:B-1----:R-:W-:Y:S02]  /*05d0*/  IMAD.MOV R0, RZ, RZ, -R3 ;  /* 0x000000ffff007224 */ /* 0x002fe400078e0a03 */
        /* <DEDUP_REMOVED lines=35> */
.L_x_879:
[----:B------:R-:W-:Y:S01]  /*0810*/  SHF.R.S32.HI R17, RZ, 0x1f, R21 ;  /* 0x0000001fff117819 */ /* 0x000fe20000011415 */
[----:B------:R-:W-:Y:S01]  /*0820*/  IMAD.IADD R247, R18, 0x1, -R23 ;  /* 0x0000000112f77824 */ /* 0x000fe200078e0a17 */
[----:B------:R-:W-:Y:S01]  /*0830*/  BSSY B0, `(.L_x_880) ;  /* 0x000002d000007945 */ /* 0x000fe20003800000 */
[----:B------:R-:W-:Y:S01]  /*0840*/  IMAD R5, R5, c[0x0][0x1a8], RZ ;  /* 0x00006a0005057a24 */ /* 0x000fe200078e02ff */
[CC--:B------:R-:W-:Y:S02]  /*0850*/  LEA.HI R0, R17.reuse, R21.reuse, RZ, 0x3 ;  /* 0x0000001511007211 */ /* 0x0c0fe400078f18ff */
[----:B------:R-:W-:Y:S02]  /*0860*/  LEA.HI R4, R17, R21, RZ, 0x6 ;  /* 0x0000001511047211 */ /* 0x000fe400078f30ff */
[----:B------:R-:W-:-:S02]  /*0870*/  LOP3.LUT R2, R0, 0xfffffff8, RZ, 0xc0, !PT ;  /* 0xfffffff800027812 */ /* 0x000fc400078ec0ff */
[----:B------:R-:W-:Y:S01]  /*0880*/  SHF.R.S32.HI R32, RZ, 0x3, R0 ;  /* 0x00000003ff207819 */ /* 0x000fe20000011400 */
[----:B------:R-:W-:Y:S01]  /*0890*/  IMAD.SHL.U32 R4, R4, 0x8, RZ ;  /* 0x0000000804047824 */ /* 0x000fe200078e00ff */
[----:B------:R-:W-:Y:S01]  /*08a0*/  LEA.HI R16, R17, R21, RZ, 0x5 ;  /* 0x0000001511107211 */ /* 0x000fe200078f28ff */
[----:B------:R-:W-:Y:S01]  /*08b0*/  IMAD.IADD R20, R21, 0x1, -R2 ;  /* 0x0000000115147824 */ /* 0x000fe200078e0a02 */
[--C-:B------:R-:W-:Y:S01]  /*08c0*/  SHF.R.S32.HI R33, RZ, 0x1f, R32.reuse ;  /* 0x0000001fff217819 */ /* 0x100fe20000011420 */
[----:B------:R-:W-:Y:S02]  /*08d0*/  IMAD.SHL.U32 R0, R32, 0x40, RZ ;  /* 0x0000004020007824 */ /* 0x000fe400078e00ff */
[----:B------:R-:W-:Y:S02]  /*08e0*/  IMAD.SHL.U32 R234, R20, 0x8, RZ ;  /* 0x0000000814ea7824 */ /* 0x000fe400078e00ff */
[----:B------:R-:W-:Y:S01]  /*08f0*/  IMAD.WIDE R250, R250, 0x80, R32 ;  /* 0x00000080fafa7825 */ /* 0x000fe200078e0220 */
[----:B------:R-:W-:-:S02]  /*0900*/  LOP3.LUT R0, R0, 0x1c0, RZ, 0xc0, !PT ;  /* 0x000001c000007812 */ /* 0x000fc400078ec0ff */
[--C-:B------:R-:W-:Y:S02]  /*0910*/  SHF.R.S32.HI R235, RZ, 0x1f, R234.reuse ;  /* 0x0000001fffeb7819 */ /* 0x100fe400000114ea */
[----:B------:R-:W-:Y:S02]  /*0920*/  LOP3.LUT R3, R0, 0x38, R234, 0xf8, !PT ;  /* 0x0000003800037812 */ /* 0x000fe400078ef8ea */
[----:B------:R-:W-:Y:S01]  /*0930*/  SHF.R.U32.HI R0, RZ, 0x3, R0 ;  /* 0x00000003ff007819 */ /* 0x000fe20000011600 */
[----:B------:R1:W-:Y:S01]  /*0940*/  STL.64 [R1], R234 ;  /* 0x000000ea01007387 */ /* 0x0003e20000100a00 */
[----:B------:R-:W-:Y:S02]  /*0950*/  IADD3 R2, P0, R234, R9, RZ ;  /* 0x00000009ea027210 */ /* 0x000fe40007f1e0ff */
[----:B------:R-:W-:Y:S01]  /*0960*/  LOP3.LUT R0, R3, R0, RZ, 0x3c, !PT ;  /* 0x0000000003007212 */ /* 0x000fe200078e3cff */
[----:B------:R1:W-:Y:S02]  /*0970*/  STL.64 [R1+0x10], R32 ;  /* 0x0000102001007387 */ /* 0x0003e40000100a00 */
[----:B------:R-:W-:Y:S01]  /*0980*/  IMAD.X R3, R235, 0x1, R11, P0 ;  /* 0x00000001eb037824 */ /* 0x000fe200000e060b */
[----:B------:R-:W-:-:S02]  /*0990*/  ISETP.GE.AND P0, PT, R32, R247, PT ;  /* 0x000000f72000720c */ /* 0x000fc40003f06270 */
[----:B------:R-:W-:Y:S01]  /*09a0*/  LOP3.LUT R4, R0, 0xfffffe00, R4, 0xf8, !PT ;  /* 0xfffffe0000047812 */ /* 0x000fe200078ef804 */
[C---:B------:R-:W-:Y:S01]  /*09b0*/  IMAD R0, R19.reuse, c[0x0][0x1ac], R5 ;  /* 0x00006b0013007a24 */ /* 0x040fe200078e0205 */
[----:B------:R-:W-:Y:S01]  /*09c0*/  SHF.R.S32.HI R11, RZ, 0x1f, R10 ;  /* 0x0000001fff0b7819 */ /* 0x000fe2000001140a */
[----:B------:R-:W-:Y:S01]  /*09d0*/  IMAD.WIDE.U32 R8, R19, c[0x0][0x1a8], R2 ;  /* 0x00006a0013087a25 */ /* 0x000fe200078e0002 */
[----:B------:R-:W-:-:S03]  /*09e0*/  SHF.R.S32.HI R19, RZ, 0x5, R16 ;  /* 0x00000005ff137819 */ /* 0x000fc60000011410 */
[----:B------:R-:W-:Y:S02]  /*09f0*/  IMAD.SHL.U32 R203, R4, 0x2, RZ ;  /* 0x0000000204cb7824 */ /* 0x000fe400078e00ff */
[----:B------:R-:W-:Y:S02]  /*0a00*/  IMAD.IADD R7, R9, 0x1, R0 ;  /* 0x0000000109077824 */ /* 0x000fe400078e0200 */
        /* <DEDUP_REMOVED lines=15> */
.L_x_881:
[----:B------:R-:W-:Y:S05]  /*0b00*/  BSYNC B0 ;  /* 0x0000000000007941 */ /* 0x000fea0003800000 */
.L_x_880:
[----:B------:R-:W-:Y:S01]  /*0b10*/  IADD3 R28, R32, 0x10, RZ ;  /* 0x00000010201c7810 */ /* 0x000fe20007ffe0ff */
[----:B------:R-:W-:Y:S03]  /*0b20*/  BSSY B0, `(.L_x_882) ;  /* 0x0000015000007945 */ /* 0x000fe60003800000 */
[----:B------:R-:W-:Y:S01]  /*0b30*/  ISETP.GE.AND P0, PT, R28, R247, PT ;  /* 0x000000f71c00720c */ /* 0x000fe20003f06270 */
[----:B------:R4:W-:-:S12]  /*0b40*/  STL [R1+0x2c], R28 ;  /* 0x00002c1c01007387 */ /* 0x0009d80000100800 */
[----:B------:R-:W-:Y:S05]  /*0b50*/  @P0 BRA `(.L_x_883) ;  /* 0x0000011000000947 */ /* 0x000fea0003800000 */
[----:B------:R-:W-:-:S13]  /*0b60*/  ISETP.GE.AND P0, PT, R234, c[0x0][0x220], PT ;  /* 0x00008800ea007a0c */ /* 0x000fda0003f06270 */
[----:B------:R1:W-:Y:S01]  /*0b70*/  @P0 STS.128 [R203+0x800], RZ ;  /* 0x000800ffcb000388 */ /* 0x0003e20000000c00 */
        /* <DEDUP_REMOVED lines=15> */
.L_x_883:
[----:B------:R-:W-:Y:S05]  /*0c70*/  BSYNC B0 ;  /* 0x0000000000007941 */ /* 0x000fea0003800000 */
.L_x_882:
        /* <DEDUP_REMOVED lines=22> */
.L_x_885:
[----:B------:R-:W-:Y:S05]  /*0de0*/  BSYNC B0 ;  /* 0x0000000000007941 */ /* 0x000fea0003800000 */
.L_x_884:
        /* <DEDUP_REMOVED lines=22> */
.L_x_887:
[----:B------:R-:W-:Y:S05]  /*0f50*/  BSYNC B0 ;  /* 0x0000000000007941 */ /* 0x000fea0003800000 */
.L_x_886:
        /* <DEDUP_REMOVED lines=11> */
[----:B-1----:R-:W-:Y:S02]  /*1010*/  IMAD.X R0, RZ, RZ, R251, P0 ;  /* 0x000000ffff007224 */ /* 0x002fe400000e06fb */
        /* <DEDUP_REMOVED lines=10> */
.L_x_889:
[----:B------:R-:W-:Y:S05]  /*10c0*/  BSYNC B0 ;  /* 0x0000000000007941 */ /* 0x000fea0003800000 */
.L_x_888:
[----:B-1----:R-:W-:Y:S01]  /*10d0*/  IADD3 R0, R32, 0x50, RZ ;  /* 0x0000005020007810 */ /* 0x002fe20007ffe0ff */
        /* <DEDUP_REMOVED lines=21> */
.L_x_891:
[----:B------:R-:W-:Y:S05]  /*1230*/  BSYNC B0 ;  /* 0x0000000000007941 */ /* 0x000fea0003800000 */
.L_x_890:
        /* <DEDUP_REMOVED lines=22> */
.L_x_893:
[----:B------:R-:W-:Y:S05]  /*13a0*/  BSYNC B0 ;  /* 0x0000000000007941 */ /* 0x000fea0003800000 */
.L_x_892:
[----:B-1----:R-:W-:Y:S01]  /*13b0*/  IADD3 R0, R32, 0x70, RZ ;  /* 0x0000007020007810 */ /* 0x002fe20007ffe0ff */
[----:B------:R-:W-:Y:S01]  /*13c0*/  IMAD.MOV.U32 R221, RZ, RZ, c[0x0][0x198] ;  /* 0x00006600ffdd7624 */ /* 0x000fe200078e00ff */
[----:B------:R-:W-:Y:S01]  /*13d0*/  BSSY B0, `(.L_x_894) ;  /* 0x0000018000007945 */ /* 0x000fe20003800000 */
[----:B------:R-:W-:Y:S01]  /*13e0*/  IMAD.MOV.U32 R24, RZ, RZ, 0x6 ;  /* 0x00000006ff187424 */ /* 0x000fe200078e00ff */
[----:B------:R-:W-:Y:S01]  /*13f0*/  ISETP.GE.AND P0, PT, R0, R247, PT ;  /* 0x000000f70000720c */ /* 0x000fe20003f06270 */
[----:B------:R1:W-:Y:S01]  /*1400*/  STL [R1+0x38], R0 ;  /* 0x0000380001007387 */ /* 0x0003e20000100800 */
[C---:B------:R-:W-:Y:S02]  /*1410*/  IMAD.SHL.U32 R130, R221.reuse, 0x40, RZ ;  /* 0x00000040dd827824 */ /* 0x040fe400078e00ff */
[----:B------:R-:W-:-:S09]  /*1420*/  SHF.L.U64.HI R119, R221, R24, c[0x0][0x19c] ;  /* 0x00006700dd777619 */ /* 0x000fd20000010218 */
[----:B------:R-:W-:Y:S05]  /*1430*/  @P0 BRA `(.L_x_895) ;  /* 0x0000011000000947 */ /* 0x000fea0003800000 */
[----:B------:R-:W-:-:S13]  /*1440*/  ISETP.GE.AND P0, PT, R234, c[0x0][0x220], PT ;  /* 0x00008800ea007a0c */ /* 0x000fda0003f06270 */
[----:B------:R1:W-:Y:S01]  /*1450*/  @P0 STS.128 [R203+0x3800], RZ ;  /* 0x003800ffcb000388 */ /* 0x0003e20000000c00 */
[----:B------:R-:W-:Y:S05]  /*1460*/  @P0 BRA `(.L_x_895) ;  /* 0x000000e000000947 */ /* 0x000fea0003800000 */
[----:B------:R-:W-:Y:S01]  /*1470*/  IADD3 R6, P0, R250, 0x70, RZ ;  /* 0x00000070fa067810 */ /* 0x000fe20007f1e0ff */
[----:B------:R-:W-:Y:S01]  /*1480*/  IMAD.MOV.U32 R2, RZ, RZ, R8 ;  /* 0x000000ffff027224 */ /* 0x000fe200078e0008 */
[----:B------:R-:W-:-:S03]  /*1490*/  MOV R3, R7 ;  /* 0x0000000700037202 */ /* 0x000fc60000000f00 */
[----:B-1----:R-:W-:Y:S02]  /*14a0*/  IMAD.X R0, RZ, RZ, R251, P0 ;  /* 0x000000ffff007224 */ /* 0x002fe400000e06fb */
[----:B---3--:R-:W-:-:S04]  /*14b0*/  IMAD.WIDE.U32 R4, R6, c[0x0][0x190], R2 ;  /* 0x0000640006047a25 */ /* 0x008fc800078e0002 */
        /* <DEDUP_REMOVED lines=9> */
.L_x_895:
[----:B------:R-:W-:Y:S05]  /*1550*/  BSYNC B0 ;  /* 0x0000000000007941 */ /* 0x000fea0003800000 */
.L_x_894:
[----:B-1----:R-:W-:Y:S01]  /*1560*/  IMAD R0, R33, c[0x0][0x198], RZ ;  /* 0x0000660021007a24 */ /* 0x002fe200078e02ff */
[----:B------:R-:W-:Y:S01]  /*1570*/  LEA.HI R17, R17, R21, RZ, 0x4 ;  /* 0x0000001511117211 */ /* 0x000fe200078f20ff */
[----:B---3--:R-:W-:Y:S01]  /*1580*/  IMAD.WIDE.U32 R4, R32, c[0x0][0x198], R234 ;  /* 0x0000660020047a25 */ /* 0x008fe200078e00ea */
[----:B------:R-:W-:Y:S01]  /*1590*/  IADD3 R40, R216, -0x1, RZ ;  /* 0xffffffffd8287810 */ /* 0x000fe20007ffe0ff */
[----:B------:R-:W-:Y:S01]  /*15a0*/  BSSY B0, `(.L_x_896) ;  /* 0x0000036000007945 */ /* 0x000fe20003800000 */
[----:B------:R-:W-:Y:S01]  /*15b0*/  MOV R25, 0x10 ;  /* 0x0000001000197802 */ /* 0x000fe20000000f00 */
[----:B------:R-:W-:Y:S01]  /*15c0*/  IMAD R6, R32, c[0x0][0x19c], R0 ;  /* 0x0000670020067a24 */ /* 0x000fe200078e0200 */
[----:B------:R-:W-:Y:S01]  /*15d0*/  IADD3 R4, P0, R14, R4, RZ ;  /* 0x000000040e047210 */ /* 0x000fe20007f1e0ff */
[----:B------:R-:W-:Y:S01]  /*15e0*/  IMAD R7, R33, c[0x0][0x1a0], RZ ;  /* 0x0000680021077a24 */ /* 0x000fe200078e02ff */
[----:B------:R-:W-:Y:S01]  /*15f0*/  LOP3.LUT R0, R17, 0xfffffff0, RZ, 0xc0, !PT ;  /* 0xfffffff011007812 */ /* 0x000fe200078ec0ff */
[----:B------:R-:W-:Y:S01]  /*1600*/  IMAD.WIDE.U32 R2, R32, c[0x0][0x1a0], R234 ;  /* 0x0000680020027a25 */ /* 0x000fe200078e00ea */
[----:B------:R-:W-:-:S02]  /*1610*/  IADD3.X R5, R15, R5, R6, P0, !PT ;  /* 0x000000050f057210 */ /* 0x000fc400007fe406 */
[----:B------:R-:W-:Y:S01]  /*1620*/  SHF.R.S32.HI R15, RZ, 0x1f, R40 ;  /* 0x0000001fff0f7819 */ /* 0x000fe20000011428 */
[----:B------:R-:W-:Y:S01]  /*1630*/  IMAD R6, R32, c[0x0][0x1a4], R7 ;  /* 0x0000690020067a24 */ /* 0x000fe200078e0207 */
[----:B------:R-:W-:Y:S01]  /*1640*/  IADD3 R2, P0, R12, R2, RZ ;  /* 0x000000020c027210 */ /* 0x000fe20007f1e0ff */
[----:B------:R-:W-:Y:S01]  /*1650*/  IMAD R8, R11, c[0x0][0x1b0], RZ ;  /* 0x00006c000b087a24 */ /* 0x000fe200078e02ff */
[----:B------:R-:W-:Y:S01]  /*1660*/  MOV R179, R40 ;  /* 0x0000002800b37202 */ /* 0x000fe20000000f00 */
[----:B------:R-:W-:Y:S01]  /*1670*/  IMAD.WIDE.U32 R226, R10, c[0x0][0x1b0], R4 ;  /* 0x00006c000ae27a25 */ /* 0x000fe200078e0004 */
[----:B------:R-:W-:-:S03]  /*1680*/  IADD3.X R3, R13, R3, R6, P0, !PT ;  /* 0x000000030d037210 */ /* 0x000fc600007fe406 */
[C---:B------:R-:W-:Y:S01]  /*1690*/  IMAD R8, R10.reuse, c[0x0][0x1b4], R8 ;  /* 0x00006d000a087a24 */ /* 0x040fe200078e0208 */
[----:B------:R1:W-:Y:S01]  /*16a0*/  STL.64 [R1+0x18], R226 ;  /* 0x000018e201007387 */ /* 0x0003e20000100a00 */
[----:B------:R-:W-:Y:S02]  /*16b0*/  IMAD.IADD R0, R21, 0x1, -R0 ;  /* 0x0000000115007824 */ /* 0x000fe400078e0a00 */
[----:B------:R-:W-:Y:S01]  /*16c0*/  IMAD.WIDE.U32 R30, R10, c[0x0][0x1b8], R2 ;  /* 0x00006e000a1e7a25 */ /* 0x000fe200078e0002 */
[----:B------:R-:W-:Y:S02]  /*16d0*/  LOP3.LUT R2, R16, 0xffffffe0, RZ, 0xc0, !PT ;  /* 0xffffffe010027812 */ /* 0x000fe400078ec0ff */
[----:B------:R-:W-:Y:S01]  /*16e0*/  SHF.R.S32.HI R9, RZ, 0x1f, R0 ;  /* 0x0000001fff097819 */ /* 0x000fe20000011400 */
[----:B------:R-:W-:Y:S01]  /*16f0*/  IMAD.IADD R225, R227, 0x1, R8 ;  /* 0x00000001e3e17824 */ /* 0x000fe200078e0208 */
[----:B------:R1:W-:Y:S01]  /*1700*/  STL.64 [R1+0x20], R30 ;  /* 0x0000201e01007387 */ /* 0x0003e20000100a00 */
[----:B------:R-:W-:Y:S01]  /*1710*/  IMAD.MOV.U32 R224, RZ, RZ, R226 ;  /* 0x000000ffffe07224 */ /* 0x000fe200078e00e2 */
[----:B------:R-:W-:Y:S01]  /*1720*/  LEA.HI R6, R9, R0, RZ, 0x3 ;  /* 0x0000000009067211 */ /* 0x000fe200078f18ff */
[----:B------:R-:W-:-:S02]  /*1730*/  IMAD R7, R11, c[0x0][0x1b8], RZ ;  /* 0x00006e000b077a24 */ /* 0x000fc400078e02ff */
[----:B------:R-:W-:Y:S01]  /*1740*/  IMAD R14, R40, -0x40, R41 ;  /* 0xffffffc0280e7824 */ /* 0x000fe200078e0229 */
[----:B------:R1:W-:Y:S01]  /*1750*/  STL.64 [R1+0x8], R224 ;  /* 0x000008e001007387 */ /* 0x0003e20000100a00 */
[----:B------:R-:W-:Y:S01]  /*1760*/  IMAD R9, R10, c[0x0][0x1bc], R7 ;  /* 0x00006f000a097a24 */ /* 0x000fe200078e0207 */
[----:B------:R-:W-:Y:S01]  /*1770*/  LOP3.LUT R7, R6, 0xfffffff8, RZ, 0xc0, !PT ;  /* 0xfffffff806077812 */ /* 0x000fe200078ec0ff */
[----:B------:R-:W-:Y:S01]  /*1780*/  IMAD.MOV.U32 R4, RZ, RZ, 0x20 ;  /* 0x00000020ff047424 */ /* 0x000fe200078e00ff */
[----:B------:R-:W-:Y:S01]  /*1790*/  ISETP.GE.AND P0, PT, R32, R14, PT ;  /* 0x0000000e2000720c */ /* 0x000fe20003f06270 */
[----:B------:R-:W-:Y:S01]  /*17a0*/  IMAD.IADD R12, R21, 0x1, -R2 ;  /* 0x00000001150c7824 */ /* 0x000fe200078e0a02 */
[----:B------:R-:W-:Y:S01]  /*17b0*/  IADD3 R13, R0, -R7, RZ ;  /* 0x80000007000d7210 */ /* 0x000fe20007ffe0ff */
[----:B------:R-:W-:Y:S01]  /*17c0*/  IMAD R0, R119, R40, RZ ;  /* 0x0000002877007224 */ /* 0x000fe200078e02ff */
[----:B------:R-:W-:Y:S02]  /*17d0*/  IADD3 R249, R31, R9, RZ ;  /* 0x000000091ff97210 */ /* 0x000fe40007ffe0ff */
[----:B------:R-:W-:Y:S01]  /*17e0*/  R2P PR, R13, 0x6 ;  /* 0x000000060d007804 */ /* 0x000fe20000000000 */
[-C--:B------:R-:W-:Y:S01]  /*17f0*/  IMAD R8, R15, R130.reuse, R0 ;  /* 0x000000820f087224 */ /* 0x080fe200078e0200 */
[----:B------:R-:W-:Y:S01]  /*1800*/  SHF.L.U32 R0, R6, 0x6, RZ ;  /* 0x0000000606007819 */ /* 0x000fe200000006ff */
[----:B------:R-:W-:-:S02]  /*1810*/  IMAD.WIDE.U32 R6, R40, R130, R224 ;  /* 0x0000008228067225 */ /* 0x000fc400078e00e0 */
[----:B------:R-:W-:Y:S02]  /*1820*/  SEL R4, R4, 0xffffffe0, !P2 ;  /* 0xffffffe004047807 */ /* 0x000fe40005000000 */
[----:B------:R-:W-:Y:S01]  /*1830*/  LOP3.LUT R16, R0, 0xfffffe00, RZ, 0xc0, !PT ;  /* 0xfffffe0000107812 */ /* 0x000fe200078ec0ff */
[----:B------:R-:W-:Y:S01]  /*1840*/  IMAD.IADD R9, R7, 0x1, R8 ;  /* 0x0000000107097824 */ /* 0x000fe200078e0208 */
        /* <DEDUP_REMOVED lines=11> */
.L_x_897:
[----:B------:R-:W-:Y:S05]  /*1900*/  BSYNC B0 ;  /* 0x0000000000007941 */ /* 0x000fea0003800000 */
.L_x_896:
        /* <DEDUP_REMOVED lines=16> */
.L_x_899:
[----:B------:R-:W-:Y:S05]  /*1a10*/  BSYNC B0 ;  /* 0x0000000000007941 */ /* 0x000fea0003800000 */
.L_x_898:
        /* <DEDUP_REMOVED lines=15> */
.L_x_901:
[----:B------:R-:W-:Y:S05]  /*1b10*/  BSYNC B0 ;  /* 0x0000000000007941 */ /* 0x000fea0003800000 */
.L_x_900:
        /* <DEDUP_REMOVED lines=20> */
.L_x_903:
[----:B------:R-:W-:Y:S05]  /*1c60*/  BSYNC B0 ;  /* 0x0000000000007941 */ /* 0x000fea0003800000 */
.L_x_902:
[----:B------:R-:W0:Y:S01]  /*1c70*/  LDGDEPBAR ;  /* 0x00000000000079af */ /* 0x000e220000000000 */
[----:B------:R-:W-:Y:S01]  /*1c80*/  SHF.R.S32.HI R8, RZ, 0x4, R17 ;  /* 0x00000004ff087819 */ /* 0x000fe20000011411 */
[----:B------:R-:W-:Y:S01]  /*1c90*/  IMAD.SHL.U32 R0, R20, 0x40, RZ ;  /* 0x0000004014007824 */ /* 0x000fe200078e00ff */
[C---:B------:R-:W-:Y:S01]  /*1ca0*/  ISETP.GE.AND P0, PT, R32.reuse, R14, PT ;  /* 0x0000000e2000720c */ /* 0x040fe20003f06270 */
[----:B------:R-:W-:Y:S01]  /*1cb0*/  IMAD.SHL.U32 R3, R32, 0x8, RZ ;  /* 0x0000000820037824 */ /* 0x000fe200078e00ff */
[----:B------:R-:W-:Y:S01]  /*1cc0*/  LEA.HI R5, R17, R8, RZ, 0x1 ;  /* 0x0000000811057211 */ /* 0x000fe200078f08ff */
[----:B------:R-:W-:Y:S01]  /*1cd0*/  IMAD.MOV.U32 R248, RZ, RZ, R30 ;  /* 0x000000fffff87224 */ /* 0x000fe200078e001e */
[----:B------:R-:W-:Y:S01]  /*1ce0*/  LOP3.LUT R0, R0, 0x1c0, RZ, 0xc0, !PT ;  /* 0x000001c000007812 */ /* 0x000fe200078ec0ff */
[----:B------:R-:W-:Y:S01]  /*1cf0*/  IMAD.SHL.U32 R21, R21, 0x2, RZ ;  /* 0x0000000215157824 */ /* 0x000fe200078e00ff */
[----:B-1----:R-:W-:Y:S01]  /*1d00*/  SHF.R.S32.HI R7, RZ, 0x1f, R12 ;  /* 0x0000001fff077819 */ /* 0x002fe2000001140c */
[----:B------:R-:W-:Y:S01]  /*1d10*/  BSSY B0, `(.L_x_904) ;  /* 0x000002b000007945 */ /* 0x000fe20003800000 */
[----:B------:R-:W-:-:S02]  /*1d20*/  LOP3.LUT R5, R5, 0xfffffffe, RZ, 0xc0, !PT ;  /* 0xfffffffe05057812 */ /* 0x000fc400078ec0ff */
[----:B------:R-:W-:Y:S01]  /*1d30*/  LOP3.LUT R6, R0, 0x8, R3, 0xf8, !PT ;  /* 0x0000000800067812 */ /* 0x000fe200078ef803 */
[----:B------:R-:W-:Y:S01]  /*1d40*/  IMAD.SHL.U32 R3, R13, 0x40, RZ ;  /* 0x000000400d037824 */ /* 0x000fe200078e00ff */
[----:B------:R-:W-:Y:S01]  /*1d50*/  SHF.R.U32.HI R0, RZ, 0x3, R0 ;  /* 0x00000003ff007819 */ /* 0x000fe20000011600 */
[----:B------:R-:W-:Y:S01]  /*1d60*/  IMAD.IADD R5, R8, 0x1, -R5 ;  /* 0x0000000108057824 */ /* 0x000fe200078e0a05 */
[----:B------:R-:W-:Y:S01]  /*1d70*/  LEA.HI R7, R7, R12, RZ, 0x2 ;  /* 0x0000000c07077211 */ /* 0x000fe200078f10ff */
[----:B------:R-:W-:Y:S01]  /*1d80*/  IMAD R8, R233, R40, RZ ;  /* 0x00000028e9087224 */ /* 0x000fe200078e02ff */
[----:B------:R-:W-:Y:S01]  /*1d90*/  LOP3.LUT R9, R6, R0, RZ, 0x3c, !PT ;  /* 0x0000000006097212 */ /* 0x000fe200078e3cff */
[----:B------:R-:W-:Y:S01]  /*1da0*/  IMAD R6, R19, 0x10, R23 ;  /* 0x0000001013067824 */ /* 0x000fe200078e0217 */
[----:B------:R-:W-:Y:S01]  /*1db0*/  LOP3.LUT R0, R3, 0x1c0, RZ, 0xc0, !PT ;  /* 0x000001c003007812 */ /* 0x000fe200078ec0ff */
[----:B------:R-:W-:Y:S01]  /*1dc0*/  IMAD.SHL.U32 R3, R5, 0x8, RZ ;  /* 0x0000000805037824 */ /* 0x000fe200078e00ff */
[----:B------:R-:W-:Y:S01]  /*1dd0*/  SHF.R.S32.HI R7, RZ, 0x2, R7 ;  /* 0x00000002ff077819 */ /* 0x000fe20000011407 */
[----:B------:R-:W-:-:S04]  /*1de0*/  DEPBAR.LE SB0, 0x0 ;  /* 0x000080000000791a */ /* 0x000fc80000000000 */
[----:B------:R-:W-:Y:S01]  /*1df0*/  BAR.SYNC.DEFER_BLOCKING 0x0 ;  /* 0x0000000000007b1d */ /* 0x000fe20000010000 */
[----:B------:R-:W-:Y:S01]  /*1e00*/  IADD3 R6, R6, 0x1, R7 ;  /* 0x0000000106067810 */ /* 0x000fe20007ffe007 */
[----:B------:R-:W-:Y:S01]  /*1e10*/  IMAD R10, R15, R232, R8 ;  /* 0x000000e80f0a7224 */ /* 0x000fe200078e0208 */
[----:B------:R-:W-:Y:S02]  /*1e20*/  LOP3.LUT P1, RZ, R20, 0x2, RZ, 0xc0, !PT ;  /* 0x0000000214ff7812 */ /* 0x000fe4000782c0ff */
[----:B------:R-:W-:Y:S01]  /*1e30*/  IADD3 R12, R41, R6, -R18 ;  /* 0x00000006290c7210 */ /* 0x000fe20007ffe812 */
[----:B------:R1:W-:Y:S01]  /*1e40*/  STL [R1+0x34], R7 ;  /* 0x0000340701007387 */ /* 0x0003e20000100800 */
[----:B------:R-:W-:Y:S02]  /*1e50*/  LOP3.LUT R228, R21, 0x6, RZ, 0xc0, !PT ;  /* 0x0000000615e47812 */ /* 0x000fe400078ec0ff */
[----:B------:R-:W-:Y:S01]  /*1e60*/  IADD3 R42, R12, c[0x0][0x2e8], RZ ;  /* 0x0000ba000c2a7a10 */ /* 0x000fe20007ffe0ff */
[----:B------:R2:W-:Y:S01]  /*1e70*/  @P0 STS.128 [R203+0x6000], RZ ;  /* 0x006000ffcb000388 */ /* 0x0005e20000000c00 */
[----:B-1----:R-:W-:Y:S01]  /*1e80*/  LOP3.LUT R7, R0, 0x8, R3, 0xf8, !PT ;  /* 0x0000000800077812 */ /* 0x002fe200078ef803 */
[----:B------:R-:W-:Y:S01]  /*1e90*/  IMAD R3, R5, 0x200, R9 ;  /* 0x0000020005037824 */ /* 0x000fe200078e0209 */
[----:B------:R-:W-:Y:S01]  /*1ea0*/  SHF.R.U32.HI R0, RZ, 0x3, R0 ;  /* 0x00000003ff007819 */ /* 0x000fe20000011600 */
[----:B------:R-:W-:-:S02]  /*1eb0*/  IMAD R5, R19, 0x400, R16 ;  /* 0x0000040013057824 */ /* 0x000fc400078e0210 */
[----:B------:R-:W-:Y:S01]  /*1ec0*/  IMAD.WIDE.U32 R8, R40, R232, R248 ;  /* 0x000000e828087225 */ /* 0x000fe200078e00f8 */
[----:B------:R-:W-:-:S03]  /*1ed0*/  LOP3.LUT R0, R7, R0, RZ, 0x3c, !PT ;  /* 0x0000000007007212 */ /* 0x000fc600078e3cff */
[----:B------:R-:W-:Y:S02]  /*1ee0*/  IMAD.IADD R11, R9, 0x1, R10 ;  /* 0x00000001090b7824 */ /* 0x000fe400078e020a */
[----:B------:R-:W-:Y:S02]  /*1ef0*/  IMAD.IADD R5, R0, 0x1, R5 ;  /* 0x0000000100057824 */ /* 0x000fe400078e0205 */
        /* <DEDUP_REMOVED lines=12> */
.L_x_905:
[----:B------:R-:W-:Y:S05]  /*1fc0*/  BSYNC B0 ;  /* 0x0000000000007941 */ /* 0x000fea0003800000 */
.L_x_904:
[----:B------:R-:W-:Y:S01]  /*1fd0*/  ISETP.GE.AND P0, PT, R28, R14, PT ;  /* 0x0000000e1c00720c */ /* 0x000fe20003f06270 */
[----:B------:R-:W-:Y:S01]  /*1fe0*/  BSSY B0, `(.L_x_906) ;  /* 0x0000010000007945 */ /* 0x000fe20003800000 */
[C---:B------:R-:W-:Y:S01]  /*1ff0*/  SHF.L.U64.HI R230, R229.reuse, R22, c[0x0][0x1a4] ;  /* 0x00006900e5e67619 */ /* 0x040fe20000010216 */
[----:B------:R-:W-:-:S10]  /*2000*/  IMAD.SHL.U32 R231, R229, 0x10, RZ ;  /* 0x00000010e5e77824 */ /* 0x000fd400078e00ff */
[----:B------:R1:W-:Y:S01]  /*2010*/  @P0 STS.128 [R203+0x6800], RZ ;  /* 0x006800ffcb000388 */ /* 0x0003e20000000c00 */
[----:B------:R-:W-:Y:S05]  /*2020*/  @P0 BRA `(.L_x_907) ;  /* 0x000000b000000947 */ /* 0x000fea0003800000 */
[----:B------:R-:W-:-:S13]  /*2030*/  ISETP.GE.AND P0, PT, R234, c[0x0][0x220], PT ;  /* 0x00008800ea007a0c */ /* 0x000fda0003f06270 */
[----:B------:R1:W-:Y:S01]  /*2040*/  @P0 STS.128 [R203+0x6800], RZ ;  /* 0x006800ffcb000388 */ /* 0x0003e20000000c00 */
[----:B------:R-:W-:Y:S05]  /*2050*/  @P0 BRA `(.L_x_907) ;  /* 0x0000008000000947 */ /* 0x000fea0003800000 */
[----:B------:R-:W-:-:S05]  /*2060*/  IADD3 R7, P0, R231, R8, RZ ;  /* 0x00000008e7077210 */ /* 0x000fca0007f1e0ff */
[----:B-1----:R-:W-:Y:S01]  /*2070*/  IMAD.X R13, R230, 0x1, R11, P0 ;  /* 0x00000001e60d7824 */ /* 0x002fe200000e060b */
[----:B------:R-:W-:-:S04]  /*2080*/  LEA R12, P0, R7, c[0x0][0x170], 0x1 ;  /* 0x00005c00070c7a11 */ /* 0x000fc800078008ff */
[----:B------:R-:W-:-:S05]  /*2090*/  LEA.HI.X R13, R7, c[0x0][0x174], R13, 0x1, P0 ;  /* 0x00005d00070d7a11 */ /* 0x000fca00000f0c0d */
[----:B------:R-:W-:Y:S01]  /*20a0*/  @!PT LDS RZ, [RZ] ;  /* 0x00000000fffff984 */ /* 0x000fe20000000800 */
[----:B------:R-:W-:Y:S01]  /*20b0*/  @!PT LDS RZ, [RZ] ;  /* 0x00000000fffff984 */ /* 0x000fe20000000800 */
[----:B------:R-:W-:Y:S01]  /*20c0*/  @!PT LDS RZ, [RZ] ;  /* 0x00000000fffff984 */ /* 0x000fe20000000800 */
[----:B------:R1:W-:Y:S04]  /*20d0*/  LDGSTS.E.BYPASS.LTC128B.128 [R203+0x6800], [R12.64] ;  /* 0x068000000ccb7fae */ /* 0x0003e8000b901d46 */
.L_x_907:
[----:B------:R-:W-:Y:S05]  /*20e0*/  BSYNC B0 ;  /* 0x0000000000007941 */ /* 0x000fea0003800000 */
.L_x_906:
        /* <DEDUP_REMOVED lines=16> */
.L_x_909:
[----:B------:R-:W-:Y:S05]  /*21f0*/  BSYNC B0 ;  /* 0x0000000000007941 */ /* 0x000fea0003800000 */
.L_x_908:
        /* <DEDUP_REMOVED lines=18> */
.L_x_911:
[----:B------:R-:W-:Y:S05]  /*2320*/  BSYNC B0 ;  /* 0x0000000000007941 */ /* 0x000fea0003800000 */
.L_x_910:
[----:B------:R-:W-:Y:S01]  /*2330*/  IMAD.SHL.U32 R195, R5, 0x2, RZ ;  /* 0x0000000205c37824 */ /* 0x000fe200078e00ff */
[----:B------:R-:W-:Y:S01]  /*2340*/  LOP3.LUT P0, RZ, R20, 0x4, RZ, 0xc0, !PT ;  /* 0x0000000414ff7812 */ /* 0x000fe2000780c0ff */
[----:B------:R-:W-:Y:S01]  /*2350*/  IMAD.SHL.U32 R188, R3, 0x2, RZ ;  /* 0x0000000203bc7824 */ /* 0x000fe200078e00ff */
[----:B------:R-:W-:Y:S01]  /*2360*/  IADD3 R5, R42, 0x40, RZ ;  /* 0x000000402a057810 */ /* 0x000fe20007ffe0ff */
[--C-:B------:R-:W-:Y:S01]  /*2370*/  IMAD R198, R2, 0x2, R195.reuse ;  /* 0x0000000202c67824 */ /* 0x100fe200078e02c3 */
[----:B------:R-:W-:Y:S01]  /*2380*/  LDSM.16.M88.4 R16, [R195] ;  /* 0x00000000c310783b */ /* 0x000fe20000000200 */
[----:B------:R-:W-:Y:S01]  /*2390*/  IMAD R194, R0, 0x2, R188 ;  /* 0x0000000200c27824 */ /* 0x000fe200078e02bc */
[----:B------:R-:W-:Y:S01]  /*23a0*/  IADD3 R3, R188, 0x4000, RZ ;  /* 0x00004000bc037810 */ /* 0x000fe20007ffe0ff */
[----:B------:R-:W-:Y:S01]  /*23b0*/  IMAD R196, R4, 0x2, R195 ;  /* 0x0000000204c47824 */ /* 0x000fe200078e02c3 */
[----:B------:R-:W5:Y:S01]  /*23c0*/  LDSM.16.M88.4 R44, [R188+0x4000] ;  /* 0x00400000bc2c783b */ /* 0x000f620000000200 */
[----:B------:R-:W-:-:S02]  /*23d0*/  IADD3 R199, R188, 0x4040, RZ ;  /* 0x00004040bcc77810 */ /* 0x000fc40007ffe0ff */
[----:B------:R-:W-:Y:S01]  /*23e0*/  IMAD R197, R2, 0x2, R196 ;  /* 0x0000000202c57824 */ /* 0x000fe200078e02c4 */
[----:B-1----:R-:W1:Y:S01]  /*23f0*/  LDSM.16.M88.4 R12, [R195+0x2000] ;  /* 0x00200000c30c783b */ /* 0x002e620000000200 */
[----:B------:R-:W-:Y:S02]  /*2400*/  @P0 IADD3 R199, R3, -0x40, RZ ;  /* 0xffffffc003c70810 */ /* 0x000fe40007ffe0ff */
[C---:B------:R-:W-:Y:S01]  /*2410*/  IADD3 R3, R42.reuse, 0x8, RZ ;  /* 0x000000082a037810 */ /* 0x040fe20007ffe0ff */
[----:B------:R-:W-:Y:S01]  /*2420*/  LDSM.16.M88.4 R8, [R198] ;  /* 0x00000000c608783b */ /* 0x000fe20000000200 */
[----:B------:R-:W-:Y:S01]  /*2430*/  IADD3 R7, R42, 0x48, RZ ;  /* 0x000000482a077810 */ /* 0x000fe20007ffe0ff */
[----:B------:R-:W-:Y:S01]  /*2440*/  IMAD R193, R0, 0x2, R199 ;  /* 0x0000000200c17824 */ /* 0x000fe200078e02c7 */
[C---:B------:R-:W-:Y:S01]  /*2450*/  IADD3 R202, R199.reuse, 0x800, RZ ;  /* 0x00000800c7ca7810 */ /* 0x040fe20007ffe0ff */
[----:B------:R-:W2:Y:S01]  /*2460*/  LDSM.16.M88.4 R48, [R194+0x4000] ;  /* 0x00400000c230783b */ /* 0x000ea20000000200 */
[----:B------:R-:W-:-:S02]  /*2470*/  IADD3 R201, R199, 0x1000, RZ ;  /* 0x00001000c7c97810 */ /* 0x000fc40007ffe0ff */
[----:B------:R-:W-:Y:S01]  /*2480*/  IADD3 R200, R199, 0x1800, RZ ;  /* 0x00001800c7c87810 */ /* 0x000fe20007ffe0ff */
[----:B------:R-:W3:Y:S04]  /*2490*/  LDSM.16.M88.4 R36, [R198+0x2000] ;  /* 0x00200000c624783b */ /* 0x000ee80000000200 */
[----:B------:R-:W-:Y:S04]  /*24a0*/  LDSM.16.M88.4 R32, [R196] ;  /* 0x00000000c420783b */ /* 0x000fe80000000200 */
[----:B------:R-:W4:Y:S04]  /*24b0*/  LDSM.16.M88.4 R56, [R199] ;  /* 0x00000000c738783b */ /* 0x000f280000000200 */
[----:B----4-:R-:W4:Y:S04]  /*24c0*/  LDSM.16.M88.4 R28, [R196+0x2000] ;  /* 0x00200000c41c783b */ /* 0x010f280000000200 */
[----:B------:R-:W-:Y:S04]  /*24d0*/  LDSM.16.M88.4 R64, [R188+0x4800] ;  /* 0x00480000bc40783b */ /* 0x000fe80000000200 */
[----:B------:R-:W-:Y:S01]  /*24e0*/  LDSM.16.M88.4 R24, [R197] ;  /* 0x00000000c518783b */ /* 0x000fe20000000200 */
[-C--:B-----5:R-:W-:Y:S03]  /*24f0*/  HMMA.16816.F32.BF16 R20, R16, R44.reuse, RZ ;  /* 0x0000002c1014723c */ /* 0x0a0fe600000418ff */
[----:B------:R-:W5:Y:S04]  /*2500*/  LDSM.16.M88.4 R60, [R193] ;  /* 0x00000000c13c783b */ /* 0x000f680000000200 */
[----:B------:R-:W0:Y:S01]  /*2510*/  LDGDEPBAR ;  /* 0x00000000000079af */ /* 0x000e220000000000 */
[----:B-1----:R-:W-:Y:S08]  /*2520*/  HMMA.16816.F32.BF16 R52, R12, R44, RZ ;  /* 0x0000002c0c34723c */ /* 0x002ff000000418ff */
[----:B------:R-:W-:Y:S08]  /*2530*/  HMMA.16816.F32.BF16 R76, R16, R46, RZ ;  /* 0x0000002e104c723c */ /* 0x000ff000000418ff */
[-C--:B--2---:R-:W-:Y:S01]  /*2540*/  HMMA.16816.F32.BF16 R68, R8, R48.reuse, R20 ;  /* 0x000000300844723c */ /* 0x084fe20000041814 */
[----:B------:R-:W1:Y:S07]  /*2550*/  LDSM.16.M88.4 R20, [R197+0x2000] ;  /* 0x00200000c514783b */ /* 0x000e6e0000000200 */
[----:B---3--:R-:W-:Y:S08]  /*2560*/  HMMA.16816.F32.BF16 R52, R36, R48, R52 ;  /* 0x000000302434723c */ /* 0x008ff00000041834 */
[----:B------:R-:W-:Y:S08]  /*2570*/  HMMA.16816.F32.BF16 R76, R8, R50, R76 ;  /* 0x00000032084c723c */ /* 0x000ff0000004184c */
[----:B------:R-:W-:Y:S08]  /*2580*/  HMMA.16816.F32.BF16 R72, R32, R56, R68 ;  /* 0x000000382048723c */ /* 0x000ff00000041844 */
[----:B------:R-:W-:Y:S08]  /*2590*/  HMMA.16816.F32.BF16 R68, R12, R46, RZ ;  /* 0x0000002e0c44723c */ /* 0x000ff000000418ff */
[----:B----4-:R-:W-:Y:S01]  /*25a0*/  HMMA.16816.F32.BF16 R44, R28, R56, R52 ;  /* 0x000000381c2c723c */ /* 0x010fe20000041834 */
[----:B------:R-:W2:Y:S07]  /*25b0*/  LDSM.16.M88.4 R52, [R194+0x4800] ;  /* 0x00480000c234783b */ /* 0x000eae0000000200 */
[----:B-----5:R-:W-:Y:S08]  /*25c0*/  HMMA.16816.F32.BF16 R84, R24, R60, R72 ;  /* 0x0000003c1854723c */ /* 0x020ff00000041848 */
[----:B------:R-:W-:Y:S08]  /*25d0*/  HMMA.16816.F32.BF16 R48, R36, R50, R68 ;  /* 0x000000322430723c */ /* 0x000ff00000041844 */
[----:B------:R-:W-:Y:S08]  /*25e0*/  HMMA.16816.F32.BF16 R68, R12, R64, RZ ;  /* 0x000000400c44723c */ /* 0x000ff000000418ff */
[----:B-1----:R-:W-:Y:S01]  /*25f0*/  HMMA.16816.F32.BF16 R88, R20, R60, R44 ;  /* 0x0000003c1458723c */ /* 0x002fe2000004182c */
[----:B------:R-:W-:-:S02]  /*2600*/  FMUL.FTZ R84, R84, c[0x0][0x2ec] ;  /* 0x0000bb0054547a20 */ /* 0x000fc40000410000 */
[----:B------:R-:W-:Y:S02]  /*2610*/  FMUL.FTZ R85, R85, c[0x0][0x2ec] ;  /* 0x0000bb0055557a20 */ /* 0x000fe40000410000 */
[----:B------:R-:W-:Y:S01]  /*2620*/  FMUL.FTZ R86, R86, c[0x0][0x2ec] ;  /* 0x0000bb0056567a20 */ /* 0x000fe20000410000 */
[----:B------:R-:W-:Y:S01]  /*2630*/  MUFU.TANH R118, R84 ;  /* 0x0000005400767308 */ /* 0x000fe20000002400 */
[----:B------:R-:W-:Y:S01]  /*2640*/  FMUL.FTZ R87, R87, c[0x0][0x2ec] ;  /* 0x0000bb0057577a20 */ /* 0x000fe20000410000 */
[----:B------:R-:W-:Y:S06]  /*2650*/  HMMA.16816.F32.BF16 R72, R16, R64, RZ ;  /* 0x000000401048723c */ /* 0x000fec00000418ff */
[----:B------:R-:W-:Y:S02]  /*2660*/  MUFU.TANH R114, R85 ;  /* 0x0000005500727308 */ /* 0x000fe40000002400 */
[-C--:B------:R-:W-:Y:S06]  /*2670*/  HMMA.16816.F32.BF16 R44, R32, R58.reuse, R76 ;  /* 0x0000003a202c723c */ /* 0x080fec000004184c */
[----:B------:R-:W-:Y:S02]  /*2680*/  MUFU.TANH R117, R86 ;  /* 0x0000005600757308 */ /* 0x000fe40000002400 */
[----:B------:R-:W-:Y:S01]  /*2690*/  HMMA.16816.F32.BF16 R56, R28, R58, R48 ;  /* 0x0000003a1c38723c */ /* 0x000fe20000041830 */
[----:B------:R-:W1:Y:S01]  /*26a0*/  LDSM.16.M88.4 R48, [R199+0x800] ;  /* 0x00080000c730783b */ /* 0x000e620000000200 */
[----:B------:R-:W-:-:S02]  /*26b0*/  FMUL.FTZ R88, R88, c[0x0][0x2ec] ;  /* 0x0000bb0058587a20 */ /* 0x000fc40000410000 */
[----:B------:R-:W-:Y:S02]  /*26c0*/  FMUL.FTZ R89, R89, c[0x0][0x2ec] ;  /* 0x0000bb0059597a20 */ /* 0x000fe40000410000 */
[----:B------:R3:W4:Y:S01]  /*26d0*/  MUFU.TANH R113, R87 ;  /* 0x0000005700717308 */ /* 0x0007220000002400 */
[----:B------:R-:W-:Y:S01]  /*26e0*/  FMUL.FTZ R90, R90, c[0x0][0x2ec] ;  /* 0x0000bb005a5a7a20 */ /* 0x000fe20000410000 */
[----:B--2---:R-:W-:Y:S01]  /*26f0*/  HMMA.16816.F32.BF16 R76, R36, R52, R68 ;  /* 0x00000034244c723c */ /* 0x004fe20000041844 */
[----:B------:R-:W-:-:S05]  /*2700*/  FMUL.FTZ R91, R91, c[0x0][0x2ec] ;  /* 0x0000bb005b5b7a20 */ /* 0x000fca0000410000 */
[----:B------:R-:W-:Y:S02]  /*2710*/  MUFU.TANH R116, R88 ;  /* 0x0000005800747308 */ /* 0x000fe40000002400 */
[----:B------:R-:W-:Y:S06]  /*2720*/  HMMA.16816.F32.BF16 R80, R8, R52, R72 ;  /* 0x000000340850723c */ /* 0x000fec0000041848 */
[----:B------:R-:W2:Y:S02]  /*2730*/  MUFU.TANH R112, R89 ;  /* 0x0000005900707308 */ /* 0x000ea40000002400 */
[-C--:B------:R-:W-:Y:S01]  /*2740*/  HMMA.16816.F32.BF16 R72, R24, R62.reuse, R44 ;  /* 0x0000003e1848723c */ /* 0x080fe2000004182c */
[----:B------:R-:W5:Y:S05]  /*2750*/  LDSM.16.M88.4 R44, [R193+0x800] ;  /* 0x00080000c12c783b */ /* 0x000f6a0000000200 */
[----:B------:R-:W-:Y:S02]  /*2760*/  MUFU.TANH R115, R90 ;  /* 0x0000005a00737308 */ /* 0x000fe40000002400 */
[----:B---3--:R-:W-:Y:S01]  /*2770*/  HMMA.16816.F32.BF16 R84, R20, R62, R56 ;  /* 0x0000003e1454723c */ /* 0x008fe20000041838 */
[----:B------:R-:W3:Y:S05]  /*2780*/  LDSM.16.M88.4 R56, [R188+0x5000] ;  /* 0x00500000bc38783b */ /* 0x000eea0000000200 */
[----:B------:R-:W1:Y:S02]  /*2790*/  MUFU.TANH R111, R91 ;  /* 0x0000005b006f7308 */ /* 0x000e640000002400 */
[-C--:B------:R-:W-:Y:S08]  /*27a0*/  HMMA.16816.F32.BF16 R60, R16, R66.reuse, RZ ;  /* 0x00000042103c723c */ /* 0x080ff000000418ff */
[----:B------:R-:W-:Y:S01]  /*27b0*/  HMMA.16816.F32.BF16 R68, R12, R66, RZ ;  /* 0x000000420c44723c */ /* 0x000fe200000418ff */
[----:B------:R-:W-:-:S02]  /*27c0*/  FMUL.FTZ R72, R72, c[0x0][0x2ec] ;  /* 0x0000bb0048487a20 */ /* 0x000fc40000410000 */
[----:B------:R-:W-:Y:S02]  /*27d0*/  FMUL.FTZ R73, R73, c[0x0][0x2ec] ;  /* 0x0000bb0049497a20 */ /* 0x000fe40000410000 */
[----:B------:R-:W-:Y:S01]  /*27e0*/  FMUL.FTZ R74, R74, c[0x0][0x2ec] ;  /* 0x0000bb004a4a7a20 */ /* 0x000fe20000410000 */
[----:B------:R-:W2:Y:S01]  /*27f0*/  MUFU.TANH R107, R72 ;  /* 0x00000048006b7308 */ /* 0x000ea20000002400 */
[----:B------:R-:W-:Y:S01]  /*2800*/  FMUL.FTZ R75, R75, c[0x0][0x2ec] ;  /* 0x0000bb004b4b7a20 */ /* 0x000fe20000410000 */
[-C--:B-1----:R-:W-:Y:S01]  /*2810*/  HMMA.16816.F32.BF16 R76, R28, R48.reuse, R76 ;  /* 0x000000301c4c723c */ /* 0x082fe2000004184c */
[----:B------:R-:W-:Y:S02]  /*2820*/  FMUL.FTZ R84, R84, c[0x0][0x2ec] ;  /* 0x0000bb0054547a20 */ /* 0x000fe40000410000 */
[----:B------:R-:W-:Y:S02]  /*2830*/  FMUL.FTZ R85, R85, c[0x0][0x2ec] ;  /* 0x0000bb0055557a20 */ /* 0x000fe40000410000 */
[----:B------:R-:W-:Y:S01]  /*2840*/  FMUL.FTZ R86, R86, c[0x0][0x2ec] ;  /* 0x0000bb0056567a20 */ /* 0x000fe20000410000 */
[----:B------:R-:W-:Y:S01]  /*2850*/  MUFU.TANH R110, R73 ;  /* 0x00000049006e7308 */ /* 0x000fe20000002400 */
[----:B------:R-:W-:Y:S01]  /*2860*/  FMUL.FTZ R87, R87, c[0x0][0x2ec] ;  /* 0x0000bb0057577a20 */ /* 0x000fe20000410000 */
[----:B------:R-:W-:Y:S06]  /*2870*/  HMMA.16816.F32.BF16 R64, R32, R48, R80 ;  /* 0x000000302040723c */ /* 0x000fec0000041850 */
[----:B------:R-:W1:Y:S02]  /*2880*/  MUFU.TANH R105, R74 ;  /* 0x0000004a00697308 */ /* 0x000e640000002400 */
[-C--:B------:R-:W-:Y:S06]  /*2890*/  HMMA.16816.F32.BF16 R60, R8, R54.reuse, R60 ;  /* 0x00000036083c723c */ /* 0x080fec000004183c */
[----:B------:R1:W-:Y:S02]  /*28a0*/  MUFU.TANH R106, R75 ;  /* 0x0000004b006a7308 */ /* 0x0003e40000002400 */
[----:B------:R-:W-:Y:S01]  /*28b0*/  HMMA.16816.F32.BF16 R80, R36, R54, R68 ;  /* 0x000000362450723c */ /* 0x000fe20000041844 */
[----:B------:R-:W2:Y:S05]  /*28c0*/  LDSM.16.M88.4 R52, [R194+0x5000] ;  /* 0x00500000c234783b */ /* 0x000eaa0000000200 */
[----:B------:R-:W1:Y:S02]  /*28d0*/  MUFU.TANH R98, R84 ;  /* 0x0000005400627308 */ /* 0x000e640000002400 */
[----:B-----5:R-:W-:Y:S06]  /*28e0*/  HMMA.16816.F32.BF16 R92, R20, R44, R76 ;  /* 0x0000002c145c723c */ /* 0x020fec000004184c */
[----:B------:R-:W-:Y:S02]  /*28f0*/  MUFU.TANH R104, R85 ;  /* 0x0000005500687308 */ /* 0x000fe40000002400 */
[----:B---3--:R-:W-:Y:S06]  /*2900*/  HMMA.16816.F32.BF16 R76, R16, R56, RZ ;  /* 0x00000038104c723c */ /* 0x008fec00000418ff */
[----:B------:R-:W3:Y:S02]  /*2910*/  MUFU.TANH R96, R86 ;  /* 0x0000005600607308 */ /* 0x000ee40000002400 */
[----:B-1----:R-:W-:Y:S06]  /*2920*/  HMMA.16816.F32.BF16 R72, R24, R44, R64 ;  /* 0x0000002c1848723c */ /* 0x002fec0000041840 */
[----:B------:R2:W1:Y:S02]  /*2930*/  MUFU.TANH R101, R87 ;  /* 0x0000005700657308 */ /* 0x0004640000002400 */
[----:B------:R-:W-:Y:S01]  /*2940*/  HMMA.16816.F32.BF16 R64, R32, R50, R60 ;  /* 0x000000322040723c */ /* 0x000fe2000004183c */
[----:B------:R-:W-:-:S02]  /*2950*/  FMUL.FTZ R92, R92, c[0x0][0x2ec] ;  /* 0x0000bb005c5c7a20 */ /* 0x000fc40000410000 */
[----:B------:R-:W-:Y:S02]  /*2960*/  FMUL.FTZ R94, R94, c[0x0][0x2ec] ;  /* 0x0000bb005e5e7a20 */ /* 0x000fe40000410000 */
[----:B------:R-:W-:Y:S02]  /*2970*/  FMUL.FTZ R93, R93, c[0x0][0x2ec] ;  /* 0x0000bb005d5d7a20 */ /* 0x000fe40000410000 */
[----:B------:R-:W-:Y:S01]  /*2980*/  FMUL.FTZ R95, R95, c[0x0][0x2ec] ;  /* 0x0000bb005f5f7a20 */ /* 0x000fe20000410000 */
[----:B------:R-:W-:Y:S01]  /*2990*/  HMMA.16816.F32.BF16 R60, R28, R50, R80 ;  /* 0x000000321c3c723c */ /* 0x000fe20000041850 */
[----:B------:R-:W5:Y:S01]  /*29a0*/  LDSM.16.M88.4 R48, [R199+0x1000] ;  /* 0x00100000c730783b */ /* 0x000f620000000200 */
[----:B------:R-:W-:Y:S06]  /*29b0*/  MUFU.TANH R92, R92 ;  /* 0x0000005c005c7308 */ /* 0x000fec0000002400 */
[----:B------:R-:W-:Y:S01]  /*29c0*/  HMMA.16816.F32.BF16 R68, R12, R56, RZ ;  /* 0x000000380c44723c */ /* 0x000fe200000418ff */
[----:B------:R-:W-:Y:S01]  /*29d0*/  FMUL.FTZ R72, R72, c[0x0][0x2ec] ;  /* 0x0000bb0048487a20 */ /* 0x000fe20000410000 */
[----:B------:R-:W-:Y:S01]  /*29e0*/  MUFU.TANH R94, R94 ;  /* 0x0000005e005e7308 */ /* 0x000fe20000002400 */
[----:B------:R-:W-:-:S02]  /*29f0*/  FMUL.FTZ R73, R73, c[0x0][0x2ec] ;  /* 0x0000bb0049497a20 */ /* 0x000fc40000410000 */
[----:B------:R-:W-:Y:S02]  /*2a00*/  FMUL.FTZ R74, R74, c[0x0][0x2ec] ;  /* 0x0000bb004a4a7a20 */ /* 0x000fe40000410000 */
[----:B------:R-:W-:Y:S01]  /*2a10*/  FMUL.FTZ R75, R75, c[0x0][0x2ec] ;  /* 0x0000bb004b4b7a20 */ /* 0x000fe20000410000 */
[----:B--2---:R-:W-:Y:S02]  /*2a20*/  HMMA.16816.F32.BF16 R84, R8, R52, R76 ;  /* 0x000000340854723c */ /* 0x004fe4000004184c */
[----:B------:R-:W2:Y:S06]  /*2a30*/  MUFU.TANH R97, R72 ;  /* 0x0000004800617308 */ /* 0x000eac0000002400 */
[-C--:B------:R-:W-:Y:S01]  /*2a40*/  HMMA.16816.F32.BF16 R88, R20, R46.reuse, R60 ;  /* 0x0000002e1458723c */ /* 0x080fe2000004183c */
[----:B------:R-:W1:Y:S01]  /*2a50*/  LDSM.16.M88.4 R60, [R193+0x1000] ;  /* 0x00100000c13c783b */ /* 0x000e620000000200 */
[----:B------:R-:W-:Y:S06]  /*2a60*/  MUFU.TANH R99, R73 ;  /* 0x0000004900637308 */ /* 0x000fec0000002400 */
[----:B------:R-:W-:Y:S01]  /*2a70*/  HMMA.16816.F32.BF16 R76, R24, R46, R64 ;  /* 0x0000002e184c723c */ /* 0x000fe20000041840 */
[----:B------:R-:W1:Y:S01]  /*2a80*/  LDSM.16.M88.4 R44, [R188+0x5800] ;  /* 0x00580000bc2c783b */ /* 0x000e620000000200 */
[----:B------:R-:W1:Y:S06]  /*2a90*/  MUFU.TANH R129, R74 ;  /* 0x0000004a00817308 */ /* 0x000e6c0000002400 */
[----:B------:R-:W-:Y:S02]  /*2aa0*/  HMMA.16816.F32.BF16 R64, R12, R58, RZ ;  /* 0x0000003a0c40723c */ /* 0x000fe400000418ff */
[----:B------:R1:W1:Y:S06]  /*2ab0*/  MUFU.TANH R127, R75 ;  /* 0x0000004b007f7308 */ /* 0x00026c0000002400 */
[----:B------:R-:W-:Y:S01]  /*2ac0*/  HMMA.16816.F32.BF16 R80, R36, R52, R68 ;  /* 0x000000342450723c */ /* 0x000fe20000041844 */
[----:B------:R-:W-:Y:S01]  /*2ad0*/  FMUL.FTZ R0, R90, c[0x0][0x2ec] ;  /* 0x0000bb005a007a20 */ /* 0x000fe20000410000 */
[----:B------:R-:W-:Y:S01]  /*2ae0*/  MUFU.TANH R93, R93 ;  /* 0x0000005d005d7308 */ /* 0x000fe20000002400 */
[----:B------:R-:W-:-:S02]  /*2af0*/  FMUL.FTZ R88, R88, c[0x0][0x2ec] ;  /* 0x0000bb0058587a20 */ /* 0x000fc40000410000 */
[----:B------:R-:W-:-:S03]  /*2b00*/  FMUL.FTZ R89, R89, c[0x0][0x2ec] ;  /* 0x0000bb0059597a20 */ /* 0x000fc60000410000 */
[----:B------:R-:W-:Y:S01]  /*2b10*/  HMMA.16816.F32.BF16 R56, R16, R58, RZ ;  /* 0x0000003a1038723c */ /* 0x000fe200000418ff */
[----:B------:R-:W-:Y:S01]  /*2b20*/  FMUL.FTZ R76, R76, c[0x0][0x2ec] ;  /* 0x0000bb004c4c7a20 */ /* 0x000fe20000410000 */
[----:B------:R-:W1:Y:S01]  /*2b30*/  MUFU.TANH R95, R95 ;  /* 0x0000005f005f7308 */ /* 0x000e620000002400 */
[----:B------:R-:W-:Y:S02]  /*2b40*/  FMUL.FTZ R77, R77, c[0x0][0x2ec] ;  /* 0x0000bb004d4d7a20 */ /* 0x000fe40000410000 */
[----:B------:R-:W-:Y:S02]  /*2b50*/  FMUL.FTZ R78, R78, c[0x0][0x2ec] ;  /* 0x0000bb004e4e7a20 */ /* 0x000fe40000410000 */
[----:B------:R-:W-:Y:S01]  /*2b60*/  FMUL.FTZ R79, R79, c[0x0][0x2ec] ;  /* 0x0000bb004f4f7a20 */ /* 0x000fe20000410000 */
[----:B-----5:R-:W-:Y:S02]  /*2b70*/  HMMA.16816.F32.BF16 R68, R32, R48, R84 ;  /* 0x000000302044723c */ /* 0x020fe40000041854 */
[----:B------:R-:W5:Y:S06]  /*2b80*/  MUFU.TANH R103, R76 ;  /* 0x0000004c00677308 */ /* 0x000f6c0000002400 */
[-C--:B------:R-:W-:Y:S02]  /*2b90*/  HMMA.16816.F32.BF16 R64, R36, R54.reuse, R64 ;  /* 0x000000362440723c */ /* 0x080fe40000041840 */
[----:B------:R-:W-:Y:S06]  /*2ba0*/  MUFU.TANH R102, R77 ;  /* 0x0000004d00667308 */ /* 0x000fec0000002400 */
[----:B------:R-:W-:Y:S02]  /*2bb0*/  HMMA.16816.F32.BF16 R52, R8, R54, R56 ;  /* 0x000000360834723c */ /* 0x000fe40000041838 */
[----:B------:R-:W2:Y:S06]  /*2bc0*/  MUFU.TANH R126, R78 ;  /* 0x0000004e007e7308 */ /* 0x000eac0000002400 */
[----:B-1----:R-:W-:Y:S01]  /*2bd0*/  HMMA.16816.F32.BF16 R56, R24, R60, R68 ;  /* 0x0000003c1838723c */ /* 0x002fe20000041844 */
[----:B------:R-:W1:Y:S01]  /*2be0*/  LDSM.16.M88.4 R68, [R194+0x5800] ;  /* 0x00580000c244783b */ /* 0x000e620000000200 */
[----:B------:R2:W-:Y:S06]  /*2bf0*/  MUFU.TANH R124, R79 ;  /* 0x0000004f007c7308 */ /* 0x0005ec0000002400 */
[----:B------:R-:W-:Y:S02]  /*2c00*/  HMMA.16816.F32.BF16 R72, R28, R48, R80 ;  /* 0x000000301c48723c */ /* 0x000fe40000041850 */
[----:B------:R3:W-:Y:S06]  /*2c10*/  MUFU.TANH R84, R0 ;  /* 0x0000000000547308 */ /* 0x0007ec0000002400 */
[C---:B------:R-:W-:Y:S02]  /*2c20*/  HMMA.16816.F32.BF16 R80, R12.reuse, R46, RZ ;  /* 0x0000002e0c50723c */ /* 0x040fe400000418ff */
[----:B------:R-:W1:Y:S06]  /*2c30*/  MUFU.TANH R85, R88 ;  /* 0x0000005800557308 */ /* 0x000e6c0000002400 */
[-C--:B--2---:R-:W-:Y:S01]  /*2c40*/  HMMA.16816.F32.BF16 R76, R12, R44.reuse, RZ ;  /* 0x0000002c0c4c723c */ /* 0x084fe200000418ff */
[----:B---3--:R-:W-:Y:S01]  /*2c50*/  FMUL.FTZ R0, R91, c[0x0][0x2ec] ;  /* 0x0000bb005b007a20 */ /* 0x008fe20000410000 */
[----:B------:R-:W2:Y:S06]  /*2c60*/  MUFU.TANH R89, R89 ;  /* 0x0000005900597308 */ /* 0x000eac0000002400 */
[C---:B------:R-:W-:Y:S02]  /*2c70*/  HMMA.16816.F32.BF16 R12, R16.reuse, R44, RZ ;  /* 0x0000002c100c723c */ /* 0x040fe400000418ff */
[----:B------:R3:W1:Y:S06]  /*2c80*/  MUFU.TANH R100, R0 ;  /* 0x0000000000647308 */ /* 0x00066c0000002400 */
[----:B------:R-:W-:Y:S01]  /*2c90*/  HMMA.16816.F32.BF16 R44, R16, R46, RZ ;  /* 0x0000002e102c723c */ /* 0x000fe200000418ff */
[----:B------:R-:W2:Y:S07]  /*2ca0*/  LDSM.16.M88.4 R16, [R199+0x1800] ;  /* 0x00180000c710783b */ /* 0x000eae0000000200 */
[----:B------:R-:W-:Y:S01]  /*2cb0*/  HMMA.16816.F32.BF16 R72, R20, R60, R72 ;  /* 0x0000003c1448723c */ /* 0x000fe20000041848 */
[----:B---3--:R-:W-:-:S04]  /*2cc0*/  FMUL.FTZ R0, R56, c[0x0][0x2ec] ;  /* 0x0000bb0038007a20 */ /* 0x008fc80000410000 */
[----:B------:R3:W1:Y:S03]  /*2cd0*/  MUFU.TANH R109, R0 ;  /* 0x00000000006d7308 */ /* 0x0006660000002400 */
[-C--:B------:R-:W-:Y:S08]  /*2ce0*/  HMMA.16816.F32.BF16 R52, R32, R50.reuse, R52 ;  /* 0x000000322034723c */ /* 0x080ff00000041834 */
[----:B------:R-:W-:Y:S01]  /*2cf0*/  HMMA.16816.F32.BF16 R64, R28, R50, R64 ;  /* 0x000000321c40723c */ /* 0x000fe20000041840 */
[----:B---3--:R-:W-:-:S07]  /*2d00*/  FMUL.FTZ R0, R57, c[0x0][0x2ec] ;  /* 0x0000bb0039007a20 */ /* 0x008fce0000410000 */
[----:B-1----:R-:W-:Y:S01]  /*2d10*/  HMMA.16816.F32.BF16 R48, R8, R68, R12 ;  /* 0x000000440830723c */ /* 0x002fe2000004180c */
[----:B------:R-:W1:Y:S01]  /*2d20*/  LDSM.16.M88.4 R12, [R193+0x1800] ;  /* 0x00180000c10c783b */ /* 0x000e620000000200 */
[----:B------:R-:W-:-:S04]  /*2d30*/  DEPBAR.LE SB0, 0x0 ;  /* 0x000080000000791a */ /* 0x000fc80000000000 */
[----:B------:R3:W-:Y:S02]  /*2d40*/  MUFU.TANH R108, R0 ;  /* 0x00000000006c7308 */ /* 0x0007e40000002400 */
[-C--:B------:R-:W-:Y:S08]  /*2d50*/  HMMA.16816.F32.BF16 R52, R24, R62.reuse, R52 ;  /* 0x0000003e1834723c */ /* 0x080ff00000041834 */
[----:B------:R-:W-:Y:S01]  /*2d60*/  HMMA.16816.F32.BF16 R60, R20, R62, R64 ;  /* 0x0000003e143c723c */ /* 0x000fe20000041840 */
[----:B---3--:R-:W-:-:S04]  /*2d70*/  FMUL.FTZ R0, R58, c[0x0][0x2ec] ;  /* 0x0000bb003a007a20 */ /* 0x008fc80000410000 */
[----:B------:R3:W1:Y:S02]  /*2d80*/  MUFU.TANH R147, R0 ;  /* 0x0000000000937308 */ /* 0x0006640000002400 */
[----:B---3--:R-:W-:Y:S02]  /*2d90*/  FMUL.FTZ R0, R59, c[0x0][0x2ec] ;  /* 0x0000bb003b007a20 */ /* 0x008fe40000410000 */
[----:B------:R-:W-:Y:S04]  /*2da0*/  HMMA.16816.F32.BF16 R56, R8, R70, R44 ;  /* 0x000000460838723c */ /* 0x000fe8000004182c */
[----:B------:R3:W-:Y:S03]  /*2db0*/  MUFU.TANH R146, R0 ;  /* 0x0000000000927308 */ /* 0x0007e60000002400 */
[----:B------:R-:W-:Y:S01]  /*2dc0*/  FMUL.FTZ R10, R75, c[0x0][0x2ec] ;  /* 0x0000bb004b0a7a20 */ /* 0x000fe20000410000 */
[-C--:B------:R-:W-:Y:S01]  /*2dd0*/  IMNMX R8, R42, R41.reuse, PT ;  /* 0x000000292a087217 */ /* 0x080fe20003800200 */
[----:B------:R-:W-:Y:S01]  /*2de0*/  HMMA.16816.F32.BF16 R44, R36, R68, R76 ;  /* 0x00000044242c723c */ /* 0x000fe2000004184c */
[----:B------:R-:W-:-:S02]  /*2df0*/  IMNMX R9, R3, R41, PT ;  /* 0x0000002903097217 */ /* 0x000fc40003800200 */
[----:B------:R1:W-:Y:S01]  /*2e00*/  MUFU.TANH R134, R10 ;  /* 0x0000000a00867308 */ /* 0x0003e20000002400 */
[----:B------:R-:W-:-:S04]  /*2e10*/  IMNMX R11, R5, R41, PT ;  /* 0x00000029050b7217 */ /* 0x000fc80003800200 */
[----:B------:R-:W-:Y:S01]  /*2e20*/  HMMA.16816.F32.BF16 R36, R36, R70, R80 ;  /* 0x000000462424723c */ /* 0x000fe20000041850 */
[----:B---3--:R-:W-:-:S04]  /*2e30*/  FMUL.FTZ R0, R72, c[0x0][0x2ec] ;  /* 0x0000bb0048007a20 */ /* 0x008fc80000410000 */
[----:B------:R3:W2:Y:S01]  /*2e40*/  MUFU.TANH R123, R0 ;  /* 0x00000000007b7308 */ /* 0x0006a20000002400 */
[----:B-1----:R-:W-:Y:S01]  /*2e50*/  IMNMX R10, R7, R41, PT ;  /* 0x00000029070a7217 */ /* 0x002fe20003800200 */
[----:B------:R-:W-:-:S06]  /*2e60*/  FMUL.FTZ R7, R52, c[0x0][0x2ec] ;  /* 0x0000bb0034077a20 */ /* 0x000fcc0000410000 */
[----:B------:R1:W-:Y:S01]  /*2e70*/  MUFU.TANH R120, R7 ;  /* 0x0000000700787308 */ /* 0x0003e20000002400 */
[----:B---3--:R-:W-:-:S07]  /*2e80*/  FMUL.FTZ R0, R73, c[0x0][0x2ec] ;  /* 0x0000bb0049007a20 */ /* 0x008fce0000410000 */
[----:B------:R3:W-:Y:S01]  /*2e90*/  MUFU.TANH R125, R0 ;  /* 0x00000000007d7308 */ /* 0x0007e20000002400 */
[----:B-1----:R-:W-:-:S07]  /*2ea0*/  FMUL.FTZ R7, R55, c[0x0][0x2ec] ;  /* 0x0000bb0037077a20 */ /* 0x002fce0000410000 */
[----:B------:R-:W-:Y:S01]  /*2eb0*/  MUFU.TANH R72, R7 ;  /* 0x0000000700487308 */ /* 0x000fe20000002400 */
[----:B---3--:R-:W-:-:S07]  /*2ec0*/  FMUL.FTZ R0, R74, c[0x0][0x2ec] ;  /* 0x0000bb004a007a20 */ /* 0x008fce0000410000 */
[----:B------:R1:W3:Y:S02]  /*2ed0*/  MUFU.TANH R128, R0 ;  /* 0x0000000000807308 */ /* 0x0002e40000002400 */
[----:B-1----:R-:W-:Y:S02]  /*2ee0*/  IMAD R0, R40, 0x40, R228 ;  /* 0x0000004028007824 */ /* 0x002fe400078e02e4 */
[C---:B--2---:R-:W-:Y:S03]  /*2ef0*/  HMMA.16816.F32.BF16 R40, R32.reuse, R16, R48 ;  /* 0x000000102028723c */ /* 0x044fe60000041830 */
[C---:B------:R-:W-:Y:S02]  /*2f00*/  IADD3 R5, R0.reuse, 0x1, RZ ;  /* 0x0000000100057810 */ /* 0x040fe40007ffe0ff */
[----:B------:R-:W-:Y:S02]  /*2f10*/  IADD3 R3, R0, 0x8, RZ ;  /* 0x0000000800037810 */ /* 0x000fe40007ffe0ff */
[C---:B------:R-:W-:Y:S01]  /*2f20*/  ISETP.GE.AND P0, PT, R5.reuse, R8, PT ;  /* 0x000000080500720c */ /* 0x040fe20003f06270 */
[----:B------:R-:W-:Y:S01]  /*2f30*/  HMMA.16816.F32.BF16 R32, R32, R18, R56 ;  /* 0x000000122020723c */ /* 0x000fe20000041838 */
[----:B------:R-:W-:-:S02]  /*2f40*/  ISETP.GE.AND P1, PT, R5, R9, PT ;  /* 0x000000090500720c */ /* 0x000fc40003f26270 */
[C---:B------:R-:W-:Y:S01]  /*2f50*/  ISETP.GE.AND P4, PT, R5.reuse, R11, PT ;  /* 0x0000000b0500720c */ /* 0x040fe20003f86270 */
[----:B------:R-:W-:Y:S01]  /*2f60*/  BAR.SYNC.DEFER_BLOCKING 0x0 ;  /* 0x0000000000007b1d */ /* 0x000fe20000010000 */
[----:B------:R-:W-:Y:S01]  /*2f70*/  ISETP.GE.AND P2, PT, R5, R10, PT ;  /* 0x0000000a0500720c */ /* 0x000fe20003f46270 */
[----:B------:R-:W-:Y:S01]  /*2f80*/  FMUL.FTZ R5, R53, c[0x0][0x2ec] ;  /* 0x0000bb0035057a20 */ /* 0x000fe20000410000 */
[----:B------:R-:W-:Y:S02]  /*2f90*/  ISETP.GE.AND P6, PT, R3, R8, PT ;  /* 0x000000080300720c */ /* 0x000fe40003fc6270 */
[----:B----4-:R-:W-:Y:S01]  /*2fa0*/  FSEL R66, R113, -INF , !P1 ;  /* 0xff80000071427808 */ /* 0x010fe20004800000 */
[----:B------:R1:W2:Y:S01]  /*2fb0*/  MUFU.TANH R138, R5 ;  /* 0x00000005008a7308 */ /* 0x0002a20000002400 */
[----:B------:R-:W-:Y:S02]  /*2fc0*/  FSEL R53, R112, -INF , !P4 ;  /* 0xff80000070357808 */ /* 0x000fe40006000000 */
[----:B------:R-:W-:-:S02]  /*2fd0*/  FSEL R55, R111, -INF , !P2 ;  /* 0xff8000006f377808 */ /* 0x000fc40005000000 */
[----:B------:R-:W-:Y:S01]  /*2fe0*/  FSEL R52, R107, -INF , !P6 ;  /* 0xff8000006b347808 */ /* 0x000fe20007000000 */
[----:B------:R-:W-:Y:S01]  /*2ff0*/  HMMA.16816.F32.BF16 R48, R24, R12, R40 ;  /* 0x0000000c1830723c */ /* 0x000fe20000041828 */
[----:B------:R-:W-:Y:S02]  /*3000*/  FSEL R64, R114, -INF , !P0 ;  /* 0xff80000072407808 */ /* 0x000fe40004000000 */
[C---:B------:R-:W-:Y:S02]  /*3010*/  ISETP.GE.AND P5, PT, R3.reuse, R9, PT ;  /* 0x000000090300720c */ /* 0x040fe40003fa6270 */
[C---:B------:R-:W-:Y:S02]  /*3020*/  ISETP.GE.AND P3, PT, R3.reuse, R11, PT ;  /* 0x0000000b0300720c */ /* 0x040fe40003f66270 */
[----:B------:R-:W-:Y:S01]  /*3030*/  ISETP.GE.AND P0, PT, R3, R10, PT ;  /* 0x0000000a0300720c */ /* 0x000fe20003f06270 */
[----:B------:R-:W-:Y:S01]  /*3040*/  HMMA.16816.F32.BF16 R40, R28, R16, R44 ;  /* 0x000000101c28723c */ /* 0x000fe2000004182c */
[----:B------:R-:W-:Y:S01]  /*3050*/  FMUL.FTZ R3, R54, c[0x0][0x2ec] ;  /* 0x0000bb0036037a20 */ /* 0x000fe20000410000 */
[----:B-1----:R-:W-:-:S02]  /*3060*/  IADD3 R5, R0, 0x9, RZ ;  /* 0x0000000900057810 */ /* 0x002fc40007ffe0ff */
[----:B------:R-:W-:Y:S01]  /*3070*/  FSEL R76, R105, -INF , !P5 ;  /* 0xff800000694c7808 */ /* 0x000fe20006800000 */
[----:B------:R1:W4:Y:S01]  /*3080*/  MUFU.TANH R69, R3 ;  /* 0x0000000300457308 */ /* 0x0003220000002400 */
[C---:B------:R-:W-:Y:S02]  /*3090*/  ISETP.GE.AND P1, PT, R5.reuse, R8, PT ;  /* 0x000000080500720c */ /* 0x040fe40003f26270 */
[C---:B------:R-:W-:Y:S01]  /*30a0*/  ISETP.GE.AND P4, PT, R5.reuse, R9, PT ;  /* 0x000000090500720c */ /* 0x040fe20003f86270 */
[----:B------:R-:W-:Y:S01]  /*30b0*/  HMMA.16816.F32.BF16 R28, R28, R18, R36 ;  /* 0x000000121c1c723c */ /* 0x000fe20000041824 */
[C---:B------:R-:W-:Y:S02]  /*30c0*/  ISETP.GE.AND P2, PT, R5.reuse, R11, PT ;  /* 0x0000000b0500720c */ /* 0x040fe40003f46270 */
[----:B------:R-:W-:Y:S01]  /*30d0*/  ISETP.GE.AND P6, PT, R5, R10, PT ;  /* 0x0000000a0500720c */ /* 0x000fe20003fc6270 */
[----:B------:R-:W-:Y:S01]  /*30e0*/  FMUL.FTZ R5, R60, c[0x0][0x2ec] ;  /* 0x0000bb003c057a20 */ /* 0x000fe20000410000 */
[----:B------:R-:W-:-:S02]  /*30f0*/  FSEL R54, R98, -INF , !P3 ;  /* 0xff80000062367808 */ /* 0x000fc40005800000 */
[----:B------:R-:W-:Y:S01]  /*3100*/  FSEL R60, R96, -INF , !P0 ;  /* 0xff800000603c7808 */ /* 0x000fe20004000000 */
[----:B------:R2:W2:Y:S01]  /*3110*/  MUFU.TANH R122, R5 ;  /* 0x00000005007a7308 */ /* 0x0004a20000002400 */
[----:B------:R-:W-:Y:S01]  /*3120*/  FSEL R65, R110, -INF , !P1 ;  /* 0xff8000006e417808 */ /* 0x000fe20004800000 */
[----:B------:R-:W-:Y:S01]  /*3130*/  HMMA.16816.F32.BF16 R24, R24, R14, R32 ;  /* 0x0000000e1818723c */ /* 0x000fe20000041820 */
[----:B------:R-:W-:Y:S01]  /*3140*/  FSEL R67, R106, -INF , !P4 ;  /* 0xff8000006a437808 */ /* 0x000fe20006000000 */
[----:B------:R-:W-:Y:S01]  /*3150*/  FMUL.FTZ R51, R51, c[0x0][0x2ec] ;  /* 0x0000bb0033337a20 */ /* 0x000fe20000410000 */
[----:B-1----:R-:W-:Y:S02]  /*3160*/  IADD3 R3, R0, 0x10, RZ ;  /* 0x0000001000037810 */ /* 0x002fe40007ffe0ff */
[----:B------:R-:W-:Y:S02]  /*3170*/  FSEL R44, R104, -INF , !P2 ;  /* 0xff800000682c7808 */ /* 0x000fe40005000000 */
[C---:B------:R-:W-:Y:S01]  /*3180*/  ISETP.GE.AND P5, PT, R3.reuse, R8, PT ;  /* 0x000000080300720c */ /* 0x040fe20003fa6270 */
[----:B------:R-:W-:Y:S01]  /*3190*/  HMMA.16816.F32.BF16 R40, R20, R12, R40 ;  /* 0x0000000c1428723c */ /* 0x000fe20000041828 */
[C---:B------:R-:W-:Y:S01]  /*31a0*/  ISETP.GE.AND P3, PT, R3.reuse, R9, PT ;  /* 0x000000090300720c */ /* 0x040fe20003f66270 */
[----:B------:R-:W-:Y:S01]  /*31b0*/  MUFU.TANH R51, R51 ;  /* 0x0000003300337308 */ /* 0x000fe20000002400 */
[----:B------:R-:W-:-:S02]  /*31c0*/  ISETP.GE.AND P0, PT, R3, R11, PT ;  /* 0x0000000b0300720c */ /* 0x000fc40003f06270 */
[----:B------:R-:W-:Y:S01]  /*31d0*/  ISETP.GE.AND P1, PT, R3, R10, PT ;  /* 0x0000000a0300720c */ /* 0x000fe20003f26270 */
[----:B--2---:R-:W-:Y:S01]  /*31e0*/  FMUL.FTZ R5, R61, c[0x0][0x2ec] ;  /* 0x0000bb003d057a20 */ /* 0x004fe20000410000 */
[----:B------:R-:W-:Y:S01]  /*31f0*/  IADD3 R3, R0, 0x11, RZ ;  /* 0x0000001100037810 */ /* 0x000fe20007ffe0ff */
[----:B------:R-:W-:Y:S01]  /*3200*/  HMMA.16816.F32.BF16 R20, R20, R14, R28 ;  /* 0x0000000e1414723c */ /* 0x000fe2000004181c */
[----:B------:R-:W-:Y:S01]  /*3210*/  FSEL R45, R101, -INF , !P6 ;  /* 0xff800000652d7808 */ /* 0x000fe20007000000 */
[----:B------:R1:W-:Y:S01]  /*3220*/  MUFU.TANH R68, R5 ;  /* 0x0000000500447308 */ /* 0x0003e20000002400 */
[----:B------:R-:W-:Y:S02]  /*3230*/  FSEL R61, R97, -INF , !P5 ;  /* 0xff800000613d7808 */ /* 0x000fe40006800000 */
[C---:B------:R-:W-:Y:S02]  /*3240*/  ISETP.GE.AND P4, PT, R3.reuse, R8, PT ;  /* 0x000000080300720c */ /* 0x040fe40003f86270 */
[C---:B------:R-:W-:Y:S01]  /*3250*/  ISETP.GE.AND P2, PT, R3.reuse, R9, PT ;  /* 0x000000090300720c */ /* 0x040fe20003f46270 */
[----:B------:R-:W-:Y:S01]  /*3260*/  FMUL.FTZ R12, R24, c[0x0][0x2ec] ;  /* 0x0000bb00180c7a20 */ /* 0x000fe20000410000 */
[----:B------:R-:W-:-:S02]  /*3270*/  ISETP.GE.AND P6, PT, R3, R11, PT ;  /* 0x0000000b0300720c */ /* 0x000fc40003fc6270 */
[----:B------:R-:W-:Y:S02]  /*3280*/  ISETP.GE.AND P5, PT, R3, R10, PT ;  /* 0x0000000a0300720c */ /* 0x000fe40003fa6270 */
[----:B------:R-:W-:Y:S01]  /*3290*/  IADD3 R3, R0, 0x18, RZ ;  /* 0x0000001800037810 */ /* 0x000fe20007ffe0ff */
[----:B------:R-:W-:Y:S01]  /*32a0*/  MUFU.TANH R12, R12 ;  /* 0x0000000c000c7308 */ /* 0x000fe20000002400 */
[----:B------:R-:W-:Y:S01]  /*32b0*/  FSEL R129, R129, -INF , !P3 ;  /* 0xff80000081817808 */ /* 0x000fe20005800000 */
[----:B------:R-:W-:Y:S01]  /*32c0*/  FMUL.FTZ R41, R41, c[0x0][0x2ec] ;  /* 0x0000bb0029297a20 */ /* 0x000fe20000410000 */
[----:B------:R-:W-:Y:S01]  /*32d0*/  FSEL R56, R92, -INF , !P0 ;  /* 0xff8000005c387808 */ /* 0x000fe20004000000 */
[----:B-1----:R-:W-:Y:S01]  /*32e0*/  FMUL.FTZ R5, R62, c[0x0][0x2ec] ;  /* 0x0000bb003e057a20 */ /* 0x002fe20000410000 */
[----:B------:R-:W-:Y:S01]  /*32f0*/  FSEL R88, R94, -INF , !P1 ;  /* 0xff8000005e587808 */ /* 0x000fe20004800000 */
[----:B------:R-:W-:Y:S01]  /*3300*/  FMUL.FTZ R40, R40, c[0x0][0x2ec] ;  /* 0x0000bb0028287a20 */ /* 0x000fe20000410000 */
[C---:B------:R-:W-:Y:S01]  /*3310*/  ISETP.GE.AND P3, PT, R3.reuse, R8, PT ;  /* 0x000000080300720c */ /* 0x040fe20003f66270 */
[----:B------:R1:W2:Y:S01]  /*3320*/  MUFU.TANH R7, R5 ;  /* 0x0000000500077308 */ /* 0x0002a20000002400 */
[C---:B------:R-:W-:Y:S01]  /*3330*/  ISETP.GE.AND P0, PT, R3.reuse, R9, PT ;  /* 0x000000090300720c */ /* 0x040fe20003f06270 */
[----:B------:R-:W-:Y:S01]  /*3340*/  FMUL.FTZ R42, R42, c[0x0][0x2ec] ;  /* 0x0000bb002a2a7a20 */ /* 0x000fe20000410000 */
[----:B------:R-:W-:Y:S01]  /*3350*/  ISETP.GE.AND P1, PT, R3, R11, PT ;  /* 0x0000000b0300720c */ /* 0x000fe20003f26270 */
[----:B------:R-:W-:Y:S01]  /*3360*/  FMUL.FTZ R43, R43, c[0x0][0x2ec] ;  /* 0x0000bb002b2b7a20 */ /* 0x000fe20000410000 */
[----:B------:R-:W-:Y:S01]  /*3370*/  FSEL R127, R127, -INF , !P2 ;  /* 0xff8000007f7f7808 */ /* 0x000fe20005000000 */
[----:B------:R-:W-:Y:S01]  /*3380*/  FMUL.FTZ R22, R22, c[0x0][0x2ec] ;  /* 0x0000bb0016167a20 */ /* 0x000fe20000410000 */
[----:B------:R-:W-:Y:S01]  /*3390*/  FSEL R101, R95, -INF , !P5 ;  /* 0xff8000005f657808 */ /* 0x000fe20006800000 */
[----:B------:R-:W-:Y:S01]  /*33a0*/  MUFU.TANH R41, R41 ;  /* 0x0000002900297308 */ /* 0x000fe20000002400 */
[----:B-----5:R-:W-:Y:S01]  /*33b0*/  FSEL R103, R103, -INF , !P3 ;  /* 0xff80000067677808 */ /* 0x020fe20005800000 */
[----:B------:R-:W-:Y:S01]  /*33c0*/  FMUL.FTZ R20, R20, c[0x0][0x2ec] ;  /* 0x0000bb0014147a20 */ /* 0x000fe20000410000 */
[----:B------:R-:W-:Y:S01]  /*33d0*/  FSEL R126, R126, -INF , !P0 ;  /* 0xff8000007e7e7808 */ /* 0x000fe20004000000 */
[----:B------:R-:W-:Y:S01]  /*33e0*/  FMUL.FTZ R21, R21, c[0x0][0x2ec] ;  /* 0x0000bb0015157a20 */ /* 0x000fe20000410000 */
[----:B------:R-:W-:Y:S01]  /*33f0*/  FSEL R80, R85, -INF , !P1 ;  /* 0xff80000055507808 */ /* 0x000fe20004800000 */
[----:B------:R-:W-:-:S02]  /*3400*/  FMUL.FTZ R23, R23, c[0x0][0x2ec] ;  /* 0x0000bb0017177a20 */ /* 0x000fc40000410000 */
[----:B-1----:R-:W-:Y:S01]  /*3410*/  FMUL.FTZ R5, R63, c[0x0][0x2ec] ;  /* 0x0000bb003f057a20 */ /* 0x002fe20000410000 */
[----:B------:R-:W-:Y:S08]  /*3420*/  MUFU.TANH R40, R40 ;  /* 0x0000002800287308 */ /* 0x000ff00000002400 */
[----:B------:R1:W5:Y:S08]  /*3430*/  MUFU.TANH R47, R5 ;  /* 0x00000005002f7308 */ /* 0x0003700000002400 */
[----:B------:R-:W-:Y:S01]  /*3440*/  MUFU.TANH R42, R42 ;  /* 0x0000002a002a7308 */ /* 0x000fe20000002400 */
[----:B-1----:R-:W-:Y:S01]  /*3450*/  FMUL.FTZ R5, R48, c[0x0][0x2ec] ;  /* 0x0000bb0030057a20 */ /* 0x002fe20000410000 */
[----:B------:R-:W-:-:S06]  /*3460*/  FSEL R48, R99, -INF , !P4 ;  /* 0xff80000063307808 */ /* 0x000fcc0006000000 */
[----:B------:R-:W-:Y:S01]  /*3470*/  MUFU.TANH R43, R43 ;  /* 0x0000002b002b7308 */ /* 0x000fe20000002400 */
[----:B------:R-:W-:Y:S02]  /*3480*/  ISETP.GE.AND P4, PT, R3, R10, PT ;  /* 0x0000000a0300720c */ /* 0x000fe40003f86270 */
[----:B------:R-:W-:Y:S02]  /*3490*/  IADD3 R3, R0, 0x19, RZ ;  /* 0x0000001900037810 */ /* 0x000fe40007ffe0ff */
[----:B------:R-:W-:Y:S02]  /*34a0*/  FSEL R81, R84, -INF , !P4 ;  /* 0xff80000054517808 */ /* 0x000fe40006000000 */
[C---:B------:R-:W-:Y:S01]  /*34b0*/  ISETP.GE.AND P2, PT, R3.reuse, R8, PT ;  /* 0x000000080300720c */ /* 0x040fe20003f46270 */
[----:B------:R1:W1:Y:S01]  /*34c0*/  MUFU.TANH R46, R5 ;  /* 0x00000005002e7308 */ /* 0x0002620000002400 */
[C---:B------:R-:W-:Y:S02]  /*34d0*/  ISETP.GE.AND P5, PT, R3.reuse, R11, PT ;  /* 0x0000000b0300720c */ /* 0x040fe40003fa6270 */
[----:B------:R-:W-:-:S02]  /*34e0*/  ISETP.GE.AND P3, PT, R3, R10, PT ;  /* 0x0000000a0300720c */ /* 0x000fc40003f66270 */
[----:B------:R-:W-:Y:S02]  /*34f0*/  FSEL R102, R102, -INF , !P2 ;  /* 0xff80000066667808 */ /* 0x000fe40005000000 */
[----:B------:R-:W-:Y:S01]  /*3500*/  FSEL R71, R89, -INF , !P5 ;  /* 0xff80000059477808 */ /* 0x000fe20006800000 */
[----:B------:R-:W-:Y:S01]  /*3510*/  MUFU.TANH R22, R22 ;  /* 0x0000001600167308 */ /* 0x000fe20000002400 */
[----:B------:R-:W-:Y:S01]  /*3520*/  FSEL R100, R100, -INF , !P3 ;  /* 0xff80000064647808 */ /* 0x000fe20005800000 */
[----:B-1----:R-:W-:Y:S01]  /*3530*/  FMUL.FTZ R5, R49, c[0x0][0x2ec] ;  /* 0x0000bb0031057a20 */ /* 0x002fe20000410000 */
[----:B------:R-:W-:-:S05]  /*3540*/  FSEL R49, R93, -INF , !P6 ;  /* 0xff8000005d317808 */ /* 0x000fca0007000000 */
[----:B------:R-:W-:Y:S01]  /*3550*/  MUFU.TANH R20, R20 ;  /* 0x0000001400147308 */ /* 0x000fe20000002400 */
[-C--:B------:R-:W-:Y:S02]  /*3560*/  ISETP.GE.AND P6, PT, R3, R9.reuse, PT ;  /* 0x000000090300720c */ /* 0x080fe40003fc6270 */
[----:B------:R-:W-:Y:S02]  /*3570*/  IADD3 R3, R0, 0x20, RZ ;  /* 0x0000002000037810 */ /* 0x000fe40007ffe0ff */
[----:B------:R-:W-:Y:S02]  /*3580*/  FSEL R124, R124, -INF , !P6 ;  /* 0xff8000007c7c7808 */ /* 0x000fe40007000000 */
[C---:B------:R-:W-:Y:S01]  /*3590*/  ISETP.GE.AND P0, PT, R3.reuse, R8, PT ;  /* 0x000000080300720c */ /* 0x040fe20003f06270 */
[----:B------:R1:W-:Y:S01]  /*35a0*/  MUFU.TANH R17, R5 ;  /* 0x0000000500117308 */ /* 0x0003e20000002400 */
[C---:B------:R-:W-:Y:S02]  /*35b0*/  ISETP.GE.AND P1, PT, R3.reuse, R9, PT ;  /* 0x000000090300720c */ /* 0x040fe40003f26270 */
[----:B------:R-:W-:-:S02]  /*35c0*/  ISETP.GE.AND P4, PT, R3, R11, PT ;  /* 0x0000000b0300720c */ /* 0x000fc40003f86270 */
[----:B------:R-:W-:Y:S02]  /*35d0*/  ISETP.GE.AND P2, PT, R3, R10, PT ;  /* 0x0000000a0300720c */ /* 0x000fe40003f46270 */
[----:B------:R-:W-:Y:S01]  /*35e0*/  IADD3 R3, R0, 0x21, RZ ;  /* 0x0000002100037810 */ /* 0x000fe20007ffe0ff */
[----:B------:R-:W-:Y:S01]  /*35f0*/  MUFU.TANH R21, R21 ;  /* 0x0000001500157308 */ /* 0x000fe20000002400 */
[----:B------:R-:W-:Y:S02]  /*3600*/  FSEL R109, R109, -INF , !P0 ;  /* 0xff8000006d6d7808 */ /* 0x000fe40004000000 */
[----:B------:R-:W-:Y:S02]  /*3610*/  FSEL R147, R147, -INF , !P1 ;  /* 0xff80000093937808 */ /* 0x000fe40004800000 */
[C---:B------:R-:W-:Y:S02]  /*3620*/  ISETP.GE.AND P6, PT, R3.reuse, R8, PT ;  /* 0x000000080300720c */ /* 0x040fe40003fc6270 */
[C---:B------:R-:W-:Y:S01]  /*3630*/  ISETP.GE.AND P5, PT, R3.reuse, R9, PT ;  /* 0x000000090300720c */ /* 0x040fe20003fa6270 */
[----:B-1----:R-:W-:Y:S01]  /*3640*/  FMUL.FTZ R5, R50, c[0x0][0x2ec] ;  /* 0x0000bb0032057a20 */ /* 0x002fe20000410000 */
[C---:B------:R-:W-:Y:S01]  /*3650*/  ISETP.GE.AND P3, PT, R3.reuse, R11, PT ;  /* 0x0000000b0300720c */ /* 0x040fe20003f66270 */
[----:B------:R-:W-:Y:S01]  /*3660*/  MUFU.TANH R23, R23 ;  /* 0x0000001700177308 */ /* 0x000fe20000002400 */
[----:B------:R-:W-:-:S02]  /*3670*/  ISETP.GE.AND P0, PT, R3, R10, PT ;  /* 0x0000000a0300720c */ /* 0x000fc40003f06270 */
[----:B------:R-:W-:Y:S02]  /*3680*/  IADD3 R3, R0, 0x29, RZ ;  /* 0x0000002900037810 */ /* 0x000fe40007ffe0ff */
[----:B------:R-:W-:Y:S02]  /*3690*/  FSEL R123, R123, -INF , !P4 ;  /* 0xff8000007b7b7808 */ /* 0x000fe40006000000 */
[----:B---3--:R-:W-:Y:S01]  /*36a0*/  FSEL R128, R128, -INF , !P2 ;  /* 0xff80000080807808 */ /* 0x008fe20005000000 */
[----:B------:R1:W3:Y:S01]  /*36b0*/  MUFU.TANH R16, R5 ;  /* 0x0000000500107308 */ /* 0x0002e20000002400 */
[----:B------:R-:W-:Y:S02]  /*36c0*/  FSEL R108, R108, -INF , !P6 ;  /* 0xff8000006c6c7808 */ /* 0x000fe40007000000 */
[----:B------:R-:W-:Y:S02]  /*36d0*/  FSEL R146, R146, -INF , !P5 ;  /* 0xff80000092927808 */ /* 0x000fe40006800000 */
[----:B------:R-:W-:-:S02]  /*36e0*/  FSEL R125, R125, -INF , !P3 ;  /* 0xff8000007d7d7808 */ /* 0x000fc40005800000 */
[----:B------:R-:W-:Y:S02]  /*36f0*/  FSEL R134, R134, -INF , !P0 ;  /* 0xff80000086867808 */ /* 0x000fe40004000000 */
[C---:B------:R-:W-:Y:S02]  /*3700*/  ISETP.GE.AND P5, PT, R3.reuse, R8, PT ;  /* 0x000000080300720c */ /* 0x040fe40003fa6270 */
[C---:B------:R-:W-:Y:S02]  /*3710*/  ISETP.GE.AND P3, PT, R3.reuse, R9, PT ;  /* 0x000000090300720c */ /* 0x040fe40003f66270 */
[----:B------:R-:W-:Y:S02]  /*3720*/  ISETP.GE.AND P0, PT, R3, R11, PT ;  /* 0x0000000b0300720c */ /* 0x000fe40003f06270 */
[----:B------:R-:W-:Y:S02]  /*3730*/  FSEL R138, R138, -INF , !P5 ;  /* 0xff8000008a8a7808 */ /* 0x000fe40006800000 */
[----:B-1----:R-:W-:-:S02]  /*3740*/  IADD3 R5, R0, 0x28, RZ ;  /* 0x0000002800057810 */ /* 0x002fc40007ffe0ff */
[----:B------:R-:W-:Y:S02]  /*3750*/  FSEL R142, R72, -INF , !P3 ;  /* 0xff800000488e7808 */ /* 0x000fe40005800000 */
[C---:B------:R-:W-:Y:S02]  /*3760*/  ISETP.GE.AND P1, PT, R5.reuse, R8, PT ;  /* 0x000000080500720c */ /* 0x040fe40003f26270 */
[C---:B------:R-:W-:Y:S02]  /*3770*/  ISETP.GE.AND P4, PT, R5.reuse, R9, PT ;  /* 0x000000090500720c */ /* 0x040fe40003f86270 */
[----:B------:R-:W-:Y:S02]  /*3780*/  FSEL R120, R120, -INF , !P1 ;  /* 0xff80000078787808 */ /* 0x000fe40004800000 */
[C---:B------:R-:W-:Y:S02]  /*3790*/  ISETP.GE.AND P2, PT, R5.reuse, R11, PT ;  /* 0x0000000b0500720c */ /* 0x040fe40003f46270 */
[-C--:B------:R-:W-:Y:S01]  /*37a0*/  ISETP.GE.AND P6, PT, R5, R10.reuse, PT ;  /* 0x0000000a0500720c */ /* 0x080fe20003fc6270 */
[----:B------:R-:W-:Y:S01]  /*37b0*/  FMUL.FTZ R5, R25, c[0x0][0x2ec] ;  /* 0x0000bb0019057a20 */ /* 0x000fe20000410000 */
[----:B------:R-:W-:-:S02]  /*37c0*/  ISETP.GE.AND P1, PT, R3, R10, PT ;  /* 0x0000000a0300720c */ /* 0x000fc40003f26270 */
[----:B------:R-:W-:Y:S01]  /*37d0*/  IADD3 R3, R0, 0x30, RZ ;  /* 0x0000003000037810 */ /* 0x000fe20007ffe0ff */
[----:B------:R1:W-:Y:S01]  /*37e0*/  MUFU.TANH R13, R5 ;  /* 0x00000005000d7308 */ /* 0x0003e20000002400 */
[----:B----4-:R-:W-:Y:S02]  /*37f0*/  FSEL R145, R69, -INF , !P4 ;  /* 0xff80000045917808 */ /* 0x010fe40006000000 */
[----:B------:R-:W-:Y:S02]  /*3800*/  FSEL R122, R122, -INF , !P2 ;  /* 0xff8000007a7a7808 */ /* 0x000fe40005000000 */
[----:B--2---:R-:W-:Y:S01]  /*3810*/  FSEL R132, R7, -INF , !P6 ;  /* 0xff80000007847808 */ /* 0x004fe20007000000 */
[----:B------:R-:W-:Y:S01]  /*3820*/  FMUL.FTZ R7, R27, c[0x0][0x2ec] ;  /* 0x0000bb001b077a20 */ /* 0x000fe20000410000 */
[C---:B------:R-:W-:Y:S02]  /*3830*/  ISETP.GE.AND P4, PT, R3.reuse, R8, PT ;  /* 0x000000080300720c */ /* 0x040fe40003f86270 */
[----:B------:R-:W-:-:S02]  /*3840*/  ISETP.GE.AND P2, PT, R3, R9, PT ;  /* 0x000000090300720c */ /* 0x000fc40003f46270 */
[CC--:B------:R-:W-:Y:S01]  /*3850*/  ISETP.GE.AND P6, PT, R3.reuse, R11.reuse, PT ;  /* 0x0000000b0300720c */ /* 0x0c0fe20003fc6270 */
[----:B------:R-:W-:Y:S01]  /*3860*/  MUFU.TANH R7, R7 ;  /* 0x0000000700077308 */ /* 0x000fe20000002400 */
[----:B------:R-:W-:Y:S02]  /*3870*/  ISETP.GE.AND P5, PT, R3, R10, PT ;  /* 0x0000000a0300720c */ /* 0x000fe40003fa6270 */
[----:B------:R-:W-:Y:S01]  /*3880*/  IADD3 R3, R0, 0x31, RZ ;  /* 0x0000003100037810 */ /* 0x000fe20007ffe0ff */
[----:B-1----:R-:W-:Y:S01]  /*3890*/  FMUL.FTZ R5, R26, c[0x0][0x2ec] ;  /* 0x0000bb001a057a20 */ /* 0x002fe20000410000 */
[----:B-----5:R-:W-:Y:S02]  /*38a0*/  FSEL R133, R47, -INF , !P1 ;  /* 0xff8000002f857808 */ /* 0x020fe40004800000 */
[----:B------:R-:W-:Y:S02]  /*38b0*/  ISETP.GE.AND P1, PT, R3, R11, PT ;  /* 0x0000000b0300720c */ /* 0x000fe40003f26270 */
[----:B------:R-:W-:Y:S01]  /*38c0*/  FSEL R121, R68, -INF , !P0 ;  /* 0xff80000044797808 */ /* 0x000fe20004000000 */
[----:B------:R-:W1:Y:S01]  /*38d0*/  MUFU.TANH R5, R5 ;  /* 0x0000000500057308 */ /* 0x000e620000002400 */
[----:B------:R-:W-:-:S02]  /*38e0*/  FSEL R144, R41, -INF , !P1 ;  /* 0xff80000029907808 */ /* 0x000fc40004800000 */
[----:B------:R-:W-:Y:S02]  /*38f0*/  FSEL R136, R46, -INF , !P4 ;  /* 0xff8000002e887808 */ /* 0x000fe40006000000 */
[CC--:B------:R-:W-:Y:S02]  /*3900*/  ISETP.GE.AND P1, PT, R0.reuse, R9.reuse, PT ;  /* 0x000000090000720c */ /* 0x0c0fe40003f26270 */
[C---:B------:R-:W-:Y:S02]  /*3910*/  ISETP.GE.AND P3, PT, R3.reuse, R8, PT ;  /* 0x000000080300720c */ /* 0x040fe40003f66270 */
[C---:B------:R-:W-:Y:S02]  /*3920*/  ISETP.GE.AND P0, PT, R3.reuse, R9, PT ;  /* 0x000000090300720c */ /* 0x040fe40003f06270 */
[----:B------:R-:W-:Y:S02]  /*3930*/  ISETP.GE.AND P4, PT, R3, R10, PT ;  /* 0x0000000a0300720c */ /* 0x000fe40003f86270 */
[----:B------:R-:W-:-:S02]  /*3940*/  IADD3 R3, R0, 0x38, RZ ;  /* 0x0000003800037810 */ /* 0x000fc40007ffe0ff */
[----:B------:R-:W-:Y:S02]  /*3950*/  FSEL R26, R117, -INF , !P1 ;  /* 0xff800000751a7808 */ /* 0x000fe40004800000 */
[----:B---3--:R-:W-:Y:S02]  /*3960*/  FSEL R155, R16, -INF , !P2 ;  /* 0xff800000109b7808 */ /* 0x008fe40005000000 */
[----:B------:R-:W-:Y:S02]  /*3970*/  ISETP.GE.AND P1, PT, R216, 0x2, PT ;  /* 0x00000002d800780c */ /* 0x000fe40003f26270 */
[----:B------:R-:W-:Y:S02]  /*3980*/  ISETP.GE.AND P2, PT, R3, R8, PT ;  /* 0x000000080300720c */ /* 0x000fe40003f46270 */
[----:B------:R-:W-:Y:S02]  /*3990*/  FSEL R137, R17, -INF , !P3 ;  /* 0xff80000011897808 */ /* 0x000fe40005800000 */
[----:B------:R-:W-:-:S02]  /*39a0*/  FSEL R143, R40, -INF , !P6 ;  /* 0xff800000288f7808 */ /* 0x000fc40007000000 */
[----:B------:R-:W-:Y:S02]  /*39b0*/  FSEL R150, R42, -INF , !P5 ;  /* 0xff8000002a967808 */ /* 0x000fe40006800000 */
[----:B------:R-:W-:Y:S02]  /*39c0*/  ISETP.GE.AND P3, PT, R3, R10, PT ;  /* 0x0000000a0300720c */ /* 0x000fe40003f66270 */
[----:B------:R-:W-:Y:S02]  /*39d0*/  FSEL R154, R51, -INF , !P0 ;  /* 0xff800000339a7808 */ /* 0x000fe40004000000 */
[----:B------:R-:W-:Y:S02]  /*39e0*/  FSEL R151, R43, -INF , !P4 ;  /* 0xff8000002b977808 */ /* 0x000fe40006000000 */
[----:B------:R-:W-:Y:S02]  /*39f0*/  FSEL R135, R12, -INF , !P2 ;  /* 0xff8000000c877808 */ /* 0x000fe40005000000 */
[----:B------:R-:W-:-:S02]  /*3a00*/  ISETP.GE.AND P6, PT, R3, R9, PT ;  /* 0x000000090300720c */ /* 0x000fc40003fc6270 */
[-C--:B------:R-:W-:Y:S02]  /*3a10*/  ISETP.GE.AND P5, PT, R3, R11.reuse, PT ;  /* 0x0000000b0300720c */ /* 0x080fe40003fa6270 */
[C---:B------:R-:W-:Y:S02]  /*3a20*/  ISETP.GE.AND P0, PT, R0.reuse, R8, PT ;  /* 0x000000080000720c */ /* 0x040fe40003f06270 */
[C---:B------:R-:W-:Y:S02]  /*3a30*/  ISETP.GE.AND P4, PT, R0.reuse, R11, PT ;  /* 0x0000000b0000720c */ /* 0x040fe40003f86270 */
[C---:B------:R-:W-:Y:S02]  /*3a40*/  ISETP.GE.AND P2, PT, R0.reuse, R10, PT ;  /* 0x0000000a0000720c */ /* 0x040fe40003f46270 */
[----:B------:R-:W-:Y:S02]  /*3a50*/  IADD3 R0, R0, 0x39, RZ ;  /* 0x0000003900007810 */ /* 0x000fe40007ffe0ff */
[----:B------:R-:W-:-:S02]  /*3a60*/  FSEL R149, R22, -INF , !P3 ;  /* 0xff80000016957808 */ /* 0x000fc40005800000 */
[----:B-1----:R-:W-:Y:S02]  /*3a70*/  FSEL R153, R5, -INF , !P6 ;  /* 0xff80000005997808 */ /* 0x002fe40007000000 */
[----:B------:R-:W-:Y:S02]  /*3a80*/  FSEL R141, R20, -INF , !P5 ;  /* 0xff800000148d7808 */ /* 0x000fe40006800000 */
[----:B------:R-:W-:Y:S02]  /*3a90*/  FSEL R22, R118, -INF , !P0 ;  /* 0xff80000076167808 */ /* 0x000fe40004000000 */
[C---:B------:R-:W-:Y:S02]  /*3aa0*/  ISETP.GE.AND P6, PT, R0.reuse, R8, PT ;  /* 0x000000080000720c */ /* 0x040fe40003fc6270 */
[C---:B------:R-:W-:Y:S02]  /*3ab0*/  ISETP.GE.AND P5, PT, R0.reuse, R9, PT ;  /* 0x000000090000720c */ /* 0x040fe40003fa6270 */
[----:B------:R-:W-:-:S02]  /*3ac0*/  ISETP.GE.AND P3, PT, R0, R11, PT ;  /* 0x0000000b0000720c */ /* 0x000fc40003f66270 */
[----:B------:R-:W-:Y:S02]  /*3ad0*/  ISETP.GE.AND P0, PT, R0, R10, PT ;  /* 0x0000000a0000720c */ /* 0x000fe40003f06270 */
[----:B------:R-:W-:Y:S02]  /*3ae0*/  FSEL R24, R116, -INF , !P4 ;  /* 0xff80000074187808 */ /* 0x000fe40006000000 */
[----:B------:R-:W-:Y:S02]  /*3af0*/  FSEL R25, R115, -INF , !P2 ;  /* 0xff80000073197808 */ /* 0x000fe40005000000 */
[----:B------:R-:W-:Y:S02]  /*3b00*/  FSEL R139, R13, -INF , !P6 ;  /* 0xff8000000d8b7808 */ /* 0x000fe40007000000 */
[----:B------:R-:W-:Y:S02]  /*3b10*/  FSEL R152, R7, -INF , !P5 ;  /* 0xff80000007987808 */ /* 0x000fe40006800000 */
[----:B------:R-:W-:-:S02]  /*3b20*/  FSEL R140, R21, -INF , !P3 ;  /* 0xff800000158c7808 */ /* 0x000fc40005800000 */
        /* <DEDUP_REMOVED lines=49> */
.L_x_914:
[----:B------:R-:W-:Y:S05]  /*3e40*/  BSYNC B0 ;  /* 0x0000000000007941 */ /* 0x000fea0003800000 */
.L_x_913:
[----:B------:R-:W0:Y:S02]  /*3e50*/  LDGDEPBAR ;  /* 0x00000000000079af */ /* 0x000e240000000000 */
.L_x_912:
[----:B------:R-:W-:Y:S02]  /*3e60*/  FMNMX.FTZ R0, R22, R64, !PT ;  /* 0x0000004016007209 */ /* 0x000fe40007810000 */
[----:B------:R-:W-:Y:S02]  /*3e70*/  SHF.L.U32 R189, R6, 0x1, RZ ;  /* 0x0000000106bd7819 */ /* 0x000fe400000006ff */
[----:B------:R-:W-:Y:S02]  /*3e80*/  FMNMX.FTZ R0, R52, R0, !PT ;  /* 0x0000000034007209 */ /* 0x000fe40007810000 */
[-C--:B------:R-:W-:Y:S02]  /*3e90*/  LEA R190, R4, R189.reuse, 0x1 ;  /* 0x000000bd04be7211 */ /* 0x080fe400078e08ff */
[----:B------:R-:W-:Y:S02]  /*3ea0*/  FMNMX.FTZ R0, R65, R0, !PT ;  /* 0x0000000041007209 */ /* 0x000fe40007810000 */
[----:B------:R-:W-:Y:S01]  /*3eb0*/  LEA R192, R2, R189, 0x1 ;  /* 0x000000bd02c07211 */ /* 0x000fe200078e08ff */
[----:B------:R-:W-:Y:S01]  /*3ec0*/  LDSM.16.MT88.4 R32, [R190+0x6000] ;  /* 0x00600000be20783b */ /* 0x000fe20000004200 */
[----:B------:R-:W-:-:S02]  /*3ed0*/  FMNMX.FTZ R0, R61, R0, !PT ;  /* 0x000000003d007209 */ /* 0x000fc40007810000 */
[----:B------:R-:W-:Y:S01]  /*3ee0*/  LEA R191, R2, R190, 0x1 ;  /* 0x000000be02bf7211 */ /* 0x000fe200078e08ff */
        /* <DEDUP_REMOVED lines=35> */
[----:B------:R-:W3:Y:S01]  /*4120*/  SHFL.BFLY PT, R7, R70, 0x2, 0x1f ;  /* 0x0c401f0046077f89 */ /* 0x000ee200000e0000 */
[----:B------:R-:W-:Y:S02]  /*4130*/  FMNMX.FTZ R0, R134, R0, !PT ;  /* 0x0000000086007209 */ /* 0x000fe40007810000 */
[----:B------:R-:W-:Y:S02]  /*4140*/  FMNMX.FTZ R5, R141, R5, !PT ;  /* 0x000000058d057209 */ /* 0x000fe40007810000 */
[----:B------:R-:W-:-:S02]  /*4150*/  FMNMX.FTZ R3, R132, R0, !PT ;  /* 0x0000000084037209 */ /* 0x000fc40007810000 */
[----:B------:R-:W-:Y:S02]  /*4160*/  FMNMX.FTZ R0, R140, R5, !PT ;  /* 0x000000058c007209 */ /* 0x000fe40007810000 */
[----:B------:R-:W-:Y:S02]  /*4170*/  FMNMX.FTZ R3, R133, R3, !PT ;  /* 0x0000000385037209 */ /* 0x000fe40007810000 */
[----:B------:R-:W-:Y:S01]  /*4180*/  FMNMX.FTZ R5, R26, R66, !PT ;  /* 0x000000421a057209 */ /* 0x000fe20007810000 */
[----:B--2---:R-:W2:Y:S01]  /*4190*/  SHFL.BFLY PT, R13, R0, 0x2, 0x1f ;  /* 0x0c401f00000d7f89 */ /* 0x004ea200000e0000 */
[----:B------:R-:W-:Y:S02]  /*41a0*/  FMNMX.FTZ R3, R150, R3, !PT ;  /* 0x0000000396037209 */ /* 0x000fe40007810000 */
[----:B------:R-:W-:Y:S02]  /*41b0*/  FMNMX.FTZ R5, R76, R5, !PT ;  /* 0x000000054c057209 */ /* 0x000fe40007810000 */
[----:B------:R-:W-:-:S02]  /*41c0*/  FMNMX.FTZ R3, R151, R3, !PT ;  /* 0x0000000397037209 */ /* 0x000fc40007810000 */
[----:B------:R-:W-:Y:S02]  /*41d0*/  FMNMX.FTZ R5, R67, R5, !PT ;  /* 0x0000000543057209 */ /* 0x000fe40007810000 */
[----:B------:R-:W-:Y:S02]  /*41e0*/  FMNMX.FTZ R3, R149, R3, !PT ;  /* 0x0000000395037209 */ /* 0x000fe40007810000 */
[----:B------:R-:W-:Y:S02]  /*41f0*/  FMNMX.FTZ R5, R129, R5, !PT ;  /* 0x0000000581057209 */ /* 0x000fe40007810000 */
[----:B---3--:R-:W-:Y:S02]  /*4200*/  FMNMX.FTZ R70, R70, R7, !PT ;  /* 0x0000000746467209 */ /* 0x008fe40007810000 */
[----:B------:R-:W-:Y:S02]  /*4210*/  FMNMX.FTZ R3, R148, R3, !PT ;  /* 0x0000000394037209 */ /* 0x000fe40007810000 */
[----:B------:R-:W-:Y:S01]  /*4220*/  FMNMX.FTZ R5, R127, R5, !PT ;  /* 0x000000057f057209 */ /* 0x000fe20007810000 */
[----:B------:R-:W3:Y:S03]  /*4230*/  SHFL.BFLY PT, R7, R70, 0x1, 0x1f ;  /* 0x0c201f0046077f89 */ /* 0x000ee600000e0000 */
[----:B------:R-:W-:Y:S01]  /*4240*/  FMNMX.FTZ R5, R126, R5, !PT ;  /* 0x000000057e057209 */ /* 0x000fe20007810000 */
[----:B------:R-:W4:Y:S01]  /*4250*/  SHFL.BFLY PT, R12, R3, 0x2, 0x1f ;  /* 0x0c401f00030c7f89 */ /* 0x000f2200000e0000 */
[----:B--2---:R-:W-:-:S02]  /*4260*/  FMNMX.FTZ R0, R0, R13, !PT ;  /* 0x0000000d00007209 */ /* 0x004fc40007810000 */
[----:B------:R-:W-:-:S03]  /*4270*/  FMNMX.FTZ R5, R124, R5, !PT ;  /* 0x000000057c057209 */ /* 0x000fc60007810000 */
[----:B------:R-:W2:Y:S01]  /*4280*/  SHFL.BFLY PT, R68, R0, 0x1, 0x1f ;  /* 0x0c201f0000447f89 */ /* 0x000ea200000e0000 */
[----:B------:R-:W-:-:S04]  /*4290*/  FMNMX.FTZ R5, R147, R5, !PT ;  /* 0x0000000593057209 */ /* 0x000fc80007810000 */
[----:B------:R-:W-:Y:S02]  /*42a0*/  FMNMX.FTZ R5, R146, R5, !PT ;  /* 0x0000000592057209 */ /* 0x000fe40007810000 */
[----:B---3--:R-:W-:Y:S02]  /*42b0*/  FMNMX.FTZ R70, R70, R7, !PT ;  /* 0x0000000746467209 */ /* 0x008fe40007810000 */
[----:B----4-:R-:W-:-:S03]  /*42c0*/  FMNMX.FTZ R3, R3, R12, !PT ;  /* 0x0000000c03037209 */ /* 0x010fc60007810000 */
[C---:B------:R-:W-:Y:S01]  /*42d0*/  FMUL.FTZ R7, R70.reuse, c[0x0][0x23c] ;  /* 0x00008f0046077a20 */ /* 0x040fe20000410000 */
[----:B------:R-:W-:Y:S02]  /*42e0*/  FMNMX.FTZ R12, R145, R5, !PT ;  /* 0x00000005910c7209 */ /* 0x000fe40007810000 */
[----:B------:R-:W-:Y:S01]  /*42f0*/  FSETP.NEU.FTZ.AND P0, PT, R70, -INF , PT ;  /* 0xff8000004600780b */ /* 0x000fe20003f1d000 */
[----:B------:R-:W3:Y:S01]  /*4300*/  SHFL.BFLY PT, R15, R3, 0x1, 0x1f ;  /* 0x0c201f00030f7f89 */ /* 0x000ee200000e0000 */
[----:B------:R-:W-:Y:S02]  /*4310*/  FMNMX.FTZ R12, R142, R12, !PT ;  /* 0x0000000c8e0c7209 */ /* 0x000fe40007810000 */
[----:B--2---:R-:W-:Y:S02]  /*4320*/  FMNMX.FTZ R68, R0, R68, !PT ;  /* 0x0000004400447209 */ /* 0x004fe40007810000 */
[----:B------:R-:W-:Y:S02]  /*4330*/  FSEL R7, R7, RZ, P0 ;  /* 0x000000ff07077208 */ /* 0x000fe40000000000 */
[----:B------:R-:W-:Y:S01]  /*4340*/  FMNMX.FTZ R0, R155, R12, !PT ;  /* 0x0000000c9b007209 */ /* 0x000fe20007810000 */
[C---:B------:R-:W-:Y:S01]  /*4350*/  FMUL.FTZ R13, R68.reuse, c[0x0][0x23c] ;  /* 0x00008f00440d7a20 */ /* 0x040fe20000410000 */
[----:B------:R-:W-:Y:S01]  /*4360*/  FSETP.NEU.FTZ.AND P0, PT, R68, -INF , PT ;  /* 0xff8000004400780b */ /* 0x000fe20003f1d000 */
[--C-:B------:R-:W-:Y:S01]  /*4370*/  FFMA.FTZ R5, R22, c[0x0][0x23c], -R7.reuse ;  /* 0x00008f0016057a23 */ /* 0x100fe20000010807 */
[----:B------:R-:W-:Y:S01]  /*4380*/  FMNMX.FTZ R0, R154, R0, !PT ;  /* 0x000000009a007209 */ /* 0x000fe20007810000 */
[----:B-1----:R-:W-:Y:S02]  /*4390*/  LDSM.16.MT88.4 R20, [R189+0x6000] ;  /* 0x00600000bd14783b */ /* 0x002fe40000004200 */
[----:B------:R1:W-:Y:S01]  /*43a0*/  MUFU.EX2 R220, R5 ;  /* 0x0000000500dc7308 */ /* 0x0003e20000000800 */
[----:B------:R-:W-:Y:S01]  /*43b0*/  FMNMX.FTZ R12, R153, R0, !PT ;  /* 0x00000000990c7209 */ /* 0x000fe20007810000 */
[----:B------:R-:W-:-:S03]  /*43c0*/  FFMA.FTZ R0, R52, c[0x0][0x23c], -R7 ;  /* 0x00008f0034007a23 */ /* 0x000fc60000010807 */
[----:B------:R-:W-:-:S03]  /*43d0*/  FMNMX.FTZ R12, R152, R12, !PT ;  /* 0x0000000c980c7209 */ /* 0x000fc60007810000 */
[----:B------:R-:W-:Y:S02]  /*43e0*/  MUFU.EX2 R219, R0 ;  /* 0x0000000000db7308 */ /* 0x000fe40000000800 */
[----:B------:R-:W2:Y:S01]  /*43f0*/  SHFL.BFLY PT, R14, R12, 0x2, 0x1f ;  /* 0x0c401f000c0e7f89 */ /* 0x000ea200000e0000 */
[----:B---3--:R-:W-:Y:S01]  /*4400*/  FMNMX.FTZ R3, R3, R15, !PT ;  /* 0x0000000f03037209 */ /* 0x008fe20007810000 */
[----:B-1----:R-:W-:-:S04]  /*4410*/  FFMA.FTZ R5, R64, c[0x0][0x23c], -R7 ;  /* 0x00008f0040057a23 */ /* 0x002fc80000010807 */
[----:B------:R1:W3:Y:S01]  /*4420*/  MUFU.EX2 R217, R5 ;  /* 0x0000000500d97308 */ /* 0x0002e20000000800 */
[----:B--2---:R-:W-:Y:S02]  /*4430*/  FMNMX.FTZ R12, R12, R14, !PT ;  /* 0x0000000e0c0c7209 */ /* 0x004fe40007810000 */
[----:B-1----:R-:W-:Y:S02]  /*4440*/  FSEL R5, R13, RZ, P0 ;  /* 0x000000ff0d057208 */ /* 0x002fe40000000000 */
[----:B------:R-:W-:Y:S02]  /*4450*/  FSETP.NEU.FTZ.AND P0, PT, R3, -INF , PT ;  /* 0xff8000000300780b */ /* 0x000fe40003f1d000 */
[----:B---3--:R-:W-:Y:S01]  /*4460*/  F2FP.BF16.PACK_AB R16, R217, R220 ;  /* 0x000000dcd910723e */ /* 0x008fe200000010ff */
[--C-:B------:R-:W-:Y:S02]  /*4470*/  FFMA.FTZ R0, R24, c[0x0][0x23c], -R5.reuse ;  /* 0x00008f0018007a23 */ /* 0x100fe40000010805 */
[----:B------:R-:W-:-:S02]  /*4480*/  FFMA.FTZ R13, R54, c[0x0][0x23c], -R5 ;  /* 0x00008f00360d7a23 */ /* 0x000fc40000010805 */
[----:B------:R1:W-:Y:S08]  /*4490*/  MUFU.EX2 R215, R0 ;  /* 0x0000000000d77308 */ /* 0x0003f00000000800 */
[----:B------:R2:W-:Y:S01]  /*44a0*/  MUFU.EX2 R214, R13 ;  /* 0x0000000d00d67308 */ /* 0x0005e20000000800 */
[----:B-1----:R-:W-:-:S07]  /*44b0*/  FFMA.FTZ R0, R53, c[0x0][0x23c], -R5 ;  /* 0x00008f0035007a23 */ /* 0x002fce0000010805 */
[----:B------:R1:W-:Y:S01]  /*44c0*/  MUFU.EX2 R213, R0 ;  /* 0x0000000000d57308 */ /* 0x0003e20000000800 */
[----:B--2---:R-:W-:-:S07]  /*44d0*/  FFMA.FTZ R13, R44, c[0x0][0x23c], -R5 ;  /* 0x00008f002c0d7a23 */ /* 0x004fce0000010805 */
[----:B------:R-:W2:Y:S01]  /*44e0*/  MUFU.EX2 R218, R13 ;  /* 0x0000000d00da7308 */ /* 0x000ea20000000800 */
[----:B-1----:R-:W-:-:S05]  /*44f0*/  FMUL.FTZ R0, R3, c[0x0][0x23c] ;  /* 0x00008f0003007a20 */ /* 0x002fca0000410000 */
[----:B------:R-:W-:Y:S02]  /*4500*/  FSEL R0, R0, RZ, P0 ;  /* 0x000000ff00007208 */ /* 0x000fe40000000000 */
[----:B--2---:R-:W-:-:S03]  /*4510*/  F2FP.BF16.PACK_AB R14, R218, R214 ;  /* 0x000000d6da0e723e */ /* 0x004fc600000010ff */
[--C-:B------:R-:W-:Y:S02]  /*4520*/  FFMA.FTZ R13, R25, c[0x0][0x23c], -R0.reuse ;  /* 0x00008f00190d7a23 */ /* 0x100fe40000010800 */
[--C-:B------:R-:W-:Y:S02]  /*4530*/  FFMA.FTZ R2, R45, c[0x0][0x23c], -R0.reuse ;  /* 0x00008f002d027a23 */ /* 0x100fe40000010800 */
[----:B------:R1:W-:Y:S01]  /*4540*/  MUFU.EX2 R210, R13 ;  /* 0x0000000d00d27308 */ /* 0x0003e20000000800 */
[----:B------:R-:W-:Y:S01]  /*4550*/  FFMA.FTZ R6, R55, c[0x0][0x23c], -R0 ;  /* 0x00008f0037067a23 */ /* 0x000fe20000010800 */
[----:B------:R-:W-:Y:S06]  /*4560*/  LDSM.16.MT88.4 R44, [R191+0x6000] ;  /* 0x00600000bf2c783b */ /* 0x000fec0000004200 */
[----:B------:R2:W-:Y:S01]  /*4570*/  MUFU.EX2 R211, R2 ;  /* 0x0000000200d37308 */ /* 0x0005e20000000800 */
[----:B-1----:R-:W1:Y:S07]  /*4580*/  SHFL.BFLY PT, R13, R12, 0x1, 0x1f ;  /* 0x0c201f000c0d7f89 */ /* 0x002e6e00000e0000 */
[----:B------:R3:W4:Y:S01]  /*4590*/  MUFU.EX2 R207, R6 ;  /* 0x0000000600cf7308 */ /* 0x0007220000000800 */
[----:B--2---:R-:W-:-:S07]  /*45a0*/  FFMA.FTZ R2, R65, c[0x0][0x23c], -R7 ;  /* 0x00008f0041027a23 */ /* 0x004fce0000010807 */
[----:B------:R2:W5:Y:S01]  /*45b0*/  MUFU.EX2 R206, R2 ;  /* 0x0000000200ce7308 */ /* 0x0005620000000800 */
[----:B---3--:R-:W-:-:S07]  /*45c0*/  FFMA.FTZ R6, R60, c[0x0][0x23c], -R0 ;  /* 0x00008f003c067a23 */ /* 0x008fce0000010800 */
[----:B------:R-:W3:Y:S01]  /*45d0*/  MUFU.EX2 R208, R6 ;  /* 0x0000000600d07308 */ /* 0x000ee20000000800 */
[----:B-1----:R-:W-:Y:S02]  /*45e0*/  FMNMX.FTZ R69, R12, R13, !PT ;  /* 0x0000000d0c457209 */ /* 0x002fe40007810000 */
[----:B------:R-:W-:Y:S01]  /*45f0*/  F2FP.BF16.PACK_AB R12, R213, R215 ;  /* 0x000000d7d50c723e */ /* 0x000fe200000010ff */
[----:B--2---:R-:W-:Y:S01]  /*4600*/  FFMA.FTZ R2, R61, c[0x0][0x23c], -R7 ;  /* 0x00008f003d027a23 */ /* 0x004fe20000010807 */
[C---:B------:R-:W-:Y:S01]  /*4610*/  FSETP.NEU.FTZ.AND P0, PT, R69.reuse, -INF , PT ;  /* 0xff8000004500780b */ /* 0x040fe20003f1d000 */
[----:B------:R-:W-:Y:S01]  /*4620*/  FMUL.FTZ R4, R69, c[0x0][0x23c] ;  /* 0x00008f0045047a20 */ /* 0x000fe20000410000 */
[----:B----4-:R-:W-:Y:S01]  /*4630*/  F2FP.BF16.PACK_AB R13, R207, R210 ;  /* 0x000000d2cf0d723e */ /* 0x010fe200000010ff */
[----:B------:R1:W-:Y:S01]  /*4640*/  MUFU.EX2 R209, R2 ;  /* 0x0000000200d17308 */ /* 0x0003e20000000800 */
[----:B-----5:R-:W-:Y:S02]  /*4650*/  F2FP.BF16.PACK_AB R18, R206, R219 ;  /* 0x000000dbce12723e */ /* 0x020fe400000010ff */
[----:B---3--:R-:W-:-:S07]  /*4660*/  F2FP.BF16.PACK_AB R15, R211, R208 ;  /* 0x000000d0d30f723e */ /* 0x008fce00000010ff */
[----:B------:R-:W-:Y:S01]  /*4670*/  HMMA.16816.F32.BF16 R72, R12, R28, RZ ;  /* 0x0000001c0c48723c */ /* 0x000fe200000418ff */
[----:B-1----:R-:W-:Y:S01]  /*4680*/  FSEL R2, R4, RZ, P0 ;  /* 0x000000ff04027208 */ /* 0x002fe20000000000 */
[----:B------:R-:W-:-:S06]  /*4690*/  FFMA.FTZ R4, R48, c[0x0][0x23c], -R7 ;  /* 0x00008f0030047a23 */ /* 0x000fcc0000010807 */
[C---:B------:R-:W-:Y:S01]  /*46a0*/  HMMA.16816.F32.BF16 R84, R12.reuse, R20, RZ ;  /* 0x000000140c54723c */ /* 0x040fe200000418ff */
[----:B------:R1:W-:Y:S07]  /*46b0*/  MUFU.EX2 R212, R4 ;  /* 0x0000000400d47308 */ /* 0x0003ee0000000800 */
[C---:B------:R-:W-:Y:S08]  /*46c0*/  HMMA.16816.F32.BF16 R60, R12.reuse, R32, RZ ;  /* 0x000000200c3c723c */ /* 0x040ff000000418ff */
[----:B------:R-:W-:Y:S01]  /*46d0*/  HMMA.16816.F32.BF16 R52, R12, R44, RZ ;  /* 0x0000002c0c34723c */ /* 0x000fe200000418ff */
[----:B-1----:R-:W-:-:S02]  /*46e0*/  FFMA.FTZ R4, R26, c[0x0][0x23c], -R2 ;  /* 0x00008f001a047a23 */ /* 0x002fc40000010802 */
[----:B------:R-:W1:Y:S02]  /*46f0*/  LDSM.16.MT88.4 R24, [R189+0x6800] ;  /* 0x00680000bd18783b */ /* 0x000e640000004200 */
[----:B------:R2:W-:Y:S02]  /*4700*/  MUFU.EX2 R183, R4 ;  /* 0x0000000400b77308 */ /* 0x0005e40000000800 */
[----:B--2---:R-:W-:-:S06]  /*4710*/  FFMA.FTZ R4, R66, c[0x0][0x23c], -R2 ;  /* 0x00008f0042047a23 */ /* 0x004fcc0000010802 */
[----:B------:R2:W3:Y:S02]  /*4720*/  MUFU.EX2 R178, R4 ;  /* 0x0000000400b27308 */ /* 0x0004e40000000800 */
[--C-:B--2---:R-:W-:Y:S01]  /*4730*/  FFMA.FTZ R4, R76, c[0x0][0x23c], -R2.reuse ;  /* 0x00008f004c047a23 */ /* 0x104fe20000010802 */
[----:B---3--:R-:W-:Y:S01]  /*4740*/  F2FP.BF16.PACK_AB R17, R178, R183 ;  /* 0x000000b7b211723e */ /* 0x008fe200000010ff */
[----:B------:R-:W-:Y:S04]  /*4750*/  HMMA.16816.F32.BF16 R76, R12, R22, RZ ;  /* 0x000000160c4c723c */ /* 0x000fe800000418ff */
[----:B------:R2:W-:Y:S02]  /*4760*/  MUFU.EX2 R184, R4 ;  /* 0x0000000400b87308 */ /* 0x0005e40000000800 */
[----:B--2---:R-:W-:-:S02]  /*4770*/  FFMA.FTZ R4, R67, c[0x0][0x23c], -R2 ;  /* 0x00008f0043047a23 */ /* 0x004fc40000010802 */
[C---:B------:R-:W-:Y:S04]  /*4780*/  HMMA.16816.F32.BF16 R64, R12.reuse, R30, RZ ;  /* 0x0000001e0c40723c */ /* 0x040fe800000418ff */
[----:B------:R2:W3:Y:S02]  /*4790*/  MUFU.EX2 R185, R4 ;  /* 0x0000000400b97308 */ /* 0x0004e40000000800 */
[--C-:B--2---:R-:W-:Y:S01]  /*47a0*/  FFMA.FTZ R4, R56, c[0x0][0x23c], -R5.reuse ;  /* 0x00008f0038047a23 */ /* 0x104fe20000010805 */
[----:B---3--:R-:W-:Y:S01]  /*47b0*/  F2FP.BF16.PACK_AB R19, R185, R184 ;  /* 0x000000b8b913723e */ /* 0x008fe200000010ff */
[----:B------:R-:W-:Y:S04]  /*47c0*/  HMMA.16816.F32.BF16 R56, R12, R34, RZ ;  /* 0x000000220c38723c */ /* 0x000fe800000418ff */
[----:B------:R2:W-:Y:S04]  /*47d0*/  MUFU.EX2 R186, R4 ;  /* 0x0000000400ba7308 */ /* 0x0005e80000000800 */
[C---:B------:R-:W-:Y:S08]  /*47e0*/  HMMA.16816.F32.BF16 R104, R16.reuse, R30, RZ ;  /* 0x0000001e1068723c */ /* 0x040ff000000418ff */
[----:B------:R-:W-:Y:S01]  /*47f0*/  HMMA.16816.F32.BF16 R92, R16, R20, RZ ;  /* 0x00000014105c723c */ /* 0x000fe200000418ff */
[----:B--2---:R-:W-:-:S04]  /*4800*/  FFMA.FTZ R4, R49, c[0x0][0x23c], -R5 ;  /* 0x00008f0031047a23 */ /* 0x004fc80000010805 */
[----:B------:R2:W3:Y:S03]  /*4810*/  MUFU.EX2 R205, R4 ;  /* 0x0000000400cd7308 */ /* 0x0004e60000000800 */
[----:B------:R-:W-:Y:S08]  /*4820*/  HMMA.16816.F32.BF16 R48, R12, R46, RZ ;  /* 0x0000002e0c30723c */ /* 0x000ff000000418ff */
[----:B------:R-:W-:Y:S01]  /*4830*/  HMMA.16816.F32.BF16 R96, R16, R22, RZ ;  /* 0x000000161060723c */ /* 0x000fe200000418ff */
[----:B--2---:R-:W-:Y:S01]  /*4840*/  FFMA.FTZ R4, R80, c[0x0][0x23c], -R5 ;  /* 0x00008f0050047a23 */ /* 0x004fe20000010805 */
[----:B---3--:R-:W-:-:S06]  /*4850*/  F2FP.BF16.PACK_AB R12, R205, R186 ;  /* 0x000000bacd0c723e */ /* 0x008fcc00000010ff */
[C---:B------:R-:W-:Y:S01]  /*4860*/  HMMA.16816.F32.BF16 R20, R16.reuse, R44, RZ ;  /* 0x0000002c1014723c */ /* 0x040fe200000418ff */
[----:B------:R2:W-:Y:S07]  /*4870*/  MUFU.EX2 R204, R4 ;  /* 0x0000000400cc7308 */ /* 0x0005ee0000000800 */
[----:B------:R-:W-:Y:S01]  /*4880*/  HMMA.16816.F32.BF16 R116, R16, R34, RZ ;  /* 0x000000221074723c */ /* 0x000fe200000418ff */
[----:B--2---:R-:W-:-:S04]  /*4890*/  FFMA.FTZ R4, R71, c[0x0][0x23c], -R5 ;  /* 0x00008f0047047a23 */ /* 0x004fc80000010805 */
[----:B------:R2:W3:Y:S02]  /*48a0*/  MUFU.EX2 R187, R4 ;  /* 0x0000000400bb7308 */ /* 0x0004e40000000800 */
[--C-:B--2---:R-:W-:Y:S01]  /*48b0*/  FFMA.FTZ R4, R88, c[0x0][0x23c], -R0.reuse ;  /* 0x00008f0058047a23 */ /* 0x104fe20000010800 */
[----:B---3--:R-:W-:Y:S01]  /*48c0*/  F2FP.BF16.PACK_AB R14, R187, R204 ;  /* 0x000000ccbb0e723e */ /* 0x008fe200000010ff */
[----:B------:R-:W-:Y:S01]  /*48d0*/  HMMA.16816.F32.BF16 R88, R16, R28, RZ ;  /* 0x0000001c1058723c */ /* 0x000fe200000418ff */
[----:B------:R-:W2:Y:S03]  /*48e0*/  LDSM.16.MT88.4 R28, [R190+0x6800] ;  /* 0x00680000be1c783b */ /* 0x000ea60000004200 */
[----:B------:R3:W-:Y:S02]  /*48f0*/  MUFU.EX2 R177, R4 ;  /* 0x0000000400b17308 */ /* 0x0007e40000000800 */
[----:B---3--:R-:W-:-:S06]  /*4900*/  FFMA.FTZ R4, R101, c[0x0][0x23c], -R0 ;  /* 0x00008f0065047a23 */ /* 0x008fcc0000010800 */
[----:B------:R3:W4:Y:S02]  /*4910*/  MUFU.EX2 R182, R4 ;  /* 0x0000000400b67308 */ /* 0x0007240000000800 */
[--C-:B---3--:R-:W-:Y:S01]  /*4920*/  FFMA.FTZ R4, R81, c[0x0][0x23c], -R0.reuse ;  /* 0x00008f0051047a23 */ /* 0x108fe20000010800 */
[----:B----4-:R-:W-:Y:S01]  /*4930*/  F2FP.BF16.PACK_AB R13, R182, R177 ;  /* 0x000000b1b60d723e */ /* 0x010fe200000010ff */
[----:B------:R-:W-:Y:S01]  /*4940*/  HMMA.16816.F32.BF16 R80, R16, R32, RZ ;  /* 0x000000201050723c */ /* 0x000fe200000418ff */
[----:B------:R-:W-:Y:S03]  /*4950*/  LDSM.16.MT88.4 R32, [R191+0x7000] ;  /* 0x00700000bf20783b */ /* 0x000fe60000004200 */
[----:B------:R3:W-:Y:S02]  /*4960*/  MUFU.EX2 R181, R4 ;  /* 0x0000000400b57308 */ /* 0x0007e40000000800 */
[----:B---3--:R-:W-:-:S06]  /*4970*/  FFMA.FTZ R4, R100, c[0x0][0x23c], -R0 ;  /* 0x00008f0064047a23 */ /* 0x008fcc0000010800 */
[----:B------:R3:W4:Y:S02]  /*4980*/  MUFU.EX2 R180, R4 ;  /* 0x0000000400b47308 */ /* 0x0007240000000800 */
[----:B---3--:R-:W-:Y:S01]  /*4990*/  FFMA.FTZ R4, R103, c[0x0][0x23c], -R7 ;  /* 0x00008f0067047a23 */ /* 0x008fe20000010807 */
[----:B----4-:R-:W-:-:S05]  /*49a0*/  F2FP.BF16.PACK_AB R15, R180, R181 ;  /* 0x000000b5b40f723e */ /* 0x010fca00000010ff */
[----:B------:R3:W-:Y:S02]  /*49b0*/  MUFU.EX2 R176, R4 ;  /* 0x0000000400b07308 */ /* 0x0007e40000000800 */
[C---:B-1----:R-:W-:Y:S08]  /*49c0*/  HMMA.16816.F32.BF16 R112, R12.reuse, R24, R84 ;  /* 0x000000180c70723c */ /* 0x042ff00000041854 */
[----:B--2---:R-:W-:Y:S01]  /*49d0*/  HMMA.16816.F32.BF16 R84, R12, R28, R60 ;  /* 0x0000001c0c54723c */ /* 0x004fe2000004183c */
[----:B---3--:R-:W-:-:S04]  /*49e0*/  FFMA.FTZ R4, R102, c[0x0][0x23c], -R7 ;  /* 0x00008f0066047a23 */ /* 0x008fc80000010807 */
[----:B------:R1:W2:Y:S03]  /*49f0*/  MUFU.EX2 R175, R4 ;  /* 0x0000000400af7308 */ /* 0x0002a60000000800 */
[C---:B------:R-:W-:Y:S08]  /*4a00*/  HMMA.16816.F32.BF16 R76, R12.reuse, R26, R76 ;  /* 0x0000001a0c4c723c */ /* 0x040ff0000004184c */
[----:B------:R-:W-:Y:S01]  /*4a10*/  HMMA.16816.F32.BF16 R64, R12, R38, R64 ;  /* 0x000000260c40723c */ /* 0x000fe20000041840 */
[----:B-1----:R-:W-:-:S07]  /*4a20*/  FFMA.FTZ R4, R109, c[0x0][0x23c], -R7 ;  /* 0x00008f006d047a23 */ /* 0x002fce0000010807 */
[C---:B------:R-:W-:Y:S01]  /*4a30*/  HMMA.16816.F32.BF16 R60, R12.reuse, R30, R56 ;  /* 0x0000001e0c3c723c */ /* 0x040fe20000041838 */
[----:B------:R1:W-:Y:S07]  /*4a40*/  MUFU.EX2 R174, R4 ;  /* 0x0000000400ae7308 */ /* 0x0003ee0000000800 */
[----:B------:R-:W-:Y:S08]  /*4a50*/  HMMA.16816.F32.BF16 R48, R12, R42, R48 ;  /* 0x0000002a0c30723c */ /* 0x000ff00000041830 */
[----:B------:R-:W-:Y:S01]  /*4a60*/  HMMA.16816.F32.BF16 R100, R16, R46, RZ ;  /* 0x0000002e1064723c */ /* 0x000fe200000418ff */
[----:B------:R-:W-:Y:S01]  /*4a70*/  LDSM.16.MT88.4 R16, [R192+0x7000] ;  /* 0x00700000c010783b */ /* 0x000fe20000004200 */
[----:B-1----:R-:W-:-:S04]  /*4a80*/  FFMA.FTZ R4, R108, c[0x0][0x23c], -R7 ;  /* 0x00008f006c047a23 */ /* 0x002fc80000010807 */
[----:B------:R1:W-:Y:S02]  /*4a90*/  MUFU.EX2 R173, R4 ;  /* 0x0000000400ad7308 */ /* 0x0003e40000000800 */
[C---:B------:R-:W-:Y:S08]  /*4aa0*/  HMMA.16816.F32.BF16 R108, R12.reuse, R36, R72 ;  /* 0x000000240c6c723c */ /* 0x040ff00000041848 */
[----:B------:R-:W-:Y:S01]  /*4ab0*/  HMMA.16816.F32.BF16 R72, R12, R40, R52 ;  /* 0x000000280c48723c */ /* 0x000fe20000041834 */
[----:B-1----:R-:W-:-:S06]  /*4ac0*/  FFMA.FTZ R4, R129, c[0x0][0x23c], -R2 ;  /* 0x00008f0081047a23 */ /* 0x002fcc0000010802 */
[----:B------:R-:W-:Y:S02]  /*4ad0*/  F2FP.BF16.PACK_AB R12, R212, R209 ;  /* 0x000000d1d40c723e */ /* 0x000fe400000010ff */
[----:B--2---:R-:W-:Y:S01]  /*4ae0*/  F2FP.BF16.PACK_AB R14, R175, R176 ;  /* 0x000000b0af0e723e */ /* 0x004fe200000010ff */
        /* <DEDUP_REMOVED lines=11> */
[C---:B------:R-:W-:Y:S01]  /*4ba0*/  HMMA.16816.F32.BF16 R56, R12.reuse, R24, R92 ;  /* 0x000000180c38723c */ /* 0x040fe2000004185c */
[----:B------:R-:W-:Y:S07]  /*4bb0*/  LDSM.16.MT88.4 R92, [R189+0x7800] ;  /* 0x00780000bd5c783b */ /* 0x000fee0000004200 */
[----:B------:R-:W-:Y:S01]  /*4bc0*/  HMMA.16816.F32.BF16 R44, R12, R26, R96 ;  /* 0x0000001a0c2c723c */ /* 0x000fe20000041860 */
[----:B------:R-:W-:Y:S01]  /*4bd0*/  LDSM.16.MT88.4 R24, [R190+0x7000] ;  /* 0x00700000be18783b */ /* 0x000fe20000004200 */
[----:B-1----:R-:W-:-:S04]  /*4be0*/  FFMA.FTZ R4, R123, c[0x0][0x23c], -R5 ;  /* 0x00008f007b047a23 */ /* 0x002fc80000010805 */
[----:B------:R1:W-:Y:S02]  /*4bf0*/  MUFU.EX2 R166, R4 ;  /* 0x0000000400a67308 */ /* 0x0003e40000000800 */
[C---:B------:R-:W-:Y:S08]  /*4c00*/  HMMA.16816.F32.BF16 R52, R12.reuse, R36, R88 ;  /* 0x000000240c34723c */ /* 0x040ff00000041858 */
[----:B------:R-:W-:Y:S01]  /*4c10*/  HMMA.16816.F32.BF16 R36, R12, R38, R104 ;  /* 0x000000260c24723c */ /* 0x000fe20000041868 */
[----:B-1----:R-:W-:-:S02]  /*4c20*/  FFMA.FTZ R4, R125, c[0x0][0x23c], -R5 ;  /* 0x00008f007d047a23 */ /* 0x002fc40000010805 */
[----:B------:R-:W-:Y:S02]  /*4c30*/  LDSM.16.MT88.4 R124, [R190+0x7800] ;  /* 0x00780000be7c783b */ /* 0x000fe40000004200 */
[----:B------:R1:W2:Y:S02]  /*4c40*/  MUFU.EX2 R167, R4 ;  /* 0x0000000400a77308 */ /* 0x0002a40000000800 */
[----:B-1----:R-:W-:-:S06]  /*4c50*/  FFMA.FTZ R4, R122, c[0x0][0x23c], -R5 ;  /* 0x00008f007a047a23 */ /* 0x002fcc0000010805 */
[----:B------:R1:W-:Y:S02]  /*4c60*/  MUFU.EX2 R165, R4 ;  /* 0x0000000400a57308 */ /* 0x0003e40000000800 */
[----:B-1----:R-:W-:Y:S02]  /*4c70*/  FFMA.FTZ R4, R121, c[0x0][0x23c], -R5 ;  /* 0x00008f0079047a23 */ /* 0x002fe40000010805 */
[C---:B------:R-:W-:Y:S04]  /*4c80*/  HMMA.16816.F32.BF16 R120, R12.reuse, R28, R80 ;  /* 0x0000001c0c78723c */ /* 0x040fe80000041850 */
[----:B------:R1:W3:Y:S04]  /*4c90*/  MUFU.EX2 R164, R4 ;  /* 0x0000000400a47308 */ /* 0x0002e80000000800 */
[----:B------:R-:W-:Y:S01]  /*4ca0*/  HMMA.16816.F32.BF16 R28, R12, R30, R116 ;  /* 0x0000001e0c1c723c */ /* 0x000fe20000041874 */
[----:B-1----:R-:W-:-:S07]  /*4cb0*/  FFMA.FTZ R4, R128, c[0x0][0x23c], -R0 ;  /* 0x00008f0080047a23 */ /* 0x002fce0000010800 */
[C---:B------:R-:W-:Y:S01]  /*4cc0*/  HMMA.16816.F32.BF16 R128, R12.reuse, R40, R20 ;  /* 0x000000280c80723c */ /* 0x040fe20000041814 */
[----:B------:R-:W1:Y:S01]  /*4cd0*/  LDSM.16.MT88.4 R20, [R189+0x7000] ;  /* 0x00700000bd14783b */ /* 0x000e620000004200 */
[----:B------:R4:W-:Y:S06]  /*4ce0*/  MUFU.EX2 R163, R4 ;  /* 0x0000000400a37308 */ /* 0x0009ec0000000800 */
[----:B------:R-:W-:Y:S07]  /*4cf0*/  HMMA.16816.F32.BF16 R40, R12, R42, R100 ;  /* 0x0000002a0c28723c */ /* 0x000fee0000041864 */
[----:B--2---:R-:W-:-:S02]  /*4d00*/  F2FP.BF16.PACK_AB R12, R167, R166 ;  /* 0x000000a6a70c723e */ /* 0x004fc400000010ff */
[----:B---3--:R-:W-:Y:S01]  /*4d10*/  F2FP.BF16.PACK_AB R14, R164, R165 ;  /* 0x000000a5a40e723e */ /* 0x008fe200000010ff */
[----:B----4-:R-:W-:-:S04]  /*4d20*/  FFMA.FTZ R4, R134, c[0x0][0x23c], -R0 ;  /* 0x00008f0086047a23 */ /* 0x010fc80000010800 */
        /* <DEDUP_REMOVED lines=9> */
[C---:B-1----:R-:W-:Y:S08]  /*4dc0*/  HMMA.16816.F32.BF16 R88, R12.reuse, R22, R76 ;  /* 0x000000160c58723c */ /* 0x042ff0000004184c */
[----:B------:R-:W-:Y:S01]  /*4dd0*/  HMMA.16816.F32.BF16 R80, R12, R20, R112 ;  /* 0x000000140c50723c */ /* 0x000fe20000041870 */
[----:B--2---:R-:W-:-:S04]  /*4de0*/  FFMA.FTZ R4, R136, c[0x0][0x23c], -R7 ;  /* 0x00008f0088047a23 */ /* 0x004fc80000010807 */
[----:B------:R1:W-:Y:S03]  /*4df0*/  MUFU.EX2 R158, R4 ;  /* 0x00000004009e7308 */ /* 0x0003e60000000800 */
[C---:B------:R-:W-:Y:S01]  /*4e00*/  HMMA.16816.F32.BF16 R100, R12.reuse, R16, R108 ;  /* 0x000000100c64723c */ /* 0x040fe2000004186c */
[----:B------:R-:W-:Y:S07]  /*4e10*/  LDSM.16.MT88.4 R108, [R192+0x7800] ;  /* 0x00780000c06c783b */ /* 0x000fee0000004200 */
[----:B------:R-:W-:Y:S01]  /*4e20*/  HMMA.16816.F32.BF16 R84, R12, R24, R84 ;  /* 0x000000180c54723c */ /* 0x000fe20000041854 */
[----:B-1----:R-:W-:-:S07]  /*4e30*/  FFMA.FTZ R4, R137, c[0x0][0x23c], -R7 ;  /* 0x00008f0089047a23 */ /* 0x002fce0000010807 */
[C---:B------:R-:W-:Y:S01]  /*4e40*/  HMMA.16816.F32.BF16 R72, R12.reuse, R32, R72 ;  /* 0x000000200c48723c */ /* 0x040fe20000041848 */
[----:B------:R1:W-:Y:S07]  /*4e50*/  MUFU.EX2 R157, R4 ;  /* 0x00000004009d7308 */ /* 0x0003ee0000000800 */
[C---:B------:R-:W-:Y:S08]  /*4e60*/  HMMA.16816.F32.BF16 R64, R12.reuse, R18, R64 ;  /* 0x000000120c40723c */ /* 0x040ff00000041840 */
[----:B------:R-:W-:Y:S01]  /*4e70*/  HMMA.16816.F32.BF16 R60, R12, R26, R60 ;  /* 0x0000001a0c3c723c */ /* 0x000fe2000004183c */
[----:B-1----:R-:W-:-:S02]  /*4e80*/  FFMA.FTZ R4, R135, c[0x0][0x23c], -R7 ;  /* 0x00008f0087047a23 */ /* 0x002fc40000010807 */
[----:B------:R-:W-:Y:S02]  /*4e90*/  FFMA.FTZ R7, R139, c[0x0][0x23c], -R7 ;  /* 0x00008f008b077a23 */ /* 0x000fe40000010807 */
[----:B------:R1:W-:Y:S03]  /*4ea0*/  MUFU.EX2 R156, R4 ;  /* 0x00000004009c7308 */ /* 0x0003e60000000800 */
[----:B------:R-:W-:Y:S07]  /*4eb0*/  HMMA.16816.F32.BF16 R48, R12, R34, R48 ;  /* 0x000000220c30723c */ /* 0x000fee0000041830 */
[----:B------:R-:W-:Y:S01]  /*4ec0*/  F2FP.BF16.PACK_AB R12, R173, R174 ;  /* 0x000000aead0c723e */ /* 0x000fe200000010ff */
[----:B------:R-:W-:Y:S01]  /*4ed0*/  MUFU.EX2 R243, R7 ;  /* 0x0000000700f37308 */ /* 0x000fe20000000800 */
[----:B---3--:R-:W-:Y:S01]  /*4ee0*/  F2FP.BF16.PACK_AB R14, R159, R172 ;  /* 0x000000ac9f0e723e */ /* 0x008fe200000010ff */
[----:B-1----:R-:W-:-:S06]  /*4ef0*/  FFMA.FTZ R4, R147, c[0x0][0x23c], -R2 ;  /* 0x00008f0093047a23 */ /* 0x002fcc0000010802 */
[----:B------:R1:W-:Y:S02]  /*4f00*/  MUFU.EX2 R147, R4 ;  /* 0x0000000400937308 */ /* 0x0003e40000000800 */
[----:B-1----:R-:W-:-:S06]  /*4f10*/  FFMA.FTZ R4, R146, c[0x0][0x23c], -R2 ;  /* 0x00008f0092047a23 */ /* 0x002fcc0000010802 */
[----:B------:R1:W2:Y:S02]  /*4f20*/  MUFU.EX2 R146, R4 ;  /* 0x0000000400927308 */ /* 0x0002a40000000800 */
[----:B-1----:R-:W-:Y:S01]  /*4f30*/  FFMA.FTZ R4, R145, c[0x0][0x23c], -R2 ;  /* 0x00008f0091047a23 */ /* 0x002fe20000010802 */
[----:B--2---:R-:W-:-:S05]  /*4f40*/  F2FP.BF16.PACK_AB R13, R146, R147 ;  /* 0x00000093920d723e */ /* 0x004fca00000010ff */
[----:B------:R1:W-:Y:S02]  /*4f50*/  MUFU.EX2 R78, R4 ;  /* 0x00000004004e7308 */ /* 0x0003e40000000800 */
[----:B-1----:R-:W-:Y:S01]  /*4f60*/  FFMA.FTZ R4, R142, c[0x0][0x23c], -R2 ;  /* 0x00008f008e047a23 */ /* 0x002fe20000010802 */
[----:B------:R-:W-:-:S05]  /*4f70*/  F2FP.BF16.PACK_AB R142, R243, R156 ;  /* 0x0000009cf38e723e */ /* 0x000fca00000010ff */
        /* <DEDUP_REMOVED lines=10> */
[----:B-1----:R-:W-:-:S07]  /*5020*/  FFMA.FTZ R4, R141, c[0x0][0x23c], -R5 ;  /* 0x00008f008d047a23 */ /* 0x002fce0000010805 */
[----:B------:R-:W-:Y:S01]  /*5030*/  HMMA.16816.F32.BF16 R112, R12, R24, R120 ;  /* 0x000000180c70723c */ /* 0x000fe20000041878 */
[----:B------:R-:W-:Y:S01]  /*5040*/  FFMA.FTZ R5, R140, c[0x0][0x23c], -R5 ;  /* 0x00008f008c057a23 */ /* 0x000fe20000010805 */
[----:B--2---:R-:W-:Y:S01]  /*5050*/  F2FP.BF16.PACK_AB R136, R76, R71 ;  /* 0x000000474c88723e */ /* 0x004fe200000010ff */
[----:B------:R1:W-:Y:S01]  /*5060*/  MUFU.EX2 R21, R4 ;  /* 0x0000000400157308 */ /* 0x0003e20000000800 */
[----:B------:R-:W-:-:S04]  /*5070*/  F2FP.BF16.PACK_AB R140, R157, R158 ;  /* 0x0000009e9d8c723e */ /* 0x000fc800000010ff */
[C---:B------:R-:W-:Y:S03]  /*5080*/  HMMA.16816.F32.BF16 R28, R12.reuse, R26, R28 ;  /* 0x0000001a0c1c723c */ /* 0x040fe6000004181c */
[----:B------:R-:W2:Y:S05]  /*5090*/  MUFU.EX2 R245, R5 ;  /* 0x0000000500f57308 */ /* 0x000eaa0000000800 */
[----:B------:R-:W-:Y:S01]  /*50a0*/  HMMA.16816.F32.BF16 R128, R12, R32, R128 ;  /* 0x000000200c80723c */ /* 0x000fe20000041880 */
[----:B-1----:R-:W-:-:S04]  /*50b0*/  FFMA.FTZ R4, R150, c[0x0][0x23c], -R0 ;  /* 0x00008f0096047a23 */ /* 0x002fc80000010800 */
[----:B------:R1:W-:Y:S03]  /*50c0*/  MUFU.EX2 R20, R4 ;  /* 0x0000000400147308 */ /* 0x0003e60000000800 */
[----:B------:R-:W-:Y:S01]  /*50d0*/  HMMA.16816.F32.BF16 R40, R12, R34, R40 ;  /* 0x000000220c28723c */ /* 0x000fe20000041828 */
[----:B--2---:R-:W-:-:S06]  /*50e0*/  F2FP.BF16.PACK_AB R138, R245, R21 ;  /* 0x00000015f58a723e */ /* 0x004fcc00000010ff */
[----:B------:R-:W-:Y:S02]  /*50f0*/  FADD.FTZ R12, R215, R213 ;  /* 0x000000d5d70c7221 */ /* 0x000fe40000010000 */
[----:B------:R-:W-:Y:S02]  /*5100*/  FADD.FTZ R13, R210, R207 ;  /* 0x000000cfd20d7221 */ /* 0x000fe40000010000 */
[----:B------:R-:W-:Y:S02]  /*5110*/  FADD.FTZ R12, R214, R12 ;  /* 0x0000000cd60c7221 */ /* 0x000fe40000010000 */
[----:B------:R-:W-:Y:S02]  /*5120*/  FADD.FTZ R13, R208, R13 ;  /* 0x0000000dd00d7221 */ /* 0x000fe40000010000 */
[----:B-1----:R-:W-:-:S04]  /*5130*/  FFMA.FTZ R4, R151, c[0x0][0x23c], -R0 ;  /* 0x00008f0097047a23 */ /* 0x002fc80000010800 */
[----:B------:R1:W2:Y:S02]  /*5140*/  MUFU.EX2 R18, R4 ;  /* 0x0000000400127308 */ /* 0x0002a40000000800 */
[--C-:B-1----:R-:W-:Y:S01]  /*5150*/  FFMA.FTZ R4, R149, c[0x0][0x23c], -R0.reuse ;  /* 0x00008f0095047a23 */ /* 0x102fe20000010800 */
[----:B--2---:R-:W-:Y:S01]  /*5160*/  F2FP.BF16.PACK_AB R137, R18, R20 ;  /* 0x000000141289723e */ /* 0x004fe200000010ff */
[----:B------:R-:W-:-:S04]  /*5170*/  FFMA.FTZ R0, R148, c[0x0][0x23c], -R0 ;  /* 0x00008f0094007a23 */ /* 0x000fc80000010800 */
[----:B------:R1:W-:Y:S08]  /*5180*/  MUFU.EX2 R17, R4 ;  /* 0x0000000400117308 */ /* 0x0003f00000000800 */
[----:B------:R2:W3:Y:S01]  /*5190*/  MUFU.EX2 R246, R0 ;  /* 0x0000000000f67308 */ /* 0x0004e20000000800 */
[----:B-1----:R-:W1:Y:S01]  /*51a0*/  LDSM.16.MT88.4 R4, [R191+0x7800] ;  /* 0x00780000bf04783b */ /* 0x002e620000004200 */
[----:B--2---:R-:W-:Y:S01]  /*51b0*/  FFMA.FTZ R0, R155, c[0x0][0x23c], -R2 ;  /* 0x00008f009b007a23 */ /* 0x004fe20000010802 */
[----:B---3--:R-:W-:-:S05]  /*51c0*/  F2FP.BF16.PACK_AB R139, R246, R17 ;  /* 0x00000011f68b723e */ /* 0x008fca00000010ff */
[----:B------:R2:W-:Y:S02]  /*51d0*/  MUFU.EX2 R16, R0 ;  /* 0x0000000000107308 */ /* 0x0005e40000000800 */
[C---:B------:R-:W-:Y:S08]  /*51e0*/  HMMA.16816.F32.BF16 R116, R136.reuse, R124, R84 ;  /* 0x0000007c8874723c */ /* 0x040ff00000041854 */
[----:B------:R-:W-:Y:S01]  /*51f0*/  HMMA.16816.F32.BF16 R80, R136, R92, R80 ;  /* 0x0000005c8850723c */ /* 0x000fe20000041850 */
[----:B--2---:R-:W-:-:S04]  /*5200*/  FFMA.FTZ R0, R154, c[0x0][0x23c], -R2 ;  /* 0x00008f009a007a23 */ /* 0x004fc80000010802 */
[----:B------:R2:W3:Y:S03]  /*5210*/  MUFU.EX2 R15, R0 ;  /* 0x00000000000f7308 */ /* 0x0004e60000000800 */
[C---:B------:R-:W-:Y:S08]  /*5220*/  HMMA.16816.F32.BF16 R88, R136.reuse, R94, R88 ;  /* 0x0000005e8858723c */ /* 0x040ff00000041858 */
[----:B-1----:R-:W-:Y:S01]  /*5230*/  HMMA.16816.F32.BF16 R132, R136, R4, R72 ;  /* 0x000000048884723c */ /* 0x002fe20000041848 */
[--C-:B--2---:R-:W-:Y:S01]  /*5240*/  FFMA.FTZ R0, R153, c[0x0][0x23c], -R2.reuse ;  /* 0x00008f0099007a23 */ /* 0x104fe20000010802 */
[----:B---3--:R-:W-:Y:S01]  /*5250*/  F2FP.BF16.PACK_AB R141, R15, R16 ;  /* 0x000000100f8d723e */ /* 0x008fe200000010ff */
[----:B------:R-:W-:-:S05]  /*5260*/  FFMA.FTZ R2, R152, c[0x0][0x23c], -R2 ;  /* 0x00008f0098027a23 */ /* 0x000fca0000010802 */
[C---:B------:R-:W-:Y:S01]  /*5270*/  HMMA.16816.F32.BF16 R100, R136.reuse, R108, R100 ;  /* 0x0000006c8864723c */ /* 0x040fe20000041864 */
[----:B------:R1:W-:Y:S07]  /*5280*/  MUFU.EX2 R14, R0 ;  /* 0x00000000000e7308 */ /* 0x0003ee0000000800 */
[C---:B------:R-:W-:Y:S01]  /*5290*/  HMMA.16816.F32.BF16 R104, R136.reuse, R110, R64 ;  /* 0x0000006e8868723c */ /* 0x040fe20000041840 */
[----:B------:R2:W3:Y:S07]  /*52a0*/  MUFU.EX2 R244, R2 ;  /* 0x0000000200f47308 */ /* 0x0004ee0000000800 */
[----:B------:R-:W-:Y:S01]  /*52b0*/  HMMA.16816.F32.BF16 R120, R136, R126, R60 ;  /* 0x0000007e8878723c */ /* 0x000fe2000004183c */
[----:B-1----:R-:W-:-:S04]  /*52c0*/  FADD.FTZ R0, R220, R217 ;  /* 0x000000d9dc007221 */ /* 0x002fc80000010000 */
[----:B------:R-:W-:-:S03]  /*52d0*/  FADD.FTZ R0, R219, R0 ;  /* 0x00000000db007221 */ /* 0x000fc60000010000 */
[----:B------:R-:W-:Y:S01]  /*52e0*/  HMMA.16816.F32.BF16 R136, R136, R6, R48 ;  /* 0x000000068888723c */ /* 0x000fe20000041830 */
[----:B--2---:R-:W-:Y:S01]  /*52f0*/  FADD.FTZ R2, R183, R178 ;  /* 0x000000b2b7027221 */ /* 0x004fe20000010000 */
[----:B---3--:R-:W-:Y:S01]  /*5300*/  F2FP.BF16.PACK_AB R143, R244, R14 ;  /* 0x0000000ef48f723e */ /* 0x008fe200000010ff */
[----:B------:R-:W-:Y:S02]  /*5310*/  FADD.FTZ R0, R206, R0 ;  /* 0x00000000ce007221 */ /* 0x000fe40000010000 */
[----:B------:R-:W-:Y:S02]  /*5320*/  FADD.FTZ R2, R184, R2 ;  /* 0x00000002b8027221 */ /* 0x000fe40000010000 */
[----:B------:R-:W-:Y:S02]  /*5330*/  FADD.FTZ R0, R209, R0 ;  /* 0x00000000d1007221 */ /* 0x000fe40000010000 */
[----:B------:R-:W-:Y:S01]  /*5340*/  HMMA.16816.F32.BF16 R128, R140, R4, R128 ;  /* 0x000000048c80723c */ /* 0x000fe20000041880 */
[----:B------:R-:W-:-:S04]  /*5350*/  FADD.FTZ R2, R185, R2 ;  /* 0x00000002b9027221 */ /* 0x000fc80000010000 */
[----:B------:R-:W-:Y:S02]  /*5360*/  FADD.FTZ R2, R170, R2 ;  /* 0x00000002aa027221 */ /* 0x000fe40000010000 */
[----:B------:R-:W-:Y:S01]  /*5370*/  FADD.FTZ R5, R218, R12 ;  /* 0x0000000cda057221 */ /* 0x000fe20000010000 */
[C---:B------:R-:W-:Y:S01]  /*5380*/  HMMA.16816.F32.BF16 R84, R140.reuse, R92, R56 ;  /* 0x0000005c8c54723c */ /* 0x040fe20000041838 */
[----:B------:R-:W-:Y:S02]  /*5390*/  FADD.FTZ R4, R211, R13 ;  /* 0x0000000dd3047221 */ /* 0x000fe40000010000 */
[----:B------:R-:W-:Y:S02]  /*53a0*/  FADD.FTZ R5, R186, R5 ;  /* 0x00000005ba057221 */ /* 0x000fe40000010000 */
[----:B------:R-:W-:Y:S02]  /*53b0*/  FADD.FTZ R12, R177, R4 ;  /* 0x00000004b10c7221 */ /* 0x000fe40000010000 */
[----:B------:R-:W-:Y:S01]  /*53c0*/  FADD.FTZ R4, R212, R0 ;  /* 0x00000000d4047221 */ /* 0x000fe20000010000 */
[----:B------:R-:W-:Y:S01]  /*53d0*/  HMMA.16816.F32.BF16 R96, R140, R108, R52 ;  /* 0x0000006c8c60723c */ /* 0x000fe20000041834 */
[----:B------:R-:W-:-:S02]  /*53e0*/  FADD.FTZ R2, R171, R2 ;  /* 0x00000002ab027221 */ /* 0x000fc40000010000 */
[----:B------:R-:W-:Y:S02]  /*53f0*/  FADD.FTZ R0, R205, R5 ;  /* 0x00000005cd007221 */ /* 0x000fe40000010000 */
[----:B------:R-:W-:-:S03]  /*5400*/  FADD.FTZ R5, R182, R12 ;  /* 0x0000000cb6057221 */ /* 0x000fc60000010000 */
[C---:B------:R-:W-:Y:S08]  /*5410*/  HMMA.16816.F32.BF16 R112, R140.reuse, R124, R112 ;  /* 0x0000007c8c70723c */ /* 0x040ff00000041870 */
[C---:B------:R-:W-:Y:S08]  /*5420*/  HMMA.16816.F32.BF16 R92, R140.reuse, R94, R44 ;  /* 0x0000005e8c5c723c */ /* 0x040ff0000004182c */
[C---:B------:R-:W-:Y:S08]  /*5430*/  HMMA.16816.F32.BF16 R108, R140.reuse, R110, R36 ;  /* 0x0000006e8c6c723c */ /* 0x040ff00000041824 */
[C---:B------:R-:W-:Y:S08]  /*5440*/  HMMA.16816.F32.BF16 R124, R140.reuse, R126, R28 ;  /* 0x0000007e8c7c723c */ /* 0x040ff0000004181c */
[----:B------:R-:W-:Y:S07]  /*5450*/  HMMA.16816.F32.BF16 R140, R140, R6, R40 ;  /* 0x000000068c8c723c */ /* 0x000fee0000041828 */
        /* <DEDUP_REMOVED lines=40> */
[----:B------:R-:W-:Y:S05]  /*56e0*/  @!P1 BRA `(.L_x_915) ;  /* 0x0000785000009947 */ /* 0x000fea0003800000 */
[----:B------:R-:W-:Y:S01]  /*56f0*/  ISETP.GE.AND P0, PT, R234, c[0x0][0x220], PT ;  /* 0x00008800ea007a0c */ /* 0x000fe20003f06270 */
[----:B------:R-:W-:-:S04]  /*5700*/  DEPBAR.LE SB0, 0x0 ;  /* 0x000080000000791a */ /* 0x000fc80000000000 */
[----:B------:R-:W-:Y:S01]  /*5710*/  IADD3 R160, R216, -0x2, RZ ;  /* 0xfffffffed8a07810 */ /* 0x000fe20007ffe0ff */
[----:B------:R-:W-:Y:S01]  /*5720*/  BAR.SYNC.DEFER_BLOCKING 0x0 ;  /* 0x0000000000007b1d */ /* 0x000fe20000010000 */
[----:B------:R-:W-:Y:S02]  /*5730*/  IMAD.MOV.U32 R18, RZ, RZ, c[0x0][0x1a4] ;  /* 0x00006900ff127624 */ /* 0x000fe400078e00ff */
[----:B------:R-:W-:Y:S01]  /*5740*/  SHF.R.S32.HI R2, RZ, 0x1f, R160 ;  /* 0x0000001fff027819 */ /* 0x000fe200000114a0 */
[----:B------:R-:W-:Y:S02]  /*5750*/  IMAD R0, R233, R160, RZ ;  /* 0x000000a0e9007224 */ /* 0x000fe400078e02ff */
[----:B------:R-:W-:-:S04]  /*5760*/  IMAD.WIDE.U32 R4, R160, R232, R248 ;  /* 0x000000e8a0047225 */ /* 0x000fc800078e00f8 */
[----:B------:R-:W-:Y:S01]  /*5770*/  IMAD R6, R2, R232, R0 ;  /* 0x000000e802067224 */ /* 0x000fe200078e0200 */
[----:B------:R-:W-:Y:S01]  /*5780*/  @!P0 IADD3 R0, P3, R231, R4, RZ ;  /* 0x00000004e7008210 */ /* 0x000fe20007f7e0ff */
[----:B------:R-:W-:Y:S01]  /*5790*/  IMAD.WIDE.U32 R12, R229, 0x20, RZ ;  /* 0x00000020e50c7825 */ /* 0x000fe200078e00ff */
[----:B------:R-:W-:Y:S02]  /*57a0*/  @!P0 LEA R16, P4, R4, c[0x0][0x170], 0x1 ;  /* 0x00005c0004108a11 */ /* 0x000fe400078808ff */
[----:B------:R-:W-:Y:S01]  /*57b0*/  @!P0 LEA R14, P2, R0, c[0x0][0x170], 0x1 ;  /* 0x00005c00000e8a11 */ /* 0x000fe200078408ff */
[----:B------:R-:W-:Y:S01]  /*57c0*/  IMAD.IADD R5, R5, 0x1, R6 ;  /* 0x0000000105057824 */ /* 0x000fe200078e0206 */
[----:B------:R-:W-:Y:S01]  /*57d0*/  @!P0 IADD3 R2, P1, R4, R12, RZ ;  /* 0x0000000c04028210 */ /* 0x000fe20007f3e0ff */
[----:B------:R-:W-:Y:S02]  /*57e0*/  IMAD.SHL.U32 R7, R18, 0x20, RZ ;  /* 0x0000002012077824 */ /* 0x000fe400078e00ff */
[--C-:B------:R-:W-:Y:S01]  /*57f0*/  @!P0 IMAD.X R6, R230, 0x1, R5.reuse, P3 ;  /* 0x00000001e6068824 */ /* 0x100fe200018e0605 */
[----:B------:R-:W-:-:S02]  /*5800*/  @!P0 LEA.HI.X R17, R4, c[0x0][0x174], R5, 0x1, P4 ;  /* 0x00005d0004118a11 */ /* 0x000fc400020f0c05 */
[----:B------:R-:W-:Y:S01]  /*5810*/  @!P0 IADD3.X R7, R5, R13, R7, P1, !PT ;  /* 0x0000000d05078210 */ /* 0x000fe20000ffe407 */
[----:B------:R-:W-:Y:S01]  /*5820*/  @!P0 IMAD.WIDE.U32 R4, R229, 0x30, R4 ;  /* 0x00000030e5048825 */ /* 0x000fe200078e0004 */
[----:B------:R-:W-:Y:S01]  /*5830*/  @!P0 LEA.HI.X R15, R0, c[0x0][0x174], R6, 0x1, P2 ;  /* 0x00005d00000f8a11 */ /* 0x000fe200010f0c06 */
[----:B------:R-:W-:Y:S01]  /*5840*/  @P0 STS.128 [R203+0x6000], RZ ;  /* 0x006000ffcb000388 */ /* 0x000fe20000000c00 */
[----:B------:R-:W-:Y:S01]  /*5850*/  @!P0 LEA R12, P1, R2, c[0x0][0x170], 0x1 ;  /* 0x00005c00020c8a11 */ /* 0x000fe200078208ff */
[----:B------:R-:W-:Y:S02]  /*5860*/  @!P0 IMAD R0, R18, 0x30, RZ ;  /* 0x0000003012008824 */ /* 0x000fe400078e02ff */
[----:B------:R-:W-:Y:S01]  /*5870*/  @!PT LDS RZ, [RZ] ;  /* 0x00000000fffff984 */ /* 0x000fe20000000800 */
[----:B------:R-:W-:Y:S01]  /*5880*/  @!PT LDS RZ, [RZ] ;  /* 0x00000000fffff984 */ /* 0x000fe20000000800 */
[----:B------:R-:W-:Y:S01]  /*5890*/  @!PT LDS RZ, [RZ] ;  /* 0x00000000fffff984 */ /* 0x000fe20000000800 */
[----:B------:R1:W-:Y:S01]  /*58a0*/  @!P0 LDGSTS.E.BYPASS.LTC128B.128 [R203+0x6000], [R16.64] ;  /* 0x0600000010cb8fae */ /* 0x0003e2000b901d46 */
        /* <DEDUP_REMOVED lines=11> */
[----:B------:R-:W-:Y:S02]  /*5960*/  IADD3 R2, R0, 0x8, RZ ;  /* 0x0000000800027810 */ /* 0x000fe40007ffe0ff */
[----:B------:R-:W-:Y:S01]  /*5970*/  @!PT LDS RZ, [RZ] ;  /* 0x00000000fffff984 */ /* 0x000fe20000000800 */
[----:B------:R-:W-:Y:S01]  /*5980*/  @!PT LDS RZ, [RZ] ;  /* 0x00000000fffff984 */ /* 0x000fe20000000800 */
[----:B------:R-:W-:Y:S01]  /*5990*/  @!PT LDS RZ, [RZ] ;  /* 0x00000000fffff984 */ /* 0x000fe20000000800 */
[----:B------:R2:W-:Y:S02]  /*59a0*/  @!P0 LDGSTS.E.BYPASS.LTC128B.128 [R203+0x7000], [R12.64] ;  /* 0x070000000ccb8fae */ /* 0x0005e4000b901d46 */
[C---:B------:R-:W-:Y:S02]  /*59b0*/  ISETP.GE.AND P1, PT, R2.reuse, R8, PT ;  /* 0x000000080200720c */ /* 0x040fe40003f26270 */
[----:B------:R-:W-:Y:S01]  /*59c0*/  @P0 STS.128 [R203+0x7800], RZ ;  /* 0x007800ffcb000388 */ /* 0x000fe20000000c00 */
[----:B------:R-:W-:-:S03]  /*59d0*/  ISETP.GE.AND P3, PT, R2, R9, PT ;  /* 0x000000090200720c */ /* 0x000fc60003f66270 */
[----:B------:R-:W-:Y:S01]  /*59e0*/  @!PT LDS RZ, [RZ] ;  /* 0x00000000fffff984 */ /* 0x000fe20000000800 */
[----:B------:R-:W-:Y:S01]  /*59f0*/  @!PT LDS RZ, [RZ] ;  /* 0x00000000fffff984 */ /* 0x000fe20000000800 */
[----:B------:R-:W-:Y:S01]  /*5a00*/  @!PT LDS RZ, [RZ] ;  /* 0x00000000fffff984 */ /* 0x000fe20000000800 */
[----:B------:R3:W-:Y:S04]  /*5a10*/  @!P0 LDGSTS.E.BYPASS.LTC128B.128 [R203+0x7800], [R6.64] ;  /* 0x0780000006cb8fae */ /* 0x0007e8000b901d46 */
[----:B------:R-:W-:Y:S04]  /*5a20*/  LDSM.16.M88.4 R36, [R195] ;  /* 0x00000000c324783b */ /* 0x000fe80000000200 */
[----:B------:R-:W3:Y:S04]  /*5a30*/  LDSM.16.M88.4 R40, [R188+0x4000] ;  /* 0x00400000bc28783b */ /* 0x000ee80000000200 */
[----:B------:R-:W4:Y:S04]  /*5a40*/  LDSM.16.M88.4 R32, [R195+0x2000] ;  /* 0x00200000c320783b */ /* 0x000f280000000200 */
[----:B------:R-:W-:Y:S04]  /*5a50*/  LDSM.16.M88.4 R28, [R198] ;  /* 0x00000000c61c783b */ /* 0x000fe80000000200 */
[----:B------:R-:W5:Y:S04]  /*5a60*/  LDSM.16.M88.4 R48, [R194+0x4000] ;  /* 0x00400000c230783b */ /* 0x000f680000000200 */
[----:B------:R-:W5:Y:S04]  /*5a70*/  LDSM.16.M88.4 R24, [R198+0x2000] ;  /* 0x00200000c618783b */ /* 0x000f680000000200 */
[----:B------:R-:W-:Y:S04]  /*5a80*/  LDSM.16.M88.4 R52, [R199] ;  /* 0x00000000c734783b */ /* 0x000fe80000000200 */
[----:B------:R-:W5:Y:S04]  /*5a90*/  LDSM.16.M88.4 R20, [R196] ;  /* 0x00000000c414783b */ /* 0x000f680000000200 */
[----:B-1----:R-:W1:Y:S04]  /*5aa0*/  LDSM.16.M88.4 R16, [R196+0x2000] ;  /* 0x00200000c410783b */ /* 0x002e680000000200 */
[----:B------:R-:W-:Y:S04]  /*5ab0*/  LDSM.16.M88.4 R56, [R193] ;  /* 0x00000000c138783b */ /* 0x000fe80000000200 */
[----:B--2---:R-:W2:Y:S01]  /*5ac0*/  LDSM.16.M88.4 R12, [R197] ;  /* 0x00000000c50c783b */ /* 0x004ea20000000200 */
[-C--:B---3--:R-:W-:Y:S03]  /*5ad0*/  HMMA.16816.F32.BF16 R4, R36, R40.reuse, RZ ;  /* 0x000000282404723c */ /* 0x088fe600000418ff */
[----:B------:R-:W-:Y:S04]  /*5ae0*/  LDSM.16.M88.4 R64, [R188+0x4800] ;  /* 0x00480000bc40783b */ /* 0x000fe80000000200 */
[----:B------:R-:W0:Y:S01]  /*5af0*/  LDGDEPBAR ;  /* 0x00000000000079af */ /* 0x000e220000000000 */
[C---:B----4-:R-:W-:Y:S08]  /*5b00*/  HMMA.16816.F32.BF16 R44, R32.reuse, R40, RZ ;  /* 0x00000028202c723c */ /* 0x050ff000000418ff */
[----:B------:R-:W-:Y:S08]  /*5b10*/  HMMA.16816.F32.BF16 R144, R32, R42, RZ ;  /* 0x0000002a2090723c */ /* 0x000ff000000418ff */
[-C--:B-----5:R-:W-:Y:S01]  /*5b20*/  HMMA.16816.F32.BF16 R60, R28, R48.reuse, R4 ;  /* 0x000000301c3c723c */ /* 0x0a0fe20000041804 */
[----:B------:R-:W3:Y:S07]  /*5b30*/  LDSM.16.M88.4 R4, [R197+0x2000] ;  /* 0x00200000c504783b */ /* 0x000eee0000000200 */
[----:B------:R-:W-:Y:S08]  /*5b40*/  HMMA.16816.F32.BF16 R44, R24, R48, R44 ;  /* 0x00000030182c723c */ /* 0x000ff0000004182c */
[----:B------:R-:W-:Y:S08]  /*5b50*/  HMMA.16816.F32.BF16 R76, R36, R42, RZ ;  /* 0x0000002a244c723c */ /* 0x000ff000000418ff */
[-C--:B------:R-:W-:Y:S08]  /*5b60*/  HMMA.16816.F32.BF16 R72, R20, R52.reuse, R60 ;  /* 0x000000341448723c */ /* 0x080ff0000004183c */
[----:B-1----:R-:W-:Y:S01]  /*5b70*/  HMMA.16816.F32.BF16 R40, R16, R52, R44 ;  /* 0x000000341028723c */ /* 0x002fe2000004182c */
[----:B------:R-:W1:Y:S07]  /*5b80*/  LDSM.16.M88.4 R44, [R194+0x4800] ;  /* 0x00480000c22c783b */ /* 0x000e6e0000000200 */
[----:B------:R-:W-:Y:S08]  /*5b90*/  HMMA.16816.F32.BF16 R60, R28, R50, R76 ;  /* 0x000000321c3c723c */ /* 0x000ff0000004184c */
[----:B--2---:R-:W-:Y:S08]  /*5ba0*/  HMMA.16816.F32.BF16 R148, R12, R56, R72 ;  /* 0x000000380c94723c */ /* 0x004ff00000041848 */
[----:B------:R-:W-:Y:S08]  /*5bb0*/  HMMA.16816.F32.BF16 R72, R24, R50, R144 ;  /* 0x000000321848723c */ /* 0x000ff00000041890 */
[----:B---3--:R-:W-:Y:S08]  /*5bc0*/  HMMA.16816.F32.BF16 R144, R4, R56, R40 ;  /* 0x000000380490723c */ /* 0x008ff00000041828 */
[----:B------:R-:W-:Y:S01]  /*5bd0*/  HMMA.16816.F32.BF16 R76, R36, R64, RZ ;  /* 0x00000040244c723c */ /* 0x000fe200000418ff */
[----:B------:R-:W-:-:S02]  /*5be0*/  FMUL.FTZ R148, R148, c[0x0][0x2ec] ;  /* 0x0000bb0094947a20 */ /* 0x000fc40000410000 */
[----:B------:R-:W-:Y:S02]  /*5bf0*/  FMUL.FTZ R149, R149, c[0x0][0x2ec] ;  /* 0x0000bb0095957a20 */ /* 0x000fe40000410000 */
[----:B------:R-:W-:Y:S01]  /*5c00*/  FMUL.FTZ R150, R150, c[0x0][0x2ec] ;  /* 0x0000bb0096967a20 */ /* 0x000fe20000410000 */
[----:B------:R-:W-:Y:S01]  /*5c10*/  MUFU.TANH R218, R148 ;  /* 0x0000009400da7308 */ /* 0x000fe20000002400 */
[----:B------:R-:W-:Y:S01]  /*5c20*/  FMUL.FTZ R151, R151, c[0x0][0x2ec] ;  /* 0x0000bb0097977a20 */ /* 0x000fe20000410000 */
[----:B------:R-:W-:Y:S06]  /*5c30*/  HMMA.16816.F32.BF16 R72, R16, R54, R72 ;  /* 0x000000361048723c */ /* 0x000fec0000041848 */
[----:B------:R-:W-:Y:S02]  /*5c40*/  MUFU.TANH R185, R149 ;  /* 0x0000009500b97308 */ /* 0x000fe40000002400 */
[----:B------:R-:W-:Y:S01]  /*5c50*/  HMMA.16816.F32.BF16 R40, R32, R64, RZ ;  /* 0x000000402028723c */ /* 0x000fe200000418ff */
[----:B------:R-:W-:-:S02]  /*5c60*/  FMUL.FTZ R144, R144, c[0x0][0x2ec] ;  /* 0x0000bb0090907a20 */ /* 0x000fc40000410000 */
[----:B------:R-:W-:Y:S02]  /*5c70*/  FMUL.FTZ R145, R145, c[0x0][0x2ec] ;  /* 0x0000bb0091917a20 */ /* 0x000fe40000410000 */
[----:B------:R-:W-:Y:S01]  /*5c80*/  FMUL.FTZ R146, R146, c[0x0][0x2ec] ;  /* 0x0000bb0092927a20 */ /* 0x000fe20000410000 */
[----:B------:R-:W-:Y:S01]  /*5c90*/  MUFU.TANH R212, R144 ;  /* 0x0000009000d47308 */ /* 0x000fe20000002400 */
[----:B------:R-:W-:Y:S01]  /*5ca0*/  FMUL.FTZ R147, R147, c[0x0][0x2ec] ;  /* 0x0000bb0093937a20 */ /* 0x000fe20000410000 */
[----:B------:R-:W-:Y:S01]  /*5cb0*/  HMMA.16816.F32.BF16 R48, R20, R54, R60 ;  /* 0x000000361430723c */ /* 0x000fe2000004183c */
[----:B------:R-:W2:Y:S05]  /*5cc0*/  LDSM.16.M88.4 R60, [R202] ;  /* 0x00000000ca3c783b */ /* 0x000eaa0000000200 */
[----:B------:R-:W3:Y:S02]  /*5cd0*/  MUFU.TANH R183, R145 ;  /* 0x0000009100b77308 */ /* 0x000ee40000002400 */
[----:B-1----:R-:W-:Y:S06]  /*5ce0*/  HMMA.16816.F32.BF16 R76, R28, R44, R76 ;  /* 0x0000002c1c4c723c */ /* 0x002fec000004184c */
[----:B------:R-:W-:Y:S02]  /*5cf0*/  MUFU.TANH R207, R146 ;  /* 0x0000009200cf7308 */ /* 0x000fe40000002400 */
[----:B------:R-:W-:Y:S06]  /*5d00*/  HMMA.16816.F32.BF16 R156, R4, R58, R72 ;  /* 0x0000003a049c723c */ /* 0x000fec0000041848 */
[----:B------:R1:W-:Y:S02]  /*5d10*/  MUFU.TANH R181, R147 ;  /* 0x0000009300b57308 */ /* 0x0003e40000002400 */
[----:B------:R-:W-:Y:S01]  /*5d20*/  HMMA.16816.F32.BF16 R52, R24, R44, R40 ;  /* 0x0000002c1834723c */ /* 0x000fe20000041828 */
[----:B------:R-:W4:Y:S05]  /*5d30*/  LDSM.16.M88.4 R40, [R193+0x800] ;  /* 0x00080000c128783b */ /* 0x000f2a0000000200 */
[----:B------:R-:W-:Y:S02]  /*5d40*/  MUFU.TANH R217, R150 ;  /* 0x0000009600d97308 */ /* 0x000fe40000002400 */
[-C--:B------:R-:W-:Y:S06]  /*5d50*/  HMMA.16816.F32.BF16 R72, R36, R66.reuse, RZ ;  /* 0x000000422448723c */ /* 0x080fec00000418ff */
[----:B------:R5:W3:Y:S02]  /*5d60*/  MUFU.TANH R184, R151 ;  /* 0x0000009700b87308 */ /* 0x000ae40000002400 */
[----:B-1----:R-:W-:Y:S01]  /*5d70*/  HMMA.16816.F32.BF16 R144, R32, R66, RZ ;  /* 0x000000422090723c */ /* 0x002fe200000418ff */
[----:B------:R-:W-:-:S02]  /*5d80*/  FMUL.FTZ R156, R156, c[0x0][0x2ec] ;  /* 0x0000bb009c9c7a20 */ /* 0x000fc40000410000 */
[----:B------:R-:W-:Y:S02]  /*5d90*/  FMUL.FTZ R157, R157, c[0x0][0x2ec] ;  /* 0x0000bb009d9d7a20 */ /* 0x000fe40000410000 */
[----:B------:R-:W-:Y:S01]  /*5da0*/  FMUL.FTZ R158, R158, c[0x0][0x2ec] ;  /* 0x0000bb009e9e7a20 */ /* 0x000fe20000410000 */
[----:B------:R-:W1:Y:S01]  /*5db0*/  MUFU.TANH R165, R156 ;  /* 0x0000009c00a57308 */ /* 0x000e620000002400 */
[----:B------:R-:W-:Y:S01]  /*5dc0*/  FMUL.FTZ R159, R159, c[0x0][0x2ec] ;  /* 0x0000bb009f9f7a20 */ /* 0x000fe20000410000 */
[----:B--2---:R-:W-:Y:S06]  /*5dd0*/  HMMA.16816.F32.BF16 R76, R20, R60, R76 ;  /* 0x0000003c144c723c */ /* 0x004fec000004184c */
[----:B------:R-:W-:Y:S02]  /*5de0*/  MUFU.TANH R177, R157 ;  /* 0x0000009d00b17308 */ /* 0x000fe40000002400 */
[----:B-----5:R-:W-:Y:S01]  /*5df0*/  HMMA.16816.F32.BF16 R148, R12, R58, R48 ;  /* 0x0000003a0c94723c */ /* 0x020fe20000041830 */
[----:B------:R-:W2:Y:S05]  /*5e00*/  LDSM.16.M88.4 R48, [R188+0x5000] ;  /* 0x00500000bc30783b */ /* 0x000eaa0000000200 */
[----:B------:R-:W-:Y:S02]  /*5e10*/  MUFU.TANH R156, R158 ;  /* 0x0000009e009c7308 */ /* 0x000fe40000002400 */
[----:B------:R-:W-:Y:S01]  /*5e20*/  HMMA.16816.F32.BF16 R56, R16, R60, R52 ;  /* 0x0000003c1038723c */ /* 0x000fe20000041834 */
[----:B------:R-:W5:Y:S05]  /*5e30*/  LDSM.16.M88.4 R52, [R194+0x5000] ;  /* 0x00500000c234783b */ /* 0x000f6a0000000200 */
[----:B------:R-:W-:Y:S02]  /*5e40*/  MUFU.TANH R173, R159 ;  /* 0x0000009f00ad7308 */ /* 0x000fe40000002400 */
[-C--:B------:R-:W-:Y:S08]  /*5e50*/  HMMA.16816.F32.BF16 R64, R28, R46.reuse, R72 ;  /* 0x0000002e1c40723c */ /* 0x080ff00000041848 */
[----:B------:R-:W-:Y:S01]  /*5e60*/  HMMA.16816.F32.BF16 R72, R24, R46, R144 ;  /* 0x0000002e1848723c */ /* 0x000fe20000041890 */
[----:B------:R-:W-:Y:S01]  /*5e70*/  FMUL.FTZ R148, R148, c[0x0][0x2ec] ;  /* 0x0000bb0094947a20 */ /* 0x000fe20000410000 */
[----:B------:R-:W1:Y:S01]  /*5e80*/  LDSM.16.M88.4 R44, [R201] ;  /* 0x00000000c92c783b */ /* 0x000e620000000200 */
[----:B------:R-:W-:-:S02]  /*5e90*/  FMUL.FTZ R149, R149, c[0x0][0x2ec] ;  /* 0x0000bb0095957a20 */ /* 0x000fc40000410000 */
[----:B------:R-:W-:Y:S01]  /*5ea0*/  FMUL.FTZ R150, R150, c[0x0][0x2ec] ;  /* 0x0000bb0096967a20 */ /* 0x000fe20000410000 */
[----:B------:R-:W1:Y:S01]  /*5eb0*/  MUFU.TANH R179, R148 ;  /* 0x0000009400b37308 */ /* 0x000e620000002400 */
[----:B------:R-:W-:Y:S01]  /*5ec0*/  FMUL.FTZ R151, R151, c[0x0][0x2ec] ;  /* 0x0000bb0097977a20 */ /* 0x000fe20000410000 */
[----:B----4-:R-:W-:Y:S06]  /*5ed0*/  HMMA.16816.F32.BF16 R152, R4, R40, R56 ;  /* 0x000000280498723c */ /* 0x010fec0000041838 */
[----:B------:R-:W4:Y:S02]  /*5ee0*/  MUFU.TANH R182, R149 ;  /* 0x0000009500b67308 */ /* 0x000f240000002400 */
[----:B------:R-:W-:Y:S06]  /*5ef0*/  HMMA.16816.F32.BF16 R64, R20, R62, R64 ;  /* 0x0000003e1440723c */ /* 0x000fec0000041840 */
[----:B------:R-:W-:Y:S02]  /*5f00*/  MUFU.TANH R167, R150 ;  /* 0x0000009600a77308 */ /* 0x000fe40000002400 */
[----:B--2---:R-:W-:Y:S06]  /*5f10*/  HMMA.16816.F32.BF16 R56, R32, R48, RZ ;  /* 0x000000302038723c */ /* 0x004fec00000418ff */
[----:B------:R2:W-:Y:S02]  /*5f20*/  MUFU.TANH R178, R151 ;  /* 0x0000009700b27308 */ /* 0x0005e40000002400 */
[----:B------:R-:W-:Y:S01]  /*5f30*/  HMMA.16816.F32.BF16 R72, R16, R62, R72 ;  /* 0x0000003e1048723c */ /* 0x000fe20000041848 */
[----:B------:R-:W-:-:S02]  /*5f40*/  FMUL.FTZ R152, R152, c[0x0][0x2ec] ;  /* 0x0000bb0098987a20 */ /* 0x000fc40000410000 */
[----:B------:R-:W-:Y:S02]  /*5f50*/  FMUL.FTZ R153, R153, c[0x0][0x2ec] ;  /* 0x0000bb0099997a20 */ /* 0x000fe40000410000 */
[----:B------:R-:W-:Y:S01]  /*5f60*/  FMUL.FTZ R154, R154, c[0x0][0x2ec] ;  /* 0x0000bb009a9a7a20 */ /* 0x000fe20000410000 */
[----:B------:R-:W1:Y:S01]  /*5f70*/  MUFU.TANH R164, R152 ;  /* 0x0000009800a47308 */ /* 0x000e620000002400 */
[----:B------:R-:W-:Y:S01]  /*5f80*/  FMUL.FTZ R155, R155, c[0x0][0x2ec] ;  /* 0x0000bb009b9b7a20 */ /* 0x000fe20000410000 */
[C---:B------:R-:W-:Y:S06]  /*5f90*/  HMMA.16816.F32.BF16 R144, R12.reuse, R42, R64 ;  /* 0x0000002a0c90723c */ /* 0x040fec0000041840 */
[----:B------:R-:W-:Y:S02]  /*5fa0*/  MUFU.TANH R171, R153 ;  /* 0x0000009900ab7308 */ /* 0x000fe40000002400 */
[----:B--2---:R-:W-:Y:S06]  /*5fb0*/  HMMA.16816.F32.BF16 R148, R12, R40, R76 ;  /* 0x000000280c94723c */ /* 0x004fec000004184c */
[----:B------:R-:W-:Y:S02]  /*5fc0*/  MUFU.TANH R158, R154 ;  /* 0x0000009a009e7308 */ /* 0x000fe40000002400 */
[----:B------:R-:W-:Y:S06]  /*5fd0*/  HMMA.16816.F32.BF16 R76, R36, R48, RZ ;  /* 0x00000030244c723c */ /* 0x000fec00000418ff */
[----:B------:R-:W-:Y:S02]  /*5fe0*/  MUFU.TANH R157, R155 ;  /* 0x0000009b009d7308 */ /* 0x000fe40000002400 */
[----:B-----5:R-:W-:Y:S01]  /*5ff0*/  HMMA.16816.F32.BF16 R60, R24, R52, R56 ;  /* 0x00000034183c723c */ /* 0x020fe20000041838 */
[----:B------:R-:W2:Y:S01]  /*6000*/  LDSM.16.M88.4 R56, [R193+0x1000] ;  /* 0x00100000c138783b */ /* 0x000ea20000000200 */
[----:B------:R-:W-:-:S02]  /*6010*/  FMUL.FTZ R144, R144, c[0x0][0x2ec] ;  /* 0x0000bb0090907a20 */ /* 0x000fc40000410000 */
[----:B------:R-:W-:Y:S02]  /*6020*/  FMUL.FTZ R145, R145, c[0x0][0x2ec] ;  /* 0x0000bb0091917a20 */ /* 0x000fe40000410000 */
[----:B------:R-:W-:Y:S01]  /*6030*/  FMUL.FTZ R146, R146, c[0x0][0x2ec] ;  /* 0x0000bb0092927a20 */ /* 0x000fe20000410000 */
[----:B------:R-:W-:Y:S01]  /*6040*/  MUFU.TANH R162, R144 ;  /* 0x0000009000a27308 */ /* 0x000fe20000002400 */
[----:B------:R-:W-:Y:S01]  /*6050*/  FMUL.FTZ R148, R148, c[0x0][0x2ec] ;  /* 0x0000bb0094947a20 */ /* 0x000fe20000410000 */
[----:B------:R-:W-:Y:S01]  /*6060*/  HMMA.16816.F32.BF16 R64, R32, R50, RZ ;  /* 0x000000322040723c */ /* 0x000fe200000418ff */
[----:B------:R-:W-:Y:S02]  /*6070*/  FMUL.FTZ R149, R149, c[0x0][0x2ec] ;  /* 0x0000bb0095957a20 */ /* 0x000fe40000410000 */
[----:B------:R-:W-:Y:S02]  /*6080*/  FMUL.FTZ R150, R150, c[0x0][0x2ec] ;  /* 0x0000bb0096967a20 */ /* 0x000fe40000410000 */
[----:B------:R-:W-:Y:S01]  /*6090*/  FMUL.FTZ R151, R151, c[0x0][0x2ec] ;  /* 0x0000bb0097977a20 */ /* 0x000fe20000410000 */
[----:B------:R-:W5:Y:S01]  /*60a0*/  MUFU.TANH R172, R148 ;  /* 0x0000009400ac7308 */ /* 0x000f620000002400 */
[----:B------:R-:W-:Y:S01]  /*60b0*/  FMUL.FTZ R147, R147, c[0x0][0x2ec] ;  /* 0x0000bb0093937a20 */ /* 0x000fe20000410000 */
[----:B------:R-:W-:Y:S06]  /*60c0*/  HMMA.16816.F32.BF16 R76, R28, R52, R76 ;  /* 0x000000341c4c723c */ /* 0x000fec000004184c */
[----:B------:R-:W-:Y:S08]  /*60d0*/  MUFU.TANH R175, R149 ;  /* 0x0000009500af7308 */ /* 0x000ff00000002400 */
[----:B------:R-:W1:Y:S02]  /*60e0*/  MUFU.TANH R180, R150 ;  /* 0x0000009600b47308 */ /* 0x000e640000002400 */
[----:B------:R-:W-:Y:S06]  /*60f0*/  HMMA.16816.F32.BF16 R64, R24, R54, R64 ;  /* 0x000000361840723c */ /* 0x000fec0000041840 */
[----:B------:R1:W1:Y:S08]  /*6100*/  MUFU.TANH R176, R151 ;  /* 0x0000009700b07308 */ /* 0x0002700000002400 */
[----:B------:R-:W-:Y:S01]  /*6110*/  MUFU.TANH R169, R145 ;  /* 0x0000009100a97308 */ /* 0x000fe20000002400 */
[----:B-1----:R-:W-:Y:S07]  /*6120*/  HMMA.16816.F32.BF16 R148, R4, R42, R72 ;  /* 0x0000002a0494723c */ /* 0x002fee0000041848 */
[----:B------:R-:W1:Y:S01]  /*6130*/  MUFU.TANH R174, R146 ;  /* 0x0000009200ae7308 */ /* 0x000e620000002400 */
[----:B------:R-:W-:Y:S07]  /*6140*/  HMMA.16816.F32.BF16 R40, R36, R50, RZ ;  /* 0x000000322428723c */ /* 0x000fee00000418ff */
[----:B------:R-:W-:Y:S01]  /*6150*/  MUFU.TANH R170, R147 ;  /* 0x0000009300aa7308 */ /* 0x000fe20000002400 */
[-C--:B------:R-:W-:Y:S08]  /*6160*/  HMMA.16816.F32.BF16 R72, R20, R44.reuse, R76 ;  /* 0x0000002c1448723c */ /* 0x080ff0000004184c */
[----:B------:R-:W-:Y:S01]  /*6170*/  HMMA.16816.F32.BF16 R48, R16, R44, R60 ;  /* 0x0000002c1030723c */ /* 0x000fe2000004183c */
[----:B------:R-:W-:-:S02]  /*6180*/  FMUL.FTZ R148, R148, c[0x0][0x2ec] ;  /* 0x0000bb0094947a20 */ /* 0x000fc40000410000 */
[----:B------:R-:W-:Y:S02]  /*6190*/  FMUL.FTZ R149, R149, c[0x0][0x2ec] ;  /* 0x0000bb0095957a20 */ /* 0x000fe40000410000 */
[----:B------:R-:W-:Y:S01]  /*61a0*/  FMUL.FTZ R150, R150, c[0x0][0x2ec] ;  /* 0x0000bb0096967a20 */ /* 0x000fe20000410000 */
[----:B------:R-:W1:Y:S01]  /*61b0*/  MUFU.TANH R166, R148 ;  /* 0x0000009400a67308 */ /* 0x000e620000002400 */
[----:B------:R-:W-:Y:S01]  /*61c0*/  FMUL.FTZ R151, R151, c[0x0][0x2ec] ;  /* 0x0000bb0097977a20 */ /* 0x000fe20000410000 */
[----:B------:R-:W-:Y:S01]  /*61d0*/  HMMA.16816.F32.BF16 R60, R28, R54, R40 ;  /* 0x000000361c3c723c */ /* 0x000fe20000041828 */
[----:B------:R-:W1:Y:S05]  /*61e0*/  LDSM.16.M88.4 R40, [R188+0x5800] ;  /* 0x00580000bc28783b */ /* 0x000e6a0000000200 */
[----:B------:R-:W-:Y:S02]  /*61f0*/  MUFU.TANH R168, R149 ;  /* 0x0000009500a87308 */ /* 0x000fe40000002400 */
[-C--:B--2---:R-:W-:Y:S06]  /*6200*/  HMMA.16816.F32.BF16 R76, R12, R56.reuse, R72 ;  /* 0x000000380c4c723c */ /* 0x084fec0000041848 */
[----:B------:R-:W2:Y:S02]  /*6210*/  MUFU.TANH R71, R150 ;  /* 0x0000009600477308 */ /* 0x000ea40000002400 */
[----:B------:R-:W-:Y:S01]  /*6220*/  HMMA.16816.F32.BF16 R72, R4, R56, R48 ;  /* 0x000000380448723c */ /* 0x000fe20000041830 */
[----:B------:R-:W2:Y:S05]  /*6230*/  LDSM.16.M88.4 R48, [R194+0x5800] ;  /* 0x00580000c230783b */ /* 0x000eaa0000000200 */
[----:B------:R3:W1:Y:S02]  /*6240*/  MUFU.TANH R161, R151 ;  /* 0x0000009700a17308 */ /* 0x0006640000002400 */
[----:B------:R-:W-:Y:S08]  /*6250*/  HMMA.16816.F32.BF16 R52, R20, R46, R60 ;  /* 0x0000002e1434723c */ /* 0x000ff0000004183c */
[----:B------:R-:W-:-:S02]  /*6260*/  FMUL.FTZ R76, R76, c[0x0][0x2ec] ;  /* 0x0000bb004c4c7a20 */ /* 0x000fc40000410000 */
[----:B------:R-:W-:Y:S02]  /*6270*/  FMUL.FTZ R77, R77, c[0x0][0x2ec] ;  /* 0x0000bb004d4d7a20 */ /* 0x000fe40000410000 */
[----:B------:R-:W-:Y:S01]  /*6280*/  FMUL.FTZ R78, R78, c[0x0][0x2ec] ;  /* 0x0000bb004e4e7a20 */ /* 0x000fe20000410000 */
[----:B------:R-:W2:Y:S01]  /*6290*/  MUFU.TANH R159, R76 ;  /* 0x0000004c009f7308 */ /* 0x000ea20000002400 */
[----:B---3--:R-:W-:Y:S01]  /*62a0*/  HMMA.16816.F32.BF16 R148, R16, R46, R64 ;  /* 0x0000002e1094723c */ /* 0x008fe20000041840 */
[----:B------:R-:W3:Y:S01]  /*62b0*/  LDSM.16.M88.4 R44, [R200] ;  /* 0x00000000c82c783b */ /* 0x000ee20000000200 */
[----:B------:R-:W-:Y:S02]  /*62c0*/  FMUL.FTZ R79, R79, c[0x0][0x2ec] ;  /* 0x0000bb004f4f7a20 */ /* 0x000fe40000410000 */
[----:B------:R-:W-:Y:S02]  /*62d0*/  FMUL.FTZ R72, R72, c[0x0][0x2ec] ;  /* 0x0000bb0048487a20 */ /* 0x000fe40000410000 */
[----:B------:R-:W-:Y:S01]  /*62e0*/  FMUL.FTZ R74, R74, c[0x0][0x2ec] ;  /* 0x0000bb004a4a7a20 */ /* 0x000fe20000410000 */
[----:B------:R-:W-:Y:S01]  /*62f0*/  MUFU.TANH R163, R77 ;  /* 0x0000004d00a37308 */ /* 0x000fe20000002400 */
[----:B-1----:R-:W-:Y:S01]  /*6300*/  HMMA.16816.F32.BF16 R64, R32, R40, RZ ;  /* 0x000000282040723c */ /* 0x002fe200000418ff */
[----:B------:R-:W-:-:S02]  /*6310*/  FMUL.FTZ R73, R73, c[0x0][0x2ec] ;  /* 0x0000bb0049497a20 */ /* 0x000fc40000410000 */
[----:B------:R-:W-:-:S04]  /*6320*/  FMUL.FTZ R75, R75, c[0x0][0x2ec] ;  /* 0x0000bb004b4b7a20 */ /* 0x000fc80000410000 */
[----:B------:R-:W1:Y:S01]  /*6330*/  MUFU.TANH R211, R78 ;  /* 0x0000004e00d37308 */ /* 0x000e620000002400 */
[C---:B------:R-:W-:Y:S07]  /*6340*/  HMMA.16816.F32.BF16 R60, R36.reuse, R40, RZ ;  /* 0x00000028243c723c */ /* 0x040fee00000418ff */
[----:B------:R1:W-:Y:S01]  /*6350*/  MUFU.TANH R205, R79 ;  /* 0x0000004f00cd7308 */ /* 0x0003e20000002400 */
[-C--:B------:R-:W-:Y:S07]  /*6360*/  HMMA.16816.F32.BF16 R144, R36, R42.reuse, RZ ;  /* 0x0000002a2490723c */ /* 0x080fee00000418ff */
[----:B------:R-:W-:Y:S01]  /*6370*/  IADD3 R36, R0, 0x1, RZ ;  /* 0x0000000100247810 */ /* 0x000fe20007ffe0ff */
[----:B------:R-:W-:Y:S01]  /*6380*/  HMMA.16816.F32.BF16 R152, R32, R42, RZ ;  /* 0x0000002a2098723c */ /* 0x000fe200000418ff */
[----:B------:R-:W3:Y:S01]  /*6390*/  LDSM.16.M88.4 R32, [R193+0x1800] ;  /* 0x00180000c120783b */ /* 0x000ee20000000200 */
[----:B------:R-:W3:Y:S01]  /*63a0*/  MUFU.TANH R72, R72 ;  /* 0x0000004800487308 */ /* 0x000ee20000002400 */
[----:B------:R-:W-:Y:S01]  /*63b0*/  ISETP.GE.AND P6, PT, R36, R8, PT ;  /* 0x000000082400720c */ /* 0x000fe20003fc6270 */
[----:B------:R-:W-:-:S04]  /*63c0*/  DEPBAR.LE SB0, 0x0 ;  /* 0x000080000000791a */ /* 0x000fc80000000000 */
[----:B-1----:R-:W-:Y:S01]  /*63d0*/  HMMA.16816.F32.BF16 R76, R12, R58, R52 ;  /* 0x0000003a0c4c723c */ /* 0x002fe20000041834 */
[C---:B------:R-:W-:Y:S01]  /*63e0*/  ISETP.GE.AND P5, PT, R36.reuse, R9, PT ;  /* 0x000000092400720c */ /* 0x040fe20003fa6270 */
[----:B------:R-:W1:Y:S01]  /*63f0*/  MUFU.TANH R74, R74 ;  /* 0x0000004a004a7308 */ /* 0x000e620000002400 */
[C---:B------:R-:W-:Y:S02]  /*6400*/  ISETP.GE.AND P4, PT, R36.reuse, R11, PT ;  /* 0x0000000b2400720c */ /* 0x040fe40003f86270 */
[----:B------:R-:W-:Y:S02]  /*6410*/  ISETP.GE.AND P2, PT, R36, R10, PT ;  /* 0x0000000a2400720c */ /* 0x000fe40003f46270 */
[----:B------:R-:W-:Y:S01]  /*6420*/  IADD3 R36, R0, 0x9, RZ ;  /* 0x0000000900247810 */ /* 0x000fe20007ffe0ff */
[----:B--2---:R-:W-:Y:S01]  /*6430*/  HMMA.16816.F32.BF16 R52, R24, R48, R64 ;  /* 0x000000301834723c */ /* 0x004fe20000041840 */
[----:B------:R-:W-:Y:S01]  /*6440*/  FSEL R39, R183, -INF , !P4 ;  /* 0xff800000b7277808 */ /* 0x000fe20006000000 */
[----:B------:R-:W2:Y:S01]  /*6450*/  MUFU.TANH R73, R73 ;  /* 0x0000004900497308 */ /* 0x000ea20000002400 */
[----:B------:R-:W-:-:S05]  /*6460*/  ISETP.GE.AND P4, PT, R36, R8, PT ;  /* 0x000000082400720c */ /* 0x000fca0003f86270 */
[C---:B------:R-:W-:Y:S02]  /*6470*/  HMMA.16816.F32.BF16 R40, R28.reuse, R48, R60 ;  /* 0x000000301c28723c */ /* 0x040fe4000004183c */
[----:B------:R-:W1:Y:S05]  /*6480*/  MUFU.TANH R75, R75 ;  /* 0x0000004b004b7308 */ /* 0x000e6a0000002400 */
[----:B------:R-:W-:Y:S01]  /*6490*/  FSEL R60, R185, -INF , !P6 ;  /* 0xff800000b93c7808 */ /* 0x000fe20007000000 */
[-C--:B------:R-:W-:Y:S01]  /*64a0*/  HMMA.16816.F32.BF16 R28, R28, R50.reuse, R144 ;  /* 0x000000321c1c723c */ /* 0x080fe20000041890 */
[----:B------:R-:W-:Y:S01]  /*64b0*/  ISETP.GE.AND P6, PT, R2, R11, PT ;  /* 0x0000000b0200720c */ /* 0x000fe20003fc6270 */
[----:B------:R-:W-:Y:S01]  /*64c0*/  FMUL.FTZ R76, R76, c[0x0][0x2ec] ;  /* 0x0000bb004c4c7a20 */ /* 0x000fe20000410000 */
[----:B------:R-:W-:Y:S01]  /*64d0*/  FSEL R61, R184, -INF , !P5 ;  /* 0xff800000b83d7808 */ /* 0x000fe20006800000 */
[----:B------:R-:W-:Y:S01]  /*64e0*/  FMUL.FTZ R78, R78, c[0x0][0x2ec] ;  /* 0x0000bb004e4e7a20 */ /* 0x000fe20000410000 */
[----:B------:R-:W-:Y:S01]  /*64f0*/  ISETP.GE.AND P5, PT, R2, R10, PT ;  /* 0x0000000a0200720c */ /* 0x000fe20003fa6270 */
[----:B------:R-:W-:Y:S01]  /*6500*/  FMUL.FTZ R77, R77, c[0x0][0x2ec] ;  /* 0x0000bb004d4d7a20 */ /* 0x000fe20000410000 */
[----:B------:R-:W-:Y:S01]  /*6510*/  IADD3 R2, R0, 0x10, RZ ;  /* 0x0000001000027810 */ /* 0x000fe20007ffe0ff */
[----:B------:R-:W-:Y:S01]  /*6520*/  HMMA.16816.F32.BF16 R24, R24, R50, R152 ;  /* 0x000000321818723c */ /* 0x000fe20000041898 */
[----:B------:R-:W-:Y:S01]  /*6530*/  FSEL R38, R165, -INF , !P6 ;  /* 0xff800000a5267808 */ /* 0x000fe20007000000 */
[----:B------:R-:W-:Y:S01]  /*6540*/  FMUL.FTZ R79, R79, c[0x0][0x2ec] ;  /* 0x0000bb004f4f7a20 */ /* 0x000fe20000410000 */
[----:B------:R-:W-:Y:S01]  /*6550*/  FSEL R49, R179, -INF , !P1 ;  /* 0xff800000b3317808 */ /* 0x000fe20004800000 */
[----:B------:R-:W1:Y:S01]  /*6560*/  MUFU.TANH R76, R76 ;  /* 0x0000004c004c7308 */ /* 0x000e620000002400 */
[----:B----4-:R-:W-:-:S02]  /*6570*/  FSEL R48, R182, -INF , !P4 ;  /* 0xff800000b6307808 */ /* 0x010fc40006000000 */
[-C--:B------:R-:W-:Y:S01]  /*6580*/  ISETP.GE.AND P1, PT, R36, R11.reuse, PT ;  /* 0x0000000b2400720c */ /* 0x080fe20003f26270 */
[----:B------:R-:W-:Y:S01]  /*6590*/  HMMA.16816.F32.BF16 R56, R4, R58, R148 ;  /* 0x0000003a0438723c */ /* 0x000fe20000041894 */
[C---:B------:R-:W-:Y:S02]  /*65a0*/  ISETP.GE.AND P6, PT, R2.reuse, R8, PT ;  /* 0x000000080200720c */ /* 0x040fe40003fc6270 */
[----:B------:R-:W-:Y:S01]  /*65b0*/  ISETP.GE.AND P4, PT, R2, R11, PT ;  /* 0x0000000b0200720c */ /* 0x000fe20003f86270 */
[----:B------:R-:W4:Y:S03]  /*65c0*/  MUFU.TANH R78, R78 ;  /* 0x0000004e004e7308 */ /* 0x000f260000002400 */
[----:B------:R-:W-:Y:S01]  /*65d0*/  FSEL R150, R164, -INF , !P4 ;  /* 0xff800000a4967808 */ /* 0x000fe20006000000 */
[-C--:B---3--:R-:W-:Y:S04]  /*65e0*/  HMMA.16816.F32.BF16 R52, R16, R44.reuse, R52 ;  /* 0x0000002c1034723c */ /* 0x088fe80000041834 */
[----:B------:R-:W-:Y:S04]  /*65f0*/  MUFU.TANH R77, R77 ;  /* 0x0000004d004d7308 */ /* 0x000fe80000002400 */
[C---:B------:R-:W-:Y:S04]  /*6600*/  HMMA.16816.F32.BF16 R40, R20.reuse, R44, R40 ;  /* 0x0000002c1428723c */ /* 0x040fe80000041828 */
[----:B------:R-:W-:Y:S03]  /*6610*/  MUFU.TANH R79, R79 ;  /* 0x0000004f004f7308 */ /* 0x000fe60000002400 */
[----:B------:R-:W-:Y:S01]  /*6620*/  FSEL R45, R181, -INF , !P2 ;  /* 0xff800000b52d7808 */ /* 0x000fe20005000000 */
[-C--:B------:R-:W-:Y:S01]  /*6630*/  HMMA.16816.F32.BF16 R20, R20, R46.reuse, R28 ;  /* 0x0000002e1414723c */ /* 0x080fe2000004181c */
[----:B------:R-:W-:Y:S01]  /*6640*/  FMUL.FTZ R57, R57, c[0x0][0x2ec] ;  /* 0x0000bb0039397a20 */ /* 0x000fe20000410000 */
[-C--:B------:R-:W-:Y:S01]  /*6650*/  ISETP.GE.AND P2, PT, R36, R9.reuse, PT ;  /* 0x000000092400720c */ /* 0x080fe20003f46270 */
[----:B------:R-:W-:Y:S01]  /*6660*/  FMUL.FTZ R37, R56, c[0x0][0x2ec] ;  /* 0x0000bb0038257a20 */ /* 0x000fe20000410000 */
[----:B------:R-:W-:Y:S01]  /*6670*/  FSEL R56, R167, -INF , !P3 ;  /* 0xff800000a7387808 */ /* 0x000fe20005800000 */
[----:B------:R3:W-:Y:S01]  /*6680*/  MUFU.TANH R165, R57 ;  /* 0x0000003900a57308 */ /* 0x0007e20000002400 */
[----:B------:R-:W-:Y:S01]  /*6690*/  FSEL R44, R156, -INF , !P5 ;  /* 0xff8000009c2c7808 */ /* 0x000fe20006800000 */
[----:B------:R-:W-:Y:S01]  /*66a0*/  FMUL.FTZ R58, R58, c[0x0][0x2ec] ;  /* 0x0000bb003a3a7a20 */ /* 0x000fe20000410000 */
[----:B------:R-:W-:Y:S01]  /*66b0*/  HMMA.16816.F32.BF16 R16, R16, R46, R24 ;  /* 0x0000002e1010723c */ /* 0x000fe20000041818 */
[----:B------:R-:W-:Y:S01]  /*66c0*/  ISETP.GE.AND P3, PT, R36, R10, PT ;  /* 0x0000000a2400720c */ /* 0x000fe20003f66270 */
[----:B------:R-:W-:Y:S01]  /*66d0*/  FMUL.FTZ R59, R59, c[0x0][0x2ec] ;  /* 0x0000bb003b3b7a20 */ /* 0x000fe20000410000 */
[----:B------:R-:W-:-:S02]  /*66e0*/  ISETP.GE.AND P5, PT, R2, R9, PT ;  /* 0x000000090200720c */ /* 0x000fc40003fa6270 */
[----:B------:R1:W1:Y:S01]  /*66f0*/  MUFU.TANH R167, R37 ;  /* 0x0000002500a77308 */ /* 0x0002620000002400 */
[----:B------:R-:W-:Y:S02]  /*6700*/  FSEL R36, R177, -INF , !P1 ;  /* 0xff800000b1247808 */ /* 0x000fe40004800000 */
[-C--:B------:R-:W-:Y:S01]  /*6710*/  HMMA.16816.F32.BF16 R52, R4, R32.reuse, R52 ;  /* 0x000000200434723c */ /* 0x080fe20000041834 */
[----:B-----5:R-:W-:Y:S02]  /*6720*/  FSEL R156, R172, -INF , !P6 ;  /* 0xff800000ac9c7808 */ /* 0x020fe40007000000 */
[----:B------:R-:W-:Y:S02]  /*6730*/  FSEL R180, R180, -INF , !P5 ;  /* 0xff800000b4b47808 */ /* 0x000fe40006800000 */
[----:B---3--:R-:W-:Y:S01]  /*6740*/  FSEL R57, R178, -INF , !P2 ;  /* 0xff800000b2397808 */ /* 0x008fe20005000000 */
[----:B------:R-:W3:Y:S01]  /*6750*/  MUFU.TANH R58, R58 ;  /* 0x0000003a003a7308 */ /* 0x000ee20000002400 */
[----:B------:R-:W-:Y:S01]  /*6760*/  ISETP.GE.AND P2, PT, R2, R10, PT ;  /* 0x0000000a0200720c */ /* 0x000fe20003f46270 */
[----:B------:R-:W-:Y:S01]  /*6770*/  HMMA.16816.F32.BF16 R40, R12, R32, R40 ;  /* 0x000000200c28723c */ /* 0x000fe20000041828 */
[----:B------:R-:W-:-:S02]  /*6780*/  IADD3 R2, R0, 0x11, RZ ;  /* 0x0000001100027810 */ /* 0x000fc40007ffe0ff */
[----:B------:R-:W-:Y:S02]  /*6790*/  FSEL R158, R158, -INF , !P2 ;  /* 0xff8000009e9e7808 */ /* 0x000fe40005000000 */
[----:B-1----:R-:W-:Y:S01]  /*67a0*/  FSEL R37, R173, -INF , !P3 ;  /* 0xff800000ad257808 */ /* 0x002fe20005800000 */
[----:B------:R-:W1:Y:S01]  /*67b0*/  MUFU.TANH R59, R59 ;  /* 0x0000003b003b7308 */ /* 0x000e620000002400 */
[C---:B------:R-:W-:Y:S01]  /*67c0*/  ISETP.GE.AND P1, PT, R2.reuse, R8, PT ;  /* 0x000000080200720c */ /* 0x040fe20003f26270 */
[----:B------:R-:W-:Y:S01]  /*67d0*/  HMMA.16816.F32.BF16 R20, R12, R34, R20 ;  /* 0x000000220c14723c */ /* 0x000fe20000041814 */
[C---:B------:R-:W-:Y:S02]  /*67e0*/  ISETP.GE.AND P3, PT, R2.reuse, R9, PT ;  /* 0x000000090200720c */ /* 0x040fe40003f66270 */
[C---:B------:R-:W-:Y:S02]  /*67f0*/  ISETP.GE.AND P6, PT, R2.reuse, R11, PT ;  /* 0x0000000b0200720c */ /* 0x040fe40003fc6270 */
[----:B------:R-:W-:-:S02]  /*6800*/  ISETP.GE.AND P5, PT, R2, R10, PT ;  /* 0x0000000a0200720c */ /* 0x000fc40003fa6270 */
[----:B------:R-:W-:Y:S01]  /*6810*/  IADD3 R2, R0, 0x18, RZ ;  /* 0x0000001800027810 */ /* 0x000fe20007ffe0ff */
[----:B------:R-:W-:Y:S01]  /*6820*/  HMMA.16816.F32.BF16 R32, R4, R34, R16 ;  /* 0x000000220420723c */ /* 0x000fe20000041810 */
[----:B------:R-:W-:Y:S01]  /*6830*/  FSEL R164, R175, -INF , !P1 ;  /* 0xff800000afa47808 */ /* 0x000fe20004800000 */
[----:B------:R-:W-:Y:S01]  /*6840*/  FMUL.FTZ R52, R52, c[0x0][0x2ec] ;  /* 0x0000bb0034347a20 */ /* 0x000fe20000410000 */
[----:B------:R-:W-:Y:S01]  /*6850*/  FSEL R176, R176, -INF , !P3 ;  /* 0xff800000b0b07808 */ /* 0x000fe20005800000 */
[----:B------:R-:W-:Y:S01]  /*6860*/  FMUL.FTZ R54, R54, c[0x0][0x2ec] ;  /* 0x0000bb0036367a20 */ /* 0x000fe20000410000 */
[C---:B------:R-:W-:Y:S01]  /*6870*/  ISETP.GE.AND P4, PT, R2.reuse, R8, PT ;  /* 0x000000080200720c */ /* 0x040fe20003f86270 */
[----:B------:R-:W-:Y:S01]  /*6880*/  FMUL.FTZ R53, R53, c[0x0][0x2ec] ;  /* 0x0000bb0035357a20 */ /* 0x000fe20000410000 */
[----:B------:R-:W-:Y:S01]  /*6890*/  ISETP.GE.AND P2, PT, R2, R9, PT ;  /* 0x000000090200720c */ /* 0x000fe20003f46270 */
[----:B------:R-:W-:Y:S01]  /*68a0*/  FMUL.FTZ R40, R40, c[0x0][0x2ec] ;  /* 0x0000bb0028287a20 */ /* 0x000fe20000410000 */
[----:B------:R-:W-:Y:S01]  /*68b0*/  ISETP.GE.AND P1, PT, R2, R11, PT ;  /* 0x0000000b0200720c */ /* 0x000fe20003f26270 */
[----:B------:R-:W-:Y:S01]  /*68c0*/  FMUL.FTZ R42, R42, c[0x0][0x2ec] ;  /* 0x0000bb002a2a7a20 */ /* 0x000fe20000410000 */
[----:B------:R-:W-:Y:S01]  /*68d0*/  ISETP.GE.AND P3, PT, R2, R10, PT ;  /* 0x0000000a0200720c */ /* 0x000fe20003f66270 */
[----:B------:R-:W-:Y:S01]  /*68e0*/  FMUL.FTZ R41, R41, c[0x0][0x2ec] ;  /* 0x0000bb0029297a20 */ /* 0x000fe20000410000 */
[----:B------:R-:W-:Y:S01]  /*68f0*/  IADD3 R2, R0, 0x19, RZ ;  /* 0x0000001900027810 */ /* 0x000fe20007ffe0ff */
[----:B------:R-:W-:Y:S01]  /*6900*/  FMUL.FTZ R43, R43, c[0x0][0x2ec] ;  /* 0x0000bb002b2b7a20 */ /* 0x000fe20000410000 */
[----:B------:R-:W-:Y:S01]  /*6910*/  FSEL R149, R171, -INF , !P6 ;  /* 0xff800000ab957808 */ /* 0x000fe20007000000 */
[----:B------:R-:W-:Y:S01]  /*6920*/  FMUL.FTZ R20, R20, c[0x0][0x2ec] ;  /* 0x0000bb0014147a20 */ /* 0x000fe20000410000 */
[----:B------:R-:W-:Y:S01]  /*6930*/  FSEL R157, R157, -INF , !P5 ;  /* 0xff8000009d9d7808 */ /* 0x000fe20006800000 */
[----:B------:R-:W5:Y:S01]  /*6940*/  MUFU.TANH R52, R52 ;  /* 0x0000003400347308 */ /* 0x000f620000002400 */
[----:B------:R-:W-:Y:S01]  /*6950*/  FSEL R162, R162, -INF , !P4 ;  /* 0xff800000a2a27808 */ /* 0x000fe20006000000 */
[----:B------:R-:W-:Y:S01]  /*6960*/  FMUL.FTZ R55, R55, c[0x0][0x2ec] ;  /* 0x0000bb0037377a20 */ /* 0x000fe20000410000 */
[----:B------:R-:W-:Y:S01]  /*6970*/  FSEL R174, R174, -INF , !P2 ;  /* 0xff800000aeae7808 */ /* 0x000fe20005000000 */
[----:B------:R-:W-:Y:S01]  /*6980*/  FMUL.FTZ R22, R22, c[0x0][0x2ec] ;  /* 0x0000bb0016167a20 */ /* 0x000fe20000410000 */
[----:B------:R-:W-:Y:S01]  /*6990*/  ISETP.GE.AND P6, PT, R2, R8, PT ;  /* 0x000000080200720c */ /* 0x000fe20003fc6270 */
[----:B------:R-:W-:Y:S01]  /*69a0*/  FMUL.FTZ R32, R32, c[0x0][0x2ec] ;  /* 0x0000bb0020207a20 */ /* 0x000fe20000410000 */
[C---:B------:R-:W-:Y:S01]  /*69b0*/  ISETP.GE.AND P5, PT, R2.reuse, R9, PT ;  /* 0x000000090200720c */ /* 0x040fe20003fa6270 */
[----:B------:R-:W1:Y:S01]  /*69c0*/  MUFU.TANH R40, R40 ;  /* 0x0000002800287308 */ /* 0x000e620000002400 */
[----:B------:R-:W-:Y:S01]  /*69d0*/  ISETP.GE.AND P4, PT, R2, R11, PT ;  /* 0x0000000b0200720c */ /* 0x000fe20003f86270 */
[----:B------:R-:W-:Y:S01]  /*69e0*/  FMUL.FTZ R34, R34, c[0x0][0x2ec] ;  /* 0x0000bb0022227a20 */ /* 0x000fe20000410000 */
[----:B------:R-:W-:Y:S01]  /*69f0*/  ISETP.GE.AND P2, PT, R2, R10, PT ;  /* 0x0000000a0200720c */ /* 0x000fe20003f46270 */
[----:B------:R-:W-:Y:S01]  /*6a00*/  FMUL.FTZ R21, R21, c[0x0][0x2ec] ;  /* 0x0000bb0015157a20 */ /* 0x000fe20000410000 */
[----:B------:R-:W-:Y:S01]  /*6a10*/  IADD3 R2, R0, 0x20, RZ ;  /* 0x0000002000027810 */ /* 0x000fe20007ffe0ff */
[----:B------:R-:W-:Y:S01]  /*6a20*/  FMUL.FTZ R23, R23, c[0x0][0x2ec] ;  /* 0x0000bb0017177a20 */ /* 0x000fe20000410000 */
[----:B------:R-:W-:Y:S01]  /*6a30*/  FSEL R148, R166, -INF , !P1 ;  /* 0xff800000a6947808 */ /* 0x000fe20004800000 */
[----:B------:R-:W1:Y:S01]  /*6a40*/  MUFU.TANH R42, R42 ;  /* 0x0000002a002a7308 */ /* 0x000e620000002400 */
[----:B------:R-:W-:Y:S01]  /*6a50*/  FSEL R152, R71, -INF , !P3 ;  /* 0xff80000047987808 */ /* 0x000fe20005800000 */
[----:B------:R-:W-:Y:S01]  /*6a60*/  FMUL.FTZ R5, R33, c[0x0][0x2ec] ;  /* 0x0000bb0021057a20 */ /* 0x000fe20000410000 */
[----:B------:R-:W-:-:S02]  /*6a70*/  FSEL R154, R169, -INF , !P6 ;  /* 0xff800000a99a7808 */ /* 0x000fc40007000000 */
[----:B------:R-:W-:Y:S02]  /*6a80*/  FSEL R170, R170, -INF , !P5 ;  /* 0xff800000aaaa7808 */ /* 0x000fe40006800000 */
[C---:B------:R-:W-:Y:S01]  /*6a90*/  ISETP.GE.AND P1, PT, R2.reuse, R8, PT ;  /* 0x000000080200720c */ /* 0x040fe20003f26270 */
[----:B------:R-:W-:Y:S01]  /*6aa0*/  MUFU.TANH R41, R41 ;  /* 0x0000002900297308 */ /* 0x000fe20000002400 */
[C---:B------:R-:W-:Y:S02]  /*6ab0*/  ISETP.GE.AND P3, PT, R2.reuse, R9, PT ;  /* 0x000000090200720c */ /* 0x040fe40003f66270 */
[C---:B------:R-:W-:Y:S02]  /*6ac0*/  ISETP.GE.AND P6, PT, R2.reuse, R11, PT ;  /* 0x0000000b0200720c */ /* 0x040fe40003fc6270 */
[----:B------:R-:W-:Y:S02]  /*6ad0*/  ISETP.GE.AND P5, PT, R2, R10, PT ;  /* 0x0000000a0200720c */ /* 0x000fe40003fa6270 */
[C---:B------:R-:W-:Y:S01]  /*6ae0*/  IADD3 R2, R0.reuse, 0x21, RZ ;  /* 0x0000002100027810 */ /* 0x040fe20007ffe0ff */
[----:B------:R-:W-:Y:S01]  /*6af0*/  MUFU.TANH R43, R43 ;  /* 0x0000002b002b7308 */ /* 0x000fe20000002400 */
[----:B------:R-:W-:-:S02]  /*6b00*/  IADD3 R12, R0, 0x28, RZ ;  /* 0x00000028000c7810 */ /* 0x000fc40007ffe0ff */
[----:B------:R-:W-:Y:S02]  /*6b10*/  FSEL R71, R168, -INF , !P4 ;  /* 0xff800000a8477808 */ /* 0x000fe40006000000 */
[----:B------:R-:W-:Y:S02]  /*6b20*/  ISETP.GE.AND P4, PT, R2, R8, PT ;  /* 0x000000080200720c */ /* 0x000fe40003f86270 */
[----:B------:R-:W-:Y:S01]  /*6b30*/  FSEL R151, R161, -INF , !P2 ;  /* 0xff800000a1977808 */ /* 0x000fe20005000000 */
[----:B------:R-:W1:Y:S01]  /*6b40*/  MUFU.TANH R54, R54 ;  /* 0x0000003600367308 */ /* 0x000e620000002400 */
[----:B------:R-:W-:Y:S02]  /*6b50*/  FSEL R153, R159, -INF , !P1 ;  /* 0xff8000009f997808 */ /* 0x000fe40004800000 */
[----:B------:R-:W-:Y:S02]  /*6b60*/  FSEL R211, R211, -INF , !P3 ;  /* 0xff800000d3d37808 */ /* 0x000fe40005800000 */
[----:B------:R-:W-:-:S02]  /*6b70*/  FSEL R168, R72, -INF , !P6 ;  /* 0xff80000048a87808 */ /* 0x000fc40007000000 */
[----:B------:R-:W-:Y:S01]  /*6b80*/  FSEL R175, R74, -INF , !P5 ;  /* 0xff8000004aaf7808 */ /* 0x000fe20006800000 */
[----:B------:R-:W1:Y:S01]  /*6b90*/  MUFU.TANH R20, R20 ;  /* 0x0000001400147308 */ /* 0x000e620000002400 */
[C---:B------:R-:W-:Y:S02]  /*6ba0*/  ISETP.GE.AND P2, PT, R2.reuse, R9, PT ;  /* 0x000000090200720c */ /* 0x040fe40003f46270 */
[C---:B------:R-:W-:Y:S02]  /*6bb0*/  ISETP.GE.AND P1, PT, R2.reuse, R11, PT ;  /* 0x0000000b0200720c */ /* 0x040fe40003f26270 */
[----:B------:R-:W-:Y:S02]  /*6bc0*/  ISETP.GE.AND P3, PT, R2, R10, PT ;  /* 0x0000000a0200720c */ /* 0x000fe40003f66270 */
[C---:B------:R-:W-:Y:S01]  /*6bd0*/  ISETP.GE.AND P6, PT, R12.reuse, R8, PT ;  /* 0x000000080c00720c */ /* 0x040fe20003fc6270 */
[----:B------:R-:W1:Y:S01]  /*6be0*/  MUFU.TANH R53, R53 ;  /* 0x0000003500357308 */ /* 0x000e620000002400 */
[----:B------:R-:W-:-:S02]  /*6bf0*/  ISETP.GE.AND P5, PT, R12, R9, PT ;  /* 0x000000090c00720c */ /* 0x000fc40003fa6270 */
[----:B------:R-:W-:Y:S02]  /*6c00*/  IADD3 R2, R0, 0x29, RZ ;  /* 0x0000002900027810 */ /* 0x000fe40007ffe0ff */
[----:B------:R-:W-:Y:S02]  /*6c10*/  FSEL R155, R163, -INF , !P4 ;  /* 0xff800000a39b7808 */ /* 0x000fe40006000000 */
[----:B------:R-:W-:Y:S01]  /*6c20*/  FSEL R205, R205, -INF , !P2 ;  /* 0xff800000cdcd7808 */ /* 0x000fe20005000000 */
[----:B------:R-:W1:Y:S01]  /*6c30*/  MUFU.TANH R55, R55 ;  /* 0x0000003700377308 */ /* 0x000e620000002400 */
[----:B--2---:R-:W-:Y:S02]  /*6c40*/  FSEL R169, R73, -INF , !P1 ;  /* 0xff80000049a97808 */ /* 0x004fe40004800000 */
[----:B------:R-:W-:Y:S02]  /*6c50*/  FSEL R178, R75, -INF , !P3 ;  /* 0xff8000004bb27808 */ /* 0x000fe40005800000 */
[----:B------:R-:W-:-:S02]  /*6c60*/  FSEL R163, R76, -INF , !P6 ;  /* 0xff8000004ca37808 */ /* 0x000fc40007000000 */
[----:B----4-:R-:W-:Y:S01]  /*6c70*/  FSEL R206, R78, -INF , !P5 ;  /* 0xff8000004ece7808 */ /* 0x010fe20006800000 */
[----:B------:R-:W2:Y:S01]  /*6c80*/  MUFU.TANH R22, R22 ;  /* 0x0000001600167308 */ /* 0x000ea20000002400 */
[C---:B------:R-:W-:Y:S02]  /*6c90*/  ISETP.GE.AND P4, PT, R12.reuse, R11, PT ;  /* 0x0000000b0c00720c */ /* 0x040fe40003f86270 */
[----:B------:R-:W-:Y:S02]  /*6ca0*/  ISETP.GE.AND P2, PT, R12, R10, PT ;  /* 0x0000000a0c00720c */ /* 0x000fe40003f46270 */
[C---:B------:R-:W-:Y:S02]  /*6cb0*/  ISETP.GE.AND P1, PT, R2.reuse, R8, PT ;  /* 0x000000080200720c */ /* 0x040fe40003f26270 */
[C---:B------:R-:W-:Y:S01]  /*6cc0*/  ISETP.GE.AND P3, PT, R2.reuse, R9, PT ;  /* 0x000000090200720c */ /* 0x040fe20003f66270 */
[----:B------:R-:W4:Y:S01]  /*6cd0*/  MUFU.TANH R32, R32 ;  /* 0x0000002000207308 */ /* 0x000f220000002400 */
[----:B------:R-:W-:-:S02]  /*6ce0*/  ISETP.GE.AND P6, PT, R2, R11, PT ;  /* 0x0000000b0200720c */ /* 0x000fc40003fc6270 */
[----:B------:R-:W-:Y:S02]  /*6cf0*/  ISETP.GE.AND P5, PT, R2, R10, PT ;  /* 0x0000000a0200720c */ /* 0x000fe40003fa6270 */
[----:B------:R-:W-:Y:S02]  /*6d00*/  IADD3 R2, R0, 0x30, RZ ;  /* 0x0000003000027810 */ /* 0x000fe40007ffe0ff */
[----:B------:R-:W-:Y:S01]  /*6d10*/  FSEL R167, R167, -INF , !P4 ;  /* 0xff800000a7a77808 */ /* 0x000fe20006000000 */
[----:B------:R-:W-:Y:S01]  /*6d20*/  MUFU.TANH R21, R21 ;  /* 0x0000001500157308 */ /* 0x000fe20000002400 */
[----:B---3--:R-:W-:Y:S02]  /*6d30*/  FSEL R171, R58, -INF , !P2 ;  /* 0xff8000003aab7808 */ /* 0x008fe40005000000 */
[----:B------:R-:W-:Y:S02]  /*6d40*/  FSEL R181, R77, -INF , !P1 ;  /* 0xff8000004db57808 */ /* 0x000fe40004800000 */
[----:B------:R-:W-:-:S02]  /*6d50*/  FSEL R204, R79, -INF , !P3 ;  /* 0xff8000004fcc7808 */ /* 0x000fc40005800000 */
[----:B------:R-:W-:Y:S01]  /*6d60*/  IADD3 R4, R0, 0x31, RZ ;  /* 0x0000003100047810 */ /* 0x000fe20007ffe0ff */
[----:B------:R-:W-:Y:S01]  /*6d70*/  MUFU.TANH R23, R23 ;  /* 0x0000001700177308 */ /* 0x000fe20000002400 */
[----:B------:R-:W-:Y:S01]  /*6d80*/  BAR.SYNC.DEFER_BLOCKING 0x0 ;  /* 0x0000000000007b1d */ /* 0x000fe20000010000 */
[C---:B------:R-:W-:Y:S02]  /*6d90*/  ISETP.GE.AND P4, PT, R2.reuse, R8, PT ;  /* 0x000000080200720c */ /* 0x040fe40003f86270 */
[C---:B------:R-:W-:Y:S02]  /*6da0*/  ISETP.GE.AND P2, PT, R2.reuse, R9, PT ;  /* 0x000000090200720c */ /* 0x040fe40003f46270 */
[C---:B------:R-:W-:Y:S02]  /*6db0*/  ISETP.GE.AND P1, PT, R2.reuse, R11, PT ;  /* 0x0000000b0200720c */ /* 0x040fe40003f26270 */
[----:B------:R-:W-:Y:S01]  /*6dc0*/  ISETP.GE.AND P3, PT, R2, R10, PT ;  /* 0x0000000a0200720c */ /* 0x000fe20003f66270 */
[----:B------:R-:W-:Y:S01]  /*6dd0*/  MUFU.TANH R5, R5 ;  /* 0x0000000500057308 */ /* 0x000fe20000002400 */
[----:B------:R-:W-:-:S02]  /*6de0*/  IADD3 R2, R0, 0x38, RZ ;  /* 0x0000003800027810 */ /* 0x000fc40007ffe0ff */
[----:B------:R-:W-:Y:S02]  /*6df0*/  FSEL R165, R165, -INF , !P6 ;  /* 0xff800000a5a57808 */ /* 0x000fe40007000000 */
[----:B-1----:R-:W-:Y:S02]  /*6e00*/  FSEL R173, R59, -INF , !P5 ;  /* 0xff8000003bad7808 */ /* 0x002fe40006800000 */
[CC--:B------:R-:W-:Y:S02]  /*6e10*/  ISETP.GE.AND P6, PT, R4.reuse, R8.reuse, PT ;  /* 0x000000080400720c */ /* 0x0c0fe40003fc6270 */
[----:B------:R-:W-:Y:S02]  /*6e20*/  ISETP.GE.AND P5, PT, R4, R9, PT ;  /* 0x000000090400720c */ /* 0x000fe40003fa6270 */
[----:B-----5:R-:W-:Y:S02]  /*6e30*/  FSEL R187, R52, -INF , !P1 ;  /* 0xff80000034bb7808 */ /* 0x020fe40004800000 */
[----:B------:R-:W-:-:S02]  /*6e40*/  ISETP.GE.AND P1, PT, R2, R8, PT ;  /* 0x000000080200720c */ /* 0x000fc40003f26270 */
[----:B------:R-:W-:Y:S02]  /*6e50*/  FSEL R177, R40, -INF , !P4 ;  /* 0xff80000028b17808 */ /* 0x000fe40006000000 */
[----:B------:R-:W-:Y:S02]  /*6e60*/  FSEL R215, R42, -INF , !P2 ;  /* 0xff8000002ad77808 */ /* 0x000fe40005000000 */
[C---:B------:R-:W-:Y:S02]  /*6e70*/  ISETP.GE.AND P4, PT, R4.reuse, R11, PT ;  /* 0x0000000b0400720c */ /* 0x040fe40003f86270 */
[----:B------:R-:W-:Y:S01]  /*6e80*/  ISETP.GE.AND P2, PT, R4, R10, PT ;  /* 0x0000000a0400720c */ /* 0x000fe20003f46270 */
[----:B------:R-:W-:Y:S01]  /*6e90*/  FMUL.FTZ R4, R35, c[0x0][0x2ec] ;  /* 0x0000bb0023047a20 */ /* 0x000fe20000410000 */
[----:B------:R-:W-:Y:S02]  /*6ea0*/  FSEL R210, R54, -INF , !P3 ;  /* 0xff80000036d27808 */ /* 0x000fe40005800000 */
[----:B------:R-:W-:-:S02]  /*6eb0*/  FSEL R182, R41, -INF , !P6 ;  /* 0xff80000029b67808 */ /* 0x000fc40007000000 */
[----:B------:R-:W-:Y:S01]  /*6ec0*/  FSEL R213, R43, -INF , !P5 ;  /* 0xff8000002bd57808 */ /* 0x000fe20006800000 */
[----:B------:R-:W-:Y:S01]  /*6ed0*/  MUFU.TANH R4, R4 ;  /* 0x0000000400047308 */ /* 0x000fe20000002400 */
[C---:B------:R-:W-:Y:S02]  /*6ee0*/  ISETP.GE.AND P3, PT, R2.reuse, R9, PT ;  /* 0x000000090200720c */ /* 0x040fe40003f66270 */
[CC--:B------:R-:W-:Y:S02]  /*6ef0*/  ISETP.GE.AND P6, PT, R2.reuse, R11.reuse, PT ;  /* 0x0000000b0200720c */ /* 0x0c0fe40003fc6270 */
[----:B------:R-:W-:Y:S02]  /*6f00*/  ISETP.GE.AND P5, PT, R2, R10, PT ;  /* 0x0000000a0200720c */ /* 0x000fe40003fa6270 */
[----:B------:R-:W-:Y:S01]  /*6f10*/  FSEL R179, R20, -INF , !P1 ;  /* 0xff80000014b37808 */ /* 0x000fe20004800000 */
[----:B------:R-:W1:Y:S01]  /*6f20*/  MUFU.TANH R2, R34 ;  /* 0x0000002200027308 */ /* 0x000e620000002400 */
[----:B------:R-:W-:-:S02]  /*6f30*/  ISETP.GE.AND P1, PT, R0, R11, PT ;  /* 0x0000000b0000720c */ /* 0x000fc40003f26270 */
[----:B------:R-:W-:Y:S02]  /*6f40*/  FSEL R186, R53, -INF , !P4 ;  /* 0xff80000035ba7808 */ /* 0x000fe40006000000 */
[----:B------:R-:W-:Y:S02]  /*6f50*/  FSEL R17, R212, -INF , !P1 ;  /* 0xff800000d4117808 */ /* 0x000fe40004800000 */
[----:B------:R-:W-:Y:S02]  /*6f60*/  ISETP.GE.AND P1, PT, R216, 0x3, PT ;  /* 0x00000003d800780c */ /* 0x000fe40003f26270 */
[----:B------:R-:W-:Y:S02]  /*6f70*/  FSEL R209, R55, -INF , !P2 ;  /* 0xff80000037d17808 */ /* 0x000fe40005000000 */
[----:B--2---:R-:W-:Y:S02]  /*6f80*/  FSEL R214, R22, -INF , !P3 ;  /* 0xff80000016d67808 */ /* 0x004fe40005800000 */
[----:B------:R-:W-:-:S02]  /*6f90*/  ISETP.GE.AND P4, PT, R0, R8, PT ;  /* 0x000000080000720c */ /* 0x000fc40003f86270 */
[C---:B------:R-:W-:Y:S02]  /*6fa0*/  ISETP.GE.AND P2, PT, R0.reuse, R9, PT ;  /* 0x000000090000720c */ /* 0x040fe40003f46270 */
[C---:B------:R-:W-:Y:S02]  /*6fb0*/  ISETP.GE.AND P3, PT, R0.reuse, R10, PT ;  /* 0x0000000a0000720c */ /* 0x040fe40003f66270 */
[----:B------:R-:W-:Y:S02]  /*6fc0*/  IADD3 R0, R0, 0x39, RZ ;  /* 0x0000003900007810 */ /* 0x000fe40007ffe0ff */
[----:B----4-:R-:W-:Y:S02]  /*6fd0*/  FSEL R185, R32, -INF , !P6 ;  /* 0xff80000020b97808 */ /* 0x010fe40007000000 */
[----:B-1----:R-:W-:Y:S02]  /*6fe0*/  FSEL R208, R2, -INF , !P5 ;  /* 0xff80000002d07808 */ /* 0x002fe40006800000 */
[----:B------:R-:W-:-:S02]  /*6ff0*/  FSEL R16, R218, -INF , !P4 ;  /* 0xff800000da107808 */ /* 0x000fc40006000000 */
[----:B------:R-:W-:Y:S02]  /*7000*/  FSEL R19, R217, -INF , !P2 ;  /* 0xff800000d9137808 */ /* 0x000fe40005000000 */
[C---:B------:R-:W-:Y:S02]  /*7010*/  ISETP.GE.AND P6, PT, R0.reuse, R8, PT ;  /* 0x000000080000720c */ /* 0x040fe40003fc6270 */
[C---:B------:R-:W-:Y:S02]  /*7020*/  ISETP.GE.AND P5, PT, R0.reuse, R9, PT ;  /* 0x000000090000720c */ /* 0x040fe40003fa6270 */
[C---:B------:R-:W-:Y:S02]  /*7030*/  ISETP.GE.AND P4, PT, R0.reuse, R11, PT ;  /* 0x0000000b0000720c */ /* 0x040fe40003f86270 */
        /* <DEDUP_REMOVED lines=15> */
[-C--:B------:R-:W-:Y:S02]  /*7130*/  @!P0 LEA R2, P3, R221, R4.reuse, 0x5 ;  /* 0x00000004dd028211 */ /* 0x080fe400078628ff */
[----:B------:R-:W-:Y:S01]  /*7140*/  @!P0 LEA R14, P6, R4, c[0x0][0x168], 0x1 ;  /* 0x00005a00040e8a11 */ /* 0x000fe200078c08ff */
[----:B------:R-:W-:Y:S01]  /*7150*/  IMAD.IADD R5, R7, 0x1, R0 ;  /* 0x0000000107057824 */ /* 0x000fe200078e0200 */
[----:B------:R-:W-:Y:S01]  /*7160*/  @!P0 IADD3 R0, P5, R223, R4, RZ ;  /* 0x00000004df008210 */ /* 0x000fe20007fbe0ff */
[----:B------:R-:W-:-:S03]  /*7170*/  @!P0 IMAD.MOV.U32 R7, RZ, RZ, c[0x0][0x19c] ;  /* 0x00006700ff078624 */ /* 0x000fc600078e00ff */
[----:B------:R-:W-:Y:S02]  /*7180*/  LEA.HI.X R5, R6, R225, R5, 0x6, P2 ;  /* 0x000000e106057211 */ /* 0x000fe400010f3405 */
[----:B------:R-:W-:Y:S02]  /*7190*/  @!P0 LEA R12, P4, R0, c[0x0][0x168], 0x1 ;  /* 0x00005a00000c8a11 */ /* 0x000fe400078808ff */
[----:B------:R-:W-:Y:S01]  /*71a0*/  @!P0 LEA R6, P2, R2, c[0x0][0x168], 0x1 ;  /* 0x00005a0002068a11 */ /* 0x000fe200078408ff */
[----:B------:R-:W-:Y:S01]  /*71b0*/  @!P0 IMAD.X R13, R222, 0x1, R5, P5 ;  /* 0x00000001de0d8824 */ /* 0x000fe200028e0605 */
[----:B------:R-:W-:Y:S02]  /*71c0*/  @!P0 LEA.HI.X R7, R221, R5, R7, 0x5, P3 ;  /* 0x00000005dd078211 */ /* 0x000fe400018f2c07 */
[----:B------:R-:W-:Y:S02]  /*71d0*/  @!P0 LEA.HI.X R15, R4, c[0x0][0x16c], R5, 0x1, P6 ;  /* 0x00005b00040f8a11 */ /* 0x000fe400030f0c05 */
[----:B------:R-:W-:-:S02]  /*71e0*/  @!P0 LEA.HI.X R13, R0, c[0x0][0x16c], R13, 0x1, P4 ;  /* 0x00005b00000d8a11 */ /* 0x000fc400020f0c0d */
        /* <DEDUP_REMOVED lines=27> */
.L_x_918:
[----:B------:R-:W-:Y:S05]  /*73a0*/  BSYNC B0 ;  /* 0x0000000000007941 */ /* 0x000fea0003800000 */
.L_x_917:
[----:B------:R-:W0:Y:S02]  /*73b0*/  LDGDEPBAR ;  /* 0x00000000000079af */ /* 0x000e240000000000 */
.L_x_916:
[----:B------:R-:W-:Y:S01]  /*73c0*/  FMNMX.FTZ R0, R70, R16, !PT ;  /* 0x0000001046007209 */ /* 0x000fe20007810000 */
[----:B------:R-:W-:Y:S03]  /*73d0*/  LDSM.16.MT88.4 R20, [R189+0x6000] ;  /* 0x00600000bd14783b */ /* 0x000fe60000004200 */
        /* <DEDUP_REMOVED lines=56> */
[----:B-1----:R-:W-:-:S03]  /*7760*/  FMNMX.FTZ R2, R0, R7, !PT ;  /* 0x0000000700027209 */ /* 0x002fc60007810000 */
[----:B------:R-:W1:Y:S04]  /*7770*/  SHFL.BFLY PT, R7, R5, 0x2, 0x1f ;  /* 0x0c401f0005077f89 */ /* 0x000e6800000e0000 */
[----:B------:R-:W3:Y:S01]  /*7780*/  SHFL.BFLY PT, R13, R2, 0x1, 0x1f ;  /* 0x0c201f00020d7f89 */ /* 0x000ee200000e0000 */
[----:B--2---:R-:W-:Y:S02]  /*7790*/  FMNMX.FTZ R0, R4, R12, !PT ;  /* 0x0000000c04007209 */ /* 0x004fe40007810000 */
[----:B------:R-:W-:-:S03]  /*77a0*/  FMNMX.FTZ R4, R180, R6, !PT ;  /* 0x00000006b4047209 */ /* 0x000fc60007810000 */
[----:B------:R-:W2:Y:S01]  /*77b0*/  SHFL.BFLY PT, R6, R0, 0x1, 0x1f ;  /* 0x0c201f0000067f89 */ /* 0x000ea200000e0000 */
[----:B------:R-:W-:-:S04]  /*77c0*/  FMNMX.FTZ R4, R176, R4, !PT ;  /* 0x00000004b0047209 */ /* 0x000fc80007810000 */
[----:B------:R-:W-:-:S04]  /*77d0*/  FMNMX.FTZ R4, R174, R4, !PT ;  /* 0x00000004ae047209 */ /* 0x000fc80007810000 */
[----:B------:R-:W-:-:S04]  /*77e0*/  FMNMX.FTZ R4, R170, R4, !PT ;  /* 0x00000004aa047209 */ /* 0x000fc80007810000 */
[----:B------:R-:W-:Y:S02]  /*77f0*/  FMNMX.FTZ R4, R211, R4, !PT ;  /* 0x00000004d3047209 */ /* 0x000fe40007810000 */
[----:B-1----:R-:W-:Y:S02]  /*7800*/  FMNMX.FTZ R5, R5, R7, !PT ;  /* 0x0000000705057209 */ /* 0x002fe40007810000 */
[----:B------:R-:W-:Y:S02]  /*7810*/  FMNMX.FTZ R4, R205, R4, !PT ;  /* 0x00000004cd047209 */ /* 0x000fe40007810000 */
[----:B---3--:R-:W-:Y:S01]  /*7820*/  FMNMX.FTZ R172, R2, R13, !PT ;  /* 0x0000000d02ac7209 */ /* 0x008fe20007810000 */
[----:B------:R-:W1:Y:S01]  /*7830*/  SHFL.BFLY PT, R7, R5, 0x1, 0x1f ;  /* 0x0c201f0005077f89 */ /* 0x000e6200000e0000 */
[----:B------:R-:W-:Y:S02]  /*7840*/  FMNMX.FTZ R2, R206, R4, !PT ;  /* 0x00000004ce027209 */ /* 0x000fe40007810000 */
[C---:B------:R-:W-:Y:S01]  /*7850*/  FSETP.NEU.FTZ.AND P4, PT, R172.reuse, -INF , PT ;  /* 0xff800000ac00780b */ /* 0x040fe20003f9d000 */
[----:B------:R-:W-:Y:S01]  /*7860*/  FMUL.FTZ R4, R172, c[0x0][0x23c] ;  /* 0x00008f00ac047a20 */ /* 0x000fe20000410000 */
[----:B------:R-:W-:-:S02]  /*7870*/  FMNMX.FTZ R2, R204, R2, !PT ;  /* 0x00000002cc027209 */ /* 0x000fc40007810000 */
[----:B--2---:R-:W-:Y:S02]  /*7880*/  FMNMX.FTZ R161, R0, R6, !PT ;  /* 0x0000000600a17209 */ /* 0x004fe40007810000 */
[----:B------:R-:W-:Y:S02]  /*7890*/  FSEL R0, R4, RZ, P4 ;  /* 0x000000ff04007208 */ /* 0x000fe40002000000 */
[----:B------:R-:W-:Y:S01]  /*78a0*/  FMNMX.FTZ R2, R215, R2, !PT ;  /* 0x00000002d7027209 */ /* 0x000fe20007810000 */
[C---:B------:R-:W-:Y:S01]  /*78b0*/  FMUL.FTZ R12, R161.reuse, c[0x0][0x23c] ;  /* 0x00008f00a10c7a20 */ /* 0x040fe20000410000 */
[----:B------:R-:W-:Y:S01]  /*78c0*/  FSETP.NEU.FTZ.AND P3, PT, R161, -INF , PT ;  /* 0xff800000a100780b */ /* 0x000fe20003f7d000 */
[----:B------:R-:W-:Y:S01]  /*78d0*/  FFMA.FTZ R4, R16, c[0x0][0x23c], -R0 ;  /* 0x00008f0010047a23 */ /* 0x000fe20000010800 */
[----:B------:R-:W-:Y:S02]  /*78e0*/  FMNMX.FTZ R2, R213, R2, !PT ;  /* 0x00000002d5027209 */ /* 0x000fe40007810000 */
[----:B------:R-:W-:Y:S01]  /*78f0*/  FSEL R12, R12, RZ, P3 ;  /* 0x000000ff0c0c7208 */ /* 0x000fe20001800000 */
[----:B------:R2:W-:Y:S01]  /*7900*/  MUFU.EX2 R50, R4 ;  /* 0x0000000400327308 */ /* 0x0005e20000000800 */
[----:B-1----:R-:W-:-:S03]  /*7910*/  FMNMX.FTZ R159, R5, R7, !PT ;  /* 0x00000007059f7209 */ /* 0x002fc60007810000 */
[----:B------:R-:W-:Y:S01]  /*7920*/  FFMA.FTZ R5, R38, c[0x0][0x23c], -R12 ;  /* 0x00008f0026057a23 */ /* 0x000fe2000001080c */
[----:B------:R-:W-:-:S03]  /*7930*/  FSETP.NEU.FTZ.AND P2, PT, R159, -INF , PT ;  /* 0xff8000009f00780b */ /* 0x000fc60003f5d000 */
[----:B------:R1:W-:Y:S01]  /*7940*/  MUFU.EX2 R43, R5 ;  /* 0x00000005002b7308 */ /* 0x0003e20000000800 */
[----:B--2---:R-:W-:Y:S01]  /*7950*/  FMNMX.FTZ R4, R214, R2, !PT ;  /* 0x00000002d6047209 */ /* 0x004fe20007810000 */
[----:B------:R-:W-:-:S03]  /*7960*/  FFMA.FTZ R2, R17, c[0x0][0x23c], -R12 ;  /* 0x00008f0011027a23 */ /* 0x000fc6000001080c */
[----:B------:R-:W-:-:S03]  /*7970*/  FMNMX.FTZ R4, R212, R4, !PT ;  /* 0x00000004d4047209 */ /* 0x000fc60007810000 */
[----:B------:R2:W-:Y:S02]  /*7980*/  MUFU.EX2 R47, R2 ;  /* 0x00000002002f7308 */ /* 0x0005e40000000800 */
[----:B------:R-:W3:Y:S01]  /*7990*/  SHFL.BFLY PT, R6, R4, 0x2, 0x1f ;  /* 0x0c401f0004067f89 */ /* 0x000ee200000e0000 */
[----:B-1----:R-:W-:-:S05]  /*79a0*/  FFMA.FTZ R5, R36, c[0x0][0x23c], -R12 ;  /* 0x00008f0024057a23 */ /* 0x002fca000001080c */
[----:B------:R-:W1:Y:S01]  /*79b0*/  MUFU.EX2 R41, R5 ;  /* 0x0000000500297308 */ /* 0x000e620000000800 */
[----:B--2---:R-:W-:-:S07]  /*79c0*/  FFMA.FTZ R2, R39, c[0x0][0x23c], -R12 ;  /* 0x00008f0027027a23 */ /* 0x004fce000001080c */
[----:B------:R2:W-:Y:S01]  /*79d0*/  MUFU.EX2 R15, R2 ;  /* 0x00000002000f7308 */ /* 0x0005e20000000800 */
[----:B---3--:R-:W-:Y:S02]  /*79e0*/  FMNMX.FTZ R4, R4, R6, !PT ;  /* 0x0000000604047209 */ /* 0x008fe40007810000 */
[----:B------:R-:W-:-:S03]  /*79f0*/  FSEL R6, R161, RZ, P3 ;  /* 0x000000ffa1067208 */ /* 0x000fc60001800000 */
[----:B------:R-:W3:Y:S02]  /*7a00*/  SHFL.BFLY PT, R13, R4, 0x1, 0x1f ;  /* 0x0c201f00040d7f89 */ /* 0x000ee400000e0000 */
[----:B------:R-:W-:Y:S02]  /*7a10*/  FADD.FTZ R6, R68, -R6 ;  /* 0x8000000644067221 */ /* 0x000fe40000010000 */
[----:B--2---:R-:W-:Y:S02]  /*7a20*/  FMUL.FTZ R2, R159, c[0x0][0x23c] ;  /* 0x00008f009f027a20 */ /* 0x004fe40000410000 */
[----:B------:R-:W-:-:S03]  /*7a30*/  FMUL.FTZ R6, R6, c[0x0][0x23c] ;  /* 0x00008f0006067a20 */ /* 0x000fc60000410000 */
[----:B------:R-:W-:Y:S01]  /*7a40*/  FSEL R2, R2, RZ, P2 ;  /* 0x000000ff02027208 */ /* 0x000fe20001000000 */
[----:B------:R1:W2:Y:S04]  /*7a50*/  MUFU.EX2 R147, R6 ;  /* 0x0000000600937308 */ /* 0x0002a80000000800 */
[--C-:B------:R-:W-:Y:S02]  /*7a60*/  FFMA.FTZ R5, R18, c[0x0][0x23c], -R2.reuse ;  /* 0x00008f0012057a23 */ /* 0x100fe40000010802 */
[----:B------:R-:W-:Y:S02]  /*7a70*/  FFMA.FTZ R7, R37, c[0x0][0x23c], -R2 ;  /* 0x00008f0025077a23 */ /* 0x000fe40000010802 */
[----:B------:R4:W-:Y:S01]  /*7a80*/  MUFU.EX2 R46, R5 ;  /* 0x00000005002e7308 */ /* 0x0009e20000000800 */
[----:B---3--:R-:W-:Y:S01]  /*7a90*/  FMNMX.FTZ R166, R4, R13, !PT ;  /* 0x0000000d04a67209 */ /* 0x008fe20007810000 */
[----:B------:R-:W-:-:S06]  /*7aa0*/  FFMA.FTZ R13, R48, c[0x0][0x23c], -R0 ;  /* 0x00008f00300d7a23 */ /* 0x000fcc0000010800 */
[----:B------:R-:W-:Y:S01]  /*7ab0*/  MUFU.EX2 R40, R7 ;  /* 0x0000000700287308 */ /* 0x000fe20000000800 */
[----:B------:R-:W-:Y:S01]  /*7ac0*/  FFMA.FTZ R4, R49, c[0x0][0x23c], -R0 ;  /* 0x00008f0031047a23 */ /* 0x000fe20000010800 */
[----:B-1----:R-:W-:Y:S01]  /*7ad0*/  F2FP.BF16.PACK_AB R6, R41, R43 ;  /* 0x0000002b2906723e */ /* 0x002fe200000010ff */
[-C--:B--2---:R-:W-:Y:S02]  /*7ae0*/  FMUL.FTZ R80, R80, R147.reuse ;  /* 0x0000009350507220 */ /* 0x084fe40000410000 */
[-C--:B------:R-:W-:Y:S02]  /*7af0*/  FMUL.FTZ R81, R81, R147.reuse ;  /* 0x0000009351517220 */ /* 0x080fe40000410000 */
[-C--:B------:R-:W-:Y:S01]  /*7b00*/  FMUL.FTZ R88, R88, R147.reuse ;  /* 0x0000009358587220 */ /* 0x080fe20000410000 */
[----:B------:R1:W-:Y:S01]  /*7b10*/  MUFU.EX2 R241, R13 ;  /* 0x0000000d00f17308 */ /* 0x0003e20000000800 */
[----:B----4-:R-:W-:Y:S02]  /*7b20*/  FFMA.FTZ R5, R45, c[0x0][0x23c], -R2 ;  /* 0x00008f002d057a23 */ /* 0x010fe40000010802 */
[----:B------:R-:W-:-:S02]  /*7b30*/  FMUL.FTZ R89, R89, R147 ;  /* 0x0000009359597220 */ /* 0x000fc40000410000 */
[-C--:B------:R-:W-:Y:S02]  /*7b40*/  FMUL.FTZ R100, R100, R147.reuse ;  /* 0x0000009364647220 */ /* 0x080fe40000410000 */
[-C--:B------:R-:W-:Y:S01]  /*7b50*/  FMUL.FTZ R101, R101, R147.reuse ;  /* 0x0000009365657220 */ /* 0x080fe20000410000 */
[----:B------:R2:W-:Y:S01]  /*7b60*/  MUFU.EX2 R242, R5 ;  /* 0x0000000500f27308 */ /* 0x0005e20000000800 */
[-C--:B------:R-:W-:Y:S02]  /*7b70*/  FMUL.FTZ R104, R104, R147.reuse ;  /* 0x0000009368687220 */ /* 0x080fe40000410000 */
[-C--:B------:R-:W-:Y:S02]  /*7b80*/  FMUL.FTZ R105, R105, R147.reuse ;  /* 0x0000009369697220 */ /* 0x080fe40000410000 */
[-C--:B------:R-:W-:Y:S02]  /*7b90*/  FMUL.FTZ R116, R116, R147.reuse ;  /* 0x0000009374747220 */ /* 0x080fe40000410000 */
[-C--:B------:R-:W-:Y:S01]  /*7ba0*/  FMUL.FTZ R117, R117, R147.reuse ;  /* 0x0000009375757220 */ /* 0x080fe20000410000 */
[----:B-1----:R-:W-:Y:S01]  /*7bb0*/  FSEL R13, R172, RZ, P4 ;  /* 0x000000ffac0d7208 */ /* 0x002fe20002000000 */
[----:B------:R1:W-:Y:S01]  /*7bc0*/  MUFU.EX2 R239, R4 ;  /* 0x0000000400ef7308 */ /* 0x0003e20000000800 */
[----:B------:R-:W-:-:S02]  /*7bd0*/  FMUL.FTZ R120, R120, R147 ;  /* 0x0000009378787220 */ /* 0x000fc40000410000 */
[-C--:B------:R-:W-:Y:S02]  /*7be0*/  FMUL.FTZ R121, R121, R147.reuse ;  /* 0x0000009379797220 */ /* 0x080fe40000410000 */
[----:B------:R-:W-:Y:S02]  /*7bf0*/  FADD.FTZ R16, R70, -R13 ;  /* 0x8000000d46107221 */ /* 0x000fe40000010000 */
[----:B--2---:R-:W-:Y:S02]  /*7c00*/  FFMA.FTZ R5, R44, c[0x0][0x23c], -R2 ;  /* 0x00008f002c057a23 */ /* 0x004fe40000010802 */
[-C--:B------:R-:W-:Y:S02]  /*7c10*/  FMUL.FTZ R132, R132, R147.reuse ;  /* 0x0000009384847220 */ /* 0x080fe40000410000 */
[----:B------:R2:W3:Y:S01]  /*7c20*/  MUFU.EX2 R42, R5 ;  /* 0x00000005002a7308 */ /* 0x0004e20000000800 */
[-C--:B------:R-:W-:Y:S02]  /*7c30*/  FMUL.FTZ R133, R133, R147.reuse ;  /* 0x0000009385857220 */ /* 0x080fe40000410000 */
[----:B------:R-:W-:Y:S01]  /*7c40*/  FMUL.FTZ R136, R136, R147 ;  /* 0x0000009388887220 */ /* 0x000fe20000410000 */
[----:B-1----:R-:W-:Y:S01]  /*7c50*/  F2FP.BF16.PACK_AB R4, R15, R47 ;  /* 0x0000002f0f04723e */ /* 0x002fe200000010ff */
[----:B------:R-:W-:Y:S01]  /*7c60*/  FMUL.FTZ R137, R137, R147 ;  /* 0x0000009389897220 */ /* 0x000fe20000410000 */
[----:B--2---:R-:W-:-:S02]  /*7c70*/  FSEL R5, R159, RZ, P2 ;  /* 0x000000ff9f057208 */ /* 0x004fc40001000000 */
[----:B------:R-:W-:Y:S02]  /*7c80*/  FSETP.NEU.FTZ.AND P2, PT, R166, -INF , PT ;  /* 0xff800000a600780b */ /* 0x000fe40003f5d000 */
[----:B---3--:R-:W-:Y:S01]  /*7c90*/  F2FP.BF16.PACK_AB R7, R40, R42 ;  /* 0x0000002a2807723e */ /* 0x008fe200000010ff */
[----:B------:R-:W-:Y:S01]  /*7ca0*/  FADD.FTZ R3, R3, -R5 ;  /* 0x8000000503037221 */ /* 0x000fe20000010000 */
[----:B------:R-:W-:Y:S02]  /*7cb0*/  FSEL R13, R166, RZ, P2 ;  /* 0x000000ffa60d7208 */ /* 0x000fe40001000000 */
[----:B------:R-:W-:Y:S01]  /*7cc0*/  F2FP.BF16.PACK_AB R5, R242, R46 ;  /* 0x0000002ef205723e */ /* 0x000fe200000010ff */
[----:B------:R-:W-:Y:S02]  /*7cd0*/  FMUL.FTZ R3, R3, c[0x0][0x23c] ;  /* 0x00008f0003037a20 */ /* 0x000fe40000410000 */
[----:B------:R-:W-:Y:S02]  /*7ce0*/  FADD.FTZ R13, R69, -R13 ;  /* 0x8000000d450d7221 */ /* 0x000fe40000010000 */
[----:B------:R1:W2:Y:S02]  /*7cf0*/  MUFU.EX2 R146, R3 ;  /* 0x0000000300927308 */ /* 0x0002a40000000800 */
[----:B------:R-:W-:-:S06]  /*7d00*/  FMUL.FTZ R13, R13, c[0x0][0x23c] ;  /* 0x00008f000d0d7a20 */ /* 0x000fcc0000410000 */
[----:B------:R3:W4:Y:S01]  /*7d10*/  MUFU.EX2 R144, R13 ;  /* 0x0000000d00907308 */ /* 0x0007220000000800 */
[----:B-1----:R-:W-:Y:S02]  /*7d20*/  FFMA.FTZ R3, R60, c[0x0][0x23c], -R0 ;  /* 0x00008f003c037a23 */ /* 0x002fe40000010800 */
[----:B--2---:R-:W-:-:S05]  /*7d30*/  FMUL.FTZ R82, R82, R146 ;  /* 0x0000009252527220 */ /* 0x004fca0000410000 */
[----:B------:R1:W2:Y:S01]  /*7d40*/  MUFU.EX2 R240, R3 ;  /* 0x0000000300f07308 */ /* 0x0002a20000000800 */
[-C--:B------:R-:W-:Y:S02]  /*7d50*/  FMUL.FTZ R83, R83, R146.reuse ;  /* 0x0000009253537220 */ /* 0x080fe40000410000 */
[-C--:B------:R-:W-:Y:S02]  /*7d60*/  FMUL.FTZ R90, R90, R146.reuse ;  /* 0x000000925a5a7220 */ /* 0x080fe40000410000 */
[----:B---3--:R-:W-:Y:S02]  /*7d70*/  FFMA.FTZ R13, R156, c[0x0][0x23c], -R0 ;  /* 0x00008f009c0d7a23 */ /* 0x008fe40000010800 */
[-C--:B------:R-:W-:Y:S01]  /*7d80*/  FMUL.FTZ R91, R91, R146.reuse ;  /* 0x000000925b5b7220 */ /* 0x080fe20000410000 */
[----:B------:R-:W-:Y:S01]  /*7d90*/  HMMA.16816.F32.BF16 R76, R4, R20, R80 ;  /* 0x00000014044c723c */ /* 0x000fe20000041850 */
[----:B------:R3:W-:Y:S01]  /*7da0*/  MUFU.EX2 R233, R13 ;  /* 0x0000000d00e97308 */ /* 0x0007e20000000800 */
[----:B------:R-:W-:-:S02]  /*7db0*/  FMUL.FTZ R102, R102, R146 ;  /* 0x0000009266667220 */ /* 0x000fc40000410000 */
[-C--:B------:R-:W-:Y:S02]  /*7dc0*/  FMUL.FTZ R103, R103, R146.reuse ;  /* 0x0000009267677220 */ /* 0x080fe40000410000 */
[----:B------:R-:W-:Y:S01]  /*7dd0*/  FMUL.FTZ R106, R106, R146 ;  /* 0x000000926a6a7220 */ /* 0x000fe20000410000 */
[----:B------:R-:W-:Y:S01]  /*7de0*/  MOV R80, R15 ;  /* 0x0000000f00507202 */ /* 0x000fe20000000f00 */
[----:B-1----:R-:W-:Y:S01]  /*7df0*/  FMUL.FTZ R3, R166, c[0x0][0x23c] ;  /* 0x00008f00a6037a20 */ /* 0x002fe20000410000 */
[----:B------:R-:W-:Y:S01]  /*7e00*/  MOV R83, R50 ;  /* 0x0000003200537202 */ /* 0x000fe20000000f00 */
[-C--:B------:R-:W-:Y:S01]  /*7e10*/  FMUL.FTZ R107, R107, R146.reuse ;  /* 0x000000926b6b7220 */ /* 0x080fe20000410000 */
[----:B------:R-:W-:Y:S01]  /*7e20*/  MOV R82, R47 ;  /* 0x0000002f00527202 */ /* 0x000fe20000000f00 */
[-C--:B------:R-:W-:Y:S01]  /*7e30*/  FMUL.FTZ R118, R118, R146.reuse ;  /* 0x0000009276767220 */ /* 0x080fe20000410000 */
[----:B------:R-:W-:Y:S01]  /*7e40*/  FSEL R3, R3, RZ, P2 ;  /* 0x000000ff03037208 */ /* 0x000fe20001000000 */
[----:B------:R-:W-:Y:S01]  /*7e50*/  FMUL.FTZ R119, R119, R146 ;  /* 0x0000009277777220 */ /* 0x000fe20000410000 */
[----:B------:R-:W-:Y:S01]  /*7e60*/  MOV R81, R46 ;  /* 0x0000002e00517202 */ /* 0x000fe20000000f00 */
[----:B------:R-:W-:Y:S01]  /*7e70*/  FMUL.FTZ R122, R122, R146 ;  /* 0x000000927a7a7220 */ /* 0x000fe20000410000 */
[----:B------:R-:W-:Y:S01]  /*7e80*/  HMMA.16816.F32.BF16 R72, R4, R22, R88 ;  /* 0x000000160448723c */ /* 0x000fe20000041858 */
[----:B---3--:R-:W-:-:S02]  /*7e90*/  FFMA.FTZ R13, R149, c[0x0][0x23c], -R12 ;  /* 0x00008f00950d7a23 */ /* 0x008fc4000001080c */
[--C-:B------:R-:W-:Y:S02]  /*7ea0*/  FFMA.FTZ R14, R19, c[0x0][0x23c], -R3.reuse ;  /* 0x00008f00130e7a23 */ /* 0x100fe40000010803 */
[----:B------:R1:W-:Y:S01]  /*7eb0*/  MUFU.EX2 R231, R13 ;  /* 0x0000000d00e77308 */ /* 0x0003e20000000800 */
[----:B------:R-:W-:Y:S01]  /*7ec0*/  FFMA.FTZ R15, R61, c[0x0][0x23c], -R3 ;  /* 0x00008f003d0f7a23 */ /* 0x000fe20000010803 */
[----:B------:R-:W-:Y:S01]  /*7ed0*/  MOV R91, R43 ;  /* 0x0000002b005b7202 */ /* 0x000fe20000000f00 */
[-C--:B------:R-:W-:Y:S01]  /*7ee0*/  FMUL.FTZ R123, R123, R146.reuse ;  /* 0x000000927b7b7220 */ /* 0x080fe20000410000 */
[C---:B------:R-:W-:Y:S01]  /*7ef0*/  HMMA.16816.F32.BF16 R100, R4.reuse, R24, R100 ;  /* 0x000000180464723c */ /* 0x040fe20000041864 */
[----:B------:R-:W-:Y:S01]  /*7f00*/  FMUL.FTZ R134, R134, R146 ;  /* 0x0000009286867220 */ /* 0x000fe20000410000 */
[----:B------:R-:W-:Y:S01]  /*7f10*/  MOV R90, R42 ;  /* 0x0000002a005a7202 */ /* 0x000fe20000000f00 */
[-C--:B------:R-:W-:Y:S01]  /*7f20*/  FMUL.FTZ R135, R135, R146.reuse ;  /* 0x0000009287877220 */ /* 0x080fe20000410000 */
[----:B------:R3:W-:Y:S01]  /*7f30*/  MUFU.EX2 R238, R14 ;  /* 0x0000000e00ee7308 */ /* 0x0007e20000000800 */
[-C--:B------:R-:W-:Y:S01]  /*7f40*/  FMUL.FTZ R138, R138, R146.reuse ;  /* 0x000000928a8a7220 */ /* 0x080fe20000410000 */
[----:B------:R-:W-:Y:S01]  /*7f50*/  MOV R89, R41 ;  /* 0x0000002900597202 */ /* 0x000fe20000000f00 */
[----:B------:R-:W-:Y:S01]  /*7f60*/  FMUL.FTZ R139, R139, R146 ;  /* 0x000000928b8b7220 */ /* 0x000fe20000410000 */
[----:B------:R-:W-:Y:S01]  /*7f70*/  HMMA.16816.F32.BF16 R64, R4, R26, R104 ;  /* 0x0000001a0440723c */ /* 0x000fe20000041868 */
[----:B----4-:R-:W-:Y:S01]  /*7f80*/  FMUL.FTZ R86, R86, R144 ;  /* 0x0000009056567220 */ /* 0x010fe20000410000 */
[----:B------:R-:W-:Y:S01]  /*7f90*/  MOV R88, R40 ;  /* 0x0000002800587202 */ /* 0x000fe20000000f00 */
[----:B------:R-:W-:Y:S01]  /*7fa0*/  FMUL.FTZ R87, R87, R144 ;  /* 0x0000009057577220 */ /* 0x000fe20000410000 */
[----:B------:R4:W5:Y:S01]  /*7fb0*/  MUFU.EX2 R237, R15 ;  /* 0x0000000f00ed7308 */ /* 0x0009620000000800 */
[----:B-1----:R-:W-:-:S02]  /*7fc0*/  FFMA.FTZ R13, R71, c[0x0][0x23c], -R12 ;  /* 0x00008f00470d7a23 */ /* 0x002fc4000001080c */
[-C--:B------:R-:W-:Y:S01]  /*7fd0*/  FMUL.FTZ R94, R94, R144.reuse ;  /* 0x000000905e5e7220 */ /* 0x080fe20000410000 */
[C---:B------:R-:W-:Y:S01]  /*7fe0*/  HMMA.16816.F32.BF16 R60, R4.reuse, R28, R116 ;  /* 0x0000001c043c723c */ /* 0x040fe20000041874 */
[-C--:B------:R-:W-:Y:S02]  /*7ff0*/  FMUL.FTZ R95, R95, R144.reuse ;  /* 0x000000905f5f7220 */ /* 0x080fe40000410000 */
[-C--:B------:R-:W-:Y:S01]  /*8000*/  FMUL.FTZ R98, R98, R144.reuse ;  /* 0x0000009062627220 */ /* 0x080fe20000410000 */
[----:B------:R1:W-:Y:S01]  /*8010*/  MUFU.EX2 R230, R13 ;  /* 0x0000000d00e67308 */ /* 0x0003e20000000800 */
[----:B---3--:R-:W-:Y:S02]  /*8020*/  FFMA.FTZ R14, R56, c[0x0][0x23c], -R3 ;  /* 0x00008f00380e7a23 */ /* 0x008fe40000010803 */
[-C--:B------:R-:W-:Y:S01]  /*8030*/  FMUL.FTZ R99, R99, R144.reuse ;  /* 0x0000009063637220 */ /* 0x080fe20000410000 */
[----:B------:R-:W-:Y:S01]  /*8040*/  HMMA.16816.F32.BF16 R52, R4, R32, R132 ;  /* 0x000000200434723c */ /* 0x000fe20000041884 */
[----:B------:R-:W-:-:S02]  /*8050*/  FMUL.FTZ R110, R110, R144 ;  /* 0x000000906e6e7220 */ /* 0x000fc40000410000 */
[-C--:B------:R-:W-:Y:S01]  /*8060*/  FMUL.FTZ R111, R111, R144.reuse ;  /* 0x000000906f6f7220 */ /* 0x080fe20000410000 */
[----:B------:R3:W-:Y:S01]  /*8070*/  MUFU.EX2 R236, R14 ;  /* 0x0000000e00ec7308 */ /* 0x0007e20000000800 */
[----:B----4-:R-:W-:Y:S02]  /*8080*/  FFMA.FTZ R15, R57, c[0x0][0x23c], -R3 ;  /* 0x00008f00390f7a23 */ /* 0x010fe40000010803 */
[-C--:B------:R-:W-:Y:S01]  /*8090*/  FMUL.FTZ R114, R114, R144.reuse ;  /* 0x0000009072727220 */ /* 0x080fe20000410000 */
[----:B------:R-:W-:Y:S01]  /*80a0*/  HMMA.16816.F32.BF16 R56, R4, R30, R120 ;  /* 0x0000001e0438723c */ /* 0x000fe20000041878 */
[-C--:B------:R-:W-:Y:S02]  /*80b0*/  FMUL.FTZ R115, R115, R144.reuse ;  /* 0x0000009073737220 */ /* 0x080fe40000410000 */
[----:B------:R-:W-:Y:S01]  /*80c0*/  FMUL.FTZ R126, R126, R144 ;  /* 0x000000907e7e7220 */ /* 0x000fe20000410000 */
[----:B------:R-:W4:Y:S01]  /*80d0*/  MUFU.EX2 R235, R15 ;  /* 0x0000000f00eb7308 */ /* 0x000f220000000800 */
[----:B-1----:R-:W-:-:S02]  /*80e0*/  FFMA.FTZ R13, R157, c[0x0][0x23c], -R2 ;  /* 0x00008f009d0d7a23 */ /* 0x002fc40000010802 */
[-C--:B------:R-:W-:Y:S01]  /*80f0*/  FMUL.FTZ R127, R127, R144.reuse ;  /* 0x000000907f7f7220 */ /* 0x080fe20000410000 */
[----:B------:R-:W-:Y:S01]  /*8100*/  HMMA.16816.F32.BF16 R44, R4, R34, R136 ;  /* 0x00000022042c723c */ /* 0x000fe20000041888 */
[-C--:B------:R-:W-:Y:S02]  /*8110*/  FMUL.FTZ R130, R130, R144.reuse ;  /* 0x0000009082827220 */ /* 0x080fe40000410000 */
[----:B------:R-:W-:Y:S01]  /*8120*/  FMUL.FTZ R131, R131, R144 ;  /* 0x0000009083837220 */ /* 0x000fe20000410000 */
[----:B------:R1:W-:Y:S01]  /*8130*/  MUFU.EX2 R227, R13 ;  /* 0x0000000d00e37308 */ /* 0x0003e20000000800 */
[----:B---3--:R-:W-:Y:S02]  /*8140*/  FMUL.FTZ R14, R16, c[0x0][0x23c] ;  /* 0x00008f00100e7a20 */ /* 0x008fe40000410000 */
[----:B--2---:R-:W-:Y:S01]  /*8150*/  F2FP.BF16.PACK_AB R4, R240, R83 ;  /* 0x00000053f004723e */ /* 0x004fe200000010ff */
[----:B------:R-:W-:Y:S01]  /*8160*/  LDSM.16.MT88.4 R16, [R191+0x6800] ;  /* 0x00680000bf10783b */ /* 0x000fe20000004200 */
[----:B-----5:R-:W-:Y:S01]  /*8170*/  F2FP.BF16.PACK_AB R5, R237, R238 ;  /* 0x000000eeed05723e */ /* 0x020fe200000010ff */
[----:B------:R-:W-:Y:S01]  /*8180*/  FMUL.FTZ R142, R142, R144 ;  /* 0x000000908e8e7220 */ /* 0x000fe20000410000 */
[----:B------:R-:W-:Y:S01]  /*8190*/  F2FP.BF16.PACK_AB R6, R241, R239 ;  /* 0x000000eff106723e */ /* 0x000fe200000010ff */
[----:B------:R-:W2:Y:S01]  /*81a0*/  MUFU.EX2 R145, R14 ;  /* 0x0000000e00917308 */ /* 0x000ea20000000800 */
[----:B----4-:R-:W-:Y:S01]  /*81b0*/  F2FP.BF16.PACK_AB R7, R235, R236 ;  /* 0x000000eceb07723e */ /* 0x010fe200000010ff */
[----:B------:R-:W-:-:S02]  /*81c0*/  FMUL.FTZ R143, R143, R144 ;  /* 0x000000908f8f7220 */ /* 0x000fc40000410000 */
[----:B-1----:R-:W-:-:S04]  /*81d0*/  FFMA.FTZ R13, R152, c[0x0][0x23c], -R2 ;  /* 0x00008f00980d7a23 */ /* 0x002fc80000010802 */
[----:B------:R1:W-:Y:S01]  /*81e0*/  MUFU.EX2 R228, R13 ;  /* 0x0000000d00e47308 */ /* 0x0003e20000000800 */
[-C--:B--2---:R-:W-:Y:S02]  /*81f0*/  FMUL.FTZ R84, R84, R145.reuse ;  /* 0x0000009154547220 */ /* 0x084fe40000410000 */
[-C--:B------:R-:W-:Y:S02]  /*8200*/  FMUL.FTZ R85, R85, R145.reuse ;  /* 0x0000009155557220 */ /* 0x080fe40000410000 */
[-C--:B------:R-:W-:Y:S02]  /*8210*/  FMUL.FTZ R92, R92, R145.reuse ;  /* 0x000000915c5c7220 */ /* 0x080fe40000410000 */
[-C--:B------:R-:W-:Y:S02]  /*8220*/  FMUL.FTZ R93, R93, R145.reuse ;  /* 0x000000915d5d7220 */ /* 0x080fe40000410000 */
[-C--:B------:R-:W-:Y:S01]  /*8230*/  FMUL.FTZ R96, R96, R145.reuse ;  /* 0x0000009160607220 */ /* 0x080fe20000410000 */
[----:B------:R-:W-:Y:S01]  /*8240*/  HMMA.16816.F32.BF16 R48, R4, R20, R84 ;  /* 0x000000140430723c */ /* 0x000fe20000041854 */
[----:B------:R-:W-:-:S02]  /*8250*/  FMUL.FTZ R97, R97, R145 ;  /* 0x0000009161617220 */ /* 0x000fc40000410000 */
[----:B-1----:R-:W-:Y:S02]  /*8260*/  FFMA.FTZ R13, R151, c[0x0][0x23c], -R2 ;  /* 0x00008f00970d7a23 */ /* 0x002fe40000010802 */
[-C--:B------:R-:W-:Y:S02]  /*8270*/  FMUL.FTZ R108, R108, R145.reuse ;  /* 0x000000916c6c7220 */ /* 0x080fe40000410000 */
[----:B------:R1:W-:Y:S01]  /*8280*/  MUFU.EX2 R226, R13 ;  /* 0x0000000d00e27308 */ /* 0x0003e20000000800 */
[-C--:B------:R-:W-:Y:S01]  /*8290*/  FMUL.FTZ R109, R109, R145.reuse ;  /* 0x000000916d6d7220 */ /* 0x080fe20000410000 */
[C---:B------:R-:W-:Y:S01]  /*82a0*/  HMMA.16816.F32.BF16 R40, R4.reuse, R22, R92 ;  /* 0x000000160428723c */ /* 0x040fe2000004185c */
[-C--:B------:R-:W-:Y:S01]  /*82b0*/  FMUL.FTZ R112, R112, R145.reuse ;  /* 0x0000009170707220 */ /* 0x080fe20000410000 */
[----:B------:R-:W-:Y:S01]  /*82c0*/  LDSM.16.MT88.4 R20, [R192+0x6800] ;  /* 0x00680000c014783b */ /* 0x000fe20000004200 */
[-C--:B------:R-:W-:Y:S02]  /*82d0*/  FMUL.FTZ R113, R113, R145.reuse ;  /* 0x0000009171717220 */ /* 0x080fe40000410000 */
[-C--:B------:R-:W-:Y:S01]  /*82e0*/  FMUL.FTZ R124, R124, R145.reuse ;  /* 0x000000917c7c7220 */ /* 0x080fe20000410000 */
[----:B------:R-:W-:Y:S01]  /*82f0*/  LDSM.16.MT88.4 R92, [R189+0x7800] ;  /* 0x00780000bd5c783b */ /* 0x000fe20000004200 */
[----:B------:R-:W-:Y:S01]  /*8300*/  FMUL.FTZ R125, R125, R145 ;  /* 0x000000917d7d7220 */ /* 0x000fe20000410000 */
[----:B------:R-:W-:Y:S01]  /*8310*/  HMMA.16816.F32.BF16 R36, R4, R24, R96 ;  /* 0x000000180424723c */ /* 0x000fe20000041860 */
[----:B------:R-:W-:-:S02]  /*8320*/  FFMA.FTZ R14, R150, c[0x0][0x23c], -R12 ;  /* 0x00008f00960e7a23 */ /* 0x000fc4000001080c */
[-C--:B------:R-:W-:Y:S02]  /*8330*/  FMUL.FTZ R128, R128, R145.reuse ;  /* 0x0000009180807220 */ /* 0x080fe40000410000 */
[----:B------:R2:W3:Y:S01]  /*8340*/  MUFU.EX2 R234, R14 ;  /* 0x0000000e00ea7308 */ /* 0x0004e20000000800 */
[----:B-1----:R-:W-:Y:S02]  /*8350*/  FFMA.FTZ R13, R162, c[0x0][0x23c], -R0 ;  /* 0x00008f00a20d7a23 */ /* 0x002fe40000010800 */
[----:B------:R-:W-:Y:S01]  /*8360*/  HMMA.16816.F32.BF16 R108, R4, R26, R108 ;  /* 0x0000001a046c723c */ /* 0x000fe2000004186c */
[----:B------:R-:W-:Y:S01]  /*8370*/  LDSM.16.MT88.4 R24, [R190+0x6800] ;  /* 0x00680000be18783b */ /* 0x000fe20000004200 */
[-C--:B------:R-:W-:Y:S02]  /*8380*/  FMUL.FTZ R129, R129, R145.reuse ;  /* 0x0000009181817220 */ /* 0x080fe40000410000 */
[-C--:B------:R-:W-:Y:S01]  /*8390*/  FMUL.FTZ R140, R140, R145.reuse ;  /* 0x000000918c8c7220 */ /* 0x080fe20000410000 */
[----:B------:R1:W-:Y:S01]  /*83a0*/  MUFU.EX2 R224, R13 ;  /* 0x0000000d00e07308 */ /* 0x0003e20000000800 */
[----:B------:R-:W-:-:S02]  /*83b0*/  FMUL.FTZ R141, R141, R145 ;  /* 0x000000918d8d7220 */ /* 0x000fc40000410000 */
[----:B------:R-:W-:Y:S01]  /*83c0*/  HMMA.16816.F32.BF16 R112, R4, R28, R112 ;  /* 0x0000001c0470723c */ /* 0x000fe20000041870 */
[----:B--2---:R-:W-:-:S07]  /*83d0*/  FFMA.FTZ R14, R148, c[0x0][0x23c], -R12 ;  /* 0x00008f00940e7a23 */ /* 0x004fce000001080c */
[----:B------:R-:W-:Y:S01]  /*83e0*/  HMMA.16816.F32.BF16 R124, R4, R30, R124 ;  /* 0x0000001e047c723c */ /* 0x000fe2000004187c */
[----:B------:R-:W2:Y:S01]  /*83f0*/  LDSM.16.MT88.4 R28, [R189+0x6800] ;  /* 0x00680000bd1c783b */ /* 0x000ea20000004200 */
[----:B------:R4:W5:Y:S01]  /*8400*/  MUFU.EX2 R232, R14 ;  /* 0x0000000e00e87308 */ /* 0x0009620000000800 */
[----:B-1----:R-:W-:-:S05]  /*8410*/  FFMA.FTZ R13, R154, c[0x0][0x23c], -R0 ;  /* 0x00008f009a0d7a23 */ /* 0x002fca0000010800 */
[C---:B------:R-:W-:Y:S02]  /*8420*/  HMMA.16816.F32.BF16 R128, R4.reuse, R32, R128 ;  /* 0x000000200480723c */ /* 0x040fe40000041880 */
[----:B------:R1:W-:Y:S06]  /*8430*/  MUFU.EX2 R223, R13 ;  /* 0x0000000d00df7308 */ /* 0x0003ec0000000800 */
[----:B------:R-:W-:Y:S01]  /*8440*/  HMMA.16816.F32.BF16 R140, R4, R34, R140 ;  /* 0x00000022048c723c */ /* 0x000fe2000004188c */
[----:B----4-:R-:W-:-:S04]  /*8450*/  FFMA.FTZ R14, R158, c[0x0][0x23c], -R2 ;  /* 0x00008f009e0e7a23 */ /* 0x010fc80000010802 */
[----:B------:R4:W4:Y:S02]  /*8460*/  MUFU.EX2 R229, R14 ;  /* 0x0000000e00e57308 */ /* 0x0009240000000800 */
[----:B---3--:R-:W-:Y:S02]  /*8470*/  F2FP.BF16.PACK_AB R4, R231, R234 ;  /* 0x000000eae704723e */ /* 0x008fe400000010ff */
[----:B-----5:R-:W-:Y:S01]  /*8480*/  F2FP.BF16.PACK_AB R6, R230, R232 ;  /* 0x000000e8e606723e */ /* 0x020fe200000010ff */
[----:B-1----:R-:W-:Y:S01]  /*8490*/  FFMA.FTZ R13, R153, c[0x0][0x23c], -R0 ;  /* 0x00008f00990d7a23 */ /* 0x002fe20000010800 */
[----:B------:R-:W-:-:S03]  /*84a0*/  F2FP.BF16.PACK_AB R7, R226, R228 ;  /* 0x000000e4e207723e */ /* 0x000fc600000010ff */
[----:B------:R1:W-:Y:S01]  /*84b0*/  MUFU.EX2 R222, R13 ;  /* 0x0000000d00de7308 */ /* 0x0003e20000000800 */
[----:B----4-:R-:W-:Y:S01]  /*84c0*/  FFMA.FTZ R14, R164, c[0x0][0x23c], -R0 ;  /* 0x00008f00a40e7a23 */ /* 0x010fe20000010800 */
[----:B------:R-:W-:-:S06]  /*84d0*/  F2FP.BF16.PACK_AB R5, R227, R229 ;  /* 0x000000e5e305723e */ /* 0x000fcc00000010ff */
[----:B------:R-:W3:Y:S01]  /*84e0*/  MUFU.EX2 R225, R14 ;  /* 0x0000000e00e17308 */ /* 0x000ee20000000800 */
[--C-:B-1----:R-:W-:Y:S01]  /*84f0*/  FFMA.FTZ R13, R180, c[0x0][0x23c], -R3.reuse ;  /* 0x00008f00b40d7a23 */ /* 0x102fe20000010803 */
[C---:B--2---:R-:W-:Y:S06]  /*8500*/  HMMA.16816.F32.BF16 R76, R4.reuse, R28, R76 ;  /* 0x0000001c044c723c */ /* 0x044fec000004184c */
        /* <DEDUP_REMOVED lines=8> */
[C---:B------:R-:W-:Y:S01]  /*8590*/  HMMA.16816.F32.BF16 R56, R4.reuse, R26, R56 ;  /* 0x0000001a0438723c */ /* 0x040fe20000041838 */
[----:B------:R1:W-:Y:S07]  /*85a0*/  MUFU.EX2 R219, R13 ;  /* 0x0000000d00db7308 */ /* 0x0003ee0000000800 */
[C---:B------:R-:W-:Y:S08]  /*85b0*/  HMMA.16816.F32.BF16 R52, R4.reuse, R16, R52 ;  /* 0x000000100434723c */ /* 0x040ff00000041834 */
[----:B------:R-:W-:Y:S01]  /*85c0*/  HMMA.16816.F32.BF16 R44, R4, R18, R44 ;  /* 0x00000012042c723c */ /* 0x000fe2000004182c */
[----:B-1----:R-:W-:-:S04]  /*85d0*/  FFMA.FTZ R13, R170, c[0x0][0x23c], -R3 ;  /* 0x00008f00aa0d7a23 */ /* 0x002fc80000010803 */
[----:B------:R1:W4:Y:S02]  /*85e0*/  MUFU.EX2 R217, R13 ;  /* 0x0000000d00d97308 */ /* 0x0003240000000800 */
[----:B---3--:R-:W-:Y:S02]  /*85f0*/  F2FP.BF16.PACK_AB R4, R225, R233 ;  /* 0x000000e9e104723e */ /* 0x008fe400000010ff */
[----:B--2---:R-:W-:Y:S02]  /*8600*/  F2FP.BF16.PACK_AB R5, R220, R221 ;  /* 0x000000dddc05723e */ /* 0x004fe400000010ff */
[----:B------:R-:W-:Y:S01]  /*8610*/  F2FP.BF16.PACK_AB R6, R223, R224 ;  /* 0x000000e0df06723e */ /* 0x000fe200000010ff */
[----:B-1----:R-:W-:Y:S01]  /*8620*/  FFMA.FTZ R13, R155, c[0x0][0x23c], -R0 ;  /* 0x00008f009b0d7a23 */ /* 0x002fe20000010800 */
[----:B----4-:R-:W-:-:S03]  /*8630*/  F2FP.BF16.PACK_AB R7, R217, R219 ;  /* 0x000000dbd907723e */ /* 0x010fc600000010ff */
[----:B------:R1:W-:Y:S04]  /*8640*/  MUFU.EX2 R218, R13 ;  /* 0x0000000d00da7308 */ /* 0x0003e80000000800 */
[C---:B------:R-:W-:Y:S08]  /*8650*/  HMMA.16816.F32.BF16 R48, R4.reuse, R28, R48 ;  /* 0x0000001c0430723c */ /* 0x040ff00000041830 */
[----:B------:R-:W-:Y:S01]  /*8660*/  HMMA.16816.F32.BF16 R40, R4, R30, R40 ;  /* 0x0000001e0428723c */ /* 0x000fe20000041828 */
[----:B------:R-:W2:Y:S01]  /*8670*/  LDSM.16.MT88.4 R28, [R189+0x7000] ;  /* 0x00700000bd1c783b */ /* 0x000ea20000004200 */
[----:B-1----:R-:W-:-:S04]  /*8680*/  FFMA.FTZ R13, R163, c[0x0][0x23c], -R0 ;  /* 0x00008f00a30d7a23 */ /* 0x002fc80000010800 */
[----:B------:R1:W-:Y:S02]  /*8690*/  MUFU.EX2 R180, R13 ;  /* 0x0000000d00b47308 */ /* 0x0003e40000000800 */
[C---:B------:R-:W-:Y:S08]  /*86a0*/  HMMA.16816.F32.BF16 R36, R4.reuse, R20, R36 ;  /* 0x000000140424723c */ /* 0x040ff00000041824 */
[----:B------:R-:W-:Y:S01]  /*86b0*/  HMMA.16816.F32.BF16 R32, R4, R22, R108 ;  /* 0x000000160420723c */ /* 0x000fe2000004186c */
[----:B------:R-:W-:Y:S04]  /*86c0*/  LDSM.16.MT88.4 R20, [R190+0x7000] ;  /* 0x00700000be14783b */ /* 0x000fe80000004200 */
[----:B------:R-:W-:Y:S01]  /*86d0*/  LDSM.16.MT88.4 R108, [R192+0x7800] ;  /* 0x00780000c06c783b */ /* 0x000fe20000004200 */
[----:B-1----:R-:W-:-:S02]  /*86e0*/  FFMA.FTZ R13, R168, c[0x0][0x23c], -R12 ;  /* 0x00008f00a80d7a23 */ /* 0x002fc4000001080c */
[C---:B------:R-:W-:Y:S02]  /*86f0*/  HMMA.16816.F32.BF16 R112, R4.reuse, R24, R112 ;  /* 0x000000180470723c */ /* 0x040fe40000041870 */
[----:B------:R1:W-:Y:S06]  /*8700*/  MUFU.EX2 R176, R13 ;  /* 0x0000000d00b07308 */ /* 0x0003ec0000000800 */
[C---:B------:R-:W-:Y:S01]  /*8710*/  HMMA.16816.F32.BF16 R124, R4.reuse, R26, R124 ;  /* 0x0000001a047c723c */ /* 0x040fe2000004187c */
[----:B------:R-:W3:Y:S07]  /*8720*/  LDSM.16.MT88.4 R24, [R192+0x7000] ;  /* 0x00700000c018783b */ /* 0x000eee0000004200 */
[----:B------:R-:W-:Y:S01]  /*8730*/  HMMA.16816.F32.BF16 R128, R4, R16, R128 ;  /* 0x000000100480723c */ /* 0x000fe20000041880 */
[----:B-1----:R-:W-:-:S04]  /*8740*/  FFMA.FTZ R13, R169, c[0x0][0x23c], -R12 ;  /* 0x00008f00a90d7a23 */ /* 0x002fc8000001080c */
[----:B------:R1:W4:Y:S03]  /*8750*/  MUFU.EX2 R174, R13 ;  /* 0x0000000d00ae7308 */ /* 0x0003260000000800 */
[----:B------:R-:W-:Y:S01]  /*8760*/  HMMA.16816.F32.BF16 R140, R4, R18, R140 ;  /* 0x00000012048c723c */ /* 0x000fe2000004188c */
[----:B------:R-:W5:Y:S01]  /*8770*/  LDSM.16.MT88.4 R16, [R191+0x7000] ;  /* 0x00700000bf10783b */ /* 0x000f620000004200 */
[----:B-1----:R-:W-:-:S05]  /*8780*/  FFMA.FTZ R13, R167, c[0x0][0x23c], -R12 ;  /* 0x00008f00a70d7a23 */ /* 0x002fca000001080c */
[----:B----4-:R-:W-:Y:S01]  /*8790*/  F2FP.BF16.PACK_AB R4, R174, R176 ;  /* 0x000000b0ae04723e */ /* 0x010fe200000010ff */
[----:B------:R1:W-:Y:S02]  /*87a0*/  MUFU.EX2 R170, R13 ;  /* 0x0000000d00aa7308 */ /* 0x0003e40000000800 */
[----:B-1----:R-:W-:-:S06]  /*87b0*/  FFMA.FTZ R13, R165, c[0x0][0x23c], -R12 ;  /* 0x00008f00a50d7a23 */ /* 0x002fcc000001080c */
[----:B------:R1:W4:Y:S02]  /*87c0*/  MUFU.EX2 R169, R13 ;  /* 0x0000000d00a97308 */ /* 0x0003240000000800 */
[----:B-1----:R-:W-:Y:S01]  /*87d0*/  FFMA.FTZ R13, R175, c[0x0][0x23c], -R2 ;  /* 0x00008f00af0d7a23 */ /* 0x002fe20000010802 */
[----:B----4-:R-:W-:Y:S02]  /*87e0*/  F2FP.BF16.PACK_AB R6, R169, R170 ;  /* 0x000000aaa906723e */ /* 0x010fe400000010ff */
[----:B------:R-:W-:-:S03]  /*87f0*/  MOV R175, R88 ;  /* 0x0000005800af7202 */ /* 0x000fc60000000f00 */
[----:B------:R1:W-:Y:S02]  /*8800*/  MUFU.EX2 R168, R13 ;  /* 0x0000000d00a87308 */ /* 0x0003e40000000800 */
[----:B-1----:R-:W-:Y:S01]  /*8810*/  FFMA.FTZ R13, R178, c[0x0][0x23c], -R2 ;  /* 0x00008f00b20d7a23 */ /* 0x002fe20000010802 */
[----:B------:R-:W-:-:S05]  /*8820*/  MOV R178, R89 ;  /* 0x0000005900b27202 */ /* 0x000fca0000000f00 */
        /* <DEDUP_REMOVED lines=21> */
[----:B------:R-:W-:Y:S01]  /*8980*/  MOV R182, R82 ;  /* 0x0000005200b67202 */ /* 0x000fe20000000f00 */
[----:B------:R1:W-:Y:S06]  /*8990*/  MUFU.EX2 R158, R13 ;  /* 0x0000000d009e7308 */ /* 0x0003ec0000000800 */
[C---:B------:R-:W-:Y:S08]  /*89a0*/  HMMA.16816.F32.BF16 R56, R4.reuse, R22, R56 ;  /* 0x000000160438723c */ /* 0x040ff00000041838 */
[----:B-----5:R-:W-:Y:S01]  /*89b0*/  HMMA.16816.F32.BF16 R52, R4, R16, R52 ;  /* 0x000000100434723c */ /* 0x020fe20000041834 */
[--C-:B-1----:R-:W-:Y:S01]  /*89c0*/  FFMA.FTZ R13, R179, c[0x0][0x23c], -R0.reuse ;  /* 0x00008f00b30d7a23 */ /* 0x102fe20000010800 */
[----:B------:R-:W-:Y:S01]  /*89d0*/  MOV R179, R83 ;  /* 0x0000005300b37202 */ /* 0x000fe20000000f00 */
[----:B------:R-:W-:-:S02]  /*89e0*/  FFMA.FTZ R0, R183, c[0x0][0x23c], -R0 ;  /* 0x00008f00b7007a23 */ /* 0x000fc40000010800 */
[----:B------:R1:W-:Y:S03]  /*89f0*/  MUFU.EX2 R157, R13 ;  /* 0x0000000d009d7308 */ /* 0x0003e60000000800 */
[----:B------:R-:W-:Y:S05]  /*8a00*/  HMMA.16816.F32.BF16 R44, R4, R18, R44 ;  /* 0x00000012042c723c */ /* 0x000fea000004182c */
[----:B------:R2:W-:Y:S02]  /*8a10*/  MUFU.EX2 R156, R0 ;  /* 0x00000000009c7308 */ /* 0x0005e40000000800 */
[----:B------:R-:W-:-:S02]  /*8a20*/  F2FP.BF16.PACK_AB R4, R218, R222 ;  /* 0x000000deda04723e */ /* 0x000fc400000010ff */
[----:B----4-:R-:W-:Y:S01]  /*8a30*/  F2FP.BF16.PACK_AB R6, R163, R180 ;  /* 0x000000b4a306723e */ /* 0x010fe200000010ff */
[----:B-1----:R-:W-:-:S04]  /*8a40*/  FFMA.FTZ R13, R211, c[0x0][0x23c], -R3 ;  /* 0x00008f00d30d7a23 */ /* 0x002fc80000010803 */
[----:B------:R1:W-:Y:S01]  /*8a50*/  MUFU.EX2 R155, R13 ;  /* 0x0000000d009b7308 */ /* 0x0003e20000000800 */
[----:B--2---:R-:W-:-:S07]  /*8a60*/  FFMA.FTZ R0, R187, c[0x0][0x23c], -R12 ;  /* 0x00008f00bb007a23 */ /* 0x004fce000001080c */
[----:B------:R2:W-:Y:S01]  /*8a70*/  MUFU.EX2 R150, R0 ;  /* 0x0000000000967308 */ /* 0x0005e20000000800 */
[----:B-1----:R-:W-:-:S07]  /*8a80*/  FFMA.FTZ R13, R205, c[0x0][0x23c], -R3 ;  /* 0x00008f00cd0d7a23 */ /* 0x002fce0000010803 */
[----:B------:R1:W3:Y:S01]  /*8a90*/  MUFU.EX2 R154, R13 ;  /* 0x0000000d009a7308 */ /* 0x0002e20000000800 */
[----:B--2---:R-:W-:-:S07]  /*8aa0*/  FFMA.FTZ R0, R186, c[0x0][0x23c], -R12 ;  /* 0x00008f00ba007a23 */ /* 0x004fce000001080c */
[----:B------:R2:W4:Y:S01]  /*8ab0*/  MUFU.EX2 R151, R0 ;  /* 0x0000000000977308 */ /* 0x0005220000000800 */
[----:B-1----:R-:W-:Y:S01]  /*8ac0*/  FFMA.FTZ R13, R206, c[0x0][0x23c], -R3 ;  /* 0x00008f00ce0d7a23 */ /* 0x002fe20000010803 */
[----:B---3--:R-:W-:-:S06]  /*8ad0*/  F2FP.BF16.PACK_AB R5, R154, R155 ;  /* 0x0000009b9a05723e */ /* 0x008fcc00000010ff */
[----:B------:R1:W-:Y:S01]  /*8ae0*/  MUFU.EX2 R153, R13 ;  /* 0x0000000d00997308 */ /* 0x0003e20000000800 */
[----:B--2---:R-:W-:Y:S01]  /*8af0*/  FFMA.FTZ R0, R185, c[0x0][0x23c], -R12 ;  /* 0x00008f00b9007a23 */ /* 0x004fe2000001080c */
[----:B----4-:R-:W-:-:S06]  /*8b00*/  F2FP.BF16.PACK_AB R136, R151, R150 ;  /* 0x000000969788723e */ /* 0x010fcc00000010ff */
[----:B------:R2:W-:Y:S01]  /*8b10*/  MUFU.EX2 R149, R0 ;  /* 0x0000000000957308 */ /* 0x0005e20000000800 */
[----:B-1----:R-:W-:-:S07]  /*8b20*/  FFMA.FTZ R13, R204, c[0x0][0x23c], -R3 ;  /* 0x00008f00cc0d7a23 */ /* 0x002fce0000010803 */
[----:B------:R-:W1:Y:S01]  /*8b30*/  MUFU.EX2 R152, R13 ;  /* 0x0000000d00987308 */ /* 0x000e620000000800 */
[----:B--2---:R-:W-:-:S07]  /*8b40*/  FFMA.FTZ R0, R184, c[0x0][0x23c], -R12 ;  /* 0x00008f00b8007a23 */ /* 0x004fce000001080c */
[----:B------:R2:W3:Y:S01]  /*8b50*/  MUFU.EX2 R148, R0 ;  /* 0x0000000000947308 */ /* 0x0004e20000000800 */
[----:B-1----:R-:W-:Y:S01]  /*8b60*/  F2FP.BF16.PACK_AB R7, R152, R153 ;  /* 0x000000999807723e */ /* 0x002fe200000010ff */
[----:B------:R-:W-:Y:S06]  /*8b70*/  LDSM.16.MT88.4 R12, [R191+0x7800] ;  /* 0x00780000bf0c783b */ /* 0x000fec0000004200 */
[----:B------:R-:W-:Y:S01]  /*8b80*/  HMMA.16816.F32.BF16 R40, R4, R30, R40 ;  /* 0x0000001e0428723c */ /* 0x000fe20000041828 */
[----:B--2---:R-:W-:Y:S01]  /*8b90*/  FFMA.FTZ R0, R210, c[0x0][0x23c], -R2 ;  /* 0x00008f00d2007a23 */ /* 0x004fe20000010802 */
[----:B---3--:R-:W-:-:S03]  /*8ba0*/  F2FP.BF16.PACK_AB R138, R148, R149 ;  /* 0x00000095948a723e */ /* 0x008fc600000010ff */
        /* <DEDUP_REMOVED lines=8> */
[--C-:B-1----:R-:W-:Y:S01]  /*8c30*/  FFMA.FTZ R0, R208, c[0x0][0x23c], -R2.reuse ;  /* 0x00008f00d0007a23 */ /* 0x102fe20000010802 */
[----:B--2---:R-:W-:Y:S01]  /*8c40*/  F2FP.BF16.PACK_AB R137, R30, R31 ;  /* 0x0000001f1e89723e */ /* 0x004fe200000010ff */
[----:B------:R-:W-:-:S02]  /*8c50*/  FFMA.FTZ R2, R207, c[0x0][0x23c], -R2 ;  /* 0x00008f00cf027a23 */ /* 0x000fc40000010802 */
[----:B------:R1:W-:Y:S03]  /*8c60*/  MUFU.EX2 R29, R0 ;  /* 0x00000000001d7308 */ /* 0x0003e60000000800 */
[C---:B------:R-:W-:Y:S01]  /*8c70*/  HMMA.16816.F32.BF16 R20, R4.reuse, R22, R124 ;  /* 0x000000160414723c */ /* 0x040fe2000004187c */
[----:B------:R-:W2:Y:S04]  /*8c80*/  LDSM.16.MT88.4 R124, [R190+0x7800] ;  /* 0x00780000be7c783b */ /* 0x000ea80000004200 */
[----:B------:R3:W4:Y:S03]  /*8c90*/  MUFU.EX2 R28, R2 ;  /* 0x00000002001c7308 */ /* 0x0007260000000800 */
[----:B------:R-:W-:Y:S01]  /*8ca0*/  HMMA.16816.F32.BF16 R16, R4, R18, R140 ;  /* 0x000000120410723c */ /* 0x000fe2000004188c */
[----:B-1----:R-:W-:-:S06]  /*8cb0*/  FFMA.FTZ R0, R215, c[0x0][0x23c], -R3 ;  /* 0x00008f00d7007a23 */ /* 0x002fcc0000010803 */
[----:B------:R-:W-:Y:S01]  /*8cc0*/  FFMA.FTZ R4, R243, R145, R179 ;  /* 0x00000091f3047223 */ /* 0x000fe200000100b3 */
[----:B------:R-:W-:Y:S01]  /*8cd0*/  F2FP.BF16.PACK_AB R140, R158, R162 ;  /* 0x000000a29e8c723e */ /* 0x000fe200000010ff */
[----:B------:R1:W-:Y:S01]  /*8ce0*/  MUFU.EX2 R27, R0 ;  /* 0x00000000001b7308 */ /* 0x0003e20000000800 */
[----:B------:R-:W-:Y:S01]  /*8cf0*/  F2FP.BF16.PACK_AB R142, R156, R157 ;  /* 0x0000009d9c8e723e */ /* 0x000fe200000010ff */
[----:B------:R-:W-:Y:S01]  /*8d00*/  FADD.FTZ R4, R240, R4 ;  /* 0x00000004f0047221 */ /* 0x000fe20000010000 */
[----:B------:R-:W-:Y:S01]  /*8d10*/  MOV R179, R160 ;  /* 0x000000a000b37202 */ /* 0x000fe20000000f00 */
[----:B---3--:R-:W-:Y:S01]  /*8d20*/  FFMA.FTZ R2, R245, R147, R182 ;  /* 0x00000093f5027223 */ /* 0x008fe200000100b6 */
[----:B----4-:R-:W-:-:S03]  /*8d30*/  F2FP.BF16.PACK_AB R139, R28, R29 ;  /* 0x0000001d1c8b723e */ /* 0x010fc600000010ff */
[----:B------:R-:W-:-:S04]  /*8d40*/  FADD.FTZ R6, R181, R2 ;  /* 0x00000002b5067221 */ /* 0x000fc80000010000 */
[----:B------:R-:W-:Y:S01]  /*8d50*/  HMMA.16816.F32.BF16 R80, R136, R92, R76 ;  /* 0x0000005c8850723c */ /* 0x000fe2000004184c */
[----:B-1----:R-:W-:-:S04]  /*8d60*/  FFMA.FTZ R0, R213, c[0x0][0x23c], -R3 ;  /* 0x00008f00d5007a23 */ /* 0x002fc80000010803 */
[----:B------:R1:W3:Y:S03]  /*8d70*/  MUFU.EX2 R26, R0 ;  /* 0x00000000001a7308 */ /* 0x0002e60000000800 */
[C---:B------:R-:W-:Y:S08]  /*8d80*/  HMMA.16816.F32.BF16 R88, R136.reuse, R94, R72 ;  /* 0x0000005e8858723c */ /* 0x040ff00000041848 */
[----:B------:R-:W-:Y:S01]  /*8d90*/  HMMA.16816.F32.BF16 R100, R136, R108, R68 ;  /* 0x0000006c8864723c */ /* 0x000fe20000041844 */
[--C-:B-1----:R-:W-:Y:S01]  /*8da0*/  FFMA.FTZ R0, R214, c[0x0][0x23c], -R3.reuse ;  /* 0x00008f00d6007a23 */ /* 0x102fe20000010803 */
[----:B---3--:R-:W-:Y:S01]  /*8db0*/  F2FP.BF16.PACK_AB R141, R26, R27 ;  /* 0x0000001b1a8d723e */ /* 0x008fe200000010ff */
[----:B------:R-:W-:-:S05]  /*8dc0*/  FFMA.FTZ R3, R212, c[0x0][0x23c], -R3 ;  /* 0x00008f00d4037a23 */ /* 0x000fca0000010803 */
[C---:B------:R-:W-:Y:S01]  /*8dd0*/  HMMA.16816.F32.BF16 R104, R136.reuse, R110, R64 ;  /* 0x0000006e8868723c */ /* 0x040fe20000041840 */
[----:B------:R1:W-:Y:S01]  /*8de0*/  MUFU.EX2 R25, R0 ;  /* 0x0000000000197308 */ /* 0x0003e20000000800 */
[----:B------:R-:W-:Y:S02]  /*8df0*/  MOV R69, R166 ;  /* 0x000000a600457202 */ /* 0x000fe40000000f00 */
[----:B------:R-:W-:Y:S02]  /*8e00*/  MOV R70, R172 ;  /* 0x000000ac00467202 */ /* 0x000fe40000000f00 */
[----:B------:R-:W-:Y:S02]  /*8e10*/  MOV R68, R161 ;  /* 0x000000a100447202 */ /* 0x000fe40000000f00 */
[C---:B--2---:R-:W-:Y:S01]  /*8e20*/  HMMA.16816.F32.BF16 R116, R136.reuse, R124, R60 ;  /* 0x0000007c8874723c */ /* 0x044fe2000004183c */
[----:B------:R2:W3:Y:S07]  /*8e30*/  MUFU.EX2 R24, R3 ;  /* 0x0000000300187308 */ /* 0x0004ee0000000800 */
[----:B------:R-:W-:Y:S01]  /*8e40*/  HMMA.16816.F32.BF16 R120, R136, R126, R56 ;  /* 0x0000007e8878723c */ /* 0x000fe20000041838 */
[----:B-1----:R-:W-:-:S04]  /*8e50*/  FFMA.FTZ R0, R246, R146, R177 ;  /* 0x00000092f6007223 */ /* 0x002fc800000100b1 */
[----:B------:R-:W-:Y:S02]  /*8e60*/  FADD.FTZ R5, R242, R0 ;  /* 0x00000000f2057221 */ /* 0x000fe40000010000 */
[----:B------:R-:W-:Y:S01]  /*8e70*/  FADD.FTZ R0, R173, R6 ;  /* 0x00000006ad007221 */ /* 0x000fe20000010000 */
[C---:B------:R-:W-:Y:S01]  /*8e80*/  HMMA.16816.F32.BF16 R132, R136.reuse, R12, R52 ;  /* 0x0000000c8884723c */ /* 0x040fe20000041834 */
[----:B--2---:R-:W-:Y:S01]  /*8e90*/  FFMA.FTZ R3, R244, R144, R238 ;  /* 0x00000090f4037223 */ /* 0x004fe200000100ee */
[----:B---3--:R-:W-:Y:S01]  /*8ea0*/  F2FP.BF16.PACK_AB R143, R24, R25 ;  /* 0x00000019188f723e */ /* 0x008fe200000010ff */
[----:B------:R-:W-:Y:S02]  /*8eb0*/  FADD.FTZ R0, R178, R0 ;  /* 0x00000000b2007221 */ /* 0x000fe40000010000 */
[----:B------:R-:W-:Y:S02]  /*8ec0*/  FADD.FTZ R7, R237, R3 ;  /* 0x00000003ed077221 */ /* 0x000fe40000010000 */
[----:B------:R-:W-:Y:S01]  /*8ed0*/  FADD.FTZ R3, R239, R4 ;  /* 0x00000004ef037221 */ /* 0x000fe20000010000 */
[----:B------:R-:W-:Y:S01]  /*8ee0*/  HMMA.16816.F32.BF16 R136, R136, R14, R44 ;  /* 0x0000000e8888723c */ /* 0x000fe2000004182c */
[----:B------:R-:W-:-:S02]  /*8ef0*/  FADD.FTZ R2, R236, R7 ;  /* 0x00000007ec027221 */ /* 0x000fc40000010000 */
[----:B------:R-:W-:Y:S02]  /*8f00*/  FADD.FTZ R4, R171, R5 ;  /* 0x00000005ab047221 */ /* 0x000fe40000010000 */
[----:B------:R-:W-:Y:S02]  /*8f10*/  FADD.FTZ R3, R241, R3 ;  /* 0x00000003f1037221 */ /* 0x000fe40000010000 */
[----:B------:R-:W-:Y:S01]  /*8f20*/  FADD.FTZ R2, R235, R2 ;  /* 0x00000002eb027221 */ /* 0x000fe20000010000 */
[----:B------:R-:W-:Y:S01]  /*8f30*/  HMMA.16816.F32.BF16 R84, R140, R92, R48 ;  /* 0x0000005c8c54723c */ /* 0x000fe20000041830 */
[----:B------:R-:W-:Y:S02]  /*8f40*/  FADD.FTZ R4, R175, R4 ;  /* 0x00000004af047221 */ /* 0x000fe40000010000 */
[----:B------:R-:W-:Y:S02]  /*8f50*/  FADD.FTZ R3, R233, R3 ;  /* 0x00000003e9037221 */ /* 0x000fe40000010000 */
[----:B------:R-:W-:-:S02]  /*8f60*/  FADD.FTZ R2, R221, R2 ;  /* 0x00000002dd027221 */ /* 0x000fc40000010000 */
        /* <DEDUP_REMOVED lines=31> */
[----:B------:R-:W-:Y:S01]  /*9160*/  HMMA.16816.F32.BF16 R140, R140, R14, R16 ;  /* 0x0000000e8c8c723c */ /* 0x000fe20000041810 */
        /* <DEDUP_REMOVED lines=18> */
[----:B------:R-:W-:Y:S01]  /*9290*/  MOV R3, R159 ;  /* 0x0000009f00037202 */ /* 0x000fe20000000f00 */
[----:B------:R-:W-:Y:S02]  /*92a0*/  FADD.FTZ R243, R156, R4 ;  /* 0x000000049cf37221 */ /* 0x000fe40000010000 */
[----:B------:R-:W-:Y:S02]  /*92b0*/  FADD.FTZ R245, R148, R2 ;  /* 0x0000000294f57221 */ /* 0x000fe40000010000 */
[----:B------:R-:W-:Y:S01]  /*92c0*/  FADD.FTZ R246, R28, R0 ;  /* 0x000000001cf67221 */ /* 0x000fe20000010000 */
[----:B------:R-:W-:Y:S05]  /*92d0*/  @!P1 BRA `(.L_x_915) ;  /* 0x00003c6000009947 */ /* 0x000fea0003800000 */
[----:B------:R-:W2:Y:S01]  /*92e0*/  LDL.64 R204, [R1+0x20] ;  /* 0x0000200001cc7983 */ /* 0x000ea20000100a00 */
[----:B------:R-:W-:Y:S01]  /*92f0*/  IADD3 R179, R216, -0x3, RZ ;  /* 0xfffffffdd8b37810 */ /* 0x000fe20007ffe0ff */
[----:B------:R-:W-:Y:S01]  /*9300*/  IMAD.MOV.U32 R175, RZ, RZ, c[0x0][0x1a0] ;  /* 0x00006800ffaf7624 */ /* 0x000fe200078e00ff */
[----:B------:R-:W-:-:S04]  /*9310*/  DEPBAR.LE SB0, 0x0 ;  /* 0x000080000000791a */ /* 0x000fc80000000000 */
[----:B------:R-:W-:Y:S01]  /*9320*/  SHF.R.S32.HI R0, RZ, 0x1f, R179 ;  /* 0x0000001fff007819 */ /* 0x000fe200000114b3 */
[----:B------:R-:W-:Y:S01]  /*9330*/  IMAD.WIDE.U32 R6, R179, c[0x0][0x1a0], RZ ;  /* 0x00006800b3067a25 */ /* 0x000fe200078e00ff */
[----:B------:R-:W-:Y:S03]  /*9340*/  BAR.SYNC.DEFER_BLOCKING 0x0 ;  /* 0x0000000000007b1d */ /* 0x000fe60000010000 */
[----:B------:R-:W-:Y:S02]  /*9350*/  IMAD R0, R0, c[0x0][0x1a0], RZ ;  /* 0x0000680000007a24 */ /* 0x000fe400078e02ff */
[----:B------:R-:W-:Y:S01]  /*9360*/  IMAD.SHL.U32 R178, R175, 0x10, RZ ;  /* 0x00000010afb27824 */ /* 0x000fe200078e00ff */
[----:B------:R-:W1:Y:S01]  /*9370*/  S2R R211, SR_TID.X ;  /* 0x0000000000d37919 */ /* 0x000e620000002100 */
[----:B------:R-:W-:Y:S02]  /*9380*/  IMAD R0, R179, c[0x0][0x1a4], R0 ;  /* 0x00006900b3007a24 */ /* 0x000fe400078e0200 */
[----:B------:R-:W-:-:S02]  /*9390*/  IMAD.MOV.U32 R171, RZ, RZ, 0x4 ;  /* 0x00000004ffab7424 */ /* 0x000fc400078e00ff */
[----:B------:R-:W-:Y:S01]  /*93a0*/  IMAD.IADD R3, R7, 0x1, R0 ;  /* 0x0000000107037824 */ /* 0x000fe200078e0200 */
[----:B------:R-:W-:Y:S01]  /*93b0*/  @P0 STS.128 [R203+0x6000], RZ ;  /* 0x006000ffcb000388 */ /* 0x000fe20000000c00 */
[----:B-1----:R-:W-:-:S05]  /*93c0*/  IMAD.SHL.U32 R211, R211, 0x2, RZ ;  /* 0x00000002d3d37824 */ /* 0x002fca00078e00ff */
[----:B------:R-:W-:Y:S02]  /*93d0*/  LOP3.LUT R211, R211, 0x6, RZ, 0xc0, !PT ;  /* 0x00000006d3d37812 */ /* 0x000fe400078ec0ff */
[----:B--2---:R-:W-:-:S04]  /*93e0*/  LEA R2, P1, R6, R204, 0x6 ;  /* 0x000000cc06027211 */ /* 0x004fc800078230ff */
[-C--:B------:R-:W-:Y:S01]  /*93f0*/  @!P0 IADD3 R0, P4, R178, R2.reuse, RZ ;  /* 0x00000002b2008210 */ /* 0x080fe20007f9e0ff */
[----:B------:R-:W-:Y:S01]  /*9400*/  IMAD.MOV.U32 R178, RZ, RZ, c[0x0][0x1a0] ;  /* 0x00006800ffb27624 */ /* 0x000fe200078e00ff */
[----:B------:R-:W-:Y:S02]  /*9410*/  LEA.HI.X R3, R6, R249, R3, 0x6, P1 ;  /* 0x000000f906037211 */ /* 0x000fe400008f3403 */
[----:B------:R-:W-:Y:S02]  /*9420*/  @!P0 LEA R4, P2, R175, R2, 0x5 ;  /* 0x00000002af048211 */ /* 0x000fe400078428ff */
[----:B------:R-:W-:Y:S01]  /*9430*/  SHF.L.U64.HI R171, R178, R171, c[0x0][0x1a4] ;  /* 0x00006900b2ab7619 */ /* 0x000fe200000102ab */
[----:B------:R-:W-:Y:S01]  /*9440*/  IMAD.MOV.U32 R178, RZ, RZ, c[0x0][0x1a4] ;  /* 0x00006900ffb27624 */ /* 0x000fe200078e00ff */
[----:B------:R-:W-:Y:S02]  /*9450*/  @!P0 LEA R12, P3, R0, c[0x0][0x170], 0x1 ;  /* 0x00005c00000c8a11 */ /* 0x000fe400078608ff */
[----:B------:R-:W-:Y:S01]  /*9460*/  @!P0 LEA R6, P1, R4, c[0x0][0x170], 0x1 ;  /* 0x00005c0004068a11 */ /* 0x000fe200078208ff */
[----:B------:R-:W-:Y:S01]  /*9470*/  @!P0 IMAD.X R5, R171, 0x1, R3, P4 ;  /* 0x00000001ab058824 */ /* 0x000fe200020e0603 */
[----:B------:R-:W-:-:S02]  /*9480*/  @!P0 LEA.HI.X R7, R175, R3, R178, 0x5, P2 ;  /* 0x00000003af078211 */ /* 0x000fc400010f2cb2 */
[----:B------:R-:W-:Y:S02]  /*9490*/  @!P0 LEA R14, P2, R2, c[0x0][0x170], 0x1 ;  /* 0x00005c00020e8a11 */ /* 0x000fe400078408ff */
[----:B------:R-:W-:Y:S01]  /*94a0*/  @!P0 LEA.HI.X R13, R0, c[0x0][0x174], R5, 0x1, P3 ;  /* 0x00005d00000d8a11 */ /* 0x000fe200018f0c05 */
[----:B------:R-:W-:Y:S01]  /*94b0*/  @!P0 IMAD R0, R178, 0x30, RZ ;  /* 0x00000030b2008824 */ /* 0x000fe200078e02ff */
[--C-:B------:R-:W-:Y:S01]  /*94c0*/  @!P0 LEA.HI.X R15, R2, c[0x0][0x174], R3.reuse, 0x1, P2 ;  /* 0x00005d00020f8a11 */ /* 0x100fe200010f0c03 */
[----:B------:R-:W-:Y:S01]  /*94d0*/  @!P0 IMAD.WIDE.U32 R2, R175, 0x30, R2 ;  /* 0x00000030af028825 */ /* 0x000fe200078e0002 */
[----:B------:R-:W-:-:S03]  /*94e0*/  @!P0 LEA.HI.X R7, R4, c[0x0][0x174], R7, 0x1, P1 ;  /* 0x00005d0004078a11 */ /* 0x000fc600008f0c07 */
        /* <DEDUP_REMOVED lines=15> */
[-C--:B------:R-:W-:Y:S02]  /*95e0*/  ISETP.GE.AND P1, PT, R0, R8.reuse, PT ;  /* 0x000000080000720c */ /* 0x080fe40003f26270 */
[----:B------:R-:W-:Y:S01]  /*95f0*/  ISETP.GE.AND P2, PT, R2, R8, PT ;  /* 0x000000080200720c */ /* 0x000fe20003f46270 */
[----:B------:R-:W-:Y:S01]  /*9600*/  @!PT LDS RZ, [RZ] ;  /* 0x00000000fffff984 */ /* 0x000fe20000000800 */
[----:B------:R-:W-:Y:S01]  /*9610*/  @!PT LDS RZ, [RZ] ;  /* 0x00000000fffff984 */ /* 0x000fe20000000800 */
[----:B------:R-:W-:Y:S01]  /*9620*/  @!PT LDS RZ, [RZ] ;  /* 0x00000000fffff984 */ /* 0x000fe20000000800 */
[----:B------:R2:W-:Y:S01]  /*9630*/  @!P0 LDGSTS.E.BYPASS.LTC128B.128 [R203+0x7000], [R6.64] ;  /* 0x0700000006cb8fae */ /* 0x0005e2000b901d46 */
[----:B------:R-:W-:Y:S02]  /*9640*/  IADD3 R3, R0, 0x8, RZ ;  /* 0x0000000800037810 */ /* 0x000fe40007ffe0ff */
[C---:B------:R-:W-:Y:S01]  /*9650*/  ISETP.GE.AND P4, PT, R2.reuse, R9, PT ;  /* 0x000000090200720c */ /* 0x040fe20003f86270 */
[----:B------:R-:W-:Y:S01]  /*9660*/  @P0 STS.128 [R203+0x7800], RZ ;  /* 0x007800ffcb000388 */ /* 0x000fe20000000c00 */
[----:B------:R-:W-:-:S02]  /*9670*/  ISETP.GE.AND P6, PT, R2, R11, PT ;  /* 0x0000000b0200720c */ /* 0x000fc40003fc6270 */
[----:B------:R-:W-:Y:S01]  /*9680*/  ISETP.GE.AND P5, PT, R2, R10, PT ;  /* 0x0000000a0200720c */ /* 0x000fe20003fa6270 */
[----:B------:R-:W-:Y:S01]  /*9690*/  @!PT LDS RZ, [RZ] ;  /* 0x00000000fffff984 */ /* 0x000fe20000000800 */
[----:B------:R-:W-:Y:S01]  /*96a0*/  @!PT LDS RZ, [RZ] ;  /* 0x00000000fffff984 */ /* 0x000fe20000000800 */
[----:B------:R-:W-:Y:S01]  /*96b0*/  @!PT LDS RZ, [RZ] ;  /* 0x00000000fffff984 */ /* 0x000fe20000000800 */
[----:B------:R2:W-:Y:S01]  /*96c0*/  @!P0 LDGSTS.E.BYPASS.LTC128B.128 [R203+0x7800], [R4.64] ;  /* 0x0780000004cb8fae */ /* 0x0005e2000b901d46 */
[C---:B------:R-:W-:Y:S02]  /*96d0*/  IADD3 R2, R0.reuse, 0x9, RZ ;  /* 0x0000000900027810 */ /* 0x040fe40007ffe0ff */
[----:B------:R-:W-:Y:S01]  /*96e0*/  ISETP.GE.AND P3, PT, R0, R9, PT ;  /* 0x000000090000720c */ /* 0x000fe20003f66270 */
[----:B------:R-:W-:Y:S04]  /*96f0*/  LDSM.16.M88.4 R36, [R195] ;  /* 0x00000000c324783b */ /* 0x000fe80000000200 */
[----:B------:R-:W-:Y:S04]  /*9700*/  LDSM.16.M88.4 R32, [R195+0x2000] ;  /* 0x00200000c320783b */ /* 0x000fe80000000200 */
[----:B------:R-:W-:Y:S04]  /*9710*/  LDSM.16.M88.4 R28, [R198] ;  /* 0x00000000c61c783b */ /* 0x000fe80000000200 */
[----:B------:R-:W-:Y:S04]  /*9720*/  LDSM.16.M88.4 R40, [R194+0x4000] ;  /* 0x00400000c228783b */ /* 0x000fe80000000200 */
[----:B------:R-:W-:Y:S04]  /*9730*/  LDSM.16.M88.4 R24, [R198+0x2000] ;  /* 0x00200000c618783b */ /* 0x000fe80000000200 */
[----:B------:R-:W-:Y:S04]  /*9740*/  LDSM.16.M88.4 R48, [R199] ;  /* 0x00000000c730783b */ /* 0x000fe80000000200 */
[----:B--2---:R-:W1:Y:S04]  /*9750*/  LDSM.16.M88.4 R4, [R188+0x4000] ;  /* 0x00400000bc04783b */ /* 0x004e680000000200 */
[----:B------:R-:W2:Y:S04]  /*9760*/  LDSM.16.M88.4 R20, [R196] ;  /* 0x00000000c414783b */ /* 0x000ea80000000200 */
[----:B------:R-:W3:Y:S04]  /*9770*/  LDSM.16.M88.4 R16, [R196+0x2000] ;  /* 0x00200000c410783b */ /* 0x000ee80000000200 */
[----:B------:R-:W-:Y:S04]  /*9780*/  LDSM.16.M88.4 R52, [R193] ;  /* 0x00000000c134783b */ /* 0x000fe80000000200 */
[----:B------:R-:W0:Y:S01]  /*9790*/  LDGDEPBAR ;  /* 0x00000000000079af */ /* 0x000e220000000000 */
[-C--:B-1----:R-:W-:Y:S08]  /*97a0*/  HMMA.16816.F32.BF16 R12, R36, R4.reuse, RZ ;  /* 0x00000004240c723c */ /* 0x082ff000000418ff */
[C---:B------:R-:W-:Y:S08]  /*97b0*/  HMMA.16816.F32.BF16 R44, R32.reuse, R4, RZ ;  /* 0x00000004202c723c */ /* 0x040ff000000418ff */
[----:B------:R-:W-:Y:S08]  /*97c0*/  HMMA.16816.F32.BF16 R60, R32, R6, RZ ;  /* 0x00000006203c723c */ /* 0x000ff000000418ff */
[----:B------:R-:W-:Y:S01]  /*97d0*/  HMMA.16816.F32.BF16 R64, R28, R40, R12 ;  /* 0x000000281c40723c */ /* 0x000fe2000004180c */
[----:B------:R-:W1:Y:S07]  /*97e0*/  LDSM.16.M88.4 R12, [R197] ;  /* 0x00000000c50c783b */ /* 0x000e6e0000000200 */
[----:B------:R-:W-:Y:S01]  /*97f0*/  HMMA.16816.F32.BF16 R56, R36, R6, RZ ;  /* 0x000000062438723c */ /* 0x000fe200000418ff */
[----:B------:R-:W-:Y:S07]  /*9800*/  LDSM.16.M88.4 R4, [R197+0x2000] ;  /* 0x00200000c504783b */ /* 0x000fee0000000200 */
[----:B------:R-:W-:Y:S01]  /*9810*/  HMMA.16816.F32.BF16 R68, R24, R40, R44 ;  /* 0x000000281844723c */ /* 0x000fe2000004182c */
[----:B------:R-:W4:Y:S07]  /*9820*/  LDSM.16.M88.4 R44, [R188+0x4800] ;  /* 0x00480000bc2c783b */ /* 0x000f2e0000000200 */
[----:B--2---:R-:W-:Y:S08]  /*9830*/  HMMA.16816.F32.BF16 R64, R20, R48, R64 ;  /* 0x000000301440723c */ /* 0x004ff00000041840 */
[-C--:B------:R-:W-:Y:S08]  /*9840*/  HMMA.16816.F32.BF16 R72, R24, R42.reuse, R60 ;  /* 0x0000002a1848723c */ /* 0x080ff0000004183c */
[----:B------:R-:W-:Y:S01]  /*9850*/  HMMA.16816.F32.BF16 R60, R28, R42, R56 ;  /* 0x0000002a1c3c723c */ /* 0x000fe20000041838 */
[----:B------:R-:W2:Y:S07]  /*9860*/  LDSM.16.M88.4 R40, [R194+0x4800] ;  /* 0x00480000c228783b */ /* 0x000eae0000000200 */
[----:B---3--:R-:W-:Y:S08]  /*9870*/  HMMA.16816.F32.BF16 R56, R16, R48, R68 ;  /* 0x000000301038723c */ /* 0x008ff00000041844 */
[----:B-1----:R-:W-:Y:S08]  /*9880*/  HMMA.16816.F32.BF16 R68, R12, R52, R64 ;  /* 0x000000340c44723c */ /* 0x002ff00000041840 */
[----:B----4-:R-:W-:Y:S08]  /*9890*/  HMMA.16816.F32.BF16 R76, R36, R44, RZ ;  /* 0x0000002c244c723c */ /* 0x010ff000000418ff */
[----:B------:R-:W-:Y:S08]  /*98a0*/  HMMA.16816.F32.BF16 R148, R4, R52, R56 ;  /* 0x000000340494723c */ /* 0x000ff00000041838 */
[----:B------:R-:W-:Y:S01]  /*98b0*/  HMMA.16816.F32.BF16 R56, R32, R44, RZ ;  /* 0x0000002c2038723c */ /* 0x000fe200000418ff */
[----:B------:R-:W-:-:S02]  /*98c0*/  FMUL.FTZ R68, R68, c[0x0][0x2ec] ;  /* 0x0000bb0044447a20 */ /* 0x000fc40000410000 */
[----:B------:R-:W-:Y:S02]  /*98d0*/  FMUL.FTZ R69, R69, c[0x0][0x2ec] ;  /* 0x0000bb0045457a20 */ /* 0x000fe40000410000 */
[----:B------:R-:W-:Y:S01]  /*98e0*/  FMUL.FTZ R70, R70, c[0x0][0x2ec] ;  /* 0x0000bb0046467a20 */ /* 0x000fe20000410000 */
[----:B------:R-:W1:Y:S01]  /*98f0*/  MUFU.TANH R206, R68 ;  /* 0x0000004400ce7308 */ /* 0x000e620000002400 */
[----:B------:R-:W-:Y:S01]  /*9900*/  FMUL.FTZ R71, R71, c[0x0][0x2ec] ;  /* 0x0000bb0047477a20 */ /* 0x000fe20000410000 */
[-C--:B------:R-:W-:Y:S06]  /*9910*/  HMMA.16816.F32.BF16 R60, R20, R50.reuse, R60 ;  /* 0x00000032143c723c */ /* 0x080fec000004183c */
[----:B------:R-:W-:Y:S02]  /*9920*/  MUFU.TANH R170, R69 ;  /* 0x0000004500aa7308 */ /* 0x000fe40000002400 */
[----:B------:R-:W-:Y:S01]  /*9930*/  HMMA.16816.F32.BF16 R144, R16, R50, R72 ;  /* 0x000000321090723c */ /* 0x000fe20000041848 */
[----:B------:R-:W3:Y:S01]  /*9940*/  LDSM.16.M88.4 R48, [R202] ;  /* 0x00000000ca30783b */ /* 0x000ee20000000200 */
[----:B------:R-:W-:-:S02]  /*9950*/  FMUL.FTZ R148, R148, c[0x0][0x2ec] ;  /* 0x0000bb0094947a20 */ /* 0x000fc40000410000 */
[----:B------:R-:W-:Y:S02]  /*9960*/  FMUL.FTZ R149, R149, c[0x0][0x2ec] ;  /* 0x0000bb0095957a20 */ /* 0x000fe40000410000 */
[----:B------:R-:W-:Y:S01]  /*9970*/  MUFU.TANH R204, R70 ;  /* 0x0000004600cc7308 */ /* 0x000fe20000002400 */
[----:B------:R-:W-:Y:S01]  /*9980*/  FMUL.FTZ R150, R150, c[0x0][0x2ec] ;  /* 0x0000bb0096967a20 */ /* 0x000fe20000410000 */
[----:B------:R-:W-:Y:S01]  /*9990*/  HMMA.16816.F32.BF16 R64, R36, R46, RZ ;  /* 0x0000002e2440723c */ /* 0x000fe200000418ff */
[----:B------:R-:W-:-:S05]  /*99a0*/  FMUL.FTZ R151, R151, c[0x0][0x2ec] ;  /* 0x0000bb0097977a20 */ /* 0x000fca0000410000 */
[----:B------:R4:W-:Y:S02]  /*99b0*/  MUFU.TANH R186, R71 ;  /* 0x0000004700ba7308 */ /* 0x0009e40000002400 */
[----:B--2---:R-:W-:Y:S06]  /*99c0*/  HMMA.16816.F32.BF16 R72, R28, R40, R76 ;  /* 0x000000281c48723c */ /* 0x004fec000004184c */
[----:B------:R-:W-:Y:S02]  /*99d0*/  MUFU.TANH R185, R148 ;  /* 0x0000009400b97308 */ /* 0x000fe40000002400 */
[----:B------:R-:W-:Y:S06]  /*99e0*/  HMMA.16816.F32.BF16 R76, R12, R54, R60 ;  /* 0x000000360c4c723c */ /* 0x000fec000004183c */
[----:B------:R-:W-:Y:S02]  /*99f0*/  MUFU.TANH R205, R149 ;  /* 0x0000009500cd7308 */ /* 0x000fe40000002400 */
[----:B----4-:R-:W-:Y:S06]  /*9a00*/  HMMA.16816.F32.BF16 R68, R24, R40, R56 ;  /* 0x000000281844723c */ /* 0x010fec0000041838 */
[----:B------:R-:W-:Y:S02]  /*9a10*/  MUFU.TANH R187, R150 ;  /* 0x0000009600bb7308 */ /* 0x000fe40000002400 */
[----:B------:R-:W-:Y:S01]  /*9a20*/  HMMA.16816.F32.BF16 R56, R32, R46, RZ ;  /* 0x0000002e2038723c */ /* 0x000fe200000418ff */
[----:B------:R-:W2:Y:S05]  /*9a30*/  LDSM.16.M88.4 R44, [R193+0x800] ;  /* 0x00080000c12c783b */ /* 0x000eaa0000000200 */
[----:B------:R2:W-:Y:S02]  /*9a40*/  MUFU.TANH R176, R151 ;  /* 0x0000009700b07308 */ /* 0x0005e40000002400 */
[----:B------:R-:W-:Y:S01]  /*9a50*/  HMMA.16816.F32.BF16 R60, R28, R42, R64 ;  /* 0x0000002a1c3c723c */ /* 0x000fe20000041840 */
[----:B------:R-:W-:-:S02]  /*9a60*/  FMUL.FTZ R76, R76, c[0x0][0x2ec] ;  /* 0x0000bb004c4c7a20 */ /* 0x000fc40000410000 */
[----:B------:R-:W-:Y:S02]  /*9a70*/  FMUL.FTZ R77, R77, c[0x0][0x2ec] ;  /* 0x0000bb004d4d7a20 */ /* 0x000fe40000410000 */
[----:B------:R-:W-:Y:S01]  /*9a80*/  FMUL.FTZ R78, R78, c[0x0][0x2ec] ;  /* 0x0000bb004e4e7a20 */ /* 0x000fe20000410000 */
[----:B------:R-:W4:Y:S01]  /*9a90*/  MUFU.TANH R184, R76 ;  /* 0x0000004c00b87308 */ /* 0x000f220000002400 */
[----:B------:R-:W-:Y:S01]  /*9aa0*/  FMUL.FTZ R79, R79, c[0x0][0x2ec] ;  /* 0x0000bb004f4f7a20 */ /* 0x000fe20000410000 */
[----:B------:R-:W-:Y:S06]  /*9ab0*/  HMMA.16816.F32.BF16 R144, R4, R54, R144 ;  /* 0x000000360490723c */ /* 0x000fec0000041890 */
[----:B------:R-:W5:Y:S02]  /*9ac0*/  MUFU.TANH R181, R77 ;  /* 0x0000004d00b57308 */ /* 0x000f640000002400 */
[----:B------:R-:W-:Y:S01]  /*9ad0*/  HMMA.16816.F32.BF16 R52, R24, R42, R56 ;  /* 0x0000002a1834723c */ /* 0x000fe20000041838 */
[----:B------:R-:W1:Y:S05]  /*9ae0*/  LDSM.16.M88.4 R40, [R188+0x5000] ;  /* 0x00500000bc28783b */ /* 0x000e6a0000000200 */
[----:B------:R-:W-:Y:S02]  /*9af0*/  MUFU.TANH R183, R78 ;  /* 0x0000004e00b77308 */ /* 0x000fe40000002400 */
[-C--:B---3--:R-:W-:Y:S06]  /*9b00*/  HMMA.16816.F32.BF16 R56, R16, R48.reuse, R68 ;  /* 0x000000301038723c */ /* 0x088fec0000041844 */
[----:B------:R3:W-:Y:S02]  /*9b10*/  MUFU.TANH R180, R79 ;  /* 0x0000004f00b47308 */ /* 0x0007e40000002400 */
[----:B------:R-:W-:Y:S01]  /*9b20*/  HMMA.16816.F32.BF16 R64, R20, R48, R72 ;  /* 0x000000301440723c */ /* 0x000fe20000041848 */
        /* <DEDUP_REMOVED lines=8> */
[----:B------:R-:W4:Y:S05]  /*9bb0*/  LDSM.16.M88.4 R52, [R194+0x5000] ;  /* 0x00500000c234783b */ /* 0x000f2a0000000200 */
[----:B------:R-:W3:Y:S02]  /*9bc0*/  MUFU.TANH R177, R146 ;  /* 0x0000009200b17308 */ /* 0x000ee40000002400 */
[----:B--2---:R-:W-:Y:S06]  /*9bd0*/  HMMA.16816.F32.BF16 R148, R4, R44, R56 ;  /* 0x0000002c0494723c */ /* 0x004fec0000041838 */
[----:B------:R-:W-:Y:S02]  /*9be0*/  MUFU.TANH R175, R147 ;  /* 0x0000009300af7308 */ /* 0x000fe40000002400 */
[----:B-1----:R-:W-:Y:S08]  /*9bf0*/  HMMA.16816.F32.BF16 R56, R36, R42, RZ ;  /* 0x0000002a2438723c */ /* 0x002ff000000418ff */
[----:B------:R-:W-:Y:S01]  /*9c00*/  HMMA.16816.F32.BF16 R152, R4, R46, R48 ;  /* 0x0000002e0498723c */ /* 0x000fe20000041830 */
[----:B------:R-:W1:Y:S07]  /*9c10*/  LDSM.16.M88.4 R48, [R201] ;  /* 0x00000000c930783b */ /* 0x000e6e0000000200 */
[----:B------:R-:W-:Y:S01]  /*9c20*/  HMMA.16816.F32.BF16 R72, R12, R44, R64 ;  /* 0x0000002c0c48723c */ /* 0x000fe20000041840 */
[----:B------:R-:W-:-:S02]  /*9c30*/  FMUL.FTZ R148, R148, c[0x0][0x2ec] ;  /* 0x0000bb0094947a20 */ /* 0x000fc40000410000 */
[----:B------:R-:W-:Y:S02]  /*9c40*/  FMUL.FTZ R149, R149, c[0x0][0x2ec] ;  /* 0x0000bb0095957a20 */ /* 0x000fe40000410000 */
[----:B------:R-:W-:Y:S02]  /*9c50*/  FMUL.FTZ R150, R150, c[0x0][0x2ec] ;  /* 0x0000bb0096967a20 */ /* 0x000fe40000410000 */
[----:B------:R-:W-:Y:S01]  /*9c60*/  MUFU.TANH R148, R148 ;  /* 0x0000009400947308 */ /* 0x000fe20000002400 */
[----:B---3--:R-:W-:Y:S01]  /*9c70*/  HMMA.16816.F32.BF16 R76, R12, R46, R60 ;  /* 0x0000002e0c4c723c */ /* 0x008fe2000004183c */
[----:B------:R-:W2:Y:S01]  /*9c80*/  LDSM.16.M88.4 R44, [R193+0x1000] ;  /* 0x00100000c12c783b */ /* 0x000ea20000000200 */
[----:B------:R-:W-:-:S05]  /*9c90*/  FMUL.FTZ R151, R151, c[0x0][0x2ec] ;  /* 0x0000bb0097977a20 */ /* 0x000fca0000410000 */
[----:B------:R-:W-:Y:S01]  /*9ca0*/  MUFU.TANH R149, R149 ;  /* 0x0000009500957308 */ /* 0x000fe20000002400 */
[----:B----4-:R-:W-:Y:S01]  /*9cb0*/  HMMA.16816.F32.BF16 R56, R28, R54, R56 ;  /* 0x000000361c38723c */ /* 0x010fe20000041838 */
[----:B------:R-:W-:Y:S02]  /*9cc0*/  FMUL.FTZ R152, R152, c[0x0][0x2ec] ;  /* 0x0000bb0098987a20 */ /* 0x000fe40000410000 */
[----:B------:R-:W-:Y:S02]  /*9cd0*/  FMUL.FTZ R153, R153, c[0x0][0x2ec] ;  /* 0x0000bb0099997a20 */ /* 0x000fe40000410000 */
[----:B------:R-:W-:Y:S02]  /*9ce0*/  FMUL.FTZ R155, R155, c[0x0][0x2ec] ;  /* 0x0000bb009b9b7a20 */ /* 0x000fe40000410000 */
[----:B------:R-:W-:Y:S01]  /*9cf0*/  MUFU.TANH R169, R152 ;  /* 0x0000009800a97308 */ /* 0x000fe20000002400 */
[----:B------:R-:W-:Y:S01]  /*9d00*/  HMMA.16816.F32.BF16 R60, R36, R40, RZ ;  /* 0x00000028243c723c */ /* 0x000fe200000418ff */
[----:B------:R-:W-:-:S02]  /*9d10*/  FMUL.FTZ R72, R72, c[0x0][0x2ec] ;  /* 0x0000bb0048487a20 */ /* 0x000fc40000410000 */
[----:B------:R-:W-:Y:S02]  /*9d20*/  FMUL.FTZ R73, R73, c[0x0][0x2ec] ;  /* 0x0000bb0049497a20 */ /* 0x000fe40000410000 */
[----:B------:R-:W-:Y:S02]  /*9d30*/  FMUL.FTZ R74, R74, c[0x0][0x2ec] ;  /* 0x0000bb004a4a7a20 */ /* 0x000fe40000410000 */
[----:B------:R-:W-:Y:S01]  /*9d40*/  FMUL.FTZ R75, R75, c[0x0][0x2ec] ;  /* 0x0000bb004b4b7a20 */ /* 0x000fe20000410000 */
[----:B------:R-:W-:Y:S01]  /*9d50*/  HMMA.16816.F32.BF16 R64, R32, R40, RZ ;  /* 0x000000282040723c */ /* 0x000fe200000418ff */
[----:B------:R-:W3:Y:S01]  /*9d60*/  MUFU.TANH R173, R72 ;  /* 0x0000004800ad7308 */ /* 0x000ee20000002400 */
[----:B------:R-:W-:Y:S02]  /*9d70*/  FMUL.FTZ R76, R76, c[0x0][0x2ec] ;  /* 0x0000bb004c4c7a20 */ /* 0x000fe40000410000 */
[----:B------:R-:W-:Y:S02]  /*9d80*/  FMUL.FTZ R77, R77, c[0x0][0x2ec] ;  /* 0x0000bb004d4d7a20 */ /* 0x000fe40000410000 */
[----:B------:R-:W-:-:S02]  /*9d90*/  FMUL.FTZ R78, R78, c[0x0][0x2ec] ;  /* 0x0000bb004e4e7a20 */ /* 0x000fc40000410000 */
[----:B------:R-:W-:Y:S01]  /*9da0*/  HMMA.16816.F32.BF16 R68, R32, R42, RZ ;  /* 0x0000002a2044723c */ /* 0x000fe200000418ff */
[----:B------:R-:W4:Y:S01]  /*9db0*/  LDSM.16.M88.4 R40, [R188+0x5800] ;  /* 0x00580000bc28783b */ /* 0x000f220000000200 */
[----:B------:R-:W-:Y:S01]  /*9dc0*/  MUFU.TANH R157, R73 ;  /* 0x00000049009d7308 */ /* 0x000fe20000002400 */
[----:B------:R-:W-:Y:S02]  /*9dd0*/  FMUL.FTZ R79, R79, c[0x0][0x2ec] ;  /* 0x0000bb004f4f7a20 */ /* 0x000fe40000410000 */
[----:B------:R-:W-:-:S03]  /*9de0*/  FMUL.FTZ R154, R154, c[0x0][0x2ec] ;  /* 0x0000bb009a9a7a20 */ /* 0x000fc60000410000 */
[----:B-1----:R-:W-:Y:S02]  /*9df0*/  HMMA.16816.F32.BF16 R56, R20, R50, R56 ;  /* 0x000000321438723c */ /* 0x002fe40000041838 */
[----:B------:R-:W-:Y:S06]  /*9e00*/  MUFU.TANH R162, R74 ;  /* 0x0000004a00a27308 */ /* 0x000fec0000002400 */
[-C--:B------:R-:W-:Y:S02]  /*9e10*/  HMMA.16816.F32.BF16 R60, R28, R52.reuse, R60 ;  /* 0x000000341c3c723c */ /* 0x080fe4000004183c */
[----:B------:R1:W-:Y:S06]  /*9e20*/  MUFU.TANH R168, R75 ;  /* 0x0000004b00a87308 */ /* 0x0003ec0000002400 */
[C---:B------:R-:W-:Y:S02]  /*9e30*/  HMMA.16816.F32.BF16 R64, R24.reuse, R52, R64 ;  /* 0x000000341840723c */ /* 0x040fe40000041840 */
[----:B------:R-:W2:Y:S06]  /*9e40*/  MUFU.TANH R158, R76 ;  /* 0x0000004c009e7308 */ /* 0x000eac0000002400 */
[----:B-1----:R-:W-:Y:S01]  /*9e50*/  HMMA.16816.F32.BF16 R72, R24, R54, R68 ;  /* 0x000000361848723c */ /* 0x002fe20000041844 */
[----:B------:R-:W1:Y:S01]  /*9e60*/  LDSM.16.M88.4 R52, [R194+0x5800] ;  /* 0x00580000c234783b */ /* 0x000e620000000200 */
[----:B------:R-:W-:Y:S06]  /*9e70*/  MUFU.TANH R165, R77 ;  /* 0x0000004d00a57308 */ /* 0x000fec0000002400 */
[----:B--2---:R-:W-:Y:S02]  /*9e80*/  HMMA.16816.F32.BF16 R68, R12, R46, R56 ;  /* 0x0000002e0c44723c */ /* 0x004fe40000041838 */
[----:B------:R-:W2:Y:S06]  /*9e90*/  MUFU.TANH R171, R78 ;  /* 0x0000004e00ab7308 */ /* 0x000eac0000002400 */
[C---:B----4-:R-:W-:Y:S02]  /*9ea0*/  HMMA.16816.F32.BF16 R56, R36.reuse, R40, RZ ;  /* 0x000000282438723c */ /* 0x050fe400000418ff */
[----:B------:R4:W1:Y:S06]  /*9eb0*/  MUFU.TANH R174, R79 ;  /* 0x0000004f00ae7308 */ /* 0x00086c0000002400 */
[----:B------:R-:W-:Y:S02]  /*9ec0*/  HMMA.16816.F32.BF16 R36, R36, R42, RZ ;  /* 0x0000002a2424723c */ /* 0x000fe400000418ff */
[----:B------:R-:W1:Y:S06]  /*9ed0*/  MUFU.TANH R164, R153 ;  /* 0x0000009900a47308 */ /* 0x000e6c0000002400 */
[----:B------:R-:W-:Y:S01]  /*9ee0*/  HMMA.16816.F32.BF16 R144, R32, R40, RZ ;  /* 0x000000282090723c */ /* 0x000fe200000418ff */
[----:B------:R-:W-:Y:S01]  /*9ef0*/  FMUL.FTZ R68, R68, c[0x0][0x2ec] ;  /* 0x0000bb0044447a20 */ /* 0x000fe20000410000 */
[----:B------:R-:W1:Y:S01]  /*9f00*/  MUFU.TANH R160, R150 ;  /* 0x0000009600a07308 */ /* 0x000e620000002400 */
[----:B------:R-:W-:-:S02]  /*9f10*/  FMUL.FTZ R70, R70, c[0x0][0x2ec] ;  /* 0x0000bb0046467a20 */ /* 0x000fc40000410000 */
[----:B------:R-:W-:Y:S02]  /*9f20*/  FMUL.FTZ R71, R71, c[0x0][0x2ec] ;  /* 0x0000bb0047477a20 */ /* 0x000fe40000410000 */
[----:B------:R-:W-:Y:S01]  /*9f30*/  FMUL.FTZ R69, R69, c[0x0][0x2ec] ;  /* 0x0000bb0045457a20 */ /* 0x000fe20000410000 */
[----:B----4-:R-:W-:Y:S01]  /*9f40*/  HMMA.16816.F32.BF16 R76, R32, R42, RZ ;  /* 0x0000002a204c723c */ /* 0x010fe200000418ff */
[----:B------:R-:W4:Y:S01]  /*9f50*/  LDSM.16.M88.4 R32, [R200] ;  /* 0x00000000c820783b */ /* 0x000f220000000200 */
[----:B------:R-:W1:Y:S06]  /*9f60*/  MUFU.TANH R153, R151 ;  /* 0x0000009700997308 */ /* 0x000e6c0000002400 */
[-C--:B------:R-:W-:Y:S02]  /*9f70*/  HMMA.16816.F32.BF16 R60, R20, R48.reuse, R60 ;  /* 0x00000030143c723c */ /* 0x080fe4000004183c */
[----:B------:R-:W1:Y:S06]  /*9f80*/  MUFU.TANH R155, R155 ;  /* 0x0000009b009b7308 */ /* 0x000e6c0000002400 */
[C---:B------:R-:W-:Y:S02]  /*9f90*/  HMMA.16816.F32.BF16 R64, R16.reuse, R48, R64 ;  /* 0x000000301040723c */ /* 0x040fe40000041840 */
[----:B------:R-:W-:Y:S06]  /*9fa0*/  MUFU.TANH R154, R154 ;  /* 0x0000009a009a7308 */ /* 0x000fec0000002400 */
[----:B------:R-:W-:Y:S02]  /*9fb0*/  HMMA.16816.F32.BF16 R48, R16, R50, R72 ;  /* 0x000000321030723c */ /* 0x000fe40000041848 */
[----:B------:R-:W-:Y:S06]  /*9fc0*/  MUFU.TANH R68, R68 ;  /* 0x0000004400447308 */ /* 0x000fec0000002400 */
[C---:B-1----:R-:W-:Y:S02]  /*9fd0*/  HMMA.16816.F32.BF16 R56, R28.reuse, R52, R56 ;  /* 0x000000341c38723c */ /* 0x042fe40000041838 */
[----:B------:R-:W-:Y:S06]  /*9fe0*/  MUFU.TANH R70, R70 ;  /* 0x0000004600467308 */ /* 0x000fec0000002400 */
[----:B------:R-:W-:Y:S01]  /*9ff0*/  HMMA.16816.F32.BF16 R36, R28, R54, R36 ;  /* 0x000000361c24723c */ /* 0x000fe20000041824 */
[----:B------:R-:W1:Y:S01]  /*a000*/  LDSM.16.M88.4 R28, [R193+0x1800] ;  /* 0x00180000c11c783b */ /* 0x000e620000000200 */
[----:B------:R-:W-:Y:S01]  /*a010*/  MUFU.TANH R71, R71 ;  /* 0x0000004700477308 */ /* 0x000fe20000002400 */
[----:B------:R-:W-:-:S05]  /*a020*/  DEPBAR.LE SB0, 0x0 ;  /* 0x000080000000791a */ /* 0x000fca0000000000 */
[----:B------:R-:W-:Y:S02]  /*a030*/  HMMA.16816.F32.BF16 R48, R4, R46, R48 ;  /* 0x0000002e0430723c */ /* 0x000fe40000041830 */
[----:B------:R-:W-:Y:S05]  /*a040*/  MUFU.TANH R69, R69 ;  /* 0x0000004500457308 */ /* 0x000fea0000002400 */
[----:B------:R-:W-:Y:S01]  /*a050*/  FSEL R46, R206, -INF , !P1 ;  /* 0xff800000ce2e7808 */ /* 0x000fe20004800000 */
[----:B------:R-:W-:Y:S01]  /*a060*/  HMMA.16816.F32.BF16 R40, R24, R52, R144 ;  /* 0x000000341828723c */ /* 0x000fe20000041890 */
[----:B------:R-:W-:Y:S01]  /*a070*/  BAR.SYNC.DEFER_BLOCKING 0x0 ;  /* 0x0000000000007b1d */ /* 0x000fe20000010000 */
[----:B------:R-:W-:-:S06]  /*a080*/  ISETP.GE.AND P1, PT, R3, R8, PT ;  /* 0x000000080300720c */ /* 0x000fcc0003f26270 */
[----:B------:R-:W-:Y:S08]  /*a090*/  HMMA.16816.F32.BF16 R52, R24, R54, R76 ;  /* 0x000000361834723c */ /* 0x000ff0000004184c */
[----:B----4-:R-:W-:Y:S01]  /*a0a0*/  HMMA.16816.F32.BF16 R24, R20, R32, R56 ;  /* 0x000000201418723c */ /* 0x010fe20000041838 */
[----:B------:R-:W-:Y:S02]  /*a0b0*/  FMUL.FTZ R48, R48, c[0x0][0x2ec] ;  /* 0x0000bb0030307a20 */ /* 0x000fe40000410000 */
[----:B------:R-:W-:-:S02]  /*a0c0*/  FMUL.FTZ R50, R50, c[0x0][0x2ec] ;  /* 0x0000bb0032327a20 */ /* 0x000fc40000410000 */
[----:B------:R4:W-:Y:S01]  /*a0d0*/  MUFU.TANH R167, R48 ;  /* 0x0000003000a77308 */ /* 0x0009e20000002400 */
[----:B------:R-:W-:Y:S01]  /*a0e0*/  FMUL.FTZ R51, R51, c[0x0][0x2ec] ;  /* 0x0000bb0033337a20 */ /* 0x000fe20000410000 */
[----:B------:R-:W-:Y:S01]  /*a0f0*/  FSEL R56, R184, -INF , !P1 ;  /* 0xff800000b8387808 */ /* 0x000fe20004800000 */
[----:B------:R-:W-:Y:S01]  /*a100*/  HMMA.16816.F32.BF16 R20, R20, R34, R36 ;  /* 0x000000221414723c */ /* 0x000fe20000041824 */
[-C--:B------:R-:W-:Y:S02]  /*a110*/  ISETP.GE.AND P1, PT, R3, R9.reuse, PT ;  /* 0x000000090300720c */ /* 0x080fe40003f26270 */
[----:B------:R-:W-:Y:S02]  /*a120*/  FSEL R59, R186, -INF , !P4 ;  /* 0xff800000ba3b7808 */ /* 0x000fe40006000000 */
[----:B------:R-:W-:Y:S01]  /*a130*/  ISETP.GE.AND P4, PT, R2, R9, PT ;  /* 0x000000090200720c */ /* 0x000fe20003f86270 */
[----:B------:R-:W-:Y:S01]  /*a140*/  MUFU.TANH R50, R50 ;  /* 0x0000003200327308 */ /* 0x000fe20000002400 */
[----:B------:R-:W-:Y:S01]  /*a150*/  FMUL.FTZ R36, R49, c[0x0][0x2ec] ;  /* 0x0000bb0031247a20 */ /* 0x000fe20000410000 */
[----:B------:R-:W-:Y:S01]  /*a160*/  HMMA.16816.F32.BF16 R60, R12, R44, R60 ;  /* 0x0000002c0c3c723c */ /* 0x000fe2000004183c */
[----:B------:R-:W-:-:S02]  /*a170*/  FSEL R49, R170, -INF , !P2 ;  /* 0xff800000aa317808 */ /* 0x000fc40005000000 */
[----:B------:R-:W-:Y:S02]  /*a180*/  ISETP.GE.AND P2, PT, R2, R8, PT ;  /* 0x000000080200720c */ /* 0x000fe40003f46270 */
[----:B------:R-:W-:Y:S01]  /*a190*/  FSEL R58, R204, -INF , !P3 ;  /* 0xff800000cc3a7808 */ /* 0x000fe20005800000 */
[----:B------:R1:W-:Y:S01]  /*a1a0*/  MUFU.TANH R170, R36 ;  /* 0x0000002400aa7308 */ /* 0x0003e20000002400 */
[----:B-----5:R-:W-:Y:S01]  /*a1b0*/  FSEL R57, R181, -INF , !P2 ;  /* 0xff800000b5397808 */ /* 0x020fe20005000000 */
[----:B------:R-:W-:Y:S01]  /*a1c0*/  HMMA.16816.F32.BF16 R64, R4, R44, R64 ;  /* 0x0000002c0440723c */ /* 0x000fe20000041840 */
[C---:B------:R-:W-:Y:S02]  /*a1d0*/  ISETP.GE.AND P2, PT, R3.reuse, R11, PT ;  /* 0x0000000b0300720c */ /* 0x040fe40003f46270 */
[----:B------:R-:W-:Y:S02]  /*a1e0*/  ISETP.GE.AND P3, PT, R3, R10, PT ;  /* 0x0000000a0300720c */ /* 0x000fe40003f66270 */
[----:B------:R-:W-:Y:S01]  /*a1f0*/  IADD3 R3, R0, 0x18, RZ ;  /* 0x0000001800037810 */ /* 0x000fe20007ffe0ff */
[----:B------:R-:W-:Y:S01]  /*a200*/  MUFU.TANH R51, R51 ;  /* 0x0000003300337308 */ /* 0x000fe20000002400 */
[----:B------:R-:W-:-:S02]  /*a210*/  FSEL R45, R182, -INF , !P2 ;  /* 0xff800000b62d7808 */ /* 0x000fc40005000000 */
[----:B----4-:R-:W-:Y:S01]  /*a220*/  FSEL R48, R176, -INF , !P5 ;  /* 0xff800000b0307808 */ /* 0x010fe20006800000 */
[C---:B-1----:R-:W-:Y:S06]  /*a230*/  HMMA.16816.F32.BF16 R36, R12.reuse, R28, R24 ;  /* 0x0000001c0c24723c */ /* 0x042fec0000041818 */
[----:B------:R-:W-:Y:S02]  /*a240*/  FMUL.FTZ R60, R60, c[0x0][0x2ec] ;  /* 0x0000bb003c3c7a20 */ /* 0x000fe40000410000 */
[----:B------:R-:W-:Y:S02]  /*a250*/  FMUL.FTZ R61, R61, c[0x0][0x2ec] ;  /* 0x0000bb003d3d7a20 */ /* 0x000fe40000410000 */
[----:B------:R1:W4:Y:S01]  /*a260*/  MUFU.TANH R156, R60 ;  /* 0x0000003c009c7308 */ /* 0x0003220000002400 */
[----:B------:R-:W-:Y:S01]  /*a270*/  FMUL.FTZ R62, R62, c[0x0][0x2ec] ;  /* 0x0000bb003e3e7a20 */ /* 0x000fe20000410000 */
[----:B------:R-:W-:Y:S01]  /*a280*/  HMMA.16816.F32.BF16 R24, R12, R30, R20 ;  /* 0x0000001e0c18723c */ /* 0x000fe20000041814 */
[----:B------:R-:W-:-:S02]  /*a290*/  FMUL.FTZ R63, R63, c[0x0][0x2ec] ;  /* 0x0000bb003f3f7a20 */ /* 0x000fc40000410000 */
[----:B------:R-:W-:Y:S02]  /*a2a0*/  FMUL.FTZ R65, R65, c[0x0][0x2ec] ;  /* 0x0000bb0041417a20 */ /* 0x000fe40000410000 */
[----:B------:R-:W-:Y:S01]  /*a2b0*/  FMUL.FTZ R64, R64, c[0x0][0x2ec] ;  /* 0x0000bb0040407a20 */ /* 0x000fe20000410000 */
[----:B------:R5:W-:Y:S01]  /*a2c0*/  MUFU.TANH R163, R61 ;  /* 0x0000003d00a37308 */ /* 0x000be20000002400 */
[----:B------:R-:W-:Y:S01]  /*a2d0*/  FSEL R15, R205, -INF , !P6 ;  /* 0xff800000cd0f7808 */ /* 0x000fe20007000000 */
[C---:B------:R-:W-:Y:S01]  /*a2e0*/  HMMA.16816.F32.BF16 R20, R16.reuse, R32, R40 ;  /* 0x000000201014723c */ /* 0x040fe20000041828 */
[CC--:B------:R-:W-:Y:S01]  /*a2f0*/  ISETP.GE.AND P6, PT, R0.reuse, R10.reuse, PT ;  /* 0x0000000a0000720c */ /* 0x0c0fe20003fc6270 */
[----:B------:R-:W-:Y:S01]  /*a300*/  FMUL.FTZ R67, R67, c[0x0][0x2ec] ;  /* 0x0000bb0043437a20 */ /* 0x000fe20000410000 */
[----:B------:R-:W-:Y:S01]  /*a310*/  IADD3 R12, R0, 0x11, RZ ;  /* 0x00000011000c7810 */ /* 0x000fe20007ffe0ff */
[----:B------:R-:W-:Y:S01]  /*a320*/  FMUL.FTZ R66, R66, c[0x0][0x2ec] ;  /* 0x0000bb0042427a20 */ /* 0x000fe20000410000 */
[----:B------:R-:W-:Y:S01]  /*a330*/  FSEL R13, R187, -INF , !P6 ;  /* 0xff800000bb0d7808 */ /* 0x000fe20007000000 */
[----:B------:R-:W2:Y:S01]  /*a340*/  MUFU.TANH R62, R62 ;  /* 0x0000003e003e7308 */ /* 0x000ea20000002400 */
[----:B-1----:R-:W-:Y:S01]  /*a350*/  FSEL R60, R183, -INF , !P1 ;  /* 0xff800000b73c7808 */ /* 0x002fe20004800000 */
[----:B------:R-:W-:Y:S01]  /*a360*/  HMMA.16816.F32.BF16 R32, R16, R34, R52 ;  /* 0x000000221020723c */ /* 0x000fe20000041834 */
[-C--:B------:R-:W-:Y:S01]  /*a370*/  ISETP.GE.AND P1, PT, R0, R11.reuse, PT ;  /* 0x0000000b0000720c */ /* 0x080fe20003f26270 */
[----:B------:R-:W-:Y:S01]  /*a380*/  FMUL.FTZ R36, R36, c[0x0][0x2ec] ;  /* 0x0000bb0024247a20 */ /* 0x000fe20000410000 */
[----:B------:R-:W-:Y:S01]  /*a390*/  FSEL R14, R177, -INF , !P3 ;  /* 0xff800000b10e7808 */ /* 0x000fe20005800000 */
[----:B------:R-:W-:Y:S01]  /*a3a0*/  FMUL.FTZ R38, R38, c[0x0][0x2ec] ;  /* 0x0000bb0026267a20 */ /* 0x000fe20000410000 */
[----:B------:R-:W-:Y:S01]  /*a3b0*/  FSEL R44, R185, -INF , !P1 ;  /* 0xff800000b92c7808 */ /* 0x000fe20004800000 */
[----:B------:R1:W-:Y:S01]  /*a3c0*/  MUFU.TANH R40, R36 ;  /* 0x0000002400287308 */ /* 0x0003e20000002400 */
[----:B-----5:R-:W-:Y:S01]  /*a3d0*/  FSEL R61, R180, -INF , !P4 ;  /* 0xff800000b43d7808 */ /* 0x020fe20006000000 */
[----:B------:R-:W-:Y:S01]  /*a3e0*/  FMUL.FTZ R39, R39, c[0x0][0x2ec] ;  /* 0x0000bb0027277a20 */ /* 0x000fe20000410000 */
[C---:B------:R-:W-:Y:S01]  /*a3f0*/  ISETP.GE.AND P4, PT, R2.reuse, R11, PT ;  /* 0x0000000b0200720c */ /* 0x040fe20003f86270 */
[----:B------:R-:W-:Y:S01]  /*a400*/  FMUL.FTZ R25, R25, c[0x0][0x2ec] ;  /* 0x0000bb0019197a20 */ /* 0x000fe20000410000 */
[----:B------:R-:W-:Y:S01]  /*a410*/  ISETP.GE.AND P1, PT, R2, R10, PT ;  /* 0x0000000a0200720c */ /* 0x000fe20003f26270 */
[----:B------:R-:W-:Y:S01]  /*a420*/  FMUL.FTZ R24, R24, c[0x0][0x2ec] ;  /* 0x0000bb0018187a20 */ /* 0x000fe20000410000 */
[----:B------:R-:W-:Y:S01]  /*a430*/  IADD3 R2, R0, 0x10, RZ ;  /* 0x0000001000027810 */ /* 0x000fe20007ffe0ff */
[----:B------:R-:W5:Y:S01]  /*a440*/  MUFU.TANH R63, R63 ;  /* 0x0000003f003f7308 */ /* 0x000f620000002400 */
[----:B------:R-:W-:Y:S01]  /*a450*/  FSEL R47, R178, -INF , !P4 ;  /* 0xff800000b22f7808 */ /* 0x000fe20006000000 */
[C---:B------:R-:W-:Y:S01]  /*a460*/  HMMA.16816.F32.BF16 R16, R4.reuse, R28, R20 ;  /* 0x0000001c0410723c */ /* 0x040fe20000041814 */
[CC--:B------:R-:W-:Y:S01]  /*a470*/  ISETP.GE.AND P2, PT, R2.reuse, R8.reuse, PT ;  /* 0x000000080200720c */ /* 0x0c0fe20003f46270 */
[----:B------:R-:W-:Y:S01]  /*a480*/  FMUL.FTZ R37, R37, c[0x0][0x2ec] ;  /* 0x0000bb0025257a20 */ /* 0x000fe20000410000 */
[----:B------:R-:W-:Y:S01]  /*a490*/  ISETP.GE.AND P4, PT, R2, R9, PT ;  /* 0x000000090200720c */ /* 0x000fe20003f86270 */
[----:B------:R-:W-:Y:S01]  /*a4a0*/  FMUL.FTZ R26, R26, c[0x0][0x2ec] ;  /* 0x0000bb001a1a7a20 */ /* 0x000fe20000410000 */
[----:B---3--:R-:W-:Y:S01]  /*a4b0*/  FSEL R152, R173, -INF , !P2 ;  /* 0xff800000ad987808 */ /* 0x008fe20005000000 */
[----:B------:R-:W3:Y:S01]  /*a4c0*/  MUFU.TANH R65, R65 ;  /* 0x0000004100417308 */ /* 0x000ee20000002400 */
[----:B------:R-:W-:Y:S01]  /*a4d0*/  ISETP.GE.AND P2, PT, R3, R8, PT ;  /* 0x000000080300720c */ /* 0x000fe20003f46270 */
[----:B------:R-:W-:Y:S01]  /*a4e0*/  HMMA.16816.F32.BF16 R28, R4, R30, R32 ;  /* 0x0000001e041c723c */ /* 0x000fe20000041820 */
[----:B-1----:R-:W-:Y:S01]  /*a4f0*/  FSEL R36, R175, -INF , !P1 ;  /* 0xff800000af247808 */ /* 0x002fe20004800000 */
[----:B------:R-:W-:Y:S01]  /*a500*/  FMUL.FTZ R27, R27, c[0x0][0x2ec] ;  /* 0x0000bb001b1b7a20 */ /* 0x000fe20000410000 */
[----:B------:R-:W-:-:S02]  /*a510*/  FSEL R158, R158, -INF , !P2 ;  /* 0xff8000009e9e7808 */ /* 0x000fc40005000000 */
[----:B------:R-:W-:Y:S01]  /*a520*/  FSEL R162, R162, -INF , !P4 ;  /* 0xff800000a2a27808 */ /* 0x000fe20006000000 */
[----:B------:R-:W1:Y:S01]  /*a530*/  MUFU.TANH R64, R64 ;  /* 0x0000004000407308 */ /* 0x000e620000002400 */
[C---:B------:R-:W-:Y:S02]  /*a540*/  ISETP.GE.AND P6, PT, R2.reuse, R11, PT ;  /* 0x0000000b0200720c */ /* 0x040fe40003fc6270 */
[----:B------:R-:W-:Y:S02]  /*a550*/  ISETP.GE.AND P5, PT, R2, R10, PT ;  /* 0x0000000a0200720c */ /* 0x000fe40003fa6270 */
[CC--:B------:R-:W-:Y:S02]  /*a560*/  ISETP.GE.AND P3, PT, R12.reuse, R8.reuse, PT ;  /* 0x000000080c00720c */ /* 0x0c0fe40003f66270 */
[C---:B------:R-:W-:Y:S01]  /*a570*/  ISETP.GE.AND P1, PT, R12.reuse, R9, PT ;  /* 0x000000090c00720c */ /* 0x040fe20003f26270 */
[----:B------:R-:W1:Y:S01]  /*a580*/  MUFU.TANH R67, R67 ;  /* 0x0000004300437308 */ /* 0x000e620000002400 */
[----:B------:R-:W-:Y:S01]  /*a590*/  ISETP.GE.AND P2, PT, R12, R11, PT ;  /* 0x0000000b0c00720c */ /* 0x000fe20003f46270 */
[----:B------:R-:W-:Y:S01]  /*a5a0*/  FMUL.FTZ R18, R18, c[0x0][0x2ec] ;  /* 0x0000bb0012127a20 */ /* 0x000fe20000410000 */
[-C--:B------:R-:W-:Y:S01]  /*a5b0*/  ISETP.GE.AND P4, PT, R3, R9.reuse, PT ;  /* 0x000000090300720c */ /* 0x080fe20003f86270 */
[----:B------:R-:W-:Y:S01]  /*a5c0*/  FMUL.FTZ R16, R16, c[0x0][0x2ec] ;  /* 0x0000bb0010107a20 */ /* 0x000fe20000410000 */
[----:B------:R-:W-:Y:S01]  /*a5d0*/  IADD3 R2, R0, 0x19, RZ ;  /* 0x0000001900027810 */ /* 0x000fe20007ffe0ff */
[----:B------:R-:W-:Y:S01]  /*a5e0*/  FMUL.FTZ R17, R17, c[0x0][0x2ec] ;  /* 0x0000bb0011117a20 */ /* 0x000fe20000410000 */
[----:B------:R-:W-:Y:S01]  /*a5f0*/  FSEL R157, R157, -INF , !P3 ;  /* 0xff8000009d9d7808 */ /* 0x000fe20005800000 */
[----:B------:R-:W1:Y:S01]  /*a600*/  MUFU.TANH R38, R38 ;  /* 0x0000002600267308 */ /* 0x000e620000002400 */
[----:B------:R-:W-:Y:S01]  /*a610*/  FSEL R168, R168, -INF , !P1 ;  /* 0xff800000a8a87808 */ /* 0x000fe20004800000 */
[----:B------:R-:W-:Y:S01]  /*a620*/  FMUL.FTZ R6, R19, c[0x0][0x2ec] ;  /* 0x0000bb0013067a20 */ /* 0x000fe20000410000 */
[----:B--2---:R-:W-:Y:S01]  /*a630*/  FSEL R171, R171, -INF , !P4 ;  /* 0xff800000abab7808 */ /* 0x004fe20006000000 */
[----:B------:R-:W-:Y:S01]  /*a640*/  FMUL.FTZ R28, R28, c[0x0][0x2ec] ;  /* 0x0000bb001c1c7a20 */ /* 0x000fe20000410000 */
[----:B------:R-:W-:Y:S01]  /*a650*/  FSEL R148, R148, -INF , !P6 ;  /* 0xff80000094947808 */ /* 0x000fe20007000000 */
[----:B------:R-:W-:Y:S01]  /*a660*/  FMUL.FTZ R5, R29, c[0x0][0x2ec] ;  /* 0x0000bb001d057a20 */ /* 0x000fe20000410000 */
[----:B------:R-:W-:Y:S01]  /*a670*/  FSEL R149, R149, -INF , !P2 ;  /* 0xff80000095957808 */ /* 0x000fe20005000000 */
[----:B------:R-:W2:Y:S01]  /*a680*/  MUFU.TANH R39, R39 ;  /* 0x0000002700277308 */ /* 0x000ea20000002400 */
[----:B------:R-:W-:Y:S01]  /*a690*/  ISETP.GE.AND P3, PT, R2, R8, PT ;  /* 0x000000080200720c */ /* 0x000fe20003f66270 */
[----:B------:R-:W-:Y:S01]  /*a6a0*/  FMUL.FTZ R30, R30, c[0x0][0x2ec] ;  /* 0x0000bb001e1e7a20 */ /* 0x000fe20000410000 */
[----:B------:R-:W-:-:S02]  /*a6b0*/  ISETP.GE.AND P1, PT, R2, R9, PT ;  /* 0x000000090200720c */ /* 0x000fc40003f26270 */
[-C--:B------:R-:W-:Y:S02]  /*a6c0*/  ISETP.GE.AND P4, PT, R3, R11.reuse, PT ;  /* 0x0000000b0300720c */ /* 0x080fe40003f86270 */
[C---:B------:R-:W-:Y:S01]  /*a6d0*/  ISETP.GE.AND P6, PT, R2.reuse, R11, PT ;  /* 0x0000000b0200720c */ /* 0x040fe20003fc6270 */
[----:B------:R-:W1:Y:S01]  /*a6e0*/  MUFU.TANH R66, R66 ;  /* 0x0000004200427308 */ /* 0x000e620000002400 */
[----:B------:R-:W-:Y:S02]  /*a6f0*/  ISETP.GE.AND P2, PT, R2, R10, PT ;  /* 0x0000000a0200720c */ /* 0x000fe40003f46270 */
[----:B------:R-:W-:Y:S02]  /*a700*/  IADD3 R2, R0, 0x20, RZ ;  /* 0x0000002000027810 */ /* 0x000fe40007ffe0ff */
[----:B------:R-:W-:Y:S02]  /*a710*/  FSEL R165, R165, -INF , !P3 ;  /* 0xff800000a5a57808 */ /* 0x000fe40005800000 */
[----:B------:R-:W-:Y:S01]  /*a720*/  FSEL R174, R174, -INF , !P1 ;  /* 0xff800000aeae7808 */ /* 0x000fe20004800000 */
[----:B------:R-:W1:Y:S01]  /*a730*/  MUFU.TANH R25, R25 ;  /* 0x0000001900197308 */ /* 0x000e620000002400 */
[----:B------:R-:W-:-:S02]  /*a740*/  FSEL R147, R169, -INF , !P4 ;  /* 0xff800000a9937808 */ /* 0x000fc40006000000 */
[-C--:B------:R-:W-:Y:S02]  /*a750*/  ISETP.GE.AND P3, PT, R12, R10.reuse, PT ;  /* 0x0000000a0c00720c */ /* 0x080fe40003f66270 */
[----:B------:R-:W-:Y:S02]  /*a760*/  ISETP.GE.AND P1, PT, R3, R10, PT ;  /* 0x0000000a0300720c */ /* 0x000fe40003f26270 */
[----:B------:R-:W-:Y:S01]  /*a770*/  ISETP.GE.AND P4, PT, R2, R8, PT ;  /* 0x000000080200720c */ /* 0x000fe20003f86270 */
[----:B------:R-:W1:Y:S01]  /*a780*/  MUFU.TANH R24, R24 ;  /* 0x0000001800187308 */ /* 0x000e620000002400 */
[C---:B------:R-:W-:Y:S02]  /*a790*/  IADD3 R12, R0.reuse, 0x21, RZ ;  /* 0x00000021000c7810 */ /* 0x040fe40007ffe0ff */
[----:B------:R-:W-:Y:S02]  /*a7a0*/  IADD3 R3, R0, 0x28, RZ ;  /* 0x0000002800037810 */ /* 0x000fe40007ffe0ff */
[----:B------:R-:W-:-:S02]  /*a7b0*/  FSEL R150, R164, -INF , !P6 ;  /* 0xff800000a4967808 */ /* 0x000fc40007000000 */
[----:B------:R-:W-:Y:S01]  /*a7c0*/  FSEL R151, R160, -INF , !P5 ;  /* 0xff800000a0977808 */ /* 0x000fe20006800000 */
[----:B------:R-:W1:Y:S01]  /*a7d0*/  MUFU.TANH R18, R18 ;  /* 0x0000001200127308 */ /* 0x000e620000002400 */
[----:B------:R-:W-:Y:S02]  /*a7e0*/  FSEL R153, R153, -INF , !P3 ;  /* 0xff80000099997808 */ /* 0x000fe40005800000 */
[----:B------:R-:W-:Y:S02]  /*a7f0*/  FSEL R155, R155, -INF , !P2 ;  /* 0xff8000009b9b7808 */ /* 0x000fe40005000000 */
[----:B----4-:R-:W-:Y:S02]  /*a800*/  FSEL R156, R156, -INF , !P4 ;  /* 0xff8000009c9c7808 */ /* 0x010fe40006000000 */
[C---:B------:R-:W-:Y:S01]  /*a810*/  ISETP.GE.AND P6, PT, R2.reuse, R9, PT ;  /* 0x000000090200720c */ /* 0x040fe20003fc6270 */
[----:B------:R-:W4:Y:S01]  /*a820*/  MUFU.TANH R37, R37 ;  /* 0x0000002500257308 */ /* 0x000f220000002400 */
[----:B------:R-:W-:-:S02]  /*a830*/  ISETP.GE.AND P5, PT, R2, R11, PT ;  /* 0x0000000b0200720c */ /* 0x000fc40003fa6270 */
[----:B------:R-:W-:Y:S02]  /*a840*/  ISETP.GE.AND P3, PT, R2, R10, PT ;  /* 0x0000000a0200720c */ /* 0x000fe40003f66270 */
[----:B------:R-:W-:Y:S02]  /*a850*/  ISETP.GE.AND P2, PT, R12, R9, PT ;  /* 0x000000090c00720c */ /* 0x000fe40003f46270 */
[-C--:B------:R-:W-:Y:S01]  /*a860*/  ISETP.GE.AND P4, PT, R3, R8.reuse, PT ;  /* 0x000000080300720c */ /* 0x080fe20003f86270 */
[----:B------:R-:W1:Y:S01]  /*a870*/  MUFU.TANH R26, R26 ;  /* 0x0000001a001a7308 */ /* 0x000e620000002400 */
[----:B------:R-:W-:Y:S02]  /*a880*/  IADD3 R2, R0, 0x29, RZ ;  /* 0x0000002900027810 */ /* 0x000fe40007ffe0ff */
[----:B------:R-:W-:Y:S02]  /*a890*/  FSEL R154, R154, -INF , !P1 ;  /* 0xff8000009a9a7808 */ /* 0x000fe40004800000 */
[----:B------:R-:W-:-:S02]  /*a8a0*/  ISETP.GE.AND P1, PT, R12, R8, PT ;  /* 0x000000080c00720c */ /* 0x000fc40003f26270 */
[----:B------:R-:W-:Y:S01]  /*a8b0*/  FSEL R169, R68, -INF , !P4 ;  /* 0xff80000044a97808 */ /* 0x000fe20006000000 */
[----:B------:R-:W1:Y:S01]  /*a8c0*/  MUFU.TANH R27, R27 ;  /* 0x0000001b001b7308 */ /* 0x000e620000002400 */
[----:B------:R-:W-:Y:S02]  /*a8d0*/  FSEL R204, R62, -INF , !P6 ;  /* 0xff8000003ecc7808 */ /* 0x000fe40007000000 */
[----:B-----5:R-:W-:Y:S02]  /*a8e0*/  FSEL R205, R63, -INF , !P2 ;  /* 0xff8000003fcd7808 */ /* 0x020fe40005000000 */
[----:B------:R-:W-:Y:S02]  /*a8f0*/  ISETP.GE.AND P4, PT, R12, R11, PT ;  /* 0x0000000b0c00720c */ /* 0x000fe40003f86270 */
[-C--:B------:R-:W-:Y:S01]  /*a900*/  ISETP.GE.AND P6, PT, R3, R9.reuse, PT ;  /* 0x000000090300720c */ /* 0x080fe20003fc6270 */
[----:B------:R-:W5:Y:S01]  /*a910*/  MUFU.TANH R16, R16 ;  /* 0x0000001000107308 */ /* 0x000f620000002400 */
[----:B------:R-:W-:-:S02]  /*a920*/  ISETP.GE.AND P2, PT, R2, R9, PT ;  /* 0x000000090200720c */ /* 0x000fc40003f46270 */
[----:B------:R-:W-:Y:S02]  /*a930*/  FSEL R163, R163, -INF , !P1 ;  /* 0xff800000a3a37808 */ /* 0x000fe40004800000 */
[----:B------:R-:W-:Y:S02]  /*a940*/  ISETP.GE.AND P1, PT, R2, R8, PT ;  /* 0x000000080200720c */ /* 0x000fe40003f26270 */
[----:B------:R-:W-:Y:S01]  /*a950*/  FSEL R207, R70, -INF , !P6 ;  /* 0xff80000046cf7808 */ /* 0x000fe20007000000 */
[----:B------:R-:W2:Y:S01]  /*a960*/  MUFU.TANH R17, R17 ;  /* 0x0000001100117308 */ /* 0x000ea20000002400 */
[----:B------:R-:W-:Y:S02]  /*a970*/  FSEL R209, R71, -INF , !P2 ;  /* 0xff80000047d17808 */ /* 0x000fe40005000000 */
[----:B---3--:R-:W-:Y:S02]  /*a980*/  FSEL R164, R65, -INF , !P4 ;  /* 0xff80000041a47808 */ /* 0x008fe40006000000 */
[----:B------:R-:W-:-:S02]  /*a990*/  ISETP.GE.AND P6, PT, R3, R11, PT ;  /* 0x0000000b0300720c */ /* 0x000fc40003fc6270 */
[-C--:B------:R-:W-:Y:S01]  /*a9a0*/  ISETP.GE.AND P2, PT, R3, R10.reuse, PT ;  /* 0x0000000a0300720c */ /* 0x080fe20003f46270 */
[----:B------:R-:W3:Y:S01]  /*a9b0*/  MUFU.TANH R6, R6 ;  /* 0x0000000600067308 */ /* 0x000ee20000002400 */
[----:B------:R-:W-:Y:S02]  /*a9c0*/  ISETP.GE.AND P4, PT, R2, R10, PT ;  /* 0x0000000a0200720c */ /* 0x000fe40003f86270 */
[----:B-1----:R-:W-:Y:S02]  /*a9d0*/  FSEL R160, R64, -INF , !P5 ;  /* 0xff80000040a07808 */ /* 0x002fe40006800000 */
[C---:B------:R-:W-:Y:S02]  /*a9e0*/  IADD3 R4, R0.reuse, 0x30, RZ ;  /* 0x0000003000047810 */ /* 0x040fe40007ffe0ff */
[----:B------:R-:W-:Y:S01]  /*a9f0*/  IADD3 R3, R0, 0x31, RZ ;  /* 0x0000003100037810 */ /* 0x000fe20007ffe0ff */
[----:B------:R-:W1:Y:S01]  /*aa00*/  MUFU.TANH R28, R28 ;  /* 0x0000001c001c7308 */ /* 0x000e620000002400 */
[----:B------:R-:W-:-:S02]  /*aa10*/  FSEL R182, R69, -INF , !P1 ;  /* 0xff80000045b67808 */ /* 0x000fc40004800000 */
[----:B------:R-:W-:Y:S02]  /*aa20*/  ISETP.GE.AND P5, PT, R2, R11, PT ;  /* 0x0000000b0200720c */ /* 0x000fe40003fa6270 */
[----:B------:R-:W-:Y:S02]  /*aa30*/  ISETP.GE.AND P1, PT, R12, R10, PT ;  /* 0x0000000a0c00720c */ /* 0x000fe40003f26270 */
[C---:B------:R-:W-:Y:S01]  /*aa40*/  IADD3 R2, R0.reuse, 0x38, RZ ;  /* 0x0000003800027810 */ /* 0x040fe20007ffe0ff */
[----:B------:R-:W1:Y:S01]  /*aa50*/  MUFU.TANH R5, R5 ;  /* 0x0000000500057308 */ /* 0x000e620000002400 */
[----:B------:R-:W-:Y:S02]  /*aa60*/  IADD3 R0, R0, 0x39, RZ ;  /* 0x0000003900007810 */ /* 0x000fe40007ffe0ff */
[----:B------:R-:W-:Y:S02]  /*aa70*/  FSEL R175, R50, -INF , !P2 ;  /* 0xff80000032af7808 */ /* 0x000fe40005000000 */
[----:B------:R-:W-:-:S02]  /*aa80*/  FSEL R177, R51, -INF , !P4 ;  /* 0xff80000033b17808 */ /* 0x000fc40006000000 */
[-C--:B------:R-:W-:Y:S02]  /*aa90*/  ISETP.GE.AND P2, PT, R4, R9.reuse, PT ;  /* 0x000000090400720c */ /* 0x080fe40003f46270 */
[----:B------:R-:W-:Y:S02]  /*aaa0*/  ISETP.GE.AND P4, PT, R3, R9, PT ;  /* 0x000000090300720c */ /* 0x000fe40003f86270 */
[----:B------:R-:W-:Y:S02]  /*aab0*/  FSEL R176, R67, -INF , !P1 ;  /* 0xff80000043b07808 */ /* 0x000fe40004800000 */
[----:B------:R-:W-:Y:S02]  /*aac0*/  ISETP.GE.AND P1, PT, R0, R8, PT ;  /* 0x000000080000720c */ /* 0x000fe40003f26270 */
[----:B------:R-:W-:Y:S02]  /*aad0*/  FSEL R170, R170, -INF , !P5 ;  /* 0xff800000aaaa7808 */ /* 0x000fe40006800000 */
[----:B------:R-:W-:-:S02]  /*aae0*/  FSEL R213, R38, -INF , !P2 ;  /* 0xff80000026d57808 */ /* 0x000fc40005000000 */
[----:B--2---:R-:W-:Y:S02]  /*aaf0*/  FSEL R212, R39, -INF , !P4 ;  /* 0xff80000027d47808 */ /* 0x004fe40006000000 */
[C---:B------:R-:W-:Y:S02]  /*ab00*/  ISETP.GE.AND P5, PT, R3.reuse, R8, PT ;  /* 0x000000080300720c */ /* 0x040fe40003fa6270 */
[----:B------:R-:W-:Y:S02]  /*ab10*/  FSEL R173, R66, -INF , !P3 ;  /* 0xff80000042ad7808 */ /* 0x000fe40005800000 */
[C---:B------:R-:W-:Y:S02]  /*ab20*/  ISETP.GE.AND P2, PT, R3.reuse, R11, PT ;  /* 0x0000000b0300720c */ /* 0x040fe40003f46270 */
[----:B------:R-:W-:Y:S01]  /*ab30*/  ISETP.GE.AND P4, PT, R3, R10, PT ;  /* 0x0000000a0300720c */ /* 0x000fe20003f86270 */
[----:B------:R-:W-:Y:S01]  /*ab40*/  FMUL.FTZ R3, R31, c[0x0][0x2ec] ;  /* 0x0000bb001f037a20 */ /* 0x000fe20000410000 */
[----:B------:R-:W-:-:S02]  /*ab50*/  ISETP.GE.AND P3, PT, R2, R8, PT ;  /* 0x000000080200720c */ /* 0x000fc40003f66270 */
[----:B------:R-:W-:Y:S02]  /*ab60*/  FSEL R184, R25, -INF , !P1 ;  /* 0xff80000019b87808 */ /* 0x000fe40004800000 */
[----:B------:R-:W-:Y:S01]  /*ab70*/  ISETP.GE.AND P1, PT, R4, R10, PT ;  /* 0x0000000a0400720c */ /* 0x000fe20003f26270 */
[----:B------:R-:W-:Y:S01]  /*ab80*/  MUFU.TANH R3, R3 ;  /* 0x0000000300037308 */ /* 0x000fe20000002400 */
[----:B------:R-:W-:Y:S02]  /*ab90*/  FSEL R167, R167, -INF , !P6 ;  /* 0xff800000a7a77808 */ /* 0x000fe40007000000 */
[----:B------:R-:W-:Y:S02]  /*aba0*/  FSEL R181, R24, -INF , !P3 ;  /* 0xff80000018b57808 */ /* 0x000fe40005800000 */
[C---:B------:R-:W-:Y:S02]  /*abb0*/  ISETP.GE.AND P6, PT, R4.reuse, R8, PT ;  /* 0x000000080400720c */ /* 0x040fe40003fc6270 */
[----:B------:R-:W-:-:S02]  /*abc0*/  ISETP.GE.AND P3, PT, R4, R11, PT ;  /* 0x0000000b0400720c */ /* 0x000fc40003f66270 */
[----:B------:R-:W2:Y:S01]  /*abd0*/  MUFU.TANH R4, R30 ;  /* 0x0000001e00047308 */ /* 0x000ea20000002400 */
[----:B------:R-:W-:Y:S02]  /*abe0*/  FSEL R206, R18, -INF , !P1 ;  /* 0xff80000012ce7808 */ /* 0x000fe40004800000 */
[----:B------:R-:W-:Y:S02]  /*abf0*/  ISETP.GE.AND P1, PT, R216, 0x4, PT ;  /* 0x00000004d800780c */ /* 0x000fe40003f26270 */
[----:B------:R-:W-:Y:S02]  /*ac00*/  FSEL R178, R40, -INF , !P6 ;  /* 0xff80000028b27808 */ /* 0x000fe40007000000 */
[----:B----4-:R-:W-:Y:S02]  /*ac10*/  FSEL R180, R37, -INF , !P5 ;  /* 0xff80000025b47808 */ /* 0x010fe40006800000 */
[-C--:B------:R-:W-:Y:S02]  /*ac20*/  ISETP.GE.AND P6, PT, R2, R9.reuse, PT ;  /* 0x000000090200720c */ /* 0x080fe40003fc6270 */
[----:B------:R-:W-:-:S02]  /*ac30*/  ISETP.GE.AND P5, PT, R0, R9, PT ;  /* 0x000000090000720c */ /* 0x000fc40003fa6270 */
[----:B------:R-:W-:Y:S02]  /*ac40*/  FSEL R214, R26, -INF , !P6 ;  /* 0xff8000001ad67808 */ /* 0x000fe40007000000 */
[----:B------:R-:W-:Y:S02]  /*ac50*/  FSEL R215, R27, -INF , !P5 ;  /* 0xff8000001bd77808 */ /* 0x000fe40006800000 */
[----:B-----5:R-:W-:Y:S02]  /*ac60*/  FSEL R183, R16, -INF , !P3 ;  /* 0xff80000010b77808 */ /* 0x020fe40005800000 */
[----:B------:R-:W-:Y:S02]  /*ac70*/  FSEL R186, R17, -INF , !P2 ;  /* 0xff80000011ba7808 */ /* 0x000fe40005000000 */
[-C--:B------:R-:W-:Y:S02]  /*ac80*/  ISETP.GE.AND P6, PT, R2, R11.reuse, PT ;  /* 0x0000000b0200720c */ /* 0x080fe40003fc6270 */
[----:B------:R-:W-:-:S02]  /*ac90*/  ISETP.GE.AND P5, PT, R0, R11, PT ;  /* 0x0000000b0000720c */ /* 0x000fc40003fa6270 */
[-C--:B------:R-:W-:Y:S02]  /*aca0*/  ISETP.GE.AND P3, PT, R2, R10.reuse, PT ;  /* 0x0000000a0200720c */ /* 0x080fe40003f66270 */
[----:B------:R-:W-:Y:S02]  /*acb0*/  ISETP.GE.AND P2, PT, R0, R10, PT ;  /* 0x0000000a0000720c */ /* 0x000fe40003f46270 */
[----:B---3--:R-:W-:Y:S02]  /*acc0*/  FSEL R208, R6, -INF , !P4 ;  /* 0xff80000006d07808 */ /* 0x008fe40006000000 */
[----:B-1----:R-:W-:Y:S02]  /*acd0*/  FSEL R185, R28, -INF , !P6 ;  /* 0xff8000001cb97808 */ /* 0x002fe40007000000 */
[----:B------:R-:W-:Y:S02]  /*ace0*/  FSEL R187, R5, -INF , !P5 ;  /* 0xff80000005bb7808 */ /* 0x000fe40006800000 */
[----:B--2---:R-:W-:-:S02]  /*acf0*/  FSEL R210, R4, -INF , !P3 ;  /* 0xff80000004d27808 */ /* 0x004fc40005800000 */
[----:B------:R-:W-:Y:S01]  /*ad00*/  FSEL R211, R3, -INF , !P2 ;  /* 0xff80000003d37808 */ /* 0x000fe20005000000 */
        /* <DEDUP_REMOVED lines=11> */
[----:B------:R-:W-:Y:S02]  /*adc0*/  IMAD.SHL.U32 R237, R238, 0x10, RZ ;  /* 0x00000010eeed7824 */ /* 0x000fe400078e00ff */
[----:B------:R-:W-:-:S04]  /*add0*/  IMAD R0, R0, c[0x0][0x19c], R2 ;  /* 0x0000670000007a24 */ /* 0x000fc800078e0202 */
[----:B------:R-:W-:Y:S01]  /*ade0*/  IMAD.IADD R3, R5, 0x1, R0 ;  /* 0x0000000105037824 */ /* 0x000fe200078e0200 */
[----:B--2---:R-:W-:-:S04]  /*adf0*/  LEA R2, P2, R4, R234, 0x6 ;  /* 0x000000ea04027211 */ /* 0x004fc800078430ff */
[-C--:B------:R-:W-:Y:S01]  /*ae00*/  @!P0 IADD3 R0, P5, R237, R2.reuse, RZ ;  /* 0x00000002ed008210 */ /* 0x080fe20007fbe0ff */
[----:B------:R-:W-:Y:S01]  /*ae10*/  IMAD.MOV.U32 R237, RZ, RZ, c[0x0][0x198] ;  /* 0x00006600ffed7624 */ /* 0x000fe200078e00ff */
[----:B---3--:R-:W-:Y:S01]  /*ae20*/  LEA.HI.X R3, R4, R241, R3, 0x6, P2 ;  /* 0x000000f104037211 */ /* 0x008fe200010f3403 */
[----:B------:R-:W-:Y:S01]  /*ae30*/  IMAD.MOV.U32 R240, RZ, RZ, 0x4 ;  /* 0x00000004fff07424 */ /* 0x000fe200078e00ff */
[----:B------:R-:W-:Y:S02]  /*ae40*/  @!P0 LEA R5, P3, R238, R2, 0x5 ;  /* 0x00000002ee058211 */ /* 0x000fe400078628ff */
[----:B------:R-:W-:Y:S02]  /*ae50*/  @!P0 LEA R8, P6, R2, c[0x0][0x168], 0x1 ;  /* 0x00005a0002088a11 */ /* 0x000fe400078c08ff */
[----:B------:R-:W-:Y:S02]  /*ae60*/  SHF.L.U64.HI R240, R237, R240, c[0x0][0x19c] ;  /* 0x00006700edf07619 */ /* 0x000fe400000102f0 */
[----:B------:R-:W-:-:S02]  /*ae70*/  @!P0 LEA R6, P4, R0, c[0x0][0x168], 0x1 ;  /* 0x00005a0000068a11 */ /* 0x000fc400078808ff */
[C---:B------:R-:W-:Y:S01]  /*ae80*/  @!P0 LEA R4, P2, R5.reuse, c[0x0][0x168], 0x1 ;  /* 0x00005a0005048a11 */ /* 0x040fe200078408ff */
        /* <DEDUP_REMOVED lines=31> */
.L_x_921:
[----:B------:R-:W-:Y:S05]  /*b080*/  BSYNC B0 ;  /* 0x0000000000007941 */ /* 0x000fea0003800000 */
.L_x_920:
[----:B------:R-:W0:Y:S02]  /*b090*/  LDGDEPBAR ;  /* 0x00000000000079af */ /* 0x000e240000000000 */
.L_x_919:
[----:B------:R-:W-:Y:S01]  /*b0a0*/  FMNMX.FTZ R0, R172, R46, !PT ;  /* 0x0000002eac007209 */ /* 0x000fe20007810000 */
[----:B------:R-:W-:Y:S03]  /*b0b0*/  LDSM.16.MT88.4 R16, [R189+0x6000] ;  /* 0x00600000bd10783b */ /* 0x000fe60000004200 */
[----:B-1----:R-:W-:Y:S01]  /*b0c0*/  FMNMX.FTZ R2, R49, R0, !PT ;  /* 0x0000000031027209 */ /* 0x002fe20007810000 */
        /* <DEDUP_REMOVED lines=56> */
[----:B------:R-:W1:Y:S03]  /*b450*/  SHFL.BFLY PT, R5, R70, 0x1, 0x1f ;  /* 0x0c201f0046057f89 */ /* 0x000e6600000e0000 */
[----:B------:R-:W-:Y:S01]  /*b460*/  FMNMX.FTZ R2, R162, R2, !PT ;  /* 0x00000002a2027209 */ /* 0x000fe20007810000 */
[----:B------:R-:W3:Y:S03]  /*b470*/  SHFL.BFLY PT, R3, R0, 0x2, 0x1f ;  /* 0x0c401f0000037f89 */ /* 0x000ee600000e0000 */
[----:B------:R-:W-:-:S02]  /*b480*/  FMNMX.FTZ R2, R168, R2, !PT ;  /* 0x00000002a8027209 */ /* 0x000fc40007810000 */
[----:B--2---:R-:W-:Y:S02]  /*b490*/  FMNMX.FTZ R68, R68, R4, !PT ;  /* 0x0000000444447209 */ /* 0x004fe40007810000 */
[----:B------:R-:W-:-:S03]  /*b4a0*/  FMNMX.FTZ R2, R171, R2, !PT ;  /* 0x00000002ab027209 */ /* 0x000fc60007810000 */
[----:B------:R-:W2:Y:S01]  /*b4b0*/  SHFL.BFLY PT, R4, R68, 0x1, 0x1f ;  /* 0x0c201f0044047f89 */ /* 0x000ea200000e0000 */
[----:B------:R-:W-:-:S04]  /*b4c0*/  FMNMX.FTZ R2, R174, R2, !PT ;  /* 0x00000002ae027209 */ /* 0x000fc80007810000 */
[----:B------:R-:W-:-:S04]  /*b4d0*/  FMNMX.FTZ R2, R204, R2, !PT ;  /* 0x00000002cc027209 */ /* 0x000fc80007810000 */
[----:B------:R-:W-:Y:S02]  /*b4e0*/  FMNMX.FTZ R2, R205, R2, !PT ;  /* 0x00000002cd027209 */ /* 0x000fe40007810000 */
[----:B-1----:R-:W-:Y:S02]  /*b4f0*/  FMNMX.FTZ R70, R70, R5, !PT ;  /* 0x0000000546467209 */ /* 0x002fe40007810000 */
[----:B------:R-:W-:Y:S02]  /*b500*/  FMNMX.FTZ R2, R207, R2, !PT ;  /* 0x00000002cf027209 */ /* 0x000fe40007810000 */
[----:B---3--:R-:W-:Y:S01]  /*b510*/  FMNMX.FTZ R3, R0, R3, !PT ;  /* 0x0000000300037209 */ /* 0x008fe20007810000 */
[C---:B------:R-:W-:Y:S01]  /*b520*/  FMUL.FTZ R0, R70.reuse, c[0x0][0x23c] ;  /* 0x00008f0046007a20 */ /* 0x040fe20000410000 */
[----:B------:R-:W-:Y:S02]  /*b530*/  FSETP.NEU.FTZ.AND P3, PT, R70, -INF , PT ;  /* 0xff8000004600780b */ /* 0x000fe40003f7d000 */
[----:B------:R-:W-:Y:S01]  /*b540*/  FMNMX.FTZ R2, R209, R2, !PT ;  /* 0x00000002d1027209 */ /* 0x000fe20007810000 */
[----:B------:R-:W1:Y:S01]  /*b550*/  SHFL.BFLY PT, R5, R3, 0x1, 0x1f ;  /* 0x0c201f0003057f89 */ /* 0x000e6200000e0000 */
[----:B------:R-:W-:-:S02]  /*b560*/  FSEL R0, R0, RZ, P3 ;  /* 0x000000ff00007208 */ /* 0x000fc40001800000 */
[----:B------:R-:W-:Y:S02]  /*b570*/  FMNMX.FTZ R2, R213, R2, !PT ;  /* 0x00000002d5027209 */ /* 0x000fe40007810000 */
[----:B--2---:R-:W-:Y:S01]  /*b580*/  FMNMX.FTZ R68, R68, R4, !PT ;  /* 0x0000000444447209 */ /* 0x004fe20007810000 */
[----:B------:R-:W-:Y:S01]  /*b590*/  FFMA.FTZ R4, R46, c[0x0][0x23c], -R0 ;  /* 0x00008f002e047a23 */ /* 0x000fe20000010800 */
[----:B------:R-:W-:Y:S02]  /*b5a0*/  FMNMX.FTZ R2, R212, R2, !PT ;  /* 0x00000002d4027209 */ /* 0x000fe40007810000 */
[C---:B------:R-:W-:Y:S01]  /*b5b0*/  FSETP.NEU.FTZ.AND P2, PT, R68.reuse, -INF , PT ;  /* 0xff8000004400780b */ /* 0x040fe20003f5d000 */
[----:B------:R2:W-:Y:S01]  /*b5c0*/  MUFU.EX2 R10, R4 ;  /* 0x00000004000a7308 */ /* 0x0005e20000000800 */
[----:B------:R-:W-:-:S05]  /*b5d0*/  FMUL.FTZ R8, R68, c[0x0][0x23c] ;  /* 0x00008f0044087a20 */ /* 0x000fca0000410000 */
[----:B------:R-:W-:Y:S02]  /*b5e0*/  FSEL R8, R8, RZ, P2 ;  /* 0x000000ff08087208 */ /* 0x000fe40001000000 */
[----:B-1----:R-:W-:-:S03]  /*b5f0*/  FMNMX.FTZ R3, R3, R5, !PT ;  /* 0x0000000503037209 */ /* 0x002fc60007810000 */
[--C-:B------:R-:W-:Y:S01]  /*b600*/  FFMA.FTZ R5, R45, c[0x0][0x23c], -R8.reuse ;  /* 0x00008f002d057a23 */ /* 0x100fe20000010808 */
[----:B--2---:R-:W-:Y:S01]  /*b610*/  FMNMX.FTZ R4, R214, R2, !PT ;  /* 0x00000002d6047209 */ /* 0x004fe20007810000 */
[----:B------:R-:W-:Y:S01]  /*b620*/  FFMA.FTZ R2, R44, c[0x0][0x23c], -R8 ;  /* 0x00008f002c027a23 */ /* 0x000fe20000010808 */
[----:B------:R-:W-:Y:S01]  /*b630*/  FSETP.NEU.FTZ.AND P0, PT, R3, -INF , PT ;  /* 0xff8000000300780b */ /* 0x000fe20003f1d000 */
[----:B------:R1:W-:Y:S01]  /*b640*/  MUFU.EX2 R33, R5 ;  /* 0x0000000500217308 */ /* 0x0003e20000000800 */
[----:B------:R-:W-:-:S05]  /*b650*/  FMNMX.FTZ R4, R215, R4, !PT ;  /* 0x00000004d7047209 */ /* 0x000fca0007810000 */
[----:B------:R-:W2:Y:S02]  /*b660*/  SHFL.BFLY PT, R6, R4, 0x2, 0x1f ;  /* 0x0c401f0004067f89 */ /* 0x000ea400000e0000 */
[----:B------:R3:W-:Y:S01]  /*b670*/  MUFU.EX2 R12, R2 ;  /* 0x00000002000c7308 */ /* 0x0007e20000000800 */
[----:B-1----:R-:W-:-:S07]  /*b680*/  FFMA.FTZ R5, R47, c[0x0][0x23c], -R8 ;  /* 0x00008f002f057a23 */ /* 0x002fce0000010808 */
[----:B------:R-:W-:Y:S01]  /*b690*/  MUFU.EX2 R11, R5 ;  /* 0x00000005000b7308 */ /* 0x000fe20000000800 */
[----:B---3--:R-:W-:-:S07]  /*b6a0*/  FFMA.FTZ R2, R15, c[0x0][0x23c], -R8 ;  /* 0x00008f000f027a23 */ /* 0x008fce0000010808 */
[----:B------:R1:W-:Y:S01]  /*b6b0*/  MUFU.EX2 R34, R2 ;  /* 0x0000000200227308 */ /* 0x0003e20000000800 */
[----:B--2---:R-:W-:-:S05]  /*b6c0*/  FMNMX.FTZ R4, R4, R6, !PT ;  /* 0x0000000604047209 */ /* 0x004fca0007810000 */
[----:B------:R-:W2:Y:S01]  /*b6d0*/  SHFL.BFLY PT, R9, R4, 0x1, 0x1f ;  /* 0x0c201f0004097f89 */ /* 0x000ea200000e0000 */
[----:B-1----:R-:W-:-:S05]  /*b6e0*/  FMUL.FTZ R2, R3, c[0x0][0x23c] ;  /* 0x00008f0003027a20 */ /* 0x002fca0000410000 */
[----:B------:R-:W-:-:S05]  /*b6f0*/  FSEL R2, R2, RZ, P0 ;  /* 0x000000ff02027208 */ /* 0x000fca0000000000 */
[--C-:B------:R-:W-:Y:S02]  /*b700*/  FFMA.FTZ R5, R13, c[0x0][0x23c], -R2.reuse ;  /* 0x00008f000d057a23 */ /* 0x100fe40000010802 */
[----:B------:R-:W-:Y:S02]  /*b710*/  FFMA.FTZ R7, R36, c[0x0][0x23c], -R2 ;  /* 0x00008f0024077a23 */ /* 0x000fe40000010802 */
[----:B------:R1:W-:Y:S01]  /*b720*/  MUFU.EX2 R241, R5 ;  /* 0x0000000500f17308 */ /* 0x0003e20000000800 */
[----:B--2---:R-:W-:Y:S01]  /*b730*/  FMNMX.FTZ R69, R4, R9, !PT ;  /* 0x0000000904457209 */ /* 0x004fe20007810000 */
[----:B------:R-:W-:-:S06]  /*b740*/  FFMA.FTZ R4, R49, c[0x0][0x23c], -R0 ;  /* 0x00008f0031047a23 */ /* 0x000fcc0000010800 */
[----:B------:R2:W-:Y:S01]  /*b750*/  MUFU.EX2 R238, R4 ;  /* 0x0000000400ee7308 */ /* 0x0005e20000000800 */
[----:B-1----:R-:W-:-:S07]  /*b760*/  FFMA.FTZ R5, R48, c[0x0][0x23c], -R2 ;  /* 0x00008f0030057a23 */ /* 0x002fce0000010802 */
[----:B------:R-:W-:Y:S01]  /*b770*/  MUFU.EX2 R242, R7 ;  /* 0x0000000700f27308 */ /* 0x000fe20000000800 */
[----:B--2---:R-:W-:-:S07]  /*b780*/  FMUL.FTZ R4, R69, c[0x0][0x23c] ;  /* 0x00008f0045047a20 */ /* 0x004fce0000410000 */
[----:B------:R1:W-:Y:S02]  /*b790*/  MUFU.EX2 R240, R5 ;  /* 0x0000000500f07308 */ /* 0x0003e40000000800 */
[----:B-1----:R-:W-:-:S06]  /*b7a0*/  FFMA.FTZ R5, R14, c[0x0][0x23c], -R2 ;  /* 0x00008f000e057a23 */ /* 0x002fcc0000010802 */
[----:B------:R1:W2:Y:S02]  /*b7b0*/  MUFU.EX2 R32, R5 ;  /* 0x0000000500207308 */ /* 0x0002a40000000800 */
[----:B-1----:R-:W-:Y:S02]  /*b7c0*/  FSEL R5, R68, RZ, P2 ;  /* 0x000000ff44057208 */ /* 0x002fe40001000000 */
[----:B--2---:R-:W-:-:S03]  /*b7d0*/  F2FP.BF16.PACK_AB R7, R242, R32 ;  /* 0x00000020f207723e */ /* 0x004fc600000010ff */
[----:B------:R-:W-:Y:S01]  /*b7e0*/  FADD.FTZ R6, R161, -R5 ;  /* 0x80000005a1067221 */ /* 0x000fe20000010000 */
[----:B------:R-:W-:Y:S02]  /*b7f0*/  FSEL R5, R3, RZ, P0 ;  /* 0x000000ff03057208 */ /* 0x000fe40000000000 */
[----:B------:R-:W-:Y:S01]  /*b800*/  FSETP.NEU.FTZ.AND P0, PT, R69, -INF , PT ;  /* 0xff8000004500780b */ /* 0x000fe20003f1d000 */
[----:B------:R-:W-:Y:S01]  /*b810*/  FMUL.FTZ R6, R6, c[0x0][0x23c] ;  /* 0x00008f0006067a20 */ /* 0x000fe20000410000 */
[----:B------:R-:W-:Y:S01]  /*b820*/  MOV R161, R12 ;  /* 0x0000000c00a17202 */ /* 0x000fe20000000f00 */
[----:B------:R-:W-:Y:S01]  /*b830*/  FADD.FTZ R5, R159, -R5 ;  /* 0x800000059f057221 */ /* 0x000fe20000010000 */
[----:B------:R-:W-:Y:S01]  /*b840*/  MOV R159, R10 ;  /* 0x0000000a009f7202 */ /* 0x000fe20000000f00 */
[----:B------:R-:W-:Y:S01]  /*b850*/  FFMA.FTZ R10, R57, c[0x0][0x23c], -R0 ;  /* 0x00008f00390a7a23 */ /* 0x000fe20000010800 */
[----:B------:R-:W-:Y:S01]  /*b860*/  FSEL R9, R4, RZ, P0 ;  /* 0x000000ff04097208 */ /* 0x000fe20000000000 */
[----:B------:R-:W-:Y:S01]  /*b870*/  FMUL.FTZ R5, R5, c[0x0][0x23c] ;  /* 0x00008f0005057a20 */ /* 0x000fe20000410000 */
[----:B------:R1:W2:Y:S01]  /*b880*/  MUFU.EX2 R146, R6 ;  /* 0x0000000600927308 */ /* 0x0002a20000000800 */
[----:B------:R-:W-:-:S02]  /*b890*/  F2FP.BF16.PACK_AB R4, R34, R161 ;  /* 0x000000a12204723e */ /* 0x000fc400000010ff */
[----:B------:R-:W-:-:S05]  /*b8a0*/  FFMA.FTZ R12, R58, c[0x0][0x23c], -R9 ;  /* 0x00008f003a0c7a23 */ /* 0x000fca0000010809 */
[----:B------:R3:W-:Y:S08]  /*b8b0*/  MUFU.EX2 R239, R10 ;  /* 0x0000000a00ef7308 */ /* 0x0007f00000000800 */
[----:B------:R4:W5:Y:S01]  /*b8c0*/  MUFU.EX2 R145, R5 ;  /* 0x0000000500917308 */ /* 0x0009620000000800 */
[----:B-1----:R-:W-:Y:S01]  /*b8d0*/  F2FP.BF16.PACK_AB R6, R11, R33 ;  /* 0x000000210b06723e */ /* 0x002fe200000010ff */
[----:B--2---:R-:W-:-:S02]  /*b8e0*/  FMUL.FTZ R80, R80, R146 ;  /* 0x0000009250507220 */ /* 0x004fc40000410000 */
[-C--:B------:R-:W-:Y:S02]  /*b8f0*/  FMUL.FTZ R81, R81, R146.reuse ;  /* 0x0000009251517220 */ /* 0x080fe40000410000 */
[-C--:B------:R-:W-:Y:S02]  /*b900*/  FMUL.FTZ R88, R88, R146.reuse ;  /* 0x0000009258587220 */ /* 0x080fe40000410000 */
[----:B---3--:R-:W-:Y:S01]  /*b910*/  FFMA.FTZ R10, R59, c[0x0][0x23c], -R9 ;  /* 0x00008f003b0a7a23 */ /* 0x008fe20000010809 */
[----:B------:R1:W-:Y:S01]  /*b920*/  MUFU.EX2 R236, R12 ;  /* 0x0000000c00ec7308 */ /* 0x0003e20000000800 */
[-C--:B------:R-:W-:Y:S02]  /*b930*/  FMUL.FTZ R89, R89, R146.reuse ;  /* 0x0000009259597220 */ /* 0x080fe40000410000 */
[-C--:B------:R-:W-:Y:S02]  /*b940*/  FMUL.FTZ R100, R100, R146.reuse ;  /* 0x0000009264647220 */ /* 0x080fe40000410000 */
[----:B------:R-:W-:-:S02]  /*b950*/  FMUL.FTZ R101, R101, R146 ;  /* 0x0000009265657220 */ /* 0x000fc40000410000 */
[----:B----4-:R-:W-:Y:S01]  /*b960*/  FFMA.FTZ R5, R56, c[0x0][0x23c], -R0 ;  /* 0x00008f0038057a23 */ /* 0x010fe20000010800 */
[----:B------:R2:W-:Y:S01]  /*b970*/  MUFU.EX2 R235, R10 ;  /* 0x0000000a00eb7308 */ /* 0x0005e20000000800 */
[-C--:B-----5:R-:W-:Y:S02]  /*b980*/  FMUL.FTZ R82, R82, R145.reuse ;  /* 0x0000009152527220 */ /* 0x0a0fe40000410000 */
[-C--:B------:R-:W-:Y:S02]  /*b990*/  FMUL.FTZ R83, R83, R145.reuse ;  /* 0x0000009153537220 */ /* 0x080fe40000410000 */
[-C--:B------:R-:W-:Y:S02]  /*b9a0*/  FMUL.FTZ R90, R90, R145.reuse ;  /* 0x000000915a5a7220 */ /* 0x080fe40000410000 */
[----:B------:R-:W-:Y:S01]  /*b9b0*/  FMUL.FTZ R91, R91, R145 ;  /* 0x000000915b5b7220 */ /* 0x000fe20000410000 */
[----:B------:R3:W-:Y:S01]  /*b9c0*/  MUFU.EX2 R237, R5 ;  /* 0x0000000500ed7308 */ /* 0x0007e20000000800 */
[----:B-1----:R-:W-:-:S02]  /*b9d0*/  FFMA.FTZ R12, R60, c[0x0][0x23c], -R9 ;  /* 0x00008f003c0c7a23 */ /* 0x002fc40000010809 */
[-C--:B------:R-:W-:Y:S02]  /*b9e0*/  FMUL.FTZ R102, R102, R145.reuse ;  /* 0x0000009166667220 */ /* 0x080fe40000410000 */
[-C--:B------:R-:W-:Y:S02]  /*b9f0*/  FMUL.FTZ R103, R103, R145.reuse ;  /* 0x0000009167677220 */ /* 0x080fe40000410000 */
[-C--:B------:R-:W-:Y:S01]  /*ba00*/  FMUL.FTZ R104, R104, R146.reuse ;  /* 0x0000009268687220 */ /* 0x080fe20000410000 */
[----:B--2---:R-:W-:Y:S01]  /*ba10*/  FSEL R10, R69, RZ, P0 ;  /* 0x000000ff450a7208 */ /* 0x004fe20000000000 */
[----:B------:R-:W-:Y:S01]  /*ba20*/  MUFU.EX2 R234, R12 ;  /* 0x0000000c00ea7308 */ /* 0x000fe20000000800 */
[----:B------:R-:W-:Y:S02]  /*ba30*/  FMUL.FTZ R105, R105, R146 ;  /* 0x0000009269697220 */ /* 0x000fe40000410000 */
[----:B------:R-:W-:Y:S02]  /*ba40*/  FMUL.FTZ R106, R106, R145 ;  /* 0x000000916a6a7220 */ /* 0x000fe40000410000 */
[----:B------:R-:W-:Y:S01]  /*ba50*/  FADD.FTZ R10, R166, -R10 ;  /* 0x8000000aa60a7221 */ /* 0x000fe20000010000 */
[----:B---3--:R-:W-:Y:S01]  /*ba60*/  F2FP.BF16.PACK_AB R5, R240, R241 ;  /* 0x000000f1f005723e */ /* 0x008fe200000010ff */
[----:B------:R-:W-:-:S02]  /*ba70*/  FMUL.FTZ R107, R107, R145 ;  /* 0x000000916b6b7220 */ /* 0x000fc40000410000 */
[----:B------:R-:W-:Y:S02]  /*ba80*/  FMUL.FTZ R10, R10, c[0x0][0x23c] ;  /* 0x00008f000a0a7a20 */ /* 0x000fe40000410000 */
[-C--:B------:R-:W-:Y:S02]  /*ba90*/  FMUL.FTZ R116, R116, R146.reuse ;  /* 0x0000009274747220 */ /* 0x080fe40000410000 */
[----:B------:R1:W2:Y:S01]  /*baa0*/  MUFU.EX2 R71, R10 ;  /* 0x0000000a00477308 */ /* 0x0002a20000000800 */
[----:B------:R-:W-:Y:S01]  /*bab0*/  HMMA.16816.F32.BF16 R76, R4, R16, R80 ;  /* 0x00000010044c723c */ /* 0x000fe20000041850 */
[----:B------:R-:W-:Y:S02]  /*bac0*/  FMUL.FTZ R117, R117, R146 ;  /* 0x0000009275757220 */ /* 0x000fe40000410000 */
[-C--:B------:R-:W-:Y:S02]  /*bad0*/  FMUL.FTZ R118, R118, R145.reuse ;  /* 0x0000009176767220 */ /* 0x080fe40000410000 */
[----:B------:R-:W-:-:S02]  /*bae0*/  FMUL.FTZ R119, R119, R145 ;  /* 0x0000009177777220 */ /* 0x000fc40000410000 */
[----:B------:R-:W-:Y:S01]  /*baf0*/  MOV R80, R11 ;  /* 0x0000000b00507202 */ /* 0x000fe20000000f00 */
[-C--:B------:R-:W-:Y:S01]  /*bb00*/  FMUL.FTZ R120, R120, R146.reuse ;  /* 0x0000009278787220 */ /* 0x080fe20000410000 */
[----:B------:R-:W-:Y:S01]  /*bb10*/  FSEL R11, R70, RZ, P3 ;  /* 0x000000ff460b7208 */ /* 0x000fe20001800000 */
[----:B------:R-:W-:Y:S01]  /*bb20*/  FMUL.FTZ R121, R121, R146 ;  /* 0x0000009279797220 */ /* 0x000fe20000410000 */
[C---:B------:R-:W-:Y:S01]  /*bb30*/  HMMA.16816.F32.BF16 R72, R4.reuse, R18, R88 ;  /* 0x000000120448723c */ /* 0x040fe20000041858 */
[----:B------:R-:W-:Y:S01]  /*bb40*/  FMUL.FTZ R122, R122, R145 ;  /* 0x000000917a7a7220 */ /* 0x000fe20000410000 */
[----:B------:R-:W-:Y:S01]  /*bb50*/  MOV R83, R34 ;  /* 0x0000002200537202 */ /* 0x000fe20000000f00 */
[----:B------:R-:W-:Y:S01]  /*bb60*/  FADD.FTZ R13, R172, -R11 ;  /* 0x8000000bac0d7221 */ /* 0x000fe20000010000 */
[----:B------:R-:W-:Y:S01]  /*bb70*/  MOV R82, R33 ;  /* 0x0000002100527202 */ /* 0x000fe20000000f00 */
[----:B-1----:R-:W-:Y:S01]  /*bb80*/  FFMA.FTZ R10, R152, c[0x0][0x23c], -R0 ;  /* 0x00008f00980a7a23 */ /* 0x002fe20000010800 */
[----:B------:R-:W-:Y:S01]  /*bb90*/  MOV R81, R32 ;  /* 0x0000002000517202 */ /* 0x000fe20000000f00 */
[----:B------:R-:W-:Y:S01]  /*bba0*/  FFMA.FTZ R11, R61, c[0x0][0x23c], -R9 ;  /* 0x00008f003d0b7a23 */ /* 0x000fe20000010809 */
[----:B------:R-:W-:Y:S01]  /*bbb0*/  HMMA.16816.F32.BF16 R64, R4, R20, R100 ;  /* 0x000000140440723c */ /* 0x000fe20000041864 */
[----:B------:R1:W-:Y:S01]  /*bbc0*/  MUFU.EX2 R231, R10 ;  /* 0x0000000a00e77308 */ /* 0x0003e20000000800 */
[----:B------:R-:W-:-:S02]  /*bbd0*/  FMUL.FTZ R13, R13, c[0x0][0x23c] ;  /* 0x00008f000d0d7a20 */ /* 0x000fc40000410000 */
[-C--:B------:R-:W-:Y:S02]  /*bbe0*/  FMUL.FTZ R123, R123, R145.reuse ;  /* 0x000000917b7b7220 */ /* 0x080fe40000410000 */
[-C--:B------:R-:W-:Y:S02]  /*bbf0*/  FMUL.FTZ R132, R132, R146.reuse ;  /* 0x0000009284847220 */ /* 0x080fe40000410000 */
[-C--:B------:R-:W-:Y:S01]  /*bc00*/  FMUL.FTZ R133, R133, R146.reuse ;  /* 0x0000009285857220 */ /* 0x080fe20000410000 */
[----:B------:R-:W-:Y:S01]  /*bc10*/  MUFU.EX2 R233, R11 ;  /* 0x0000000b00e97308 */ /* 0x000fe20000000800 */
[-C--:B------:R-:W-:Y:S01]  /*bc20*/  FMUL.FTZ R134, R134, R145.reuse ;  /* 0x0000009186867220 */ /* 0x080fe20000410000 */
[----:B------:R-:W-:Y:S01]  /*bc30*/  HMMA.16816.F32.BF16 R60, R4, R22, R104 ;  /* 0x00000016043c723c */ /* 0x000fe20000041868 */
[----:B------:R-:W-:Y:S02]  /*bc40*/  FMUL.FTZ R135, R135, R145 ;  /* 0x0000009187877220 */ /* 0x000fe40000410000 */
[----:B------:R-:W-:-:S02]  /*bc50*/  FMUL.FTZ R136, R136, R146 ;  /* 0x0000009288887220 */ /* 0x000fc40000410000 */
[----:B------:R-:W-:Y:S01]  /*bc60*/  FMUL.FTZ R137, R137, R146 ;  /* 0x0000009289897220 */ /* 0x000fe20000410000 */
[----:B------:R3:W4:Y:S01]  /*bc70*/  MUFU.EX2 R144, R13 ;  /* 0x0000000d00907308 */ /* 0x0007220000000800 */
[----:B-1----:R-:W-:Y:S01]  /*bc80*/  FFMA.FTZ R10, R149, c[0x0][0x23c], -R8 ;  /* 0x00008f00950a7a23 */ /* 0x002fe20000010808 */
[C---:B------:R-:W-:Y:S01]  /*bc90*/  HMMA.16816.F32.BF16 R56, R4.reuse, R24, R116 ;  /* 0x000000180438723c */ /* 0x040fe20000041874 */
[-C--:B------:R-:W-:Y:S02]  /*bca0*/  FMUL.FTZ R138, R138, R145.reuse ;  /* 0x000000918a8a7220 */ /* 0x080fe40000410000 */
[----:B------:R-:W-:Y:S02]  /*bcb0*/  FMUL.FTZ R139, R139, R145 ;  /* 0x000000918b8b7220 */ /* 0x000fe40000410000 */
[-C--:B--2---:R-:W-:Y:S01]  /*bcc0*/  FMUL.FTZ R86, R86, R71.reuse ;  /* 0x0000004756567220 */ /* 0x084fe20000410000 */
[----:B------:R1:W-:Y:S01]  /*bcd0*/  MUFU.EX2 R229, R10 ;  /* 0x0000000a00e57308 */ /* 0x0003e20000000800 */
[-C--:B------:R-:W-:Y:S01]  /*bce0*/  FMUL.FTZ R87, R87, R71.reuse ;  /* 0x0000004757577220 */ /* 0x080fe20000410000 */
[----:B------:R-:W-:Y:S01]  /*bcf0*/  HMMA.16816.F32.BF16 R52, R4, R26, R120 ;  /* 0x0000001a0434723c */ /* 0x000fe20000041878 */
[----:B------:R-:W-:-:S02]  /*bd00*/  FMUL.FTZ R94, R94, R71 ;  /* 0x000000475e5e7220 */ /* 0x000fc40000410000 */
[-C--:B------:R-:W-:Y:S02]  /*bd10*/  FMUL.FTZ R95, R95, R71.reuse ;  /* 0x000000475f5f7220 */ /* 0x080fe40000410000 */
[----:B------:R-:W-:Y:S01]  /*bd20*/  FMUL.FTZ R98, R98, R71 ;  /* 0x0000004762627220 */ /* 0x000fe20000410000 */
[----:B---3--:R-:W-:Y:S01]  /*bd30*/  LDSM.16.MT88.4 R12, [R191+0x6800] ;  /* 0x00680000bf0c783b */ /* 0x008fe20000004200 */
[-C--:B----4-:R-:W-:Y:S01]  /*bd40*/  FMUL.FTZ R84, R84, R144.reuse ;  /* 0x0000009054547220 */ /* 0x090fe20000410000 */
[----:B------:R-:W-:Y:S01]  /*bd50*/  HMMA.16816.F32.BF16 R48, R4, R28, R132 ;  /* 0x0000001c0430723c */ /* 0x000fe20000041884 */
[-C--:B------:R-:W-:Y:S02]  /*bd60*/  FMUL.FTZ R85, R85, R144.reuse ;  /* 0x0000009055557220 */ /* 0x080fe40000410000 */
[-C--:B------:R-:W-:Y:S02]  /*bd70*/  FMUL.FTZ R92, R92, R144.reuse ;  /* 0x000000905c5c7220 */ /* 0x080fe40000410000 */
[----:B------:R-:W-:-:S02]  /*bd80*/  FMUL.FTZ R93, R93, R144 ;  /* 0x000000905d5d7220 */ /* 0x000fc40000410000 */
[----:B-1----:R-:W-:Y:S01]  /*bd90*/  FFMA.FTZ R10, R150, c[0x0][0x23c], -R8 ;  /* 0x00008f00960a7a23 */ /* 0x002fe20000010808 */
[----:B------:R-:W-:Y:S01]  /*bda0*/  HMMA.16816.F32.BF16 R40, R4, R30, R136 ;  /* 0x0000001e0428723c */ /* 0x000fe20000041888 */
[-C--:B------:R-:W-:Y:S02]  /*bdb0*/  FMUL.FTZ R96, R96, R144.reuse ;  /* 0x0000009060607220 */ /* 0x080fe40000410000 */
[----:B------:R1:W-:Y:S01]  /*bdc0*/  MUFU.EX2 R228, R10 ;  /* 0x0000000a00e47308 */ /* 0x0003e20000000800 */
[-C--:B------:R-:W-:Y:S02]  /*bdd0*/  FMUL.FTZ R97, R97, R144.reuse ;  /* 0x0000009061617220 */ /* 0x080fe40000410000 */
[----:B------:R-:W-:Y:S01]  /*bde0*/  FMUL.FTZ R99, R99, R71 ;  /* 0x0000004763637220 */ /* 0x000fe20000410000 */
[----:B------:R-:W-:Y:S01]  /*bdf0*/  F2FP.BF16.PACK_AB R4, R238, R159 ;  /* 0x0000009fee04723e */ /* 0x000fe200000010ff */
        /* <DEDUP_REMOVED lines=8> */
[-C--:B------:R-:W-:Y:S02]  /*be80*/  FMUL.FTZ R113, R113, R144.reuse ;  /* 0x0000009071717220 */ /* 0x080fe40000410000 */
[----:B-1----:R-:W-:Y:S01]  /*be90*/  FFMA.FTZ R10, R153, c[0x0][0x23c], -R2 ;  /* 0x00008f00990a7a23 */ /* 0x002fe20000010802 */
[----:B------:R-:W-:Y:S01]  /*bea0*/  HMMA.16816.F32.BF16 R44, R4, R16, R84 ;  /* 0x00000010042c723c */ /* 0x000fe20000041854 */
[-C--:B------:R-:W-:Y:S02]  /*beb0*/  FMUL.FTZ R114, R114, R71.reuse ;  /* 0x0000004772727220 */ /* 0x080fe40000410000 */
[----:B------:R1:W-:Y:S01]  /*bec0*/  MUFU.EX2 R225, R10 ;  /* 0x0000000a00e17308 */ /* 0x0003e20000000800 */
[----:B------:R-:W-:Y:S02]  /*bed0*/  FMUL.FTZ R115, R115, R71 ;  /* 0x0000004773737220 */ /* 0x000fe40000410000 */
[----:B------:R-:W-:-:S02]  /*bee0*/  FMUL.FTZ R124, R124, R144 ;  /* 0x000000907c7c7220 */ /* 0x000fc40000410000 */
[-C--:B------:R-:W-:Y:S01]  /*bef0*/  FMUL.FTZ R125, R125, R144.reuse ;  /* 0x000000907d7d7220 */ /* 0x080fe20000410000 */
[C---:B------:R-:W-:Y:S01]  /*bf00*/  HMMA.16816.F32.BF16 R36, R4.reuse, R18, R92 ;  /* 0x000000120424723c */ /* 0x040fe2000004185c */
[-C--:B------:R-:W-:Y:S01]  /*bf10*/  FMUL.FTZ R126, R126, R71.reuse ;  /* 0x000000477e7e7220 */ /* 0x080fe20000410000 */
[----:B------:R-:W-:Y:S01]  /*bf20*/  LDSM.16.MT88.4 R16, [R192+0x6800] ;  /* 0x00680000c010783b */ /* 0x000fe20000004200 */
[----:B------:R-:W-:Y:S02]  /*bf30*/  FMUL.FTZ R127, R127, R71 ;  /* 0x000000477f7f7220 */ /* 0x000fe40000410000 */
[----:B------:R-:W-:Y:S01]  /*bf40*/  FFMA.FTZ R11, R148, c[0x0][0x23c], -R8 ;  /* 0x00008f00940b7a23 */ /* 0x000fe20000010808 */
[----:B------:R-:W-:Y:S01]  /*bf50*/  LDSM.16.MT88.4 R92, [R189+0x7800] ;  /* 0x00780000bd5c783b */ /* 0x000fe20000004200 */
[----:B------:R-:W-:Y:S01]  /*bf60*/  FMUL.FTZ R128, R128, R144 ;  /* 0x0000009080807220 */ /* 0x000fe20000410000 */
[----:B------:R-:W-:Y:S01]  /*bf70*/  HMMA.16816.F32.BF16 R32, R4, R20, R96 ;  /* 0x000000140420723c */ /* 0x000fe20000041860 */
[----:B------:R2:W3:Y:S01]  /*bf80*/  MUFU.EX2 R232, R11 ;  /* 0x0000000b00e87308 */ /* 0x0004e20000000800 */
[----:B-1----:R-:W-:-:S02]  /*bf90*/  FFMA.FTZ R10, R154, c[0x0][0x23c], -R2 ;  /* 0x00008f009a0a7a23 */ /* 0x002fc40000010802 */
[-C--:B------:R-:W-:Y:S02]  /*bfa0*/  FMUL.FTZ R129, R129, R144.reuse ;  /* 0x0000009081817220 */ /* 0x080fe40000410000 */
[-C--:B------:R-:W-:Y:S02]  /*bfb0*/  FMUL.FTZ R130, R130, R71.reuse ;  /* 0x0000004782827220 */ /* 0x080fe40000410000 */
[C---:B------:R-:W-:Y:S01]  /*bfc0*/  HMMA.16816.F32.BF16 R108, R4.reuse, R22, R108 ;  /* 0x00000016046c723c */ /* 0x040fe2000004186c */
[----:B------:R1:W-:Y:S01]  /*bfd0*/  MUFU.EX2 R226, R10 ;  /* 0x0000000a00e27308 */ /* 0x0003e20000000800 */
[----:B------:R-:W-:Y:S01]  /*bfe0*/  LDSM.16.MT88.4 R20, [R190+0x6800] ;  /* 0x00680000be14783b */ /* 0x000fe20000004200 */
[----:B------:R-:W-:Y:S02]  /*bff0*/  FMUL.FTZ R131, R131, R71 ;  /* 0x0000004783837220 */ /* 0x000fe40000410000 */
[-C--:B------:R-:W-:Y:S02]  /*c000*/  FMUL.FTZ R140, R140, R144.reuse ;  /* 0x000000908c8c7220 */ /* 0x080fe40000410000 */
[----:B------:R-:W-:Y:S01]  /*c010*/  FMUL.FTZ R141, R141, R144 ;  /* 0x000000908d8d7220 */ /* 0x000fe20000410000 */
[----:B------:R-:W-:Y:S01]  /*c020*/  HMMA.16816.F32.BF16 R112, R4, R24, R112 ;  /* 0x000000180470723c */ /* 0x000fe20000041870 */
[----:B--2---:R-:W-:-:S02]  /*c030*/  FFMA.FTZ R11, R147, c[0x0][0x23c], -R8 ;  /* 0x00008f00930b7a23 */ /* 0x004fc40000010808 */
[-C--:B------:R-:W-:Y:S02]  /*c040*/  FMUL.FTZ R142, R142, R71.reuse ;  /* 0x000000478e8e7220 */ /* 0x080fe40000410000 */
[----:B------:R2:W4:Y:S01]  /*c050*/  MUFU.EX2 R230, R11 ;  /* 0x0000000b00e67308 */ /* 0x0005220000000800 */
[----:B------:R-:W-:Y:S02]  /*c060*/  FMUL.FTZ R143, R143, R71 ;  /* 0x000000478f8f7220 */ /* 0x000fe40000410000 */
[C---:B------:R-:W-:Y:S01]  /*c070*/  HMMA.16816.F32.BF16 R124, R4.reuse, R26, R124 ;  /* 0x0000001a047c723c */ /* 0x040fe2000004187c */
[--C-:B-1----:R-:W-:Y:S01]  /*c080*/  FFMA.FTZ R10, R155, c[0x0][0x23c], -R2.reuse ;  /* 0x00008f009b0a7a23 */ /* 0x102fe20000010802 */
[----:B------:R-:W1:Y:S03]  /*c090*/  LDSM.16.MT88.4 R24, [R189+0x6800] ;  /* 0x00680000bd18783b */ /* 0x000e660000004200 */
[----:B------:R5:W3:Y:S03]  /*c0a0*/  MUFU.EX2 R224, R10 ;  /* 0x0000000a00e07308 */ /* 0x000ae60000000800 */
[----:B------:R-:W-:Y:S01]  /*c0b0*/  HMMA.16816.F32.BF16 R128, R4, R28, R128 ;  /* 0x0000001c0480723c */ /* 0x000fe20000041880 */
[----:B--2---:R-:W-:-:S07]  /*c0c0*/  FFMA.FTZ R11, R151, c[0x0][0x23c], -R2 ;  /* 0x00008f00970b7a23 */ /* 0x004fce0000010802 */
[----:B------:R-:W-:Y:S01]  /*c0d0*/  HMMA.16816.F32.BF16 R140, R4, R30, R140 ;  /* 0x0000001e048c723c */ /* 0x000fe2000004188c */
[----:B------:R2:W2:Y:S01]  /*c0e0*/  MUFU.EX2 R227, R11 ;  /* 0x0000000b00e37308 */ /* 0x0004a20000000800 */
[----:B-----5:R-:W-:-:S05]  /*c0f0*/  FFMA.FTZ R10, R158, c[0x0][0x23c], -R0 ;  /* 0x00008f009e0a7a23 */ /* 0x020fca0000010800 */
[----:B---3--:R-:W-:Y:S02]  /*c100*/  F2FP.BF16.PACK_AB R4, R229, R232 ;  /* 0x000000e8e504723e */ /* 0x008fe400000010ff */
[----:B------:R3:W-:Y:S01]  /*c110*/  MUFU.EX2 R222, R10 ;  /* 0x0000000a00de7308 */ /* 0x0007e20000000800 */
[----:B----4-:R-:W-:Y:S02]  /*c120*/  F2FP.BF16.PACK_AB R6, R228, R230 ;  /* 0x000000e6e406723e */ /* 0x010fe400000010ff */
[----:B------:R-:W-:Y:S01]  /*c130*/  F2FP.BF16.PACK_AB R7, R224, R226 ;  /* 0x000000e2e007723e */ /* 0x000fe200000010ff */
[----:B--2---:R-:W-:Y:S01]  /*c140*/  FFMA.FTZ R11, R157, c[0x0][0x23c], -R0 ;  /* 0x00008f009d0b7a23 */ /* 0x004fe20000010800 */
[----:B------:R-:W-:-:S03]  /*c150*/  F2FP.BF16.PACK_AB R5, R225, R227 ;  /* 0x000000e3e105723e */ /* 0x000fc600000010ff */
[----:B------:R-:W2:Y:S01]  /*c160*/  MUFU.EX2 R223, R11 ;  /* 0x0000000b00df7308 */ /* 0x000ea20000000800 */
[----:B---3--:R-:W-:-:S03]  /*c170*/  FFMA.FTZ R10, R165, c[0x0][0x23c], -R0 ;  /* 0x00008f00a50a7a23 */ /* 0x008fc60000010800 */
[C---:B-1----:R-:W-:Y:S04]  /*c180*/  HMMA.16816.F32.BF16 R76, R4.reuse, R24, R76 ;  /* 0x00000018044c723c */ /* 0x042fe8000004184c */
[----:B------:R1:W3:Y:S04]  /*c190*/  MUFU.EX2 R221, R10 ;  /* 0x0000000a00dd7308 */ /* 0x0002e80000000800 */
[C---:B------:R-:W-:Y:S08]  /*c1a0*/  HMMA.16816.F32.BF16 R72, R4.reuse, R26, R72 ;  /* 0x0000001a0448723c */ /* 0x040ff00000041848 */
[----:B------:R-:W-:Y:S01]  /*c1b0*/  HMMA.16816.F32.BF16 R64, R4, R16, R64 ;  /* 0x000000100440723c */ /* 0x000fe20000041840 */
[----:B-1----:R-:W-:-:S04]  /*c1c0*/  FFMA.FTZ R10, R156, c[0x0][0x23c], -R0 ;  /* 0x00008f009c0a7a23 */ /* 0x002fc80000010800 */
[----:B------:R1:W-:Y:S03]  /*c1d0*/  MUFU.EX2 R220, R10 ;  /* 0x0000000a00dc7308 */ /* 0x0003e60000000800 */
        /* <DEDUP_REMOVED lines=9> */
[----:B--2---:R-:W-:Y:S02]  /*c270*/  F2FP.BF16.PACK_AB R4, R223, R231 ;  /* 0x000000e7df04723e */ /* 0x004fe400000010ff */
[----:B---3--:R-:W-:Y:S01]  /*c280*/  F2FP.BF16.PACK_AB R6, R221, R222 ;  /* 0x000000dedd06723e */ /* 0x008fe200000010ff */
[----:B-1----:R-:W-:Y:S01]  /*c290*/  FFMA.FTZ R10, R171, c[0x0][0x23c], -R9 ;  /* 0x00008f00ab0a7a23 */ /* 0x002fe20000010809 */
[----:B----4-:R-:W-:-:S03]  /*c2a0*/  F2FP.BF16.PACK_AB R5, R218, R219 ;  /* 0x000000dbda05723e */ /* 0x010fc600000010ff */
        /* <DEDUP_REMOVED lines=26> */
[----:B----4-:R-:W-:Y:S02]  /*c450*/  F2FP.BF16.PACK_AB R4, R168, R169 ;  /* 0x000000a9a804723e */ /* 0x010fe400000010ff */
[----:B------:R-:W-:Y:S01]  /*c460*/  MOV R167, R80 ;  /* 0x0000005000a77202 */ /* 0x000fe20000000f00 */
        /* <DEDUP_REMOVED lines=12> */
[----:B------:R-:W-:Y:S02]  /*c530*/  MOV R175, R161 ;  /* 0x000000a100af7202 */ /* 0x000fe40000000f00 */
[----:B----4-:R-:W-:-:S03]  /*c540*/  F2FP.BF16.PACK_AB R5, R163, R164 ;  /* 0x000000a4a305723e */ /* 0x010fc600000010ff */
[----:B------:R1:W-:Y:S02]  /*c550*/  MUFU.EX2 R161, R10 ;  /* 0x0000000a00a17308 */ /* 0x0003e40000000800 */
[----:B-1----:R-:W-:Y:S01]  /*c560*/  FFMA.FTZ R10, R177, c[0x0][0x23c], -R2 ;  /* 0x00008f00b10a7a23 */ /* 0x002fe20000010802 */
[----:B------:R-:W-:-:S05]  /*c570*/  MOV R177, R159 ;  /* 0x0000009f00b17202 */ /* 0x000fca0000000f00 */
[----:B------:R1:W4:Y:S02]  /*c580*/  MUFU.EX2 R162, R10 ;  /* 0x0000000a00a27308 */ /* 0x0003240000000800 */
[----:B-1----:R-:W-:Y:S01]  /*c590*/  FFMA.FTZ R10, R182, c[0x0][0x23c], -R0 ;  /* 0x00008f00b60a7a23 */ /* 0x002fe20000010800 */
[----:B----4-:R-:W-:-:S05]  /*c5a0*/  F2FP.BF16.PACK_AB R7, R162, R161 ;  /* 0x000000a1a207723e */ /* 0x010fca00000010ff */
[----:B------:R1:W4:Y:S02]  /*c5b0*/  MUFU.EX2 R160, R10 ;  /* 0x0000000a00a07308 */ /* 0x0003240000000800 */
[C---:B--2---:R-:W-:Y:S08]  /*c5c0*/  HMMA.16816.F32.BF16 R76, R4.reuse, R24, R76 ;  /* 0x00000018044c723c */ /* 0x044ff0000004184c */
[----:B------:R-:W-:Y:S01]  /*c5d0*/  HMMA.16816.F32.BF16 R72, R4, R26, R72 ;  /* 0x0000001a0448723c */ /* 0x000fe20000041848 */
[----:B-1----:R-:W-:-:S04]  /*c5e0*/  FFMA.FTZ R10, R178, c[0x0][0x23c], -R0 ;  /* 0x00008f00b20a7a23 */ /* 0x002fc80000010800 */
[----:B------:R1:W-:Y:S03]  /*c5f0*/  MUFU.EX2 R159, R10 ;  /* 0x0000000a009f7308 */ /* 0x0003e60000000800 */
[C---:B---3--:R-:W-:Y:S08]  /*c600*/  HMMA.16816.F32.BF16 R64, R4.reuse, R20, R64 ;  /* 0x000000140440723c */ /* 0x048ff00000041840 */
[----:B------:R-:W-:Y:S01]  /*c610*/  HMMA.16816.F32.BF16 R60, R4, R22, R60 ;  /* 0x00000016043c723c */ /* 0x000fe2000004183c */
[----:B-1----:R-:W-:-:S07]  /*c620*/  FFMA.FTZ R10, R180, c[0x0][0x23c], -R0 ;  /* 0x00008f00b40a7a23 */ /* 0x002fce0000010800 */
[C---:B------:R-:W-:Y:S01]  /*c630*/  HMMA.16816.F32.BF16 R56, R4.reuse, R16, R56 ;  /* 0x000000100438723c */ /* 0x040fe20000041838 */
[----:B------:R1:W-:Y:S07]  /*c640*/  MUFU.EX2 R158, R10 ;  /* 0x0000000a009e7308 */ /* 0x0003ee0000000800 */
[C---:B------:R-:W-:Y:S08]  /*c650*/  HMMA.16816.F32.BF16 R52, R4.reuse, R18, R52 ;  /* 0x000000120434723c */ /* 0x040ff00000041834 */
[----:B-----5:R-:W-:Y:S01]  /*c660*/  HMMA.16816.F32.BF16 R48, R4, R12, R48 ;  /* 0x0000000c0430723c */ /* 0x020fe20000041830 */
[----:B-1----:R-:W-:-:S02]  /*c670*/  FFMA.FTZ R10, R181, c[0x0][0x23c], -R0 ;  /* 0x00008f00b50a7a23 */ /* 0x002fc40000010800 */
[----:B------:R-:W-:Y:S02]  /*c680*/  FFMA.FTZ R0, R184, c[0x0][0x23c], -R0 ;  /* 0x00008f00b8007a23 */ /* 0x000fe40000010800 */
[----:B------:R1:W-:Y:S03]  /*c690*/  MUFU.EX2 R157, R10 ;  /* 0x0000000a009d7308 */ /* 0x0003e60000000800 */
[----:B------:R-:W-:Y:S05]  /*c6a0*/  HMMA.16816.F32.BF16 R40, R4, R14, R40 ;  /* 0x0000000e0428723c */ /* 0x000fea0000041828 */
[----:B------:R2:W-:Y:S02]  /*c6b0*/  MUFU.EX2 R156, R0 ;  /* 0x00000000009c7308 */ /* 0x0005e40000000800 */
[----:B------:R-:W-:-:S02]  /*c6c0*/  F2FP.BF16.PACK_AB R4, R174, R220 ;  /* 0x000000dcae04723e */ /* 0x000fc400000010ff */
[----:B----4-:R-:W-:Y:S01]  /*c6d0*/  F2FP.BF16.PACK_AB R6, R160, R171 ;  /* 0x000000aba006723e */ /* 0x010fe200000010ff */
[----:B-1----:R-:W-:Y:S01]  /*c6e0*/  FFMA.FTZ R10, R204, c[0x0][0x23c], -R9 ;  /* 0x00008f00cc0a7a23 */ /* 0x002fe20000010809 */
[----:B------:R-:W-:-:S03]  /*c6f0*/  @P1 IADD3 R204, R216, -0x4, RZ ;  /* 0xfffffffcd8cc1810 */ /* 0x000fc60007ffe0ff */
        /* <DEDUP_REMOVED lines=17> */
[----:B-1----:R-:W-:-:S07]  /*c810*/  F2FP.BF16.PACK_AB R7, R152, R153 ;  /* 0x000000999807723e */ /* 0x002fce00000010ff */
        /* <DEDUP_REMOVED lines=17> */
[----:B------:R-:W3:Y:S01]  /*c930*/  MUFU.EX2 R25, R2 ;  /* 0x0000000200197308 */ /* 0x000ee20000000800 */
[----:B------:R-:W4:Y:S02]  /*c940*/  LDSM.16.MT88.4 R16, [R191+0x7800] ;  /* 0x00780000bf10783b */ /* 0x000f240000004200 */
[----:B------:R-:W-:Y:S01]  /*c950*/  HMMA.16816.F32.BF16 R12, R4, R14, R140 ;  /* 0x0000000e040c723c */ /* 0x000fe2000004188c */
[----:B-1----:R-:W-:-:S06]  /*c960*/  FFMA.FTZ R0, R213, c[0x0][0x23c], -R9 ;  /* 0x00008f00d5007a23 */ /* 0x002fcc0000010809 */
[----:B------:R-:W-:Y:S01]  /*c970*/  FFMA.FTZ R5, R243, R144, R177 ;  /* 0x00000090f3057223 */ /* 0x000fe200000100b1 */
[----:B------:R-:W-:Y:S01]  /*c980*/  F2FP.BF16.PACK_AB R140, R158, R159 ;  /* 0x0000009f9e8c723e */ /* 0x000fe200000010ff */
[----:B------:R1:W-:Y:S01]  /*c990*/  MUFU.EX2 R24, R0 ;  /* 0x0000000000187308 */ /* 0x0003e20000000800 */
[----:B------:R-:W-:Y:S01]  /*c9a0*/  FFMA.FTZ R4, R244, R71, R236 ;  /* 0x00000047f4047223 */ /* 0x000fe200000100ec */
[----:B------:R-:W-:Y:S01]  /*c9b0*/  F2FP.BF16.PACK_AB R142, R156, R157 ;  /* 0x0000009d9c8e723e */ /* 0x000fe200000010ff */
[----:B------:R-:W-:Y:S01]  /*c9c0*/  FADD.FTZ R5, R238, R5 ;  /* 0x00000005ee057221 */ /* 0x000fe20000010000 */
[----:B---3--:R-:W-:Y:S01]  /*c9d0*/  F2FP.BF16.PACK_AB R139, R25, R26 ;  /* 0x0000001a198b723e */ /* 0x008fe200000010ff */
[----:B------:R-:W-:Y:S02]  /*c9e0*/  FFMA.FTZ R2, R245, R146, R175 ;  /* 0x00000092f5027223 */ /* 0x000fe400000100af */
[----:B------:R-:W-:Y:S02]  /*c9f0*/  FADD.FTZ R7, R235, R4 ;  /* 0x00000004eb077221 */ /* 0x000fe40000010000 */
[----:B------:R-:W-:-:S02]  /*ca00*/  FADD.FTZ R4, R176, R2 ;  /* 0x00000002b0047221 */ /* 0x000fc40000010000 */
[----:B------:R-:W-:Y:S01]  /*ca10*/  FADD.FTZ R2, R234, R7 ;  /* 0x00000007ea027221 */ /* 0x000fe20000010000 */
[C---:B------:R-:W-:Y:S03]  /*ca20*/  HMMA.16816.F32.BF16 R80, R136.reuse, R92, R76 ;  /* 0x0000005c8850723c */ /* 0x040fe6000004184c */
[----:B------:R-:W-:Y:S02]  /*ca30*/  FADD.FTZ R2, R233, R2 ;  /* 0x00000002e9027221 */ /* 0x000fe40000010000 */
[----:B-1----:R-:W-:Y:S02]  /*ca40*/  FFMA.FTZ R0, R212, c[0x0][0x23c], -R9 ;  /* 0x00008f00d4007a23 */ /* 0x002fe40000010809 */
[----:B------:R-:W-:Y:S01]  /*ca50*/  FADD.FTZ R2, R219, R2 ;  /* 0x00000002db027221 */ /* 0x000fe20000010000 */
[----:B------:R-:W-:Y:S01]  /*ca60*/  HMMA.16816.F32.BF16 R88, R136, R94, R72 ;  /* 0x0000005e8858723c */ /* 0x000fe20000041848 */
[----:B------:R1:W3:Y:S02]  /*ca70*/  MUFU.EX2 R11, R0 ;  /* 0x00000000000b7308 */ /* 0x0002e40000000800 */
[----:B------:R-:W-:-:S05]  /*ca80*/  FADD.FTZ R2, R218, R2 ;  /* 0x00000002da027221 */ /* 0x000fca0000010000 */
[C---:B------:R-:W-:Y:S08]  /*ca90*/  HMMA.16816.F32.BF16 R100, R136.reuse, R108, R64 ;  /* 0x0000006c8864723c */ /* 0x040ff00000041840 */
[----:B------:R-:W-:Y:S01]  /*caa0*/  HMMA.16816.F32.BF16 R104, R136, R110, R60 ;  /* 0x0000006e8868723c */ /* 0x000fe2000004183c */
[----:B-1----:R-:W-:Y:S01]  /*cab0*/  FFMA.FTZ R0, R214, c[0x0][0x23c], -R9 ;  /* 0x00008f00d6007a23 */ /* 0x002fe20000010809 */
[----:B---3--:R-:W-:-:S03]  /*cac0*/  F2FP.BF16.PACK_AB R141, R11, R24 ;  /* 0x000000180b8d723e */ /* 0x008fc600000010ff */
[----:B------:R1:W-:Y:S03]  /*cad0*/  MUFU.EX2 R10, R0 ;  /* 0x00000000000a7308 */ /* 0x0003e60000000800 */
[C---:B--2---:R-:W-:Y:S08]  /*cae0*/  HMMA.16816.F32.BF16 R116, R136.reuse, R124, R56 ;  /* 0x0000007c8874723c */ /* 0x044ff00000041838 */
[----:B------:R-:W-:Y:S01]  /*caf0*/  HMMA.16816.F32.BF16 R120, R136, R126, R52 ;  /* 0x0000007e8878723c */ /* 0x000fe20000041834 */
[----:B-1----:R-:W-:-:S07]  /*cb00*/  FFMA.FTZ R0, R215, c[0x0][0x23c], -R9 ;  /* 0x00008f00d7007a23 */ /* 0x002fce0000010809 */
[C---:B----4-:R-:W-:Y:S01]  /*cb10*/  HMMA.16816.F32.BF16 R132, R136.reuse, R16, R48 ;  /* 0x000000108884723c */ /* 0x050fe20000041830 */
[----:B------:R1:W2:Y:S07]  /*cb20*/  MUFU.EX2 R8, R0 ;  /* 0x0000000000087308 */ /* 0x0002ae0000000800 */
[----:B------:R-:W-:Y:S01]  /*cb30*/  HMMA.16816.F32.BF16 R136, R136, R18, R40 ;  /* 0x000000128888723c */ /* 0x000fe20000041828 */
[----:B-1----:R-:W-:Y:S01]  /*cb40*/  FFMA.FTZ R0, R246, R145, R241 ;  /* 0x00000091f6007223 */ /* 0x002fe200000100f1 */
[----:B--2---:R-:W-:-:S03]  /*cb50*/  F2FP.BF16.PACK_AB R143, R8, R10 ;  /* 0x0000000a088f723e */ /* 0x004fc600000010ff */
        /* <DEDUP_REMOVED lines=61> */
[----:B------:R-:W-:Y:S05]  /*cf30*/  @P1 BRA `(.L_x_922) ;  /* 0x0000001000001947 */ /* 0x000fea0003800000 */
.L_x_915:
[----:B------:R-:W-:-:S04]  /*cf40*/  IADD3 R204, R179, -0x1, RZ ;  /* 0xffffffffb3cc7810 */ /* 0x000fc80007ffe0ff */
.L_x_922:
[----:B------:R-:W-:-:S13]  /*cf50*/  ISETP.GE.AND P0, PT, R204, RZ, PT ;  /* 0x000000ffcc00720c */ /* 0x000fda0003f06270 */
[----:B------:R-:W-:Y:S05]  /*cf60*/  @!P0 BRA `(.L_x_923) ;  /* 0x0000344000008947 */ /* 0x000fea0003800000 */
[----:B------:R-:W-:Y:S01]  /*cf70*/  IMAD.MOV.U32 R9, RZ, RZ, c[0x0][0x1a0] ;  /* 0x00006800ff097624 */ /* 0x000fe200078e00ff */
[----:B------:R-:W-:Y:S01]  /*cf80*/  MOV R8, c[0x0][0x198] ;  /* 0x0000660000087a02 */ /* 0x000fe20000000f00 */
[----:B------:R-:W-:Y:S01]  /*cf90*/  IMAD.MOV.U32 R0, RZ, RZ, c[0x0][0x1a4] ;  /* 0x00006900ff007624 */ /* 0x000fe200078e00ff */
[----:B------:R-:W-:Y:S01]  /*cfa0*/  MOV R2, c[0x0][0x19c] ;  /* 0x0000670000027a02 */ /* 0x000fe20000000f00 */
[C---:B------:R-:W-:Y:S01]  /*cfb0*/  IMAD.WIDE.U32 R6, R9.reuse, 0x30, RZ ;  /* 0x0000003009067825 */ /* 0x040fe200078e00ff */
[----:B------:R-:W-:Y:S02]  /*cfc0*/  MOV R73, R69 ;  /* 0x0000004500497202 */ /* 0x000fe40000000f00 */
[----:B------:R-:W-:Y:S01]  /*cfd0*/  SHF.L.U64.HI R9, R9, 0x5, R0 ;  /* 0x0000000509097819 */ /* 0x000fe20000010200 */
[----:B------:R-:W-:Y:S01]  /*cfe0*/  IMAD.MOV.U32 R75, RZ, RZ, R3 ;  /* 0x000000ffff4b7224 */ /* 0x000fe200078e0003 */
[----:B------:R-:W-:Y:S01]  /*cff0*/  MOV R71, R70 ;  /* 0x0000004600477202 */ /* 0x000fe20000000f00 */
[C---:B------:R-:W-:Y:S01]  /*d000*/  IMAD.WIDE.U32 R4, R8.reuse, 0x30, RZ ;  /* 0x0000003008047825 */ /* 0x040fe200078e00ff */
[----:B------:R-:W-:-:S02]  /*d010*/  SHF.L.U64.HI R8, R8, 0x5, R2 ;  /* 0x0000000508087819 */ /* 0x000fc40000010202 */
[----:B------:R-:W-:Y:S01]  /*d020*/  MOV R74, R68 ;  /* 0x00000044004a7202 */ /* 0x000fe20000000f00 */
[----:B------:R-:W-:Y:S02]  /*d030*/  IMAD R0, R0, 0x30, RZ ;  /* 0x0000003000007824 */ /* 0x000fe400078e02ff */
[----:B------:R-:W-:Y:S02]  /*d040*/  IMAD R3, R2, 0x30, RZ ;  /* 0x0000003002037824 */ /* 0x000fe400078e02ff */
[----:B------:R-:W-:-:S03]  /*d050*/  IMAD.IADD R2, R0, 0x1, R7 ;  /* 0x0000000100027824 */ /* 0x000fc600078e0207 */
[----:B------:R-:W-:Y:S02]  /*d060*/  IADD3 R0, R3, R5, RZ ;  /* 0x0000000503007210 */ /* 0x000fe40007ffe0ff */
[----:B------:R-:W2:Y:S04]  /*d070*/  LDL.LU.64 R4, [R1+0x20] ;  /* 0x0000200001047983 */ /* 0x000ea80000300a00 */
[----:B------:R-:W3:Y:S01]  /*d080*/  LDL.64 R6, [R1] ;  /* 0x0000000001067983 */ /* 0x000ee20000100a00 */
[----:B--2---:R-:W-:Y:S01]  /*d090*/  IMAD.MOV.U32 R248, RZ, RZ, R4 ;  /* 0x000000fffff87224 */ /* 0x004fe200078e0004 */
[----:B---3--:R-:W-:Y:S01]  /*d0a0*/  ISETP.GE.AND P0, PT, R6, c[0x0][0x220], PT ;  /* 0x0000880006007a0c */ /* 0x008fe20003f06270 */
[----:B------:R-:W-:Y:S05]  /*d0b0*/  BRA `(.L_x_924) ;  /* 0x000003b000007947 */ /* 0x000fea0003800000 */
.L_x_926:
[----:B------:R-:W2:Y:S01]  /*d0c0*/  LDL.64 R212, [R1+0x18] ;  /* 0x0000180001d47983 */ /* 0x000ea20000100a00 */
[----:B------:R-:W-:Y:S01]  /*d0d0*/  IADD3 R0, R204, -0x1, RZ ;  /* 0xffffffffcc007810 */ /* 0x000fe20007ffe0ff */
[----:B------:R-:W-:Y:S02]  /*d0e0*/  IMAD.MOV.U32 R68, RZ, RZ, c[0x0][0x198] ;  /* 0x00006600ff447624 */ /* 0x000fe400078e00ff */
[----:B------:R-:W3:Y:S01]  /*d0f0*/  LDL.64 R214, [R1+0x8] ;  /* 0x0000080001d67983 */ /* 0x000ee20000100a00 */
[----:B------:R-:W-:Y:S01]  /*d100*/  SHF.R.S32.HI R4, RZ, 0x1f, R0 ;  /* 0x0000001fff047819 */ /* 0x000fe20000011400 */
[----:B------:R-:W-:Y:S02]  /*d110*/  IMAD.WIDE.U32 R2, R0, c[0x0][0x198], RZ ;  /* 0x0000660000027a25 */ /* 0x000fe400078e00ff */
[----:B------:R1:W-:Y:S02]  /*d120*/  @P0 STS.128 [R203+0x4000], RZ ;  /* 0x004000ffcb000388 */ /* 0x0003e40000000c00 */
[----:B------:R-:W-:Y:S02]  /*d130*/  IMAD R4, R4, c[0x0][0x198], RZ ;  /* 0x0000660004047a24 */ /* 0x000fe400078e02ff */
[----:B------:R-:W-:Y:S02]  /*d140*/  IMAD.SHL.U32 R69, R68, 0x10, RZ ;  /* 0x0000001044457824 */ /* 0x000fe400078e00ff */
[----:B------:R-:W-:Y:S02]  /*d150*/  IMAD R4, R0, c[0x0][0x19c], R4 ;  /* 0x0000670000047a24 */ /* 0x000fe400078e0204 */
[----:B------:R-:W-:Y:S02]  /*d160*/  IMAD.SHL.U32 R68, R68, 0x20, RZ ;  /* 0x0000002044447824 */ /* 0x000fe400078e00ff */
[----:B------:R-:W-:Y:S02]  /*d170*/  IMAD.IADD R4, R3, 0x1, R4 ;  /* 0x0000000103047824 */ /* 0x000fe400078e0204 */
[----:B------:R-:W-:Y:S01]  /*d180*/  IMAD.MOV.U32 R70, RZ, RZ, c[0x0][0x198] ;  /* 0x00006600ff467624 */ /* 0x000fe200078e00ff */
[----:B--2---:R-:W-:Y:S03]  /*d190*/  LEA R0, P3, R2, R212, 0x6 ;  /* 0x000000d402007211 */ /* 0x004fe600078630ff */
[----:B------:R-:W-:Y:S01]  /*d1a0*/  IMAD.WIDE.U32 R212, R70, 0x30, RZ ;  /* 0x0000003046d47825 */ /* 0x000fe200078e00ff */
[----:B------:R-:W-:Y:S03]  /*d1b0*/  @!P0 IADD3 R5, P4, R69, R0, RZ ;  /* 0x0000000045058210 */ /* 0x000fe60007f9e0ff */
[----:B------:R-:W-:Y:S01]  /*d1c0*/  IMAD.MOV.U32 R69, RZ, RZ, c[0x0][0x198] ;  /* 0x00006600ff457624 */ /* 0x000fe200078e00ff */
[C---:B------:R-:W-:Y:S02]  /*d1d0*/  @!P0 IADD3 R7, P2, R0.reuse, R68, RZ ;  /* 0x0000004400078210 */ /* 0x040fe40007f5e0ff */
[----:B------:R-:W-:Y:S02]  /*d1e0*/  MOV R68, 0x4 ;  /* 0x0000000400447802 */ /* 0x000fe40000000f00 */
[----:B------:R-:W-:Y:S02]  /*d1f0*/  @!P0 LEA R10, P6, R0, c[0x0][0x168], 0x1 ;  /* 0x00005a00000a8a11 */ /* 0x000fe400078c08ff */
[----:B---3--:R-:W-:Y:S02]  /*d200*/  LEA.HI.X R2, R2, R215, R4, 0x6, P3 ;  /* 0x000000d702027211 */ /* 0x008fe400018f3404 */
[----:B------:R-:W-:Y:S01]  /*d210*/  SHF.L.U64.HI R68, R69, R68, c[0x0][0x19c] ;  /* 0x0000670045447619 */ /* 0x000fe20000010244 */
[----:B------:R-:W-:Y:S01]  /*d220*/  IMAD.MOV.U32 R69, RZ, RZ, c[0x0][0x19c] ;  /* 0x00006700ff457624 */ /* 0x000fe200078e00ff */
[--C-:B------:R-:W-:Y:S02]  /*d230*/  @!P0 LEA.HI.X R11, R0, c[0x0][0x16c], R2.reuse, 0x1, P6 ;  /* 0x00005b00000b8a11 */ /* 0x100fe400030f0c02 */
[----:B------:R-:W-:Y:S01]  /*d240*/  @!P0 LEA R8, P5, R5, c[0x0][0x168], 0x1 ;  /* 0x00005a0005088a11 */ /* 0x000fe200078a08ff */
[----:B------:R-:W-:Y:S01]  /*d250*/  @!P0 IMAD.X R9, R68, 0x1, R2, P4 ;  /* 0x0000000144098824 */ /* 0x000fe200020e0602 */
[----:B------:R-:W-:Y:S01]  /*d260*/  @!P0 LEA R6, P4, R7, c[0x0][0x168], 0x1 ;  /* 0x00005a0007068a11 */ /* 0x000fe200078808ff */
[----:B------:R-:W-:Y:S01]  /*d270*/  @!PT LDS RZ, [RZ] ;  /* 0x00000000fffff984 */ /* 0x000fe20000000800 */
[----:B------:R-:W-:Y:S01]  /*d280*/  @!PT LDS RZ, [RZ] ;  /* 0x00000000fffff984 */ /* 0x000fe20000000800 */
[----:B------:R-:W-:Y:S01]  /*d290*/  @!PT LDS RZ, [RZ] ;  /* 0x00000000fffff984 */ /* 0x000fe20000000800 */
[----:B------:R1:W-:Y:S01]  /*d2a0*/  @!P0 LDGSTS.E.BYPASS.LTC128B.128 [R203+0x4000], [R10.64] ;  /* 0x040000000acb8fae */ /* 0x0003e2000b901d46 */
[----:B------:R-:W-:Y:S01]  /*d2b0*/  IMAD.MOV.U32 R68, RZ, RZ, c[0x0][0x19c] ;  /* 0x00006700ff447624 */ /* 0x000fe200078e00ff */
[----:B------:R-:W-:Y:S02]  /*d2c0*/  SHF.L.U64.HI R69, R70, 0x5, R69 ;  /* 0x0000000546457819 */ /* 0x000fe40000010245 */
[----:B------:R1:W-:Y:S01]  /*d2d0*/  @P0 STS.128 [R203+0x4800], RZ ;  /* 0x004800ffcb000388 */ /* 0x0003e20000000c00 */
[----:B------:R-:W-:Y:S01]  /*d2e0*/  @!P0 LEA.HI.X R9, R5, c[0x0][0x16c], R9, 0x1, P5 ;  /* 0x00005b0005098a11 */ /* 0x000fe200028f0c09 */
[----:B------:R-:W-:Y:S01]  /*d2f0*/  IMAD R68, R68, 0x30, RZ ;  /* 0x0000003044447824 */ /* 0x000fe200078e02ff */
[----:B------:R-:W-:Y:S01]  /*d300*/  @!P0 IADD3 R3, P3, R0, R212, RZ ;  /* 0x000000d400038210 */ /* 0x000fe20007f7e0ff */
[----:B------:R-:W-:Y:S02]  /*d310*/  @!P0 IMAD.X R12, R2, 0x1, R69, P2 ;  /* 0x00000001020c8824 */ /* 0x000fe400010e0645 */
[----:B------:R-:W-:Y:S01]  /*d320*/  @!PT LDS RZ, [RZ] ;  /* 0x00000000fffff984 */ /* 0x000fe20000000800 */
[----:B------:R-:W-:Y:S01]  /*d330*/  @!PT LDS RZ, [RZ] ;  /* 0x00000000fffff984 */ /* 0x000fe20000000800 */
[----:B------:R-:W-:Y:S01]  /*d340*/  @!PT LDS RZ, [RZ] ;  /* 0x00000000fffff984 */ /* 0x000fe20000000800 */
[----:B------:R1:W-:Y:S01]  /*d350*/  @!P0 LDGSTS.E.BYPASS.LTC128B.128 [R203+0x4800], [R8.64] ;  /* 0x0480000008cb8fae */ /* 0x0003e2000b901d46 */
[----:B------:R-:W-:Y:S02]  /*d360*/  IADD3 R68, R68, R213, RZ ;  /* 0x000000d544447210 */ /* 0x000fe40007ffe0ff */
[----:B------:R-:W-:Y:S01]  /*d370*/  @!P0 LEA.HI.X R7, R7, c[0x0][0x16c], R12, 0x1, P4 ;  /* 0x00005b0007078a11 */ /* 0x000fe200020f0c0c */
[----:B------:R1:W-:Y:S01]  /*d380*/  @P0 STS.128 [R203+0x5000], RZ ;  /* 0x005000ffcb000388 */ /* 0x0003e20000000c00 */
[C---:B------:R-:W-:Y:S01]  /*d390*/  @!P0 LEA R4, P2, R3.reuse, c[0x0][0x168], 0x1 ;  /* 0x00005a0003048a11 */ /* 0x040fe200078408ff */
[----:B------:R-:W-:Y:S02]  /*d3a0*/  @!P0 IMAD.X R13, R2, 0x1, R68, P3 ;  /* 0x00000001020d8824 */ /* 0x000fe400018e0644 */
        /* <DEDUP_REMOVED lines=12> */
.L_x_924:
[----:B------:R-:W-:Y:S04]  /*d470*/  DEPBAR.LE SB0, 0x0 ;  /* 0x000080000000791a */ /* 0x000fe80000000000 */
[----:B------:R-:W-:Y:S01]  /*d480*/  BAR.SYNC.DEFER_BLOCKING 0x0 ;  /* 0x0000000000007b1d */ /* 0x000fe20000010000 */
[----:B------:R-:W-:Y:S02]  /*d490*/  MOV R2, c[0x0][0x1a0] ;  /* 0x0000680000027a02 */ /* 0x000fe40000000f00 */
[----:B------:R-:W-:Y:S02]  /*d4a0*/  MOV R0, 0x6 ;  /* 0x0000000600007802 */ /* 0x000fe40000000f00 */
[----:B------:R-:W-:Y:S02]  /*d4b0*/  MOV R6, c[0x0][0x1a0] ;  /* 0x0000680000067a02 */ /* 0x000fe40000000f00 */
[----:B------:R-:W-:Y:S02]  /*d4c0*/  SHF.L.U64.HI R0, R2, R0, c[0x0][0x1a4] ;  /* 0x0000690002007619 */ /* 0x000fe40000010200 */
[----:B------:R-:W-:Y:S02]  /*d4d0*/  SHF.R.S32.HI R4, RZ, 0x1f, R204 ;  /* 0x0000001fff047819 */ /* 0x000fe400000114cc */
[----:B------:R-:W-:Y:S01]  /*d4e0*/  SHF.L.U32 R7, R6, 0x6, RZ ;  /* 0x0000000606077819 */ /* 0x000fe200000006ff */
[----:B------:R-:W-:Y:S01]  /*d4f0*/  IMAD R0, R0, R204, RZ ;  /* 0x000000cc00007224 */ /* 0x000fe200078e02ff */
[----:B------:R-:W-:Y:S02]  /*d500*/  MOV R18, c[0x0][0x1a0] ;  /* 0x0000680000127a02 */ /* 0x000fe40000000f00 */
[----:B------:R-:W-:Y:S01]  /*d510*/  MOV R15, 0x4 ;  /* 0x00000004000f7802 */ /* 0x000fe20000000f00 */
[----:B------:R-:W-:Y:S01]  /*d520*/  IMAD.WIDE.U32 R2, R204, R7, R248 ;  /* 0x00000007cc027225 */ /* 0x000fe200078e00f8 */
[----:B------:R-:W-:Y:S02]  /*d530*/  SHF.L.U32 R5, R6, 0x4, RZ ;  /* 0x0000000406057819 */ /* 0x000fe400000006ff */
[----:B------:R-:W-:Y:S01]  /*d540*/  SHF.L.U64.HI R15, R18, R15, c[0x0][0x1a4] ;  /* 0x00006900120f7619 */ /* 0x000fe2000001020f */
[----:B------:R-:W-:Y:S01]  /*d550*/  IMAD R0, R4, R7, R0 ;  /* 0x0000000704007224 */ /* 0x000fe200078e0200 */
[----:B------:R-:W-:Y:S01]  /*d560*/  @!P0 LEA R10, P6, R2, c[0x0][0x170], 0x1 ;  /* 0x00005c00020a8a11 */ /* 0x000fe200078c08ff */
[----:B------:R-:W-:Y:S01]  /*d570*/  IMAD.WIDE.U32 R16, R18, 0x30, RZ ;  /* 0x0000003012107825 */ /* 0x000fe200078e00ff */
[----:B------:R-:W-:Y:S01]  /*d580*/  @!P0 IADD3 R5, P1, R5, R2, RZ ;  /* 0x0000000205058210 */ /* 0x000fe20007f3e0ff */
[----:B------:R-:W-:Y:S01]  /*d590*/  @P0 STS.128 [R203+0x6000], RZ ;  /* 0x006000ffcb000388 */ /* 0x000fe20000000c00 */
[----:B------:R-:W-:Y:S02]  /*d5a0*/  IADD3 R0, R3, R0, RZ ;  /* 0x0000000003007210 */ /* 0x000fe40007ffe0ff */
[----:B------:R-:W-:Y:S02]  /*d5b0*/  @!P0 LEA R8, P5, R5, c[0x0][0x170], 0x1 ;  /* 0x00005c0005088a11 */ /* 0x000fe400078a08ff */
[----:B------:R-:W-:Y:S02]  /*d5c0*/  @!P0 LEA.HI.X R11, R2, c[0x0][0x174], R0, 0x1, P6 ;  /* 0x00005d00020b8a11 */ /* 0x000fe400030f0c00 */
[----:B------:R-:W-:Y:S02]  /*d5d0*/  @!P0 IADD3.X R3, R15, R0, RZ, P1, !PT ;  /* 0x000000000f038210 */ /* 0x000fe40000ffe4ff */
[----:B------:R-:W-:Y:S01]  /*d5e0*/  MOV R13, c[0x0][0x1a4] ;  /* 0x00006900000d7a02 */ /* 0x000fe20000000f00 */
[----:B------:R-:W-:Y:S01]  /*d5f0*/  @!PT LDS RZ, [RZ] ;  /* 0x00000000fffff984 */ /* 0x000fe20000000800 */
[----:B------:R-:W-:Y:S01]  /*d600*/  @!PT LDS RZ, [RZ] ;  /* 0x00000000fffff984 */ /* 0x000fe20000000800 */
[----:B------:R-:W-:Y:S01]  /*d610*/  @!PT LDS RZ, [RZ] ;  /* 0x00000000fffff984 */ /* 0x000fe20000000800 */
[----:B------:R1:W-:Y:S01]  /*d620*/  @!P0 LDGSTS.E.BYPASS.LTC128B.128 [R203+0x6000], [R10.64] ;  /* 0x060000000acb8fae */ /* 0x0003e2000b901d46 */
[----:B------:R-:W-:Y:S02]  /*d630*/  @!P0 LEA.HI.X R9, R5, c[0x0][0x174], R3, 0x1, P5 ;  /* 0x00005d0005098a11 */ /* 0x000fe400028f0c03 */
[----:B------:R-:W-:Y:S02]  /*d640*/  SHF.L.U32 R6, R6, 0x5, RZ ;  /* 0x0000000506067819 */ /* 0x000fe400000006ff */
[----:B------:R-:W-:Y:S02]  /*d650*/  SHF.L.U64.HI R13, R18, 0x5, R13 ;  /* 0x00000005120d7819 */ /* 0x000fe4000001020d */
[-C--:B------:R-:W-:Y:S01]  /*d660*/  @!P0 IADD3 R7, P4, R6, R2.reuse, RZ ;  /* 0x0000000206078210 */ /* 0x080fe20007f9e0ff */
[----:B------:R-:W-:Y:S01]  /*d670*/  @P0 STS.128 [R203+0x6800], RZ ;  /* 0x006800ffcb000388 */ /* 0x000fe20000000c00 */
[----:B------:R-:W-:Y:S02]  /*d680*/  MOV R14, c[0x0][0x1a4] ;  /* 0x00006900000e7a02 */ /* 0x000fe40000000f00 */
[C---:B------:R-:W-:Y:S02]  /*d690*/  @!P0 LEA R6, P3, R7.reuse, c[0x0][0x170], 0x1 ;  /* 0x00005c0007068a11 */ /* 0x040fe400078608ff */
[----:B------:R-:W-:Y:S01]  /*d6a0*/  @!P0 IADD3.X R13, R0, R13, RZ, P4, !PT ;  /* 0x0000000d000d8210 */ /* 0x000fe200027fe4ff */
[----:B------:R-:W-:Y:S01]  /*d6b0*/  IMAD R14, R14, 0x30, RZ ;  /* 0x000000300e0e7824 */ /* 0x000fe200078e02ff */
[----:B------:R-:W-:Y:S01]  /*d6c0*/  @!P0 IADD3 R12, P2, R16, R2, RZ ;  /* 0x00000002100c8210 */ /* 0x000fe20007f5e0ff */
[----:B------:R-:W-:Y:S01]  /*d6d0*/  @!PT LDS RZ, [RZ] ;  /* 0x00000000fffff984 */ /* 0x000fe20000000800 */
[----:B------:R-:W-:Y:S01]  /*d6e0*/  @!PT LDS RZ, [RZ] ;  /* 0x00000000fffff984 */ /* 0x000fe20000000800 */
[----:B------:R-:W-:Y:S01]  /*d6f0*/  @!PT LDS RZ, [RZ] ;  /* 0x00000000fffff984 */ /* 0x000fe20000000800 */
[----:B------:R1:W-:Y:S01]  /*d700*/  @!P0 LDGSTS.E.BYPASS.LTC128B.128 [R203+0x6800], [R8.64] ;  /* 0x0680000008cb8fae */ /* 0x0003e2000b901d46 */
[----:B------:R-:W-:Y:S02]  /*d710*/  @!P0 LEA.HI.X R7, R7, c[0x0][0x174], R13, 0x1, P3 ;  /* 0x00005d0007078a11 */ /* 0x000fe400018f0c0d */
[----:B------:R-:W-:Y:S02]  /*d720*/  IADD3 R14, R14, R17, RZ ;  /* 0x000000110e0e7210 */ /* 0x000fe40007ffe0ff */
[----:B------:R-:W-:Y:S02]  /*d730*/  @!P0 LEA R4, P1, R12, c[0x0][0x170], 0x1 ;  /* 0x00005c000c048a11 */ /* 0x000fe400078208ff */
[----:B------:R-:W-:Y:S01]  /*d740*/  @!P0 IADD3.X R14, R0, R14, RZ, P2, !PT ;  /* 0x0000000e000e8210 */ /* 0x000fe200017fe4ff */
[----:B------:R-:W-:Y:S03]  /*d750*/  @P0 STS.128 [R203+0x7000], RZ ;  /* 0x007000ffcb000388 */ /* 0x000fe60000000c00 */
[----:B------:R-:W-:Y:S02]  /*d760*/  @!P0 LEA.HI.X R5, R12, c[0x0][0x174], R14, 0x1, P1 ;  /* 0x00005d000c058a11 */ /* 0x000fe400008f0c0e */
[----:B------:R-:W-:Y:S03]  /*d770*/  ISETP.GT.AND P1, PT, R204, RZ, PT ;  /* 0x000000ffcc00720c */ /* 0x000fe60003f24270 */
        /* <DEDUP_REMOVED lines=98> */
[----:B------:R-:W-:Y:S05]  /*dda0*/  FMUL.FTZ R13, R13, c[0x0][0x2ec] ;  /* 0x0000bb000d0d7a20 */ /* 0x000fea0000410000 */
        /* <DEDUP_REMOVED lines=10> */
[----:B------:R4:W3:Y:S01]  /*de50*/  MUFU.TANH R144, R16 ;  /* 0x0000001000907308 */ /* 0x0008e20000002400 */
[C---:B------:R-:W-:Y:S04]  /*de60*/  HMMA.16816.F32.BF16 R24, R76.reuse, R4, R24 ;  /* 0x000000044c18723c */ /* 0x040fe80000041818 */
[----:B-1----:R-:W-:Y:S05]  /*de70*/  FMUL.FTZ R14, R18, c[0x0][0x2ec] ;  /* 0x0000bb00120e7a20 */ /* 0x002fea0000410000 */
[----:B------:R1:W1:Y:S01]  /*de80*/  MUFU.TANH R152, R12 ;  /* 0x0000000c00987308 */ /* 0x0002620000002400 */
[-C--:B------:R-:W-:Y:S03]  /*de90*/  HMMA.16816.F32.BF16 R28, R76, R6.reuse, R28 ;  /* 0x000000064c1c723c */ /* 0x080fe6000004181c */
[----:B--2---:R-:W-:Y:S05]  /*dea0*/  FMUL.FTZ R15, R17, c[0x0][0x2ec] ;  /* 0x0000bb00110f7a20 */ /* 0x004fea0000410000 */
[C---:B------:R-:W-:Y:S01]  /*deb0*/  HMMA.16816.F32.BF16 R32, R156.reuse, R6, R32 ;  /* 0x000000069c20723c */ /* 0x040fe20000041820 */
[----:B------:R2:W1:Y:S01]  /*dec0*/  MUFU.TANH R151, R13 ;  /* 0x0000000d00977308 */ /* 0x0004620000002400 */
[----:B------:R-:W1:Y:S01]  /*ded0*/  LDSM.16.M88.4 R4, [R193+0x1800] ;  /* 0x00180000c104783b */ /* 0x000e620000000200 */
[----:B------:R-:W-:Y:S04]  /*dee0*/  DEPBAR.LE SB0, 0x0 ;  /* 0x000080000000791a */ /* 0x000fe80000000000 */
[----:B----4-:R-:W-:Y:S02]  /*def0*/  FMUL.FTZ R16, R19, c[0x0][0x2ec] ;  /* 0x0000bb0013107a20 */ /* 0x010fe40000410000 */
[----:B------:R-:W-:Y:S02]  /*df00*/  FMUL.FTZ R24, R24, c[0x0][0x2ec] ;  /* 0x0000bb0018187a20 */ /* 0x000fe40000410000 */
[----:B------:R-:W4:Y:S01]  /*df10*/  MUFU.TANH R15, R15 ;  /* 0x0000000f000f7308 */ /* 0x000f220000002400 */
[----:B------:R-:W-:Y:S01]  /*df20*/  BAR.SYNC.DEFER_BLOCKING 0x0 ;  /* 0x0000000000007b1d */ /* 0x000fe20000010000 */
[----:B------:R-:W-:Y:S01]  /*df30*/  FMUL.FTZ R20, R20, c[0x0][0x2ec] ;  /* 0x0000bb0014147a20 */ /* 0x000fe20000410000 */
[-C--:B-----5:R-:W-:Y:S05]  /*df40*/  HMMA.16816.F32.BF16 R36, R156, R8.reuse, R36 ;  /* 0x000000089c24723c */ /* 0x0a0fea0000041824 */
[----:B------:R-:W-:Y:S02]  /*df50*/  FMUL.FTZ R21, R21, c[0x0][0x2ec] ;  /* 0x0000bb0015157a20 */ /* 0x000fe40000410000 */
[----:B------:R-:W1:Y:S01]  /*df60*/  MUFU.TANH R14, R14 ;  /* 0x0000000e000e7308 */ /* 0x000e620000002400 */
[----:B------:R-:W-:Y:S01]  /*df70*/  FMUL.FTZ R22, R22, c[0x0][0x2ec] ;  /* 0x0000bb0016167a20 */ /* 0x000fe20000410000 */
[C---:B------:R-:W-:Y:S04]  /*df80*/  HMMA.16816.F32.BF16 R40, R76.reuse, R8, R40 ;  /* 0x000000084c28723c */ /* 0x040fe80000041828 */
[----:B------:R-:W-:Y:S02]  /*df90*/  FMUL.FTZ R32, R32, c[0x0][0x2ec] ;  /* 0x0000bb0020207a20 */ /* 0x000fe40000410000 */
[----:B------:R-:W-:Y:S02]  /*dfa0*/  FMUL.FTZ R33, R33, c[0x0][0x2ec] ;  /* 0x0000bb0021217a20 */ /* 0x000fe40000410000 */
[----:B------:R-:W2:Y:S01]  /*dfb0*/  MUFU.TANH R16, R16 ;  /* 0x0000001000107308 */ /* 0x000ea20000002400 */
[-C--:B------:R-:W-:Y:S03]  /*dfc0*/  HMMA.16816.F32.BF16 R44, R76, R10.reuse, R44 ;  /* 0x0000000a4c2c723c */ /* 0x080fe6000004182c */
[----:B------:R-:W-:Y:S02]  /*dfd0*/  FMUL.FTZ R34, R34, c[0x0][0x2ec] ;  /* 0x0000bb0022227a20 */ /* 0x000fe40000410000 */
[----:B------:R-:W-:Y:S02]  /*dfe0*/  FMUL.FTZ R35, R35, c[0x0][0x2ec] ;  /* 0x0000bb0023237a20 */ /* 0x000fe40000410000 */
[----:B------:R-:W-:Y:S01]  /*dff0*/  FMUL.FTZ R23, R23, c[0x0][0x2ec] ;  /* 0x0000bb0017177a20 */ /* 0x000fe20000410000 */
[C---:B------:R-:W-:Y:S01]  /*e000*/  HMMA.16816.F32.BF16 R48, R156.reuse, R10, R48 ;  /* 0x0000000a9c30723c */ /* 0x040fe20000041830 */
[----:B------:R2:W2:Y:S03]  /*e010*/  MUFU.TANH R19, R20 ;  /* 0x0000001400137308 */ /* 0x0004a60000002400 */
[----:B------:R-:W-:Y:S02]  /*e020*/  FMUL.FTZ R25, R25, c[0x0][0x2ec] ;  /* 0x0000bb0019197a20 */ /* 0x000fe40000410000 */
[----:B------:R-:W-:Y:S02]  /*e030*/  FMUL.FTZ R26, R26, c[0x0][0x2ec] ;  /* 0x0000bb001a1a7a20 */ /* 0x000fe40000410000 */
[-C--:B-1----:R-:W-:Y:S03]  /*e040*/  HMMA.16816.F32.BF16 R52, R156, R4.reuse, R52 ;  /* 0x000000049c34723c */ /* 0x082fe60000041834 */
[----:B------:R1:W1:Y:S01]  /*e050*/  MUFU.TANH R18, R21 ;  /* 0x0000001500127308 */ /* 0x0002620000002400 */
[----:B------:R-:W-:Y:S02]  /*e060*/  FMUL.FTZ R27, R27, c[0x0][0x2ec] ;  /* 0x0000bb001b1b7a20 */ /* 0x000fe40000410000 */
[----:B------:R-:W-:Y:S02]  /*e070*/  FMUL.FTZ R28, R28, c[0x0][0x2ec] ;  /* 0x0000bb001c1c7a20 */ /* 0x000fe40000410000 */
[C---:B------:R-:W-:Y:S04]  /*e080*/  HMMA.16816.F32.BF16 R56, R76.reuse, R4, R56 ;  /* 0x000000044c38723c */ /* 0x040fe80000041838 */
[----:B------:R-:W-:Y:S01]  /*e090*/  FMUL.FTZ R29, R29, c[0x0][0x2ec] ;  /* 0x0000bb001d1d7a20 */ /* 0x000fe20000410000 */
[----:B------:R1:W1:Y:S01]  /*e0a0*/  MUFU.TANH R17, R22 ;  /* 0x0000001600117308 */ /* 0x0002620000002400 */
[----:B------:R-:W-:Y:S02]  /*e0b0*/  FMUL.FTZ R30, R30, c[0x0][0x2ec] ;  /* 0x0000bb001e1e7a20 */ /* 0x000fe40000410000 */
[-C--:B------:R-:W-:Y:S04]  /*e0c0*/  HMMA.16816.F32.BF16 R60, R76, R6.reuse, R60 ;  /* 0x000000064c3c723c */ /* 0x080fe8000004183c */
[----:B------:R-:W-:Y:S02]  /*e0d0*/  FMUL.FTZ R31, R31, c[0x0][0x2ec] ;  /* 0x0000bb001f1f7a20 */ /* 0x000fe40000410000 */
[----:B------:R-:W-:Y:S01]  /*e0e0*/  FMUL.FTZ R36, R36, c[0x0][0x2ec] ;  /* 0x0000bb0024247a20 */ /* 0x000fe20000410000 */
[----:B------:R1:W1:Y:S01]  /*e0f0*/  MUFU.TANH R145, R23 ;  /* 0x0000001700917308 */ /* 0x0002620000002400 */
        /* <DEDUP_REMOVED lines=37> */
[----:B------:R-:W-:Y:S03]  /*e350*/  FMUL.FTZ R67, R67, c[0x0][0x2ec] ;  /* 0x0000bb0043437a20 */ /* 0x000fe60000410000 */
        /* <DEDUP_REMOVED lines=39> */
.L_x_925:
[----:B------:R-:W-:Y:S01]  /*e5d0*/  FMNMX.FTZ R0, R146, R71, !PT ;  /* 0x0000004792007209 */ /* 0x000fe20007810000 */
[----:B------:R-:W-:Y:S01]  /*e5e0*/  LDSM.16.MT88.4 R20, [R189+0x6000] ;  /* 0x00600000bd14783b */ /* 0x000fe20000004200 */
[----:B------:R-:W-:Y:S02]  /*e5f0*/  IADD3 R204, R204, -0x1, RZ ;  /* 0xffffffffcccc7810 */ /* 0x000fe40007ffe0ff */
[----:B------:R-:W-:Y:S02]  /*e600*/  FMNMX.FTZ R2, R161, R0, !PT ;  /* 0x00000000a1027209 */ /* 0x000fe40007810000 */
[----:B------:R-:W-:Y:S02]  /*e610*/  FMNMX.FTZ R0, R147, R73, !PT ;  /* 0x0000004993007209 */ /* 0x000fe40007810000 */
[----:B------:R-:W-:Y:S01]  /*e620*/  FMNMX.FTZ R3, R144, R2, !PT ;  /* 0x0000000290037209 */ /* 0x000fe20007810000 */
[----:B------:R-:W-:Y:S01]  /*e630*/  LDSM.16.MT88.4 R36, [R192+0x6000] ;  /* 0x00600000c024783b */ /* 0x000fe20000004200 */
[----:B------:R-:W-:Y:S02]  /*e640*/  FMNMX.FTZ R2, R155, R0, !PT ;  /* 0x000000009b027209 */ /* 0x000fe40007810000 */
[----:B-1----:R-:W-:Y:S02]  /*e650*/  FMNMX.FTZ R4, R15, R3, !PT ;  /* 0x000000030f047209 */ /* 0x002fe40007810000 */
        /* <DEDUP_REMOVED lines=63> */
[----:B------:R-:W3:Y:S08]  /*ea50*/  SHFL.BFLY PT, R2, R0, 0x2, 0x1f ;  /* 0x0c401f0000027f89 */ /* 0x000ef000000e0000 */
[----:B------:R-:W4:Y:S01]  /*ea60*/  SHFL.BFLY PT, R5, R4, 0x2, 0x1f ;  /* 0x0c401f0004057f89 */ /* 0x000f2200000e0000 */
[----:B-1----:R-:W-:Y:S04]  /*ea70*/  FMNMX.FTZ R70, R70, R6, !PT ;  /* 0x0000000646467209 */ /* 0x002fe80007810000 */
[----:B------:R-:W-:Y:S02]  /*ea80*/  FSETP.NEU.FTZ.AND P2, PT, R70, -INF , PT ;  /* 0xff8000004600780b */ /* 0x000fe40003f5d000 */
[----:B--2---:R-:W-:Y:S05]  /*ea90*/  FMNMX.FTZ R69, R3, R69, !PT ;  /* 0x0000004503457209 */ /* 0x004fea0007810000 */
[----:B------:R-:W1:Y:S01]  /*eaa0*/  SHFL.BFLY PT, R7, R69, 0x1, 0x1f ;  /* 0x0c201f0045077f89 */ /* 0x000e6200000e0000 */
[----:B---3--:R-:W-:Y:S01]  /*eab0*/  FMNMX.FTZ R2, R0, R2, !PT ;  /* 0x0000000200027209 */ /* 0x008fe20007810000 */
[----:B------:R-:W-:Y:S04]  /*eac0*/  FADD.FTZ R0, -R70, R71 ;  /* 0x0000004746007221 */ /* 0x000fe80000010100 */
[----:B------:R-:W-:Y:S02]  /*ead0*/  FMUL.FTZ R0, R0, c[0x0][0x23c] ;  /* 0x00008f0000007a20 */ /* 0x000fe40000410000 */
[----:B------:R-:W2:Y:S01]  /*eae0*/  SHFL.BFLY PT, R3, R2, 0x1, 0x1f ;  /* 0x0c201f0002037f89 */ /* 0x000ea200000e0000 */
[----:B----4-:R-:W-:Y:S01]  /*eaf0*/  FMNMX.FTZ R4, R4, R5, !PT ;  /* 0x0000000504047209 */ /* 0x010fe20007810000 */
[----:B------:R3:W4:Y:S06]  /*eb00*/  MUFU.EX2 R72, R0 ;  /* 0x0000000000487308 */ /* 0x00072c0000000800 */
[----:B------:R-:W5:Y:S01]  /*eb10*/  SHFL.BFLY PT, R68, R4, 0x1, 0x1f ;  /* 0x0c201f0004447f89 */ /* 0x000f6200000e0000 */
[----:B-1----:R-:W-:Y:S02]  /*eb20*/  FMNMX.FTZ R69, R69, R7, !PT ;  /* 0x0000000745457209 */ /* 0x002fe40007810000 */
[----:B--2---:R-:W-:Y:S03]  /*eb30*/  FMNMX.FTZ R3, R2, R3, !PT ;  /* 0x0000000302037209 */ /* 0x004fe60007810000 */
[----:B---3--:R-:W-:Y:S02]  /*eb40*/  FADD.FTZ R0, -R69, R73 ;  /* 0x0000004945007221 */ /* 0x008fe40000010100 */
[----:B------:R-:W-:Y:S02]  /*eb50*/  FMUL.FTZ R73, R70, c[0x0][0x23c] ;  /* 0x00008f0046497a20 */ /* 0x000fe40000410000 */
[----:B------:R-:W-:Y:S01]  /*eb60*/  FMUL.FTZ R0, R0, c[0x0][0x23c] ;  /* 0x00008f0000007a20 */ /* 0x000fe20000410000 */
[----:B-----5:R-:W-:Y:S01]  /*eb70*/  FMNMX.FTZ R68, R4, R68, !PT ;  /* 0x0000004404447209 */ /* 0x020fe20007810000 */
[----:B----4-:R-:W-:Y:S01]  /*eb80*/  FMUL.FTZ R48, R72, R124 ;  /* 0x0000007c48307220 */ /* 0x010fe20000410000 */
[----:B------:R-:W-:Y:S01]  /*eb90*/  FSEL R73, R73, RZ, P2 ;  /* 0x000000ff49497208 */ /* 0x000fe20001000000 */
[----:B------:R1:W2:Y:S01]  /*eba0*/  MUFU.EX2 R71, R0 ;  /* 0x0000000000477308 */ /* 0x0002a20000000800 */
[----:B------:R-:W-:Y:S01]  /*ebb0*/  FSETP.NEU.FTZ.AND P2, PT, R69, -INF , PT ;  /* 0xff8000004500780b */ /* 0x000fe20003f5d000 */
[----:B------:R-:W-:Y:S02]  /*ebc0*/  FMUL.FTZ R78, R3, c[0x0][0x23c] ;  /* 0x00008f00034e7a20 */ /* 0x000fe40000410000 */
[--C-:B------:R-:W-:Y:S02]  /*ebd0*/  FFMA.FTZ R4, R146, c[0x0][0x23c], -R73.reuse ;  /* 0x00008f0092047a23 */ /* 0x100fe40000010849 */
[--C-:B------:R-:W-:Y:S02]  /*ebe0*/  FFMA.FTZ R5, R161, c[0x0][0x23c], -R73.reuse ;  /* 0x00008f00a1057a23 */ /* 0x100fe40000010849 */
[--C-:B------:R-:W-:Y:S02]  /*ebf0*/  FFMA.FTZ R7, R19, c[0x0][0x23c], -R73.reuse ;  /* 0x00008f0013077a23 */ /* 0x100fe40000010849 */
[----:B------:R3:W-:Y:S01]  /*ec00*/  MUFU.EX2 R240, R4 ;  /* 0x0000000400f07308 */ /* 0x0007e20000000800 */
[--C-:B------:R-:W-:Y:S02]  /*ec10*/  FFMA.FTZ R12, R32, c[0x0][0x23c], -R73.reuse ;  /* 0x00008f00200c7a23 */ /* 0x100fe40000010849 */
[----:B------:R-:W-:Y:S02]  /*ec20*/  FMUL.FTZ R32, R72, R108 ;  /* 0x0000006c48207220 */ /* 0x000fe40000410000 */
[--C-:B------:R-:W-:Y:S02]  /*ec30*/  FFMA.FTZ R56, R167, c[0x0][0x23c], -R73.reuse ;  /* 0x00008f00a7387a23 */ /* 0x100fe40000010849 */
[----:B------:R-:W-:Y:S03]  /*ec40*/  FFMA.FTZ R60, R169, c[0x0][0x23c], -R73 ;  /* 0x00008f00a93c7a23 */ /* 0x000fe60000010849 */
[----:B------:R4:W-:Y:S01]  /*ec50*/  MUFU.EX2 R242, R5 ;  /* 0x0000000500f27308 */ /* 0x0009e20000000800 */
[----:B-1----:R-:W-:Y:S02]  /*ec60*/  FADD.FTZ R0, -R68, R74 ;  /* 0x0000004a44007221 */ /* 0x002fe40000010100 */
[----:B------:R-:W-:Y:S02]  /*ec70*/  FMUL.FTZ R74, R69, c[0x0][0x23c] ;  /* 0x00008f00454a7a20 */ /* 0x000fe40000410000 */
[----:B------:R-:W-:Y:S05]  /*ec80*/  FMUL.FTZ R0, R0, c[0x0][0x23c] ;  /* 0x00008f0000007a20 */ /* 0x000fea0000410000 */
[----:B------:R1:W-:Y:S01]  /*ec90*/  MUFU.EX2 R227, R7 ;  /* 0x0000000700e37308 */ /* 0x0003e20000000800 */
[----:B------:R-:W-:Y:S01]  /*eca0*/  FSEL R74, R74, RZ, P2 ;  /* 0x000000ff4a4a7208 */ /* 0x000fe20001000000 */
[C---:B--2---:R-:W-:Y:S01]  /*ecb0*/  FMUL.FTZ R19, R71.reuse, R95 ;  /* 0x0000005f47137220 */ /* 0x044fe20000410000 */
[----:B------:R-:W-:Y:S01]  /*ecc0*/  FSETP.NEU.FTZ.AND P2, PT, R68, -INF , PT ;  /* 0xff8000004400780b */ /* 0x000fe20003f5d000 */
[----:B------:R-:W-:Y:S02]  /*ecd0*/  FMUL.FTZ R50, R71, R126 ;  /* 0x0000007e47327220 */ /* 0x000fe40000410000 */
[--C-:B---3--:R-:W-:Y:S02]  /*ece0*/  FFMA.FTZ R4, R147, c[0x0][0x23c], -R74.reuse ;  /* 0x00008f0093047a23 */ /* 0x108fe4000001084a */
[C---:B------:R-:W-:Y:S02]  /*ecf0*/  FMUL.FTZ R51, R71.reuse, R127 ;  /* 0x0000007f47337220 */ /* 0x040fe40000410000 */
[----:B------:R2:W-:Y:S01]  /*ed00*/  MUFU.EX2 R236, R4 ;  /* 0x0000000400ec7308 */ /* 0x0005e20000000800 */
[----:B------:R-:W-:Y:S02]  /*ed10*/  FMUL.FTZ R6, R71, R86 ;  /* 0x0000005647067220 */ /* 0x000fe40000410000 */
[--C-:B------:R-:W-:Y:S02]  /*ed20*/  FFMA.FTZ R79, R176, c[0x0][0x23c], -R74.reuse ;  /* 0x00008f00b04f7a23 */ /* 0x100fe4000001084a */
[--C-:B----4-:R-:W-:Y:S02]  /*ed30*/  FFMA.FTZ R5, R16, c[0x0][0x23c], -R74.reuse ;  /* 0x00008f0010057a23 */ /* 0x110fe4000001084a */
[----:B------:R-:W-:Y:S02]  /*ed40*/  FMUL.FTZ R16, R72, R92 ;  /* 0x0000005c48107220 */ /* 0x000fe40000410000 */
[--C-:B------:R-:W-:Y:S01]  /*ed50*/  FFMA.FTZ R62, R172, c[0x0][0x23c], -R74.reuse ;  /* 0x00008f00ac3e7a23 */ /* 0x100fe2000001084a */
[----:B------:R3:W4:Y:S01]  /*ed60*/  MUFU.EX2 R2, R0 ;  /* 0x0000000000027308 */ /* 0x0007220000000800 */
[--C-:B-1----:R-:W-:Y:S09]  /*ed70*/  FFMA.FTZ R7, R145, c[0x0][0x23c], -R74.reuse ;  /* 0x00008f0091077a23 */ /* 0x102ff2000001084a */
[----:B------:R1:W-:Y:S01]  /*ed80*/  MUFU.EX2 R237, R5 ;  /* 0x0000000500ed7308 */ /* 0x0003e20000000800 */
[----:B--2---:R-:W-:Y:S09]  /*ed90*/  FFMA.FTZ R4, R155, c[0x0][0x23c], -R74 ;  /* 0x00008f009b047a23 */ /* 0x004ff2000001084a */
[----:B------:R2:W5:Y:S01]  /*eda0*/  MUFU.EX2 R238, R4 ;  /* 0x0000000400ee7308 */ /* 0x0005620000000800 */
[----:B---3--:R-:W-:Y:S02]  /*edb0*/  FADD.FTZ R0, -R3, R75 ;  /* 0x0000004b03007221 */ /* 0x008fe40000010100 */
[----:B------:R-:W-:Y:S02]  /*edc0*/  FMUL.FTZ R75, R68, c[0x0][0x23c] ;  /* 0x00008f00444b7a20 */ /* 0x000fe40000410000 */
[C---:B----4-:R-:W-:Y:S05]  /*edd0*/  FMUL.FTZ R8, R2.reuse, R80 ;  /* 0x0000005002087220 */ /* 0x050fea0000410000 */
[----:B------:R3:W-:Y:S01]  /*ede0*/  MUFU.EX2 R222, R7 ;  /* 0x0000000700de7308 */ /* 0x0007e20000000800 */
[----:B------:R-:W-:Y:S01]  /*edf0*/  FSEL R75, R75, RZ, P2 ;  /* 0x000000ff4b4b7208 */ /* 0x000fe20001000000 */
[C---:B------:R-:W-:Y:S01]  /*ee00*/  FMUL.FTZ R9, R2.reuse, R81 ;  /* 0x0000005102097220 */ /* 0x040fe20000410000 */
[----:B------:R-:W-:Y:S01]  /*ee10*/  FSETP.NEU.FTZ.AND P2, PT, R3, -INF , PT ;  /* 0xff8000000300780b */ /* 0x000fe20003f5d000 */
[----:B------:R-:W-:Y:S02]  /*ee20*/  FMUL.FTZ R13, R2, R89 ;  /* 0x00000059020d7220 */ /* 0x000fe40000410000 */
[----:B-1----:R-:W-:Y:S01]  /*ee30*/  FFMA.FTZ R5, R152, c[0x0][0x23c], -R75 ;  /* 0x00008f0098057a23 */ /* 0x002fe2000001084b */
[----:B------:R-:W-:Y:S01]  /*ee40*/  FSEL R78, R78, RZ, P2 ;  /* 0x000000ff4e4e7208 */ /* 0x000fe20001000000 */
[----:B------:R-:W-:Y:S02]  /*ee50*/  FMUL.FTZ R0, R0, c[0x0][0x23c] ;  /* 0x00008f0000007a20 */ /* 0x000fe40000410000 */
[----:B------:R1:W-:Y:S01]  /*ee60*/  MUFU.EX2 R230, R5 ;  /* 0x0000000500e67308 */ /* 0x0003e20000000800 */
[----:B------:R-:W-:Y:S02]  /*ee70*/  FMUL.FTZ R57, R2, R133 ;  /* 0x0000008502397220 */ /* 0x000fe40000410000 */
[--C-:B------:R-:W-:Y:S02]  /*ee80*/  FFMA.FTZ R49, R170, c[0x0][0x23c], -R78.reuse ;  /* 0x00008f00aa317a23 */ /* 0x100fe4000001084e */
[----:B--2---:R-:W-:Y:S02]  /*ee90*/  FFMA.FTZ R4, R144, c[0x0][0x23c], -R73 ;  /* 0x00008f0090047a23 */ /* 0x004fe40000010849 */
[C---:B------:R-:W-:Y:S02]  /*eea0*/  FMUL.FTZ R29, R2.reuse, R105 ;  /* 0x00000069021d7220 */ /* 0x040fe40000410000 */
[C---:B------:R-:W-:Y:S01]  /*eeb0*/  FMUL.FTZ R40, R2.reuse, R116 ;  /* 0x0000007402287220 */ /* 0x040fe20000410000 */
[----:B------:R2:W-:Y:S01]  /*eec0*/  MUFU.EX2 R239, R4 ;  /* 0x0000000400ef7308 */ /* 0x0005e20000000800 */
[C---:B------:R-:W-:Y:S02]  /*eed0*/  FMUL.FTZ R45, R2.reuse, R121 ;  /* 0x00000079022d7220 */ /* 0x040fe40000410000 */
[----:B------:R-:W-:Y:S02]  /*eee0*/  FMUL.FTZ R61, R2, R137 ;  /* 0x00000089023d7220 */ /* 0x000fe40000410000 */
[----:B---3--:R-:W-:Y:S02]  /*eef0*/  FMUL.FTZ R7, R71, R87 ;  /* 0x0000005747077220 */ /* 0x008fe40000410000 */
[--C-:B------:R-:W-:Y:S02]  /*ef00*/  FFMA.FTZ R25, R24, c[0x0][0x23c], -R75.reuse ;  /* 0x00008f0018197a23 */ /* 0x100fe4000001084b */
[----:B------:R-:W-:Y:S01]  /*ef10*/  FMUL.FTZ R24, R2, R100 ;  /* 0x0000006402187220 */ /* 0x000fe20000410000 */
[----:B------:R3:W-:Y:S01]  /*ef20*/  MUFU.EX2 R226, R12 ;  /* 0x0000000c00e27308 */ /* 0x0007e20000000800 */
[--C-:B------:R-:W-:Y:S02]  /*ef30*/  FFMA.FTZ R41, R164, c[0x0][0x23c], -R75.reuse ;  /* 0x00008f00a4297a23 */ /* 0x100fe4000001084b */
[--C-:B------:R-:W-:Y:S02]  /*ef40*/  FFMA.FTZ R28, R162, c[0x0][0x23c], -R75.reuse ;  /* 0x00008f00a21c7a23 */ /* 0x100fe4000001084b */
[----:B-1----:R-:W-:Y:S01]  /*ef50*/  FMUL.FTZ R5, R72, R85 ;  /* 0x0000005548057220 */ /* 0x002fe20000410000 */
[----:B-----5:R-:W-:Y:S01]  /*ef60*/  F2FP.BF16.PACK_AB R85, R238, R236 ;  /* 0x000000ecee55723e */ /* 0x020fe200000010ff */
[----:B------:R-:W-:Y:S02]  /*ef70*/  FFMA.FTZ R44, R168, c[0x0][0x23c], -R75 ;  /* 0x00008f00a82c7a23 */ /* 0x000fe4000001084b */
[--C-:B------:R-:W-:Y:S01]  /*ef80*/  FFMA.FTZ R76, R76, c[0x0][0x23c], -R78.reuse ;  /* 0x00008f004c4c7a23 */ /* 0x100fe2000001084e */
[----:B------:R-:W1:Y:S01]  /*ef90*/  MUFU.EX2 R0, R0 ;  /* 0x0000000000007308 */ /* 0x000e620000000800 */
[--C-:B--2---:R-:W-:Y:S09]  /*efa0*/  FFMA.FTZ R4, R15, c[0x0][0x23c], -R73.reuse ;  /* 0x00008f000f047a23 */ /* 0x104ff20000010849 */
[----:B------:R-:W2:Y:S01]  /*efb0*/  MUFU.EX2 R241, R4 ;  /* 0x0000000400f17308 */ /* 0x000ea20000000800 */
[--C-:B---3--:R-:W-:Y:S02]  /*efc0*/  FFMA.FTZ R12, R33, c[0x0][0x23c], -R73.reuse ;  /* 0x00008f00210c7a23 */ /* 0x108fe40000010849 */
[----:B------:R-:W-:Y:S07]  /*efd0*/  FFMA.FTZ R33, R163, c[0x0][0x23c], -R78 ;  /* 0x00008f00a3217a23 */ /* 0x000fee000001084e */
[----:B------:R3:W-:Y:S01]  /*efe0*/  MUFU.EX2 R223, R12 ;  /* 0x0000000c00df7308 */ /* 0x0007e20000000800 */
[C---:B-1----:R-:W-:Y:S02]  /*eff0*/  FMUL.FTZ R10, R0.reuse, R82 ;  /* 0x00000052000a7220 */ /* 0x042fe40000410000 */
[C---:B------:R-:W-:Y:S02]  /*f000*/  FMUL.FTZ R11, R0.reuse, R83 ;  /* 0x00000053000b7220 */ /* 0x040fe40000410000 */
[C---:B------:R-:W-:Y:S01]  /*f010*/  FMUL.FTZ R59, R0.reuse, R135 ;  /* 0x00000087003b7220 */ /* 0x040fe20000410000 */
[----:B------:R-:W1:Y:S04]  /*f020*/  LDSM.16.MT88.4 R80, [R191+0x6000] ;  /* 0x00600000bf50783b */ /* 0x000e680000004200 */
[----:B------:R4:W-:Y:S01]  /*f030*/  MUFU.EX2 R135, R79 ;  /* 0x0000004f00877308 */ /* 0x0009e20000000800 */
[C---:B------:R-:W-:Y:S02]  /*f040*/  FMUL.FTZ R15, R0.reuse, R91 ;  /* 0x0000005b000f7220 */ /* 0x040fe40000410000 */
[----:B------:R-:W-:Y:S01]  /*f050*/  FMUL.FTZ R26, R0, R102 ;  /* 0x00000066001a7220 */ /* 0x000fe20000410000 */
[----:B--2---:R-:W-:Y:S01]  /*f060*/  F2FP.BF16.PACK_AB R86, R241, R239 ;  /* 0x000000eff156723e */ /* 0x004fe200000010ff */
[----:B------:R-:W-:Y:S02]  /*f070*/  FFMA.FTZ R4, R14, c[0x0][0x23c], -R74 ;  /* 0x00008f000e047a23 */ /* 0x000fe4000001084a */
[C---:B------:R-:W-:Y:S02]  /*f080*/  FMUL.FTZ R14, R0.reuse, R90 ;  /* 0x0000005a000e7220 */ /* 0x040fe40000410000 */
[C---:B------:R-:W-:Y:S01]  /*f090*/  FMUL.FTZ R27, R0.reuse, R103 ;  /* 0x00000067001b7220 */ /* 0x040fe20000410000 */
[----:B------:R2:W5:Y:S01]  /*f0a0*/  MUFU.EX2 R235, R4 ;  /* 0x0000000400eb7308 */ /* 0x0005620000000800 */
[C---:B------:R-:W-:Y:S02]  /*f0b0*/  FMUL.FTZ R58, R0.reuse, R134 ;  /* 0x00000086003a7220 */ /* 0x040fe40000410000 */
[----:B------:R-:W-:Y:S02]  /*f0c0*/  FMUL.FTZ R30, R0, R106 ;  /* 0x0000006a001e7220 */ /* 0x000fe40000410000 */
[----:B---3--:R-:W-:Y:S02]  /*f0d0*/  FMUL.FTZ R12, R2, R88 ;  /* 0x00000058020c7220 */ /* 0x008fe40000410000 */
[C---:B------:R-:W-:Y:S01]  /*f0e0*/  FMUL.FTZ R31, R0.reuse, R107 ;  /* 0x0000006b001f7220 */ /* 0x040fe20000410000 */
[----:B------:R-:W3:Y:S01]  /*f0f0*/  LDSM.16.MT88.4 R88, [R189+0x6800] ;  /* 0x00680000bd58783b */ /* 0x000ee20000004200 */
[C---:B------:R-:W-:Y:S01]  /*f100*/  FMUL.FTZ R42, R0.reuse, R118 ;  /* 0x00000076002a7220 */ /* 0x040fe20000410000 */
[----:B------:R1:W-:Y:S01]  /*f110*/  MUFU.EX2 R218, R25 ;  /* 0x0000001900da7308 */ /* 0x0003e20000000800 */
[C---:B------:R-:W-:Y:S02]  /*f120*/  FMUL.FTZ R43, R0.reuse, R119 ;  /* 0x00000077002b7220 */ /* 0x040fe40000410000 */
[----:B------:R-:W-:Y:S02]  /*f130*/  FMUL.FTZ R46, R0, R122 ;  /* 0x0000007a002e7220 */ /* 0x000fe40000410000 */
[----:B----4-:R-:W-:Y:S02]  /*f140*/  FFMA.FTZ R79, R166, c[0x0][0x23c], -R73 ;  /* 0x00008f00a64f7a23 */ /* 0x010fe40000010849 */
[C---:B------:R-:W-:Y:S02]  /*f150*/  FMUL.FTZ R47, R0.reuse, R123 ;  /* 0x0000007b002f7220 */ /* 0x040fe40000410000 */
[----:B------:R-:W-:Y:S01]  /*f160*/  FMUL.FTZ R63, R0, R139 ;  /* 0x0000008b003f7220 */ /* 0x000fe20000410000 */
[----:B------:R4:W-:Y:S01]  /*f170*/  MUFU.EX2 R166, R79 ;  /* 0x0000004f00a67308 */ /* 0x0009e20000000800 */
[----:B--2---:R-:W-:Y:S01]  /*f180*/  FFMA.FTZ R4, R153, c[0x0][0x23c], -R75 ;  /* 0x00008f0099047a23 */ /* 0x004fe2000001084b */
[----:B-----5:R-:W-:Y:S08]  /*f190*/  F2FP.BF16.PACK_AB R87, R237, R235 ;  /* 0x000000ebed57723e */ /* 0x020ff000000010ff */
[----:B------:R2:W-:Y:S01]  /*f1a0*/  MUFU.EX2 R232, R4 ;  /* 0x0000000400e87308 */ /* 0x0005e20000000800 */
[----:B-1----:R-:W-:Y:S09]  /*f1b0*/  FMUL.FTZ R25, R2, R101 ;  /* 0x0000006502197220 */ /* 0x002ff20000410000 */
[----:B------:R1:W-:Y:S01]  /*f1c0*/  MUFU.EX2 R170, R56 ;  /* 0x0000003800aa7308 */ /* 0x0003e20000000800 */
[----:B----4-:R-:W-:Y:S09]  /*f1d0*/  FFMA.FTZ R79, R171, c[0x0][0x23c], -R73 ;  /* 0x00008f00ab4f7a23 */ /* 0x010ff20000010849 */
[----:B------:R4:W-:Y:S01]  /*f1e0*/  MUFU.EX2 R217, R28 ;  /* 0x0000001c00d97308 */ /* 0x0009e20000000800 */
[--C-:B--2---:R-:W-:Y:S09]  /*f1f0*/  FFMA.FTZ R4, R160, c[0x0][0x23c], -R75.reuse ;  /* 0x00008f00a0047a23 */ /* 0x104ff2000001084b */
[----:B------:R2:W5:Y:S01]  /*f200*/  MUFU.EX2 R234, R4 ;  /* 0x0000000400ea7308 */ /* 0x0005620000000800 */
[C---:B-1----:R-:W-:Y:S09]  /*f210*/  FMUL.FTZ R56, R2.reuse, R132 ;  /* 0x0000008402387220 */ /* 0x042ff20000410000 */
[----:B------:R1:W-:Y:S01]  /*f220*/  MUFU.EX2 R216, R33 ;  /* 0x0000002100d87308 */ /* 0x0003e20000000800 */
[----:B----4-:R-:W-:Y:S09]  /*f230*/  FMUL.FTZ R28, R2, R104 ;  /* 0x00000068021c7220 */ /* 0x010ff20000410000 */
[----:B------:R4:W-:Y:S01]  /*f240*/  MUFU.EX2 R214, R41 ;  /* 0x0000002900d67308 */ /* 0x0009e20000000800 */
[--C-:B--2---:R-:W-:Y:S01]  /*f250*/  FFMA.FTZ R4, R149, c[0x0][0x23c], -R78.reuse ;  /* 0x00008f0095047a23 */ /* 0x104fe2000001084e */
[----:B-----5:R-:W-:Y:S08]  /*f260*/  F2FP.BF16.PACK_AB R64, R234, R232 ;  /* 0x000000e8ea40723e */ /* 0x020ff000000010ff */
[----:B------:R2:W-:Y:S01]  /*f270*/  MUFU.EX2 R225, R4 ;  /* 0x0000000400e17308 */ /* 0x0005e20000000800 */
[----:B-1----:R-:W-:Y:S09]  /*f280*/  FMUL.FTZ R33, R72, R109 ;  /* 0x0000006d48217220 */ /* 0x002ff20000410000 */
[----:B------:R1:W-:Y:S01]  /*f290*/  MUFU.EX2 R212, R49 ;  /* 0x0000003100d47308 */ /* 0x0003e20000000800 */
[----:B----4-:R-:W-:Y:S09]  /*f2a0*/  FMUL.FTZ R41, R2, R117 ;  /* 0x0000007502297220 */ /* 0x010ff20000410000 */
[----:B------:R4:W-:Y:S01]  /*f2b0*/  MUFU.EX2 R213, R44 ;  /* 0x0000002c00d57308 */ /* 0x0009e20000000800 */
[----:B--2---:R-:W-:Y:S09]  /*f2c0*/  FFMA.FTZ R4, R154, c[0x0][0x23c], -R78 ;  /* 0x00008f009a047a23 */ /* 0x004ff2000001084e */
[----:B------:R2:W5:Y:S01]  /*f2d0*/  MUFU.EX2 R229, R4 ;  /* 0x0000000400e57308 */ /* 0x0005620000000800 */
[----:B-1----:R-:W-:Y:S02]  /*f2e0*/  FMUL.FTZ R49, R72, R125 ;  /* 0x0000007d48317220 */ /* 0x002fe40000410000 */
[----:B------:R-:W-:Y:S07]  /*f2f0*/  LDSM.16.MT88.4 R124, [R190+0x7800] ;  /* 0x00780000be7c783b */ /* 0x000fee0000004200 */
[----:B------:R1:W-:Y:S01]  /*f300*/  MUFU.EX2 R168, R60 ;  /* 0x0000003c00a87308 */ /* 0x0003e20000000800 */
[C---:B----4-:R-:W-:Y:S09]  /*f310*/  FMUL.FTZ R44, R2.reuse, R120 ;  /* 0x00000078022c7220 */ /* 0x050ff20000410000 */
[----:B------:R4:W-:Y:S01]  /*f320*/  MUFU.EX2 R167, R62 ;  /* 0x0000003e00a77308 */ /* 0x0009e20000000800 */
[----:B--2---:R-:W-:Y:S01]  /*f330*/  FFMA.FTZ R4, R151, c[0x0][0x23c], -R75 ;  /* 0x00008f0097047a23 */ /* 0x004fe2000001084b */
[C---:B-----5:R-:W-:Y:S08]  /*f340*/  F2FP.BF16.PACK_AB R65, R229.reuse, R225 ;  /* 0x000000e1e541723e */ /* 0x060ff000000010ff */
[----:B------:R2:W5:Y:S01]  /*f350*/  MUFU.EX2 R233, R4 ;  /* 0x0000000400e97308 */ /* 0x0005620000000800 */
[C---:B-1----:R-:W-:Y:S02]  /*f360*/  FMUL.FTZ R60, R2.reuse, R136 ;  /* 0x00000088023c7220 */ /* 0x042fe40000410000 */
[----:B------:R-:W-:Y:S07]  /*f370*/  FFMA.FTZ R2, R2, R245, R232 ;  /* 0x000000f502027223 */ /* 0x000fee00000100e8 */
[----:B------:R-:W-:Y:S01]  /*f380*/  MUFU.EX2 R76, R76 ;  /* 0x0000004c004c7308 */ /* 0x000fe20000000800 */
[----:B------:R-:W-:Y:S02]  /*f390*/  FADD.FTZ R2, R234, R2 ;  /* 0x00000002ea027221 */ /* 0x000fe40000010000 */
[C---:B----4-:R-:W-:Y:S02]  /*f3a0*/  FMUL.FTZ R62, R0.reuse, R138 ;  /* 0x0000008a003e7220 */ /* 0x050fe40000410000 */
[----:B------:R-:W-:Y:S02]  /*f3b0*/  FFMA.FTZ R0, R0, R246, R225 ;  /* 0x000000f600007223 */ /* 0x000fe400000100e1 */
[----:B------:R-:W-:Y:S02]  /*f3c0*/  FADD.FTZ R2, R230, R2 ;  /* 0x00000002e6027221 */ /* 0x000fe40000010000 */
[----:B------:R-:W-:Y:S02]  /*f3d0*/  FADD.FTZ R0, R229, R0 ;  /* 0x00000000e5007221 */ /* 0x000fe40000010000 */
[----:B--2---:R-:W-:Y:S01]  /*f3e0*/  FFMA.FTZ R4, R150, c[0x0][0x23c], -R78 ;  /* 0x00008f0096047a23 */ /* 0x004fe2000001084e */
[C---:B-----5:R-:W-:Y:S01]  /*f3f0*/  F2FP.BF16.PACK_AB R66, R233.reuse, R230 ;  /* 0x000000e6e942723e */ /* 0x060fe200000010ff */
[----:B------:R-:W-:Y:S02]  /*f400*/  FADD.FTZ R2, R233, R2 ;  /* 0x00000002e9027221 */ /* 0x000fe40000010000 */
[----:B------:R1:W2:Y:S02]  /*f410*/  MUFU.EX2 R224, R4 ;  /* 0x0000000400e07308 */ /* 0x0002a40000000800 */
[----:B------:R-:W-:Y:S04]  /*f420*/  FADD.FTZ R2, R218, R2 ;  /* 0x00000002da027221 */ /* 0x000fe80000010000 */
[----:B------:R-:W-:Y:S04]  /*f430*/  FADD.FTZ R2, R217, R2 ;  /* 0x00000002d9027221 */ /* 0x000fe80000010000 */
[----:B------:R-:W-:Y:S02]  /*f440*/  FADD.FTZ R2, R214, R2 ;  /* 0x00000002d6027221 */ /* 0x000fe40000010000 */
[----:B-1----:R-:W-:Y:S02]  /*f450*/  FFMA.FTZ R4, R148, c[0x0][0x23c], -R78 ;  /* 0x00008f0094047a23 */ /* 0x002fe4000001084e */
[----:B--2---:R-:W-:Y:S02]  /*f460*/  FADD.FTZ R0, R224, R0 ;  /* 0x00000000e0007221 */ /* 0x004fe40000010000 */
[----:B------:R1:W2:Y:S02]  /*f470*/  MUFU.EX2 R228, R4 ;  /* 0x0000000400e47308 */ /* 0x0002a40000000800 */
[----:B-1----:R-:W-:Y:S01]  /*f480*/  FFMA.FTZ R4, R18, c[0x0][0x23c], -R73 ;  /* 0x00008f0012047a23 */ /* 0x002fe20000010849 */
[C---:B--2---:R-:W-:Y:S01]  /*f490*/  F2FP.BF16.PACK_AB R67, R228.reuse, R224 ;  /* 0x000000e0e443723e */ /* 0x044fe200000010ff */
[----:B------:R-:W-:Y:S06]  /*f4a0*/  FMUL.FTZ R18, R71, R94 ;  /* 0x0000005e47127220 */ /* 0x000fec0000410000 */
[----:B------:R1:W-:Y:S01]  /*f4b0*/  MUFU.EX2 R231, R4 ;  /* 0x0000000400e77308 */ /* 0x0003e20000000800 */
[----:B------:R-:W-:Y:S04]  /*f4c0*/  FADD.FTZ R0, R228, R0 ;  /* 0x00000000e4007221 */ /* 0x000fe80000010000 */
[----:B------:R-:W-:Y:S02]  /*f4d0*/  FADD.FTZ R0, R216, R0 ;  /* 0x00000000d8007221 */ /* 0x000fe40000010000 */
[--C-:B-1----:R-:W-:Y:S02]  /*f4e0*/  FFMA.FTZ R4, R17, c[0x0][0x23c], -R74.reuse ;  /* 0x00008f0011047a23 */ /* 0x102fe4000001084a */
[--C-:B------:R-:W-:Y:S02]  /*f4f0*/  FFMA.FTZ R17, R34, c[0x0][0x23c], -R74.reuse ;  /* 0x00008f0022117a23 */ /* 0x100fe4000001084a */
[----:B------:R1:W-:Y:S01]  /*f500*/  MUFU.EX2 R221, R4 ;  /* 0x0000000400dd7308 */ /* 0x0003e20000000800 */
[----:B------:R-:W-:Y:S09]  /*f510*/  FMUL.FTZ R34, R71, R110 ;  /* 0x0000006e47227220 */ /* 0x000ff20000410000 */
[----:B------:R2:W-:Y:S01]  /*f520*/  MUFU.EX2 R220, R17 ;  /* 0x0000001100dc7308 */ /* 0x0005e20000000800 */
[----:B-1----:R-:W-:Y:S01]  /*f530*/  FMUL.FTZ R4, R72, R84 ;  /* 0x0000005448047220 */ /* 0x002fe20000410000 */
[----:B------:R-:W-:Y:S07]  /*f540*/  F2FP.BF16.PACK_AB R84, R242, R240 ;  /* 0x000000f0f254723e */ /* 0x000fee00000010ff */
[-C--:B------:R-:W-:Y:S05]  /*f550*/  HMMA.16816.F32.BF16 R4, R84, R20.reuse, R4 ;  /* 0x000000145404723c */ /* 0x080fea0000041804 */
[C---:B--2---:R-:W-:Y:S02]  /*f560*/  FMUL.FTZ R17, R72.reuse, R93 ;  /* 0x0000005d48117220 */ /* 0x044fe40000410000 */
[----:B------:R-:W1:Y:S01]  /*f570*/  LDSM.16.MT88.4 R92, [R192+0x6800] ;  /* 0x00680000c05c783b */ /* 0x000e620000004200 */
[C---:B------:R-:W-:Y:S07]  /*f580*/  HMMA.16816.F32.BF16 R8, R64.reuse, R20, R8 ;  /* 0x000000144008723c */ /* 0x040fee0000041808 */
[----:B------:R-:W-:Y:S01]  /*f590*/  FFMA.FTZ R20, R35, c[0x0][0x23c], -R74 ;  /* 0x00008f0023147a23 */ /* 0x000fe2000001084a */
[-C--:B------:R-:W-:Y:S03]  /*f5a0*/  HMMA.16816.F32.BF16 R12, R64, R22.reuse, R12 ;  /* 0x00000016400c723c */ /* 0x080fe6000004180c */
[----:B------:R2:W-:Y:S01]  /*f5b0*/  MUFU.EX2 R219, R20 ;  /* 0x0000001400db7308 */ /* 0x0005e20000000800 */
[C---:B------:R-:W-:Y:S02]  /*f5c0*/  FMUL.FTZ R21, R72.reuse, R97 ;  /* 0x0000006148157220 */ /* 0x040fe40000410000 */
[C---:B------:R-:W-:Y:S02]  /*f5d0*/  FMUL.FTZ R35, R71.reuse, R111 ;  /* 0x0000006f47237220 */ /* 0x040fe40000410000 */
[C---:B------:R-:W-:Y:S01]  /*f5e0*/  HMMA.16816.F32.BF16 R16, R84.reuse, R22, R16 ;  /* 0x000000165410723c */ /* 0x040fe20000041810 */
[----:B------:R-:W-:Y:S06]  /*f5f0*/  LDSM.16.MT88.4 R108, [R192+0x7800] ;  /* 0x00780000c06c783b */ /* 0x000fec0000004200 */
[C---:B------:R-:W-:Y:S02]  /*f600*/  FMUL.FTZ R22, R71.reuse, R98 ;  /* 0x0000006247167220 */ /* 0x040fe40000410000 */
[----:B------:R-:W-:Y:S03]  /*f610*/  FMUL.FTZ R23, R71, R99 ;  /* 0x0000006347177220 */ /* 0x000fe60000410000 */
[C---:B--2---:R-:W-:Y:S02]  /*f620*/  FMUL.FTZ R20, R72.reuse, R96 ;  /* 0x0000006048147220 */ /* 0x044fe40000410000 */
[----:B------:R-:W2:Y:S05]  /*f630*/  LDSM.16.MT88.4 R96, [R190+0x6800] ;  /* 0x00680000be60783b */ /* 0x000eaa0000004200 */
[-C--:B------:R-:W-:Y:S08]  /*f640*/  HMMA.16816.F32.BF16 R20, R84, R36.reuse, R20 ;  /* 0x000000245414723c */ /* 0x080ff00000041814 */
[C---:B------:R-:W-:Y:S07]  /*f650*/  HMMA.16816.F32.BF16 R24, R64.reuse, R36, R24 ;  /* 0x000000244018723c */ /* 0x040fee0000041818 */
[----:B------:R-:W-:Y:S01]  /*f660*/  FFMA.FTZ R36, R165, c[0x0][0x23c], -R78 ;  /* 0x00008f00a5247a23 */ /* 0x000fe2000001084e */
[-C--:B------:R-:W-:Y:S01]  /*f670*/  HMMA.16816.F32.BF16 R28, R64, R38.reuse, R28 ;  /* 0x00000026401c723c */ /* 0x080fe2000004181c */
[----:B------:R4:W-:Y:S03]  /*f680*/  MUFU.EX2 R165, R79 ;  /* 0x0000004f00a57308 */ /* 0x0009e60000000800 */
[----:B------:R-:W-:Y:S04]  /*f690*/  FMUL.FTZ R37, R72, R113 ;  /* 0x0000007148257220 */ /* 0x000fe80000410000 */
[C---:B------:R-:W-:Y:S03]  /*f6a0*/  HMMA.16816.F32.BF16 R32, R84.reuse, R38, R32 ;  /* 0x000000265420723c */ /* 0x040fe60000041820 */
[----:B------:R5:W1:Y:S04]  /*f6b0*/  MUFU.EX2 R215, R36 ;  /* 0x0000002400d77308 */ /* 0x000a680000000800 */
[C---:B------:R-:W-:Y:S02]  /*f6c0*/  FMUL.FTZ R38, R71.reuse, R114 ;  /* 0x0000007247267220 */ /* 0x040fe40000410000 */
[----:B------:R-:W-:Y:S03]  /*f6d0*/  FMUL.FTZ R39, R71, R115 ;  /* 0x0000007347277220 */ /* 0x000fe60000410000 */
[----:B----4-:R-:W-:Y:S04]  /*f6e0*/  FFMA.FTZ R79, R174, c[0x0][0x23c], -R74 ;  /* 0x00008f00ae4f7a23 */ /* 0x010fe8000001084a */
[----:B------:R4:W-:Y:S01]  /*f6f0*/  MUFU.EX2 R164, R79 ;  /* 0x0000004f00a47308 */ /* 0x0009e20000000800 */
[----:B-----5:R-:W-:Y:S02]  /*f700*/  FMUL.FTZ R36, R72, R112 ;  /* 0x0000007048247220 */ /* 0x020fe40000410000 */
[----:B-1----:R-:W-:Y:S04]  /*f710*/  FADD.FTZ R0, R215, R0 ;  /* 0x00000000d7007221 */ /* 0x002fe80000010000 */
[----:B------:R-:W-:Y:S01]  /*f720*/  FADD.FTZ R0, R212, R0 ;  /* 0x00000000d4007221 */ /* 0x000fe20000010000 */
[-C--:B------:R-:W-:Y:S08]  /*f730*/  HMMA.16816.F32.BF16 R36, R84, R52.reuse, R36 ;  /* 0x000000345424723c */ /* 0x080ff00000041824 */
[C---:B------:R-:W-:Y:S04]  /*f740*/  HMMA.16816.F32.BF16 R40, R64.reuse, R52, R40 ;  /* 0x000000344028723c */ /* 0x040fe80000041828 */
[----:B----4-:R-:W-:Y:S03]  /*f750*/  FFMA.FTZ R79, R175, c[0x0][0x23c], -R74 ;  /* 0x00008f00af4f7a23 */ /* 0x010fe6000001084a */
[----:B------:R-:W-:Y:S01]  /*f760*/  FFMA.FTZ R52, R173, c[0x0][0x23c], -R78 ;  /* 0x00008f00ad347a23 */ /* 0x000fe2000001084e */
[-C--:B------:R-:W-:Y:S01]  /*f770*/  HMMA.16816.F32.BF16 R44, R64, R54.reuse, R44 ;  /* 0x00000036402c723c */ /* 0x080fe2000004182c */
[----:B------:R1:W-:Y:S03]  /*f780*/  MUFU.EX2 R163, R79 ;  /* 0x0000004f00a37308 */ /* 0x0003e60000000800 */
[----:B------:R-:W-:Y:S04]  /*f790*/  FMUL.FTZ R53, R72, R129 ;  /* 0x0000008148357220 */ /* 0x000fe80000410000 */
[C---:B------:R-:W-:Y:S03]  /*f7a0*/  HMMA.16816.F32.BF16 R48, R84.reuse, R54, R48 ;  /* 0x000000365430723c */ /* 0x040fe60000041830 */
[----:B------:R4:W5:Y:S04]  /*f7b0*/  MUFU.EX2 R173, R52 ;  /* 0x0000003400ad7308 */ /* 0x0009680000000800 */
[C---:B------:R-:W-:Y:S02]  /*f7c0*/  FMUL.FTZ R54, R71.reuse, R130 ;  /* 0x0000008247367220 */ /* 0x040fe40000410000 */
[----:B------:R-:W-:Y:S03]  /*f7d0*/  FMUL.FTZ R55, R71, R131 ;  /* 0x0000008347377220 */ /* 0x000fe60000410000 */
[--C-:B-1----:R-:W-:Y:S04]  /*f7e0*/  FFMA.FTZ R79, R178, c[0x0][0x23c], -R75.reuse ;  /* 0x00008f00b24f7a23 */ /* 0x102fe8000001084b */
[----:B------:R1:W-:Y:S01]  /*f7f0*/  MUFU.EX2 R134, R79 ;  /* 0x0000004f00867308 */ /* 0x0003e20000000800 */
[----:B----4-:R-:W-:Y:S07]  /*f800*/  FMUL.FTZ R52, R72, R128 ;  /* 0x0000008048347220 */ /* 0x010fee0000410000 */
[-C--:B------:R-:W-:Y:S08]  /*f810*/  HMMA.16816.F32.BF16 R52, R84, R80.reuse, R52 ;  /* 0x000000505434723c */ /* 0x080ff00000041834 */
[C---:B------:R-:W-:Y:S04]  /*f820*/  HMMA.16816.F32.BF16 R56, R64.reuse, R80, R56 ;  /* 0x000000504038723c */ /* 0x040fe80000041838 */
[--C-:B-1----:R-:W-:Y:S03]  /*f830*/  FFMA.FTZ R79, R177, c[0x0][0x23c], -R75.reuse ;  /* 0x00008f00b14f7a23 */ /* 0x102fe6000001084b */
[----:B------:R-:W-:Y:S01]  /*f840*/  F2FP.BF16.PACK_AB R80, R231, R227 ;  /* 0x000000e3e750723e */ /* 0x000fe200000010ff */
[-C--:B------:R-:W-:Y:S01]  /*f850*/  HMMA.16816.F32.BF16 R60, R64, R82.reuse, R60 ;  /* 0x00000052403c723c */ /* 0x080fe2000004183c */
[----:B------:R1:W4:Y:S03]  /*f860*/  MUFU.EX2 R133, R79 ;  /* 0x0000004f00857308 */ /* 0x0003260000000800 */
[----:B------:R-:W-:Y:S03]  /*f870*/  F2FP.BF16.PACK_AB R81, R222, R221 ;  /* 0x000000ddde51723e */ /* 0x000fe600000010ff */
[C---:B------:R-:W-:Y:S02]  /*f880*/  FMUL.FTZ R64, R72.reuse, R140 ;  /* 0x0000008c48407220 */ /* 0x040fe40000410000 */
[C---:B------:R-:W-:Y:S03]  /*f890*/  FMUL.FTZ R65, R72.reuse, R141 ;  /* 0x0000008d48417220 */ /* 0x040fe60000410000 */
[C---:B------:R-:W-:Y:S02]  /*f8a0*/  FMUL.FTZ R66, R71.reuse, R142 ;  /* 0x0000008e47427220 */ /* 0x040fe40000410000 */
[C---:B------:R-:W-:Y:S02]  /*f8b0*/  FMUL.FTZ R67, R71.reuse, R143 ;  /* 0x0000008f47437220 */ /* 0x040fe40000410000 */
[----:B------:R-:W-:Y:S02]  /*f8c0*/  FFMA.FTZ R72, R72, R243, R240 ;  /* 0x000000f348487223 */ /* 0x000fe400000100f0 */
[----:B------:R-:W-:Y:S03]  /*f8d0*/  FFMA.FTZ R71, R71, R244, R236 ;  /* 0x000000f447477223 */ /* 0x000fe600000100ec */
[----:B------:R-:W-:Y:S04]  /*f8e0*/  HMMA.16816.F32.BF16 R64, R84, R82, R64 ;  /* 0x000000525440723c */ /* 0x000fe80000041840 */
[--C-:B-1----:R-:W-:Y:S03]  /*f8f0*/  FFMA.FTZ R79, R179, c[0x0][0x23c], -R78.reuse ;  /* 0x00008f00b34f7a23 */ /* 0x102fe6000001084e */
[----:B------:R-:W-:Y:S01]  /*f900*/  F2FP.BF16.PACK_AB R82, R223, R226 ;  /* 0x000000e2df52723e */ /* 0x000fe200000010ff */
[----:B------:R1:W-:Y:S01]  /*f910*/  MUFU.EX2 R132, R79 ;  /* 0x0000004f00847308 */ /* 0x0003e20000000800 */
[----:B------:R-:W-:Y:S03]  /*f920*/  F2FP.BF16.PACK_AB R83, R219, R220 ;  /* 0x000000dcdb53723e */ /* 0x000fe600000010ff */
[----:B------:R-:W-:Y:S02]  /*f930*/  F2FP.BF16.PACK_AB R84, R217, R218 ;  /* 0x000000dad954723e */ /* 0x000fe400000010ff */
[----:B------:R-:W-:Y:S02]  /*f940*/  F2FP.BF16.PACK_AB R85, R215, R216 ;  /* 0x000000d8d755723e */ /* 0x000fe400000010ff */
[-C--:B---3--:R-:W-:Y:S05]  /*f950*/  HMMA.16816.F32.BF16 R4, R80, R88.reuse, R4 ;  /* 0x000000585004723c */ /* 0x088fea0000041804 */
[----:B------:R-:W-:Y:S02]  /*f960*/  F2FP.BF16.PACK_AB R86, R213, R214 ;  /* 0x000000d6d556723e */ /* 0x000fe400000010ff */
[----:B-----5:R-:W-:Y:S07]  /*f970*/  F2FP.BF16.PACK_AB R87, R173, R212 ;  /* 0x000000d4ad57723e */ /* 0x020fee00000010ff */
[C---:B------:R-:W-:Y:S04]  /*f980*/  HMMA.16816.F32.BF16 R8, R84.reuse, R88, R8 ;  /* 0x000000585408723c */ /* 0x040fe80000041808 */
[--C-:B-1----:R-:W-:Y:S04]  /*f990*/  FFMA.FTZ R79, R181, c[0x0][0x23c], -R78.reuse ;  /* 0x00008f00b54f7a23 */ /* 0x102fe8000001084e */
[-C--:B------:R-:W-:Y:S01]  /*f9a0*/  HMMA.16816.F32.BF16 R12, R84, R90.reuse, R12 ;  /* 0x0000005a540c723c */ /* 0x080fe2000004180c */
[----:B------:R1:W3:Y:S07]  /*f9b0*/  MUFU.EX2 R162, R79 ;  /* 0x0000004f00a27308 */ /* 0x0002ee0000000800 */
[C---:B------:R-:W-:Y:S01]  /*f9c0*/  HMMA.16816.F32.BF16 R16, R80.reuse, R90, R16 ;  /* 0x0000005a5010723c */ /* 0x040fe20000041810 */
[----:B------:R-:W5:Y:S07]  /*f9d0*/  LDSM.16.MT88.4 R88, [R191+0x6800] ;  /* 0x00680000bf58783b */ /* 0x000f6e0000004200 */
[-C--:B------:R-:W-:Y:S08]  /*f9e0*/  HMMA.16816.F32.BF16 R20, R80, R92.reuse, R20 ;  /* 0x0000005c5014723c */ /* 0x080ff00000041814 */
[C---:B------:R-:W-:Y:S04]  /*f9f0*/  HMMA.16816.F32.BF16 R24, R84.reuse, R92, R24 ;  /* 0x0000005c5418723c */ /* 0x040fe80000041818 */
[--C-:B-1----:R-:W-:Y:S03]  /*fa00*/  FFMA.FTZ R79, R180, c[0x0][0x23c], -R75.reuse ;  /* 0x00008f00b44f7a23 */ /* 0x102fe6000001084b */
[----:B------:R-:W-:Y:S01]  /*fa10*/  FFMA.FTZ R92, R184, c[0x0][0x23c], -R75 ;  /* 0x00008f00b85c7a23 */ /* 0x000fe2000001084b */
[-C--:B------:R-:W-:Y:S01]  /*fa20*/  HMMA.16816.F32.BF16 R28, R84, R94.reuse, R28 ;  /* 0x0000005e541c723c */ /* 0x080fe2000004181c */
[----:B------:R1:W-:Y:S07]  /*fa30*/  MUFU.EX2 R160, R79 ;  /* 0x0000004f00a07308 */ /* 0x0003ee0000000800 */
[C---:B------:R-:W-:Y:S03]  /*fa40*/  HMMA.16816.F32.BF16 R32, R80.reuse, R94, R32 ;  /* 0x0000005e5020723c */ /* 0x040fe60000041820 */
[----:B------:R3:W3:Y:S05]  /*fa50*/  MUFU.EX2 R161, R92 ;  /* 0x0000005c00a17308 */ /* 0x0006ea0000000800 */
[-C--:B--2---:R-:W-:Y:S08]  /*fa60*/  HMMA.16816.F32.BF16 R36, R80, R96.reuse, R36 ;  /* 0x000000605024723c */ /* 0x084ff00000041824 */
[C---:B------:R-:W-:Y:S04]  /*fa70*/  HMMA.16816.F32.BF16 R40, R84.reuse, R96, R40 ;  /* 0x000000605428723c */ /* 0x040fe80000041828 */
[--C-:B-1----:R-:W-:Y:S04]  /*fa80*/  FFMA.FTZ R79, R183, c[0x0][0x23c], -R78.reuse ;  /* 0x00008f00b74f7a23 */ /* 0x102fe8000001084e */
[-C--:B------:R-:W-:Y:S01]  /*fa90*/  HMMA.16816.F32.BF16 R44, R84, R98.reuse, R44 ;  /* 0x00000062542c723c */ /* 0x080fe2000004182c */
[----:B------:R1:W-:Y:S01]  /*faa0*/  MUFU.EX2 R155, R79 ;  /* 0x0000004f009b7308 */ /* 0x0003e20000000800 */
[----:B---3--:R-:W2:Y:S06]  /*fab0*/  LDSM.16.MT88.4 R92, [R189+0x7000] ;  /* 0x00700000bd5c783b */ /* 0x008eac0000004200 */
[C---:B------:R-:W-:Y:S02]  /*fac0*/  HMMA.16816.F32.BF16 R48, R80.reuse, R98, R48 ;  /* 0x000000625030723c */ /* 0x040fe40000041830 */
[----:B------:R-:W3:Y:S06]  /*fad0*/  LDSM.16.MT88.4 R96, [R192+0x7000] ;  /* 0x00700000c060783b */ /* 0x000eec0000004200 */
[-C--:B-----5:R-:W-:Y:S08]  /*fae0*/  HMMA.16816.F32.BF16 R52, R80, R88.reuse, R52 ;  /* 0x000000585034723c */ /* 0x0a0ff00000041834 */
[C---:B------:R-:W-:Y:S04]  /*faf0*/  HMMA.16816.F32.BF16 R56, R84.reuse, R88, R56 ;  /* 0x000000585438723c */ /* 0x040fe80000041838 */
[----:B-1----:R-:W-:Y:S04]  /*fb00*/  FFMA.FTZ R79, R187, c[0x0][0x23c], -R78 ;  /* 0x00008f00bb4f7a23 */ /* 0x002fe8000001084e */
[-C--:B------:R-:W-:Y:S01]  /*fb10*/  HMMA.16816.F32.BF16 R60, R84, R90.reuse, R60 ;  /* 0x0000005a543c723c */ /* 0x080fe2000004183c */
[----:B------:R1:W5:Y:S06]  /*fb20*/  MUFU.EX2 R154, R79 ;  /* 0x0000004f009a7308 */ /* 0x00036c0000000800 */
[----:B----4-:R-:W-:Y:S01]  /*fb30*/  F2FP.BF16.PACK_AB R84, R133, R134 ;  /* 0x000000868554723e */ /* 0x010fe200000010ff */
[----:B------:R-:W-:Y:S01]  /*fb40*/  HMMA.16816.F32.BF16 R64, R80, R90, R64 ;  /* 0x0000005a5040723c */ /* 0x000fe20000041840 */
[----:B------:R-:W4:Y:S03]  /*fb50*/  LDSM.16.MT88.4 R88, [R190+0x7000] ;  /* 0x00700000be58783b */ /* 0x000f260000004200 */
[----:B------:R-:W-:Y:S02]  /*fb60*/  F2FP.BF16.PACK_AB R85, R162, R132 ;  /* 0x00000084a255723e */ /* 0x000fe400000010ff */
[----:B------:R-:W-:Y:S02]  /*fb70*/  F2FP.BF16.PACK_AB R86, R160, R161 ;  /* 0x000000a1a056723e */ /* 0x000fe400000010ff */
[----:B------:R-:W-:Y:S04]  /*fb80*/  F2FP.BF16.PACK_AB R80, R168, R170 ;  /* 0x000000aaa850723e */ /* 0x000fe800000010ff */
[----:B------:R-:W-:Y:S02]  /*fb90*/  F2FP.BF16.PACK_AB R81, R135, R167 ;  /* 0x000000a78751723e */ /* 0x000fe400000010ff */
[----:B------:R-:W-:Y:S02]  /*fba0*/  F2FP.BF16.PACK_AB R82, R165, R166 ;  /* 0x000000a6a552723e */ /* 0x000fe400000010ff */
[----:B------:R-:W-:Y:S01]  /*fbb0*/  F2FP.BF16.PACK_AB R83, R163, R164 ;  /* 0x000000a4a353723e */ /* 0x000fe200000010ff */
[--C-:B-1----:R-:W-:Y:S01]  /*fbc0*/  FFMA.FTZ R79, R186, c[0x0][0x23c], -R73.reuse ;  /* 0x00008f00ba4f7a23 */ /* 0x102fe20000010849 */
[----:B-----5:R-:W-:Y:S03]  /*fbd0*/  F2FP.BF16.PACK_AB R87, R154, R155 ;  /* 0x0000009b9a57723e */ /* 0x020fe600000010ff */
[----:B------:R1:W-:Y:S02]  /*fbe0*/  MUFU.EX2 R153, R79 ;  /* 0x0000004f00997308 */ /* 0x0003e40000000800 */
[-C--:B--2---:R-:W-:Y:S08]  /*fbf0*/  HMMA.16816.F32.BF16 R4, R80, R92.reuse, R4 ;  /* 0x0000005c5004723c */ /* 0x084ff00000041804 */
[C---:B------:R-:W-:Y:S08]  /*fc00*/  HMMA.16816.F32.BF16 R8, R84.reuse, R92, R8 ;  /* 0x0000005c5408723c */ /* 0x040ff00000041808 */
[-C--:B------:R-:W-:Y:S04]  /*fc10*/  HMMA.16816.F32.BF16 R12, R84, R94.reuse, R12 ;  /* 0x0000005e540c723c */ /* 0x080fe8000004180c */
[--C-:B-1----:R-:W-:Y:S04]  /*fc20*/  FFMA.FTZ R79, R182, c[0x0][0x23c], -R73.reuse ;  /* 0x00008f00b64f7a23 */ /* 0x102fe80000010849 */
[C---:B------:R-:W-:Y:S01]  /*fc30*/  HMMA.16816.F32.BF16 R16, R80.reuse, R94, R16 ;  /* 0x0000005e5010723c */ /* 0x040fe20000041810 */
[----:B------:R-:W1:Y:S01]  /*fc40*/  LDSM.16.MT88.4 R92, [R191+0x7000] ;  /* 0x00700000bf5c783b */ /* 0x000e620000004200 */
[----:B------:R2:W5:Y:S06]  /*fc50*/  MUFU.EX2 R152, R79 ;  /* 0x0000004f00987308 */ /* 0x00056c0000000800 */
[-C--:B---3--:R-:W-:Y:S08]  /*fc60*/  HMMA.16816.F32.BF16 R20, R80, R96.reuse, R20 ;  /* 0x000000605014723c */ /* 0x088ff00000041814 */
[C---:B------:R-:W-:Y:S08]  /*fc70*/  HMMA.16816.F32.BF16 R24, R84.reuse, R96, R24 ;  /* 0x000000605418723c */ /* 0x040ff00000041818 */
[-C--:B------:R-:W-:Y:S04]  /*fc80*/  HMMA.16816.F32.BF16 R28, R84, R98.reuse, R28 ;  /* 0x00000062541c723c */ /* 0x080fe8000004181c */
[--C-:B--2---:R-:W-:Y:S01]  /*fc90*/  FFMA.FTZ R79, R185, c[0x0][0x23c], -R74.reuse ;  /* 0x00008f00b94f7a23 */ /* 0x104fe2000001084a */
[----:B-----5:R-:W-:Y:S03]  /*fca0*/  F2FP.BF16.PACK_AB R140, R152, R153 ;  /* 0x00000099988c723e */ /* 0x020fe600000010ff */
[C---:B------:R-:W-:Y:S01]  /*fcb0*/  HMMA.16816.F32.BF16 R32, R80.reuse, R98, R32 ;  /* 0x000000625020723c */ /* 0x040fe20000041820 */
[----:B------:R2:W-:Y:S01]  /*fcc0*/  MUFU.EX2 R151, R79 ;  /* 0x0000004f00977308 */ /* 0x0005e20000000800 */
[----:B------:R-:W3:Y:S06]  /*fcd0*/  LDSM.16.MT88.4 R96, [R189+0x7800] ;  /* 0x00780000bd60783b */ /* 0x000eec0000004200 */
[-C--:B----4-:R-:W-:Y:S08]  /*fce0*/  HMMA.16816.F32.BF16 R36, R80, R88.reuse, R36 ;  /* 0x000000585024723c */ /* 0x090ff00000041824 */
[C---:B------:R-:W-:Y:S08]  /*fcf0*/  HMMA.16816.F32.BF16 R40, R84.reuse, R88, R40 ;  /* 0x000000585428723c */ /* 0x040ff00000041828 */
[-C--:B------:R-:W-:Y:S04]  /*fd00*/  HMMA.16816.F32.BF16 R44, R84, R90.reuse, R44 ;  /* 0x0000005a542c723c */ /* 0x080fe8000004182c */
[--C-:B--2---:R-:W-:Y:S04]  /*fd10*/  FFMA.FTZ R79, R205, c[0x0][0x23c], -R74.reuse ;  /* 0x00008f00cd4f7a23 */ /* 0x104fe8000001084a */
[C---:B------:R-:W-:Y:S01]  /*fd20*/  HMMA.16816.F32.BF16 R48, R80.reuse, R90, R48 ;  /* 0x0000005a5030723c */ /* 0x040fe20000041830 */
[----:B------:R2:W4:Y:S07]  /*fd30*/  MUFU.EX2 R150, R79 ;  /* 0x0000004f00967308 */ /* 0x00052e0000000800 */
[-C--:B-1----:R-:W-:Y:S08]  /*fd40*/  HMMA.16816.F32.BF16 R52, R80, R92.reuse, R52 ;  /* 0x0000005c5034723c */ /* 0x082ff00000041834 */
[C---:B------:R-:W-:Y:S08]  /*fd50*/  HMMA.16816.F32.BF16 R56, R84.reuse, R92, R56 ;  /* 0x0000005c5438723c */ /* 0x040ff00000041838 */
[-C--:B------:R-:W-:Y:S04]  /*fd60*/  HMMA.16816.F32.BF16 R60, R84, R94.reuse, R60 ;  /* 0x0000005e543c723c */ /* 0x080fe8000004183c */
[--C-:B--2---:R-:W-:Y:S01]  /*fd70*/  FFMA.FTZ R79, R156, c[0x0][0x23c], -R73.reuse ;  /* 0x00008f009c4f7a23 */ /* 0x104fe20000010849 */
[----:B----4-:R-:W-:Y:S01]  /*fd80*/  F2FP.BF16.PACK_AB R141, R150, R151 ;  /* 0x00000097968d723e */ /* 0x010fe200000010ff */
[----:B------:R-:W-:Y:S02]  /*fd90*/  FFMA.FTZ R73, R157, c[0x0][0x23c], -R73 ;  /* 0x00008f009d497a23 */ /* 0x000fe40000010849 */
[----:B------:R-:W-:Y:S01]  /*fda0*/  HMMA.16816.F32.BF16 R64, R80, R94, R64 ;  /* 0x0000005e5040723c */ /* 0x000fe20000041840 */
[----:B------:R-:W-:Y:S10]  /*fdb0*/  MUFU.EX2 R149, R79 ;  /* 0x0000004f00957308 */ /* 0x000ff40000000800 */
[----:B------:R1:W2:Y:S02]  /*fdc0*/  MUFU.EX2 R148, R73 ;  /* 0x0000004900947308 */ /* 0x0002a40000000800 */
[--C-:B-1----:R-:W-:Y:S01]  /*fdd0*/  FFMA.FTZ R73, R158, c[0x0][0x23c], -R74.reuse ;  /* 0x00008f009e497a23 */ /* 0x102fe2000001084a */
[----:B--2---:R-:W-:Y:S01]  /*fde0*/  F2FP.BF16.PACK_AB R142, R148, R149 ;  /* 0x00000095948e723e */ /* 0x004fe200000010ff */
[----:B------:R-:W-:Y:S06]  /*fdf0*/  FFMA.FTZ R74, R159, c[0x0][0x23c], -R74 ;  /* 0x00008f009f4a7a23 */ /* 0x000fec000001084a */
[----:B------:R1:W-:Y:S10]  /*fe00*/  MUFU.EX2 R147, R73 ;  /* 0x0000004900937308 */ /* 0x0003f40000000800 */
[----:B------:R-:W2:Y:S01]  /*fe10*/  MUFU.EX2 R146, R74 ;  /* 0x0000004a00927308 */ /* 0x000ea20000000800 */
[--C-:B-1----:R-:W-:Y:S09]  /*fe20*/  FFMA.FTZ R73, R206, c[0x0][0x23c], -R75.reuse ;  /* 0x00008f00ce497a23 */ /* 0x102ff2000001084b */
[----:B------:R1:W-:Y:S01]  /*fe30*/  MUFU.EX2 R145, R73 ;  /* 0x0000004900917308 */ /* 0x0003e20000000800 */
[----:B--2---:R-:W-:Y:S07]  /*fe40*/  F2FP.BF16.PACK_AB R143, R146, R147 ;  /* 0x00000093928f723e */ /* 0x004fee00000010ff */
[-C--:B---3--:R-:W-:Y:S01]  /*fe50*/  HMMA.16816.F32.BF16 R84, R140, R96.reuse, R4 ;  /* 0x000000608c54723c */ /* 0x088fe20000041804 */
[----:B------:R-:W2:Y:S04]  /*fe60*/  LDSM.16.MT88.4 R4, [R191+0x7800] ;  /* 0x00780000bf04783b */ /* 0x000ea80000004200 */
[--C-:B-1----:R-:W-:Y:S04]  /*fe70*/  FFMA.FTZ R73, R207, c[0x0][0x23c], -R75.reuse ;  /* 0x00008f00cf497a23 */ /* 0x102fe8000001084b */
[----:B------:R1:W3:Y:S03]  /*fe80*/  MUFU.EX2 R144, R73 ;  /* 0x0000004900907308 */ /* 0x0002e60000000800 */
[--C-:B-1----:R-:W-:Y:S01]  /*fe90*/  FFMA.FTZ R73, R209, c[0x0][0x23c], -R78.reuse ;  /* 0x00008f00d1497a23 */ /* 0x102fe2000001084e */
[----:B---3--:R-:W-:Y:S06]  /*fea0*/  F2FP.BF16.PACK_AB R136, R144, R145 ;  /* 0x000000919088723e */ /* 0x008fec00000010ff */
[----:B------:R1:W-:Y:S02]  /*feb0*/  MUFU.EX2 R79, R73 ;  /* 0x00000049004f7308 */ /* 0x0003e40000000800 */
[--C-:B-1----:R-:W-:Y:S02]  /*fec0*/  FFMA.FTZ R73, R210, c[0x0][0x23c], -R78.reuse ;  /* 0x00008f00d2497a23 */ /* 0x102fe4000001084e */
[----:B------:R-:W-:Y:S06]  /*fed0*/  FFMA.FTZ R78, R77, c[0x0][0x23c], -R78 ;  /* 0x00008f004d4e7a23 */ /* 0x000fec000001084e */
[----:B------:R1:W3:Y:S10]  /*fee0*/  MUFU.EX2 R74, R73 ;  /* 0x00000049004a7308 */ /* 0x0002f40000000800 */
[----:B------:R-:W4:Y:S01]  /*fef0*/  MUFU.EX2 R78, R78 ;  /* 0x0000004e004e7308 */ /* 0x000f220000000800 */
[--C-:B-1----:R-:W-:Y:S01]  /*ff00*/  FFMA.FTZ R73, R211, c[0x0][0x23c], -R75.reuse ;  /* 0x00008f00d3497a23 */ /* 0x102fe2000001084b */
[----:B---3--:R-:W-:Y:S01]  /*ff10*/  F2FP.BF16.PACK_AB R137, R74, R79 ;  /* 0x0000004f4a89723e */ /* 0x008fe200000010ff */
[----:B------:R-:W-:Y:S07]  /*ff20*/  FFMA.FTZ R75, R208, c[0x0][0x23c], -R75 ;  /* 0x00008f00d04b7a23 */ /* 0x000fee000001084b */
[----:B------:R-:W-:Y:S01]  /*ff30*/  MUFU.EX2 R73, R73 ;  /* 0x0000004900497308 */ /* 0x000fe20000000800 */
[----:B----4-:R-:W-:Y:S09]  /*ff40*/  F2FP.BF16.PACK_AB R139, R78, R76 ;  /* 0x0000004c4e8b723e */ /* 0x010ff200000010ff */
[----:B------:R-:W1:Y:S02]  /*ff50*/  MUFU.EX2 R75, R75 ;  /* 0x0000004b004b7308 */ /* 0x000e640000000800 */
[----:B-1----:R-:W-:Y:S07]  /*ff60*/  F2FP.BF16.PACK_AB R138, R75, R73 ;  /* 0x000000494b8a723e */ /* 0x002fee00000010ff */
[C---:B------:R-:W-:Y:S07]  /*ff70*/  HMMA.16816.F32.BF16 R80, R136.reuse, R96, R8 ;  /* 0x000000608850723c */ /* 0x040fee0000041808 */
[----:B------:R-:W-:Y:S01]  /*ff80*/  FADD.FTZ R8, R242, R72 ;  /* 0x00000048f2087221 */ /* 0x000fe20000010000 */
[-C--:B------:R-:W-:Y:S04]  /*ff90*/  HMMA.16816.F32.BF16 R88, R136, R98.reuse, R12 ;  /* 0x000000628858723c */ /* 0x080fe8000004180c */
[----:B------:R-:W-:Y:S01]  /*ffa0*/  FADD.FTZ R9, R238, R71 ;  /* 0x00000047ee097221 */ /* 0x000fe20000010000 */
[----:B------:R-:W-:Y:S01]  /*ffb0*/  MOV R71, R70 ;  /* 0x0000004600477202 */ /* 0x000fe20000000f00 */
[----:B------:R-:W-:Y:S02]  /*ffc0*/  FADD.FTZ R8, R239, R8 ;  /* 0x00000008ef087221 */ /* 0x000fe40000010000 */
[C---:B------:R-:W-:Y:S04]  /*ffd0*/  HMMA.16816.F32.BF16 R92, R140.reuse, R98, R16 ;  /* 0x000000628c5c723c */ /* 0x040fe80000041810 */
[----:B------:R-:W-:Y:S02]  /*ffe0*/  FADD.FTZ R9, R235, R9 ;  /* 0x00000009eb097221 */ /* 0x000fe40000010000 */
[----:B------:R-:W-:Y:S02]  /*fff0*/  FADD.FTZ R8, R241, R8 ;  /* 0x00000008f1087221 */ /* 0x000fe40000010000 */
[-C--:B------:R-:W-:Y:S04]  /*10000*/  HMMA.16816.F32.BF16 R96, R140, R108.reuse, R20 ;  /* 0x0000006c8c60723c */ /* 0x080fe80000041814 */
[----:B------:R-:W-:Y:S02]  /*10010*/  FADD.FTZ R9, R237, R9 ;  /* 0x00000009ed097221 */ /* 0x000fe40000010000 */
[----:B------:R-:W-:Y:S02]  /*10020*/  FADD.FTZ R8, R227, R8 ;  /* 0x00000008e3087221 */ /* 0x000fe40000010000 */
[C---:B------:R-:W-:Y:S04]  /*10030*/  HMMA.16816.F32.BF16 R100, R136.reuse, R108, R24 ;  /* 0x0000006c8864723c */ /* 0x040fe80000041818 */
[----:B------:R-:W-:Y:S02]  /*10040*/  FADD.FTZ R9, R221, R9 ;  /* 0x00000009dd097221 */ /* 0x000fe40000010000 */
[----:B------:R-:W-:Y:S02]  /*10050*/  FADD.FTZ R8, R231, R8 ;  /* 0x00000008e7087221 */ /* 0x000fe40000010000 */
        /* <DEDUP_REMOVED lines=26> */
[----:B------:R-:W-:Y:S03]  /*10200*/  FADD.FTZ R9, R151, R9 ;  /* 0x0000000997097221 */ /* 0x000fe60000010000 */
[C---:B------:R-:W-:Y:S07]  /*10210*/  HMMA.16816.F32.BF16 R132, R136.reuse, R4, R56 ;  /* 0x000000048884723c */ /* 0x040fee0000041838 */
[----:B------:R-:W-:Y:S01]  /*10220*/  FADD.FTZ R4, R166, R10 ;  /* 0x0000000aa6047221 */ /* 0x000fe20000010000 */
[-C--:B------:R-:W-:Y:S04]  /*10230*/  HMMA.16816.F32.BF16 R136, R136, R6.reuse, R60 ;  /* 0x000000068888723c */ /* 0x080fe8000004183c */
        /* <DEDUP_REMOVED lines=10> */
[----:B------:R-:W-:Y:S01]  /*102e0*/  FADD.FTZ R4, R74, R5 ;  /* 0x000000054a047221 */ /* 0x000fe20000010000 */
[----:B------:R-:W-:Y:S01]  /*102f0*/  MOV R74, R68 ;  /* 0x00000044004a7202 */ /* 0x000fe20000000f00 */
        /* <DEDUP_REMOVED lines=9> */
[----:B------:R-:W-:Y:S01]  /*10390*/  FADD.FTZ R246, R78, R0 ;  /* 0x000000004ef67221 */ /* 0x000fe20000010000 */
[----:B------:R-:W-:-:S05]  /*103a0*/  @P1 BRA `(.L_x_924) ;  /* 0xffffd0c000001947 */ /* 0x000fca000383ffff */
.L_x_923:
[----:B------:R-:W1:Y:S01]  /*103b0*/  SHFL.BFLY PT, R0, R243, 0x2, 0x1f ;  /* 0x0c401f00f3007f89 */ /* 0x000e6200000e0000 */
[----:B------:R-:W-:Y:S01]  /*103c0*/  ISETP.NE.AND P0, PT, R252, -0x1, PT ;  /* 0xfffffffffc00780c */ /* 0x000fe20003f05270 */
[----:B------:R-:W2:Y:S01]  /*103d0*/  LDC.U8 R44, c[0x0][0x329] ;  /* 0x0000ca40ff2c7b82 */ /* 0x000ea20000000000 */
[----:B------:R-:W-:Y:S01]  /*103e0*/  BSSY B0, `(.L_x_927) ;  /* 0x0000127000007945 */ /* 0x000fe20003800000 */
[----:B------:R-:W3:Y:S04]  /*103f0*/  SHFL.BFLY PT, R2, R244, 0x2, 0x1f ;  /* 0x0c401f00f4027f89 */ /* 0x000ee800000e0000 */
[----:B------:R-:W4:Y:S04]  /*10400*/  SHFL.BFLY PT, R7, R245, 0x2, 0x1f ;  /* 0x0c401f00f5077f89 */ /* 0x000f2800000e0000 */
[----:B------:R-:W5:Y:S04]  /*10410*/  SHFL.BFLY PT, R6, R246, 0x2, 0x1f ;  /* 0x0c401f00f6067f89 */ /* 0x000f6800000e0000 */
[----:B------:R-:W2:Y:S01]  /*10420*/  S2R R62, SR_TID.X ;  /* 0x00000000003e7919 */ /* 0x000ea20000002100 */
[----:B-1----:R-:W-:-:S02]  /*10430*/  FADD.FTZ R0, R0, R243 ;  /* 0x000000f300007221 */ /* 0x002fc40000010000 */
[----:B---3--:R-:W-:-:S03]  /*10440*/  FADD.FTZ R2, R2, R244 ;  /* 0x000000f402027221 */ /* 0x008fc60000010000 */
[----:B------:R-:W1:Y:S01]  /*10450*/  SHFL.BFLY PT, R4, R0, 0x1, 0x1f ;  /* 0x0c201f0000047f89 */ /* 0x000e6200000e0000 */
[----:B----4-:R-:W-:-:S03]  /*10460*/  FADD.FTZ R7, R7, R245 ;  /* 0x000000f507077221 */ /* 0x010fc60000010000 */
[----:B------:R-:W3:Y:S01]  /*10470*/  SHFL.BFLY PT, R5, R2, 0x1, 0x1f ;  /* 0x0c201f0002057f89 */ /* 0x000ee200000e0000 */
[----:B-----5:R-:W-:-:S03]  /*10480*/  FADD.FTZ R6, R6, R246 ;  /* 0x000000f606067221 */ /* 0x020fc60000010000 */
[----:B------:R-:W4:Y:S01]  /*10490*/  SHFL.BFLY PT, R8, R7, 0x1, 0x1f ;  /* 0x0c201f0007087f89 */ /* 0x000f2200000e0000 */
[----:B--2---:R-:W-:-:S03]  /*104a0*/  SHF.R.S32.HI R43, RZ, 0x1f, R62 ;  /* 0x0000001fff2b7819 */ /* 0x004fc6000001143e */
[----:B------:R-:W2:Y:S01]  /*104b0*/  SHFL.BFLY PT, R9, R6, 0x1, 0x1f ;  /* 0x0c201f0006097f89 */ /* 0x000ea200000e0000 */
[----:B-1----:R-:W-:Y:S01]  /*104c0*/  FADD.FTZ R39, R0, R4 ;  /* 0x0000000400277221 */ /* 0x002fe20000010000 */
[----:B------:R-:W-:Y:S01]  /*104d0*/  MOV R0, 0x3f800000 ;  /* 0x3f80000000007802 */ /* 0x000fe20000000f00 */
[----:B---3--:R-:W-:-:S03]  /*104e0*/  FADD.FTZ R40, R2, R5 ;  /* 0x0000000502287221 */ /* 0x008fc60000010000 */
[----:B------:R-:W-:Y:S01]  /*104f0*/  FSETP.NE.FTZ.AND P6, PT, R39, RZ, PT ;  /* 0x000000ff2700720b */ /* 0x000fe20003fd5000 */
[----:B------:R-:W-:Y:S01]  /*10500*/  @P0 IMAD.WIDE.U32 R4, R252, c[0x0][0x1e8], RZ ;  /* 0x00007a00fc040a25 */ /* 0x000fe200078e00ff */
[----:B------:R-:W-:Y:S02]  /*10510*/  MOV R2, 0x3f800000 ;  /* 0x3f80000000027802 */ /* 0x000fe40000000f00 */
[----:B------:R-:W-:Y:S01]  /*10520*/  FSETP.NE.FTZ.AND P5, PT, R40, RZ, PT ;  /* 0x000000ff2800720b */ /* 0x000fe20003fb5000 */
[----:B----4-:R-:W-:Y:S01]  /*10530*/  FADD.FTZ R41, R7, R8 ;  /* 0x0000000807297221 */ /* 0x010fe20000010000 */
[----:B------:R-:W-:Y:S01]  /*10540*/  @P0 MOV R60, R4 ;  /* 0x00000004003c0202 */ /* 0x000fe20000000f00 */
[----:B--2---:R-:W-:Y:S01]  /*10550*/  FADD.FTZ R42, R6, R9 ;  /* 0x00000009062a7221 */ /* 0x004fe20000010000 */
[----:B------:R-:W-:Y:S01]  /*10560*/  MOV R4, 0x3f800000 ;  /* 0x3f80000000047802 */ /* 0x000fe20000000f00 */
[----:B------:R-:W-:Y:S01]  /*10570*/  @P0 IMAD R61, R252, c[0x0][0x1ec], R5 ;  /* 0x00007b00fc3d0a24 */ /* 0x000fe200078e0205 */
[----:B------:R-:W-:-:S02]  /*10580*/  FSETP.NE.FTZ.AND P4, PT, R41, RZ, PT ;  /* 0x000000ff2900720b */ /* 0x000fc40003f95000 */
[----:B------:R-:W-:Y:S01]  /*10590*/  FSETP.NE.FTZ.AND P3, PT, R42, RZ, PT ;  /* 0x000000ff2a00720b */ /* 0x000fe20003f75000 */
[----:B------:R-:W1:Y:S08]  /*105a0*/  @P6 MUFU.RCP R0, R39 ;  /* 0x0000002700006308 */ /* 0x000e700000001000 */
[----:B------:R-:W2:Y:S08]  /*105b0*/  @P5 MUFU.RCP R4, R40 ;  /* 0x0000002800045308 */ /* 0x000eb00000001000 */
[----:B------:R-:W3:Y:S01]  /*105c0*/  @P4 MUFU.RCP R2, R41 ;  /* 0x0000002900024308 */ /* 0x000ee20000001000 */
[----:B-1----:R-:W-:-:S02]  /*105d0*/  FMUL.FTZ R84, R0, R84 ;  /* 0x0000005400547220 */ /* 0x002fc40000410000 */
[C---:B------:R-:W-:Y:S02]  /*105e0*/  FMUL.FTZ R8, R0.reuse, R85 ;  /* 0x0000005500087220 */ /* 0x040fe40000410000 */
[C---:B------:R-:W-:Y:S02]  /*105f0*/  FMUL.FTZ R92, R0.reuse, R92 ;  /* 0x0000005c005c7220 */ /* 0x040fe40000410000 */
[----:B------:R-:W-:Y:S01]  /*10600*/  FMUL.FTZ R5, R0, R93 ;  /* 0x0000005d00057220 */ /* 0x000fe20000410000 */
        /* <DEDUP_REMOVED lines=19> */
[----:B------:R-:W-:Y:S02]  /*10740*/  IMAD.MOV.U32 R0, RZ, RZ, 0x3f800000 ;  /* 0x3f800000ff007424 */ /* 0x000fe400078e00ff */
[C---:B--2---:R-:W-:Y:S01]  /*10750*/  FMUL.FTZ R86, R4.reuse, R86 ;  /* 0x0000005604567220 */ /* 0x044fe20000410000 */
[----:B------:R-:W-:Y:S01]  /*10760*/  F2FP.BF16.PACK_AB R11, R11, R140 ;  /* 0x0000008c0b0b723e */ /* 0x000fe200000010ff */
[----:B------:R-:W-:-:S02]  /*10770*/  FMUL.FTZ R6, R4, R87 ;  /* 0x0000005704067220 */ /* 0x000fc40000410000 */
[C---:B------:R-:W-:Y:S01]  /*10780*/  FMUL.FTZ R94, R4.reuse, R94 ;  /* 0x0000005e045e7220 */ /* 0x040fe20000410000 */
[----:B------:R-:W1:Y:S01]  /*10790*/  @P3 MUFU.RCP R0, R42 ;  /* 0x0000002a00003308 */ /* 0x000e620000001000 */
        /* <DEDUP_REMOVED lines=19> */
[C---:B------:R-:W-:Y:S01]  /*108d0*/  LEA.HI R4, R43.reuse, R62, RZ, 0x2 ;  /* 0x0000003e2b047211 */ /* 0x040fe200078f10ff */
[C---:B---3--:R-:W-:Y:S01]  /*108e0*/  FMUL.FTZ R80, R2.reuse, R80 ;  /* 0x0000005002507220 */ /* 0x048fe20000410000 */
[----:B------:R-:W-:Y:S01]  /*108f0*/  LEA.HI R43, R43, R62, RZ, 0x5 ;  /* 0x0000003e2b2b7211 */ /* 0x000fe200078f28ff */
[C---:B------:R-:W-:Y:S01]  /*10900*/  FMUL.FTZ R13, R2.reuse, R81 ;  /* 0x00000051020d7220 */ /* 0x040fe20000410000 */
[----:B------:R-:W-:Y:S01]  /*10910*/  SHF.R.S32.HI R7, RZ, 0x2, R4 ;  /* 0x00000002ff077819 */ /* 0x000fe20000011404 */
[C---:B------:R-:W-:Y:S01]  /*10920*/  FMUL.FTZ R88, R2.reuse, R88 ;  /* 0x0000005802587220 */ /* 0x040fe20000410000 */
[----:B------:R-:W-:Y:S01]  /*10930*/  SHF.R.S32.HI R38, RZ, 0x5, R43 ;  /* 0x00000005ff267819 */ /* 0x000fe2000001142b */
[C---:B------:R-:W-:Y:S01]  /*10940*/  FMUL.FTZ R21, R2.reuse, R89 ;  /* 0x0000005902157220 */ /* 0x040fe20000410000 */
[----:B------:R-:W-:Y:S01]  /*10950*/  F2FP.BF16.PACK_AB R13, R13, R80 ;  /* 0x000000500d0d723e */ /* 0x000fe200000010ff */
[----:B------:R-:W-:Y:S01]  /*10960*/  FMUL.FTZ R100, R2, R100 ;  /* 0x0000006402647220 */ /* 0x000fe20000410000 */
[----:B------:R-:W-:Y:S01]  /*10970*/  F2FP.BF16.PACK_AB R36, R36, R130 ;  /* 0x000000822424723e */ /* 0x000fe200000010ff */
[C---:B------:R-:W-:Y:S01]  /*10980*/  FMUL.FTZ R17, R2.reuse, R101 ;  /* 0x0000006502117220 */ /* 0x040fe20000410000 */
[----:B------:R-:W-:Y:S01]  /*10990*/  F2FP.BF16.PACK_AB R21, R21, R88 ;  /* 0x000000581515723e */ /* 0x000fe200000010ff */
[----:B------:R-:W-:Y:S01]  /*109a0*/  FMUL.FTZ R104, R2, R104 ;  /* 0x0000006802687220 */ /* 0x000fe20000410000 */
[----:B------:R-:W-:Y:S01]  /*109b0*/  F2FP.BF16.PACK_AB R22, R22, R142 ;  /* 0x0000008e1616723e */ /* 0x000fe200000010ff */
        /* <DEDUP_REMOVED lines=9> */
[C---:B------:R-:W-:Y:S01]  /*10a50*/  FMUL.FTZ R35, R2.reuse, R133 ;  /* 0x0000008502237220 */ /* 0x040fe20000410000 */
        /* <DEDUP_REMOVED lines=32> */
[C---:B------:R-:W-:Y:S02]  /*10c60*/  SHF.L.U32 R4, R0.reuse, 0x6, RZ ;  /* 0x0000000600047819 */ /* 0x040fe400000006ff */
[----:B------:R-:W-:-:S02]  /*10c70*/  LOP3.LUT R7, R0, 0x1, RZ, 0xc0, !PT ;  /* 0x0000000100077812 */ /* 0x000fc400078ec0ff */
[----:B------:R-:W-:Y:S02]  /*10c80*/  IADD3 R2, -R2, R62, RZ ;  /* 0x0000003e02027210 */ /* 0x000fe40007ffe1ff */
[----:B------:R-:W-:Y:S02]  /*10c90*/  LOP3.LUT R4, R4, 0x1c0, RZ, 0xc0, !PT ;  /* 0x000001c004047812 */ /* 0x000fe400078ec0ff */
[----:B------:R-:W-:Y:S01]  /*10ca0*/  ISETP.NE.U32.AND P1, PT, R7, 0x1, PT ;  /* 0x000000010700780c */ /* 0x000fe20003f25070 */
[----:B------:R-:W-:Y:S01]  /*10cb0*/  IMAD.MOV.U32 R7, RZ, RZ, -0x10 ;  /* 0xfffffff0ff077424 */ /* 0x000fe200078e00ff */
[----:B------:R-:W-:Y:S02]  /*10cc0*/  LEA R2, R38, R2, 0x9 ;  /* 0x0000000226027211 */ /* 0x000fe400078e48ff */
[----:B------:R-:W-:Y:S02]  /*10cd0*/  LEA.HI R4, R4, R4, RZ, 0x1d ;  /* 0x0000000404047211 */ /* 0x000fe400078fe8ff */
[----:B------:R-:W-:-:S02]  /*10ce0*/  SEL R7, R7, 0x10, !P1 ;  /* 0x0000001007077807 */ /* 0x000fc40004800000 */
[----:B------:R-:W-:Y:S02]  /*10cf0*/  LEA R2, R2, R4, 0x1 ;  /* 0x0000000402027211 */ /* 0x000fe400078e08ff */
[----:B------:R-:W-:Y:S02]  /*10d00*/  R2P PR, R0, 0x6 ;  /* 0x0000000600007804 */ /* 0x000fe40000000000 */
[----:B------:R-:W-:Y:S02]  /*10d10*/  SHF.L.U32 R2, R2, 0x1, RZ ;  /* 0x0000000102027819 */ /* 0x000fe400000006ff */
[----:B------:R-:W-:Y:S02]  /*10d20*/  MOV R0, 0x20 ;  /* 0x0000002000007802 */ /* 0x000fe40000000f00 */
[----:B------:R-:W-:Y:S01]  /*10d30*/  IADD3 R4, R2, R7, RZ ;  /* 0x0000000702047210 */ /* 0x000fe20007ffe0ff */
[----:B------:R1:W-:Y:S01]  /*10d40*/  STS [R2], R8 ;  /* 0x0000000802007388 */ /* 0x0003e20000000800 */
[----:B------:R-:W-:-:S02]  /*10d50*/  F2FP.BF16.PACK_AB R32, R135, R32 ;  /* 0x000000208720723e */ /* 0x000fc400000010ff */
[----:B------:R-:W-:Y:S01]  /*10d60*/  F2FP.BF16.PACK_AB R9, R139, R9 ;  /* 0x000000098b09723e */ /* 0x000fe200000010ff */
[----:B------:R2:W-:Y:S04]  /*10d70*/  STS [R2+0x400], R6 ;  /* 0x0004000602007388 */ /* 0x0005e80000000800 */
[----:B------:R3:W-:Y:S04]  /*10d80*/  STS [R4], R5 ;  /* 0x0000000504007388 */ /* 0x0007e80000000800 */
[----:B------:R4:W-:Y:S04]  /*10d90*/  STS [R4+0x400], R12 ;  /* 0x0004000c04007388 */ /* 0x0009e80000000800 */
[----:B------:R-:W-:Y:S04]  /*10da0*/  STS [R2+0x2000], R13 ;  /* 0x0020000d02007388 */ /* 0x000fe80000000800 */
[----:B------:R5:W-:Y:S04]  /*10db0*/  STS [R2+0x2400], R14 ;  /* 0x0024000e02007388 */ /* 0x000be80000000800 */
[----:B------:R-:W-:Y:S01]  /*10dc0*/  STS [R4+0x2000], R21 ;  /* 0x0020001504007388 */ /* 0x000fe20000000800 */
[----:B-1----:R-:W-:-:S02]  /*10dd0*/  SEL R8, R0, 0xffffffe0, !P1 ;  /* 0xffffffe000087807 */ /* 0x002fc40004800000 */
[C---:B------:R-:W-:Y:S01]  /*10de0*/  IADD3 R0, R2.reuse, 0x40, RZ ;  /* 0x0000004002007810 */ /* 0x040fe20007ffe0ff */
[----:B------:R-:W-:Y:S01]  /*10df0*/  STS [R4+0x2400], R20 ;  /* 0x0024001404007388 */ /* 0x000fe20000000800 */
[C---:B------:R-:W-:Y:S01]  /*10e00*/  @P2 IADD3 R0, R2.reuse, -0x40, RZ ;  /* 0xffffffc002002810 */ /* 0x040fe20007ffe0ff */
[----:B--2---:R-:W-:Y:S01]  /*10e10*/  IMAD.IADD R6, R2, 0x1, R8 ;  /* 0x0000000102067824 */ /* 0x004fe200078e0208 */
[----:B------:R-:W-:Y:S02]  /*10e20*/  ISETP.NE.AND P1, PT, R44, RZ, PT ;  /* 0x000000ff2c00720c */ /* 0x000fe40003f25270 */
[----:B---3--:R-:W-:Y:S02]  /*10e30*/  IADD3 R5, R4, R8, RZ ;  /* 0x0000000804057210 */ /* 0x008fe40007ffe0ff */
[----:B------:R-:W-:Y:S01]  /*10e40*/  STS [R6], R19 ;  /* 0x0000001306007388 */ /* 0x000fe20000000800 */
[----:B----4-:R-:W1:Y:S03]  /*10e50*/  LDC.U8 R12, c[0x0][0x328] ;  /* 0x0000ca00ff0c7b82 */ /* 0x010e660000000000 */
[----:B------:R-:W-:Y:S04]  /*10e60*/  STS [R6+0x400], R18 ;  /* 0x0004001206007388 */ /* 0x000fe80000000800 */
[----:B------:R2:W-:Y:S01]  /*10e70*/  STS [R5], R16 ;  /* 0x0000001005007388 */ /* 0x0005e20000000800 */
[----:B-----5:R-:W-:-:S03]  /*10e80*/  IADD3 R2, R8, 0x400, R0 ;  /* 0x0000040008027810 */ /* 0x020fc60007ffe000 */
[----:B------:R3:W-:Y:S04]  /*10e90*/  STS [R5+0x400], R15 ;  /* 0x0004000f05007388 */ /* 0x0007e80000000800 */
[----:B------:R4:W-:Y:S04]  /*10ea0*/  STS [R6+0x2000], R17 ;  /* 0x0020001106007388 */ /* 0x0009e80000000800 */
[----:B------:R5:W-:Y:S04]  /*10eb0*/  STS [R6+0x2400], R24 ;  /* 0x0024001806007388 */ /* 0x000be80000000800 */
[----:B------:R-:W-:Y:S01]  /*10ec0*/  STS [R5+0x2000], R23 ;  /* 0x0020001705007388 */ /* 0x000fe20000000800 */
[----:B-1----:R-:W-:-:S03]  /*10ed0*/  ISETP.NE.AND P2, PT, R12, RZ, PT ;  /* 0x000000ff0c00720c */ /* 0x002fc60003f45270 */
[----:B------:R1:W-:Y:S01]  /*10ee0*/  STS [R5+0x2400], R31 ;  /* 0x0024001f05007388 */ /* 0x0003e20000000800 */
[----:B------:R-:W-:Y:S03]  /*10ef0*/  @P5 MUFU.LG2 R12, R40 ;  /* 0x00000028000c5308 */ /* 0x000fe60000000c00 */
[----:B------:R-:W-:Y:S01]  /*10f00*/  STS [R0], R30 ;  /* 0x0000001e00007388 */ /* 0x000fe20000000800 */
[----:B--2---:R-:W-:-:S03]  /*10f10*/  MOV R16, 0x7f800000 ;  /* 0x7f80000000107802 */ /* 0x004fc60000000f00 */
[----:B------:R-:W-:Y:S01]  /*10f20*/  STS [R0+0x400], R29 ;  /* 0x0004001d00007388 */ /* 0x000fe20000000800 */
[----:B---3--:R-:W-:-:S03]  /*10f30*/  MOV R15, 0x7f800000 ;  /* 0x7f800000000f7802 */ /* 0x008fc60000000f00 */
[----:B------:R-:W2:Y:S01]  /*10f40*/  S2R R13, SR_CTAID.Y ;  /* 0x00000000000d7919 */ /* 0x000ea20000002600 */
[----:B----4-:R-:W-:-:S03]  /*10f50*/  MOV R17, 0x7f800000 ;  /* 0x7f80000000117802 */ /* 0x010fc60000000f00 */
[----:B------:R-:W3:Y:S01]  /*10f60*/  S2R R14, SR_CTAID.X ;  /* 0x00000000000e7919 */ /* 0x000ee20000002500 */
[C---:B-----5:R-:W-:Y:S02]  /*10f70*/  IADD3 R6, R7.reuse, R2, RZ ;  /* 0x0000000207067210 */ /* 0x060fe40007ffe0ff */
[----:B------:R-:W-:Y:S01]  /*10f80*/  IADD3 R2, R7, R0, RZ ;  /* 0x0000000007027210 */ /* 0x000fe20007ffe0ff */
[----:B------:R-:W4:Y:S04]  /*10f90*/  S2R R18, SR_CTAID.Z ;  /* 0x0000000000127919 */ /* 0x000f280000002700 */
[----:B------:R-:W-:Y:S01]  /*10fa0*/  STS [R2], R26 ;  /* 0x0000001a02007388 */ /* 0x000fe20000000800 */
[----:B------:R-:W-:Y:S01]  /*10fb0*/  IMAD.IADD R4, R8, 0x1, R2 ;  /* 0x0000000108047824 */ /* 0x000fe200078e0202 */
[----:B-1----:R-:W-:-:S02]  /*10fc0*/  @!P1 MOV R5, c[0x0][0x214] ;  /* 0x0000850000059a02 */ /* 0x002fc40000000f00 */
[----:B------:R-:W-:Y:S04]  /*10fd0*/  STS [R2+0x400], R25 ;  /* 0x0004001902007388 */ /* 0x000fe80000000800 */
[----:B------:R-:W-:Y:S04]  /*10fe0*/  STS [R0+0x2000], R28 ;  /* 0x0020001c00007388 */ /* 0x000fe80000000800 */
[----:B------:R1:W-:Y:S04]  /*10ff0*/  STS [R0+0x2400], R27 ;  /* 0x0024001b00007388 */ /* 0x0003e80000000800 */
[----:B------:R-:W-:Y:S04]  /*11000*/  STS [R2+0x2000], R33 ;  /* 0x0020002102007388 */ /* 0x000fe80000000800 */
[----:B------:R5:W-:Y:S01]  /*11010*/  STS [R2+0x2400], R34 ;  /* 0x0024002202007388 */ /* 0x000be20000000800 */
[----:B-1----:R-:W-:-:S02]  /*11020*/  IADD3 R0, R8, R0, RZ ;  /* 0x0000000008007210 */ /* 0x002fc40007ffe0ff */
[----:B------:R-:W1:Y:S03]  /*11030*/  @P6 MUFU.LG2 R8, R39 ;  /* 0x0000002700086308 */ /* 0x000e660000000c00 */
[----:B------:R-:W-:Y:S01]  /*11040*/  STS [R0], R37 ;  /* 0x0000002500007388 */ /* 0x000fe20000000800 */
[----:B-----5:R-:W-:-:S03]  /*11050*/  @P1 MOV R2, c[0x0][0x210] ;  /* 0x0000840000021a02 */ /* 0x020fc60000000f00 */
[----:B------:R-:W-:Y:S04]  /*11060*/  STS [R0+0x400], R36 ;  /* 0x0004002400007388 */ /* 0x000fe80000000800 */
[----:B------:R5:W-:Y:S01]  /*11070*/  STS [R4], R11 ;  /* 0x0000000b04007388 */ /* 0x000be20000000800 */
[----:B------:R-:W-:Y:S01]  /*11080*/  @P1 IMAD R2, R2, c[0x0][0x214], RZ ;  /* 0x0000850002021a24 */ /* 0x000fe200078e02ff */
[----:B------:R-:W-:Y:S02]  /*11090*/  @!P1 SEL R2, R5, c[0x0][0x234], !P2 ;  /* 0x00008d0005029a07 */ /* 0x000fe40005000000 */
[----:B------:R-:W-:Y:S01]  /*110a0*/  STS [R6], R22 ;  /* 0x0000001606007388 */ /* 0x000fe20000000800 */
[----:B------:R-:W-:Y:S01]  /*110b0*/  ISETP.NE.OR P2, PT, R44, RZ, !P2 ;  /* 0x000000ff2c00720c */ /* 0x000fe20005745670 */
[----:B-1----:R-:W-:Y:S01]  /*110c0*/  @P6 FMUL.FTZ R8, R8, 0.69314718246459960938 ;  /* 0x3f31721808086820 */ /* 0x002fe20000410000 */
[----:B--2---:R-:W-:Y:S01]  /*110d0*/  @!P0 SHF.R.S32.HI R5, RZ, 0x1f, R13 ;  /* 0x0000001fff058819 */ /* 0x004fe2000001140d */
[----:B------:R-:W-:Y:S02]  /*110e0*/  STS [R0+0x2000], R35 ;  /* 0x0020002300007388 */ /* 0x000fe40000000800 */
[----:B------:R-:W-:-:S02]  /*110f0*/  @P6 FFMA.FTZ R17, R70, c[0x0][0x238], R8 ;  /* 0x00008e0046116a23 */ /* 0x000fc40000010008 */
[----:B------:R1:W-:Y:S01]  /*11100*/  STS [R0+0x2400], R32 ;  /* 0x0024002000007388 */ /* 0x0003e20000000800 */
[----:B------:R-:W-:Y:S02]  /*11110*/  @!P0 IMAD R5, R5, c[0x0][0x1e0], RZ ;  /* 0x0000780005058a24 */ /* 0x000fe400078e02ff */
[----:B------:R-:W-:Y:S01]  /*11120*/  @P5 FMUL.FTZ R8, R12, 0.69314718246459960938 ;  /* 0x3f3172180c085820 */ /* 0x000fe20000410000 */
[----:B------:R2:W-:Y:S01]  /*11130*/  STS [R4+0x2000], R10 ;  /* 0x0020000a04007388 */ /* 0x0005e20000000800 */
[----:B------:R-:W-:Y:S02]  /*11140*/  @!P0 IMAD R5, R13, c[0x0][0x1e4], R5 ;  /* 0x000079000d058a24 */ /* 0x000fe400078e0205 */
[----:B------:R-:W-:Y:S01]  /*11150*/  @P5 FFMA.FTZ R16, R69, c[0x0][0x238], R8 ;  /* 0x00008e0045105a23 */ /* 0x000fe20000010008 */
[----:B------:R3:W-:Y:S04]  /*11160*/  STS [R6+0x2000], R9 ;  /* 0x0020000906007388 */ /* 0x0007e80000000800 */
[----:B------:R-:W-:Y:S06]  /*11170*/  BAR.SYNC.DEFER_BLOCKING 0x0 ;  /* 0x0000000000007b1d */ /* 0x000fec0000010000 */
[----:B-----5:R-:W-:Y:S01]  /*11180*/  @P4 MUFU.LG2 R11, R41 ;  /* 0x00000029000b4308 */ /* 0x020fe20000000c00 */
[----:B-1----:R-:W-:Y:S01]  /*11190*/  @P1 MOV R0, 0x1 ;  /* 0x0000000100001802 */ /* 0x002fe20000000f00 */
[----:B------:R-:W-:Y:S01]  /*111a0*/  @!P1 IMAD R0, R2, c[0x0][0x1c0], RZ ;  /* 0x0000700002009a24 */ /* 0x000fe200078e02ff */
[----:B--2---:R-:W-:-:S03]  /*111b0*/  LOP3.LUT R4, R43, 0xffffffe0, RZ, 0xc0, !PT ;  /* 0xffffffe02b047812 */ /* 0x004fc600078ec0ff */
[C---:B------:R-:W-:Y:S02]  /*111c0*/  IMAD R0, R13.reuse, R0, RZ ;  /* 0x000000000d007224 */ /* 0x040fe400078e02ff */
[----:B------:R-:W1:Y:S01]  /*111d0*/  @P3 MUFU.LG2 R10, R42 ;  /* 0x0000002a000a3308 */ /* 0x000e620000000c00 */
[----:B---3--:R-:W-:Y:S01]  /*111e0*/  @!P0 IMAD.WIDE.U32 R6, R13, c[0x0][0x1e0], RZ ;  /* 0x000078000d068a25 */ /* 0x008fe200078e00ff */
[----:B------:R-:W-:Y:S01]  /*111f0*/  IADD3 R9, -R4, R62, RZ ;  /* 0x0000003e04097210 */ /* 0x000fe20007ffe1ff */
[----:B------:R2:W3:Y:S02]  /*11200*/  LDS.128 R20, [R203] ;  /* 0x00000000cb147984 */ /* 0x0004e40000000c00 */
[----:B------:R-:W-:Y:S01]  /*11210*/  @!P0 IMAD.IADD R61, R7, 0x1, R5 ;  /* 0x00000001073d8824 */ /* 0x000fe200078e0205 */
[----:B------:R-:W-:Y:S01]  /*11220*/  @!P0 MOV R60, R6 ;  /* 0x00000006003c8202 */ /* 0x000fe20000000f00 */
[----:B------:R-:W-:Y:S01]  /*11230*/  @!P2 IMAD R6, R13, c[0x0][0x214], RZ ;  /* 0x000085000d06aa24 */ /* 0x000fe200078e02ff */
[----:B------:R2:W2:Y:S01]  /*11240*/  LDS.128 R24, [R203+0x800] ;  /* 0x00080000cb187984 */ /* 0x0004a20000000c00 */
[----:B------:R-:W-:Y:S01]  /*11250*/  @P1 MOV R7, c[0x0][0x210] ;  /* 0x0000840000071a02 */ /* 0x000fe20000000f00 */
[----:B------:R-:W-:Y:S01]  /*11260*/  CS2R R4, SRZ ;  /* 0x0000000000047805 */ /* 0x000fe2000001ff00 */
[----:B------:R-:W-:Y:S01]  /*11270*/  @!P1 MOV R7, 0x1 ;  /* 0x0000000100079802 */ /* 0x000fe20000000f00 */
[----:B------:R2:W2:Y:S01]  /*11280*/  LDS.128 R28, [R203+0x1000] ;  /* 0x00100000cb1c7984 */ /* 0x0004a20000000c00 */
[----:B------:R-:W-:-:S02]  /*11290*/  @!P2 SEL R6, R6, R252, !P0 ;  /* 0x000000fc0606a207 */ /* 0x000fc40004000000 */
[----:B------:R-:W-:Y:S01]  /*112a0*/  SEL R0, R0, RZ, P2 ;  /* 0x000000ff00007207 */ /* 0x000fe20001000000 */
[----:B------:R2:W2:Y:S01]  /*112b0*/  LDS.128 R32, [R203+0x1800] ;  /* 0x00180000cb207984 */ /* 0x0004a20000000c00 */
[--C-:B------:R-:W-:Y:S01]  /*112c0*/  @!P2 SHF.R.S32.HI R5, RZ, 0x1f, R6.reuse ;  /* 0x0000001fff05a819 */ /* 0x100fe20000011406 */
[----:B------:R-:W-:Y:S01]  /*112d0*/  @!P2 IMAD.MOV.U32 R4, RZ, RZ, R6 ;  /* 0x000000ffff04a224 */ /* 0x000fe200078e0006 */
[----:B------:R-:W-:Y:S01]  /*112e0*/  LOP3.LUT P0, RZ, R9, 0x3, RZ, 0xc0, !PT ;  /* 0x0000000309ff7812 */ /* 0x000fe2000780c0ff */
[----:B------:R2:W2:Y:S01]  /*112f0*/  LDS.128 R44, [R203+0x2000] ;  /* 0x00200000cb2c7984 */ /* 0x0004a20000000c00 */
[----:B------:R-:W-:Y:S01]  /*11300*/  IMAD R6, R14, R7, RZ ;  /* 0x000000070e067224 */ /* 0x000fe200078e02ff */
[----:B------:R-:W-:Y:S01]  /*11310*/  MOV R14, 0x7f800000 ;  /* 0x7f800000000e7802 */ /* 0x000fe20000000f00 */
[----:B----4-:R-:W-:Y:S01]  /*11320*/  IMAD R0, R18, R2, R0 ;  /* 0x0000000212007224 */ /* 0x010fe200078e0200 */
[----:B------:R4:W2:Y:S01]  /*11330*/  LDS.128 R48, [R203+0x2800] ;  /* 0x00280000cb307984 */ /* 0x0008a20000000c00 */
[----:B-1----:R-:W-:Y:S01]  /*11340*/  @P3 FMUL.FTZ R2, R10, 0.69314718246459960938 ;  /* 0x3f3172180a023820 */ /* 0x002fe20000410000 */
[----:B------:R-:W-:Y:S01]  /*11350*/  SHF.L.U32 R9, R6, 0x7, RZ ;  /* 0x0000000706097819 */ /* 0x000fe200000006ff */
[----:B------:R-:W-:Y:S01]  /*11360*/  @P4 FMUL.FTZ R6, R11, 0.69314718246459960938 ;  /* 0x3f3172180b064820 */ /* 0x000fe20000410000 */
[----:B------:R4:W1:Y:S01]  /*11370*/  LDS.128 R52, [R203+0x3000] ;  /* 0x00300000cb347984 */ /* 0x0008620000000c00 */
[----:B------:R-:W-:Y:S01]  /*11380*/  @P3 FFMA.FTZ R15, R3, c[0x0][0x238], R2 ;  /* 0x00008e00030f3a23 */ /* 0x000fe20000010002 */
[----:B------:R-:W-:Y:S01]  /*11390*/  IADD3 R11, P2, P1, R9, R4, R0 ;  /* 0x00000004090b7210 */ /* 0x000fe2000795e000 */
[----:B------:R-:W-:Y:S01]  /*113a0*/  @P4 FFMA.FTZ R14, R68, c[0x0][0x238], R6 ;  /* 0x00008e00440e4a23 */ /* 0x000fe20000010006 */
[----:B------:R4:W1:Y:S01]  /*113b0*/  LDS.128 R56, [R203+0x3800] ;  /* 0x00380000cb387984 */ /* 0x0008620000000c00 */
[----:B------:R-:W-:-:S02]  /*113c0*/  SHF.R.S32.HI R4, RZ, 0x1f, R9 ;  /* 0x0000001fff047819 */ /* 0x000fc40000011409 */
[----:B------:R-:W-:-:S04]  /*113d0*/  SHF.R.S32.HI R0, RZ, 0x1f, R0 ;  /* 0x0000001fff007819 */ /* 0x000fc80000011400 */
[----:B------:R-:W-:Y:S01]  /*113e0*/  IADD3.X R5, R4, R5, R0, P2, P1 ;  /* 0x0000000504057210 */ /* 0x000fe200017e2400 */
[----:B------:R-:W-:Y:S05]  /*113f0*/  @P0 BRA `(.L_x_928) ;  /* 0x0000025000000947 */ /* 0x000fea0003800000 */
[----:B------:R-:W5:Y:S01]  /*11400*/  LDL.LU R63, [R1+0x34] ;  /* 0x00003400013f7983 */ /* 0x000f620000300800 */
[----:B------:R-:W-:-:S04]  /*11410*/  SHF.R.S32.HI R0, RZ, 0x1f, R38 ;  /* 0x0000001fff007819 */ /* 0x000fc80000011426 */
[----:B------:R-:W-:-:S04]  /*11420*/  LEA.HI R0, R0, R38, RZ, 0x2 ;  /* 0x0000002600007211 */ /* 0x000fc800078f10ff */
[----:B------:R-:W-:-:S05]  /*11430*/  LOP3.LUT R0, R0, 0xffffffc, RZ, 0xc0, !PT ;  /* 0x0ffffffc00007812 */ /* 0x000fca00078ec0ff */
[----:B------:R-:W-:-:S04]  /*11440*/  IMAD.IADD R0, R38, 0x1, -R0 ;  /* 0x0000000126007824 */ /* 0x000fc800078e0a00 */
[----:B-----5:R-:W-:-:S05]  /*11450*/  IMAD R0, R0, 0x10, R63 ;  /* 0x0000001000007824 */ /* 0x020fca00078e023f */
        /* <DEDUP_REMOVED lines=31> */
.L_x_928:
[----:B------:R-:W-:Y:S05]  /*11650*/  BSYNC B0 ;  /* 0x0000000000007941 */ /* 0x000fea0003800000 */
.L_x_927:
[----:B----4-:R-:W4:Y:S04]  /*11660*/  LDL.LU.64 R8, [R1] ;  /* 0x0000000001087983 */ /* 0x010f280000300a00 */
[----:B------:R-:W5:Y:S01]  /*11670*/  LDL.LU.64 R4, [R1+0x10] ;  /* 0x0000100001047983 */ /* 0x000f620000300a00 */
[----:B------:R-:W-:Y:S01]  /*11680*/  SHF.R.S32.HI R0, RZ, 0x1f, R18 ;  /* 0x0000001fff007819 */ /* 0x000fe20000011412 */
[----:B------:R-:W-:Y:S04]  /*11690*/  BSSY B0, `(.L_x_929) ;  /* 0x0000012000007945 */ /* 0x000fe80003800000 */
[----:B------:R-:W-:-:S04]  /*116a0*/  IMAD R0, R0, c[0x0][0x1f0], RZ ;  /* 0x00007c0000007a24 */ /* 0x000fc800078e02ff */
[----:B------:R-:W-:Y:S01]  /*116b0*/  IMAD R0, R18, c[0x0][0x1f4], R0 ;  /* 0x00007d0012007a24 */ /* 0x000fe200078e0200 */
[C---:B----4-:R-:W-:Y:S02]  /*116c0*/  IADD3 R2, P0, R8.reuse, R60, RZ ;  /* 0x0000003c08027210 */ /* 0x050fe40007f1e0ff */
[----:B------:R-:W-:-:S03]  /*116d0*/  ISETP.GE.AND P1, PT, R8, c[0x0][0x220], PT ;  /* 0x0000880008007a0c */ /* 0x000fc60003f26270 */
[----:B------:R-:W-:Y:S01]  /*116e0*/  IMAD.X R3, R9, 0x1, R61, P0 ;  /* 0x0000000109037824 */ /* 0x000fe200000e063d */
[----:B-----5:R-:W-:-:S03]  /*116f0*/  ISETP.GE.OR P0, PT, R4, R247, P1 ;  /* 0x000000f70400720c */ /* 0x020fc60000f06670 */
[----:B------:R-:W-:-:S05]  /*11700*/  IMAD.WIDE.U32 R8, R18, c[0x0][0x1f0], R2 ;  /* 0x00007c0012087a25 */ /* 0x000fca00078e0002 */
[----:B------:R-:W-:-:S05]  /*11710*/  IADD3 R7, R9, R0, RZ ;  /* 0x0000000009077210 */ /* 0x000fca0007ffe0ff */
        /* <DEDUP_REMOVED lines=9> */
.L_x_930:
[----:B------:R-:W-:Y:S05]  /*117b0*/  BSYNC B0 ;  /* 0x0000000000007941 */ /* 0x000fea0003800000 */
.L_x_929:
[----:B------:R-:W4:Y:S01]  /*117c0*/  LDL.LU R0, [R1+0x2c] ;  /* 0x00002c0001007983 */ /* 0x000f220000300800 */
[----:B------:R-:W-:Y:S01]  /*117d0*/  BSSY B0, `(.L_x_931) ;  /* 0x000000e000007945 */ /* 0x000fe20003800000 */
[----:B----4-:R-:W-:-:S13]  /*117e0*/  ISETP.GE.OR P0, PT, R0, R247, P1 ;  /* 0x000000f70000720c */ /* 0x010fda0000f06670 */
        /* <DEDUP_REMOVED lines=12> */
.L_x_932:
[----:B------:R-:W-:Y:S05]  /*118b0*/  BSYNC B0 ;  /* 0x0000000000007941 */ /* 0x000fea0003800000 */
.L_x_931:
[----:B------:R-:W4:Y:S01]  /*118c0*/  LDL.LU R0, [R1+0x28] ;  /* 0x0000280001007983 */ /* 0x000f220000300800 */
[----:B------:R-:W-:Y:S01]  /*118d0*/  BSSY B0, `(.L_x_933) ;  /* 0x000000e000007945 */ /* 0x000fe20003800000 */
[----:B----4-:R-:W-:-:S13]  /*118e0*/  ISETP.GE.OR P0, PT, R0, R247, P1 ;  /* 0x000000f70000720c */ /* 0x010fda0000f06670 */
        /* <DEDUP_REMOVED lines=12> */
.L_x_934:
[----:B------:R-:W-:Y:S05]  /*119b0*/  BSYNC B0 ;  /* 0x0000000000007941 */ /* 0x000fea0003800000 */
.L_x_933:
        /* <DEDUP_REMOVED lines=15> */
.L_x_936:
[----:B------:R-:W-:Y:S05]  /*11ab0*/  BSYNC B0 ;  /* 0x0000000000007941 */ /* 0x000fea0003800000 */
.L_x_935:
        /* <DEDUP_REMOVED lines=15> */
.L_x_938:
[----:B------:R-:W-:Y:S05]  /*11bb0*/  BSYNC B0 ;  /* 0x0000000000007941 */ /* 0x000fea0003800000 */
.L_x_937:
        /* <DEDUP_REMOVED lines=15> */
.L_x_940:
[----:B------:R-:W-:Y:S05]  /*11cb0*/  BSYNC B0 ;  /* 0x0000000000007941 */ /* 0x000fea0003800000 */
.L_x_939:
        /* <DEDUP_REMOVED lines=15> */
.L_x_942:
[----:B------:R-:W-:Y:S05]  /*11db0*/  BSYNC B0 ;  /* 0x0000000000007941 */ /* 0x000fea0003800000 */
.L_x_941:
[----:B------:R-:W4:Y:S02]  /*11dc0*/  LDL.LU R0, [R1+0x38] ;  /* 0x0000380001007983 */ /* 0x000f240000300800 */
[----:B----4-:R-:W-:-:S13]  /*11dd0*/  ISETP.GE.OR P1, PT, R0, R247, P1 ;  /* 0x000000f70000720c */ /* 0x010fda0000f26670 */
        /* <DEDUP_REMOVED lines=13> */
.L_x_877:
[----:B--2---:R-:W1:Y:S01]  /*11eb0*/  LDC.U8 R4, c[0x0][0x329] ;  /* 0x0000ca40ff047b82 */ /* 0x004e620000000000 */
[----:B------:R-:W-:Y:S01]  /*11ec0*/  ISETP.NE.AND P4, PT, R252, -0x1, PT ;  /* 0xfffffffffc00780c */ /* 0x000fe20003f85270 */
[----:B------:R-:W-:Y:S01]  /*11ed0*/  BSSY B0, `(.L_x_943) ;  /* 0x0000040000007945 */ /* 0x000fe20003800000 */
[----:B------:R-:W-:Y:S02]  /*11ee0*/  SHF.R.S32.HI R10, RZ, 0x1f, R21 ;  /* 0x0000001fff0a7819 */ /* 0x000fe40000011415 */
[----:B------:R-:W-:Y:S02]  /*11ef0*/  IADD3 R14, -R23, R18, RZ ;  /* 0x00000012170e7210 */ /* 0x000fe40007ffe1ff */
[----:B------:R-:W-:Y:S01]  /*11f00*/  LEA.HI R10, R10, R21, RZ, 0x3 ;  /* 0x000000150a0a7211 */ /* 0x000fe200078f18ff */
[----:B------:R-:W2:Y:S03]  /*11f10*/  LDC.U8 R0, c[0x0][0x328] ;  /* 0x0000ca00ff007b82 */ /* 0x000ea60000000000 */
[----:B------:R-:W-:-:S02]  /*11f20*/  LOP3.LUT R8, R10, 0xfffffff8, RZ, 0xc0, !PT ;  /* 0xfffffff80a087812 */ /* 0x000fc400078ec0ff */
[----:B------:R-:W-:Y:S01]  /*11f30*/  SHF.R.S32.HI R10, RZ, 0x3, R10 ;  /* 0x00000003ff0a7819 */ /* 0x000fe2000001140a */
[----:B------:R-:W-:-:S03]  /*11f40*/  @P4 IMAD.WIDE.U32 R2, R252, c[0x0][0x1e8], RZ ;  /* 0x00007a00fc024a25 */ /* 0x000fc600078e00ff */
[----:B------:R-:W-:Y:S01]  /*11f50*/  SHF.R.S32.HI R11, RZ, 0x1f, R10 ;  /* 0x0000001fff0b7819 */ /* 0x000fe2000001140a */
[----:B------:R-:W-:Y:S02]  /*11f60*/  @P4 IMAD R5, R252, c[0x0][0x1ec], R3 ;  /* 0x00007b00fc054a24 */ /* 0x000fe400078e0203 */
[----:B------:R-:W-:Y:S01]  /*11f70*/  IMAD.IADD R17, R21, 0x1, -R8 ;  /* 0x0000000115117824 */ /* 0x000fe200078e0a08 */
[----:B------:R-:W-:Y:S02]  /*11f80*/  SHF.R.S32.HI R8, RZ, 0x1f, R19 ;  /* 0x0000001fff087819 */ /* 0x000fe40000011413 */
[----:B-1----:R-:W-:-:S03]  /*11f90*/  ISETP.NE.AND P0, PT, R4, RZ, PT ;  /* 0x000000ff0400720c */ /* 0x002fc60003f05270 */
[----:B------:R-:W-:-:S04]  /*11fa0*/  IMAD R8, R8, c[0x0][0x1f0], RZ ;  /* 0x00007c0008087a24 */ /* 0x000fc800078e02ff */
[----:B------:R-:W-:Y:S01]  /*11fb0*/  IMAD R8, R19, c[0x0][0x1f4], R8 ;  /* 0x00007d0013087a24 */ /* 0x000fe200078e0208 */
[----:B--2---:R-:W-:Y:S02]  /*11fc0*/  ISETP.NE.AND P3, PT, R0, RZ, PT ;  /* 0x000000ff0000720c */ /* 0x004fe40003f65270 */
[----:B------:R-:W-:Y:S02]  /*11fd0*/  @!P4 SHF.R.S32.HI R0, RZ, 0x1f, R16 ;  /* 0x0000001fff00c819 */ /* 0x000fe40000011410 */
[----:B------:R-:W-:Y:S01]  /*11fe0*/  ISETP.NE.OR P2, PT, R4, RZ, !P3 ;  /* 0x000000ff0400720c */ /* 0x000fe20005f45670 */
[----:B------:R-:W-:Y:S01]  /*11ff0*/  @P0 IMAD.MOV.U32 R7, RZ, RZ, c[0x0][0x210] ;  /* 0x00008400ff070624 */ /* 0x000fe200078e00ff */
[----:B------:R-:W-:Y:S01]  /*12000*/  @P0 MOV R15, c[0x0][0x210] ;  /* 0x00008400000f0a02 */ /* 0x000fe20000000f00 */
[----:B------:R-:W-:Y:S01]  /*12010*/  @!P4 IMAD R0, R0, c[0x0][0x1e0], RZ ;  /* 0x000078000000ca24 */ /* 0x000fe200078e02ff */
[----:B------:R-:W-:Y:S01]  /*12020*/  ISETP.NE.OR P1, PT, R252, -0x1, P2 ;  /* 0xfffffffffc00780c */ /* 0x000fe20001725670 */
[----:B------:R-:W-:-:S02]  /*12030*/  @!P0 IMAD.MOV.U32 R6, RZ, RZ, c[0x0][0x214] ;  /* 0x00008500ff068624 */ /* 0x000fc400078e00ff */
[----:B------:R-:W-:Y:S02]  /*12040*/  @P4 IMAD.MOV.U32 R4, RZ, RZ, R2 ;  /* 0x000000ffff044224 */ /* 0x000fe400078e0002 */
[----:B------:R-:W-:-:S04]  /*12050*/  @!P4 IMAD.WIDE.U32 R2, R16, c[0x0][0x1e0], RZ ;  /* 0x000078001002ca25 */ /* 0x000fc800078e00ff */
[----:B------:R-:W-:Y:S01]  /*12060*/  @!P4 IMAD R0, R16, c[0x0][0x1e4], R0 ;  /* 0x000079001000ca24 */ /* 0x000fe200078e0200 */
[----:B------:R-:W-:Y:S01]  /*12070*/  @!P4 MOV R4, R2 ;  /* 0x000000020004c202 */ /* 0x000fe20000000f00 */
[----:B------:R-:W-:Y:S01]  /*12080*/  @P0 IMAD R7, R7, c[0x0][0x214], RZ ;  /* 0x0000850007070a24 */ /* 0x000fe200078e02ff */
[----:B------:R-:W-:Y:S01]  /*12090*/  @!P0 SEL R7, R6, c[0x0][0x234], !P3 ;  /* 0x00008d0006078a07 */ /* 0x000fe20005800000 */
[----:B------:R-:W-:Y:S02]  /*120a0*/  @!P4 IMAD.IADD R5, R3, 0x1, R0 ;  /* 0x000000010305c824 */ /* 0x000fe400078e0200 */
[----:B------:R-:W-:Y:S01]  /*120b0*/  IMAD.SHL.U32 R0, R17, 0x8, RZ ;  /* 0x0000000811007824 */ /* 0x000fe200078e00ff */
[----:B------:R-:W-:Y:S01]  /*120c0*/  CS2R R2, SRZ ;  /* 0x0000000000027805 */ /* 0x000fe2000001ff00 */
[----:B------:R-:W-:Y:S02]  /*120d0*/  @P0 IMAD.MOV.U32 R6, RZ, RZ, 0x1 ;  /* 0x00000001ff060424 */ /* 0x000fe400078e00ff */
[----:B------:R-:W-:Y:S01]  /*120e0*/  @!P0 IMAD R6, R7, c[0x0][0x1c0], RZ ;  /* 0x0000700007068a24 */ /* 0x000fe200078e02ff */
[----:B------:R-:W-:Y:S01]  /*120f0*/  IADD3 R4, P3, R0, R4, RZ ;  /* 0x0000000400047210 */ /* 0x000fe20007f7e0ff */
[----:B------:R-:W-:Y:S01]  /*12100*/  @!P1 IMAD R252, R16, c[0x0][0x214], RZ ;  /* 0x0000850010fc9a24 */ /* 0x000fe200078e02ff */
[----:B------:R-:W-:Y:S01]  /*12110*/  ISETP.GE.AND P1, PT, R0, c[0x0][0x220], PT ;  /* 0x0000880000007a0c */ /* 0x000fe20003f26270 */
[----:B------:R-:W-:Y:S01]  /*12120*/  IMAD R6, R16, R6, RZ ;  /* 0x0000000610067224 */ /* 0x000fe200078e02ff */
[----:B------:R-:W-:Y:S01]  /*12130*/  LEA.HI.X.SX32 R5, R0, R5, 0x1, P3 ;  /* 0x0000000500057211 */ /* 0x000fe200018f0eff */
[----:B------:R-:W-:Y:S01]  /*12140*/  @!P0 IMAD.MOV.U32 R15, RZ, RZ, 0x1 ;  /* 0x00000001ff0f8424 */ /* 0x000fe200078e00ff */
[-C--:B------:R-:W-:Y:S01]  /*12150*/  ISETP.GE.OR P3, PT, R10, R14.reuse, P1 ;  /* 0x0000000e0a00720c */ /* 0x080fe20000f66670 */
[----:B------:R-:W-:Y:S01]  /*12160*/  @!P2 IMAD.MOV.U32 R2, RZ, RZ, R252 ;  /* 0x000000ffff02a224 */ /* 0x000fe200078e00fc */
[----:B------:R-:W-:Y:S01]  /*12170*/  SEL R0, R6, RZ, P2 ;  /* 0x000000ff06007207 */ /* 0x000fe20001000000 */
[----:B------:R-:W-:Y:S01]  /*12180*/  IMAD R6, R23, R15, RZ ;  /* 0x0000000f17067224 */ /* 0x000fe200078e02ff */
[----:B------:R-:W-:Y:S01]  /*12190*/  ISETP.GE.AND P0, PT, R10, R14, PT ;  /* 0x0000000e0a00720c */ /* 0x000fe20003f06270 */
[----:B------:R-:W-:Y:S01]  /*121a0*/  IMAD.WIDE.U32 R12, R19, c[0x0][0x1f0], R4 ;  /* 0x00007c00130c7a25 */ /* 0x000fe200078e0004 */
[----:B------:R-:W-:-:S02]  /*121b0*/  @!P2 SHF.R.S32.HI R3, RZ, 0x1f, R252 ;  /* 0x0000001fff03a819 */ /* 0x000fc400000114fc */
[----:B------:R-:W-:Y:S01]  /*121c0*/  P2R R27, PR, RZ, 0x1 ;  /* 0x00000001ff1b7803 */ /* 0x000fe20000000000 */
[----:B------:R-:W-:Y:S01]  /*121d0*/  IMAD R0, R19, R7, R0 ;  /* 0x0000000713007224 */ /* 0x000fe200078e0200 */
[----:B------:R-:W-:Y:S01]  /*121e0*/  SHF.R.S32.HI R4, RZ, 0x1f, R6 ;  /* 0x0000001fff047819 */ /* 0x000fe20000011406 */
[----:B------:R-:W-:-:S03]  /*121f0*/  IMAD.IADD R9, R8, 0x1, R13 ;  /* 0x0000000108097824 */ /* 0x000fc600078e020d */
        /* <DEDUP_REMOVED lines=13> */
.L_x_944:
[----:B------:R-:W-:Y:S05]  /*122d0*/  BSYNC B0 ;  /* 0x0000000000007941 */ /* 0x000fea0003800000 */
.L_x_943:
        /* <DEDUP_REMOVED lines=17> */
.L_x_946:
[----:B------:R-:W-:Y:S05]  /*123f0*/  BSYNC B0 ;  /* 0x0000000000007941 */ /* 0x000fea0003800000 */
.L_x_945:
        /* <DEDUP_REMOVED lines=16> */
.L_x_948:
[----:B------:R-:W-:Y:S05]  /*12500*/  BSYNC B0 ;  /* 0x0000000000007941 */ /* 0x000fea0003800000 */
.L_x_947:
        /* <DEDUP_REMOVED lines=16> */
.L_x_950:
[----:B------:R-:W-:Y:S05]  /*12610*/  BSYNC B0 ;  /* 0x0000000000007941 */ /* 0x000fea0003800000 */
.L_x_949:
        /* <DEDUP_REMOVED lines=16> */
.L_x_952:
[----:B------:R-:W-:Y:S05]  /*12720*/  BSYNC B0 ;  /* 0x0000000000007941 */ /* 0x000fea0003800000 */
.L_x_951:
        /* <DEDUP_REMOVED lines=16> */
.L_x_954:
[----:B------:R-:W-:Y:S05]  /*12830*/  BSYNC B0 ;  /* 0x0000000000007941 */ /* 0x000fea0003800000 */
.L_x_953:
        /* <DEDUP_REMOVED lines=16> */
.L_x_956:
[----:B------:R-:W-:Y:S05]  /*12940*/  BSYNC B0 ;  /* 0x0000000000007941 */ /* 0x000fea0003800000 */
.L_x_955:
        /* <DEDUP_REMOVED lines=15> */
[----:B------:R1:W-:Y:S02]  /*12a40*/  STG.E.128 [R2.64], RZ ;  /* 0x000000ff02007986 */ /* 0x0003e4000c101d06 */
.L_x_958:
[----:B------:R-:W-:Y:S05]  /*12a50*/  BSYNC B0 ;  /* 0x0000000000007941 */ /* 0x000fea0003800000 */
.L_x_957:
        /* <DEDUP_REMOVED lines=10> */
[----:B-1----:R-:W-:Y:S01]  /*12b00*/  @!P0 IADD3 R2, P1, R0, R18, RZ ;  /* 0x0000001200028210 */ /* 0x002fe20007f3e0ff */
        /* <DEDUP_REMOVED lines=15> */
[----:B------:R-:W-:-:S03]  /*12c00*/  @!P6 IMAD R4, R24, R15, RZ ;  /* 0x0000000f1804e224 */ /* 0x000fc600078e02ff */
[----:B------:R1:W-:Y:S01]  /*12c10*/  @!P1 STG.E [R2.64], R0 ;  /* 0x0000000002009986 */ /* 0x0003e2000c101906 */
[----:B------:R-:W-:-:S04]  /*12c20*/  ISETP.NE.AND P1, PT, R7, RZ, PT ;  /* 0x000000ff0700720c */ /* 0x000fc80003f25270 */
[----:B------:R-:W-:Y:S02]  /*12c30*/  ISETP.NE.OR P1, PT, R17, RZ, P1 ;  /* 0x000000ff1100720c */ /* 0x000fe40000f25670 */
[----:B-1----:R-:W-:Y:S01]  /*12c40*/  @!P6 IADD3 R0, P0, R4, R18, RZ ;  /* 0x000000120400e210 */ /* 0x002fe20007f1e0ff */
        /* <DEDUP_REMOVED lines=19> */
[----:B-1----:R-:W-:-:S03]  /*12d80*/  @!P4 IMAD.MOV.U32 R10, RZ, RZ, 0x7f800000 ;  /* 0x7f800000ff0ac424 */ /* 0x002fc600078e00ff */
        /* <DEDUP_REMOVED lines=13> */
[----:B--2---:R-:W-:-:S05]  /*12e60*/  IMAD R0, R20, R15, RZ ;  /* 0x0000000f14007224 */ /* 0x004fca00078e02ff */
[----:B------:R-:W-:-:S04]  /*12e70*/  IADD3 R3, P0, R0, R18, RZ ;  /* 0x0000001200037210 */ /* 0x000fc80007f1e0ff */
[----:B------:R-:W-:Y:S02]  /*12e80*/  LEA.HI.X.SX32 R0, R0, R16, 0x1, P0 ;  /* 0x0000001000007211 */ /* 0x000fe400000f0eff */
[----:B------:R-:W-:-:S04]  /*12e90*/  LEA R2, P0, R3, c[0x0][0x200], 0x2 ;  /* 0x0000800003027a11 */ /* 0x000fc800078010ff */
[----:B------:R-:W-:Y:S01]  /*12ea0*/  LEA.HI.X R3, R3, c[0x0][0x204], R0, 0x2, P0 ;  /* 0x0000810003037a11 */ /* 0x000fe200000f1400 */
[----:B------:R-:W-:-:S05]  /*12eb0*/  IMAD.MOV.U32 R0, RZ, RZ, 0x7f800000 ;  /* 0x7f800000ff007424 */ /* 0x000fca00078e00ff */
[----:B------:R-:W-:Y:S01]  /*12ec0*/  STG.E [R2.64], R0 ;  /* 0x0000000002007986 */ /* 0x000fe2000c101906 */
[----:B------:R-:W-:Y:S05]  /*12ed0*/  EXIT ;  /* 0x000000000000794d */ /* 0x000fea0003800000 */
.L_x_959:
        /* <DEDUP_REMOVED lines=10> */
.L_x_1145:


//--------------------- .text._ZN5flash16flash_fwd_kernelI23Flash_fwd_kernel_traitsILi64ELi128ELi64ELi4ELb0ELb0EN7cutlass10bfloat16_tE19Flash_kernel_traitsILi64ELi128ELi64ELi4ES3_EELb1ELb1ELb0ELb1ELb0ELb0ELb0ELb1EEEvNS_16Flash_fwd_paramsE --------------------------
	.section	.text._ZN5flash16flash_fwd_kernelI23Flash_fwd_kernel_traitsILi64ELi128ELi64ELi4ELb0ELb0EN7cutlass10bfloat16_tE19Flash_kernel_traitsILi64ELi128ELi64ELi4ES3_EELb1ELb1ELb0ELb1ELb0ELb0ELb0ELb1EEEvNS_16Flash_fwd_paramsE,"ax",@progbits
	.sectioninfo	@"SHI_REGISTERS=255"
	.align	128
        .global         _ZN5flash16flash_fwd_kernelI23Flash_fwd_kernel_traitsILi64ELi128ELi64ELi4ELb0ELb0EN7cutlass10bfloat16_tE19Flash_kernel_traitsILi64ELi128ELi64ELi4ES3_EELb1ELb1ELb0ELb1ELb0ELb0ELb0ELb1EEEvNS_16Flash_fwd_paramsE
        .type           _ZN5flash16flash_fwd_kernelI23Flash_fwd_kernel_traitsILi64ELi128ELi64ELi4ELb0ELb0EN7cutlass10bfloat16_tE19Flash_kernel_traitsILi64ELi128ELi64ELi4ES3_EELb1ELb1ELb0ELb1ELb0ELb0ELb0ELb1EEEvNS_16Flash_fwd_paramsE,@function
        .size           _ZN5flash16flash_fwd_kernelI23Flash_fwd_kernel_traitsILi64ELi128ELi64ELi4ELb0ELb0EN7cutlass10bfloat16_tE19Flash_kernel_traitsILi64ELi128ELi64ELi4ES3_EELb1ELb1ELb0ELb1ELb0ELb0ELb0ELb1EEEvNS_16Flash_fwd_paramsE,(.L_x_1146 - _ZN5flash16flash_fwd_kernelI23Flash_fwd_kernel_traitsILi64ELi128ELi64ELi4ELb0ELb0EN7cutlass10bfloat16_tE19Flash_kernel_traitsILi64ELi128ELi64ELi4ES3_EELb1ELb1ELb0ELb1ELb0ELb0ELb0ELb1EEEvNS_16Flash_fwd_paramsE)
        .other          _ZN5flash16flash_fwd_kernelI23Flash_fwd_kernel_traitsILi64ELi128ELi64ELi4ELb0ELb0EN7cutlass10bfloat16_tE19Flash_kernel_traitsILi64ELi128ELi64ELi4ES3_EELb1ELb1ELb0ELb1ELb0ELb0ELb0ELb1EEEvNS_16Flash_fwd_paramsE,@"STO_CUDA_ENTRY STV_DEFAULT"
_ZN5flash16flash_fwd_kernelI23Flash_fwd_kernel_traitsILi64ELi128ELi64ELi4ELb0ELb0EN7cutlass10bfloat16_tE19Flash_kernel_traitsILi64ELi128ELi64ELi4ES3_EELb1ELb1ELb0ELb1ELb0ELb0ELb0ELb1EEEvNS_16Flash_fwd_paramsE:
.text._ZN5flash16flash_fwd_kernelI23Flash_fwd_kernel_traitsILi64ELi128ELi64ELi4ELb0ELb0EN7cutlass10bfloat16_tE19Flash_kernel_traitsILi64ELi128ELi64ELi4ES3_EELb1ELb1ELb0ELb1ELb0ELb0ELb0ELb1EEEvNS_16Flash_fwd_paramsE:
        /* <DEDUP_REMOVED lines=23> */
[----:B-1----:R-:W-:Y:S01]  /*0170*/  ISETP.NE.AND P3, PT, R6, RZ, PT ;  /* 0x000000ff0600720c */ /* 0x002fe20003f65270 */
[----:B----4-:R-:W-:Y:S01]  /*0180*/  IMAD.WIDE R6, R32, R33, c[0x0][0x240] ;  /* 0x0000900020067625 */ /* 0x010fe200078e0221 */
[----:B------:R-:W-:-:S04]  /*0190*/  LOP3.LUT R0, R16, R37, R32, 0xfe, !PT ;  /* 0x0000002510007212 */ /* 0x000fc800078efe20 */
[----:B------:R-:W-:Y:S01]  /*01a0*/  LOP3.LUT P4, RZ, R0, R31, RZ, 0xfc, !PT ;  /* 0x0000001f00ff7212 */ /* 0x000fe2000788fcff */
[----:B------:R-:W-:Y:S01]  /*01b0*/  IMAD.MOV.U32 R12, RZ, RZ, -0x1 ;  /* 0xffffffffff0c7424 */ /* 0x000fe200078e00ff */
[----:B--2---:R1:W2:Y:S08]  /*01c0*/  @P1 R2UR UR36, R4 ;  /* 0x00000000042413c2 */ /* 0x0042b000000e0000 */
[----:B------:R4:W2:Y:S03]  /*01d0*/  @P1 R2UR UR37, R5 ;  /* 0x00000000052513c2 */ /* 0x0008a600000e0000 */
[----:B-1----:R-:W-:Y:S01]  /*01e0*/  @!P4 IMAD.MOV.U32 R4, RZ, RZ, c[0x0][0x308] ;  /* 0x0000c200ff04c624 */ /* 0x002fe200078e00ff */
[----:B----4-:R-:W-:-:S02]  /*01f0*/  @!P4 MOV R5, c[0x0][0x30c] ;  /* 0x0000c3000005ca02 */ /* 0x010fc40000000f00 */
[----:B---3--:R-:W-:Y:S01]  /*0200*/  @P1 IADD3 R10, P0, R2, c[0x0][0x300], RZ ;  /* 0x0000c000020a1a10 */ /* 0x008fe20007f1e0ff */
[----:B--2---:R-:W-:-:S04]  /*0210*/  IMAD.U32 R2, RZ, RZ, UR36 ;  /* 0x00000024ff027e24 */ /* 0x004fc8000f8e00ff */
[----:B------:R-:W-:Y:S01]  /*0220*/  @P1 IMAD.X R11, RZ, RZ, R3, P0 ;  /* 0x000000ffff0b1224 */ /* 0x000fe200000e0603 */
[----:B------:R-:W-:Y:S01]  /*0230*/  ISETP.EQ.U32.AND P1, PT, RZ, c[0x0][0x248], PT ;  /* 0x00009200ff007a0c */ /* 0x000fe20003f22070 */
[----:B------:R-:W-:Y:S01]  /*0240*/  IMAD.U32 R3, RZ, RZ, UR37 ;  /* 0x00000025ff037e24 */ /* 0x000fe2000f8e00ff */
[----:B------:R-:W-:Y:S02]  /*0250*/  ISETP.NE.U32.AND P0, PT, RZ, c[0x0][0x250], PT ;  /* 0x00009400ff007a0c */ /* 0x000fe40003f05070 */
[----:B------:R-:W-:Y:S02]  /*0260*/  ISETP.EQ.OR.EX P1, PT, RZ, c[0x0][0x24c], !P3, P1 ;  /* 0x00009300ff007a0c */ /* 0x000fe40005f22710 */
[----:B------:R1:W-:Y:S01]  /*0270*/  @!P4 STG.E.64 [R4.64], R2 ;  /* 0x000000020400c986 */ /* 0x0003e2000c101b22 */
[----:B------:R-:W-:Y:S02]  /*0280*/  ISETP.NE.AND.EX P0, PT, RZ, c[0x0][0x254], PT, P0 ;  /* 0x00009500ff007a0c */ /* 0x000fe40003f05300 */
[----:B-1----:R-:W-:Y:S01]  /*0290*/  @!P4 MOV R2, R10 ;  /* 0x0000000a0002c202 */ /* 0x002fe20000000f00 */
[----:B------:R-:W-:-:S05]  /*02a0*/  @!P4 IMAD.MOV.U32 R3, RZ, RZ, R11 ;  /* 0x000000ffff03c224 */ /* 0x000fca00078e000b */
[----:B------:R1:W-:Y:S04]  /*02b0*/  @!P4 STG.E.64 [R4.64+0x8], R2 ;  /* 0x000008020400c986 */ /* 0x0003e8000c101b22 */
[----:B------:R2:W3:Y:S04]  /*02c0*/  @P2 LDG.E R14, [R6.64] ;  /* 0x00000022060e2981 */ /* 0x0004e8000c1e1900 */
[----:B-1----:R2:W4:Y:S01]  /*02d0*/  @P2 LDG.E R4, [R6.64+0x4] ;  /* 0x0000042206042981 */ /* 0x002522000c1e1900 */
[----:B------:R-:W-:Y:S02]  /*02e0*/  IMAD.MOV.U32 R8, RZ, RZ, RZ ;  /* 0x000000ffff087224 */ /* 0x000fe400078e00ff */
[CC--:B------:R-:W-:Y:S01]  /*02f0*/  @P0 IMAD.WIDE R2, R32.reuse, R33.reuse, c[0x0][0x250] ;  /* 0x0000940020020625 */ /* 0x0c0fe200078e0221 */
[----:B------:R-:W1:Y:S04]  /*0300*/  LDC.U8 R235, c[0x0][0x2d8] ;  /* 0x0000b600ffeb7b82 */ /* 0x000e680000000000 */
[----:B------:R1:W5:Y:S01]  /*0310*/  @P0 LDG.E R8, [R2.64] ;  /* 0x0000002202080981 */ /* 0x000362000c1e1900 */
[----:B--2---:R-:W-:-:S05]  /*0320*/  IMAD.WIDE R6, R32, R33, c[0x0][0x248] ;  /* 0x0000920020067625 */ /* 0x004fca00078e0221 */
[----:B------:R2:W5:Y:S01]  /*0330*/  @!P1 LDG.E R12, [R6.64] ;  /* 0x00000022060c9981 */ /* 0x000562000c1e1900 */
[----:B------:R-:W-:Y:S02]  /*0340*/  ISETP.NE.U32.AND P0, PT, RZ, c[0x0][0x248], PT ;  /* 0x00009200ff007a0c */ /* 0x000fe40003f05070 */
[----:B------:R-:W-:Y:S02]  /*0350*/  SHF.R.S32.HI R26, RZ, 0x1f, R31 ;  /* 0x0000001fff1a7819 */ /* 0x000fe4000001141f */
[----:B------:R-:W-:Y:S02]  /*0360*/  ISETP.NE.AND.EX P0, PT, RZ, c[0x0][0x24c], PT, P0 ;  /* 0x00009300ff007a0c */ /* 0x000fe40003f05300 */
[----:B------:R-:W-:-:S04]  /*0370*/  LEA.HI R13, R26, R31, RZ, 0x5 ;  /* 0x0000001f1a0d7211 */ /* 0x000fc800078f28ff */
[----:B------:R-:W-:-:S05]  /*0380*/  LOP3.LUT R0, R13, 0xffffffe0, RZ, 0xc0, !PT ;  /* 0xffffffe00d007812 */ /* 0x000fca00078ec0ff */
[----:B------:R-:W-:Y:S01]  /*0390*/  IMAD.IADD R140, R31, 0x1, -R0 ;  /* 0x000000011f8c7824 */ /* 0x000fe200078e0a00 */
[----:B---3--:R2:W-:Y:S01]  /*03a0*/  STL [R1+0x148], R14 ;  /* 0x0001480e01007387 */ /* 0x0085e20000100800 */
[----:B----4-:R-:W-:Y:S01]  /*03b0*/  @P2 IADD3 R38, R4, -R14, RZ ;  /* 0x8000000e04262210 */ /* 0x010fe20007ffe0ff */
[----:B------:R-:W-:-:S05]  /*03c0*/  @!P2 IMAD.MOV.U32 R38, RZ, RZ, c[0x0][0x214] ;  /* 0x00008500ff26a624 */ /* 0x000fca00078e00ff */
[----:B------:R2:W-:Y:S01]  /*03d0*/  STL [R1+0x150], R38 ;  /* 0x0001502601007387 */ /* 0x0005e20000100800 */
[----:B------:R-:W-:Y:S05]  /*03e0*/  @!P0 BRA `(.L_x_960) ;  /* 0x0000004000008947 */ /* 0x000fea0003800000 */
[----:B-1----:R-:W3:Y:S02]  /*03f0*/  @P3 LDG.E R0, [R6.64+0x4] ;  /* 0x0000042206003981 */ /* 0x002ee4000c1e1900 */
[----:B---3-5:R-:W-:-:S06]  /*0400*/  @P3 IADD3 R0, R0, -R12, RZ ;  /* 0x8000000c00003210 */ /* 0x028fcc0007ffe0ff */
[----:B------:R1:W5:Y:S01]  /*0410*/  @!P3 LDG.E R0, [R6.64] ;  /* 0x000000220600b981 */ /* 0x000362000c1e1900 */
[----:B------:R-:W-:Y:S05]  /*0420*/  BRA `(.L_x_961) ;  /* 0x0000001000007947 */ /* 0x000fea0003800000 */
.L_x_960:
[----:B-1----:R-:W-:Y:S02]  /*0430*/  MOV R0, c[0x0][0x218] ;  /* 0x0000860000007a02 */ /* 0x002fe40000000f00 */
.L_x_961:
[----:B------:R-:W-:-:S04]  /*0440*/  ISETP.NE.U32.AND P2, PT, RZ, c[0x0][0x258], PT ;  /* 0x00009600ff007a0c */ /* 0x000fc80003f45070 */
[----:B------:R-:W-:-:S13]  /*0450*/  ISETP.NE.AND.EX P2, PT, RZ, c[0x0][0x25c], PT, P2 ;  /* 0x00009700ff007a0c */ /* 0x000fda0003f45320 */
[----:B------:R-:W-:-:S06]  /*0460*/  @P2 IMAD.WIDE R2, R32, R33, c[0x0][0x258] ;  /* 0x0000960020022625 */ /* 0x000fcc00078e0221 */
        /* <DEDUP_REMOVED lines=26> */
[--C-:B-12---:R-:W-:Y:S02]  /*0610*/  SHF.R.S32.HI R6, RZ, 0x1f, R140.reuse ;  /* 0x0000001fff067819 */ /* 0x106fe4000001148c */
[----:B------:R-:W-:Y:S02]  /*0620*/  IADD3 R173, P2, P1, R0, R10, R140 ;  /* 0x0000000a00ad7210 */ /* 0x000fe4000795e08c */
[----:B------:R-:W-:-:S02]  /*0630*/  SHF.R.S32.HI R0, RZ, 0x1f, R0 ;  /* 0x0000001fff007819 */ /* 0x000fc40000011400 */
[----:B------:R-:W-:Y:S01]  /*0640*/  SHF.R.S32.HI R17, RZ, 0x1f, R16 ;  /* 0x0000001fff117819 */ /* 0x000fe20000011410 */
[----:B------:R1:W-:Y:S01]  /*0650*/  STL [R1+0x12c], R173 ;  /* 0x00012cad01007387 */ /* 0x0003e20000100800 */
[----:B------:R-:W-:Y:S01]  /*0660*/  @!P3 SHF.R.S32.HI R9, RZ, 0x1f, R32 ;  /* 0x0000001fff09b819 */ /* 0x000fe20000011420 */
[----:B------:R-:W-:Y:S01]  /*0670*/  @P3 IMAD.WIDE.U32 R2, R14, c[0x0][0x190], RZ ;  /* 0x000064000e023a25 */ /* 0x000fe200078e00ff */
[----:B------:R-:W-:Y:S02]  /*0680*/  @P0 IADD3 R4, R8, R12, RZ ;  /* 0x0000000c08040210 */ /* 0x000fe40007ffe0ff */
[----:B------:R-:W-:Y:S01]  /*0690*/  IADD3.X R154, R0, R11, R6, P2, P1 ;  /* 0x0000000b009a7210 */ /* 0x000fe200017e2406 */
[----:B------:R-:W-:Y:S01]  /*06a0*/  @!P3 IMAD R9, R9, c[0x0][0x178], RZ ;  /* 0x00005e000909ba24 */ /* 0x000fe200078e02ff */
[----:B------:R-:W-:Y:S01]  /*06b0*/  @P3 MOV R10, R2 ;  /* 0x00000002000a3202 */ /* 0x000fe20000000f00 */
[----:B------:R-:W-:Y:S02]  /*06c0*/  @P3 IMAD R15, R14, c[0x0][0x194], R3 ;  /* 0x000065000e0f3a24 */ /* 0x000fe400078e0203 */
[----:B------:R-:W-:-:S04]  /*06d0*/  @!P3 IMAD.WIDE.U32 R6, R32, c[0x0][0x178], RZ ;  /* 0x00005e002006ba25 */ /* 0x000fc800078e00ff */
[----:B------:R-:W-:Y:S01]  /*06e0*/  @P0 IMAD.WIDE.U32 R2, R4, c[0x0][0x198], RZ ;  /* 0x0000660004020a25 */ /* 0x000fe200078e00ff */
[----:B------:R-:W-:-:S03]  /*06f0*/  @!P3 MOV R10, R6 ;  /* 0x00000006000ab202 */ /* 0x000fc60000000f00 */
[----:B------:R-:W-:Y:S02]  /*0700*/  @!P3 IMAD R9, R32, c[0x0][0x17c], R9 ;  /* 0x00005f002009ba24 */ /* 0x000fe400078e0209 */
[----:B------:R-:W-:Y:S02]  /*0710*/  IMAD R0, R5, c[0x0][0x224], R35 ;  /* 0x0000890005007a24 */ /* 0x000fe400078e0223 */
[----:B------:R-:W-:Y:S02]  /*0720*/  @P0 IMAD R30, R4, c[0x0][0x19c], R3 ;  /* 0x00006700041e0a24 */ /* 0x000fe400078e0203 */
[----:B------:R-:W-:Y:S02]  /*0730*/  @P0 IMAD.MOV.U32 R28, RZ, RZ, R2 ;  /* 0x000000ffff1c0224 */ /* 0x000fe400078e0002 */
[----:B------:R-:W-:Y:S02]  /*0740*/  @!P3 IMAD.IADD R15, R7, 0x1, R9 ;  /* 0x00000001070fb824 */ /* 0x000fe400078e0209 */
[----:B------:R-:W-:Y:S01]  /*0750*/  IMAD R153, R0, c[0x0][0x228], RZ ;  /* 0x00008a0000997a24 */ /* 0x000fe200078e02ff */
[----:B------:R-:W-:Y:S05]  /*0760*/  @P0 BRA `(.L_x_963) ;  /* 0x000000b000000947 */ /* 0x000fea0003800000 */
[----:B-1----:R-:W-:Y:S01]  /*0770*/  SHF.R.S32.HI R0, RZ, 0x1f, R8 ;  /* 0x0000001fff007819 */ /* 0x002fe20000011408 */
        /* <DEDUP_REMOVED lines=10> */
.L_x_963:
[----:B-1----:R-:W-:Y:S02]  /*0820*/  IABS R5, c[0x0][0x1c8] ;  /* 0x0000720000057a13 */ /* 0x002fe40000000000 */
        /* <DEDUP_REMOVED lines=9> */
[----:B------:R-:W-:Y:S02]  /*08c0*/  IMAD.MOV.U32 R2, RZ, RZ, R4 ;  /* 0x000000ffff027224 */ /* 0x000fe400078e0004 */
[----:B------:R-:W-:Y:S02]  /*08d0*/  @P0 IMAD.IADD R4, R8, 0x1, R12 ;  /* 0x0000000108040824 */ /* 0x000fe400078e020c */
[----:B------:R-:W-:-:S05]  /*08e0*/  IMAD.HI.U32 R0, R0, R2, RZ ;  /* 0x0000000200007227 */ /* 0x000fca00078e00ff */
[----:B------:R-:W-:-:S05]  /*08f0*/  IADD3 R3, -R0, RZ, RZ ;  /* 0x000000ff00037210 */ /* 0x000fca0007ffe1ff */
[----:B------:R-:W-:-:S05]  /*0900*/  IMAD R2, R5, R3, R2 ;  /* 0x0000000305027224 */ /* 0x000fca00078e0202 */
[----:B------:R-:W-:-:S13]  /*0910*/  ISETP.GT.U32.AND P2, PT, R5, R2, PT ;  /* 0x000000020500720c */ /* 0x000fda0003f44070 */
[----:B------:R-:W-:Y:S01]  /*0920*/  @!P2 IMAD.IADD R2, R2, 0x1, -R5 ;  /* 0x000000010202a824 */ /* 0x000fe200078e0a05 */
[----:B------:R-:W-:Y:S02]  /*0930*/  @!P2 IADD3 R0, R0, 0x1, RZ ;  /* 0x000000010000a810 */ /* 0x000fe40007ffe0ff */
[----:B------:R-:W-:Y:S02]  /*0940*/  ISETP.NE.AND P2, PT, RZ, c[0x0][0x1c8], PT ;  /* 0x00007200ff007a0c */ /* 0x000fe40003f45270 */
[----:B------:R-:W-:Y:S02]  /*0950*/  ISETP.GE.U32.AND P3, PT, R2, R5, PT ;  /* 0x000000050200720c */ /* 0x000fe40003f66070 */
        /* <DEDUP_REMOVED lines=21> */
.L_x_964:
[-C--:B------:R-:W-:Y:S01]  /*0ab0*/  LEA.HI R2, R26, R31.reuse, RZ, 0x3 ;  /* 0x0000001f1a027211 */ /* 0x080fe200078f18ff */
[----:B------:R-:W-:Y:S01]  /*0ac0*/  IMAD.IADD R34, R38, 0x1, -R35 ;  /* 0x0000000126227824 */ /* 0x000fe200078e0a23 */
[-C--:B------:R-:W-:Y:S01]  /*0ad0*/  LEA.HI R4, R26, R31.reuse, RZ, 0x6 ;  /* 0x0000001f1a047211 */ /* 0x080fe200078f30ff */
[----:B------:R-:W-:Y:S01]  /*0ae0*/  BSSY B0, `(.L_x_965) ;  /* 0x0000039000007945 */ /* 0x000fe20003800000 */
[----:B------:R-:W-:Y:S02]  /*0af0*/  SHF.R.S32.HI R12, RZ, 0x3, R2 ;  /* 0x00000003ff0c7819 */ /* 0x000fe40000011402 */
[----:B------:R-:W-:Y:S01]  /*0b00*/  LOP3.LUT R2, R2, 0xfffffff8, RZ, 0xc0, !PT ;  /* 0xfffffff802027812 */ /* 0x000fe200078ec0ff */
[----:B------:R1:W-:Y:S01]  /*0b10*/  STL [R1+0x14c], R34 ;  /* 0x00014c2201007387 */ /* 0x0003e20000100800 */
[----:B------:R-:W-:Y:S01]  /*0b20*/  LEA.HI R26, R26, R31, RZ, 0x4 ;  /* 0x0000001f1a1a7211 */ /* 0x000fe200078f20ff */
[C---:B------:R-:W-:Y:S01]  /*0b30*/  IMAD.SHL.U32 R0, R12.reuse, 0x40, RZ ;  /* 0x000000400c007824 */ /* 0x040fe200078e00ff */
[----:B------:R-:W-:Y:S01]  /*0b40*/  SHF.R.S32.HI R24, RZ, 0x5, R13 ;  /* 0x00000005ff187819 */ /* 0x000fe2000001140d */
[----:B------:R-:W-:Y:S01]  /*0b50*/  IMAD.IADD R29, R31, 0x1, -R2 ;  /* 0x000000011f1d7824 */ /* 0x000fe200078e0a02 */
[----:B------:R-:W-:-:S02]  /*0b60*/  ISETP.GE.AND P1, PT, R12, R34, PT ;  /* 0x000000220c00720c */ /* 0x000fc40003f26270 */
[----:B------:R-:W-:Y:S01]  /*0b70*/  LOP3.LUT R0, R0, 0x1c0, RZ, 0xc0, !PT ;  /* 0x000001c000007812 */ /* 0x000fe200078ec0ff */
[----:B------:R-:W-:Y:S01]  /*0b80*/  IMAD.SHL.U32 R164, R29, 0x8, RZ ;  /* 0x000000081da47824 */ /* 0x000fe200078e00ff */
[----:B------:R-:W-:Y:S02]  /*0b90*/  SHF.R.S32.HI R22, RZ, 0x1f, R14 ;  /* 0x0000001fff167819 */ /* 0x000fe4000001140e */
[----:B------:R-:W-:Y:S02]  /*0ba0*/  SHF.R.U32.HI R3, RZ, 0x3, R0 ;  /* 0x00000003ff037819 */ /* 0x000fe40000011600 */
[--C-:B------:R-:W-:Y:S01]  /*0bb0*/  LOP3.LUT R2, R0, 0x38, R164.reuse, 0xf8, !PT ;  /* 0x0000003800027812 */ /* 0x100fe200078ef8a4 */
[----:B------:R-:W-:Y:S01]  /*0bc0*/  IMAD.SHL.U32 R0, R4, 0x8, RZ ;  /* 0x0000000804007824 */ /* 0x000fe200078e00ff */
[----:B------:R-:W-:Y:S02]  /*0bd0*/  SHF.R.S32.HI R165, RZ, 0x1f, R164 ;  /* 0x0000001fffa57819 */ /* 0x000fe400000114a4 */
[----:B------:R-:W-:-:S02]  /*0be0*/  LOP3.LUT R2, R2, R3, RZ, 0x3c, !PT ;  /* 0x0000000302027212 */ /* 0x000fc400078e3cff */
[----:B------:R-:W-:Y:S01]  /*0bf0*/  SHF.R.S32.HI R3, RZ, 0x1f, R13 ;  /* 0x0000001fff037819 */ /* 0x000fe2000001140d */
[----:B------:R1:W-:Y:S01]  /*0c00*/  STL.64 [R1+0x130], R164 ;  /* 0x000130a401007387 */ /* 0x0003e20000100a00 */
[----:B------:R-:W-:Y:S01]  /*0c10*/  LOP3.LUT R188, R2, 0xfffffe00, R0, 0xf8, !PT ;  /* 0xfffffe0002bc7812 */ /* 0x000fe200078ef800 */
[----:B------:R-:W-:Y:S01]  /*0c20*/  IMAD R0, R17, c[0x0][0x1a8], RZ ;  /* 0x00006a0011007a24 */ /* 0x000fe200078e02ff */
[----:B------:R-:W-:Y:S02]  /*0c30*/  LOP3.LUT R2, R26, 0xfffffff0, RZ, 0xc0, !PT ;  /* 0xfffffff01a027812 */ /* 0x000fe400078ec0ff */
[----:B------:R-:W-:Y:S01]  /*0c40*/  LEA.HI R3, R3, R24, RZ, 0x2 ;  /* 0x0000001803037211 */ /* 0x000fe200078f10ff */
[----:B------:R-:W-:Y:S01]  /*0c50*/  IMAD R8, R16, c[0x0][0x1ac], R0 ;  /* 0x00006b0010087a24 */ /* 0x000fe200078e0200 */
[----:B------:R-:W-:Y:S01]  /*0c60*/  SHF.R.S32.HI R4, RZ, 0x1f, R140 ;  /* 0x0000001fff047819 */ /* 0x000fe2000001148c */
[----:B------:R-:W-:Y:S01]  /*0c70*/  IMAD.IADD R18, R31, 0x1, -R2 ;  /* 0x000000011f127824 */ /* 0x000fe200078e0a02 */
[----:B------:R-:W-:Y:S01]  /*0c80*/  LOP3.LUT R0, R3, 0xffffffc, RZ, 0xc0, !PT ;  /* 0x0ffffffc03007812 */ /* 0x000fe200078ec0ff */
[----:B------:R-:W-:Y:S01]  /*0c90*/  IMAD.SHL.U32 R188, R188, 0x2, RZ ;  /* 0x00000002bcbc7824 */ /* 0x000fe200078e00ff */
[----:B------:R-:W-:-:S02]  /*0ca0*/  IADD3 R2, P0, R164, R10, RZ ;  /* 0x0000000aa4027210 */ /* 0x000fc40007f1e0ff */
[----:B------:R-:W-:Y:S01]  /*0cb0*/  SHF.R.S32.HI R3, RZ, 0x1f, R18 ;  /* 0x0000001fff037819 */ /* 0x000fe20000011412 */
[----:B------:R-:W-:Y:S01]  /*0cc0*/  IMAD.IADD R0, R24, 0x1, -R0 ;  /* 0x0000000118007824 */ /* 0x000fe200078e0a00 */
[----:B------:R-:W-:Y:S02]  /*0cd0*/  LEA.HI R143, R4, R140, RZ, 0x2 ;  /* 0x0000008c048f7211 */ /* 0x000fe400078f10ff */
[----:B------:R-:W-:Y:S01]  /*0ce0*/  LEA.HI R20, R3, R18, RZ, 0x3 ;  /* 0x0000001203147211 */ /* 0x000fe200078f18ff */
[----:B------:R-:W-:Y:S01]  /*0cf0*/  IMAD.X R3, R165, 0x1, R15, P0 ;  /* 0x00000001a5037824 */ /* 0x000fe200000e060f */
[----:B------:R-:W-:Y:S02]  /*0d00*/  SHF.R.S32.HI R13, RZ, 0x1f, R12 ;  /* 0x0000001fff0d7819 */ /* 0x000fe4000001140c */
[----:B------:R-:W-:Y:S01]  /*0d10*/  SHF.R.S32.HI R27, RZ, 0x2, R143 ;  /* 0x00000002ff1b7819 */ /* 0x000fe2000001148f */
[----:B------:R-:W-:Y:S02]  /*0d20*/  IMAD.SHL.U32 R4, R20, 0x40, RZ ;  /* 0x0000004014047824 */ /* 0x000fe400078e00ff */
[----:B------:R-:W-:-:S03]  /*0d30*/  IMAD.WIDE.U32 R10, R16, c[0x0][0x1a8], R2 ;  /* 0x00006a00100a7a25 */ /* 0x000fc600078e0002 */
[----:B------:R-:W-:Y:S01]  /*0d40*/  LOP3.LUT R142, R4, 0xfffffe00, RZ, 0xc0, !PT ;  /* 0xfffffe00048e7812 */ /* 0x000fe200078ec0ff */
[----:B------:R-:W-:Y:S02]  /*0d50*/  IMAD R152, R0, 0x10, R27 ;  /* 0x0000001000987824 */ /* 0x000fe400078e021b */
[----:B------:R-:W-:-:S04]  /*0d60*/  IMAD.WIDE R6, R37, 0x80, R12 ;  /* 0x0000008025067825 */ /* 0x000fc800078e020c */
[----:B------:R-:W-:Y:S01]  /*0d70*/  IMAD.IADD R9, R11, 0x1, R8 ;  /* 0x000000010b097824 */ /* 0x000fe200078e0208 */
[----:B------:R-:W-:Y:S05]  /*0d80*/  @P1 BRA `(.L_x_966) ;  /* 0x000000e000001947 */ /* 0x000fea0003800000 */
[----:B-1----:R-:W-:-:S13]  /*0d90*/  ISETP.GE.AND P0, PT, R164, c[0x0][0x220], PT ;  /* 0x00008800a4007a0c */ /* 0x002fda0003f06270 */
        /* <DEDUP_REMOVED lines=13> */
.L_x_966:
[----:B-1----:R-:W-:Y:S05]  /*0e70*/  BSYNC B0 ;  /* 0x0000000000007941 */ /* 0x002fea0003800000 */
.L_x_965:
        /* <DEDUP_REMOVED lines=21> */
.L_x_968:
[----:B------:R-:W-:Y:S05]  /*0fd0*/  BSYNC B0 ;  /* 0x0000000000007941 */ /* 0x000fea0003800000 */
.L_x_967:
        /* <DEDUP_REMOVED lines=21> */
.L_x_970:
[----:B------:R-:W-:Y:S05]  /*1130*/  BSYNC B0 ;  /* 0x0000000000007941 */ /* 0x000fea0003800000 */
.L_x_969:
        /* <DEDUP_REMOVED lines=21> */
.L_x_972:
[----:B------:R-:W-:Y:S05]  /*1290*/  BSYNC B0 ;  /* 0x0000000000007941 */ /* 0x000fea0003800000 */
.L_x_971:
        /* <DEDUP_REMOVED lines=21> */
.L_x_974:
[----:B------:R-:W-:Y:S05]  /*13f0*/  BSYNC B0 ;  /* 0x0000000000007941 */ /* 0x000fea0003800000 */
.L_x_973:
        /* <DEDUP_REMOVED lines=21> */
.L_x_976:
[----:B------:R-:W-:Y:S05]  /*1550*/  BSYNC B0 ;  /* 0x0000000000007941 */ /* 0x000fea0003800000 */
.L_x_975:
        /* <DEDUP_REMOVED lines=21> */
.L_x_978:
[----:B------:R-:W-:Y:S05]  /*16b0*/  BSYNC B0 ;  /* 0x0000000000007941 */ /* 0x000fea0003800000 */
.L_x_977:
[----:B------:R-:W-:Y:S01]  /*16c0*/  IADD3 R0, R12, 0x70, RZ ;  /* 0x000000700c007810 */ /* 0x000fe20007ffe0ff */
[----:B------:R-:W-:Y:S01]  /*16d0*/  IMAD.MOV.U32 R159, RZ, RZ, c[0x0][0x198] ;  /* 0x00006600ff9f7624 */ /* 0x000fe200078e00ff */
[----:B------:R-:W-:Y:S02]  /*16e0*/  BSSY B0, `(.L_x_979) ;  /* 0x0000017000007945 */ /* 0x000fe40003800000 */
[----:B------:R-:W-:Y:S01]  /*16f0*/  ISETP.GE.AND P0, PT, R0, R34, PT ;  /* 0x000000220000720c */ /* 0x000fe20003f06270 */
[----:B------:R-:W-:Y:S02]  /*1700*/  IMAD.MOV.U32 R34, RZ, RZ, 0x6 ;  /* 0x00000006ff227424 */ /* 0x000fe400078e00ff */
[----:B------:R-:W-:-:S03]  /*1710*/  IMAD.SHL.U32 R160, R159, 0x40, RZ ;  /* 0x000000409fa07824 */ /* 0x000fc600078e00ff */
[----:B------:R-:W-:-:S07]  /*1720*/  SHF.L.U64.HI R158, R159, R34, c[0x0][0x19c] ;  /* 0x000067009f9e7619 */ /* 0x000fce0000010222 */
        /* <DEDUP_REMOVED lines=18> */
.L_x_980:
[----:B------:R-:W-:Y:S05]  /*1850*/  BSYNC B0 ;  /* 0x0000000000007941 */ /* 0x000fea0003800000 */
.L_x_979:
[----:B------:R-:W-:Y:S01]  /*1860*/  IMAD R0, R13, c[0x0][0x198], RZ ;  /* 0x000066000d007a24 */ /* 0x000fe200078e02ff */
[----:B------:R-:W-:Y:S01]  /*1870*/  LOP3.LUT R7, R20, 0xfffffff8, RZ, 0xc0, !PT ;  /* 0xfffffff814077812 */ /* 0x000fe200078ec0ff */
[--C-:B--2---:R-:W-:Y:S01]  /*1880*/  IMAD.WIDE.U32 R4, R12, c[0x0][0x198], R164.reuse ;  /* 0x000066000c047a25 */ /* 0x104fe200078e00a4 */
[----:B------:R-:W-:Y:S01]  /*1890*/  IADD3 R48, R221, -0x1, RZ ;  /* 0xffffffffdd307810 */ /* 0x000fe20007ffe0ff */
[----:B------:R-:W-:Y:S01]  /*18a0*/  BSSY B0, `(.L_x_981) ;  /* 0x000002e000007945 */ /* 0x000fe20003800000 */
[----:B------:R-:W-:Y:S01]  /*18b0*/  IADD3 R18, R18, -R7, RZ ;  /* 0x8000000712127210 */ /* 0x000fe20007ffe0ff */
[----:B------:R-:W-:Y:S01]  /*18c0*/  IMAD R6, R13, c[0x0][0x1a0], RZ ;  /* 0x000068000d067a24 */ /* 0x000fe200078e02ff */
[----:B------:R-:W-:Y:S01]  /*18d0*/  IADD3 R4, P1, R28, R4, RZ ;  /* 0x000000041c047210 */ /* 0x000fe20007f3e0ff */
[C---:B------:R-:W-:Y:S01]  /*18e0*/  IMAD.WIDE.U32 R2, R12.reuse, c[0x0][0x1a0], R164 ;  /* 0x000068000c027a25 */ /* 0x040fe200078e00a4 */
[----:B------:R-:W-:Y:S02]  /*18f0*/  MOV R36, 0x20 ;  /* 0x0000002000247802 */ /* 0x000fe40000000f00 */
[----:B------:R-:W-:Y:S01]  /*1900*/  MOV R232, R48 ;  /* 0x0000003000e87202 */ /* 0x000fe20000000f00 */
[C---:B------:R-:W-:Y:S01]  /*1910*/  IMAD R0, R12.reuse, c[0x0][0x19c], R0 ;  /* 0x000067000c007a24 */ /* 0x040fe200078e0200 */
[----:B------:R-:W-:Y:S01]  /*1920*/  IADD3 R2, P0, R23, R2, RZ ;  /* 0x0000000217027210 */ /* 0x000fe20007f1e0ff */
[----:B------:R-:W-:-:S02]  /*1930*/  IMAD R7, R12, c[0x0][0x1a4], R6 ;  /* 0x000069000c077a24 */ /* 0x000fc400078e0206 */
[----:B------:R-:W-:Y:S01]  /*1940*/  IMAD R6, R22, c[0x0][0x1b0], RZ ;  /* 0x00006c0016067a24 */ /* 0x000fe200078e02ff */
[----:B------:R-:W-:Y:S01]  /*1950*/  IADD3.X R5, R30, R5, R0, P1, !PT ;  /* 0x000000051e057210 */ /* 0x000fe20000ffe400 */
[----:B------:R-:W-:Y:S01]  /*1960*/  IMAD R0, R22, c[0x0][0x1b8], RZ ;  /* 0x00006e0016007a24 */ /* 0x000fe200078e02ff */
[----:B------:R-:W-:Y:S01]  /*1970*/  IADD3.X R3, R25, R3, R7, P0, !PT ;  /* 0x0000000319037210 */ /* 0x000fe200007fe407 */
[----:B------:R-:W-:Y:S01]  /*1980*/  IMAD R6, R14, c[0x0][0x1b4], R6 ;  /* 0x00006d000e067a24 */ /* 0x000fe200078e0206 */
[----:B------:R-:W-:Y:S01]  /*1990*/  R2P PR, R18, 0x6 ;  /* 0x0000000612007804 */ /* 0x000fe20000000000 */
[----:B------:R-:W-:-:S04]  /*19a0*/  IMAD.WIDE.U32 R10, R14, c[0x0][0x1b0], R4 ;  /* 0x00006c000e0a7a25 */ /* 0x000fc800078e0004 */
[C---:B------:R-:W-:Y:S01]  /*19b0*/  IMAD R8, R14.reuse, c[0x0][0x1bc], R0 ;  /* 0x00006f000e087a24 */ /* 0x040fe200078e0200 */
[----:B------:R-:W-:Y:S01]  /*19c0*/  IADD3 R163, R11, R6, RZ ;  /* 0x000000060ba37210 */ /* 0x000fe20007ffe0ff */
[----:B------:R-:W-:Y:S01]  /*19d0*/  IMAD.WIDE.U32 R40, R14, c[0x0][0x1b8], R2 ;  /* 0x00006e000e287a25 */ /* 0x000fe200078e0002 */
[----:B------:R-:W-:Y:S01]  /*19e0*/  MOV R162, R10 ;  /* 0x0000000a00a27202 */ /* 0x000fe20000000f00 */
[----:B------:R2:W-:Y:S01]  /*19f0*/  STL.64 [R1+0x140], R10 ;  /* 0x0001400a01007387 */ /* 0x0005e20000100a00 */
[----:B------:R-:W-:Y:S01]  /*1a00*/  SHF.R.S32.HI R14, RZ, 0x1f, R48 ;  /* 0x0000001fff0e7819 */ /* 0x000fe20000011430 */
[----:B------:R-:W-:Y:S01]  /*1a10*/  IMAD R5, R48, -0x40, R50 ;  /* 0xffffffc030057824 */ /* 0x000fe200078e0232 */
[----:B------:R-:W-:Y:S01]  /*1a20*/  IADD3 R23, R41, R8, RZ ;  /* 0x0000000829177210 */ /* 0x000fe20007ffe0ff */
[----:B------:R2:W-:Y:S01]  /*1a30*/  STL.64 [R1+0x158], R40 ;  /* 0x0001582801007387 */ /* 0x0005e20000100a00 */
[----:B------:R-:W-:Y:S01]  /*1a40*/  IMAD R0, R158, R48, RZ ;  /* 0x000000309e007224 */ /* 0x000fe200078e02ff */
[----:B------:R-:W-:Y:S01]  /*1a50*/  MOV R3, 0x10 ;  /* 0x0000001000037802 */ /* 0x000fe20000000f00 */
[----:B------:R-:W-:Y:S01]  /*1a60*/  IMAD.WIDE.U32 R6, R48, R160, R162 ;  /* 0x000000a030067225 */ /* 0x000fe200078e00a2 */
[----:B------:R2:W-:Y:S01]  /*1a70*/  STL.64 [R1+0x138], R162 ;  /* 0x000138a201007387 */ /* 0x0005e20000100a00 */
[----:B------:R-:W-:-:S02]  /*1a80*/  ISETP.GE.AND P0, PT, R12, R5, PT ;  /* 0x000000050c00720c */ /* 0x000fc40003f06270 */
[----:B------:R-:W-:Y:S01]  /*1a90*/  IMAD R0, R14, R160, R0 ;  /* 0x000000a00e007224 */ /* 0x000fe200078e0200 */
[----:B------:R2:W-:Y:S01]  /*1aa0*/  STL [R1+0xf4], R23 ;  /* 0x0000f41701007387 */ /* 0x0005e20000100800 */
[----:B------:R-:W-:Y:S02]  /*1ab0*/  SEL R3, R3, 0xfffffff0, !P1 ;  /* 0xfffffff003037807 */ /* 0x000fe40004800000 */
[----:B------:R-:W-:Y:S02]  /*1ac0*/  SEL R4, R36, 0xffffffe0, !P2 ;  /* 0xffffffe024047807 */ /* 0x000fe40005000000 */
[----:B------:R-:W-:-:S05]  /*1ad0*/  IADD3 R9, R7, R0, RZ ;  /* 0x0000000007097210 */ /* 0x000fca0007ffe0ff */
        /* <DEDUP_REMOVED lines=10> */
.L_x_982:
[----:B------:R-:W-:Y:S05]  /*1b80*/  BSYNC B0 ;  /* 0x0000000000007941 */ /* 0x000fea0003800000 */
.L_x_981:
        /* <DEDUP_REMOVED lines=16> */
.L_x_984:
[----:B------:R-:W-:Y:S05]  /*1c90*/  BSYNC B0 ;  /* 0x0000000000007941 */ /* 0x000fea0003800000 */
.L_x_983:
        /* <DEDUP_REMOVED lines=15> */
.L_x_986:
[----:B------:R-:W-:Y:S05]  /*1d90*/  BSYNC B0 ;  /* 0x0000000000007941 */ /* 0x000fea0003800000 */
.L_x_985:
        /* <DEDUP_REMOVED lines=17> */
.L_x_988:
[----:B------:R-:W-:Y:S05]  /*1eb0*/  BSYNC B0 ;  /* 0x0000000000007941 */ /* 0x000fea0003800000 */
.L_x_987:
[----:B------:R-:W-:Y:S01]  /*1ec0*/  ISETP.NE.U32.AND P1, PT, RZ, c[0x0][0x318], PT ;  /* 0x0000c600ff007a0c */ /* 0x000fe20003f25070 */
[----:B------:R-:W0:Y:S03]  /*1ed0*/  LDGDEPBAR ;  /* 0x00000000000079af */ /* 0x000e260000000000 */
[----:B------:R-:W-:-:S13]  /*1ee0*/  ISETP.NE.AND.EX P1, PT, RZ, c[0x0][0x31c], PT, P1 ;  /* 0x0000c700ff007a0c */ /* 0x000fda0003f25310 */
[----:B------:R-:W-:Y:S01]  /*1ef0*/  @P1 SHF.R.S32.HI R0, RZ, 0x1f, R32 ;  /* 0x0000001fff001819 */ /* 0x000fe20000011420 */
[----:B-1----:R-:W-:-:S04]  /*1f00*/  @P1 IMAD.WIDE.U32 R6, R32, c[0x0][0x320], R16 ;  /* 0x0000c80020061a25 */ /* 0x002fc800078e0010 */
[----:B------:R-:W-:Y:S01]  /*1f10*/  @P1 IMAD R0, R0, c[0x0][0x320], RZ ;  /* 0x0000c80000001a24 */ /* 0x000fe200078e02ff */
[----:B------:R-:W-:Y:S01]  /*1f20*/  @P1 LEA R8, P0, R6, c[0x0][0x318], 0x2 ;  /* 0x0000c60006081a11 */ /* 0x000fe200078010ff */
[----:B------:R-:W-:-:S04]  /*1f30*/  DEPBAR.LE SB0, 0x0 ;  /* 0x000080000000791a */ /* 0x000fc80000000000 */
[----:B------:R-:W-:-:S04]  /*1f40*/  @P1 IMAD R0, R32, c[0x0][0x324], R0 ;  /* 0x0000c90020001a24 */ /* 0x000fc800078e0200 */
[----:B------:R-:W-:-:S05]  /*1f50*/  @P1 IMAD.IADD R0, R7, 0x1, R0 ;  /* 0x0000000107001824 */ /* 0x000fca00078e0200 */
[----:B------:R-:W-:-:S05]  /*1f60*/  @P1 LEA.HI.X R9, R6, c[0x0][0x31c], R0, 0x2, P0 ;  /* 0x0000c70006091a11 */ /* 0x000fca00000f1400 */
[----:B------:R1:W5:Y:S01]  /*1f70*/  @P1 LDG.E R8, [R8.64] ;  /* 0x0000002208081981 */ /* 0x000362000c1e1900 */
[----:B------:R-:W-:Y:S01]  /*1f80*/  ISETP.GE.AND P0, PT, R12, R5, PT ;  /* 0x000000050c00720c */ /* 0x000fe20003f06270 */
[----:B------:R-:W-:Y:S01]  /*1f90*/  IMAD.MOV.U32 R16, RZ, RZ, c[0x0][0x1a0] ;  /* 0x00006800ff107624 */ /* 0x000fe200078e00ff */
[----:B------:R-:W-:Y:S01]  /*1fa0*/  MOV R22, R40 ;  /* 0x0000002800167202 */ /* 0x000fe20000000f00 */
[----:B------:R-:W-:Y:S01]  /*1fb0*/  BAR.SYNC.DEFER_BLOCKING 0x0 ;  /* 0x0000000000007b1d */ /* 0x000fe20000010000 */
[----:B------:R-:W-:Y:S01]  /*1fc0*/  IMAD R219, R37, 0x8, R24 ;  /* 0x0000000825db7824 */ /* 0x000fe200078e0218 */
[----:B------:R-:W-:Y:S01]  /*1fd0*/  LEA R2, R24, R35, 0x4 ;  /* 0x0000002318027211 */ /* 0x000fe200078e20ff */
[C---:B--2---:R-:W-:Y:S01]  /*1fe0*/  IMAD.SHL.U32 R10, R16.reuse, 0x40, RZ ;  /* 0x00000040100a7824 */ /* 0x044fe200078e00ff */
[----:B------:R-:W-:Y:S01]  /*1ff0*/  SHF.L.U64.HI R11, R16, R34, c[0x0][0x1a4] ;  /* 0x00006900100b7619 */ /* 0x000fe20000010222 */
[----:B------:R-:W-:Y:S01]  /*2000*/  UIADD3 UR14, UR37, 0x646e171e, URZ ;  /* 0x646e171e250e7890 */ /* 0x000fe2000fffe03f */
[----:B------:R-:W-:Y:S01]  /*2010*/  IADD3 R2, R2, 0x1, R27 ;  /* 0x0000000102027810 */ /* 0x000fe20007ffe01b */
[----:B------:R-:W-:Y:S01]  /*2020*/  IMAD.WIDE.U32 R6, R48, R10, R22 ;  /* 0x0000000a30067225 */ /* 0x000fe200078e0016 */
[----:B------:R-:W-:Y:S01]  /*2030*/  SHF.L.U32 R31, R31, 0x1, RZ ;  /* 0x000000011f1f7819 */ /* 0x000fe200000006ff */
[----:B------:R2:W-:Y:S01]  /*2040*/  STL [R1+0x164], R11 ;  /* 0x0001640b01007387 */ /* 0x0005e20000100800 */
[----:B------:R-:W-:Y:S01]  /*2050*/  IADD3 R2, R50, R2, -R38 ;  /* 0x0000000232027210 */ /* 0x000fe20007ffe826 */
[----:B------:R-:W-:Y:S01]  /*2060*/  IMAD R0, R11, R48, RZ ;  /* 0x000000300b007224 */ /* 0x000fe200078e02ff */
[----:B------:R-:W-:Y:S01]  /*2070*/  BSSY B0, `(.L_x_989) ;  /* 0x0000015000007945 */ /* 0x000fe20003800000 */
[----:B------:R2:W-:Y:S01]  /*2080*/  STL.64 [R1+0xf0], R22 ;  /* 0x0000f01601007387 */ /* 0x0005e20000100a00 */
[----:B------:R-:W-:Y:S01]  /*2090*/  IMAD.MOV.U32 R187, RZ, RZ, RZ ;  /* 0x000000ffffbb7224 */ /* 0x000fe200078e00ff */
[----:B------:R-:W-:Y:S01]  /*20a0*/  LOP3.LUT R51, R31, 0x6, RZ, 0xc0, !PT ;  /* 0x000000061f337812 */ /* 0x000fe200078ec0ff */
[----:B------:R-:W-:Y:S01]  /*20b0*/  IMAD R0, R14, R10, R0 ;  /* 0x0000000a0e007224 */ /* 0x000fe200078e0200 */
[----:B------:R2:W-:Y:S01]  /*20c0*/  STL [R1+0xa8], R219 ;  /* 0x0000a8db01007387 */ /* 0x0005e20000100800 */
[----:B------:R-:W-:Y:S01]  /*20d0*/  IADD3 R49, R2, c[0x0][0x2e8], RZ ;  /* 0x0000ba0002317a10 */ /* 0x000fe20007ffe0ff */
[----:B-1----:R-:W5:Y:S02]  /*20e0*/  @P1 MUFU.RCP R9, c[0x0][0x238] ;  /* 0x00008e0000091b08 */ /* 0x002f640000001000 */
[----:B------:R2:W-:Y:S01]  /*20f0*/  @P0 STS.128 [R188+0x6000], RZ ;  /* 0x006000ffbc000388 */ /* 0x0005e20000000c00 */
[----:B-----5:R-:W-:Y:S01]  /*2100*/  @P1 FMUL.FTZ R187, R8, R9 ;  /* 0x0000000908bb1220 */ /* 0x020fe20000410000 */
[----:B------:R-:W-:Y:S01]  /*2110*/  IADD3 R9, R7, R0, RZ ;  /* 0x0000000007097210 */ /* 0x000fe20007ffe0ff */
        /* <DEDUP_REMOVED lines=10> */
.L_x_990:
[----:B--2---:R-:W-:Y:S05]  /*21c0*/  BSYNC B0 ;  /* 0x0000000000007941 */ /* 0x004fea0003800000 */
.L_x_989:
[----:B------:R-:W-:Y:S01]  /*21d0*/  ISETP.GE.AND P0, PT, R21, R5, PT ;  /* 0x000000051500720c */ /* 0x000fe20003f06270 */
[----:B------:R-:W-:Y:S01]  /*21e0*/  BSSY B0, `(.L_x_991) ;  /* 0x0000011000007945 */ /* 0x000fe20003800000 */
[C---:B------:R-:W-:Y:S01]  /*21f0*/  SHF.L.U64.HI R2, R16.reuse, R33, c[0x0][0x1a4] ;  /* 0x0000690010027619 */ /* 0x040fe20000010221 */
        /* <DEDUP_REMOVED lines=8> */
[----:B--2---:R-:W-:Y:S01]  /*2280*/  IMAD.X R2, R2, 0x1, R9, P0 ;  /* 0x0000000102027824 */ /* 0x004fe200000e0609 */
[----:B------:R-:W-:-:S04]  /*2290*/  LEA R10, P0, R0, c[0x0][0x170], 0x1 ;  /* 0x00005c00000a7a11 */ /* 0x000fc800078008ff */
[----:B------:R-:W-:-:S05]  /*22a0*/  LEA.HI.X R11, R0, c[0x0][0x174], R2, 0x1, P0 ;  /* 0x00005d00000b7a11 */ /* 0x000fca00000f0c02 */
[----:B------:R-:W-:Y:S01]  /*22b0*/  @!PT LDS RZ, [RZ] ;  /* 0x00000000fffff984 */ /* 0x000fe20000000800 */
[----:B------:R-:W-:Y:S01]  /*22c0*/  @!PT LDS RZ, [RZ] ;  /* 0x00000000fffff984 */ /* 0x000fe20000000800 */
[----:B------:R-:W-:Y:S01]  /*22d0*/  @!PT LDS RZ, [RZ] ;  /* 0x00000000fffff984 */ /* 0x000fe20000000800 */
[----:B------:R2:W-:Y:S04]  /*22e0*/  LDGSTS.E.BYPASS.LTC128B.128 [R188+0x6800], [R10.64] ;  /* 0x068000000abc7fae */ /* 0x0005e8000b901d62 */
.L_x_992:
[----:B------:R-:W-:Y:S05]  /*22f0*/  BSYNC B0 ;  /* 0x0000000000007941 */ /* 0x000fea0003800000 */
.L_x_991:
[----:B------:R-:W-:Y:S01]  /*2300*/  ISETP.GE.AND P0, PT, R19, R5, PT ;  /* 0x000000051300720c */ /* 0x000fe20003f06270 */
[----:B------:R-:W-:-:S12]  /*2310*/  BSSY B0, `(.L_x_993) ;  /* 0x000000f000007945 */ /* 0x000fd80003800000 */
[----:B------:R1:W-:Y:S01]  /*2320*/  @P0 STS.128 [R188+0x7000], RZ ;  /* 0x007000ffbc000388 */ /* 0x0003e20000000c00 */
[----:B------:R-:W-:Y:S05]  /*2330*/  @P0 BRA `(.L_x_994) ;  /* 0x000000c000000947 */ /* 0x000fea0003800000 */
[----:B------:R-:W-:-:S13]  /*2340*/  ISETP.GE.AND P0, PT, R164, c[0x0][0x220], PT ;  /* 0x00008800a4007a0c */ /* 0x000fda0003f06270 */
[----:B------:R1:W-:Y:S01]  /*2350*/  @P0 STS.128 [R188+0x7000], RZ ;  /* 0x007000ffbc000388 */ /* 0x0003e20000000c00 */
[----:B------:R-:W-:Y:S05]  /*2360*/  @P0 BRA `(.L_x_994) ;  /* 0x0000009000000947 */ /* 0x000fea0003800000 */
[----:B--2---:R-:W-:Y:S01]  /*2370*/  IMAD.MOV.U32 R2, RZ, RZ, c[0x0][0x1a4] ;  /* 0x00006900ff027624 */ /* 0x004fe200078e00ff */
        /* <DEDUP_REMOVED lines=8> */
.L_x_994:
[----:B------:R-:W-:Y:S05]  /*2400*/  BSYNC B0 ;  /* 0x0000000000007941 */ /* 0x000fea0003800000 */
.L_x_993:
        /* <DEDUP_REMOVED lines=18> */
.L_x_996:
[----:B------:R-:W-:Y:S05]  /*2530*/  BSYNC B0 ;  /* 0x0000000000007941 */ /* 0x000fea0003800000 */
.L_x_995:
[----:B-1----:R-:W-:Y:S01]  /*2540*/  SHF.R.S32.HI R7, RZ, 0x4, R26 ;  /* 0x00000004ff077819 */ /* 0x002fe2000001141a */
[C---:B------:R-:W-:Y:S01]  /*2550*/  IMAD.SHL.U32 R5, R29.reuse, 0x40, RZ ;  /* 0x000000401d057824 */ /* 0x040fe200078e00ff */
[----:B------:R-:W-:Y:S01]  /*2560*/  R2P PR, R29, 0x6 ;  /* 0x000000061d007804 */ /* 0x000fe20000000000 */
[----:B--2---:R-:W-:Y:S01]  /*2570*/  IMAD.SHL.U32 R2, R18, 0x40, RZ ;  /* 0x0000004012027824 */ /* 0x004fe200078e00ff */
[----:B------:R-:W-:Y:S01]  /*2580*/  LEA.HI R0, R26, R7, RZ, 0x1 ;  /* 0x000000071a007211 */ /* 0x000fe200078f08ff */
[----:B------:R-:W-:Y:S01]  /*2590*/  IMAD.SHL.U32 R12, R12, 0x8, RZ ;  /* 0x000000080c0c7824 */ /* 0x000fe200078e00ff */
[----:B------:R-:W0:Y:S02]  /*25a0*/  LDGDEPBAR ;  /* 0x00000000000079af */ /* 0x000e240000000000 */
[----:B------:R-:W-:Y:S02]  /*25b0*/  LOP3.LUT R0, R0, 0xfffffffe, RZ, 0xc0, !PT ;  /* 0xfffffffe00007812 */ /* 0x000fe400078ec0ff */
[----:B------:R-:W-:-:S03]  /*25c0*/  LOP3.LUT R2, R2, 0x1c0, RZ, 0xc0, !PT ;  /* 0x000001c002027812 */ /* 0x000fc600078ec0ff */
[----:B------:R-:W-:Y:S01]  /*25d0*/  IMAD.IADD R7, R7, 0x1, -R0 ;  /* 0x0000000107077824 */ /* 0x000fe200078e0a00 */
[----:B------:R-:W-:-:S03]  /*25e0*/  LOP3.LUT R0, R5, 0x1c0, RZ, 0xc0, !PT ;  /* 0x000001c005007812 */ /* 0x000fc600078ec0ff */
[----:B------:R-:W-:Y:S01]  /*25f0*/  IMAD.SHL.U32 R5, R7, 0x8, RZ ;  /* 0x0000000807057824 */ /* 0x000fe200078e00ff */
[----:B------:R-:W-:Y:S02]  /*2600*/  LOP3.LUT R12, R0, 0x8, R12, 0xf8, !PT ;  /* 0x00000008000c7812 */ /* 0x000fe400078ef80c */
[----:B------:R-:W-:Y:S02]  /*2610*/  SHF.R.U32.HI R0, RZ, 0x3, R0 ;  /* 0x00000003ff007819 */ /* 0x000fe40000011600 */
[----:B------:R-:W-:Y:S02]  /*2620*/  LOP3.LUT R6, R2, 0x8, R5, 0xf8, !PT ;  /* 0x0000000802067812 */ /* 0x000fe400078ef805 */
[----:B------:R-:W-:Y:S01]  /*2630*/  SHF.R.U32.HI R5, RZ, 0x3, R2 ;  /* 0x00000003ff057819 */ /* 0x000fe20000011602 */
[----:B------:R-:W-:Y:S01]  /*2640*/  IMAD R2, R24, 0x400, R142 ;  /* 0x0000040018027824 */ /* 0x000fe200078e028e */
[----:B------:R-:W-:Y:S02]  /*2650*/  LOP3.LUT R0, R12, R0, RZ, 0x3c, !PT ;  /* 0x000000000c007212 */ /* 0x000fe400078e3cff */
[----:B------:R-:W-:-:S02]  /*2660*/  LOP3.LUT R141, R6, R5, RZ, 0x3c, !PT ;  /* 0x00000005068d7212 */ /* 0x000fc400078e3cff */
[----:B------:R-:W-:Y:S01]  /*2670*/  IADD3 R5, R49, 0x48, RZ ;  /* 0x0000004831057810 */ /* 0x000fe20007ffe0ff */
[----:B------:R-:W-:Y:S01]  /*2680*/  IMAD R0, R7, 0x200, R0 ;  /* 0x0000020007007824 */ /* 0x000fe200078e0200 */
[----:B------:R-:W-:Y:S01]  /*2690*/  IADD3 R7, R49, 0x40, RZ ;  /* 0x0000004031077810 */ /* 0x000fe20007ffe0ff */
[----:B------:R-:W-:Y:S02]  /*26a0*/  IMAD.IADD R2, R141, 0x1, R2 ;  /* 0x000000018d027824 */ /* 0x000fe400078e0202 */
[----:B------:R-:W-:Y:S01]  /*26b0*/  IMAD.SHL.U32 R172, R0, 0x2, RZ ;  /* 0x0000000200ac7824 */ /* 0x000fe200078e00ff */
[----:B------:R-:W-:Y:S01]  /*26c0*/  SEL R0, R36, 0xffffffe0, !P1 ;  /* 0xffffffe024007807 */ /* 0x000fe20004800000 */
[----:B------:R-:W-:-:S03]  /*26d0*/  IMAD.SHL.U32 R179, R2, 0x2, RZ ;  /* 0x0000000202b37824 */ /* 0x000fc600078e00ff */
[----:B------:R-:W-:Y:S01]  /*26e0*/  LDSM.16.M88.4 R16, [R172+0x4000] ;  /* 0x00400000ac10783b */ /* 0x000fe20000000200 */
[C---:B------:R-:W-:Y:S01]  /*26f0*/  IMAD.IADD R178, R172.reuse, 0x1, R0 ;  /* 0x00000001acb27824 */ /* 0x040fe200078e0200 */
[C---:B------:R-:W-:Y:S01]  /*2700*/  IADD3 R2, R172.reuse, 0x4000, RZ ;  /* 0x00004000ac027810 */ /* 0x040fe20007ffe0ff */
[C-C-:B------:R-:W-:Y:S01]  /*2710*/  IMAD R182, R3.reuse, 0x2, R179.reuse ;  /* 0x0000000203b67824 */ /* 0x140fe200078e02b3 */
[----:B------:R-:W1:Y:S01]  /*2720*/  LDSM.16.M88.4 R12, [R179] ;  /* 0x00000000b30c783b */ /* 0x000e620000000200 */
[----:B------:R-:W-:Y:S01]  /*2730*/  IADD3 R183, R172, 0x4040, RZ ;  /* 0x00004040acb77810 */ /* 0x000fe20007ffe0ff */
[----:B------:R-:W-:Y:S01]  /*2740*/  IMAD R180, R4, 0x2, R179 ;  /* 0x0000000204b47824 */ /* 0x000fe200078e02b3 */
[----:B------:R-:W-:Y:S01]  /*2750*/  @P2 IADD3 R183, R2, -0x40, RZ ;  /* 0xffffffc002b72810 */ /* 0x000fe20007ffe0ff */
[----:B------:R-:W2:Y:S02]  /*2760*/  LDSM.16.M88.4 R8, [R179+0x2000] ;  /* 0x00200000b308783b */ /* 0x000ea40000000200 */
[----:B------:R-:W-:Y:S01]  /*2770*/  IMAD R181, R3, 0x2, R180 ;  /* 0x0000000203b57824 */ /* 0x000fe200078e02b4 */
[C---:B------:R-:W-:Y:S01]  /*2780*/  IADD3 R186, R183.reuse, 0x800, RZ ;  /* 0x00000800b7ba7810 */ /* 0x040fe20007ffe0ff */
[----:B------:R-:W5:Y:S01]  /*2790*/  LDSM.16.M88.4 R32, [R172+0x5000] ;  /* 0x00500000ac20783b */ /* 0x000f620000000200 */
[----:B------:R-:W-:Y:S01]  /*27a0*/  IMAD.IADD R177, R0, 0x1, R183 ;  /* 0x0000000100b17824 */ /* 0x000fe200078e02b7 */
[----:B------:R-:W-:Y:S01]  /*27b0*/  IADD3 R185, R183, 0x1000, RZ ;  /* 0x00001000b7b97810 */ /* 0x000fe20007ffe0ff */
[----:B------:R-:W-:Y:S01]  /*27c0*/  IMAD R0, R48, 0x40, R51 ;  /* 0x0000004030007824 */ /* 0x000fe200078e0233 */
[----:B------:R-:W3:Y:S01]  /*27d0*/  LDSM.16.M88.4 R20, [R172+0x4800] ;  /* 0x00480000ac14783b */ /* 0x000ee20000000200 */
[----:B------:R-:W-:-:S02]  /*27e0*/  IMNMX R48, R49, R50, PT ;  /* 0x0000003231307217 */ /* 0x000fc40003800200 */
[----:B------:R-:W-:Y:S01]  /*27f0*/  IMNMX R51, R7, R50, PT ;  /* 0x0000003207337217 */ /* 0x000fe20003800200 */
[----:B------:R-:W4:Y:S01]  /*2800*/  LDSM.16.M88.4 R24, [R172+0x5800] ;  /* 0x00580000ac18783b */ /* 0x000f220000000200 */
[----:B------:R-:W-:Y:S02]  /*2810*/  IADD3 R2, R0, 0x1, RZ ;  /* 0x0000000100027810 */ /* 0x000fe40007ffe0ff */
[----:B------:R-:W-:Y:S01]  /*2820*/  IADD3 R184, R183, 0x1800, RZ ;  /* 0x00001800b7b87810 */ /* 0x000fe20007ffe0ff */
[----:B------:R-:W-:Y:S01]  /*2830*/  LDSM.16.M88.4 R56, [R178+0x5000] ;  /* 0x00500000b238783b */ /* 0x000fe20000000200 */
[----:B------:R-:W1:Y:S01]  /*2840*/  I2F R6, R2 ;  /* 0x0000000200067306 */ /* 0x000e620000201400 */
[C---:B------:R-:W-:Y:S02]  /*2850*/  ISETP.GE.AND P0, PT, R2.reuse, R48, PT ;  /* 0x000000300200720c */ /* 0x040fe40003f06270 */
[----:B------:R-:W-:Y:S01]  /*2860*/  LDSM.16.M88.4 R64, [R178+0x4000] ;  /* 0x00400000b240783b */ /* 0x000fe20000000200 */
[----:B------:R-:W-:-:S03]  /*2870*/  ISETP.GE.AND P4, PT, R2, R51, PT ;  /* 0x000000330200720c */ /* 0x000fc60003f86270 */
[----:B------:R-:W-:Y:S04]  /*2880*/  LDSM.16.M88.4 R60, [R178+0x4800] ;  /* 0x00480000b23c783b */ /* 0x000fe80000000200 */
[----:B------:R-:W-:Y:S04]  /*2890*/  LDSM.16.M88.4 R68, [R178+0x5800] ;  /* 0x00580000b244783b */ /* 0x000fe80000000200 */
[----:B------:R-:W-:Y:S01]  /*28a0*/  LDSM.16.M88.4 R28, [R182] ;  /* 0x00000000b61c783b */ /* 0x000fe20000000200 */
[-C--:B-1----:R-:W-:Y:S08]  /*28b0*/  HMMA.16816.F32.BF16 R92, R12, R16.reuse, RZ ;  /* 0x000000100c5c723c */ /* 0x082ff000000418ff */
[C---:B--2---:R-:W-:Y:S08]  /*28c0*/  HMMA.16816.F32.BF16 R40, R8.reuse, R16, RZ ;  /* 0x000000100828723c */ /* 0x044ff000000418ff */
[-C--:B------:R-:W-:Y:S08]  /*28d0*/  HMMA.16816.F32.BF16 R88, R8, R18.reuse, RZ ;  /* 0x000000120858723c */ /* 0x080ff000000418ff */
[----:B------:R-:W-:Y:S01]  /*28e0*/  HMMA.16816.F32.BF16 R136, R12, R18, RZ ;  /* 0x000000120c88723c */ /* 0x000fe200000418ff */
[----:B------:R-:W1:Y:S07]  /*28f0*/  LDSM.16.M88.4 R16, [R182+0x2000] ;  /* 0x00200000b610783b */ /* 0x000e6e0000000200 */
[C---:B-----5:R-:W-:Y:S08]  /*2900*/  HMMA.16816.F32.BF16 R44, R8.reuse, R32, RZ ;  /* 0x00000020082c723c */ /* 0x060ff000000418ff */
[C---:B---3--:R-:W-:Y:S08]  /*2910*/  HMMA.16816.F32.BF16 R36, R8.reuse, R20, RZ ;  /* 0x000000140824723c */ /* 0x048ff000000418ff */
[C---:B----4-:R-:W-:Y:S08]  /*2920*/  HMMA.16816.F32.BF16 R52, R8.reuse, R24, RZ ;  /* 0x000000180834723c */ /* 0x050ff000000418ff */
[C---:B------:R-:W-:Y:S08]  /*2930*/  HMMA.16816.F32.BF16 R84, R8.reuse, R22, RZ ;  /* 0x000000160854723c */ /* 0x040ff000000418ff */
[C---:B------:R-:W-:Y:S08]  /*2940*/  HMMA.16816.F32.BF16 R80, R8.reuse, R34, RZ ;  /* 0x000000220850723c */ /* 0x040ff000000418ff */
[----:B------:R-:W-:Y:S08]  /*2950*/  HMMA.16816.F32.BF16 R72, R8, R26, RZ ;  /* 0x0000001a0848723c */ /* 0x000ff000000418ff */
[C---:B------:R-:W-:Y:S08]  /*2960*/  HMMA.16816.F32.BF16 R76, R12.reuse, R20, RZ ;  /* 0x000000140c4c723c */ /* 0x040ff000000418ff */
[C---:B------:R-:W-:Y:S08]  /*2970*/  HMMA.16816.F32.BF16 R8, R12.reuse, R32, RZ ;  /* 0x000000200c08723c */ /* 0x040ff000000418ff */
[C---:B------:R-:W-:Y:S08]  /*2980*/  HMMA.16816.F32.BF16 R128, R12.reuse, R34, RZ ;  /* 0x000000220c80723c */ /* 0x040ff000000418ff */
[C---:B------:R-:W-:Y:S08]  /*2990*/  HMMA.16816.F32.BF16 R32, R12.reuse, R24, RZ ;  /* 0x000000180c20723c */ /* 0x040ff000000418ff */
[----:B------:R-:W-:Y:S01]  /*29a0*/  HMMA.16816.F32.BF16 R116, R12, R26, RZ ;  /* 0x0000001a0c74723c */ /* 0x000fe200000418ff */
[----:B------:R-:W-:Y:S07]  /*29b0*/  LDSM.16.M88.4 R24, [R180] ;  /* 0x00000000b418783b */ /* 0x000fee0000000200 */
[----:B-1----:R-:W-:Y:S01]  /*29c0*/  HMMA.16816.F32.BF16 R120, R16, R56, R44 ;  /* 0x000000381078723c */ /* 0x002fe2000004182c */
[----:B------:R-:W1:Y:S07]  /*29d0*/  LDSM.16.M88.4 R44, [R183] ;  /* 0x00000000b72c783b */ /* 0x000e6e0000000200 */
[----:B------:R-:W-:Y:S01]  /*29e0*/  HMMA.16816.F32.BF16 R132, R12, R22, RZ ;  /* 0x000000160c84723c */ /* 0x000fe200000418ff */
[----:B------:R-:W2:Y:S04]  /*29f0*/  LDSM.16.M88.4 R20, [R180+0x2000] ;  /* 0x00200000b414783b */ /* 0x000ea80000000200 */
[----:B------:R-:W-:Y:S03]  /*2a00*/  LDSM.16.M88.4 R12, [R181] ;  /* 0x00000000b50c783b */ /* 0x000fe60000000200 */
[C---:B------:R-:W-:Y:S08]  /*2a10*/  HMMA.16816.F32.BF16 R104, R16.reuse, R66, R88 ;  /* 0x000000421068723c */ /* 0x040ff00000041858 */
[C---:B------:R-:W-:Y:S01]  /*2a20*/  HMMA.16816.F32.BF16 R112, R16.reuse, R64, R40 ;  /* 0x000000401070723c */ /* 0x040fe20000041828 */
[----:B------:R-:W3:Y:S07]  /*2a30*/  LDSM.16.M88.4 R40, [R183+0x800] ;  /* 0x00080000b728783b */ /* 0x000eee0000000200 */
[C---:B------:R-:W-:Y:S01]  /*2a40*/  HMMA.16816.F32.BF16 R124, R16.reuse, R60, R36 ;  /* 0x0000003c107c723c */ /* 0x040fe20000041824 */
[----:B------:R-:W4:Y:S07]  /*2a50*/  LDSM.16.M88.4 R36, [R183+0x1000] ;  /* 0x00100000b724783b */ /* 0x000f2e0000000200 */
[C---:B------:R-:W-:Y:S01]  /*2a60*/  HMMA.16816.F32.BF16 R108, R16.reuse, R68, R52 ;  /* 0x00000044106c723c */ /* 0x040fe20000041834 */
[----:B------:R-:W-:Y:S07]  /*2a70*/  LDSM.16.M88.4 R52, [R183+0x1800] ;  /* 0x00180000b734783b */ /* 0x000fee0000000200 */
[C---:B------:R-:W-:Y:S08]  /*2a80*/  HMMA.16816.F32.BF16 R100, R16.reuse, R62, R84 ;  /* 0x0000003e1064723c */ /* 0x040ff00000041854 */
[C---:B------:R-:W-:Y:S08]  /*2a90*/  HMMA.16816.F32.BF16 R96, R16.reuse, R58, R80 ;  /* 0x0000003a1060723c */ /* 0x040ff00000041850 */
[----:B------:R-:W-:Y:S08]  /*2aa0*/  HMMA.16816.F32.BF16 R88, R16, R70, R72 ;  /* 0x000000461058723c */ /* 0x000ff00000041848 */
[C---:B------:R-:W-:Y:S08]  /*2ab0*/  HMMA.16816.F32.BF16 R16, R28.reuse, R64, R92 ;  /* 0x000000401c10723c */ /* 0x040ff0000004185c */
[C---:B------:R-:W-:Y:S08]  /*2ac0*/  HMMA.16816.F32.BF16 R84, R28.reuse, R60, R76 ;  /* 0x0000003c1c54723c */ /* 0x040ff0000004184c */
[C---:B------:R-:W-:Y:S01]  /*2ad0*/  HMMA.16816.F32.BF16 R76, R28.reuse, R68, R32 ;  /* 0x000000441c4c723c */ /* 0x040fe20000041820 */
[----:B------:R-:W5:Y:S07]  /*2ae0*/  LDSM.16.M88.4 R32, [R177] ;  /* 0x00000000b120783b */ /* 0x000f6e0000000200 */
[C---:B------:R-:W-:Y:S08]  /*2af0*/  HMMA.16816.F32.BF16 R64, R28.reuse, R66, R136 ;  /* 0x000000421c40723c */ /* 0x040ff00000041888 */
[C---:B------:R-:W-:Y:S01]  /*2b00*/  HMMA.16816.F32.BF16 R80, R28.reuse, R56, R8 ;  /* 0x000000381c50723c */ /* 0x040fe20000041808 */
[----:B------:R-:W3:Y:S07]  /*2b10*/  LDSM.16.M88.4 R8, [R181+0x2000] ;  /* 0x00200000b508783b */ /* 0x000eee0000000200 */
[C---:B------:R-:W-:Y:S08]  /*2b20*/  HMMA.16816.F32.BF16 R72, R28.reuse, R62, R132 ;  /* 0x0000003e1c48723c */ /* 0x040ff00000041884 */
[----:B------:R-:W-:Y:S08]  /*2b30*/  HMMA.16816.F32.BF16 R60, R28, R58, R128 ;  /* 0x0000003a1c3c723c */ /* 0x000ff00000041880 */
[----:B-1----:R-:W-:Y:S08]  /*2b40*/  HMMA.16816.F32.BF16 R16, R24, R44, R16 ;  /* 0x0000002c1810723c */ /* 0x002ff00000041810 */
[----:B------:R-:W-:Y:S08]  /*2b50*/  HMMA.16816.F32.BF16 R68, R28, R70, R116 ;  /* 0x000000461c44723c */ /* 0x000ff00000041874 */
[C---:B--2---:R-:W-:Y:S08]  /*2b60*/  HMMA.16816.F32.BF16 R28, R20.reuse, R44, R112 ;  /* 0x0000002c141c723c */ /* 0x044ff00000041870 */
[-C--:B------:R-:W-:Y:S08]  /*2b70*/  HMMA.16816.F32.BF16 R56, R20, R46.reuse, R104 ;  /* 0x0000002e1438723c */ /* 0x080ff00000041868 */
[C---:B------:R-:W-:Y:S08]  /*2b80*/  HMMA.16816.F32.BF16 R44, R24.reuse, R46, R64 ;  /* 0x0000002e182c723c */ /* 0x040ff00000041840 */
[C---:B---3--:R-:W-:Y:S08]  /*2b90*/  HMMA.16816.F32.BF16 R64, R24.reuse, R40, R84 ;  /* 0x000000281840723c */ /* 0x048ff00000041854 */
[----:B----4-:R-:W-:Y:S08]  /*2ba0*/  HMMA.16816.F32.BF16 R84, R24, R38, R60 ;  /* 0x000000261854723c */ /* 0x010ff0000004183c */
[----:B-----5:R-:W-:Y:S01]  /*2bb0*/  HMMA.16816.F32.BF16 R60, R12, R32, R16 ;  /* 0x000000200c3c723c */ /* 0x020fe20000041810 */
[----:B------:R-:W1:Y:S07]  /*2bc0*/  LDSM.16.M88.4 R16, [R177+0x800] ;  /* 0x00080000b110783b */ /* 0x000e6e0000000200 */
[----:B------:R-:W-:Y:S08]  /*2bd0*/  HMMA.16816.F32.BF16 R104, R20, R54, R88 ;  /* 0x000000361468723c */ /* 0x000ff00000041858 */
[----:B------:R-:W-:Y:S08]  /*2be0*/  HMMA.16816.F32.BF16 R88, R24, R52, R76 ;  /* 0x000000341858723c */ /* 0x000ff0000004184c */
[----:B------:R-:W-:Y:S08]  /*2bf0*/  HMMA.16816.F32.BF16 R76, R8, R32, R28 ;  /* 0x00000020084c723c */ /* 0x000ff0000004181c */
[C---:B------:R-:W-:Y:S08]  /*2c00*/  HMMA.16816.F32.BF16 R92, R20.reuse, R40, R124 ;  /* 0x00000028145c723c */ /* 0x040ff0000004187c */
[C---:B------:R-:W-:Y:S08]  /*2c10*/  HMMA.16816.F32.BF16 R120, R20.reuse, R36, R120 ;  /* 0x000000241478723c */ /* 0x040ff00000041878 */
[C---:B------:R-:W-:Y:S08]  /*2c20*/  HMMA.16816.F32.BF16 R108, R20.reuse, R52, R108 ;  /* 0x00000034146c723c */ /* 0x040ff0000004186c */
[C---:B------:R-:W-:Y:S08]  /*2c30*/  HMMA.16816.F32.BF16 R100, R20.reuse, R42, R100 ;  /* 0x0000002a1464723c */ /* 0x040ff00000041864 */
[----:B------:R-:W-:Y:S07]  /*2c40*/  HMMA.16816.F32.BF16 R96, R20, R38, R96 ;  /* 0x000000261460723c */ /* 0x000fee0000041860 */
[----:B------:R-:W-:Y:S01]  /*2c50*/  IADD3 R20, R49, 0x8, RZ ;  /* 0x0000000831147810 */ /* 0x000fe20007ffe0ff */
[----:B------:R-:W-:Y:S01]  /*2c60*/  HMMA.16816.F32.BF16 R44, R12, R34, R44 ;  /* 0x000000220c2c723c */ /* 0x000fe2000004182c */
[----:B------:R-:W-:-:S02]  /*2c70*/  FFMA.FTZ R22, R6, R187, R63 ;  /* 0x000000bb06167223 */ /* 0x000fc4000001003f */
[-C--:B------:R-:W-:Y:S01]  /*2c80*/  IMNMX R49, R20, R50.reuse, PT ;  /* 0x0000003214317217 */ /* 0x080fe20003800200 */
[CC--:B------:R-:W-:Y:S01]  /*2c90*/  FFMA.FTZ R20, R6.reuse, R187.reuse, R61 ;  /* 0x000000bb06147223 */ /* 0x0c0fe2000001003d */
[----:B------:R-:W-:Y:S01]  /*2ca0*/  IMNMX R50, R5, R50, PT ;  /* 0x0000003205327217 */ /* 0x000fe20003800200 */
[----:B------:R-:W-:Y:S01]  /*2cb0*/  FFMA.FTZ R21, R6, R187, R77 ;  /* 0x000000bb06157223 */ /* 0x000fe2000001004d */
[----:B------:R-:W-:Y:S01]  /*2cc0*/  IADD3 R5, R0, 0x8, RZ ;  /* 0x0000000800057810 */ /* 0x000fe20007ffe0ff */
[----:B------:R-:W-:Y:S01]  /*2cd0*/  HMMA.16816.F32.BF16 R56, R8, R34, R56 ;  /* 0x000000220838723c */ /* 0x000fe20000041838 */
[C---:B------:R-:W-:Y:S02]  /*2ce0*/  ISETP.GE.AND P1, PT, R2.reuse, R49, PT ;  /* 0x000000310200720c */ /* 0x040fe40003f26270 */
[----:B------:R2:W3:Y:S01]  /*2cf0*/  I2F R7, R5 ;  /* 0x0000000500077306 */ /* 0x0004e20000201400 */
[----:B------:R-:W-:Y:S02]  /*2d00*/  ISETP.GE.AND P2, PT, R2, R50, PT ;  /* 0x000000320200720c */ /* 0x000fe40003f46270 */
[----:B------:R-:W-:-:S02]  /*2d10*/  FSEL R112, R20, -INF , !P0 ;  /* 0xff80000014707808 */ /* 0x000fc40004000000 */
[----:B------:R-:W-:Y:S01]  /*2d20*/  IADD3 R2, R0, 0x9, RZ ;  /* 0x0000000900027810 */ /* 0x000fe20007ffe0ff */
[----:B------:R-:W-:Y:S01]  /*2d30*/  HMMA.16816.F32.BF16 R72, R24, R42, R72 ;  /* 0x0000002a1848723c */ /* 0x000fe20000041848 */
[C---:B------:R-:W-:Y:S02]  /*2d40*/  ISETP.GE.AND P6, PT, R5.reuse, R48, PT ;  /* 0x000000300500720c */ /* 0x040fe40003fc6270 */
[C---:B------:R-:W-:Y:S02]  /*2d50*/  ISETP.GE.AND P5, PT, R5.reuse, R49, PT ;  /* 0x000000310500720c */ /* 0x040fe40003fa6270 */
[C---:B------:R-:W-:Y:S02]  /*2d60*/  ISETP.GE.AND P3, PT, R5.reuse, R51, PT ;  /* 0x000000330500720c */ /* 0x040fe40003f66270 */
[----:B------:R-:W-:Y:S01]  /*2d70*/  ISETP.GE.AND P0, PT, R5, R50, PT ;  /* 0x000000320500720c */ /* 0x000fe20003f06270 */
[----:B-1----:R-:W-:Y:S01]  /*2d80*/  HMMA.16816.F32.BF16 R40, R12, R16, R64 ;  /* 0x000000100c28723c */ /* 0x002fe20000041840 */
[----:B------:R-:W-:Y:S01]  /*2d90*/  FSEL R115, R21, -INF , !P4 ;  /* 0xff80000015737808 */ /* 0x000fe20006000000 */
[-C--:B--2---:R-:W-:Y:S01]  /*2da0*/  FFMA.FTZ R5, R6, R187.reuse, R79 ;  /* 0x000000bb06057223 */ /* 0x084fe2000001004f */
[----:B------:R-:W-:Y:S01]  /*2db0*/  FSEL R77, R22, -INF , !P1 ;  /* 0xff800000164d7808 */ /* 0x000fe20004800000 */
[----:B------:R-:W1:Y:S01]  /*2dc0*/  I2F R6, R2 ;  /* 0x0000000200067306 */ /* 0x000e620000201400 */
[CC--:B---3--:R-:W-:Y:S01]  /*2dd0*/  FFMA.FTZ R20, R7.reuse, R187.reuse, R44 ;  /* 0x000000bb07147223 */ /* 0x0c8fe2000001002c */
[----:B------:R-:W-:Y:S01]  /*2de0*/  ISETP.GE.AND P1, PT, R2, R48, PT ;  /* 0x000000300200720c */ /* 0x000fe20003f26270 */
[----:B------:R-:W-:Y:S01]  /*2df0*/  FFMA.FTZ R21, R7, R187, R46 ;  /* 0x000000bb07157223 */ /* 0x000fe2000001002e */
[----:B------:R-:W-:Y:S01]  /*2e00*/  FSEL R117, R5, -INF , !P2 ;  /* 0xff80000005757808 */ /* 0x000fe20005000000 */
[----:B------:R-:W-:Y:S01]  /*2e10*/  HMMA.16816.F32.BF16 R80, R24, R36, R80 ;  /* 0x000000241850723c */ /* 0x000fe20000041850 */
[----:B------:R-:W-:-:S02]  /*2e20*/  IADD3 R5, R0, 0x10, RZ ;  /* 0x0000001000057810 */ /* 0x000fc40007ffe0ff */
[----:B------:R-:W-:Y:S01]  /*2e30*/  FSEL R113, R20, -INF , !P6 ;  /* 0xff80000014717808 */ /* 0x000fe20007000000 */
[C---:B------:R-:W-:Y:S01]  /*2e40*/  FFMA.FTZ R20, R7.reuse, R187, R56 ;  /* 0x000000bb07147223 */ /* 0x040fe20000010038 */
[C---:B------:R-:W-:Y:S01]  /*2e50*/  ISETP.GE.AND P4, PT, R2.reuse, R49, PT ;  /* 0x000000310200720c */ /* 0x040fe20003f86270 */
[----:B------:R-:W-:Y:S01]  /*2e60*/  FFMA.FTZ R7, R7, R187, R58 ;  /* 0x000000bb07077223 */ /* 0x000fe2000001003a */
[C---:B------:R-:W-:Y:S01]  /*2e70*/  ISETP.GE.AND P2, PT, R2.reuse, R51, PT ;  /* 0x000000330200720c */ /* 0x040fe20003f46270 */
[----:B------:R-:W-:Y:S01]  /*2e80*/  HMMA.16816.F32.BF16 R36, R8, R16, R92 ;  /* 0x000000100824723c */ /* 0x000fe2000004185c */
[----:B------:R-:W2:Y:S01]  /*2e90*/  I2F R16, R5 ;  /* 0x0000000500107306 */ /* 0x000ea20000201400 */
[----:B------:R-:W-:Y:S01]  /*2ea0*/  ISETP.GE.AND P6, PT, R2, R50, PT ;  /* 0x000000320200720c */ /* 0x000fe20003fc6270 */
[-C--:B-1----:R-:W-:Y:S01]  /*2eb0*/  FFMA.FTZ R22, R6, R187.reuse, R47 ;  /* 0x000000bb06167223 */ /* 0x082fe2000001002f */
[----:B------:R-:W-:Y:S02]  /*2ec0*/  IADD3 R2, R0, 0x11, RZ ;  /* 0x0000001100027810 */ /* 0x000fe40007ffe0ff */
[----:B------:R-:W-:Y:S01]  /*2ed0*/  FSEL R130, R7, -INF , !P0 ;  /* 0xff80000007827808 */ /* 0x000fe20004000000 */
[----:B------:R-:W-:Y:S01]  /*2ee0*/  FFMA.FTZ R17, R6, R187, R45 ;  /* 0x000000bb06117223 */ /* 0x000fe2000001002d */
[----:B------:R-:W-:Y:S01]  /*2ef0*/  HMMA.16816.F32.BF16 R68, R24, R54, R68 ;  /* 0x000000361844723c */ /* 0x000fe20000041844 */
[----:B------:R-:W1:Y:S01]  /*2f00*/  LDSM.16.M88.4 R24, [R177+0x1000] ;  /* 0x00100000b118783b */ /* 0x000e620000000200 */
[----:B------:R-:W3:Y:S01]  /*2f10*/  I2F R7, R2 ;  /* 0x0000000200077306 */ /* 0x000ee20000201400 */
[----:B------:R-:W-:-:S02]  /*2f20*/  FSEL R67, R21, -INF , !P5 ;  /* 0xff80000015437808 */ /* 0x000fc40006800000 */
[----:B------:R-:W-:Y:S02]  /*2f30*/  FSEL R127, R20, -INF , !P3 ;  /* 0xff800000147f7808 */ /* 0x000fe40005800000 */
[----:B------:R-:W-:Y:S01]  /*2f40*/  FSEL R65, R17, -INF , !P1 ;  /* 0xff80000011417808 */ /* 0x000fe20004800000 */
[C---:B------:R-:W-:Y:S01]  /*2f50*/  FFMA.FTZ R17, R6.reuse, R187, R57 ;  /* 0x000000bb06117223 */ /* 0x040fe20000010039 */
[C---:B------:R-:W-:Y:S01]  /*2f60*/  ISETP.GE.AND P5, PT, R5.reuse, R48, PT ;  /* 0x000000300500720c */ /* 0x040fe20003fa6270 */
[-C--:B------:R-:W-:Y:S01]  /*2f70*/  HMMA.16816.F32.BF16 R32, R12, R18.reuse, R72 ;  /* 0x000000120c20723c */ /* 0x080fe20000041848 */
[C---:B------:R-:W-:Y:S01]  /*2f80*/  ISETP.GE.AND P3, PT, R5.reuse, R49, PT ;  /* 0x000000310500720c */ /* 0x040fe20003f66270 */
[----:B------:R-:W-:Y:S01]  /*2f90*/  FFMA.FTZ R6, R6, R187, R59 ;  /* 0x000000bb06067223 */ /* 0x000fe2000001003b */
[C---:B------:R-:W-:Y:S02]  /*2fa0*/  ISETP.GE.AND P0, PT, R5.reuse, R51, PT ;  /* 0x000000330500720c */ /* 0x040fe40003f06270 */
[----:B------:R-:W-:Y:S01]  /*2fb0*/  ISETP.GE.AND P1, PT, R5, R50, PT ;  /* 0x000000320500720c */ /* 0x000fe20003f26270 */
[-C--:B--2---:R-:W-:Y:S01]  /*2fc0*/  FFMA.FTZ R5, R16, R187.reuse, R40 ;  /* 0x000000bb10057223 */ /* 0x084fe20000010028 */
[----:B------:R-:W-:Y:S01]  /*2fd0*/  FSEL R126, R17, -INF , !P2 ;  /* 0xff800000117e7808 */ /* 0x000fe20005000000 */
[----:B------:R-:W-:Y:S01]  /*2fe0*/  HMMA.16816.F32.BF16 R28, R8, R18, R100 ;  /* 0x00000012081c723c */ /* 0x000fe20000041864 */
[----:B------:R-:W-:Y:S01]  /*2ff0*/  FSEL R66, R22, -INF , !P4 ;  /* 0xff80000016427808 */ /* 0x000fe20006000000 */
[-C--:B---3--:R-:W-:Y:S01]  /*3000*/  FFMA.FTZ R17, R7, R187.reuse, R41 ;  /* 0x000000bb07117223 */ /* 0x088fe20000010029 */
[----:B------:R-:W-:Y:S01]  /*3010*/  FSEL R114, R5, -INF , !P5 ;  /* 0xff80000005727808 */ /* 0x000fe20006800000 */
[----:B------:R-:W-:Y:S01]  /*3020*/  FFMA.FTZ R20, R7, R187, R43 ;  /* 0x000000bb07147223 */ /* 0x000fe2000001002b */
[----:B------:R-:W-:-:S02]  /*3030*/  IADD3 R5, R0, 0x18, RZ ;  /* 0x0000001800057810 */ /* 0x000fc40007ffe0ff */
[-C--:B------:R-:W-:Y:S01]  /*3040*/  FFMA.FTZ R19, R16, R187.reuse, R42 ;  /* 0x000000bb10137223 */ /* 0x080fe2000001002a */
[----:B------:R-:W-:Y:S01]  /*3050*/  ISETP.GE.AND P4, PT, R2, R48, PT ;  /* 0x000000300200720c */ /* 0x000fe20003f86270 */
[-C--:B------:R-:W-:Y:S01]  /*3060*/  FFMA.FTZ R18, R16, R187.reuse, R36 ;  /* 0x000000bb10127223 */ /* 0x080fe20000010024 */
[----:B------:R-:W-:Y:S01]  /*3070*/  FSEL R129, R6, -INF , !P6 ;  /* 0xff80000006817808 */ /* 0x000fe20007000000 */
[----:B------:R-:W-:Y:S01]  /*3080*/  FFMA.FTZ R16, R16, R187, R38 ;  /* 0x000000bb10107223 */ /* 0x000fe20000010026 */
[----:B------:R-:W2:Y:S01]  /*3090*/  I2F R6, R5 ;  /* 0x0000000500067306 */ /* 0x000ea20000201400 */
[C---:B------:R-:W-:Y:S02]  /*30a0*/  ISETP.GE.AND P2, PT, R2.reuse, R49, PT ;  /* 0x000000310200720c */ /* 0x040fe40003f46270 */
[C---:B------:R-:W-:Y:S02]  /*30b0*/  ISETP.GE.AND P6, PT, R2.reuse, R51, PT ;  /* 0x000000330200720c */ /* 0x040fe40003fc6270 */
[----:B------:R-:W-:-:S02]  /*30c0*/  ISETP.GE.AND P5, PT, R2, R50, PT ;  /* 0x000000320200720c */ /* 0x000fc40003fa6270 */
[----:B------:R-:W-:Y:S02]  /*30d0*/  IADD3 R2, R0, 0x19, RZ ;  /* 0x0000001900027810 */ /* 0x000fe40007ffe0ff */
[----:B------:R-:W-:Y:S02]  /*30e0*/  FSEL R101, R19, -INF , !P3 ;  /* 0xff80000013657808 */ /* 0x000fe40005800000 */
[----:B------:R-:W-:Y:S01]  /*30f0*/  FSEL R125, R18, -INF , !P0 ;  /* 0xff800000127d7808 */ /* 0x000fe20004000000 */
[-C--:B-1----:R-:W-:Y:S01]  /*3100*/  HMMA.16816.F32.BF16 R40, R12, R24.reuse, R80 ;  /* 0x000000180c28723c */ /* 0x082fe20000041850 */
[----:B------:R-:W-:Y:S02]  /*3110*/  FSEL R133, R16, -INF , !P1 ;  /* 0xff80000010857808 */ /* 0x000fe40004800000 */
[----:B------:R-:W-:Y:S01]  /*3120*/  FSEL R73, R17, -INF , !P4 ;  /* 0xff80000011497808 */ /* 0x000fe20006000000 */
[-C--:B------:R-:W-:Y:S01]  /*3130*/  FFMA.FTZ R17, R7, R187.reuse, R37 ;  /* 0x000000bb07117223 */ /* 0x080fe20000010025 */
[C---:B------:R-:W-:Y:S01]  /*3140*/  ISETP.GE.AND P3, PT, R5.reuse, R48, PT ;  /* 0x000000300500720c */ /* 0x040fe20003f66270 */
[C---:B--2---:R-:W-:Y:S01]  /*3150*/  FFMA.FTZ R16, R6.reuse, R187, R32 ;  /* 0x000000bb06107223 */ /* 0x044fe20000010020 */
[C---:B------:R-:W-:Y:S01]  /*3160*/  ISETP.GE.AND P0, PT, R5.reuse, R49, PT ;  /* 0x000000310500720c */ /* 0x040fe20003f06270 */
[C---:B------:R-:W-:Y:S01]  /*3170*/  FFMA.FTZ R18, R6.reuse, R187, R28 ;  /* 0x000000bb06127223 */ /* 0x040fe2000001001c */
[C---:B------:R-:W-:Y:S01]  /*3180*/  ISETP.GE.AND P1, PT, R5.reuse, R51, PT ;  /* 0x000000330500720c */ /* 0x040fe20003f26270 */
[-C--:B------:R-:W-:Y:S01]  /*3190*/  FFMA.FTZ R19, R6, R187.reuse, R34 ;  /* 0x000000bb06137223 */ /* 0x080fe20000010022 */
[----:B------:R-:W-:Y:S01]  /*31a0*/  ISETP.GE.AND P4, PT, R5, R50, PT ;  /* 0x000000320500720c */ /* 0x000fe20003f86270 */
[-C--:B------:R-:W-:Y:S01]  /*31b0*/  FFMA.FTZ R5, R7, R187.reuse, R39 ;  /* 0x000000bb07057223 */ /* 0x080fe20000010027 */
[----:B------:R-:W-:Y:S01]  /*31c0*/  FSEL R119, R17, -INF , !P6 ;  /* 0xff80000011777808 */ /* 0x000fe20007000000 */
[----:B------:R-:W1:Y:S01]  /*31d0*/  I2F R7, R2 ;  /* 0x0000000200077306 */ /* 0x000e620000201400 */
[----:B------:R-:W-:Y:S01]  /*31e0*/  FSEL R102, R16, -INF , !P3 ;  /* 0xff80000010667808 */ /* 0x000fe20005800000 */
[----:B------:R-:W-:Y:S01]  /*31f0*/  HMMA.16816.F32.BF16 R36, R8, R24, R120 ;  /* 0x000000180824723c */ /* 0x000fe20000041878 */
[----:B------:R-:W-:Y:S01]  /*3200*/  FSEL R131, R5, -INF , !P5 ;  /* 0xff80000005837808 */ /* 0x000fe20006800000 */
[----:B------:R-:W-:Y:S01]  /*3210*/  FFMA.FTZ R16, R6, R187, R30 ;  /* 0x000000bb06107223 */ /* 0x000fe2000001001e */
[----:B------:R-:W-:-:S02]  /*3220*/  IADD3 R5, R0, 0x20, RZ ;  /* 0x0000002000057810 */ /* 0x000fc40007ffe0ff */
[----:B------:R-:W-:Y:S02]  /*3230*/  FSEL R74, R20, -INF , !P2 ;  /* 0xff800000144a7808 */ /* 0x000fe40005000000 */
[C---:B------:R-:W-:Y:S01]  /*3240*/  ISETP.GE.AND P2, PT, R2.reuse, R48, PT ;  /* 0x000000300200720c */ /* 0x040fe20003f46270 */
[----:B------:R-:W2:Y:S01]  /*3250*/  I2F R6, R5 ;  /* 0x0000000500067306 */ /* 0x000ea20000201400 */
[C---:B------:R-:W-:Y:S01]  /*3260*/  ISETP.GE.AND P6, PT, R2.reuse, R49, PT ;  /* 0x000000310200720c */ /* 0x040fe20003fc6270 */
[----:B------:R-:W3:Y:S01]  /*3270*/  LDSM.16.M88.4 R20, [R177+0x1800] ;  /* 0x00180000b114783b */ /* 0x000ee20000000200 */
[----:B------:R-:W-:Y:S01]  /*3280*/  ISETP.GE.AND P5, PT, R2, R51, PT ;  /* 0x000000330200720c */ /* 0x000fe20003fa6270 */
[----:B------:R-:W-:-:S04]  /*3290*/  DEPBAR.LE SB0, 0x0 ;  /* 0x000080000000791a */ /* 0x000fc80000000000 */
[CC--:B-1----:R-:W-:Y:S01]  /*32a0*/  FFMA.FTZ R17, R7.reuse, R187.reuse, R33 ;  /* 0x000000bb07117223 */ /* 0x0c2fe20000010021 */
[----:B------:R-:W-:Y:S01]  /*32b0*/  BAR.SYNC.DEFER_BLOCKING 0x0 ;  /* 0x0000000000007b1d */ /* 0x000fe20000010000 */
[----:B------:R-:W-:Y:S01]  /*32c0*/  ISETP.GE.AND P3, PT, R2, R50, PT ;  /* 0x000000320200720c */ /* 0x000fe20003f66270 */
[-C--:B------:R-:W-:Y:S01]  /*32d0*/  FFMA.FTZ R24, R7, R187.reuse, R35 ;  /* 0x000000bb07187223 */ /* 0x080fe20000010023 */
[----:B------:R-:W-:Y:S02]  /*32e0*/  IADD3 R2, R0, 0x21, RZ ;  /* 0x0000002100027810 */ /* 0x000fe40007ffe0ff */
[----:B------:R-:W-:Y:S02]  /*32f0*/  FSEL R100, R19, -INF , !P0 ;  /* 0xff80000013647808 */ /* 0x000fe40004000000 */
[----:B------:R-:W-:Y:S01]  /*3300*/  FSEL R118, R18, -INF , !P1 ;  /* 0xff80000012767808 */ /* 0x000fe20004800000 */
[-C--:B--2---:R-:W-:Y:S01]  /*3310*/  FFMA.FTZ R18, R6, R187.reuse, R42 ;  /* 0x000000bb06127223 */ /* 0x084fe2000001002a */
[----:B------:R-:W-:Y:S01]  /*3320*/  FSEL R124, R16, -INF , !P4 ;  /* 0xff800000107c7808 */ /* 0x000fe20006000000 */
[-C--:B------:R-:W-:Y:S01]  /*3330*/  FFMA.FTZ R16, R6, R187.reuse, R40 ;  /* 0x000000bb06107223 */ /* 0x080fe20000010028 */
[----:B------:R-:W-:Y:S01]  /*3340*/  FSEL R75, R17, -INF , !P2 ;  /* 0xff800000114b7808 */ /* 0x000fe20005000000 */
[----:B------:R-:W-:Y:S01]  /*3350*/  FFMA.FTZ R17, R7, R187, R29 ;  /* 0x000000bb07117223 */ /* 0x000fe2000001001d */
[----:B------:R-:W-:-:S02]  /*3360*/  ISETP.GE.AND P0, PT, R5, R48, PT ;  /* 0x000000300500720c */ /* 0x000fc40003f06270 */
[C---:B------:R-:W-:Y:S02]  /*3370*/  ISETP.GE.AND P1, PT, R5.reuse, R49, PT ;  /* 0x000000310500720c */ /* 0x040fe40003f26270 */
[C---:B------:R-:W-:Y:S02]  /*3380*/  ISETP.GE.AND P4, PT, R5.reuse, R51, PT ;  /* 0x000000330500720c */ /* 0x040fe40003f86270 */
[----:B------:R-:W-:Y:S01]  /*3390*/  ISETP.GE.AND P2, PT, R5, R50, PT ;  /* 0x000000320500720c */ /* 0x000fe20003f46270 */
[-C--:B------:R-:W-:Y:S01]  /*33a0*/  FFMA.FTZ R5, R7, R187.reuse, R31 ;  /* 0x000000bb07057223 */ /* 0x080fe2000001001f */
[----:B------:R-:W-:Y:S01]  /*33b0*/  FSEL R80, R24, -INF , !P6 ;  /* 0xff80000018507808 */ /* 0x000fe20007000000 */
[----:B------:R1:W2:Y:S01]  /*33c0*/  I2F R7, R2 ;  /* 0x0000000200077306 */ /* 0x0002a20000201400 */
[----:B------:R-:W-:Y:S01]  /*33d0*/  HMMA.16816.F32.BF16 R28, R12, R26, R84 ;  /* 0x0000001a0c1c723c */ /* 0x000fe20000041854 */
[----:B------:R-:W-:Y:S01]  /*33e0*/  FSEL R116, R17, -INF , !P5 ;  /* 0xff80000011747808 */ /* 0x000fe20006800000 */
[CC--:B------:R-:W-:Y:S01]  /*33f0*/  FFMA.FTZ R17, R6.reuse, R187.reuse, R36 ;  /* 0x000000bb06117223 */ /* 0x0c0fe20000010024 */
[----:B------:R-:W-:Y:S01]  /*3400*/  FSEL R122, R5, -INF , !P3 ;  /* 0xff800000057a7808 */ /* 0x000fe20005800000 */
[----:B------:R-:W-:Y:S01]  /*3410*/  FFMA.FTZ R6, R6, R187, R38 ;  /* 0x000000bb06067223 */ /* 0x000fe20000010026 */
[----:B------:R-:W-:-:S02]  /*3420*/  ISETP.GE.AND P6, PT, R2, R48, PT ;  /* 0x000000300200720c */ /* 0x000fc40003fc6270 */
[----:B------:R-:W-:Y:S01]  /*3430*/  FSEL R84, R16, -INF , !P0 ;  /* 0xff80000010547808 */ /* 0x000fe20004000000 */
[----:B------:R-:W-:Y:S01]  /*3440*/  HMMA.16816.F32.BF16 R24, R8, R26, R96 ;  /* 0x0000001a0818723c */ /* 0x000fe20000041860 */
[C---:B------:R-:W-:Y:S02]  /*3450*/  ISETP.GE.AND P5, PT, R2.reuse, R49, PT ;  /* 0x000000310200720c */ /* 0x040fe40003fa6270 */
[C---:B------:R-:W-:Y:S02]  /*3460*/  ISETP.GE.AND P3, PT, R2.reuse, R51, PT ;  /* 0x000000330200720c */ /* 0x040fe40003f66270 */
[----:B------:R-:W-:Y:S02]  /*3470*/  ISETP.GE.AND P0, PT, R2, R50, PT ;  /* 0x000000320200720c */ /* 0x000fe40003f06270 */
[----:B-1----:R-:W-:Y:S01]  /*3480*/  IADD3 R2, R0, 0x28, RZ ;  /* 0x0000002800027810 */ /* 0x002fe20007ffe0ff */
[CC--:B--2---:R-:W-:Y:S01]  /*3490*/  FFMA.FTZ R16, R7.reuse, R187.reuse, R41 ;  /* 0x000000bb07107223 */ /* 0x0c4fe20000010029 */
[----:B------:R-:W-:Y:S01]  /*34a0*/  FSEL R83, R18, -INF , !P1 ;  /* 0xff80000012537808 */ /* 0x000fe20004800000 */
[-C--:B------:R-:W-:Y:S01]  /*34b0*/  FFMA.FTZ R19, R7, R187.reuse, R43 ;  /* 0x000000bb07137223 */ /* 0x080fe2000001002b */
[----:B------:R-:W1:Y:S01]  /*34c0*/  I2F R5, R2 ;  /* 0x0000000200057306 */ /* 0x000e620000201400 */
[----:B------:R-:W-:Y:S01]  /*34d0*/  FSEL R150, R17, -INF , !P4 ;  /* 0xff80000011967808 */ /* 0x000fe20006000000 */
[CC--:B------:R-:W-:Y:S01]  /*34e0*/  FFMA.FTZ R17, R7.reuse, R187.reuse, R37 ;  /* 0x000000bb07117223 */ /* 0x0c0fe20000010025 */
[----:B------:R-:W-:Y:S01]  /*34f0*/  FSEL R151, R6, -INF , !P2 ;  /* 0xff80000006977808 */ /* 0x000fe20005000000 */
[----:B------:R-:W-:Y:S01]  /*3500*/  FFMA.FTZ R7, R7, R187, R39 ;  /* 0x000000bb07077223 */ /* 0x000fe20000010027 */
[----:B------:R-:W-:Y:S01]  /*3510*/  FSEL R81, R16, -INF , !P6 ;  /* 0xff80000010517808 */ /* 0x000fe20007000000 */
[----:B---3--:R-:W-:Y:S01]  /*3520*/  HMMA.16816.F32.BF16 R36, R12, R20, R88 ;  /* 0x000000140c24723c */ /* 0x008fe20000041858 */
[----:B------:R-:W-:-:S02]  /*3530*/  ISETP.GE.AND P1, PT, R2, R48, PT ;  /* 0x000000300200720c */ /* 0x000fc40003f26270 */
[C---:B------:R-:W-:Y:S02]  /*3540*/  ISETP.GE.AND P4, PT, R2.reuse, R49, PT ;  /* 0x000000310200720c */ /* 0x040fe40003f86270 */
[C---:B------:R-:W-:Y:S02]  /*3550*/  ISETP.GE.AND P2, PT, R2.reuse, R51, PT ;  /* 0x000000330200720c */ /* 0x040fe40003f46270 */
[----:B------:R-:W-:Y:S01]  /*3560*/  ISETP.GE.AND P6, PT, R2, R50, PT ;  /* 0x000000320200720c */ /* 0x000fe20003fc6270 */
[----:B------:R-:W-:Y:S01]  /*3570*/  HMMA.16816.F32.BF16 R32, R8, R20, R108 ;  /* 0x000000140820723c */ /* 0x000fe2000004186c */
[----:B------:R-:W-:Y:S01]  /*3580*/  FSEL R149, R7, -INF , !P0 ;  /* 0xff80000007957808 */ /* 0x000fe20004000000 */
[CC--:B-1----:R-:W-:Y:S01]  /*3590*/  FFMA.FTZ R16, R5.reuse, R187.reuse, R28 ;  /* 0x000000bb05107223 */ /* 0x0c2fe2000001001c */
[----:B------:R-:W-:Y:S01]  /*35a0*/  IADD3 R2, R0, 0x29, RZ ;  /* 0x0000002900027810 */ /* 0x000fe20007ffe0ff */
[----:B------:R-:W-:Y:S01]  /*35b0*/  FFMA.FTZ R7, R5, R187, R30 ;  /* 0x000000bb05077223 */ /* 0x000fe2000001001e */
[----:B------:R-:W-:-:S02]  /*35c0*/  FSEL R82, R19, -INF , !P5 ;  /* 0xff80000013527808 */ /* 0x000fc40006800000 */
[----:B------:R-:W1:Y:S01]  /*35d0*/  I2F R6, R2 ;  /* 0x0000000200067306 */ /* 0x000e620000201400 */
[----:B------:R-:W-:Y:S01]  /*35e0*/  FSEL R148, R17, -INF , !P3 ;  /* 0xff80000011947808 */ /* 0x000fe20005800000 */
[CC--:B------:R-:W-:Y:S01]  /*35f0*/  FFMA.FTZ R17, R5.reuse, R187.reuse, R24 ;  /* 0x000000bb05117223 */ /* 0x0c0fe20000010018 */
[----:B------:R-:W-:Y:S01]  /*3600*/  FSEL R85, R16, -INF , !P1 ;  /* 0xff80000010557808 */ /* 0x000fe20004800000 */
[----:B------:R-:W-:Y:S01]  /*3610*/  FFMA.FTZ R16, R5, R187, R26 ;  /* 0x000000bb05107223 */ /* 0x000fe2000001001a */
[C---:B------:R-:W-:Y:S02]  /*3620*/  ISETP.GE.AND P5, PT, R2.reuse, R48, PT ;  /* 0x000000300200720c */ /* 0x040fe40003fa6270 */
[C---:B------:R-:W-:Y:S02]  /*3630*/  ISETP.GE.AND P3, PT, R2.reuse, R49, PT ;  /* 0x000000310200720c */ /* 0x040fe40003f66270 */
[C---:B------:R-:W-:Y:S02]  /*3640*/  ISETP.GE.AND P0, PT, R2.reuse, R51, PT ;  /* 0x000000330200720c */ /* 0x040fe40003f06270 */
[----:B------:R-:W-:-:S02]  /*3650*/  ISETP.GE.AND P1, PT, R2, R50, PT ;  /* 0x000000320200720c */ /* 0x000fc40003f26270 */
[----:B------:R-:W-:Y:S02]  /*3660*/  FSEL R96, R7, -INF , !P4 ;  /* 0xff80000007607808 */ /* 0x000fe40006000000 */
[----:B------:R-:W-:Y:S01]  /*3670*/  FSEL R147, R17, -INF , !P2 ;  /* 0xff80000011937808 */ /* 0x000fe20005000000 */
[-C--:B-1----:R-:W-:Y:S01]  /*3680*/  FFMA.FTZ R5, R6, R187.reuse, R29 ;  /* 0x000000bb06057223 */ /* 0x082fe2000001001d */
[----:B------:R-:W-:Y:S02]  /*3690*/  IADD3 R2, R0, 0x30, RZ ;  /* 0x0000003000027810 */ /* 0x000fe40007ffe0ff */
[----:B------:R-:W-:Y:S01]  /*36a0*/  FSEL R175, R16, -INF , !P6 ;  /* 0xff80000010af7808 */ /* 0x000fe20007000000 */
[-C--:B------:R-:W-:Y:S01]  /*36b0*/  FFMA.FTZ R16, R6, R187.reuse, R31 ;  /* 0x000000bb06107223 */ /* 0x080fe2000001001f */
[----:B------:R-:W1:Y:S01]  /*36c0*/  I2F R7, R2 ;  /* 0x0000000200077306 */ /* 0x000e620000201400 */
[----:B------:R-:W-:Y:S01]  /*36d0*/  FSEL R86, R5, -INF , !P5 ;  /* 0xff80000005567808 */ /* 0x000fe20006800000 */
[----:B------:R-:W-:Y:S01]  /*36e0*/  HMMA.16816.F32.BF16 R28, R12, R22, R68 ;  /* 0x000000160c1c723c */ /* 0x000fe20000041844 */
[----:B------:R-:W-:Y:S01]  /*36f0*/  ISETP.GE.AND P4, PT, R2, R48, PT ;  /* 0x000000300200720c */ /* 0x000fe20003f86270 */
[----:B------:R-:W-:Y:S01]  /*3700*/  FFMA.FTZ R5, R6, R187, R27 ;  /* 0x000000bb06057223 */ /* 0x000fe2000001001b */
[----:B------:R-:W-:-:S02]  /*3710*/  ISETP.GE.AND P2, PT, R2, R49, PT ;  /* 0x000000310200720c */ /* 0x000fc40003f46270 */
[C---:B------:R-:W-:Y:S02]  /*3720*/  ISETP.GE.AND P6, PT, R2.reuse, R51, PT ;  /* 0x000000330200720c */ /* 0x040fe40003fc6270 */
[----:B------:R-:W-:Y:S01]  /*3730*/  ISETP.GE.AND P5, PT, R2, R50, PT ;  /* 0x000000320200720c */ /* 0x000fe20003fa6270 */
[-C--:B------:R-:W-:Y:S01]  /*3740*/  FFMA.FTZ R13, R6, R187.reuse, R25 ;  /* 0x000000bb060d7223 */ /* 0x080fe20000010019 */
[----:B------:R-:W-:Y:S01]  /*3750*/  FSEL R156, R5, -INF , !P1 ;  /* 0xff800000059c7808 */ /* 0x000fe20004800000 */
[----:B------:R-:W-:Y:S01]  /*3760*/  HMMA.16816.F32.BF16 R20, R8, R22, R104 ;  /* 0x000000160814723c */ /* 0x000fe20000041868 */
[----:B------:R-:W-:Y:S02]  /*3770*/  IADD3 R5, R0, 0x38, RZ ;  /* 0x0000003800057810 */ /* 0x000fe40007ffe0ff */
[----:B------:R-:W-:Y:S01]  /*3780*/  FSEL R95, R16, -INF , !P3 ;  /* 0xff800000105f7808 */ /* 0x000fe20005800000 */
[----:B-1----:R-:W-:Y:S01]  /*3790*/  FFMA.FTZ R12, R7, R187, R36 ;  /* 0x000000bb070c7223 */ /* 0x002fe20000010024 */
[----:B------:R-:W-:-:S02]  /*37a0*/  IADD3 R2, R0, 0x31, RZ ;  /* 0x0000003100027810 */ /* 0x000fc40007ffe0ff */
[----:B------:R-:W-:Y:S01]  /*37b0*/  FSEL R144, R13, -INF , !P0 ;  /* 0xff8000000d907808 */ /* 0x000fe20004000000 */
[CC--:B------:R-:W-:Y:S01]  /*37c0*/  FFMA.FTZ R9, R7.reuse, R187.reuse, R32 ;  /* 0x000000bb07097223 */ /* 0x0c0fe20000010020 */
[----:B------:R-:W1:Y:S01]  /*37d0*/  I2F R6, R2 ;  /* 0x0000000200067306 */ /* 0x000e620000201400 */
[----:B------:R-:W-:Y:S01]  /*37e0*/  FSEL R97, R12, -INF , !P4 ;  /* 0xff8000000c617808 */ /* 0x000fe20006000000 */
[CC--:B------:R-:W-:Y:S01]  /*37f0*/  FFMA.FTZ R12, R7.reuse, R187.reuse, R38 ;  /* 0x000000bb070c7223 */ /* 0x0c0fe20000010026 */
[C---:B------:R-:W-:Y:S01]  /*3800*/  ISETP.GE.AND P3, PT, R2.reuse, R48, PT ;  /* 0x000000300200720c */ /* 0x040fe20003f66270 */
[----:B------:R-:W-:Y:S01]  /*3810*/  FFMA.FTZ R7, R7, R187, R34 ;  /* 0x000000bb07077223 */ /* 0x000fe20000010022 */
[C---:B------:R-:W-:Y:S02]  /*3820*/  ISETP.GE.AND P0, PT, R2.reuse, R49, PT ;  /* 0x000000310200720c */ /* 0x040fe40003f06270 */
[C---:B------:R-:W-:Y:S02]  /*3830*/  ISETP.GE.AND P1, PT, R2.reuse, R51, PT ;  /* 0x000000330200720c */ /* 0x040fe40003f26270 */
[----:B------:R-:W-:-:S02]  /*3840*/  ISETP.GE.AND P4, PT, R2, R50, PT ;  /* 0x000000320200720c */ /* 0x000fc40003f86270 */
[----:B------:R2:W3:Y:S01]  /*3850*/  I2F R2, R5 ;  /* 0x0000000500027306 */ /* 0x0004e20000201400 */
[----:B------:R-:W-:Y:S02]  /*3860*/  FSEL R103, R12, -INF , !P2 ;  /* 0xff8000000c677808 */ /* 0x000fe40005000000 */
[----:B------:R-:W-:Y:S01]  /*3870*/  FSEL R146, R9, -INF , !P6 ;  /* 0xff80000009927808 */ /* 0x000fe20007000000 */
[CC--:B-1----:R-:W-:Y:S01]  /*3880*/  FFMA.FTZ R8, R6.reuse, R187.reuse, R37 ;  /* 0x000000bb06087223 */ /* 0x0c2fe20000010025 */
[----:B------:R-:W-:Y:S01]  /*3890*/  FSEL R174, R7, -INF , !P5 ;  /* 0xff80000007ae7808 */ /* 0x000fe20006800000 */
[----:B------:R-:W-:Y:S01]  /*38a0*/  FFMA.FTZ R7, R6, R187, R33 ;  /* 0x000000bb06077223 */ /* 0x000fe20000010021 */
[C---:B------:R-:W-:Y:S02]  /*38b0*/  ISETP.GE.AND P2, PT, R5.reuse, R48, PT ;  /* 0x000000300500720c */ /* 0x040fe40003f46270 */
[----:B------:R-:W-:Y:S02]  /*38c0*/  FSEL R94, R8, -INF , !P3 ;  /* 0xff800000085e7808 */ /* 0x000fe40005800000 */
[----:B------:R-:W1:Y:S01]  /*38d0*/  I2F R8, R0 ;  /* 0x0000000000087306 */ /* 0x000e620000201400 */
[----:B------:R-:W-:-:S02]  /*38e0*/  ISETP.GE.AND P6, PT, R5, R49, PT ;  /* 0x000000310500720c */ /* 0x000fc40003fc6270 */
[C---:B------:R-:W-:Y:S02]  /*38f0*/  ISETP.GE.AND P5, PT, R5.reuse, R51, PT ;  /* 0x000000330500720c */ /* 0x040fe40003fa6270 */
[----:B------:R-:W-:Y:S01]  /*3900*/  ISETP.GE.AND P3, PT, R5, R50, PT ;  /* 0x000000320500720c */ /* 0x000fe20003f66270 */
[CC--:B--2---:R-:W-:Y:S01]  /*3910*/  FFMA.FTZ R5, R6.reuse, R187.reuse, R39 ;  /* 0x000000bb06057223 */ /* 0x0c4fe20000010027 */
[----:B------:R-:W-:Y:S01]  /*3920*/  FSEL R145, R7, -INF , !P1 ;  /* 0xff80000007917808 */ /* 0x000fe20004800000 */
[----:B------:R-:W-:Y:S01]  /*3930*/  FFMA.FTZ R6, R6, R187, R35 ;  /* 0x000000bb06067223 */ /* 0x000fe20000010023 */
[----:B------:R-:W-:Y:S01]  /*3940*/  ISETP.GE.AND P1, PT, R0, R49, PT ;  /* 0x000000310000720c */ /* 0x000fe20003f26270 */
[CC--:B---3--:R-:W-:Y:S01]  /*3950*/  FFMA.FTZ R7, R2.reuse, R187.reuse, R20 ;  /* 0x000000bb02077223 */ /* 0x0c8fe20000010014 */
[----:B------:R-:W-:Y:S01]  /*3960*/  FSEL R98, R5, -INF , !P0 ;  /* 0xff80000005627808 */ /* 0x000fe20004000000 */
[-C--:B------:R-:W-:Y:S01]  /*3970*/  FFMA.FTZ R5, R2, R187.reuse, R28 ;  /* 0x000000bb02057223 */ /* 0x080fe2000001001c */
[----:B------:R-:W-:Y:S01]  /*3980*/  FSEL R157, R6, -INF , !P4 ;  /* 0xff800000069d7808 */ /* 0x000fe20006000000 */
[-C--:B------:R-:W-:Y:S01]  /*3990*/  FFMA.FTZ R6, R2, R187.reuse, R30 ;  /* 0x000000bb02067223 */ /* 0x080fe2000001001e */
[----:B------:R-:W-:Y:S01]  /*39a0*/  ISETP.GE.AND P0, PT, R0, R48, PT ;  /* 0x000000300000720c */ /* 0x000fe20003f06270 */
[-C--:B-1----:R-:W-:Y:S01]  /*39b0*/  FFMA.FTZ R9, R8, R187.reuse, R76 ;  /* 0x000000bb08097223 */ /* 0x082fe2000001004c */
[----:B------:R-:W-:Y:S01]  /*39c0*/  FSEL R104, R5, -INF , !P2 ;  /* 0xff80000005687808 */ /* 0x000fe20005000000 */
[-C--:B------:R-:W-:Y:S01]  /*39d0*/  FFMA.FTZ R5, R2, R187.reuse, R22 ;  /* 0x000000bb02057223 */ /* 0x080fe20000010016 */
[----:B------:R-:W-:Y:S01]  /*39e0*/  FSEL R106, R6, -INF , !P6 ;  /* 0xff800000066a7808 */ /* 0x000fe20007000000 */
[----:B------:R-:W-:Y:S01]  /*39f0*/  FFMA.FTZ R6, R8, R187, R60 ;  /* 0x000000bb08067223 */ /* 0x000fe2000001003c */
[----:B------:R-:W-:-:S02]  /*3a00*/  ISETP.GE.AND P4, PT, R0, R51, PT ;  /* 0x000000330000720c */ /* 0x000fc40003f86270 */
[C---:B------:R-:W-:Y:S02]  /*3a10*/  ISETP.GE.AND P2, PT, R0.reuse, R50, PT ;  /* 0x000000320000720c */ /* 0x040fe40003f46270 */
[----:B------:R-:W-:Y:S02]  /*3a20*/  IADD3 R0, R0, 0x39, RZ ;  /* 0x0000003900007810 */ /* 0x000fe40007ffe0ff */
[----:B------:R-:W-:Y:S02]  /*3a30*/  FSEL R220, R7, -INF , !P5 ;  /* 0xff80000007dc7808 */ /* 0x000fe40006800000 */
[----:B------:R-:W-:Y:S01]  /*3a40*/  FSEL R222, R5, -INF , !P3 ;  /* 0xff80000005de7808 */ /* 0x000fe20005800000 */
[----:B------:R1:W2:Y:S01]  /*3a50*/  I2F R2, R0 ;  /* 0x0000000000027306 */ /* 0x0002a20000201400 */
[----:B------:R-:W-:Y:S01]  /*3a60*/  FSEL R63, R6, -INF , !P0 ;  /* 0xff800000063f7808 */ /* 0x000fe20004000000 */
[----:B------:R-:W-:Y:S01]  /*3a70*/  FFMA.FTZ R5, R8, R187, R78 ;  /* 0x000000bb08057223 */ /* 0x000fe2000001004e */
[----:B------:R-:W-:-:S02]  /*3a80*/  ISETP.GE.AND P6, PT, R0, R48, PT ;  /* 0x000000300000720c */ /* 0x000fc40003fc6270 */
[C---:B------:R-:W-:Y:S02]  /*3a90*/  ISETP.GE.AND P5, PT, R0.reuse, R49, PT ;  /* 0x000000310000720c */ /* 0x040fe40003fa6270 */
[C---:B------:R-:W-:Y:S02]  /*3aa0*/  ISETP.GE.AND P3, PT, R0.reuse, R51, PT ;  /* 0x000000330000720c */ /* 0x040fe40003f66270 */
[----:B------:R-:W-:Y:S02]  /*3ab0*/  ISETP.GE.AND P0, PT, R0, R50, PT ;  /* 0x000000320000720c */ /* 0x000fe40003f06270 */
[----:B------:R-:W-:Y:S02]  /*3ac0*/  FSEL R105, R9, -INF , !P4 ;  /* 0xff80000009697808 */ /* 0x000fe40006000000 */
[----:B------:R-:W-:Y:S01]  /*3ad0*/  FSEL R107, R5, -INF , !P2 ;  /* 0xff800000056b7808 */ /* 0x000fe20005000000 */
[-C--:B-1----:R-:W-:Y:S02]  /*3ae0*/  FFMA.FTZ R0, R8, R187.reuse, R62 ;  /* 0x000000bb08007223 */ /* 0x082fe4000001003e */
[----:B--2---:R-:W-:-:S02]  /*3af0*/  FFMA.FTZ R8, R2, R187, R29 ;  /* 0x000000bb02087223 */ /* 0x004fc4000001001d */
[-C--:B------:R-:W-:Y:S01]  /*3b00*/  FFMA.FTZ R7, R2, R187.reuse, R31 ;  /* 0x000000bb02077223 */ /* 0x080fe2000001001f */
[----:B------:R-:W-:Y:S01]  /*3b10*/  FSEL R62, R0, -INF , !P1 ;  /* 0xff800000003e7808 */ /* 0x000fe20004800000 */
[CC--:B------:R-:W-:Y:S01]  /*3b20*/  FFMA.FTZ R6, R2.reuse, R187.reuse, R21 ;  /* 0x000000bb02067223 */ /* 0x0c0fe20000010015 */
[----:B------:R-:W-:Y:S01]  /*3b30*/  ISETP.GE.AND P1, PT, R221, 0x2, PT ;  /* 0x00000002dd00780c */ /* 0x000fe20003f26270 */
[----:B------:R-:W-:Y:S01]  /*3b40*/  FFMA.FTZ R2, R2, R187, R23 ;  /* 0x000000bb02027223 */ /* 0x000fe20000010017 */
[----:B------:R-:W-:Y:S02]  /*3b50*/  FSEL R87, R8, -INF , !P6 ;  /* 0xff80000008577808 */ /* 0x000fe40007000000 */
[----:B------:R-:W-:Y:S02]  /*3b60*/  FSEL R99, R7, -INF , !P5 ;  /* 0xff80000007637808 */ /* 0x000fe40006800000 */
[----:B------:R-:W-:Y:S02]  /*3b70*/  FSEL R217, R6, -INF , !P3 ;  /* 0xff80000006d97808 */ /* 0x000fe40005800000 */
[----:B------:R-:W-:-:S05]  /*3b80*/  FSEL R218, R2, -INF , !P0 ;  /* 0xff80000002da7808 */ /* 0x000fca0004000000 */
        /* <DEDUP_REMOVED lines=48> */
.L_x_999:
[----:B------:R-:W-:Y:S05]  /*3e90*/  BSYNC B0 ;  /* 0x0000000000007941 */ /* 0x000fea0003800000 */
.L_x_998:
[----:B------:R-:W0:Y:S02]  /*3ea0*/  LDGDEPBAR ;  /* 0x00000000000079af */ /* 0x000e240000000000 */
.L_x_997:
[----:B------:R-:W-:Y:S01]  /*3eb0*/  LOP3.LUT R0, R143, 0x7ffffffc, RZ, 0xc0, !PT ;  /* 0x7ffffffc8f007812 */ /* 0x000fe200078ec0ff */
[----:B------:R-:W-:Y:S01]  /*3ec0*/  IMAD R5, R221, 0x40, R153 ;  /* 0x00000040dd057824 */ /* 0x000fe200078e0299 */
[C---:B-1----:R-:W-:Y:S01]  /*3ed0*/  IADD3 R10, R219.reuse, 0x4, RZ ;  /* 0x00000004db0a7810 */ /* 0x042fe20007ffe0ff */
[----:B------:R-:W-:Y:S01]  /*3ee0*/  IMAD.WIDE.U32 R26, R219, -0x326172a9, RZ ;  /* 0xcd9e8d57db1a7825 */ /* 0x000fe200078e00ff */
[----:B--2---:R-:W-:Y:S01]  /*3ef0*/  LOP3.LUT R7, R154, UR36, RZ, 0x3c, !PT ;  /* 0x000000249a077c12 */ /* 0x004fe2000f8e3cff */
[----:B------:R-:W-:Y:S01]  /*3f00*/  UIADD3 UR17, UR37, -0x4498517b, URZ ;  /* 0xbb67ae8525117890 */ /* 0x000fe2000fffe03f */
[----:B------:R-:W-:Y:S01]  /*3f10*/  IADD3 R21, R5, -0x40, RZ ;  /* 0xffffffc005157810 */ /* 0x000fe20007ffe0ff */
[----:B------:R-:W-:Y:S01]  /*3f20*/  IMAD.IADD R0, R140, 0x1, -R0 ;  /* 0x000000018c007824 */ /* 0x000fe200078e0a00 */
[----:B------:R-:W-:Y:S01]  /*3f30*/  LOP3.LUT R5, R27, R7, RZ, 0x3c, !PT ;  /* 0x000000071b057212 */ /* 0x000fe200078e3cff */
[----:B------:R-:W-:Y:S01]  /*3f40*/  IMAD.WIDE.U32 R8, R10, -0x326172a9, RZ ;  /* 0xcd9e8d570a087825 */ /* 0x000fe200078e00ff */
[----:B------:R1:W-:Y:S01]  /*3f50*/  STL [R1+0xa4], R7 ;  /* 0x0000a40701007387 */ /* 0x0003e20000100800 */
[----:B------:R-:W-:-:S02]  /*3f60*/  UIADD3 UR18, UR36, -0x61c88647, URZ ;  /* 0x9e3779b924127890 */ /* 0x000fc4000fffe03f */
[----:B------:R-:W-:Y:S01]  /*3f70*/  IMAD.SHL.U32 R2, R0, 0x2, RZ ;  /* 0x0000000200027824 */ /* 0x000fe200078e00ff */
[-C--:B------:R-:W-:Y:S01]  /*3f80*/  LOP3.LUT R16, R9, R7.reuse, RZ, 0x3c, !PT ;  /* 0x0000000709107212 */ /* 0x080fe200078e3cff */
[----:B------:R-:W-:Y:S01]  /*3f90*/  IMAD.WIDE.U32 R14, R10, -0x326172a9, RZ ;  /* 0xcd9e8d570a0e7825 */ /* 0x000fe200078e00ff */
[----:B------:R2:W-:Y:S01]  /*3fa0*/  STL [R1+0x128], R10 ;  /* 0x0001280a01007387 */ /* 0x0005e20000100800 */
[----:B------:R-:W-:Y:S02]  /*3fb0*/  UIADD3 UR16, UR36, 0x3c6ef372, URZ ;  /* 0x3c6ef37224107890 */ /* 0x000fe4000fffe03f */
[----:B------:R-:W-:Y:S01]  /*3fc0*/  IMAD R20, R152, c[0x0][0x228], R2 ;  /* 0x00008a0098147a24 */ /* 0x000fe200078e0202 */
[----:B------:R-:W-:Y:S01]  /*3fd0*/  LOP3.LUT R18, R15, R7, RZ, 0x3c, !PT ;  /* 0x000000070f127212 */ /* 0x000fe200078e3cff */
[----:B------:R-:W-:Y:S01]  /*3fe0*/  IMAD.SHL.U32 R2, R232, 0x2, RZ ;  /* 0x00000002e8027824 */ /* 0x000fe200078e00ff */
[----:B------:R-:W-:Y:S01]  /*3ff0*/  UIADD3 UR15, UR37, 0x76cf5d0a, URZ ;  /* 0x76cf5d0a250f7890 */ /* 0x000fe2000fffe03f */
[----:B------:R-:W-:Y:S01]  /*4000*/  IMAD.WIDE.U32 R12, R173, -0x2daee0ad, RZ ;  /* 0xd2511f53ad0c7825 */ /* 0x000fe200078e00ff */
[----:B------:R-:W-:Y:S01]  /*4010*/  IADD3 R219, P0, R20, R21, RZ ;  /* 0x0000001514db7210 */ /* 0x000fe20007f1e0ff */
[----:B------:R-:W-:Y:S01]  /*4020*/  UIADD3 UR11, UR37, 0x32370b8f, URZ ;  /* 0x32370b8f250b7890 */ /* 0x000fe2000fffe03f */
[C---:B------:R-:W-:Y:S01]  /*4030*/  LOP3.LUT R6, R2.reuse, UR37, RZ, 0x3c, !PT ;  /* 0x0000002502067c12 */ /* 0x040fe2000f8e3cff */
[----:B------:R-:W-:Y:S01]  /*4040*/  IMAD.WIDE.U32 R236, R5, -0x2daee0ad, RZ ;  /* 0xd2511f5305ec7825 */ /* 0x000fe200078e00ff */
[----:B------:R-:W-:Y:S01]  /*4050*/  IADD3 R2, R2, 0x1, RZ ;  /* 0x0000000102027810 */ /* 0x000fe20007ffe0ff */
[----:B------:R-:W-:Y:S01]  /*4060*/  UIADD3 UR12, UR36, -0x255992d5, URZ ;  /* 0xdaa66d2b240c7890 */ /* 0x000fe2000fffe03f */
[C---:B------:R-:W-:Y:S01]  /*4070*/  LOP3.LUT R6, R13.reuse, R6, RZ, 0x3c, !PT ;  /* 0x000000060d067212 */ /* 0x040fe200078e3cff */
[----:B------:R-:W-:Y:S01]  /*4080*/  IMAD.WIDE.U32 R16, R16, -0x2daee0ad, RZ ;  /* 0xd2511f5310107825 */ /* 0x000fe200078e00ff */
[----:B------:R-:W-:Y:S01]  /*4090*/  LOP3.LUT R2, R2, UR37, RZ, 0x3c, !PT ;  /* 0x0000002502027c12 */ /* 0x000fe2000f8e3cff */
[----:B------:R-:W-:Y:S01]  /*40a0*/  UIADD3 UR10, UR36, 0x78dde6e4, URZ ;  /* 0x78dde6e4240a7890 */ /* 0x000fe2000fffe03f */
[----:B------:R-:W-:Y:S01]  /*40b0*/  SHF.R.S32.HI R5, RZ, 0x1f, R21 ;  /* 0x0000001fff057819 */ /* 0x000fe20000011415 */
[----:B------:R-:W-:Y:S01]  /*40c0*/  IMAD.WIDE.U32 R18, R18, -0x2daee0ad, RZ ;  /* 0xd2511f5312127825 */ /* 0x000fe200078e00ff */
[-C--:B------:R-:W-:Y:S01]  /*40d0*/  LOP3.LUT R9, R13, R2.reuse, RZ, 0x3c, !PT ;  /* 0x000000020d097212 */ /* 0x080fe200078e3cff */
[----:B------:R-:W-:Y:S01]  /*40e0*/  UIADD3 UR9, UR37, -0x126145ec, URZ ;  /* 0xed9eba1425097890 */ /* 0x000fe2000fffe03f */
[----:B------:R-:W-:Y:S01]  /*40f0*/  LEA.HI.X.SX32 R246, R20, R5, 0x1, P0 ;  /* 0x0000000514f67211 */ /* 0x000fe200000f0eff */
[----:B-1----:R-:W-:Y:S01]  /*4100*/  IMAD.WIDE.U32 R6, R6, -0x326172a9, RZ ;  /* 0xcd9e8d5706067825 */ /* 0x002fe200078e00ff */
[--C-:B------:R-:W-:Y:S01]  /*4110*/  LOP3.LUT R24, R19, UR17, R12.reuse, 0x96, !PT ;  /* 0x0000001113187c12 */ /* 0x100fe2000f8e960c */
[----:B------:R-:W-:Y:S01]  /*4120*/  UIADD3 UR6, UR37, -0x56f99767, URZ ;  /* 0xa906689925067890 */ /* 0x000fe2000fffe03f */
[----:B--2---:R-:W-:Y:S01]  /*4130*/  LOP3.LUT R10, R13, R2, RZ, 0x3c, !PT ;  /* 0x000000020d0a7212 */ /* 0x004fe200078e3cff */
[----:B------:R-:W-:Y:S01]  /*4140*/  UIADD3 UR8, UR36, 0x1715609d, URZ ;  /* 0x1715609d24087890 */ /* 0x000fe2000fffe03f */
[--C-:B------:R-:W-:Y:S01]  /*4150*/  LOP3.LUT R2, R237, UR17, R12.reuse, 0x96, !PT ;  /* 0x00000011ed027c12 */ /* 0x100fe2000f8e960c */
[----:B------:R-:W-:Y:S01]  /*4160*/  IMAD.WIDE.U32 R24, R24, -0x326172a9, RZ ;  /* 0xcd9e8d5718187825 */ /* 0x000fe200078e00ff */
[----:B------:R-:W-:Y:S01]  /*4170*/  LOP3.LUT R13, R17, UR17, R12, 0x96, !PT ;  /* 0x00000011110d7c12 */ /* 0x000fe2000f8e960c */
[----:B------:R-:W-:Y:S01]  /*4180*/  UIADD3 UR13, UR36, -0x4ab325aa, URZ ;  /* 0xb54cda56240d7890 */ /* 0x000fe2000fffe03f */
[C---:B------:R-:W-:Y:S01]  /*4190*/  LOP3.LUT R22, R7.reuse, UR18, R8, 0x96, !PT ;  /* 0x0000001207167c12 */ /* 0x040fe2000f8e9608 */
[----:B------:R-:W-:Y:S01]  /*41a0*/  IMAD.WIDE.U32 R10, R10, -0x326172a9, RZ ;  /* 0xcd9e8d570a0a7825 */ /* 0x000fe200078e00ff */
[C---:B------:R-:W-:Y:S01]  /*41b0*/  LOP3.LUT R15, R7.reuse, UR18, R26, 0x96, !PT ;  /* 0x00000012070f7c12 */ /* 0x040fe2000f8e961a */
[----:B------:R-:W-:Y:S01]  /*41c0*/  ULDC UR7, c[0x0][0x228] ;  /* 0x00008a0000077ab9 */ /* 0x000fe20000000800 */
[----:B------:R-:W-:Y:S01]  /*41d0*/  LOP3.LUT R27, R7, UR18, R14, 0x96, !PT ;  /* 0x00000012071b7c12 */ /* 0x000fe2000f8e960e */
[----:B------:R-:W-:Y:S01]  /*41e0*/  IMAD.WIDE.U32 R38, R2, -0x326172a9, RZ ;  /* 0xcd9e8d5702267825 */ /* 0x000fe200078e00ff */
[C---:B------:R-:W-:Y:S01]  /*41f0*/  LOP3.LUT R21, R11.reuse, UR18, R8, 0x96, !PT ;  /* 0x000000120b157c12 */ /* 0x040fe2000f8e9608 */
[----:B------:R-:W-:Y:S01]  /*4200*/  USHF.L.U32 UR4, UR7, 0x3, URZ ;  /* 0x0000000307047899 */ /* 0x000fe2000800063f */
[----:B------:R-:W-:Y:S01]  /*4210*/  LOP3.LUT R5, R11, UR18, R26, 0x96, !PT ;  /* 0x000000120b057c12 */ /* 0x000fe2000f8e961a */
[----:B------:R-:W-:Y:S01]  /*4220*/  IMAD.WIDE.U32 R12, R13, -0x326172a9, RZ ;  /* 0xcd9e8d570d0c7825 */ /* 0x000fe200078e00ff */
[C---:B------:R-:W-:Y:S01]  /*4230*/  LOP3.LUT R11, R39.reuse, UR16, R6, 0x96, !PT ;  /* 0x00000010270b7c12 */ /* 0x040fe2000f8e9606 */
[----:B------:R-:W-:Y:S01]  /*4240*/  UIMAD UR26, UR7, 0x48, URZ ;  /* 0x00000048071a78a4 */ /* 0x000fe2000f8e023f */
[----:B------:R-:W-:Y:S01]  /*4250*/  LOP3.LUT R2, R39, UR16, R10, 0x96, !PT ;  /* 0x0000001027027c12 */ /* 0x000fe2000f8e960a */
[----:B------:R-:W-:Y:S01]  /*4260*/  IMAD.WIDE.U32 R8, R9, -0x326172a9, RZ ;  /* 0xcd9e8d5709087825 */ /* 0x000fe200078e00ff */
[----:B------:R-:W-:-:S02]  /*4270*/  LOP3.LUT R28, R13, UR16, R6, 0x96, !PT ;  /* 0x000000100d1c7c12 */ /* 0x000fc4000f8e9606 */
[----:B------:R-:W-:Y:S01]  /*4280*/  LOP3.LUT R32, R13, UR16, R10, 0x96, !PT ;  /* 0x000000100d207c12 */ /* 0x000fe2000f8e960a */
[----:B------:R-:W-:Y:S01]  /*4290*/  IMAD.WIDE.U32 R6, R15, -0x2daee0ad, RZ ;  /* 0xd2511f530f067825 */ /* 0x000fe200078e00ff */
[----:B------:R-:W-:Y:S02]  /*42a0*/  LOP3.LUT R10, R39, UR16, R8, 0x96, !PT ;  /* 0x00000010270a7c12 */ /* 0x000fe4000f8e9608 */
[----:B------:R-:W-:Y:S01]  /*42b0*/  LOP3.LUT R17, R9, UR18, R26, 0x96, !PT ;  /* 0x0000001209117c12 */ /* 0x000fe2000f8e961a */
[----:B------:R-:W-:Y:S01]  /*42c0*/  IMAD.WIDE.U32 R36, R11, -0x2daee0ad, RZ ;  /* 0xd2511f530b247825 */ /* 0x000fe200078e00ff */
[----:B------:R-:W-:Y:S02]  /*42d0*/  LOP3.LUT R26, R9, UR18, R14, 0x96, !PT ;  /* 0x00000012091a7c12 */ /* 0x000fe4000f8e960e */
[----:B------:R-:W-:Y:S01]  /*42e0*/  LOP3.LUT R34, R25, UR16, R8, 0x96, !PT ;  /* 0x0000001019227c12 */ /* 0x000fe2000f8e9608 */
[----:B------:R-:W-:Y:S01]  /*42f0*/  IMAD.WIDE.U32 R56, R2, -0x2daee0ad, RZ ;  /* 0xd2511f5302387825 */ /* 0x000fe200078e00ff */
[----:B------:R-:W-:-:S02]  /*4300*/  FMNMX.FTZ R2, R63, R112, !PT ;  /* 0x000000703f027209 */ /* 0x000fc40007810000 */
[--C-:B------:R-:W-:Y:S01]  /*4310*/  LOP3.LUT R30, R7, UR15, R236.reuse, 0x96, !PT ;  /* 0x0000000f071e7c12 */ /* 0x100fe2000f8e96ec */
[----:B------:R-:W-:Y:S01]  /*4320*/  IMAD.WIDE.U32 R8, R5, -0x2daee0ad, RZ ;  /* 0xd2511f5305087825 */ /* 0x000fe200078e00ff */
[----:B------:R-:W-:Y:S02]  /*4330*/  LOP3.LUT R5, R7, UR15, R236, 0x96, !PT ;  /* 0x0000000f07057c12 */ /* 0x000fe4000f8e96ec */
[C-C-:B------:R-:W-:Y:S01]  /*4340*/  LOP3.LUT R13, R37.reuse, UR11, R6.reuse, 0x96, !PT ;  /* 0x0000000b250d7c12 */ /* 0x140fe2000f8e9606 */
[----:B------:R-:W-:Y:S01]  /*4350*/  IMAD.WIDE.U32 R58, R10, -0x2daee0ad, RZ ;  /* 0xd2511f530a3a7825 */ /* 0x000fe200078e00ff */
[----:B------:R-:W-:Y:S02]  /*4360*/  LOP3.LUT R29, R37, UR11, R6, 0x96, !PT ;  /* 0x0000000b251d7c12 */ /* 0x000fe4000f8e9606 */
[----:B------:R-:W-:Y:S01]  /*4370*/  FMNMX.FTZ R2, R113, R2, !PT ;  /* 0x0000000271027209 */ /* 0x000fe20007810000 */
[----:B------:R-:W-:Y:S01]  /*4380*/  IMAD.WIDE.U32 R10, R27, -0x2daee0ad, RZ ;  /* 0xd2511f531b0a7825 */ /* 0x000fe200078e00ff */
[----:B------:R-:W-:-:S02]  /*4390*/  LOP3.LUT R25, R9, UR15, R236, 0x96, !PT ;  /* 0x0000000f09197c12 */ /* 0x000fc4000f8e96ec */
[----:B------:R-:W-:Y:S01]  /*43a0*/  FMNMX.FTZ R2, R65, R2, !PT ;  /* 0x0000000241027209 */ /* 0x000fe20007810000 */
[----:B------:R-:W-:Y:S01]  /*43b0*/  IMAD.WIDE.U32 R6, R28, -0x2daee0ad, RZ ;  /* 0xd2511f531c067825 */ /* 0x000fe200078e00ff */
[----:B------:R-:W-:Y:S02]  /*43c0*/  LOP3.LUT R19, R57, UR11, R8, 0x96, !PT ;  /* 0x0000000b39137c12 */ /* 0x000fe4000f8e9608 */
[----:B------:R-:W-:Y:S01]  /*43d0*/  LOP3.LUT R28, R11, UR15, R18, 0x96, !PT ;  /* 0x0000000f0b1c7c12 */ /* 0x000fe2000f8e9612 */
[----:B------:R-:W-:Y:S01]  /*43e0*/  IMAD.WIDE.U32 R22, R22, -0x2daee0ad, RZ ;  /* 0xd2511f5316167825 */ /* 0x000fe200078e00ff */
[----:B------:R-:W-:-:S03]  /*43f0*/  LOP3.LUT R39, R7, UR11, R10, 0x96, !PT ;  /* 0x0000000b07277c12 */ /* 0x000fc6000f8e960a */
[----:B------:R-:W-:Y:S01]  /*4400*/  IMAD.WIDE.U32 R8, R26, -0x2daee0ad, RZ ;  /* 0xd2511f531a087825 */ /* 0x000fe200078e00ff */
[----:B------:R-:W-:Y:S02]  /*4410*/  LOP3.LUT R26, R7, UR11, R22, 0x96, !PT ;  /* 0x0000000b071a7c12 */ /* 0x000fe4000f8e9616 */
[----:B------:R-:W-:Y:S01]  /*4420*/  FMNMX.FTZ R7, R114, R2, !PT ;  /* 0x0000000272077209 */ /* 0x000fe20007810000 */
[----:B------:R-:W-:Y:S01]  /*4430*/  IMAD.WIDE.U32 R10, R5, -0x326172a9, RZ ;  /* 0xcd9e8d57050a7825 */ /* 0x000fe200078e00ff */
[----:B------:R-:W-:Y:S02]  /*4440*/  FMNMX.FTZ R5, R62, R77, !PT ;  /* 0x0000004d3e057209 */ /* 0x000fe40007810000 */
[----:B------:R-:W-:Y:S01]  /*4450*/  LOP3.LUT R23, R23, UR15, R16, 0x96, !PT ;  /* 0x0000000f17177c12 */ /* 0x000fe2000f8e9610 */
[----:B------:R-:W-:Y:S01]  /*4460*/  IMAD.WIDE.U32 R34, R34, -0x2daee0ad, RZ ;  /* 0xd2511f5322227825 */ /* 0x000fe200078e00ff */
[----:B------:R-:W-:Y:S02]  /*4470*/  FMNMX.FTZ R2, R67, R5, !PT ;  /* 0x0000000543027209 */ /* 0x000fe40007810000 */
[----:B------:R-:W-:Y:S01]  /*4480*/  FMNMX.FTZ R5, R73, R7, !PT ;  /* 0x0000000749057209 */ /* 0x000fe20007810000 */
[----:B------:R-:W-:Y:S01]  /*4490*/  IMAD.WIDE.U32 R20, R21, -0x2daee0ad, RZ ;  /* 0xd2511f5315147825 */ /* 0x000fe200078e00ff */
[----:B------:R-:W-:-:S02]  /*44a0*/  FMNMX.FTZ R2, R66, R2, !PT ;  /* 0x0000000242027209 */ /* 0x000fc40007810000 */
[----:B------:R-:W-:Y:S01]  /*44b0*/  FMNMX.FTZ R5, R102, R5, !PT ;  /* 0x0000000566057209 */ /* 0x000fe20007810000 */
[----:B------:R-:W-:Y:S01]  /*44c0*/  IMAD.WIDE.U32 R14, R17, -0x2daee0ad, RZ ;  /* 0xd2511f53110e7825 */ /* 0x000fe200078e00ff */
[----:B------:R-:W-:Y:S02]  /*44d0*/  FMNMX.FTZ R2, R101, R2, !PT ;  /* 0x0000000265027209 */ /* 0x000fe40007810000 */
[----:B------:R-:W-:Y:S01]  /*44e0*/  FMNMX.FTZ R5, R75, R5, !PT ;  /* 0x000000054b057209 */ /* 0x000fe20007810000 */
        /* <DEDUP_REMOVED lines=12> */
[----:B------:R-:W-:Y:S01]  /*45b0*/  IMAD.IADD R0, R142, 0x1, R141 ;  /* 0x000000018e007824 */ /* 0x000fe200078e028d */
[----:B------:R-:W-:-:S02]  /*45c0*/  FMNMX.FTZ R2, R82, R2, !PT ;  /* 0x0000000252027209 */ /* 0x000fc40007810000 */
[----:B------:R-:W-:Y:S01]  /*45d0*/  FMNMX.FTZ R5, R97, R5, !PT ;  /* 0x0000000561057209 */ /* 0x000fe20007810000 */
[----:B------:R-:W-:Y:S01]  /*45e0*/  IMAD.SHL.U32 R173, R0, 0x2, RZ ;  /* 0x0000000200ad7824 */ /* 0x000fe200078e00ff */
        /* <DEDUP_REMOVED lines=9> */
[----:B------:R-:W-:Y:S01]  /*4680*/  LOP3.LUT R37, R35, UR11, R8, 0x96, !PT ;  /* 0x0000000b23257c12 */ /* 0x000fe2000f8e9608 */
[----:B------:R-:W-:Y:S01]  /*4690*/  IMAD.WIDE.U32 R8, R25, -0x326172a9, RZ ;  /* 0xcd9e8d5719087825 */ /* 0x000fe200078e00ff */
[----:B------:R-:W-:Y:S02]  /*46a0*/  FMNMX.FTZ R70, R106, R70, !PT ;  /* 0x000000466a467209 */ /* 0x000fe40007810000 */
[----:B------:R-:W-:-:S02]  /*46b0*/  LOP3.LUT R16, R21, UR15, R16, 0x96, !PT ;  /* 0x0000000f15107c12 */ /* 0x000fc4000f8e9610 */
[----:B------:R-:W-:Y:S02]  /*46c0*/  LOP3.LUT R21, R15, UR15, R236, 0x96, !PT ;  /* 0x0000000f0f157c12 */ /* 0x000fe4000f8e96ec */
[----:B------:R-:W-:Y:S01]  /*46d0*/  LOP3.LUT R17, R59, UR11, R14, 0x96, !PT ;  /* 0x0000000b3b117c12 */ /* 0x000fe2000f8e960e */
[----:B------:R-:W-:Y:S01]  /*46e0*/  IMAD.WIDE.U32 R18, R16, -0x326172a9, RZ ;  /* 0xcd9e8d5710127825 */ /* 0x000fe200078e00ff */
[----:B------:R-:W-:Y:S02]  /*46f0*/  LOP3.LUT R31, R33, UR11, R20, 0x96, !PT ;  /* 0x0000000b211f7c12 */ /* 0x000fe4000f8e9614 */
[----:B------:R-:W-:Y:S01]  /*4700*/  FMNMX.FTZ R70, R99, R70, !PT ;  /* 0x0000004663467209 */ /* 0x000fe20007810000 */
[----:B------:R-:W-:Y:S01]  /*4710*/  IMAD.WIDE.U32 R52, R17, -0x326172a9, RZ ;  /* 0xcd9e8d5711347825 */ /* 0x000fe200078e00ff */
[----:B------:R-:W-:Y:S02]  /*4720*/  LOP3.LUT R20, R11, UR12, R38, 0x96, !PT ;  /* 0x0000000c0b147c12 */ /* 0x000fe4000f8e9626 */
[----:B------:R-:W-:Y:S01]  /*4730*/  LOP3.LUT R41, R47, UR10, R10, 0x96, !PT ;  /* 0x0000000a2f297c12 */ /* 0x000fe2000f8e960a */
[----:B------:R-:W-:Y:S01]  /*4740*/  IMAD.WIDE.U32 R10, R30, -0x326172a9, RZ ;  /* 0xcd9e8d571e0a7825 */ /* 0x000fe200078e00ff */
[----:B------:R-:W-:Y:S01]  /*4750*/  LOP3.LUT R42, R9, UR12, R38, 0x96, !PT ;  /* 0x0000000c092a7c12 */ /* 0x000fe2000f8e9626 */
[----:B------:R-:W2:Y:S01]  /*4760*/  SHFL.BFLY PT, R2, R70, 0x2, 0x1f ;  /* 0x0c401f0046027f89 */ /* 0x000ea200000e0000 */
        /* <DEDUP_REMOVED lines=8> */
[----:B-1----:R-:W-:Y:S02]  /*47f0*/  FMNMX.FTZ R71, R71, R5, !PT ;  /* 0x0000000547477209 */ /* 0x002fe40007810000 */
[----:B------:R-:W-:Y:S01]  /*4800*/  LOP3.LUT R13, R15, UR12, R12, 0x96, !PT ;  /* 0x0000000c0f0d7c12 */ /* 0x000fe2000f8e960c */
[----:B------:R-:W-:Y:S01]  /*4810*/  IMAD.WIDE.U32 R8, R27, -0x326172a9, RZ ;  /* 0xcd9e8d571b087825 */ /* 0x000fe200078e00ff */
[----:B------:R-:W-:Y:S01]  /*4820*/  LOP3.LUT R22, R11, UR12, R24, 0x96, !PT ;  /* 0x0000000c0b167c12 */ /* 0x000fe2000f8e9618 */
[----:B------:R-:W1:Y:S01]  /*4830*/  SHFL.BFLY PT, R5, R71, 0x1, 0x1f ;  /* 0x0c201f0047057f89 */ /* 0x000e6200000e0000 */
[----:B------:R-:W-:Y:S01]  /*4840*/  LOP3.LUT R12, R19, UR12, R12, 0x96, !PT ;  /* 0x0000000c130c7c12 */ /* 0x000fe2000f8e960c */
[----:B------:R-:W-:Y:S01]  /*4850*/  IMAD.WIDE.U32 R26, R26, -0x326172a9, RZ ;  /* 0xcd9e8d571a1a7825 */ /* 0x000fe200078e00ff */
[----:B------:R-:W-:-:S03]  /*4860*/  LOP3.LUT R11, R9, UR12, R24, 0x96, !PT ;  /* 0x0000000c090b7c12 */ /* 0x000fc6000f8e9618 */
[----:B------:R-:W-:Y:S01]  /*4870*/  IMAD.WIDE.U32 R28, R31, -0x326172a9, RZ ;  /* 0xcd9e8d571f1c7825 */ /* 0x000fe200078e00ff */
[----:B------:R-:W-:Y:S02]  /*4880*/  LOP3.LUT R24, R27, UR10, R14, 0x96, !PT ;  /* 0x0000000a1b187c12 */ /* 0x000fe4000f8e960e */
[----:B--2---:R-:W-:Y:S01]  /*4890*/  FMNMX.FTZ R70, R70, R2, !PT ;  /* 0x0000000246467209 */ /* 0x004fe20007810000 */
        /* <DEDUP_REMOVED lines=8> */
[----:B-1----:R-:W-:Y:S01]  /*4920*/  FMNMX.FTZ R71, R71, R5, !PT ;  /* 0x0000000547477209 */ /* 0x002fe20007810000 */
[----:B------:R-:W-:Y:S01]  /*4930*/  IMAD.WIDE.U32 R38, R41, -0x2daee0ad, RZ ;  /* 0xd2511f5329267825 */ /* 0x000fe200078e00ff */
[----:B------:R-:W-:Y:S02]  /*4940*/  LOP3.LUT R27, R21, UR10, R10, 0x96, !PT ;  /* 0x0000000a151b7c12 */ /* 0x000fe4000f8e960a */
[----:B------:R-:W-:Y:S01]  /*4950*/  FSETP.NEU.FTZ.AND P0, PT, R71, -INF , PT ;  /* 0xff8000004700780b */ /* 0x000fe20003f1d000 */
        /* <DEDUP_REMOVED lines=8> */
[----:B------:R-:W1:Y:S01]  /*49e0*/  SHFL.BFLY PT, R17, R70, 0x1, 0x1f ;  /* 0x0c201f0046117f89 */ /* 0x000e6200000e0000 */
        /* <DEDUP_REMOVED lines=25> */
[----:B------:R-:W-:Y:S01]  /*4b80*/  FMUL.FTZ R5, R71, c[0x0][0x23c] ;  /* 0x00008f0047057a20 */ /* 0x000fe20000410000 */
[----:B------:R-:W-:Y:S01]  /*4b90*/  LOP3.LUT R13, R7, UR13, R8, 0x96, !PT ;  /* 0x0000000d070d7c12 */ /* 0x000fe2000f8e9608 */
[----:B------:R-:W-:Y:S01]  /*4ba0*/  IMAD.WIDE.U32 R18, R19, -0x326172a9, RZ ;  /* 0xcd9e8d5713127825 */ /* 0x000fe200078e00ff */
[----:B------:R-:W-:Y:S02]  /*4bb0*/  LOP3.LUT R44, R6, 0xffff, RZ, 0xc0, !PT ;  /* 0x0000ffff062c7812 */ /* 0x000fe400078ec0ff */
[----:B------:R-:W-:Y:S01]  /*4bc0*/  FSEL R5, R5, RZ, P0 ;  /* 0x000000ff05057208 */ /* 0x000fe20000000000 */
[----:B------:R-:W-:Y:S01]  /*4bd0*/  IMAD.WIDE.U32 R26, R27, -0x2daee0ad, RZ ;  /* 0xd2511f531b1a7825 */ /* 0x000fe200078e00ff */
[----:B------:R-:W-:Y:S02]  /*4be0*/  LOP3.LUT R43, R19, UR8, R20, 0x96, !PT ;  /* 0x00000008132b7c12 */ /* 0x000fe4000f8e9614 */
[----:B------:R-:W-:Y:S01]  /*4bf0*/  SHF.R.U32.HI R46, RZ, 0x10, R6 ;  /* 0x00000010ff2e7819 */ /* 0x000fe20000011606 */
[----:B------:R-:W-:Y:S01]  /*4c00*/  IMAD.WIDE.U32 R10, R21, -0x326172a9, RZ ;  /* 0xcd9e8d57150a7825 */ /* 0x000fe200078e00ff */
[----:B------:R-:W-:-:S02]  /*4c10*/  LOP3.LUT R42, R27, UR6, R22, 0x96, !PT ;  /* 0x000000061b2a7c12 */ /* 0x000fc4000f8e9616 */
[----:B------:R-:W-:Y:S01]  /*4c20*/  LOP3.LUT R22, R6, 0xff, RZ, 0xc0, !PT ;  /* 0x000000ff06167812 */ /* 0x000fe200078ec0ff */
[----:B------:R-:W-:Y:S01]  /*4c30*/  IMAD.WIDE.U32 R8, R15, -0x326172a9, RZ ;  /* 0xcd9e8d570f087825 */ /* 0x000fe200078e00ff */
[----:B------:R-:W-:Y:S02]  /*4c40*/  SHF.R.U32.HI R27, RZ, 0x18, R6 ;  /* 0x00000018ff1b7819 */ /* 0x000fe40000011606 */
[----:B------:R-:W-:Y:S01]  /*4c50*/  FSETP.NEU.FTZ.AND P0, PT, R70, -INF , PT ;  /* 0xff8000004600780b */ /* 0x000fe20003f1d000 */
[----:B------:R-:W-:Y:S01]  /*4c60*/  FFMA.FTZ R2, R63, c[0x0][0x23c], -R5 ;  /* 0x00008f003f027a23 */ /* 0x000fe20000010805 */
[----:B------:R-:W-:Y:S01]  /*4c70*/  LOP3.LUT R19, R9, UR13, R10, 0x96, !PT ;  /* 0x0000000d09137c12 */ /* 0x000fe2000f8e960a */
[----:B------:R-:W-:Y:S01]  /*4c80*/  IMAD.WIDE.U32 R6, R31, -0x326172a9, RZ ;  /* 0xcd9e8d571f067825 */ /* 0x000fe200078e00ff */
[C---:B------:R-:W-:Y:S01]  /*4c90*/  LOP3.LUT R23, R8.reuse, 0xff, RZ, 0xc0, !PT ;  /* 0x000000ff08177812 */ /* 0x040fe200078ec0ff */
[----:B------:R1:W-:Y:S01]  /*4ca0*/  MUFU.EX2 R239, R2 ;  /* 0x0000000200ef7308 */ /* 0x0003e20000000800 */
[----:B------:R-:W-:Y:S01]  /*4cb0*/  LOP3.LUT R47, R8, 0xffff, RZ, 0xc0, !PT ;  /* 0x0000ffff082f7812 */ /* 0x000fe200078ec0ff */
[----:B------:R-:W-:Y:S01]  /*4cc0*/  IMAD.WIDE.U32 R14, R32, -0x326172a9, RZ ;  /* 0xcd9e8d57200e7825 */ /* 0x000fe200078e00ff */
[----:B------:R-:W-:-:S02]  /*4cd0*/  SHF.R.U32.HI R53, RZ, 0x10, R8 ;  /* 0x00000010ff357819 */ /* 0x000fc40000011608 */
[----:B------:R-:W-:Y:S01]  /*4ce0*/  SHF.R.U32.HI R25, RZ, 0x18, R8 ;  /* 0x00000018ff197819 */ /* 0x000fe20000011608 */
[----:B------:R-:W-:Y:S01]  /*4cf0*/  IMAD.WIDE.U32 R8, R33, -0x326172a9, RZ ;  /* 0xcd9e8d5721087825 */ /* 0x000fe200078e00ff */
[C---:B------:R-:W-:Y:S02]  /*4d00*/  LOP3.LUT R152, R6.reuse, 0xffff, RZ, 0xc0, !PT ;  /* 0x0000ffff06987812 */ /* 0x040fe400078ec0ff */
[----:B------:R-:W-:Y:S01]  /*4d10*/  LOP3.LUT R228, R6, 0xff, RZ, 0xc0, !PT ;  /* 0x000000ff06e47812 */ /* 0x000fe200078ec0ff */
[----:B------:R-:W-:Y:S01]  /*4d20*/  IMAD.WIDE.U32 R20, R34, -0x326172a9, RZ ;  /* 0xcd9e8d5722147825 */ /* 0x000fe200078e00ff */
[----:B------:R-:W-:Y:S02]  /*4d30*/  LOP3.LUT R141, R9, UR8, R52, 0x96, !PT ;  /* 0x00000008098d7c12 */ /* 0x000fe4000f8e9634 */
[----:B------:R-:W-:Y:S01]  /*4d40*/  LOP3.LUT R52, R7, UR13, R8, 0x96, !PT ;  /* 0x0000000d07347c12 */ /* 0x000fe2000f8e9608 */
[----:B------:R-:W-:Y:S01]  /*4d50*/  FMUL.FTZ R8, R70, c[0x0][0x23c] ;  /* 0x00008f0046087a20 */ /* 0x000fe20000410000 */
[----:B------:R-:W-:Y:S01]  /*4d60*/  LOP3.LUT R7, R13, 0xffff, RZ, 0xc0, !PT ;  /* 0x0000ffff0d077812 */ /* 0x000fe200078ec0ff */
[----:B-1----:R-:W-:Y:S01]  /*4d70*/  FFMA.FTZ R2, R112, c[0x0][0x23c], -R5 ;  /* 0x00008f0070027a23 */ /* 0x002fe20000010805 */
[----:B------:R-:W-:-:S02]  /*4d80*/  SHF.R.U32.HI R153, RZ, 0x10, R6 ;  /* 0x00000010ff997819 */ /* 0x000fc40000011606 */
[----:B------:R-:W-:Y:S01]  /*4d90*/  SHF.R.U32.HI R227, RZ, 0x18, R6 ;  /* 0x00000018ffe37819 */ /* 0x000fe20000011606 */
[----:B------:R1:W2:Y:S01]  /*4da0*/  MUFU.EX2 R238, R2 ;  /* 0x0000000200ee7308 */ /* 0x0002a20000000800 */
[----:B------:R-:W-:Y:S02]  /*4db0*/  SHF.R.U32.HI R6, RZ, 0x8, R7 ;  /* 0x00000008ff067819 */ /* 0x000fe40000011607 */
[----:B------:R-:W-:Y:S02]  /*4dc0*/  LOP3.LUT R7, R13, 0xff, RZ, 0xc0, !PT ;  /* 0x000000ff0d077812 */ /* 0x000fe400078ec0ff */
[----:B------:R-:W-:Y:S01]  /*4dd0*/  LOP3.LUT R54, R11, UR8, R54, 0x96, !PT ;  /* 0x000000080b367c12 */ /* 0x000fe2000f8e9636 */
[----:B------:R-:W-:Y:S01]  /*4de0*/  IMAD.WIDE.U32 R10, R29, -0x326172a9, RZ ;  /* 0xcd9e8d571d0a7825 */ /* 0x000fe200078e00ff */
[----:B------:R-:W-:Y:S02]  /*4df0*/  ISETP.GE.U32.AND P4, PT, R235, R7, PT ;  /* 0x00000007eb00720c */ /* 0x000fe40003f86070 */
[----:B------:R-:W-:-:S02]  /*4e00*/  LOP3.LUT R135, R15, UR8, R28, 0x96, !PT ;  /* 0x000000080f877c12 */ /* 0x000fc4000f8e961c */
[----:B------:R-:W-:Y:S02]  /*4e10*/  LOP3.LUT R15, R11, UR13, R12, 0x96, !PT ;  /* 0x0000000d0b0f7c12 */ /* 0x000fe4000f8e960c */
[C---:B------:R-:W-:Y:S02]  /*4e20*/  LOP3.LUT R55, R10.reuse, 0xffff, RZ, 0xc0, !PT ;  /* 0x0000ffff0a377812 */ /* 0x040fe400078ec0ff */
[----:B------:R-:W-:Y:S02]  /*4e30*/  LOP3.LUT R58, R10, 0xff, RZ, 0xc0, !PT ;  /* 0x000000ff0a3a7812 */ /* 0x000fe400078ec0ff */
[----:B-1----:R-:W-:Y:S02]  /*4e40*/  FSEL R2, R8, RZ, P0 ;  /* 0x000000ff08027208 */ /* 0x002fe40000000000 */
[----:B------:R-:W-:Y:S01]  /*4e50*/  LOP3.LUT R8, R6, 0xffff, RZ, 0xc0, !PT ;  /* 0x0000ffff06087812 */ /* 0x000fe200078ec0ff */
[----:B------:R-:W-:Y:S01]  /*4e60*/  IMAD.WIDE.U32 R6, R35, -0x2daee0ad, RZ ;  /* 0xd2511f5323067825 */ /* 0x000fe200078e00ff */
[----:B------:R-:W-:-:S02]  /*4e70*/  SHF.R.U32.HI R56, RZ, 0x10, R10 ;  /* 0x00000010ff387819 */ /* 0x000fc4000001160a */
[----:B------:R-:W-:Y:S01]  /*4e80*/  ISETP.GE.U32.AND P5, PT, R235, R8, PT ;  /* 0x00000008eb00720c */ /* 0x000fe20003fa6070 */
[----:B------:R-:W-:Y:S01]  /*4e90*/  FFMA.FTZ R9, R62, c[0x0][0x23c], -R2 ;  /* 0x00008f003e097a23 */ /* 0x000fe20000010802 */
[----:B--2---:R-:W-:Y:S02]  /*4ea0*/  F2FP.BF16.PACK_AB R8, R238, R239 ;  /* 0x000000efee08723e */ /* 0x004fe400000010ff */
[----:B------:R-:W-:Y:S01]  /*4eb0*/  SHF.R.U32.HI R57, RZ, 0x18, R10 ;  /* 0x00000018ff397819 */ /* 0x000fe2000001160a */
[----:B------:R1:W-:Y:S01]  /*4ec0*/  MUFU.EX2 R233, R9 ;  /* 0x0000000900e97308 */ /* 0x0003e20000000800 */
[----:B------:R-:W-:Y:S02]  /*4ed0*/  PRMT R88, R8, 0x7632, R88 ;  /* 0x0000763208587816 */ /* 0x000fe40000000058 */
[----:B------:R-:W-:Y:S02]  /*4ee0*/  LOP3.LUT R134, R21, UR8, R30, 0x96, !PT ;  /* 0x0000000815867c12 */ /* 0x000fe4000f8e961e */
[----:B------:R-:W-:-:S02]  /*4ef0*/  ISETP.GE.U32.AND P2, PT, R235, R22, PT ;  /* 0x00000016eb00720c */ /* 0x000fc40003f46070 */
[----:B------:R-:W-:Y:S01]  /*4f00*/  ISETP.GE.U32.AND P3, PT, R235, R27, PT ;  /* 0x0000001beb00720c */ /* 0x000fe20003f66070 */
[----:B------:R-:W-:Y:S01]  /*4f10*/  @!P5 HFMA2.BF16_V2 R62, -RZ.H0_H0, RZ.H0_H0, -R88.H0_H0 ;  /* 0x200000ffff3ed231 */ /* 0x000fe20000340958 */
[----:B------:R-:W-:Y:S02]  /*4f20*/  LOP3.LUT R10, R7, UR14, R38, 0x96, !PT ;  /* 0x0000000e070a7c12 */ /* 0x000fe4000f8e9626 */
[C---:B------:R-:W-:Y:S02]  /*4f30*/  LOP3.LUT R21, R6.reuse, 0xff, RZ, 0xc0, !PT ;  /* 0x000000ff06157812 */ /* 0x040fe400078ec0ff */
[----:B------:R-:W-:Y:S02]  /*4f40*/  LOP3.LUT R17, R6, 0xffff, RZ, 0xc0, !PT ;  /* 0x0000ffff06117812 */ /* 0x000fe400078ec0ff */
[----:B------:R-:W-:Y:S01]  /*4f50*/  SHF.R.U32.HI R27, RZ, 0x10, R6 ;  /* 0x00000010ff1b7819 */ /* 0x000fe20000011606 */
[----:B-1----:R-:W-:Y:S01]  /*4f60*/  FFMA.FTZ R9, R77, c[0x0][0x23c], -R2 ;  /* 0x00008f004d097a23 */ /* 0x002fe20000010802 */
[----:B------:R-:W-:-:S02]  /*4f70*/  PRMT R77, R8, 0x7610, R77 ;  /* 0x00007610084d7816 */ /* 0x000fc4000000004d */
[----:B------:R-:W-:Y:S01]  /*4f80*/  SHF.R.U32.HI R8, RZ, 0x18, R13 ;  /* 0x00000018ff087819 */ /* 0x000fe2000001160d */
[----:B------:R-:W1:Y:S01]  /*4f90*/  MUFU.EX2 R231, R9 ;  /* 0x0000000900e77308 */ /* 0x000e620000000800 */
[----:B------:R-:W-:Y:S01]  /*4fa0*/  PRMT R93, R77, 0x5410, R88 ;  /* 0x000054104d5d7816 */ /* 0x000fe20000000058 */
[----:B------:R-:W-:Y:S01]  /*4fb0*/  @!P4 HFMA2.BF16_V2 R63, -RZ.H0_H0, RZ.H0_H0, -R77.H0_H0 ;  /* 0x200000ffff3fc231 */ /* 0x000fe2000034094d */
[----:B------:R-:W-:Y:S02]  /*4fc0*/  @!P5 PRMT R88, R62, 0x5410, RZ ;  /* 0x000054103e58d816 */ /* 0x000fe400000000ff */
[----:B------:R-:W-:Y:S02]  /*4fd0*/  ISETP.GE.U32.AND P5, PT, R235, R25, PT ;  /* 0x00000019eb00720c */ /* 0x000fe40003fa6070 */
[----:B------:R-:W-:Y:S02]  /*4fe0*/  @!P4 PRMT R77, R63, 0x5410, RZ ;  /* 0x000054103f4dc816 */ /* 0x000fe400000000ff */
[----:B------:R-:W-:-:S02]  /*4ff0*/  ISETP.GE.U32.AND P4, PT, R235, R8, PT ;  /* 0x00000008eb00720c */ /* 0x000fc40003f86070 */
[----:B------:R-:W-:Y:S02]  /*5000*/  SHF.R.U32.HI R13, RZ, 0x10, R13 ;  /* 0x00000010ff0d7819 */ /* 0x000fe4000001160d */
[----:B------:R-:W-:Y:S01]  /*5010*/  SHF.R.U32.HI R22, RZ, 0x18, R6 ;  /* 0x00000018ff167819 */ /* 0x000fe20000011606 */
[----:B------:R-:W-:Y:S01]  /*5020*/  IMAD.WIDE.U32 R6, R37, -0x326172a9, RZ ;  /* 0xcd9e8d5725067825 */ /* 0x000fe200078e00ff */
[----:B------:R-:W-:Y:S02]  /*5030*/  ISETP.GE.U32.AND P0, PT, R235, R23, PT ;  /* 0x00000017eb00720c */ /* 0x000fe40003f06070 */
[----:B-1----:R-:W-:Y:S01]  /*5040*/  F2FP.BF16.PACK_AB R11, R231, R233 ;  /* 0x000000e9e70b723e */ /* 0x002fe200000010ff */
[----:B------:R-:W-:Y:S01]  /*5050*/  IMAD.WIDE.U32 R8, R41, -0x2daee0ad, RZ ;  /* 0xd2511f5329087825 */ /* 0x000fe200078e00ff */
[----:B------:R-:W-:Y:S02]  /*5060*/  LOP3.LUT R16, R7, UR13, R16, 0x96, !PT ;  /* 0x0000000d07107c12 */ /* 0x000fe4000f8e9610 */
[----:B------:R-:W-:-:S02]  /*5070*/  PRMT R79, R11, 0x7632, R79 ;  /* 0x000076320b4f7816 */ /* 0x000fc4000000004f */
[----:B------:R-:W-:Y:S02]  /*5080*/  LOP3.LUT R25, R9, UR14, R24, 0x96, !PT ;  /* 0x0000000e09197c12 */ /* 0x000fe4000f8e9618 */
[C---:B------:R-:W-:Y:S01]  /*5090*/  LOP3.LUT R112, R8.reuse, 0xffff, RZ, 0xc0, !PT ;  /* 0x0000ffff08707812 */ /* 0x040fe200078ec0ff */
[----:B------:R-:W-:Y:S01]  /*50a0*/  @!P4 HFMA2.BF16_V2 R64, -RZ.H0_H0, RZ.H0_H0, -R79.H0_H0 ;  /* 0x200000ffff40c231 */ /* 0x000fe2000034094f */
[----:B------:R-:W-:Y:S01]  /*50b0*/  PRMT R76, R11, 0x7610, R76 ;  /* 0x000076100b4c7816 */ /* 0x000fe2000000004c */
[--C-:B------:R-:W-:Y:S01]  /*50c0*/  FFMA.FTZ R9, R113, c[0x0][0x23c], -R5.reuse ;  /* 0x00008f0071097a23 */ /* 0x100fe20000010805 */
[----:B------:R-:W-:Y:S01]  /*50d0*/  LOP3.LUT R111, R8, 0xff, RZ, 0xc0, !PT ;  /* 0x000000ff086f7812 */ /* 0x000fe200078ec0ff */
[----:B------:R-:W-:Y:S01]  /*50e0*/  FFMA.FTZ R11, R65, c[0x0][0x23c], -R5 ;  /* 0x00008f00410b7a23 */ /* 0x000fe20000010805 */
[--C-:B------:R-:W-:Y:S01]  /*50f0*/  SHF.R.U32.HI R113, RZ, 0x10, R8.reuse ;  /* 0x00000010ff717819 */ /* 0x100fe20000011608 */
[----:B------:R1:W-:Y:S01]  /*5100*/  MUFU.EX2 R234, R9 ;  /* 0x0000000900ea7308 */ /* 0x0003e20000000800 */
[----:B------:R-:W-:-:S02]  /*5110*/  SHF.R.U32.HI R110, RZ, 0x18, R8 ;  /* 0x00000018ff6e7819 */ /* 0x000fc40000011608 */
[----:B------:R-:W-:Y:S02]  /*5120*/  LOP3.LUT R8, R13, 0xff, RZ, 0xc0, !PT ;  /* 0x000000ff0d087812 */ /* 0x000fe400078ec0ff */
[----:B------:R-:W-:Y:S02]  /*5130*/  PRMT R91, R76, 0x5410, R79 ;  /* 0x000054104c5b7816 */ /* 0x000fe4000000004f */
[----:B------:R-:W-:Y:S01]  /*5140*/  @!P4 PRMT R79, R64, 0x5410, RZ ;  /* 0x00005410404fc816 */ /* 0x000fe200000000ff */
[----:B------:R2:W3:Y:S01]  /*5150*/  MUFU.EX2 R245, R11 ;  /* 0x0000000b00f57308 */ /* 0x0004e20000000800 */
[----:B------:R-:W-:Y:S02]  /*5160*/  ISETP.GE.U32.AND P4, PT, R235, R8, PT ;  /* 0x00000008eb00720c */ /* 0x000fe40003f86070 */
[C---:B------:R-:W-:Y:S02]  /*5170*/  LOP3.LUT R28, R6.reuse, 0xff, RZ, 0xc0, !PT ;  /* 0x000000ff061c7812 */ /* 0x040fe400078ec0ff */
[----:B------:R-:W-:-:S02]  /*5180*/  LOP3.LUT R72, R6, 0xffff, RZ, 0xc0, !PT ;  /* 0x0000ffff06487812 */ /* 0x000fc400078ec0ff */
[--C-:B------:R-:W-:Y:S01]  /*5190*/  SHF.R.U32.HI R38, RZ, 0x10, R6.reuse ;  /* 0x00000010ff267819 */ /* 0x100fe20000011606 */
[----:B-1----:R-:W-:Y:S01]  /*51a0*/  IMAD.WIDE.U32 R8, R36, -0x2daee0ad, RZ ;  /* 0xd2511f5324087825 */ /* 0x002fe200078e00ff */
[----:B------:R-:W-:-:S03]  /*51b0*/  SHF.R.U32.HI R23, RZ, 0x18, R6 ;  /* 0x00000018ff177819 */ /* 0x000fc60000011606 */
[----:B------:R-:W-:Y:S01]  /*51c0*/  IMAD.WIDE.U32 R6, R39, -0x326172a9, RZ ;  /* 0xcd9e8d5727067825 */ /* 0x000fe200078e00ff */
[C---:B------:R-:W-:Y:S01]  /*51d0*/  LOP3.LUT R24, R8.reuse, 0xffff, RZ, 0xc0, !PT ;  /* 0x0000ffff08187812 */ /* 0x040fe200078ec0ff */
[----:B------:R-:W-:Y:S01]  /*51e0*/  @!P4 HFMA2.BF16_V2 R65, -RZ.H0_H0, RZ.H0_H0, -R76.H0_H0 ;  /* 0x200000ffff41c231 */ /* 0x000fe2000034094c */
[----:B------:R-:W-:Y:S01]  /*51f0*/  LOP3.LUT R32, R8, 0xff, RZ, 0xc0, !PT ;  /* 0x000000ff08207812 */ /* 0x000fe200078ec0ff */
[----:B--2---:R-:W-:Y:S01]  /*5200*/  FFMA.FTZ R11, R67, c[0x0][0x23c], -R2 ;  /* 0x00008f00430b7a23 */ /* 0x004fe20000010802 */
[----:B------:R-:W-:Y:S02]  /*5210*/  LOP3.LUT R37, R7, UR13, R14, 0x96, !PT ;  /* 0x0000000d07257c12 */ /* 0x000fe4000f8e960e */
[C---:B------:R-:W-:Y:S01]  /*5220*/  LOP3.LUT R109, R6.reuse, 0xff, RZ, 0xc0, !PT ;  /* 0x000000ff066d7812 */ /* 0x040fe200078ec0ff */
[----:B------:R-:W-:Y:S01]  /*5230*/  MUFU.EX2 R240, R11 ;  /* 0x0000000b00f07308 */ /* 0x000fe20000000800 */
[----:B------:R-:W-:Y:S02]  /*5240*/  LOP3.LUT R128, R6, 0xffff, RZ, 0xc0, !PT ;  /* 0x0000ffff06807812 */ /* 0x000fe400078ec0ff */
[----:B------:R-:W-:-:S02]  /*5250*/  SHF.R.U32.HI R123, RZ, 0x10, R6 ;  /* 0x00000010ff7b7819 */ /* 0x000fc40000011606 */
[----:B------:R-:W-:Y:S01]  /*5260*/  SHF.R.U32.HI R108, RZ, 0x18, R6 ;  /* 0x00000018ff6c7819 */ /* 0x000fe20000011606 */
[----:B------:R-:W-:Y:S01]  /*5270*/  IMAD.WIDE.U32 R6, R42, -0x326172a9, RZ ;  /* 0xcd9e8d572a067825 */ /* 0x000fe200078e00ff */
[--C-:B------:R-:W-:Y:S02]  /*5280*/  SHF.R.U32.HI R35, RZ, 0x10, R8.reuse ;  /* 0x00000010ff237819 */ /* 0x100fe40000011608 */
[----:B------:R-:W-:Y:S01]  /*5290*/  SHF.R.U32.HI R34, RZ, 0x18, R8 ;  /* 0x00000018ff227819 */ /* 0x000fe20000011608 */
[----:B------:R-:W-:Y:S01]  /*52a0*/  FFMA.FTZ R8, R66, c[0x0][0x23c], -R2 ;  /* 0x00008f0042087a23 */ /* 0x000fe20000010802 */
[----:B------:R-:W-:Y:S02]  /*52b0*/  LOP3.LUT R12, R9, UR14, R40, 0x96, !PT ;  /* 0x0000000e090c7c12 */ /* 0x000fe4000f8e9628 */
[----:B------:R-:W-:Y:S01]  /*52c0*/  SHF.R.U32.HI R9, RZ, 0x8, R44 ;  /* 0x00000008ff097819 */ /* 0x000fe2000001162c */
[----:B------:R1:W2:Y:S01]  /*52d0*/  MUFU.EX2 R251, R8 ;  /* 0x0000000800fb7308 */ /* 0x0002a20000000800 */
[----:B------:R-:W-:-:S02]  /*52e0*/  LOP3.LUT R18, R7, UR13, R18, 0x96, !PT ;  /* 0x0000000d07127c12 */ /* 0x000fc4000f8e9612 */
[C---:B------:R-:W-:Y:S02]  /*52f0*/  LOP3.LUT R39, R6.reuse, 0xffff, RZ, 0xc0, !PT ;  /* 0x0000ffff06277812 */ /* 0x040fe400078ec0ff */
[----:B------:R-:W-:Y:S02]  /*5300*/  LOP3.LUT R40, R6, 0xff, RZ, 0xc0, !PT ;  /* 0x000000ff06287812 */ /* 0x000fe400078ec0ff */
[--C-:B------:R-:W-:Y:S02]  /*5310*/  SHF.R.U32.HI R41, RZ, 0x10, R6.reuse ;  /* 0x00000010ff297819 */ /* 0x100fe40000011606 */
[----:B------:R-:W-:Y:S02]  /*5320*/  SHF.R.U32.HI R42, RZ, 0x18, R6 ;  /* 0x00000018ff2a7819 */ /* 0x000fe40000011606 */
[----:B---3--:R-:W-:Y:S02]  /*5330*/  F2FP.BF16.PACK_AB R7, R245, R234 ;  /* 0x000000eaf507723e */ /* 0x008fe400000010ff */
[----:B------:R-:W-:-:S02]  /*5340*/  LOP3.LUT R6, R9, 0xffff, RZ, 0xc0, !PT ;  /* 0x0000ffff09067812 */ /* 0x000fc400078ec0ff */
[----:B------:R-:W-:Y:S01]  /*5350*/  @!P4 PRMT R76, R65, 0x5410, RZ ;  /* 0x00005410414cc816 */ /* 0x000fe200000000ff */
[----:B-1----:R-:W-:Y:S01]  /*5360*/  IMAD.WIDE.U32 R8, R43, -0x2daee0ad, RZ ;  /* 0xd2511f532b087825 */ /* 0x002fe200078e00ff */
[----:B------:R-:W-:Y:S02]  /*5370*/  PRMT R216, R7, 0x7610, R216 ;  /* 0x0000761007d87816 */ /* 0x000fe400000000d8 */
[----:B------:R-:W-:Y:S02]  /*5380*/  ISETP.GE.U32.AND P4, PT, R235, R6, PT ;  /* 0x00000006eb00720c */ /* 0x000fe40003f86070 */
[----:B------:R-:W-:Y:S01]  /*5390*/  PRMT R215, R7, 0x7632, R215 ;  /* 0x0000763207d77816 */ /* 0x000fe200000000d7 */
[----:B------:R-:W-:Y:S01]  /*53a0*/  FFMA.FTZ R7, R114, c[0x0][0x23c], -R5 ;  /* 0x00008f0072077a23 */ /* 0x000fe20000010805 */
[----:B------:R-:W-:Y:S01]  /*53b0*/  @!P2 HFMA2.BF16_V2 R66, -RZ.H0_H0, RZ.H0_H0, -R216.H0_H0 ;  /* 0x200000ffff42a231 */ /* 0x000fe200003409d8 */
[----:B------:R-:W-:Y:S02]  /*53c0*/  LOP3.LUT R11, R46, 0xff, RZ, 0xc0, !PT ;  /* 0x000000ff2e0b7812 */ /* 0x000fe400078ec0ff */
[----:B------:R1:W-:Y:S01]  /*53d0*/  MUFU.EX2 R248, R7 ;  /* 0x0000000700f87308 */ /* 0x0003e20000000800 */
[----:B------:R-:W-:-:S02]  /*53e0*/  PRMT R46, R216, 0x5410, R215 ;  /* 0x00005410d82e7816 */ /* 0x000fc400000000d7 */
[----:B------:R-:W-:Y:S02]  /*53f0*/  @!P2 PRMT R216, R66, 0x5410, RZ ;  /* 0x0000541042d8a816 */ /* 0x000fe400000000ff */
[----:B--2---:R-:W-:Y:S01]  /*5400*/  F2FP.BF16.PACK_AB R6, R251, R240 ;  /* 0x000000f0fb06723e */ /* 0x004fe200000010ff */
[----:B------:R-:W-:Y:S01]  /*5410*/  @!P4 HFMA2.BF16_V2 R67, -RZ.H0_H0, RZ.H0_H0, -R215.H0_H0 ;  /* 0x200000ffff43c231 */ /* 0x000fe200003409d7 */
[----:B------:R-:W-:Y:S02]  /*5420*/  ISETP.GE.U32.AND P2, PT, R235, R11, PT ;  /* 0x0000000beb00720c */ /* 0x000fe40003f46070 */
[C---:B------:R-:W-:Y:S02]  /*5430*/  PRMT R214, R6.reuse, 0x7632, R214 ;  /* 0x0000763206d67816 */ /* 0x040fe400000000d6 */
[----:B------:R-:W-:Y:S02]  /*5440*/  PRMT R213, R6, 0x7610, R213 ;  /* 0x0000761006d57816 */ /* 0x000fe400000000d5 */
[C---:B------:R-:W-:Y:S01]  /*5450*/  LOP3.LUT R11, R10.reuse, 0xff, RZ, 0xc0, !PT ;  /* 0x000000ff0a0b7812 */ /* 0x040fe200078ec0ff */
[----:B------:R-:W-:Y:S01]  /*5460*/  @!P3 HFMA2.BF16_V2 R68, -RZ.H0_H0, RZ.H0_H0, -R214.H0_H0 ;  /* 0x200000ffff44b231 */ /* 0x000fe200003409d6 */
[----:B------:R-:W-:Y:S01]  /*5470*/  LOP3.LUT R6, R10, 0xffff, RZ, 0xc0, !PT ;  /* 0x0000ffff0a067812 */ /* 0x000fe200078ec0ff */
[----:B-1----:R-:W-:Y:S01]  /*5480*/  FFMA.FTZ R7, R73, c[0x0][0x23c], -R5 ;  /* 0x00008f0049077a23 */ /* 0x002fe20000010805 */
[----:B------:R-:W-:-:S02]  /*5490*/  @!P4 PRMT R215, R67, 0x5410, RZ ;  /* 0x0000541043d7c816 */ /* 0x000fc400000000ff */
[----:B------:R-:W-:Y:S01]  /*54a0*/  ISETP.GE.U32.AND P4, PT, R235, R11, PT ;  /* 0x0000000beb00720c */ /* 0x000fe20003f86070 */
[----:B------:R1:W2:Y:S01]  /*54b0*/  MUFU.EX2 R242, R7 ;  /* 0x0000000700f27308 */ /* 0x0002a20000000800 */
[----:B------:R-:W-:Y:S01]  /*54c0*/  SHF.R.U32.HI R6, RZ, 0x8, R6 ;  /* 0x00000008ff067819 */ /* 0x000fe20000011606 */
[----:B------:R-:W-:Y:S01]  /*54d0*/  FFMA.FTZ R11, R74, c[0x0][0x23c], -R2 ;  /* 0x00008f004a0b7a23 */ /* 0x000fe20000010802 */
[----:B------:R-:W-:Y:S01]  /*54e0*/  @!P2 HFMA2.BF16_V2 R69, -RZ.H0_H0, RZ.H0_H0, -R213.H0_H0 ;  /* 0x200000ffff45a231 */ /* 0x000fe200003409d5 */
[----:B------:R-:W-:Y:S02]  /*54f0*/  LOP3.LUT R26, R9, UR14, R26, 0x96, !PT ;  /* 0x0000000e091a7c12 */ /* 0x000fe4000f8e961a */
[----:B------:R-:W-:Y:S02]  /*5500*/  LOP3.LUT R6, R6, 0xffff, RZ, 0xc0, !PT ;  /* 0x0000ffff06067812 */ /* 0x000fe400078ec0ff */
[----:B------:R3:W-:Y:S01]  /*5510*/  MUFU.EX2 R249, R11 ;  /* 0x0000000b00f97308 */ /* 0x0007e20000000800 */
[----:B------:R-:W-:-:S02]  /*5520*/  LOP3.LUT R29, R8, 0xffff, RZ, 0xc0, !PT ;  /* 0x0000ffff081d7812 */ /* 0x000fc400078ec0ff */
[----:B------:R-:W-:Y:S02]  /*5530*/  PRMT R63, R213, 0x5410, R214 ;  /* 0x00005410d53f7816 */ /* 0x000fe400000000d6 */
[----:B------:R-:W-:Y:S02]  /*5540*/  SHF.R.U32.HI R9, RZ, 0x18, R10 ;  /* 0x00000018ff097819 */ /* 0x000fe4000001160a */
[----:B------:R-:W-:Y:S01]  /*5550*/  @!P3 PRMT R214, R68, 0x5410, RZ ;  /* 0x0000541044d6b816 */ /* 0x000fe200000000ff */
[----:B-1----:R-:W-:Y:S01]  /*5560*/  FFMA.FTZ R7, R101, c[0x0][0x23c], -R2 ;  /* 0x00008f0065077a23 */ /* 0x002fe20000010802 */
[----:B------:R-:W-:Y:S02]  /*5570*/  ISETP.GE.U32.AND P3, PT, R235, R6, PT ;  /* 0x00000006eb00720c */ /* 0x000fe40003f66070 */
[----:B------:R-:W-:Y:S01]  /*5580*/  LOP3.LUT R33, R8, 0xff, RZ, 0xc0, !PT ;  /* 0x000000ff08217812 */ /* 0x000fe200078ec0ff */
[----:B------:R-:W1:Y:S01]  /*5590*/  MUFU.EX2 R241, R7 ;  /* 0x0000000700f17308 */ /* 0x000e620000000800 */
[----:B------:R-:W-:-:S02]  /*55a0*/  SHF.R.U32.HI R30, RZ, 0x10, R8 ;  /* 0x00000010ff1e7819 */ /* 0x000fc40000011608 */
[----:B------:R-:W-:Y:S01]  /*55b0*/  SHF.R.U32.HI R31, RZ, 0x18, R8 ;  /* 0x00000018ff1f7819 */ /* 0x000fe20000011608 */
[--C-:B---3--:R-:W-:Y:S01]  /*55c0*/  FFMA.FTZ R11, R102, c[0x0][0x23c], -R5.reuse ;  /* 0x00008f00660b7a23 */ /* 0x108fe20000010805 */
[----:B--2---:R-:W-:Y:S02]  /*55d0*/  F2FP.BF16.PACK_AB R8, R242, R248 ;  /* 0x000000f8f208723e */ /* 0x004fe400000010ff */
[----:B------:R-:W-:Y:S01]  /*55e0*/  @!P2 PRMT R213, R69, 0x5410, RZ ;  /* 0x0000541045d5a816 */ /* 0x000fe200000000ff */
[----:B------:R-:W-:Y:S01]  /*55f0*/  MUFU.EX2 R121, R11 ;  /* 0x0000000b00797308 */ /* 0x000fe20000000800 */
[----:B------:R-:W-:Y:S01]  /*5600*/  ISETP.GE.U32.AND P2, PT, R235, R9, PT ;  /* 0x00000009eb00720c */ /* 0x000fe20003f46070 */
[----:B------:R-:W-:Y:S01]  /*5610*/  FFMA.FTZ R9, R75, c[0x0][0x23c], -R5 ;  /* 0x00008f004b097a23 */ /* 0x000fe20000010805 */
[C---:B------:R-:W-:Y:S02]  /*5620*/  PRMT R212, R8.reuse, 0x7610, R212 ;  /* 0x0000761008d47816 */ /* 0x040fe400000000d4 */
[----:B------:R-:W-:-:S02]  /*5630*/  PRMT R211, R8, 0x7632, R211 ;  /* 0x0000763208d37816 */ /* 0x000fc400000000d3 */
[----:B------:R-:W-:Y:S01]  /*5640*/  SHF.R.U32.HI R8, RZ, 0x10, R10 ;  /* 0x00000010ff087819 */ /* 0x000fe2000001160a */
[----:B------:R2:W3:Y:S01]  /*5650*/  MUFU.EX2 R132, R9 ;  /* 0x0000000900847308 */ /* 0x0004e20000000800 */
[----:B------:R-:W-:Y:S01]  /*5660*/  @!P4 HFMA2.BF16_V2 R74, -RZ.H0_H0, RZ.H0_H0, -R212.H0_H0 ;  /* 0x200000ffff4ac231 */ /* 0x000fe200003409d4 */
[----:B-1----:R-:W-:Y:S01]  /*5670*/  F2FP.BF16.PACK_AB R10, R249, R241 ;  /* 0x000000f1f90a723e */ /* 0x002fe200000010ff */
[----:B------:R-:W-:Y:S01]  /*5680*/  @!P3 HFMA2.BF16_V2 R73, -RZ.H0_H0, RZ.H0_H0, -R211.H0_H0 ;  /* 0x200000ffff49b231 */ /* 0x000fe200003409d3 */
[----:B------:R-:W-:Y:S01]  /*5690*/  LOP3.LUT R8, R8, 0xff, RZ, 0xc0, !PT ;  /* 0x000000ff08087812 */ /* 0x000fe200078ec0ff */
[----:B------:R-:W-:Y:S01]  /*56a0*/  IMAD.WIDE.U32 R6, R45, -0x326172a9, RZ ;  /* 0xcd9e8d572d067825 */ /* 0x000fe200078e00ff */
[----:B------:R-:W-:Y:S02]  /*56b0*/  PRMT R62, R212, 0x5410, R211 ;  /* 0x00005410d43e7816 */ /* 0x000fe400000000d3 */
[----:B------:R-:W-:Y:S02]  /*56c0*/  @!P4 PRMT R212, R74, 0x5410, RZ ;  /* 0x000054104ad4c816 */ /* 0x000fe400000000ff */
[----:B------:R-:W-:-:S02]  /*56d0*/  ISETP.GE.U32.AND P4, PT, R235, R8, PT ;  /* 0x00000008eb00720c */ /* 0x000fc40003f86070 */
[----:B------:R-:W-:Y:S02]  /*56e0*/  PRMT R210, R10, 0x7632, R210 ;  /* 0x000076320ad27816 */ /* 0x000fe400000000d2 */
[----:B------:R-:W-:Y:S01]  /*56f0*/  @!P3 PRMT R211, R73, 0x5410, RZ ;  /* 0x0000541049d3b816 */ /* 0x000fe200000000ff */
[----:B--2---:R-:W-:Y:S01]  /*5700*/  FFMA.FTZ R9, R100, c[0x0][0x23c], -R2 ;  /* 0x00008f0064097a23 */ /* 0x004fe20000010802 */
[----:B------:R-:W-:Y:S01]  /*5710*/  SHF.R.U32.HI R8, RZ, 0x8, R17 ;  /* 0x00000008ff087819 */ /* 0x000fe20000011611 */
[----:B------:R-:W-:Y:S01]  /*5720*/  @!P2 HFMA2.BF16_V2 R75, -RZ.H0_H0, RZ.H0_H0, -R210.H0_H0 ;  /* 0x200000ffff4ba231 */ /* 0x000fe200003409d2 */
[----:B------:R-:W-:Y:S01]  /*5730*/  ISETP.GE.U32.AND P3, PT, R235, R21, PT ;  /* 0x00000015eb00720c */ /* 0x000fe20003f66070 */
[----:B------:R1:W-:Y:S01]  /*5740*/  MUFU.EX2 R250, R9 ;  /* 0x0000000900fa7308 */ /* 0x0003e20000000800 */
[----:B------:R-:W-:Y:S02]  /*5750*/  PRMT R209, R10, 0x7610, R209 ;  /* 0x000076100ad17816 */ /* 0x000fe400000000d1 */
[----:B------:R-:W-:-:S02]  /*5760*/  LOP3.LUT R36, R7, UR13, R20, 0x96, !PT ;  /* 0x0000000d07247c12 */ /* 0x000fc4000f8e9614 */
[----:B------:R-:W-:Y:S02]  /*5770*/  LOP3.LUT R64, R6, 0xffff, RZ, 0xc0, !PT ;  /* 0x0000ffff06407812 */ /* 0x000fe400078ec0ff */
[----:B------:R-:W-:Y:S02]  /*5780*/  LOP3.LUT R8, R8, 0xffff, RZ, 0xc0, !PT ;  /* 0x0000ffff08087812 */ /* 0x000fe400078ec0ff */
[----:B---3--:R-:W-:Y:S02]  /*5790*/  F2FP.BF16.PACK_AB R7, R132, R121 ;  /* 0x000000798407723e */ /* 0x008fe400000010ff */
[----:B------:R-:W-:Y:S02]  /*57a0*/  PRMT R61, R209, 0x5410, R210 ;  /* 0x00005410d13d7816 */ /* 0x000fe400000000d2 */
[----:B------:R-:W-:Y:S02]  /*57b0*/  @!P2 PRMT R210, R75, 0x5410, RZ ;  /* 0x000054104bd2a816 */ /* 0x000fe400000000ff */
[----:B------:R-:W-:Y:S01]  /*57c0*/  ISETP.GE.U32.AND P2, PT, R235, R8, PT ;  /* 0x00000008eb00720c */ /* 0x000fe20003f46070 */
[----:B-1----:R-:W-:Y:S01]  /*57d0*/  FFMA.FTZ R9, R80, c[0x0][0x23c], -R2 ;  /* 0x00008f0050097a23 */ /* 0x002fe20000010802 */
[C---:B------:R-:W-:Y:S01]  /*57e0*/  PRMT R208, R7.reuse, 0x7610, R208 ;  /* 0x0000761007d07816 */ /* 0x040fe200000000d0 */
[----:B------:R-:W-:Y:S01]  /*57f0*/  @!P4 HFMA2.BF16_V2 R80, -RZ.H0_H0, RZ.H0_H0, -R209.H0_H0 ;  /* 0x200000ffff50c231 */ /* 0x000fe200003409d1 */
[----:B------:R-:W-:Y:S01]  /*5800*/  PRMT R207, R7, 0x7632, R207 ;  /* 0x0000763207cf7816 */ /* 0x000fe200000000cf */
[----:B------:R-:W1:Y:S01]  /*5810*/  MUFU.EX2 R252, R9 ;  /* 0x0000000900fc7308 */ /* 0x000e620000000800 */
[--C-:B------:R-:W-:Y:S01]  /*5820*/  FFMA.FTZ R8, R84, c[0x0][0x23c], -R5.reuse ;  /* 0x00008f0054087a23 */ /* 0x100fe20000010805 */
[----:B------:R-:W-:Y:S01]  /*5830*/  @!P3 HFMA2.BF16_V2 R78, -RZ.H0_H0, RZ.H0_H0, -R208.H0_H0 ;  /* 0x200000ffff4eb231 */ /* 0x000fe200003409d0 */
[----:B------:R-:W-:Y:S01]  /*5840*/  FFMA.FTZ R7, R81, c[0x0][0x23c], -R5 ;  /* 0x00008f0051077a23 */ /* 0x000fe20000010805 */
[----:B------:R-:W-:-:S02]  /*5850*/  LOP3.LUT R67, R6, 0xff, RZ, 0xc0, !PT ;  /* 0x000000ff06437812 */ /* 0x000fc400078ec0ff */
[--C-:B------:R-:W-:Y:S02]  /*5860*/  SHF.R.U32.HI R66, RZ, 0x10, R6.reuse ;  /* 0x00000010ff427819 */ /* 0x100fe40000011606 */
[----:B------:R-:W-:Y:S01]  /*5870*/  SHF.R.U32.HI R65, RZ, 0x18, R6 ;  /* 0x00000018ff417819 */ /* 0x000fe20000011606 */
[----:B------:R2:W-:Y:S01]  /*5880*/  MUFU.EX2 R243, R8 ;  /* 0x0000000800f37308 */ /* 0x0005e20000000800 */
[----:B------:R-:W-:Y:S01]  /*5890*/  @!P4 PRMT R209, R80, 0x5410, RZ ;  /* 0x0000541050d1c816 */ /* 0x000fe200000000ff */
[----:B------:R-:W-:Y:S01]  /*58a0*/  @!P2 HFMA2.BF16_V2 R81, -RZ.H0_H0, RZ.H0_H0, -R207.H0_H0 ;  /* 0x200000ffff51a231 */ /* 0x000fe200003409cf */
[----:B------:R-:W-:Y:S02]  /*58b0*/  LOP3.LUT R6, R27, 0xff, RZ, 0xc0, !PT ;  /* 0x000000ff1b067812 */ /* 0x000fe400078ec0ff */
[----:B------:R-:W-:Y:S02]  /*58c0*/  ISETP.GE.U32.AND P4, PT, R235, R22, PT ;  /* 0x00000016eb00720c */ /* 0x000fe40003f86070 */
[----:B------:R-:W-:Y:S01]  /*58d0*/  PRMT R59, R208, 0x5410, R207 ;  /* 0x00005410d03b7816 */ /* 0x000fe200000000cf */
[----:B------:R3:W4:Y:S01]  /*58e0*/  MUFU.EX2 R75, R7 ;  /* 0x00000007004b7308 */ /* 0x0007220000000800 */
[----:B------:R-:W-:-:S02]  /*58f0*/  @!P3 PRMT R208, R78, 0x5410, RZ ;  /* 0x000054104ed0b816 */ /* 0x000fc400000000ff */
[----:B------:R-:W-:Y:S02]  /*5900*/  ISETP.GE.U32.AND P3, PT, R235, R6, PT ;  /* 0x00000006eb00720c */ /* 0x000fe40003f66070 */
[----:B-1----:R-:W-:Y:S02]  /*5910*/  F2FP.BF16.PACK_AB R6, R252, R250 ;  /* 0x000000fafc06723e */ /* 0x002fe400000010ff */
[C---:B------:R-:W-:Y:S02]  /*5920*/  LOP3.LUT R9, R19.reuse, 0xff, RZ, 0xc0, !PT ;  /* 0x000000ff13097812 */ /* 0x040fe400078ec0ff */
[----:B--2---:R-:W-:Y:S02]  /*5930*/  LOP3.LUT R8, R19, 0xffff, RZ, 0xc0, !PT ;  /* 0x0000ffff13087812 */ /* 0x004fe400078ec0ff */
[----:B------:R-:W-:Y:S02]  /*5940*/  PRMT R206, R6, 0x7632, R206 ;  /* 0x0000763206ce7816 */ /* 0x000fe400000000ce */
[----:B------:R-:W-:-:S02]  /*5950*/  @!P2 PRMT R207, R81, 0x5410, RZ ;  /* 0x0000541051cfa816 */ /* 0x000fc400000000ff */
[----:B------:R-:W-:Y:S01]  /*5960*/  PRMT R205, R6, 0x7610, R205 ;  /* 0x0000761006cd7816 */ /* 0x000fe200000000cd */
[----:B---3--:R-:W-:Y:S01]  /*5970*/  FFMA.FTZ R7, R83, c[0x0][0x23c], -R2 ;  /* 0x00008f0053077a23 */ /* 0x008fe20000010802 */
[----:B------:R-:W-:Y:S01]  /*5980*/  ISETP.GE.U32.AND P2, PT, R235, R9, PT ;  /* 0x00000009eb00720c */ /* 0x000fe20003f46070 */
[----:B------:R-:W-:Y:S01]  /*5990*/  @!P4 HFMA2.BF16_V2 R83, -RZ.H0_H0, RZ.H0_H0, -R206.H0_H0 ;  /* 0x200000ffff53c231 */ /* 0x000fe200003409ce */
[----:B------:R-:W-:Y:S01]  /*59a0*/  SHF.R.U32.HI R6, RZ, 0x8, R8 ;  /* 0x00000008ff067819 */ /* 0x000fe20000011608 */
[----:B------:R1:W-:Y:S01]  /*59b0*/  MUFU.EX2 R120, R7 ;  /* 0x0000000700787308 */ /* 0x0003e20000000800 */
[----:B----4-:R-:W-:Y:S02]  /*59c0*/  F2FP.BF16.PACK_AB R8, R75, R243 ;  /* 0x000000f34b08723e */ /* 0x010fe400000010ff */
[----:B------:R-:W-:Y:S02]  /*59d0*/  LOP3.LUT R6, R6, 0xffff, RZ, 0xc0, !PT ;  /* 0x0000ffff06067812 */ /* 0x000fe400078ec0ff */
[----:B------:R-:W-:-:S02]  /*59e0*/  PRMT R43, R205, 0x5410, R206 ;  /* 0x00005410cd2b7816 */ /* 0x000fc400000000ce */
[----:B------:R-:W-:Y:S02]  /*59f0*/  @!P4 PRMT R206, R83, 0x5410, RZ ;  /* 0x0000541053cec816 */ /* 0x000fe400000000ff */
[----:B------:R-:W-:Y:S02]  /*5a00*/  ISETP.GE.U32.AND P4, PT, R235, R6, PT ;  /* 0x00000006eb00720c */ /* 0x000fe40003f86070 */
[C---:B------:R-:W-:Y:S02]  /*5a10*/  PRMT R204, R8.reuse, 0x7610, R204 ;  /* 0x0000761008cc7816 */ /* 0x040fe400000000cc */
[----:B------:R-:W-:Y:S02]  /*5a20*/  SHF.R.U32.HI R6, RZ, 0x18, R19 ;  /* 0x00000018ff067819 */ /* 0x000fe40000011613 */
[----:B------:R-:W-:Y:S01]  /*5a30*/  PRMT R203, R8, 0x7632, R203 ;  /* 0x0000763208cb7816 */ /* 0x000fe200000000cb */
[----:B-1----:R-:W-:Y:S01]  /*5a40*/  FFMA.FTZ R7, R82, c[0x0][0x23c], -R2 ;  /* 0x00008f0052077a23 */ /* 0x002fe20000010802 */
[----:B------:R-:W-:Y:S01]  /*5a50*/  @!P3 HFMA2.BF16_V2 R82, -RZ.H0_H0, RZ.H0_H0, -R205.H0_H0 ;  /* 0x200000ffff52b231 */ /* 0x000fe200003409cd */
[----:B------:R-:W-:Y:S01]  /*5a60*/  FFMA.FTZ R8, R85, c[0x0][0x23c], -R5 ;  /* 0x00008f0055087a23 */ /* 0x000fe20000010805 */
[----:B------:R-:W-:Y:S01]  /*5a70*/  @!P2 HFMA2.BF16_V2 R84, -RZ.H0_H0, RZ.H0_H0, -R204.H0_H0 ;  /* 0x200000ffff54a231 */ /* 0x000fe200003409cc */
[----:B------:R1:W2:Y:S01]  /*5a80*/  MUFU.EX2 R78, R7 ;  /* 0x00000007004e7308 */ /* 0x0002a20000000800 */
[----:B------:R-:W-:Y:S01]  /*5a90*/  PRMT R226, R204, 0x5410, R203 ;  /* 0x00005410cce27816 */ /* 0x000fe200000000cb */
[----:B------:R-:W-:Y:S01]  /*5aa0*/  @!P4 HFMA2.BF16_V2 R85, -RZ.H0_H0, RZ.H0_H0, -R203.H0_H0 ;  /* 0x200000ffff55c231 */ /* 0x000fe200003409cb */
[----:B------:R-:W-:-:S02]  /*5ab0*/  @!P3 PRMT R205, R82, 0x5410, RZ ;  /* 0x0000541052cdb816 */ /* 0x000fc400000000ff */
[----:B------:R-:W-:Y:S01]  /*5ac0*/  ISETP.GE.U32.AND P3, PT, R235, R6, PT ;  /* 0x00000006eb00720c */ /* 0x000fe20003f66070 */
[----:B------:R-:W-:Y:S01]  /*5ad0*/  LDSM.16.MT88.4 R80, [R173+0x6800] ;  /* 0x00680000ad50783b */ /* 0x000fe20000004200 */
[----:B------:R-:W-:Y:S01]  /*5ae0*/  @!P2 PRMT R204, R84, 0x5410, RZ ;  /* 0x0000541054cca816 */ /* 0x000fe200000000ff */
[----:B------:R3:W-:Y:S01]  /*5af0*/  MUFU.EX2 R74, R8 ;  /* 0x00000008004a7308 */ /* 0x0007e20000000800 */
[----:B------:R-:W-:Y:S02]  /*5b00*/  LOP3.LUT R9, R53, 0xff, RZ, 0xc0, !PT ;  /* 0x000000ff35097812 */ /* 0x000fe400078ec0ff */
[----:B------:R-:W-:Y:S02]  /*5b10*/  SHF.R.U32.HI R10, RZ, 0x8, R47 ;  /* 0x00000008ff0a7819 */ /* 0x000fe4000001162f */
[----:B------:R-:W-:Y:S02]  /*5b20*/  @!P4 PRMT R203, R85, 0x5410, RZ ;  /* 0x0000541055cbc816 */ /* 0x000fe400000000ff */
[----:B------:R-:W-:-:S02]  /*5b30*/  ISETP.GE.U32.AND P4, PT, R235, R9, PT ;  /* 0x00000009eb00720c */ /* 0x000fc40003f86070 */
[----:B-1----:R-:W-:Y:S02]  /*5b40*/  SHF.R.U32.HI R7, RZ, 0x10, R19 ;  /* 0x00000010ff077819 */ /* 0x002fe40000011613 */
[----:B--2---:R-:W-:Y:S02]  /*5b50*/  F2FP.BF16.PACK_AB R6, R78, R120 ;  /* 0x000000784e06723e */ /* 0x004fe400000010ff */
[----:B------:R-:W-:Y:S02]  /*5b60*/  LOP3.LUT R7, R7, 0xff, RZ, 0xc0, !PT ;  /* 0x000000ff07077812 */ /* 0x000fe400078ec0ff */
[----:B------:R-:W-:Y:S01]  /*5b70*/  PRMT R202, R6, 0x7632, R202 ;  /* 0x0000763206ca7816 */ /* 0x000fe200000000ca */
[----:B---3--:R-:W-:Y:S01]  /*5b80*/  FFMA.FTZ R8, R86, c[0x0][0x23c], -R5 ;  /* 0x00008f0056087a23 */ /* 0x008fe20000010805 */
[----:B------:R-:W-:Y:S02]  /*5b90*/  ISETP.GE.U32.AND P2, PT, R235, R7, PT ;  /* 0x00000007eb00720c */ /* 0x000fe40003f46070 */
[----:B------:R-:W-:Y:S01]  /*5ba0*/  PRMT R201, R6, 0x7610, R201 ;  /* 0x0000761006c97816 */ /* 0x000fe200000000c9 */
[----:B------:R-:W-:Y:S01]  /*5bb0*/  IMAD.WIDE.U32 R6, R54, -0x2daee0ad, RZ ;  /* 0xd2511f5336067825 */ /* 0x000fe200078e00ff */
[----:B------:R-:W-:Y:S01]  /*5bc0*/  @!P3 HFMA2.BF16_V2 R86, -RZ.H0_H0, RZ.H0_H0, -R202.H0_H0 ;  /* 0x200000ffff56b231 */ /* 0x000fe200003409ca */
[----:B------:R-:W1:Y:S01]  /*5bd0*/  MUFU.EX2 R54, R8 ;  /* 0x0000000800367308 */ /* 0x000e620000000800 */
[----:B------:R-:W-:Y:S01]  /*5be0*/  LOP3.LUT R9, R10, 0xffff, RZ, 0xc0, !PT ;  /* 0x0000ffff0a097812 */ /* 0x000fe200078ec0ff */
[----:B------:R-:W-:Y:S01]  /*5bf0*/  FFMA.FTZ R10, R97, c[0x0][0x23c], -R5 ;  /* 0x00008f00610a7a23 */ /* 0x000fe20000010805 */
[----:B------:R-:W-:-:S02]  /*5c00*/  PRMT R225, R201, 0x5410, R202 ;  /* 0x00005410c9e17816 */ /* 0x000fc400000000ca */
[----:B------:R-:W-:Y:S02]  /*5c10*/  @!P3 PRMT R202, R86, 0x5410, RZ ;  /* 0x0000541056cab816 */ /* 0x000fe400000000ff */
[----:B------:R-:W-:Y:S01]  /*5c20*/  ISETP.GE.U32.AND P3, PT, R235, R9, PT ;  /* 0x00000009eb00720c */ /* 0x000fe20003f66070 */
[----:B------:R-:W-:Y:S01]  /*5c30*/  FFMA.FTZ R9, R96, c[0x0][0x23c], -R2 ;  /* 0x00008f0060097a23 */ /* 0x000fe20000010802 */
[C---:B------:R-:W-:Y:S01]  /*5c40*/  LOP3.LUT R14, R6.reuse, 0xff, RZ, 0xc0, !PT ;  /* 0x000000ff060e7812 */ /* 0x040fe200078ec0ff */
[----:B------:R-:W-:Y:S01]  /*5c50*/  @!P2 HFMA2.BF16_V2 R89, -RZ.H0_H0, RZ.H0_H0, -R201.H0_H0 ;  /* 0x200000ffff59a231 */ /* 0x000fe200003409c9 */
[----:B------:R-:W-:Y:S01]  /*5c60*/  LOP3.LUT R17, R6, 0xffff, RZ, 0xc0, !PT ;  /* 0x0000ffff06117812 */ /* 0x000fe200078ec0ff */
[----:B------:R2:W-:Y:S01]  /*5c70*/  MUFU.EX2 R53, R9 ;  /* 0x0000000900357308 */ /* 0x0005e20000000800 */
[--C-:B------:R-:W-:Y:S02]  /*5c80*/  SHF.R.U32.HI R19, RZ, 0x10, R6.reuse ;  /* 0x00000010ff137819 */ /* 0x100fe40000011606 */
[----:B------:R-:W-:-:S02]  /*5c90*/  SHF.R.U32.HI R13, RZ, 0x18, R6 ;  /* 0x00000018ff0d7819 */ /* 0x000fc40000011606 */
[----:B-1----:R-:W-:Y:S02]  /*5ca0*/  F2FP.BF16.PACK_AB R6, R54, R74 ;  /* 0x0000004a3606723e */ /* 0x002fe400000010ff */
[----:B------:R-:W-:Y:S01]  /*5cb0*/  LOP3.LUT R8, R7, UR14, R60, 0x96, !PT ;  /* 0x0000000e07087c12 */ /* 0x000fe2000f8e963c */
[----:B------:R-:W-:Y:S01]  /*5cc0*/  FFMA.FTZ R7, R95, c[0x0][0x23c], -R2 ;  /* 0x00008f005f077a23 */ /* 0x000fe20000010802 */
[C---:B------:R-:W-:Y:S01]  /*5cd0*/  PRMT R200, R6.reuse, 0x7610, R200 ;  /* 0x0000761006c87816 */ /* 0x040fe200000000c8 */
[----:B------:R-:W-:Y:S01]  /*5ce0*/  MUFU.EX2 R244, R10 ;  /* 0x0000000a00f47308 */ /* 0x000fe20000000800 */
[----:B------:R-:W-:Y:S01]  /*5cf0*/  PRMT R199, R6, 0x7632, R199 ;  /* 0x0000763206c77816 */ /* 0x000fe200000000c7 */
[----:B------:R-:W-:Y:S01]  /*5d00*/  IMAD.MOV.U32 R60, RZ, RZ, R132 ;  /* 0x000000ffff3c7224 */ /* 0x000fe200078e0084 */
[----:B------:R-:W-:Y:S01]  /*5d10*/  @!P2 PRMT R201, R89, 0x5410, RZ ;  /* 0x0000541059c9a816 */ /* 0x000fe200000000ff */
[----:B------:R-:W-:Y:S01]  /*5d20*/  IMAD.MOV.U32 R89, RZ, RZ, R121 ;  /* 0x000000ffff597224 */ /* 0x000fe200078e0079 */
[----:B------:R-:W-:Y:S01]  /*5d30*/  ISETP.GE.U32.AND P2, PT, R235, R28, PT ;  /* 0x0000001ceb00720c */ /* 0x000fe20003f46070 */
[----:B------:R-:W-:Y:S01]  /*5d40*/  @!P3 HFMA2.BF16_V2 R96, -RZ.H0_H0, RZ.H0_H0, -R199.H0_H0 ;  /* 0x200000ffff60b231 */ /* 0x000fe200003409c7 */
[----:B--2---:R-:W-:Y:S01]  /*5d50*/  FMNMX.FTZ R9, R105, R115, !PT ;  /* 0x0000007369097209 */ /* 0x004fe20007810000 */
[----:B------:R1:W2:Y:S01]  /*5d60*/  MUFU.EX2 R73, R7 ;  /* 0x0000000700497308 */ /* 0x0002a20000000800 */
[----:B------:R-:W-:Y:S01]  /*5d70*/  PRMT R221, R200, 0x5410, R199 ;  /* 0x00005410c8dd7816 */ /* 0x000fe200000000c7 */
[----:B------:R-:W-:Y:S01]  /*5d80*/  @!P0 HFMA2.BF16_V2 R95, -RZ.H0_H0, RZ.H0_H0, -R200.H0_H0 ;  /* 0x200000ffff5f8231 */ /* 0x000fe200003409c8 */
[----:B------:R-:W-:-:S02]  /*5d90*/  FMNMX.FTZ R6, R127, R9, !PT ;  /* 0x000000097f067209 */ /* 0x000fc40007810000 */
[----:B------:R-:W-:Y:S01]  /*5da0*/  SHF.R.U32.HI R9, RZ, 0x8, R55 ;  /* 0x00000008ff097819 */ /* 0x000fe20000011637 */
[----:B------:R-:W-:Y:S01]  /*5db0*/  IMAD.MOV.U32 R55, RZ, RZ, R120 ;  /* 0x000000ffff377224 */ /* 0x000fe200078e0078 */
[----:B------:R-:W-:Y:S02]  /*5dc0*/  FMNMX.FTZ R6, R126, R6, !PT ;  /* 0x000000067e067209 */ /* 0x000fe40007810000 */
[----:B------:R-:W-:Y:S02]  /*5dd0*/  PRMT R27, R58, 0x5410, R9 ;  /* 0x000054103a1b7816 */ /* 0x000fe40000000009 */
[----:B------:R-:W-:Y:S02]  /*5de0*/  FMNMX.FTZ R6, R125, R6, !PT ;  /* 0x000000067d067209 */ /* 0x000fe40007810000 */
[----:B------:R-:W-:Y:S02]  /*5df0*/  LOP3.LUT R9, R8, 0xff, RZ, 0xc0, !PT ;  /* 0x000000ff08097812 */ /* 0x000fe400078ec0ff */
[----:B------:R-:W-:-:S02]  /*5e00*/  FMNMX.FTZ R6, R119, R6, !PT ;  /* 0x0000000677067209 */ /* 0x000fc40007810000 */
[----:B-1----:R-:W-:Y:S02]  /*5e10*/  LOP3.LUT R7, R56, 0xff, RZ, 0xc0, !PT ;  /* 0x000000ff38077812 */ /* 0x002fe400078ec0ff */
[----:B------:R-:W-:Y:S02]  /*5e20*/  FMNMX.FTZ R6, R118, R6, !PT ;  /* 0x0000000676067209 */ /* 0x000fe40007810000 */
[----:B------:R-:W-:Y:S02]  /*5e30*/  PRMT R28, R7, 0x5410, R57 ;  /* 0x00005410071c7816 */ /* 0x000fe40000000039 */
[----:B--2---:R-:W-:Y:S02]  /*5e40*/  F2FP.BF16.PACK_AB R7, R73, R53 ;  /* 0x000000354907723e */ /* 0x004fe400000010ff */
[----:B------:R-:W-:Y:S02]  /*5e50*/  @!P3 PRMT R199, R96, 0x5410, RZ ;  /* 0x0000541060c7b816 */ /* 0x000fe400000000ff */
[----:B------:R-:W-:-:S02]  /*5e60*/  ISETP.GE.U32.AND P3, PT, R235, R9, PT ;  /* 0x00000009eb00720c */ /* 0x000fc40003f66070 */
[----:B------:R-:W-:Y:S01]  /*5e70*/  FMNMX.FTZ R9, R116, R6, !PT ;  /* 0x0000000674097209 */ /* 0x000fe20007810000 */
[----:B------:R-:W-:Y:S01]  /*5e80*/  FFMA.FTZ R6, R94, c[0x0][0x23c], -R5 ;  /* 0x00008f005e067a23 */ /* 0x000fe20000010805 */
[C---:B------:R-:W-:Y:S02]  /*5e90*/  PRMT R198, R7.reuse, 0x7632, R198 ;  /* 0x0000763207c67816 */ /* 0x040fe400000000c6 */
[----:B------:R-:W-:Y:S01]  /*5ea0*/  PRMT R197, R7, 0x7610, R197 ;  /* 0x0000761007c57816 */ /* 0x000fe200000000c5 */
[----:B------:R1:W2:Y:S01]  /*5eb0*/  MUFU.EX2 R45, R6 ;  /* 0x00000006002d7308 */ /* 0x0002a20000000800 */
[----:B------:R-:W-:Y:S01]  /*5ec0*/  FMNMX.FTZ R7, R107, R117, !PT ;  /* 0x000000756b077209 */ /* 0x000fe20007810000 */
[----:B------:R-:W-:Y:S01]  /*5ed0*/  @!P5 HFMA2.BF16_V2 R97, -RZ.H0_H0, RZ.H0_H0, -R198.H0_H0 ;  /* 0x200000ffff61d231 */ /* 0x000fe200003409c6 */
[----:B------:R-:W-:Y:S01]  /*5ee0*/  FMNMX.FTZ R9, R150, R9, !PT ;  /* 0x0000000996097209 */ /* 0x000fe20007810000 */
[----:B------:R-:W-:Y:S01]  /*5ef0*/  @!P4 HFMA2.BF16_V2 R94, -RZ.H0_H0, RZ.H0_H0, -R197.H0_H0 ;  /* 0x200000ffff5ec231 */ /* 0x000fe200003409c5 */
[----:B------:R-:W-:-:S02]  /*5f00*/  LOP3.LUT R10, R8, 0xffff, RZ, 0xc0, !PT ;  /* 0x0000ffff080a7812 */ /* 0x000fc400078ec0ff */
[----:B------:R-:W-:Y:S02]  /*5f10*/  FMNMX.FTZ R9, R148, R9, !PT ;  /* 0x0000000994097209 */ /* 0x000fe40007810000 */
[----:B------:R-:W-:Y:S02]  /*5f20*/  PRMT R132, R197, 0x5410, R198 ;  /* 0x00005410c5847816 */ /* 0x000fe400000000c6 */
[----:B------:R-:W-:Y:S02]  /*5f30*/  @!P5 PRMT R198, R97, 0x5410, RZ ;  /* 0x0000541061c6d816 */ /* 0x000fe400000000ff */
[----:B------:R-:W-:Y:S01]  /*5f40*/  @!P4 PRMT R197, R94, 0x5410, RZ ;  /* 0x000054105ec5c816 */ /* 0x000fe200000000ff */
[----:B------:R-:W-:Y:S01]  /*5f50*/  IMAD R94, R235, 0x10000, R235 ;  /* 0x00010000eb5e7824 */ /* 0x000fe200078e02eb */
[----:B------:R-:W-:Y:S02]  /*5f60*/  @!P0 PRMT R200, R95, 0x5410, RZ ;  /* 0x000054105fc88816 */ /* 0x000fe400000000ff */
[----:B-1----:R-:W-:-:S02]  /*5f70*/  FMNMX.FTZ R6, R130, R7, !PT ;  /* 0x0000000782067209 */ /* 0x002fc40007810000 */
[----:B------:R-:W-:Y:S02]  /*5f80*/  SHF.R.U32.HI R7, RZ, 0x8, R10 ;  /* 0x00000008ff077819 */ /* 0x000fe4000001160a */
[----:B------:R-:W-:Y:S02]  /*5f90*/  FMNMX.FTZ R6, R129, R6, !PT ;  /* 0x0000000681067209 */ /* 0x000fe40007810000 */
[----:B------:R-:W-:Y:S02]  /*5fa0*/  FMNMX.FTZ R10, R147, R9, !PT ;  /* 0x00000009930a7209 */ /* 0x000fe40007810000 */
[----:B------:R-:W-:Y:S02]  /*5fb0*/  FMNMX.FTZ R6, R133, R6, !PT ;  /* 0x0000000685067209 */ /* 0x000fe40007810000 */
[----:B------:R-:W-:Y:S02]  /*5fc0*/  LOP3.LUT R9, R7, 0xffff, RZ, 0xc0, !PT ;  /* 0x0000ffff07097812 */ /* 0x000fe400078ec0ff */
[----:B------:R-:W-:-:S02]  /*5fd0*/  FMNMX.FTZ R7, R144, R10, !PT ;  /* 0x0000000a90077209 */ /* 0x000fc40007810000 */
[----:B------:R-:W-:Y:S02]  /*5fe0*/  FMNMX.FTZ R10, R131, R6, !PT ;  /* 0x00000006830a7209 */ /* 0x000fe40007810000 */
[----:B------:R-:W-:Y:S02]  /*5ff0*/  SHF.R.U32.HI R6, RZ, 0x18, R8 ;  /* 0x00000018ff067819 */ /* 0x000fe40000011608 */
[----:B------:R-:W-:Y:S02]  /*6000*/  ISETP.GE.U32.AND P5, PT, R235, R9, PT ;  /* 0x00000009eb00720c */ /* 0x000fe40003fa6070 */
[----:B------:R-:W-:Y:S01]  /*6010*/  FMNMX.FTZ R9, R146, R7, !PT ;  /* 0x0000000792097209 */ /* 0x000fe20007810000 */
[----:B------:R-:W-:Y:S01]  /*6020*/  FFMA.FTZ R7, R103, c[0x0][0x23c], -R2 ;  /* 0x00008f0067077a23 */ /* 0x000fe20000010802 */
[----:B------:R-:W-:Y:S02]  /*6030*/  ISETP.GE.U32.AND P4, PT, R235, R6, PT ;  /* 0x00000006eb00720c */ /* 0x000fe40003f86070 */
[----:B--2---:R-:W-:Y:S01]  /*6040*/  F2FP.BF16.PACK_AB R11, R45, R244 ;  /* 0x000000f42d0b723e */ /* 0x004fe200000010ff */
[----:B------:R1:W-:Y:S01]  /*6050*/  MUFU.EX2 R56, R7 ;  /* 0x0000000700387308 */ /* 0x0003e20000000800 */
[----:B------:R-:W-:-:S02]  /*6060*/  FMNMX.FTZ R6, R124, R10, !PT ;  /* 0x0000000a7c067209 */ /* 0x000fc40007810000 */
[----:B------:R-:W-:Y:S02]  /*6070*/  FMNMX.FTZ R9, R145, R9, !PT ;  /* 0x0000000991097209 */ /* 0x000fe40007810000 */
[C---:B------:R-:W-:Y:S02]  /*6080*/  PRMT R196, R11.reuse, 0x7610, R196 ;  /* 0x000076100bc47816 */ /* 0x040fe400000000c4 */
[----:B------:R-:W-:Y:S01]  /*6090*/  FMNMX.FTZ R69, R220, R9, !PT ;  /* 0x00000009dc457209 */ /* 0x000fe20007810000 */
[----:B------:R-:W-:Y:S01]  /*60a0*/  FFMA.FTZ R9, R98, c[0x0][0x23c], -R2 ;  /* 0x00008f0062097a23 */ /* 0x000fe20000010802 */
[----:B------:R-:W-:Y:S01]  /*60b0*/  PRMT R195, R11, 0x7632, R195 ;  /* 0x000076320bc37816 */ /* 0x000fe200000000c3 */
[----:B------:R-:W-:Y:S01]  /*60c0*/  @!P3 HFMA2.BF16_V2 R100, -RZ.H0_H0, RZ.H0_H0, -R196.H0_H0 ;  /* 0x200000ffff64b231 */ /* 0x000fe200003409c4 */
[----:B------:R-:W-:Y:S01]  /*60d0*/  FMNMX.FTZ R69, R217, R69, !PT ;  /* 0x00000045d9457209 */ /* 0x000fe20007810000 */
[----:B------:R2:W3:Y:S01]  /*60e0*/  MUFU.EX2 R44, R9 ;  /* 0x00000009002c7308 */ /* 0x0004e20000000800 */
[----:B------:R-:W-:-:S02]  /*60f0*/  PRMT R97, R196, 0x5410, R195 ;  /* 0x00005410c4617816 */ /* 0x000fc400000000c3 */
[----:B------:R-:W-:Y:S02]  /*6100*/  @!P3 PRMT R196, R100, 0x5410, RZ ;  /* 0x0000541064c4b816 */ /* 0x000fe400000000ff */
[----:B-1----:R-:W-:Y:S02]  /*6110*/  FMNMX.FTZ R7, R122, R6, !PT ;  /* 0x000000067a077209 */ /* 0x002fe40007810000 */
[----:B------:R-:W-:Y:S01]  /*6120*/  SHF.R.U32.HI R6, RZ, 0x10, R8 ;  /* 0x00000010ff067819 */ /* 0x000fe20000011608 */
[----:B------:R-:W-:Y:S01]  /*6130*/  FFMA.FTZ R8, R87, c[0x0][0x23c], -R5 ;  /* 0x00008f0057087a23 */ /* 0x000fe20000010805 */
[----:B------:R-:W-:Y:S01]  /*6140*/  FMNMX.FTZ R7, R151, R7, !PT ;  /* 0x0000000797077209 */ /* 0x000fe20007810000 */
[----:B------:R-:W-:Y:S01]  /*6150*/  @!P5 HFMA2.BF16_V2 R87, -RZ.H0_H0, RZ.H0_H0, -R195.H0_H0 ;  /* 0x200000ffff57d231 */ /* 0x000fe200003409c3 */
[----:B------:R-:W-:Y:S01]  /*6160*/  LOP3.LUT R6, R6, 0xff, RZ, 0xc0, !PT ;  /* 0x000000ff06067812 */ /* 0x000fe200078ec0ff */
[----:B------:R-:W-:Y:S01]  /*6170*/  MUFU.EX2 R58, R8 ;  /* 0x00000008003a7308 */ /* 0x000fe20000000800 */
[----:B------:R-:W-:-:S02]  /*6180*/  FMNMX.FTZ R7, R149, R7, !PT ;  /* 0x0000000795077209 */ /* 0x000fc40007810000 */
[----:B------:R-:W-:Y:S01]  /*6190*/  ISETP.GE.U32.AND P3, PT, R235, R6, PT ;  /* 0x00000006eb00720c */ /* 0x000fe20003f66070 */
[----:B--2---:R-:W1:Y:S01]  /*61a0*/  SHFL.BFLY PT, R9, R69, 0x2, 0x1f ;  /* 0x0c401f0045097f89 */ /* 0x004e6200000e0000 */
[----:B------:R-:W-:Y:S01]  /*61b0*/  FMNMX.FTZ R6, R175, R7, !PT ;  /* 0x00000007af067209 */ /* 0x000fe20007810000 */
[----:B------:R-:W-:Y:S01]  /*61c0*/  FFMA.FTZ R7, R104, c[0x0][0x23c], -R5 ;  /* 0x00008f0068077a23 */ /* 0x000fe20000010805 */
[----:B------:R-:W-:Y:S02]  /*61d0*/  @!P5 PRMT R195, R87, 0x5410, RZ ;  /* 0x0000541057c3d816 */ /* 0x000fe400000000ff */
[----:B------:R-:W-:Y:S01]  /*61e0*/  FMNMX.FTZ R5, R156, R6, !PT ;  /* 0x000000069c057209 */ /* 0x000fe20007810000 */
[----:B------:R2:W4:Y:S01]  /*61f0*/  MUFU.EX2 R21, R7 ;  /* 0x0000000700157308 */ /* 0x0005220000000800 */
[----:B---3--:R-:W-:Y:S01]  /*6200*/  F2FP.BF16.PACK_AB R6, R44, R56 ;  /* 0x000000382c06723e */ /* 0x008fe200000010ff */
[----:B------:R-:W-:Y:S01]  /*6210*/  LDSM.16.MT88.4 R84, [R173+0x6000] ;  /* 0x00600000ad54783b */ /* 0x000fe20000004200 */
[----:B------:R-:W-:-:S02]  /*6220*/  FMNMX.FTZ R5, R174, R5, !PT ;  /* 0x00000005ae057209 */ /* 0x000fc40007810000 */
[C---:B------:R-:W-:Y:S02]  /*6230*/  PRMT R194, R6.reuse, 0x7610, R194 ;  /* 0x0000761006c27816 */ /* 0x040fe400000000c2 */
[----:B------:R-:W-:Y:S02]  /*6240*/  FMNMX.FTZ R5, R157, R5, !PT ;  /* 0x000000059d057209 */ /* 0x000fe40007810000 */
[----:B------:R-:W-:Y:S01]  /*6250*/  PRMT R193, R6, 0x7632, R193 ;  /* 0x0000763206c17816 */ /* 0x000fe200000000c1 */
[----:B------:R-:W-:Y:S01]  /*6260*/  @!P3 HFMA2.BF16_V2 R98, -RZ.H0_H0, RZ.H0_H0, -R194.H0_H0 ;  /* 0x200000ffff62b231 */ /* 0x000fe200003409c2 */
[----:B------:R-:W-:Y:S02]  /*6270*/  FMNMX.FTZ R5, R222, R5, !PT ;  /* 0x00000005de057209 */ /* 0x000fe40007810000 */
[----:B------:R-:W-:Y:S01]  /*6280*/  SHF.R.U32.HI R6, RZ, 0x8, R17 ;  /* 0x00000008ff067819 */ /* 0x000fe20000011611 */
[----:B------:R-:W-:Y:S01]  /*6290*/  @!P4 HFMA2.BF16_V2 R101, -RZ.H0_H0, RZ.H0_H0, -R193.H0_H0 ;  /* 0x200000ffff65c231 */ /* 0x000fe200003409c1 */
[----:B------:R-:W-:-:S02]  /*62a0*/  FMNMX.FTZ R5, R218, R5, !PT ;  /* 0x00000005da057209 */ /* 0x000fc40007810000 */
[----:B------:R-:W-:Y:S02]  /*62b0*/  ISETP.GE.U32.AND P5, PT, R235, R14, PT ;  /* 0x0000000eeb00720c */ /* 0x000fe40003fa6070 */
[----:B-1----:R-:W-:Y:S01]  /*62c0*/  FMNMX.FTZ R69, R69, R9, !PT ;  /* 0x0000000945457209 */ /* 0x002fe20007810000 */
[----:B------:R-:W1:Y:S01]  /*62d0*/  SHFL.BFLY PT, R68, R5, 0x2, 0x1f ;  /* 0x0c401f0005447f89 */ /* 0x000e6200000e0000 */
[----:B--2---:R-:W-:Y:S02]  /*62e0*/  LOP3.LUT R7, R6, 0xffff, RZ, 0xc0, !PT ;  /* 0x0000ffff06077812 */ /* 0x004fe400078ec0ff */
[----:B----4-:R-:W-:Y:S01]  /*62f0*/  F2FP.BF16.PACK_AB R6, R58, R21 ;  /* 0x000000153a06723e */ /* 0x010fe200000010ff */
[----:B------:R-:W2:Y:S01]  /*6300*/  SHFL.BFLY PT, R8, R69, 0x1, 0x1f ;  /* 0x0c201f0045087f89 */ /* 0x000ea200000e0000 */
[----:B------:R-:W-:Y:S02]  /*6310*/  PRMT R121, R194, 0x5410, R193 ;  /* 0x00005410c2797816 */ /* 0x000fe400000000c1 */
[----:B------:R-:W-:-:S02]  /*6320*/  PRMT R192, R6, 0x7610, R192 ;  /* 0x0000761006c07816 */ /* 0x000fc400000000c0 */
[----:B------:R-:W-:Y:S02]  /*6330*/  @!P4 PRMT R193, R101, 0x5410, RZ ;  /* 0x0000541065c1c816 */ /* 0x000fe400000000ff */
[----:B------:R-:W-:Y:S01]  /*6340*/  ISETP.GE.U32.AND P4, PT, R235, R7, PT ;  /* 0x00000007eb00720c */ /* 0x000fe20003f86070 */
[----:B------:R-:W-:Y:S01]  /*6350*/  @!P5 HFMA2.BF16_V2 R102, -RZ.H0_H0, RZ.H0_H0, -R192.H0_H0 ;  /* 0x200000ffff66d231 */ /* 0x000fe200003409c0 */
[----:B------:R-:W-:Y:S01]  /*6360*/  PRMT R191, R6, 0x7632, R191 ;  /* 0x0000763206bf7816 */ /* 0x000fe200000000bf */
[----:B------:R-:W-:Y:S01]  /*6370*/  FFMA.FTZ R7, R99, c[0x0][0x23c], -R2 ;  /* 0x00008f0063077a23 */ /* 0x000fe20000010802 */
[----:B------:R-:W-:Y:S02]  /*6380*/  LOP3.LUT R6, R38, 0xff, RZ, 0xc0, !PT ;  /* 0x000000ff26067812 */ /* 0x000fe400078ec0ff */
[----:B------:R-:W-:Y:S01]  /*6390*/  PRMT R120, R192, 0x5410, R191 ;  /* 0x00005410c0787816 */ /* 0x000fe200000000bf */
[----:B------:R-:W-:Y:S01]  /*63a0*/  MUFU.EX2 R57, R7 ;  /* 0x0000000700397308 */ /* 0x000fe20000000800 */
[----:B------:R-:W-:-:S02]  /*63b0*/  @!P5 PRMT R192, R102, 0x5410, RZ ;  /* 0x0000541066c0d816 */ /* 0x000fc400000000ff */
[----:B------:R-:W-:Y:S01]  /*63c0*/  ISETP.GE.U32.AND P5, PT, R235, R6, PT ;  /* 0x00000006eb00720c */ /* 0x000fe20003fa6070 */
[----:B------:R-:W-:Y:S01]  /*63d0*/  FFMA.FTZ R6, R106, c[0x0][0x23c], -R2 ;  /* 0x00008f006a067a23 */ /* 0x000fe20000010802 */
[----:B------:R-:W-:Y:S01]  /*63e0*/  LOP3.LUT R2, R15, 0xffff, RZ, 0xc0, !PT ;  /* 0x0000ffff0f027812 */ /* 0x000fe200078ec0ff */
[----:B------:R-:W-:Y:S01]  /*63f0*/  @!P4 HFMA2.BF16_V2 R99, -RZ.H0_H0, RZ.H0_H0, -R191.H0_H0 ;  /* 0x200000ffff63c231 */ /* 0x000fe200003409bf */
[----:B-1----:R-:W-:Y:S01]  /*6400*/  FMNMX.FTZ R68, R5, R68, !PT ;  /* 0x0000004405447209 */ /* 0x002fe20007810000 */
[----:B------:R1:W3:Y:S01]  /*6410*/  MUFU.EX2 R47, R6 ;  /* 0x00000006002f7308 */ /* 0x0002e20000000800 */
[----:B------:R-:W-:Y:S02]  /*6420*/  SHF.R.U32.HI R5, RZ, 0x8, R2 ;  /* 0x00000008ff057819 */ /* 0x000fe40000011602 */
[----:B------:R-:W-:Y:S01]  /*6430*/  LOP3.LUT R2, R15, 0xff, RZ, 0xc0, !PT ;  /* 0x000000ff0f027812 */ /* 0x000fe200078ec0ff */
[----:B------:R-:W4:Y:S01]  /*6440*/  SHFL.BFLY PT, R9, R68, 0x1, 0x1f ;  /* 0x0c201f0044097f89 */ /* 0x000f2200000e0000 */
[----:B--2---:R-:W-:-:S02]  /*6450*/  FMNMX.FTZ R69, R69, R8, !PT ;  /* 0x0000000845457209 */ /* 0x004fc40007810000 */
[----:B------:R-:W-:Y:S02]  /*6460*/  PRMT R20, R2, 0x5410, R5 ;  /* 0x0000541002147816 */ /* 0x000fe40000000005 */
[----:B------:R-:W-:Y:S01]  /*6470*/  @!P4 PRMT R191, R99, 0x5410, RZ ;  /* 0x0000541063bfc816 */ /* 0x000fe200000000ff */
[C---:B------:R-:W-:Y:S01]  /*6480*/  FMUL.FTZ R5, R69.reuse, c[0x0][0x23c] ;  /* 0x00008f0045057a20 */ /* 0x040fe20000410000 */
[----:B------:R-:W-:Y:S02]  /*6490*/  FSETP.NEU.FTZ.AND P4, PT, R69, -INF , PT ;  /* 0xff8000004500780b */ /* 0x000fe40003f9d000 */
[----:B------:R-:W-:Y:S02]  /*64a0*/  SHF.R.U32.HI R2, RZ, 0x10, R15 ;  /* 0x00000010ff027819 */ /* 0x000fe4000001160f */
[----:B------:R-:W-:Y:S02]  /*64b0*/  FSEL R5, R5, RZ, P4 ;  /* 0x000000ff05057208 */ /* 0x000fe40002000000 */
[----:B-1----:R-:W-:-:S02]  /*64c0*/  LOP3.LUT R6, R19, 0xff, RZ, 0xc0, !PT ;  /* 0x000000ff13067812 */ /* 0x002fc400078ec0ff */
[----:B------:R-:W-:Y:S02]  /*64d0*/  SHF.R.U32.HI R8, RZ, 0x18, R15 ;  /* 0x00000018ff087819 */ /* 0x000fe4000001160f */
[----:B------:R-:W-:Y:S02]  /*64e0*/  LOP3.LUT R2, R2, 0xff, RZ, 0xc0, !PT ;  /* 0x000000ff02027812 */ /* 0x000fe400078ec0ff */
[----:B------:R-:W-:Y:S01]  /*64f0*/  ISETP.GE.U32.AND P4, PT, R235, R6, PT ;  /* 0x00000006eb00720c */ /* 0x000fe20003f86070 */
[----:B------:R-:W-:Y:S01]  /*6500*/  FFMA.FTZ R6, R105, c[0x0][0x23c], -R5 ;  /* 0x00008f0069067a23 */ /* 0x000fe20000010805 */
[----:B------:R-:W-:Y:S02]  /*6510*/  @!P3 PRMT R194, R98, 0x5410, RZ ;  /* 0x0000541062c2b816 */ /* 0x000fe400000000ff */
[----:B------:R-:W-:Y:S01]  /*6520*/  ISETP.GE.U32.AND P3, PT, R235, R13, PT ;  /* 0x0000000deb00720c */ /* 0x000fe20003f66070 */
[----:B------:R1:W-:Y:S01]  /*6530*/  MUFU.EX2 R230, R6 ;  /* 0x0000000600e67308 */ /* 0x0003e20000000800 */
[----:B------:R-:W-:-:S02]  /*6540*/  PRMT R17, R2, 0x5410, R8 ;  /* 0x0000541002117816 */ /* 0x000fc40000000008 */
[----:B---3--:R-:W-:Y:S02]  /*6550*/  F2FP.BF16.PACK_AB R2, R57, R47 ;  /* 0x0000002f3902723e */ /* 0x008fe400000010ff */
[----:B------:R-:W-:Y:S02]  /*6560*/  ISETP.GE.U32.AND P0, PT, R235, R23, PT ;  /* 0x00000017eb00720c */ /* 0x000fe40003f06070 */
[C---:B------:R-:W-:Y:S02]  /*6570*/  PRMT R190, R2.reuse, 0x7610, R190 ;  /* 0x0000761002be7816 */ /* 0x040fe400000000be */
[----:B------:R-:W-:Y:S02]  /*6580*/  PRMT R189, R2, 0x7632, R189 ;  /* 0x0000763202bd7816 */ /* 0x000fe400000000bd */
[----:B------:R-:W-:Y:S01]  /*6590*/  LOP3.LUT R2, R35, 0xff, RZ, 0xc0, !PT ;  /* 0x000000ff23027812 */ /* 0x000fe200078ec0ff */
[----:B------:R-:W-:Y:S01]  /*65a0*/  @!P4 HFMA2.BF16_V2 R104, -RZ.H0_H0, RZ.H0_H0, -R190.H0_H0 ;  /* 0x200000ffff68c231 */ /* 0x000fe200003409be */
[----:B------:R-:W-:Y:S01]  /*65b0*/  SHF.R.U32.HI R7, RZ, 0x8, R24 ;  /* 0x00000008ff077819 */ /* 0x000fe20000011618 */
[----:B------:R-:W-:Y:S01]  /*65c0*/  @!P3 HFMA2.BF16_V2 R103, -RZ.H0_H0, RZ.H0_H0, -R189.H0_H0 ;  /* 0x200000ffff67b231 */ /* 0x000fe200003409bd */
[----:B------:R-:W-:Y:S01]  /*65d0*/  PRMT R23, R2, 0x5410, R34 ;  /* 0x0000541002177816 */ /* 0x000fe20000000022 */
[----:B-1----:R-:W-:Y:S01]  /*65e0*/  FFMA.FTZ R6, R115, c[0x0][0x23c], -R5 ;  /* 0x00008f0073067a23 */ /* 0x002fe20000010805 */
[----:B----4-:R-:W-:-:S02]  /*65f0*/  FMNMX.FTZ R68, R68, R9, !PT ;  /* 0x0000000944447209 */ /* 0x010fc40007810000 */
[----:B------:R-:W-:Y:S01]  /*6600*/  LOP3.LUT R2, R16, 0xffff, RZ, 0xc0, !PT ;  /* 0x0000ffff10027812 */ /* 0x000fe200078ec0ff */
[----:B------:R1:W2:Y:S01]  /*6610*/  MUFU.EX2 R229, R6 ;  /* 0x0000000600e57308 */ /* 0x0002a20000000800 */
[----:B------:R-:W-:Y:S01]  /*6620*/  PRMT R24, R32, 0x5410, R7 ;  /* 0x0000541020187816 */ /* 0x000fe20000000007 */
[----:B------:R-:W-:Y:S01]  /*6630*/  FMUL.FTZ R7, R68, c[0x0][0x23c] ;  /* 0x00008f0044077a20 */ /* 0x000fe20000410000 */
[----:B------:R-:W-:Y:S02]  /*6640*/  PRMT R95, R190, 0x5410, R189 ;  /* 0x00005410be5f7816 */ /* 0x000fe400000000bd */
[----:B------:R-:W-:Y:S02]  /*6650*/  @!P4 PRMT R190, R104, 0x5410, RZ ;  /* 0x0000541068bec816 */ /* 0x000fe400000000ff */
[----:B------:R-:W-:Y:S02]  /*6660*/  SHF.R.U32.HI R2, RZ, 0x8, R2 ;  /* 0x00000008ff027819 */ /* 0x000fe40000011602 */
[----:B------:R-:W-:-:S02]  /*6670*/  FSETP.NEU.FTZ.AND P4, PT, R68, -INF , PT ;  /* 0xff8000004400780b */ /* 0x000fc40003f9d000 */
[----:B------:R-:W-:Y:S02]  /*6680*/  @!P3 PRMT R189, R103, 0x5410, RZ ;  /* 0x0000541067bdb816 */ /* 0x000fe400000000ff */
[----:B------:R-:W-:Y:S02]  /*6690*/  SHF.R.U32.HI R8, RZ, 0x8, R29 ;  /* 0x00000008ff087819 */ /* 0x000fe4000001161d */
[----:B------:R-:W-:Y:S02]  /*66a0*/  LOP3.LUT R9, R41, 0xff, RZ, 0xc0, !PT ;  /* 0x000000ff29097812 */ /* 0x000fe400078ec0ff */
[----:B-1----:R-:W-:Y:S02]  /*66b0*/  LOP3.LUT R6, R16, 0xff, RZ, 0xc0, !PT ;  /* 0x000000ff10067812 */ /* 0x002fe400078ec0ff */
[----:B------:R-:W-:Y:S02]  /*66c0*/  PRMT R22, R33, 0x5410, R8 ;  /* 0x0000541021167816 */ /* 0x000fe40000000008 */
[----:B------:R-:W-:-:S02]  /*66d0*/  ISETP.GE.U32.AND P3, PT, R235, R6, PT ;  /* 0x00000006eb00720c */ /* 0x000fc40003f66070 */
[----:B------:R-:W-:Y:S02]  /*66e0*/  LOP3.LUT R6, R2, 0xffff, RZ, 0xc0, !PT ;  /* 0x0000ffff02067812 */ /* 0x000fe400078ec0ff */
[----:B------:R-:W-:Y:S02]  /*66f0*/  FSEL R2, R7, RZ, P4 ;  /* 0x000000ff07027208 */ /* 0x000fe40002000000 */
[----:B--2---:R-:W-:Y:S02]  /*6700*/  F2FP.BF16.PACK_AB R7, R229, R230 ;  /* 0x000000e6e507723e */ /* 0x004fe400000010ff */
[----:B------:R-:W-:Y:S01]  /*6710*/  ISETP.GE.U32.AND P4, PT, R235, R6, PT ;  /* 0x00000006eb00720c */ /* 0x000fe20003f86070 */
[----:B------:R-:W-:Y:S01]  /*6720*/  FFMA.FTZ R6, R107, c[0x0][0x23c], -R2 ;  /* 0x00008f006b067a23 */ /* 0x000fe20000010802 */
[C---:B------:R-:W-:Y:S02]  /*6730*/  PRMT R171, R7.reuse, 0x7610, R171 ;  /* 0x0000761007ab7816 */ /* 0x040fe400000000ab */
[----:B------:R-:W-:Y:S01]  /*6740*/  PRMT R170, R7, 0x7632, R170 ;  /* 0x0000763207aa7816 */ /* 0x000fe200000000aa */
[----:B------:R1:W-:Y:S01]  /*6750*/  MUFU.EX2 R103, R6 ;  /* 0x0000000600677308 */ /* 0x0003e20000000800 */
[----:B------:R-:W-:Y:S01]  /*6760*/  FFMA.FTZ R7, R117, c[0x0][0x23c], -R2 ;  /* 0x00008f0075077a23 */ /* 0x000fe20000010802 */
[----:B------:R-:W-:Y:S01]  /*6770*/  @!P3 HFMA2.BF16_V2 R105, -RZ.H0_H0, RZ.H0_H0, -R171.H0_H0 ;  /* 0x200000ffff69b231 */ /* 0x000fe200003409ab */
[----:B------:R-:W-:-:S02]  /*6780*/  PRMT R32, R171, 0x5410, R170 ;  /* 0x00005410ab207816 */ /* 0x000fc400000000aa */
[----:B------:R-:W-:Y:S02]  /*6790*/  LOP3.LUT R8, R12, 0xff, RZ, 0xc0, !PT ;  /* 0x000000ff0c087812 */ /* 0x000fe400078ec0ff */
[----:B------:R-:W-:Y:S01]  /*67a0*/  @!P3 PRMT R171, R105, 0x5410, RZ ;  /* 0x0000541069abb816 */ /* 0x000fe200000000ff */
[----:B------:R2:W3:Y:S01]  /*67b0*/  MUFU.EX2 R101, R7 ;  /* 0x0000000700657308 */ /* 0x0004e20000000800 */
[----:B------:R-:W-:Y:S01]  /*67c0*/  @!P4 HFMA2.BF16_V2 R106, -RZ.H0_H0, RZ.H0_H0, -R170.H0_H0 ;  /* 0x200000ffff6ac231 */ /* 0x000fe200003409aa */
[----:B------:R-:W-:Y:S02]  /*67d0*/  LOP3.LUT R11, R18, 0xff, RZ, 0xc0, !PT ;  /* 0x000000ff120b7812 */ /* 0x000fe400078ec0ff */
[----:B------:R-:W-:Y:S02]  /*67e0*/  SHF.R.U32.HI R10, RZ, 0x18, R18 ;  /* 0x00000018ff0a7819 */ /* 0x000fe40000011612 */
[----:B------:R-:W-:Y:S01]  /*67f0*/  @!P4 PRMT R170, R106, 0x5410, RZ ;  /* 0x000054106aaac816 */ /* 0x000fe200000000ff */
[----:B------:R-:W-:Y:S01]  /*6800*/  IMAD.MOV.U32 R106, RZ, RZ, R21 ;  /* 0x000000ffff6a7224 */ /* 0x000fe200078e0015 */
[----:B-1----:R-:W-:-:S04]  /*6810*/  SHF.R.U32.HI R6, RZ, 0x8, R39 ;  /* 0x00000008ff067819 */ /* 0x002fc80000011627 */
[----:B------:R-:W-:Y:S02]  /*6820*/  PRMT R19, R40, 0x5410, R6 ;  /* 0x0000541028137816 */ /* 0x000fe40000000006 */
[--C-:B------:R-:W-:Y:S02]  /*6830*/  SHF.R.U32.HI R6, RZ, 0x18, R16.reuse ;  /* 0x00000018ff067819 */ /* 0x100fe40000011610 */
[----:B--2---:R-:W-:Y:S02]  /*6840*/  LOP3.LUT R7, R30, 0xff, RZ, 0xc0, !PT ;  /* 0x000000ff1e077812 */ /* 0x004fe400078ec0ff */
[----:B------:R-:W-:Y:S02]  /*6850*/  ISETP.GE.U32.AND P3, PT, R235, R6, PT ;  /* 0x00000006eb00720c */ /* 0x000fe40003f66070 */
[----:B------:R-:W-:Y:S02]  /*6860*/  SHF.R.U32.HI R6, RZ, 0x10, R16 ;  /* 0x00000010ff067819 */ /* 0x000fe40000011610 */
[----:B------:R-:W-:-:S02]  /*6870*/  PRMT R21, R7, 0x5410, R31 ;  /* 0x0000541007157816 */ /* 0x000fc4000000001f */
[----:B------:R-:W-:Y:S02]  /*6880*/  LOP3.LUT R6, R6, 0xff, RZ, 0xc0, !PT ;  /* 0x000000ff06067812 */ /* 0x000fe400078ec0ff */
[----:B------:R-:W-:Y:S01]  /*6890*/  SHF.R.U32.HI R7, RZ, 0x8, R72 ;  /* 0x00000008ff077819 */ /* 0x000fe20000011648 */
[----:B------:R-:W-:Y:S01]  /*68a0*/  IMAD.MOV.U32 R72, RZ, RZ, R47 ;  /* 0x000000ffff487224 */ /* 0x000fe200078e002f */
[----:B------:R-:W-:Y:S02]  /*68b0*/  ISETP.GE.U32.AND P4, PT, R235, R6, PT ;  /* 0x00000006eb00720c */ /* 0x000fe40003f86070 */
[----:B---3--:R-:W-:Y:S02]  /*68c0*/  F2FP.BF16.PACK_AB R6, R101, R103 ;  /* 0x000000676506723e */ /* 0x008fe400000010ff */
[----:B------:R-:W-:Y:S02]  /*68d0*/  LOP3.LUT R7, R7, 0xffff, RZ, 0xc0, !PT ;  /* 0x0000ffff07077812 */ /* 0x000fe400078ec0ff */
[----:B------:R-:W-:-:S02]  /*68e0*/  PRMT R169, R6, 0x7610, R169 ;  /* 0x0000761006a97816 */ /* 0x000fc400000000a9 */
[----:B------:R-:W-:Y:S02]  /*68f0*/  PRMT R168, R6, 0x7632, R168 ;  /* 0x0000763206a87816 */ /* 0x000fe400000000a8 */
[----:B------:R-:W-:Y:S02]  /*6900*/  LOP3.LUT R6, R12, 0xffff, RZ, 0xc0, !PT ;  /* 0x0000ffff0c067812 */ /* 0x000fe400078ec0ff */
[----:B------:R-:W-:Y:S01]  /*6910*/  PRMT R33, R169, 0x5410, R168 ;  /* 0x00005410a9217816 */ /* 0x000fe200000000a8 */
[----:B------:R-:W-:Y:S01]  /*6920*/  @!P4 HFMA2.BF16_V2 R107, -RZ.H0_H0, RZ.H0_H0, -R169.H0_H0 ;  /* 0x200000ffff6bc231 */ /* 0x000fe200003409a9 */
[----:B------:R-:W-:Y:S01]  /*6930*/  SHF.R.U32.HI R6, RZ, 0x8, R6 ;  /* 0x00000008ff067819 */ /* 0x000fe20000011606 */
[----:B------:R-:W-:Y:S01]  /*6940*/  @!P3 HFMA2.BF16_V2 R114, -RZ.H0_H0, RZ.H0_H0, -R168.H0_H0 ;  /* 0x200000ffff72b231 */ /* 0x000fe200003409a8 */
[----:B------:R-:W-:Y:S02]  /*6950*/  PRMT R16, R9, 0x5410, R42 ;  /* 0x0000541009107816 */ /* 0x000fe4000000002a */
[----:B------:R-:W-:Y:S01]  /*6960*/  @!P4 PRMT R169, R107, 0x5410, RZ ;  /* 0x000054106ba9c816 */ /* 0x000fe200000000ff */
[----:B------:R-:W-:Y:S01]  /*6970*/  IMAD.MOV.U32 R107, RZ, RZ, R45 ;  /* 0x000000ffff6b7224 */ /* 0x000fe200078e002d */
[----:B------:R-:W-:Y:S01]  /*6980*/  ISETP.GE.U32.AND P4, PT, R235, R7, PT ;  /* 0x00000007eb00720c */ /* 0x000fe20003f86070 */
[----:B------:R-:W-:Y:S01]  /*6990*/  HSET2.LE.AND R0, R16, R94, PT ;  /* 0x0000005e10007233 */ /* 0x000fe20003803000 */
[----:B------:R-:W-:-:S02]  /*69a0*/  PRMT R13, R8, 0x5410, R6 ;  /* 0x00005410080d7816 */ /* 0x000fc40000000006 */
[----:B------:R-:W-:Y:S02]  /*69b0*/  SHF.R.U32.HI R7, RZ, 0x10, R12 ;  /* 0x00000010ff077819 */ /* 0x000fe4000001160c */
[----:B------:R-:W-:Y:S02]  /*69c0*/  LOP3.LUT R6, R18, 0xffff, RZ, 0xc0, !PT ;  /* 0x0000ffff12067812 */ /* 0x000fe400078ec0ff */
[----:B------:R-:W-:Y:S01]  /*69d0*/  SHF.R.U32.HI R8, RZ, 0x10, R18 ;  /* 0x00000010ff087819 */ /* 0x000fe20000011612 */
[----:B------:R-:W-:Y:S01]  /*69e0*/  IMAD.MOV.U32 R18, RZ, RZ, R44 ;  /* 0x000000ffff127224 */ /* 0x000fe200078e002c */
[----:B------:R-:W-:Y:S02]  /*69f0*/  LOP3.LUT R9, R7, 0xff, RZ, 0xc0, !PT ;  /* 0x000000ff07097812 */ /* 0x000fe400078ec0ff */
[----:B------:R-:W-:Y:S02]  /*6a00*/  SHF.R.U32.HI R7, RZ, 0x8, R6 ;  /* 0x00000008ff077819 */ /* 0x000fe40000011606 */
[----:B------:R-:W-:Y:S01]  /*6a10*/  LOP3.LUT R6, R8, 0xff, RZ, 0xc0, !PT ;  /* 0x000000ff08067812 */ /* 0x000fe200078ec0ff */
[----:B------:R-:W-:Y:S01]  /*6a20*/  FFMA.FTZ R8, R126, c[0x0][0x23c], -R5 ;  /* 0x00008f007e087a23 */ /* 0x000fe20000010805 */
[----:B------:R-:W-:Y:S01]  /*6a30*/  PRMT R11, R11, 0x5410, R7 ;  /* 0x000054100b0b7816 */ /* 0x000fe20000000007 */
[----:B------:R-:W-:Y:S01]  /*6a40*/  FFMA.FTZ R7, R127, c[0x0][0x23c], -R5 ;  /* 0x00008f007f077a23 */ /* 0x000fe20000010805 */
[----:B------:R-:W-:Y:S01]  /*6a50*/  PRMT R10, R6, 0x5410, R10 ;  /* 0x00005410060a7816 */ /* 0x000fe2000000000a */
[----:B------:R1:W-:Y:S01]  /*6a60*/  MUFU.EX2 R99, R8 ;  /* 0x0000000800637308 */ /* 0x0003e20000000800 */
[----:B------:R-:W-:-:S02]  /*6a70*/  LOP3.LUT R6, R26, 0xffff, RZ, 0xc0, !PT ;  /* 0x0000ffff1a067812 */ /* 0x000fc400078ec0ff */
[----:B------:R-:W-:Y:S02]  /*6a80*/  SHF.R.U32.HI R12, RZ, 0x18, R12 ;  /* 0x00000018ff0c7819 */ /* 0x000fe4000001160c */
[----:B------:R-:W-:Y:S01]  /*6a90*/  @!P3 PRMT R168, R114, 0x5410, RZ ;  /* 0x0000541072a8b816 */ /* 0x000fe200000000ff */
[----:B------:R-:W-:Y:S01]  /*6aa0*/  IMAD.MOV.U32 R114, RZ, RZ, R55 ;  /* 0x000000ffff727224 */ /* 0x000fe200078e0037 */
[----:B------:R-:W-:Y:S01]  /*6ab0*/  PRMT R12, R9, 0x5410, R12 ;  /* 0x00005410090c7816 */ /* 0x000fe2000000000c */
[----:B------:R2:W3:Y:S01]  /*6ac0*/  MUFU.EX2 R39, R7 ;  /* 0x0000000700277308 */ /* 0x0004e20000000800 */
[----:B------:R-:W-:Y:S01]  /*6ad0*/  FFMA.FTZ R9, R118, c[0x0][0x23c], -R5 ;  /* 0x00008f0076097a23 */ /* 0x000fe20000010805 */
[----:B-1----:R-:W-:-:S06]  /*6ae0*/  SHF.R.U32.HI R8, RZ, 0x18, R26 ;  /* 0x00000018ff087819 */ /* 0x002fcc000001161a */
[----:B------:R1:W-:Y:S01]  /*6af0*/  MUFU.EX2 R104, R9 ;  /* 0x0000000900687308 */ /* 0x0003e20000000800 */
[----:B--2---:R-:W-:Y:S02]  /*6b00*/  SHF.R.U32.HI R7, RZ, 0x8, R6 ;  /* 0x00000008ff077819 */ /* 0x004fe40000011606 */
[----:B------:R-:W-:-:S04]  /*6b10*/  LOP3.LUT R6, R26, 0xff, RZ, 0xc0, !PT ;  /* 0x000000ff1a067812 */ /* 0x000fc800078ec0ff */
[----:B------:R-:W-:Y:S01]  /*6b20*/  PRMT R15, R6, 0x5410, R7 ;  /* 0x00005410060f7816 */ /* 0x000fe20000000007 */
[--C-:B------:R-:W-:Y:S01]  /*6b30*/  FFMA.FTZ R7, R125, c[0x0][0x23c], -R5.reuse ;  /* 0x00008f007d077a23 */ /* 0x100fe20000010805 */
[----:B------:R-:W-:Y:S01]  /*6b40*/  SHF.R.U32.HI R6, RZ, 0x10, R26 ;  /* 0x00000010ff067819 */ /* 0x000fe2000001161a */
[----:B-1----:R-:W-:Y:S02]  /*6b50*/  FFMA.FTZ R9, R116, c[0x0][0x23c], -R5 ;  /* 0x00008f0074097a23 */ /* 0x002fe40000010805 */
[----:B------:R1:W-:Y:S01]  /*6b60*/  MUFU.EX2 R98, R7 ;  /* 0x0000000700627308 */ /* 0x0003e20000000800 */
[----:B------:R-:W-:-:S04]  /*6b70*/  LOP3.LUT R6, R6, 0xff, RZ, 0xc0, !PT ;  /* 0x000000ff06067812 */ /* 0x000fc800078ec0ff */
[----:B------:R-:W-:Y:S01]  /*6b80*/  PRMT R14, R6, 0x5410, R8 ;  /* 0x00005410060e7816 */ /* 0x000fe20000000008 */
[----:B------:R-:W-:Y:S01]  /*6b90*/  FFMA.FTZ R6, R130, c[0x0][0x23c], -R2 ;  /* 0x00008f0082067a23 */ /* 0x000fe20000010802 */
[----:B------:R-:W-:Y:S01]  /*6ba0*/  HSET2.LE.AND R8, R17, R94, PT ;  /* 0x0000005e11087233 */ /* 0x000fe20003803000 */
[----:B------:R2:W-:Y:S04]  /*6bb0*/  MUFU.EX2 R105, R9 ;  /* 0x0000000900697308 */ /* 0x0005e80000000800 */
[----:B------:R-:W-:Y:S02]  /*6bc0*/  LOP3.LUT R45, R8, R91, RZ, 0xc0, !PT ;  /* 0x0000005b082d7212 */ /* 0x000fe400078ec0ff */
[----:B---3--:R-:W-:Y:S01]  /*6bd0*/  F2FP.BF16.PACK_AB R8, R99, R39 ;  /* 0x000000276308723e */ /* 0x008fe200000010ff */
[----:B-1----:R-:W-:Y:S01]  /*6be0*/  FFMA.FTZ R7, R119, c[0x0][0x23c], -R5 ;  /* 0x00008f0077077a23 */ /* 0x002fe20000010805 */
[----:B------:R1:W-:Y:S02]  /*6bf0*/  MUFU.EX2 R38, R6 ;  /* 0x0000000600267308 */ /* 0x0003e40000000800 */
[----:B------:R-:W-:-:S02]  /*6c00*/  PRMT R167, R8, 0x7610, R167 ;  /* 0x0000761008a77816 */ /* 0x000fc400000000a7 */
[----:B------:R-:W-:Y:S01]  /*6c10*/  PRMT R166, R8, 0x7632, R166 ;  /* 0x0000763208a67816 */ /* 0x000fe200000000a6 */
[----:B------:R-:W-:Y:S02]  /*6c20*/  HSET2.LE.AND R8, R24, R94, PT ;  /* 0x0000005e18087233 */ /* 0x000fe40003803000 */
[----:B------:R-:W-:Y:S01]  /*6c30*/  @!P2 HFMA2.BF16_V2 R116, -RZ.H0_H0, RZ.H0_H0, -R167.H0_H0 ;  /* 0x200000ffff74a231 */ /* 0x000fe200003409a7 */
[--C-:B--2---:R-:W-:Y:S01]  /*6c40*/  FFMA.FTZ R9, R124, c[0x0][0x23c], -R2.reuse ;  /* 0x00008f007c097a23 */ /* 0x104fe20000010802 */
[----:B------:R2:W-:Y:S01]  /*6c50*/  MUFU.EX2 R102, R7 ;  /* 0x0000000700667308 */ /* 0x0005e20000000800 */
[----:B------:R-:W-:Y:S01]  /*6c60*/  LOP3.LUT R42, R8, R59, RZ, 0xc0, !PT ;  /* 0x0000003b082a7212 */ /* 0x000fe200078ec0ff */
[----:B------:R-:W-:Y:S01]  /*6c70*/  FFMA.FTZ R8, R122, c[0x0][0x23c], -R2 ;  /* 0x00008f007a087a23 */ /* 0x000fe20000010802 */
[----:B------:R-:W-:Y:S02]  /*6c80*/  @!P4 HFMA2.BF16_V2 R119, -RZ.H0_H0, RZ.H0_H0, -R166.H0_H0 ;  /* 0x200000ffff77c231 */ /* 0x000fe400003409a6 */
[----:B-1----:R-:W-:-:S03]  /*6c90*/  HSET2.LE.AND R6, R20, R94, PT ;  /* 0x0000005e14067233 */ /* 0x002fc60003803000 */
[----:B------:R1:W-:Y:S02]  /*6ca0*/  MUFU.EX2 R100, R9 ;  /* 0x0000000900647308 */ /* 0x0003e40000000800 */
[----:B------:R-:W-:Y:S01]  /*6cb0*/  LOP3.LUT R44, R6, R93, RZ, 0xc0, !PT ;  /* 0x0000005d062c7212 */ /* 0x000fe200078ec0ff */
[----:B------:R-:W-:Y:S01]  /*6cc0*/  HSET2.LE.AND R6, R28, R94, PT ;  /* 0x0000005e1c067233 */ /* 0x000fe20003803000 */
[----:B--2---:R-:W-:-:S04]  /*6cd0*/  FFMA.FTZ R7, R129, c[0x0][0x23c], -R2 ;  /* 0x00008f0081077a23 */ /* 0x004fc80000010802 */
[----:B------:R-:W-:Y:S01]  /*6ce0*/  MUFU.EX2 R247, R8 ;  /* 0x0000000800f77308 */ /* 0x000fe20000000800 */
[----:B------:R-:W-:Y:S01]  /*6cf0*/  LOP3.LUT R47, R6, R63, RZ, 0xc0, !PT ;  /* 0x0000003f062f7212 */ /* 0x000fe200078ec0ff */
[----:B------:R-:W-:-:S06]  /*6d00*/  HSET2.LE.AND R6, R12, R94, PT ;  /* 0x0000005e0c067233 */ /* 0x000fcc0003803000 */
[----:B------:R2:W3:Y:S01]  /*6d10*/  MUFU.EX2 R26, R7 ;  /* 0x00000007001a7308 */ /* 0x0004e20000000800 */
[----:B------:R-:W-:Y:S01]  /*6d20*/  LOP3.LUT R41, R6, R61, RZ, 0xc0, !PT ;  /* 0x0000003d06297212 */ /* 0x000fe200078ec0ff */
[----:B-1----:R-:W-:-:S06]  /*6d30*/  FFMA.FTZ R9, R133, c[0x0][0x23c], -R2 ;  /* 0x00008f0085097a23 */ /* 0x002fcc0000010802 */
[----:B------:R1:W-:Y:S01]  /*6d40*/  MUFU.EX2 R24, R9 ;  /* 0x0000000900187308 */ /* 0x0003e20000000800 */
[----:B--2---:R-:W-:Y:S01]  /*6d50*/  HSET2.LE.AND R7, R27, R94, PT ;  /* 0x0000005e1b077233 */ /* 0x004fe20003803000 */
[----:B---3--:R-:W-:Y:S01]  /*6d60*/  F2FP.BF16.PACK_AB R6, R26, R38 ;  /* 0x000000261a06723e */ /* 0x008fe200000010ff */
[----:B------:R-:W-:-:S03]  /*6d70*/  IMAD.MOV.U32 R27, RZ, RZ, R242 ;  /* 0x000000ffff1b7224 */ /* 0x000fc600078e00f2 */
[----:B------:R-:W-:Y:S01]  /*6d80*/  LOP3.LUT R46, R7, R46, RZ, 0xc0, !PT ;  /* 0x0000002e072e7212 */ /* 0x000fe200078ec0ff */
[--C-:B------:R-:W-:Y:S01]  /*6d90*/  HSET2.LE.AND R7, R13, R94.reuse, PT ;  /* 0x0000005e0d077233 */ /* 0x100fe20003803000 */
[C---:B------:R-:W-:Y:S02]  /*6da0*/  PRMT R165, R6.reuse, 0x7610, R165 ;  /* 0x0000761006a57816 */ /* 0x040fe400000000a5 */
[----:B------:R-:W-:Y:S01]  /*6db0*/  PRMT R164, R6, 0x7632, R164 ;  /* 0x0000763206a47816 */ /* 0x000fe200000000a4 */
[--C-:B------:R-:W-:Y:S01]  /*6dc0*/  HSET2.LE.AND R6, R19, R94.reuse, PT ;  /* 0x0000005e13067233 */ /* 0x100fe20003803000 */
[----:B------:R-:W-:Y:S01]  /*6dd0*/  LOP3.LUT R40, R7, R62, RZ, 0xc0, !PT ;  /* 0x0000003e07287212 */ /* 0x000fe200078ec0ff */
[----:B------:R-:W-:Y:S01]  /*6de0*/  HSET2.LE.AND R7, R23, R94, PT ;  /* 0x0000005e17077233 */ /* 0x000fe20003803000 */
[----:B------:R-:W-:Y:S01]  /*6df0*/  PRMT R8, R165, 0x5410, R164 ;  /* 0x00005410a5087816 */ /* 0x000fe200000000a4 */
[----:B------:R-:W-:Y:S02]  /*6e00*/  @!P5 HFMA2.BF16_V2 R129, -RZ.H0_H0, RZ.H0_H0, -R165.H0_H0 ;  /* 0x200000ffff81d231 */ /* 0x000fe400003409a5 */
[----:B------:R-:W-:Y:S01]  /*6e10*/  @!P0 HFMA2.BF16_V2 R118, -RZ.H0_H0, RZ.H0_H0, -R164.H0_H0 ;  /* 0x200000ffff768231 */ /* 0x000fe200003409a4 */
[----:B------:R-:W-:-:S02]  /*6e20*/  LOP3.LUT R43, R7, R43, RZ, 0xc0, !PT ;  /* 0x0000002b072b7212 */ /* 0x000fc400078ec0ff */
[----:B------:R-:W-:Y:S02]  /*6e30*/  PRMT R7, R167, 0x5410, R166 ;  /* 0x00005410a7077816 */ /* 0x000fe400000000a6 */
[----:B------:R-:W-:Y:S01]  /*6e40*/  LOP3.LUT R35, R0, R8, RZ, 0xc0, !PT ;  /* 0x0000000800237212 */ /* 0x000fe200078ec0ff */
[--C-:B------:R-:W-:Y:S01]  /*6e50*/  HSET2.LE.AND R0, R21, R94.reuse, PT ;  /* 0x0000005e15007233 */ /* 0x100fe20003803000 */
[----:B------:R-:W-:Y:S01]  /*6e60*/  LOP3.LUT R34, R6, R7, RZ, 0xc0, !PT ;  /* 0x0000000706227212 */ /* 0x000fe200078ec0ff */
[--C-:B------:R-:W-:Y:S01]  /*6e70*/  HSET2.LE.AND R7, R11, R94.reuse, PT ;  /* 0x0000005e0b077233 */ /* 0x100fe20003803000 */
[----:B------:R-:W-:Y:S01]  /*6e80*/  F2FP.BF16.PACK_AB R8, R105, R104 ;  /* 0x000000686908723e */ /* 0x000fe200000010ff */
[----:B------:R-:W-:Y:S01]  /*6e90*/  HSET2.LE.AND R6, R10, R94, PT ;  /* 0x0000005e0a067233 */ /* 0x000fe20003803000 */
[----:B------:R-:W-:Y:S01]  /*6ea0*/  @!P2 PRMT R167, R116, 0x5410, RZ ;  /* 0x0000541074a7a816 */ /* 0x000fe200000000ff */
[----:B------:R-:W-:Y:S01]  /*6eb0*/  IMAD.MOV.U32 R116, RZ, RZ, R56 ;  /* 0x000000ffff747224 */ /* 0x000fe200078e0038 */
[----:B------:R-:W-:Y:S01]  /*6ec0*/  LOP3.LUT R32, R7, R32, RZ, 0xc0, !PT ;  /* 0x0000002007207212 */ /* 0x000fe200078ec0ff */
[----:B------:R-:W-:Y:S01]  /*6ed0*/  FFMA.FTZ R7, R131, c[0x0][0x23c], -R2 ;  /* 0x00008f0083077a23 */ /* 0x000fe20000010802 */
[----:B------:R-:W-:-:S02]  /*6ee0*/  PRMT R163, R8, 0x7610, R163 ;  /* 0x0000761008a37816 */ /* 0x000fc400000000a3 */
[----:B------:R-:W-:Y:S01]  /*6ef0*/  PRMT R162, R8, 0x7632, R162 ;  /* 0x0000763208a27816 */ /* 0x000fe200000000a2 */
[----:B------:R2:W3:Y:S01]  /*6f00*/  MUFU.EX2 R96, R7 ;  /* 0x0000000700607308 */ /* 0x0004e20000000800 */
[----:B------:R-:W-:Y:S01]  /*6f10*/  LOP3.LUT R33, R6, R33, RZ, 0xc0, !PT ;  /* 0x0000002106217212 */ /* 0x000fe200078ec0ff */
[----:B------:R-:W-:Y:S01]  /*6f20*/  HSET2.LE.AND R6, R22, R94, PT ;  /* 0x0000005e16067233 */ /* 0x000fe20003803000 */
[----:B------:R-:W-:Y:S02]  /*6f30*/  F2FP.BF16.PACK_AB R8, R102, R98 ;  /* 0x000000626608723e */ /* 0x000fe400000010ff */
[----:B------:R-:W-:Y:S01]  /*6f40*/  @!P4 PRMT R166, R119, 0x5410, RZ ;  /* 0x0000541077a6c816 */ /* 0x000fe200000000ff */
[----:B------:R-:W-:Y:S01]  /*6f50*/  IMAD.MOV.U32 R119, RZ, RZ, R58 ;  /* 0x000000ffff777224 */ /* 0x000fe200078e003a */
[C---:B------:R-:W-:Y:S02]  /*6f60*/  PRMT R159, R8.reuse, 0x7610, R159 ;  /* 0x00007610089f7816 */ /* 0x040fe4000000009f */
[----:B------:R-:W-:-:S02]  /*6f70*/  PRMT R158, R8, 0x7632, R158 ;  /* 0x00007632089e7816 */ /* 0x000fc4000000009e */
[----:B-1----:R-:W-:Y:S01]  /*6f80*/  HMMA.16816.F32.BF16 R8, R32, R84, RZ ;  /* 0x000000542008723c */ /* 0x002fe200000418ff */
[----:B------:R-:W-:Y:S01]  /*6f90*/  @!P5 PRMT R165, R129, 0x5410, RZ ;  /* 0x0000541081a5d816 */ /* 0x000fe200000000ff */
[----:B------:R-:W-:Y:S01]  /*6fa0*/  IMAD.MOV.U32 R129, RZ, RZ, R18 ;  /* 0x000000ffff817224 */ /* 0x000fe200078e0012 */
[----:B------:R-:W-:Y:S01]  /*6fb0*/  ISETP.GE.U32.AND P5, PT, R235, R111, PT ;  /* 0x0000006feb00720c */ /* 0x000fe20003fa6070 */
[----:B------:R-:W-:Y:S01]  /*6fc0*/  IMAD.MOV.U32 R111, RZ, RZ, R107 ;  /* 0x000000ffff6f7224 */ /* 0x000fe200078e006b */
[----:B--2---:R-:W-:Y:S01]  /*6fd0*/  F2FP.BF16.PACK_AB R7, R247, R100 ;  /* 0x00000064f707723e */ /* 0x004fe200000010ff */
[----:B------:R-:W-:Y:S01]  /*6fe0*/  IMAD.MOV.U32 R107, RZ, RZ, R78 ;  /* 0x000000ffff6b7224 */ /* 0x000fe200078e004e */
[----:B------:R-:W-:Y:S01]  /*6ff0*/  @!P0 PRMT R164, R118, 0x5410, RZ ;  /* 0x0000541076a48816 */ /* 0x000fe200000000ff */
[----:B------:R-:W-:Y:S01]  /*7000*/  IMAD.MOV.U32 R118, RZ, RZ, R57 ;  /* 0x000000ffff767224 */ /* 0x000fe200078e0039 */
[C---:B------:R-:W-:Y:S02]  /*7010*/  PRMT R161, R7.reuse, 0x7610, R161 ;  /* 0x0000761007a17816 */ /* 0x040fe400000000a1 */
[----:B------:R-:W-:-:S02]  /*7020*/  PRMT R160, R7, 0x7632, R160 ;  /* 0x0000763207a07816 */ /* 0x000fc400000000a0 */
[----:B------:R-:W-:Y:S02]  /*7030*/  PRMT R7, R163, 0x5410, R162 ;  /* 0x00005410a3077816 */ /* 0x000fe400000000a2 */
[----:B------:R-:W-:Y:S01]  /*7040*/  ISETP.GE.U32.AND P0, PT, R235, R110, PT ;  /* 0x0000006eeb00720c */ /* 0x000fe20003f06070 */
[----:B------:R-:W-:Y:S01]  /*7050*/  @!P5 HFMA2.BF16_V2 R131, -RZ.H0_H0, RZ.H0_H0, -R163.H0_H0 ;  /* 0x200000ffff83d231 */ /* 0x000fe200003409a3 */
[----:B------:R-:W-:Y:S01]  /*7060*/  LOP3.LUT R30, R6, R7, RZ, 0xc0, !PT ;  /* 0x00000007061e7212 */ /* 0x000fe200078ec0ff */
[----:B------:R-:W-:Y:S01]  /*7070*/  IMAD.MOV.U32 R110, RZ, RZ, R72 ;  /* 0x000000ffff6e7224 */ /* 0x000fe200078e0048 */
[----:B------:R-:W-:Y:S02]  /*7080*/  PRMT R6, R161, 0x5410, R160 ;  /* 0x00005410a1067816 */ /* 0x000fe400000000a0 */
[----:B---3--:R-:W-:Y:S02]  /*7090*/  F2FP.BF16.PACK_AB R7, R96, R24 ;  /* 0x000000186007723e */ /* 0x008fe400000010ff */
[----:B------:R-:W-:Y:S01]  /*70a0*/  LOP3.LUT R31, R0, R6, RZ, 0xc0, !PT ;  /* 0x00000006001f7212 */ /* 0x000fe200078ec0ff */
[--C-:B------:R-:W-:Y:S01]  /*70b0*/  HSET2.LE.AND R6, R15, R94.reuse, PT ;  /* 0x0000005e0f067233 */ /* 0x100fe20003803000 */
[C---:B------:R-:W-:Y:S01]  /*70c0*/  PRMT R155, R7.reuse, 0x7610, R155 ;  /* 0x00007610079b7816 */ /* 0x040fe2000000009b */
[----:B------:R-:W-:Y:S01]  /*70d0*/  HSET2.LE.AND R0, R14, R94, PT ;  /* 0x0000005e0e007233 */ /* 0x000fe20003803000 */
[----:B------:R-:W-:Y:S01]  /*70e0*/  PRMT R154, R7, 0x7632, R154 ;  /* 0x00007632079a7816 */ /* 0x000fe2000000009a */
[----:B------:R-:W-:Y:S01]  /*70f0*/  HMMA.16816.F32.BF16 R12, R44, R84, RZ ;  /* 0x000000542c0c723c */ /* 0x000fe200000418ff */
[----:B------:R-:W-:Y:S01]  /*7100*/  PRMT R7, R159, 0x5410, R158 ;  /* 0x000054109f077816 */ /* 0x000fe2000000009e */
[----:B------:R-:W-:Y:S01]  /*7110*/  @!P0 HFMA2.BF16_V2 R143, -RZ.H0_H0, RZ.H0_H0, -R160.H0_H0 ;  /* 0x200000ffff8f8231 */ /* 0x000fe200003409a0 */
[----:B------:R-:W-:Y:S01]  /*7120*/  @!P5 PRMT R163, R131, 0x5410, RZ ;  /* 0x0000541083a3d816 */ /* 0x000fe200000000ff */
[----:B------:R-:W-:Y:S01]  /*7130*/  IMAD.MOV.U32 R131, RZ, RZ, R239 ;  /* 0x000000ffff837224 */ /* 0x000fe200078e00ef */
[----:B------:R-:W-:-:S02]  /*7140*/  LOP3.LUT R28, R6, R7, RZ, 0xc0, !PT ;  /* 0x00000007061c7212 */ /* 0x000fc400078ec0ff */
[----:B------:R-:W-:Y:S02]  /*7150*/  PRMT R6, R155, 0x5410, R154 ;  /* 0x000054109b067816 */ /* 0x000fe4000000009a */
[----:B------:R-:W-:Y:S02]  /*7160*/  @!P0 PRMT R160, R143, 0x5410, RZ ;  /* 0x000054108fa08816 */ /* 0x000fe400000000ff */
[----:B------:R-:W-:Y:S01]  /*7170*/  LOP3.LUT R29, R0, R6, RZ, 0xc0, !PT ;  /* 0x00000006001d7212 */ /* 0x000fe200078ec0ff */
[----:B------:R-:W-:Y:S01]  /*7180*/  IMAD.WIDE.U32 R6, R135, -0x2daee0ad, RZ ;  /* 0xd2511f5387067825 */ /* 0x000fe200078e00ff */
[----:B------:R-:W-:-:S03]  /*7190*/  LOP3.LUT R0, R25, 0xffff, RZ, 0xc0, !PT ;  /* 0x0000ffff19007812 */ /* 0x000fc600078ec0ff */
[----:B------:R-:W-:Y:S01]  /*71a0*/  IMAD.MOV.U32 R135, RZ, RZ, R73 ;  /* 0x000000ffff877224 */ /* 0x000fe200078e0049 */
[----:B------:R-:W-:Y:S01]  /*71b0*/  SHF.R.U32.HI R0, RZ, 0x8, R0 ;  /* 0x00000008ff007819 */ /* 0x000fe20000011600 */
[----:B------:R-:W-:Y:S01]  /*71c0*/  HMMA.16816.F32.BF16 R136, R28, R80, R8 ;  /* 0x000000501c88723c */ /* 0x000fe20000041808 */
[----:B------:R-:W-:Y:S02]  /*71d0*/  LOP3.LUT R23, R6, 0xffff, RZ, 0xc0, !PT ;  /* 0x0000ffff06177812 */ /* 0x000fe400078ec0ff */
[----:B------:R-:W-:-:S04]  /*71e0*/  LOP3.LUT R0, R0, 0xffff, RZ, 0xc0, !PT ;  /* 0x0000ffff00007812 */ /* 0x000fc800078ec0ff */
[----:B------:R-:W-:Y:S01]  /*71f0*/  ISETP.GE.U32.AND P3, PT, R235, R0, PT ;  /* 0x00000000eb00720c */ /* 0x000fe20003f66070 */
[----:B------:R-:W-:Y:S01]  /*7200*/  HMMA.16816.F32.BF16 R124, R40, R80, R12 ;  /* 0x00000050287c723c */ /* 0x000fe2000004180c */
[----:B------:R-:W-:Y:S02]  /*7210*/  LOP3.LUT R0, R25, 0xff, RZ, 0xc0, !PT ;  /* 0x000000ff19007812 */ /* 0x000fe400078ec0ff */
[----:B------:R-:W-:Y:S02]  /*7220*/  LOP3.LUT R10, R7, UR14, R90, 0x96, !PT ;  /* 0x0000000e070a7c12 */ /* 0x000fe4000f8e965a */
[----:B------:R-:W-:Y:S02]  /*7230*/  ISETP.GE.U32.AND P2, PT, R235, R0, PT ;  /* 0x00000000eb00720c */ /* 0x000fe40003f46070 */
[----:B------:R-:W-:Y:S02]  /*7240*/  SHF.R.U32.HI R0, RZ, 0x10, R25 ;  /* 0x00000010ff007819 */ /* 0x000fe40000011619 */
[----:B------:R-:W-:-:S02]  /*7250*/  LOP3.LUT R13, R6, 0xff, RZ, 0xc0, !PT ;  /* 0x000000ff060d7812 */ /* 0x000fc400078ec0ff */
[----:B------:R-:W-:Y:S01]  /*7260*/  LOP3.LUT R0, R0, 0xff, RZ, 0xc0, !PT ;  /* 0x000000ff00007812 */ /* 0x000fe200078ec0ff */
[----:B------:R-:W-:Y:S01]  /*7270*/  @!P3 HFMA2.BF16_V2 R122, -RZ.H0_H0, RZ.H0_H0, -R158.H0_H0 ;  /* 0x200000ffff7ab231 */ /* 0x000fe2000034099e */
[--C-:B------:R-:W-:Y:S02]  /*7280*/  SHF.R.U32.HI R14, RZ, 0x10, R6.reuse ;  /* 0x00000010ff0e7819 */ /* 0x100fe40000011606 */
[----:B------:R-:W-:Y:S02]  /*7290*/  ISETP.GE.U32.AND P4, PT, R235, R0, PT ;  /* 0x00000000eb00720c */ /* 0x000fe40003f86070 */
[----:B------:R-:W-:Y:S01]  /*72a0*/  SHF.R.U32.HI R0, RZ, 0x18, R25 ;  /* 0x00000018ff007819 */ /* 0x000fe20000011619 */
[----:B------:R-:W-:Y:S01]  /*72b0*/  @!P2 HFMA2.BF16_V2 R117, -RZ.H0_H0, RZ.H0_H0, -R159.H0_H0 ;  /* 0x200000ffff75a231 */ /* 0x000fe2000034099f */
[----:B------:R-:W-:Y:S01]  /*72c0*/  SHF.R.U32.HI R9, RZ, 0x18, R6 ;  /* 0x00000018ff097819 */ /* 0x000fe20000011606 */
[----:B------:R-:W-:Y:S01]  /*72d0*/  IMAD.WIDE.U32 R6, R141, -0x2daee0ad, RZ ;  /* 0xd2511f538d067825 */ /* 0x000fe200078e00ff */
[----:B------:R-:W-:-:S02]  /*72e0*/  SHF.R.U32.HI R8, RZ, 0x8, R152 ;  /* 0x00000008ff087819 */ /* 0x000fc40000011698 */
[----:B------:R-:W-:Y:S01]  /*72f0*/  @!P2 PRMT R159, R117, 0x5410, RZ ;  /* 0x00005410759fa816 */ /* 0x000fe200000000ff */
[----:B------:R-:W-:Y:S01]  /*7300*/  IMAD.MOV.U32 R25, RZ, RZ, R243 ;  /* 0x000000ffff197224 */ /* 0x000fe200078e00f3 */
[----:B------:R-:W-:Y:S01]  /*7310*/  ISETP.GE.U32.AND P2, PT, R235, R109, PT ;  /* 0x0000006deb00720c */ /* 0x000fe20003f46070 */
[----:B------:R-:W-:Y:S01]  /*7320*/  IMAD.MOV.U32 R109, RZ, RZ, R89 ;  /* 0x000000ffff6d7224 */ /* 0x000fe200078e0059 */
[----:B------:R-:W-:Y:S01]  /*7330*/  LOP3.LUT R11, R7, UR14, R140, 0x96, !PT ;  /* 0x0000000e070b7c12 */ /* 0x000fe2000f8e968c */
[----:B------:R-:W-:Y:S01]  /*7340*/  @!P4 HFMA2.BF16_V2 R115, -RZ.H0_H0, RZ.H0_H0, -R155.H0_H0 ;  /* 0x200000ffff73c231 */ /* 0x000fe2000034099b */
[C---:B------:R-:W-:Y:S01]  /*7350*/  LOP3.LUT R15, R6.reuse, 0xffff, RZ, 0xc0, !PT ;  /* 0x0000ffff060f7812 */ /* 0x040fe200078ec0ff */
[----:B------:R-:W-:Y:S01]  /*7360*/  IMAD.MOV.U32 R117, RZ, RZ, R106 ;  /* 0x000000ffff757224 */ /* 0x000fe200078e006a */
[----:B------:R-:W-:Y:S01]  /*7370*/  LOP3.LUT R16, R6, 0xff, RZ, 0xc0, !PT ;  /* 0x000000ff06107812 */ /* 0x000fe200078ec0ff */
[----:B------:R-:W-:Y:S01]  /*7380*/  IMAD.MOV.U32 R106, RZ, RZ, R75 ;  /* 0x000000ffff6a7224 */ /* 0x000fe200078e004b */
[----:B------:R-:W-:Y:S01]  /*7390*/  @!P4 PRMT R155, R115, 0x5410, RZ ;  /* 0x00005410739bc816 */ /* 0x000fe200000000ff */
[----:B------:R-:W-:Y:S01]  /*73a0*/  IMAD.MOV.U32 R115, RZ, RZ, R53 ;  /* 0x000000ffff737224 */ /* 0x000fe200078e0035 */
[----:B------:R-:W-:-:S02]  /*73b0*/  ISETP.GE.U32.AND P4, PT, R235, R0, PT ;  /* 0x00000000eb00720c */ /* 0x000fc40003f86070 */
[----:B------:R-:W-:Y:S02]  /*73c0*/  LOP3.LUT R0, R153, 0xff, RZ, 0xc0, !PT ;  /* 0x000000ff99007812 */ /* 0x000fe400078ec0ff */
[----:B------:R-:W-:Y:S02]  /*73d0*/  SHF.R.U32.HI R18, RZ, 0x10, R6 ;  /* 0x00000010ff127819 */ /* 0x000fe40000011606 */
[----:B------:R-:W-:Y:S02]  /*73e0*/  PRMT R89, R0, 0x5410, R227 ;  /* 0x0000541000597816 */ /* 0x000fe400000000e3 */
[----:B------:R-:W-:Y:S01]  /*73f0*/  SHF.R.U32.HI R0, RZ, 0x8, R112 ;  /* 0x00000008ff007819 */ /* 0x000fe20000011670 */
[----:B------:R-:W-:Y:S01]  /*7400*/  IMAD.MOV.U32 R112, RZ, RZ, R74 ;  /* 0x000000ffff707224 */ /* 0x000fe200078e004a */
[----:B------:R-:W-:Y:S01]  /*7410*/  SHF.R.U32.HI R17, RZ, 0x18, R6 ;  /* 0x00000018ff117819 */ /* 0x000fe20000011606 */
[----:B------:R-:W-:Y:S01]  /*7420*/  IMAD.WIDE.U32 R6, R134, -0x2daee0ad, RZ ;  /* 0xd2511f5386067825 */ /* 0x000fe200078e00ff */
[----:B------:R-:W-:Y:S01]  /*7430*/  LOP3.LUT R0, R0, 0xffff, RZ, 0xc0, !PT ;  /* 0x0000ffff00007812 */ /* 0x000fe200078ec0ff */
[----:B------:R-:W-:Y:S01]  /*7440*/  @!P4 HFMA2.BF16_V2 R130, -RZ.H0_H0, RZ.H0_H0, -R154.H0_H0 ;  /* 0x200000ffff82c231 */ /* 0x000fe2000034099a */
[----:B------:R-:W-:Y:S01]  /*7450*/  PRMT R90, R228, 0x5410, R8 ;  /* 0x00005410e45a7816 */ /* 0x000fe20000000008 */
[----:B------:R-:W-:Y:S01]  /*7460*/  IMAD.MOV.U32 R134, RZ, RZ, R238 ;  /* 0x000000ffff867224 */ /* 0x000fe200078e00ee */
[----:B------:R-:W-:Y:S01]  /*7470*/  LOP3.LUT R19, R6, 0xffff, RZ, 0xc0, !PT ;  /* 0x0000ffff06137812 */ /* 0x000fe200078ec0ff */
[----:B------:R-:W-:Y:S01]  /*7480*/  FFMA.FTZ R8, R156, c[0x0][0x23c], -R2 ;  /* 0x00008f009c087a23 */ /* 0x000fe20000010802 */
[----:B------:R-:W-:Y:S01]  /*7490*/  @!P4 PRMT R154, R130, 0x5410, RZ ;  /* 0x00005410829ac816 */ /* 0x000fe200000000ff */
[----:B------:R-:W-:Y:S01]  /*74a0*/  IMAD.MOV.U32 R130, RZ, RZ, R245 ;  /* 0x000000ffff827224 */ /* 0x000fe200078e00f5 */
[----:B------:R-:W-:-:S02]  /*74b0*/  ISETP.GE.U32.AND P4, PT, R235, R0, PT ;  /* 0x00000000eb00720c */ /* 0x000fc40003f86070 */
[----:B------:R-:W-:Y:S01]  /*74c0*/  LOP3.LUT R0, R113, 0xff, RZ, 0xc0, !PT ;  /* 0x000000ff71007812 */ /* 0x000fe200078ec0ff */
[----:B------:R-:W-:Y:S01]  /*74d0*/  IMAD.MOV.U32 R113, RZ, RZ, R244 ;  /* 0x000000ffff717224 */ /* 0x000fe200078e00f4 */
[----:B------:R-:W-:Y:S02]  /*74e0*/  LOP3.LUT R22, R6, 0xff, RZ, 0xc0, !PT ;  /* 0x000000ff06167812 */ /* 0x000fe400078ec0ff */
[----:B------:R-:W-:Y:S02]  /*74f0*/  ISETP.GE.U32.AND P5, PT, R235, R0, PT ;  /* 0x00000000eb00720c */ /* 0x000fe40003fa6070 */
[----:B------:R-:W-:Y:S02]  /*7500*/  SHF.R.U32.HI R0, RZ, 0x10, R37 ;  /* 0x00000010ff007819 */ /* 0x000fe40000011625 */
[--C-:B------:R-:W-:Y:S02]  /*7510*/  SHF.R.U32.HI R21, RZ, 0x10, R6.reuse ;  /* 0x00000010ff157819 */ /* 0x100fe40000011606 */
[----:B------:R-:W-:Y:S01]  /*7520*/  LOP3.LUT R0, R0, 0xff, RZ, 0xc0, !PT ;  /* 0x000000ff00007812 */ /* 0x000fe200078ec0ff */
[----:B------:R-:W-:Y:S01]  /*7530*/  @!P4 HFMA2.BF16_V2 R133, -RZ.H0_H0, RZ.H0_H0, -R162.H0_H0 ;  /* 0x200000ffff85c231 */ /* 0x000fe200003409a2 */
[----:B------:R-:W-:Y:S01]  /*7540*/  SHF.R.U32.HI R20, RZ, 0x18, R6 ;  /* 0x00000018ff147819 */ /* 0x000fe20000011606 */
[--C-:B------:R-:W-:Y:S01]  /*7550*/  FFMA.FTZ R6, R150, c[0x0][0x23c], -R5.reuse ;  /* 0x00008f0096067a23 */ /* 0x100fe20000010805 */
[----:B------:R-:W-:Y:S01]  /*7560*/  LOP3.LUT R12, R7, UR14, R92, 0x96, !PT ;  /* 0x0000000e070c7c12 */ /* 0x000fe2000f8e965c */
[----:B------:R-:W-:Y:S01]  /*7570*/  FFMA.FTZ R7, R151, c[0x0][0x23c], -R2 ;  /* 0x00008f0097077a23 */ /* 0x000fe20000010802 */
[----:B------:R-:W-:Y:S01]  /*7580*/  @!P4 PRMT R162, R133, 0x5410, RZ ;  /* 0x0000541085a2c816 */ /* 0x000fe200000000ff */
[----:B------:R1:W-:Y:S01]  /*7590*/  MUFU.EX2 R245, R6 ;  /* 0x0000000600f57308 */ /* 0x0003e20000000800 */
[C---:B------:R-:W-:Y:S01]  /*75a0*/  ISETP.GE.U32.AND P4, PT, R235.reuse, R0, PT ;  /* 0x00000000eb00720c */ /* 0x040fe20003f86070 */
[----:B------:R-:W-:Y:S01]  /*75b0*/  FFMA.FTZ R0, R148, c[0x0][0x23c], -R5 ;  /* 0x00008f0094007a23 */ /* 0x000fe20000010805 */
[----:B------:R-:W-:Y:S01]  /*75c0*/  @!P5 HFMA2.BF16_V2 R142, -RZ.H0_H0, RZ.H0_H0, -R161.H0_H0 ;  /* 0x200000ffff8ed231 */ /* 0x000fe200003409a1 */
[----:B------:R-:W-:Y:S01]  /*75d0*/  IMAD.MOV.U32 R133, RZ, RZ, R234 ;  /* 0x000000ffff857224 */ /* 0x000fe200078e00ea */
[----:B------:R-:W-:Y:S01]  /*75e0*/  @!P3 PRMT R158, R122, 0x5410, RZ ;  /* 0x000054107a9eb816 */ /* 0x000fe200000000ff */
[----:B------:R-:W-:Y:S01]  /*75f0*/  IMAD.MOV.U32 R122, RZ, RZ, R60 ;  /* 0x000000ffff7a7224 */ /* 0x000fe200078e003c */
[----:B------:R-:W-:Y:S01]  /*7600*/  ISETP.GE.U32.AND P3, PT, R235, R108, PT ;  /* 0x0000006ceb00720c */ /* 0x000fe20003f66070 */
[----:B------:R2:W3:Y:S01]  /*7610*/  MUFU.EX2 R244, R0 ;  /* 0x0000000000f47308 */ /* 0x0004e20000000800 */
[----:B------:R-:W-:Y:S01]  /*7620*/  @!P5 PRMT R161, R142, 0x5410, RZ ;  /* 0x000054108ea1d816 */ /* 0x000fe200000000ff */
[----:B------:R-:W-:Y:S01]  /*7630*/  IMAD.MOV.U32 R108, RZ, RZ, R54 ;  /* 0x000000ffff6c7224 */ /* 0x000fe200078e0036 */
[----:B-1----:R-:W-:-:S05]  /*7640*/  LOP3.LUT R6, R37, 0xff, RZ, 0xc0, !PT ;  /* 0x000000ff25067812 */ /* 0x002fca00078ec0ff */
[----:B------:R1:W-:Y:S01]  /*7650*/  MUFU.EX2 R242, R7 ;  /* 0x0000000700f27308 */ /* 0x0003e20000000800 */
[----:B------:R-:W-:Y:S01]  /*7660*/  ISETP.GE.U32.AND P0, PT, R235, R6, PT ;  /* 0x00000006eb00720c */ /* 0x000fe20003f06070 */
[----:B------:R-:W-:Y:S01]  /*7670*/  FFMA.FTZ R6, R149, c[0x0][0x23c], -R2 ;  /* 0x00008f0095067a23 */ /* 0x000fe20000010802 */
[----:B--2---:R-:W-:-:S05]  /*7680*/  LOP3.LUT R0, R37, 0xffff, RZ, 0xc0, !PT ;  /* 0x0000ffff25007812 */ /* 0x004fca00078ec0ff */
[----:B------:R2:W4:Y:S01]  /*7690*/  MUFU.EX2 R243, R6 ;  /* 0x0000000600f37308 */ /* 0x0005220000000800 */
[----:B------:R-:W-:-:S04]  /*76a0*/  SHF.R.U32.HI R0, RZ, 0x8, R0 ;  /* 0x00000008ff007819 */ /* 0x000fc80000011600 */
[----:B------:R-:W-:Y:S01]  /*76b0*/  LOP3.LUT R0, R0, 0xffff, RZ, 0xc0, !PT ;  /* 0x0000ffff00007812 */ /* 0x000fe200078ec0ff */
[----:B-1----:R-:W-:-:S03]  /*76c0*/  FFMA.FTZ R7, R175, c[0x0][0x23c], -R2 ;  /* 0x00008f00af077a23 */ /* 0x002fc60000010802 */
[----:B------:R-:W-:Y:S01]  /*76d0*/  ISETP.GE.U32.AND P5, PT, R235, R0, PT ;  /* 0x00000000eb00720c */ /* 0x000fe20003fa6070 */
[----:B------:R-:W-:Y:S01]  /*76e0*/  MUFU.EX2 R234, R7 ;  /* 0x0000000700ea7308 */ /* 0x000fe20000000800 */
[----:B---3--:R-:W-:Y:S01]  /*76f0*/  F2FP.BF16.PACK_AB R0, R244, R245 ;  /* 0x000000f5f400723e */ /* 0x008fe200000010ff */
[----:B--2---:R-:W-:-:S03]  /*7700*/  FFMA.FTZ R6, R147, c[0x0][0x23c], -R5 ;  /* 0x00008f0093067a23 */ /* 0x004fc60000010805 */
[C---:B------:R-:W-:Y:S02]  /*7710*/  PRMT R153, R0.reuse, 0x7610, R153 ;  /* 0x0000761000997816 */ /* 0x040fe40000000099 */
[----:B------:R-:W-:Y:S01]  /*7720*/  PRMT R152, R0, 0x7632, R152 ;  /* 0x0000763200987816 */ /* 0x000fe20000000098 */
[----:B------:R1:W-:Y:S01]  /*7730*/  MUFU.EX2 R239, R6 ;  /* 0x0000000600ef7308 */ /* 0x0003e20000000800 */
[----:B------:R-:W-:Y:S01]  /*7740*/  SHF.R.U32.HI R0, RZ, 0x18, R37 ;  /* 0x00000018ff007819 */ /* 0x000fe20000011625 */
[----:B------:R-:W-:Y:S01]  /*7750*/  @!P0 HFMA2.BF16_V2 R148, -RZ.H0_H0, RZ.H0_H0, -R153.H0_H0 ;  /* 0x200000ffff948231 */ /* 0x000fe20000340999 */
[----:B------:R-:W-:Y:S01]  /*7760*/  PRMT R93, R153, 0x5410, R152 ;  /* 0x00005410995d7816 */ /* 0x000fe20000000098 */
[----:B------:R-:W-:-:S03]  /*7770*/  IMAD.MOV.U32 R37, RZ, RZ, R233 ;  /* 0x000000ffff257224 */ /* 0x000fc600078e00e9 */
[----:B------:R-:W-:Y:S01]  /*7780*/  @!P0 PRMT R153, R148, 0x5410, RZ ;  /* 0x0000541094998816 */ /* 0x000fe200000000ff */
[----:B------:R-:W-:Y:S01]  /*7790*/  MUFU.EX2 R233, R8 ;  /* 0x0000000800e97308 */ /* 0x000fe20000000800 */
[----:B------:R-:W-:Y:S02]  /*77a0*/  ISETP.GE.U32.AND P0, PT, R235, R0, PT ;  /* 0x00000000eb00720c */ /* 0x000fe40003f06070 */
[----:B----4-:R-:W-:-:S04]  /*77b0*/  F2FP.BF16.PACK_AB R0, R243, R242 ;  /* 0x000000f2f300723e */ /* 0x010fc800000010ff */
[----:B------:R-:W-:Y:S01]  /*77c0*/  PRMT R151, R0, 0x7610, R151 ;  /* 0x0000761000977816 */ /* 0x000fe20000000097 */
[----:B-1----:R-:W-:Y:S01]  /*77d0*/  FFMA.FTZ R6, R144, c[0x0][0x23c], -R5 ;  /* 0x00008f0090067a23 */ /* 0x002fe20000010805 */
[----:B------:R-:W-:Y:S01]  /*77e0*/  PRMT R150, R0, 0x7632, R150 ;  /* 0x0000763200967816 */ /* 0x000fe20000000096 */
[----:B------:R-:W-:Y:S01]  /*77f0*/  @!P5 HFMA2.BF16_V2 R144, -RZ.H0_H0, RZ.H0_H0, -R152.H0_H0 ;  /* 0x200000ffff90d231 */ /* 0x000fe20000340998 */
[----:B------:R-:W-:Y:S01]  /*7800*/  LOP3.LUT R0, R123, 0xff, RZ, 0xc0, !PT ;  /* 0x000000ff7b007812 */ /* 0x000fe200078ec0ff */
[----:B------:R-:W1:Y:S01]  /*7810*/  MUFU.EX2 R238, R6 ;  /* 0x0000000600ee7308 */ /* 0x000e620000000800 */
[----:B------:R-:W-:Y:S01]  /*7820*/  @!P4 HFMA2.BF16_V2 R149, -RZ.H0_H0, RZ.H0_H0, -R151.H0_H0 ;  /* 0x200000ffff95c231 */ /* 0x000fe20000340997 */
[----:B------:R-:W-:Y:S01]  /*7830*/  PRMT R92, R151, 0x5410, R150 ;  /* 0x00005410975c7816 */ /* 0x000fe20000000096 */
[----:B------:R-:W-:Y:S01]  /*7840*/  IMAD.MOV.U32 R123, RZ, RZ, R231 ;  /* 0x000000ffff7b7224 */ /* 0x000fe200078e00e7 */
[----:B------:R-:W-:Y:S01]  /*7850*/  @!P5 PRMT R152, R144, 0x5410, RZ ;  /* 0x000054109098d816 */ /* 0x000fe200000000ff */
[----:B------:R-:W-:Y:S01]  /*7860*/  @!P0 HFMA2.BF16_V2 R147, -RZ.H0_H0, RZ.H0_H0, -R150.H0_H0 ;  /* 0x200000ffff938231 */ /* 0x000fe20000340996 */
[----:B------:R-:W-:-:S02]  /*7870*/  @!P4 PRMT R151, R149, 0x5410, RZ ;  /* 0x000054109597c816 */ /* 0x000fc400000000ff */
[----:B------:R-:W-:Y:S02]  /*7880*/  ISETP.GE.U32.AND P5, PT, R235, R0, PT ;  /* 0x00000000eb00720c */ /* 0x000fe40003fa6070 */
[----:B------:R-:W-:Y:S02]  /*7890*/  SHF.R.U32.HI R0, RZ, 0x8, R128 ;  /* 0x00000008ff007819 */ /* 0x000fe40000011680 */
[----:B------:R-:W-:Y:S02]  /*78a0*/  @!P0 PRMT R150, R147, 0x5410, RZ ;  /* 0x0000541093968816 */ /* 0x000fe400000000ff */
[----:B------:R-:W-:Y:S02]  /*78b0*/  LOP3.LUT R0, R0, 0xffff, RZ, 0xc0, !PT ;  /* 0x0000ffff00007812 */ /* 0x000fe400078ec0ff */
[----:B-1----:R-:W-:Y:S02]  /*78c0*/  F2FP.BF16.PACK_AB R6, R238, R239 ;  /* 0x000000efee06723e */ /* 0x002fe400000010ff */
[----:B------:R-:W-:-:S02]  /*78d0*/  ISETP.GE.U32.AND P0, PT, R235, R9, PT ;  /* 0x00000009eb00720c */ /* 0x000fc40003f06070 */
[C---:B------:R-:W-:Y:S02]  /*78e0*/  PRMT R149, R6.reuse, 0x7610, R149 ;  /* 0x0000761006957816 */ /* 0x040fe40000000095 */
[----:B------:R-:W-:Y:S02]  /*78f0*/  PRMT R148, R6, 0x7632, R148 ;  /* 0x0000763206947816 */ /* 0x000fe40000000094 */
[----:B------:R-:W-:Y:S01]  /*7900*/  SHF.R.U32.HI R9, RZ, 0x18, R52 ;  /* 0x00000018ff097819 */ /* 0x000fe20000011634 */
[----:B------:R-:W-:Y:S01]  /*7910*/  @!P2 HFMA2.BF16_V2 R176, -RZ.H0_H0, RZ.H0_H0, -R149.H0_H0 ;  /* 0x200000ffffb0a231 */ /* 0x000fe20000340995 */
[----:B------:R-:W-:Y:S02]  /*7920*/  PRMT R91, R149, 0x5410, R148 ;  /* 0x00005410955b7816 */ /* 0x000fe40000000094 */
[----:B------:R-:W-:Y:S02]  /*7930*/  SHF.R.U32.HI R8, RZ, 0x18, R36 ;  /* 0x00000018ff087819 */ /* 0x000fe40000011624 */
[----:B------:R-:W-:Y:S01]  /*7940*/  @!P2 PRMT R149, R176, 0x5410, RZ ;  /* 0x00005410b095a816 */ /* 0x000fe200000000ff */
[----:B------:R-:W-:Y:S01]  /*7950*/  IMAD R176, R3, 0x2, R173 ;  /* 0x0000000203b07824 */ /* 0x000fe200078e02ad */
[----:B------:R-:W-:-:S02]  /*7960*/  ISETP.GE.U32.AND P2, PT, R235, R0, PT ;  /* 0x00000000eb00720c */ /* 0x000fc40003f46070 */
[C---:B------:R-:W-:Y:S02]  /*7970*/  LOP3.LUT R0, R52.reuse, 0xffff, RZ, 0xc0, !PT ;  /* 0x0000ffff34007812 */ /* 0x040fe400078ec0ff */
[----:B------:R-:W1:Y:S01]  /*7980*/  LDSM.16.MT88.4 R60, [R176+0x6000] ;  /* 0x00600000b03c783b */ /* 0x000e620000004200 */
[----:B------:R-:W-:Y:S02]  /*7990*/  ISETP.GE.U32.AND P4, PT, R235, R13, PT ;  /* 0x0000000deb00720c */ /* 0x000fe40003f86070 */
[----:B------:R-:W-:Y:S02]  /*79a0*/  SHF.R.U32.HI R6, RZ, 0x8, R0 ;  /* 0x00000008ff067819 */ /* 0x000fe40000011600 */
[----:B------:R-:W-:-:S04]  /*79b0*/  LOP3.LUT R0, R52, 0xff, RZ, 0xc0, !PT ;  /* 0x000000ff34007812 */ /* 0x000fc800078ec0ff */
[----:B------:R-:W-:Y:S01]  /*79c0*/  PRMT R75, R0, 0x5410, R6 ;  /* 0x00005410004b7816 */ /* 0x000fe20000000006 */
[----:B------:R-:W-:Y:S01]  /*79d0*/  @!P2 HFMA2.BF16_V2 R156, -RZ.H0_H0, RZ.H0_H0, -R148.H0_H0 ;  /* 0x200000ffff9ca231 */ /* 0x000fe20000340994 */
[----:B------:R-:W-:Y:S02]  /*79e0*/  SHF.R.U32.HI R0, RZ, 0x10, R52 ;  /* 0x00000010ff007819 */ /* 0x000fe40000011634 */
[----:B------:R-:W-:Y:S01]  /*79f0*/  SHF.R.U32.HI R6, RZ, 0x8, R64 ;  /* 0x00000008ff067819 */ /* 0x000fe20000011640 */
[----:B------:R-:W2:Y:S01]  /*7a00*/  LDSM.16.MT88.4 R52, [R176+0x6800] ;  /* 0x00680000b034783b */ /* 0x000ea20000004200 */
[----:B------:R-:W-:Y:S02]  /*7a10*/  LOP3.LUT R7, R0, 0xff, RZ, 0xc0, !PT ;  /* 0x000000ff00077812 */ /* 0x000fe400078ec0ff */
[----:B------:R-:W-:Y:S02]  /*7a20*/  LOP3.LUT R0, R66, 0xff, RZ, 0xc0, !PT ;  /* 0x000000ff42007812 */ /* 0x000fe400078ec0ff */
[----:B------:R-:W-:Y:S01]  /*7a30*/  @!P2 PRMT R148, R156, 0x5410, RZ ;  /* 0x000054109c94a816 */ /* 0x000fe200000000ff */
[----:B------:R-:W-:Y:S01]  /*7a40*/  IMAD.MOV.U32 R156, RZ, RZ, R109 ;  /* 0x000000ffff9c7224 */ /* 0x000fe200078e006d */
[----:B------:R-:W-:-:S02]  /*7a50*/  PRMT R81, R0, 0x5410, R65 ;  /* 0x0000541000517816 */ /* 0x000fc40000000041 */
[----:B------:R-:W-:Y:S02]  /*7a60*/  LOP3.LUT R0, R14, 0xff, RZ, 0xc0, !PT ;  /* 0x000000ff0e007812 */ /* 0x000fe400078ec0ff */
[----:B------:R-:W-:Y:S02]  /*7a70*/  PRMT R84, R67, 0x5410, R6 ;  /* 0x0000541043547816 */ /* 0x000fe40000000006 */
[----:B------:R-:W-:Y:S01]  /*7a80*/  ISETP.GE.U32.AND P2, PT, R235, R0, PT ;  /* 0x00000000eb00720c */ /* 0x000fe20003f46070 */
[----:B------:R-:W-:Y:S01]  /*7a90*/  FFMA.FTZ R0, R146, c[0x0][0x23c], -R5 ;  /* 0x00008f0092007a23 */ /* 0x000fe20000010805 */
[----:B------:R-:W-:Y:S02]  /*7aa0*/  F2FP.BF16.PACK_AB R6, R233, R234 ;  /* 0x000000eae906723e */ /* 0x000fe400000010ff */
[----:B------:R-:W-:Y:S01]  /*7ab0*/  PRMT R74, R7, 0x5410, R9 ;  /* 0x00005410074a7816 */ /* 0x000fe20000000009 */
[----:B------:R3:W-:Y:S01]  /*7ac0*/  MUFU.EX2 R231, R0 ;  /* 0x0000000000e77308 */ /* 0x0007e20000000800 */
[----:B------:R-:W-:-:S02]  /*7ad0*/  PRMT R147, R6, 0x7610, R147 ;  /* 0x0000761006937816 */ /* 0x000fc40000000093 */
[----:B------:R-:W-:Y:S02]  /*7ae0*/  PRMT R146, R6, 0x7632, R146 ;  /* 0x0000763206927816 */ /* 0x000fe40000000092 */
[----:B------:R-:W-:Y:S01]  /*7af0*/  LOP3.LUT R6, R10, 0xff, RZ, 0xc0, !PT ;  /* 0x000000ff0a067812 */ /* 0x000fe200078ec0ff */
[----:B------:R-:W-:Y:S01]  /*7b00*/  @!P5 HFMA2.BF16_V2 R175, -RZ.H0_H0, RZ.H0_H0, -R147.H0_H0 ;  /* 0x200000ffffafd231 */ /* 0x000fe20000340993 */
[----:B------:R-:W-:Y:S02]  /*7b10*/  PRMT R85, R147, 0x5410, R146 ;  /* 0x0000541093557816 */ /* 0x000fe40000000092 */
[----:B------:R-:W-:Y:S02]  /*7b20*/  SHF.R.U32.HI R7, RZ, 0x8, R15 ;  /* 0x00000008ff077819 */ /* 0x000fe4000001160f */
[----:B------:R-:W-:Y:S01]  /*7b30*/  @!P5 PRMT R147, R175, 0x5410, RZ ;  /* 0x00005410af93d816 */ /* 0x000fe200000000ff */
[----:B------:R-:W-:Y:S01]  /*7b40*/  IMAD.MOV.U32 R175, RZ, RZ, R130 ;  /* 0x000000ffffaf7224 */ /* 0x000fe200078e0082 */
[----:B------:R-:W-:-:S02]  /*7b50*/  ISETP.GE.U32.AND P5, PT, R235, R6, PT ;  /* 0x00000006eb00720c */ /* 0x000fc40003fa6070 */
[----:B------:R-:W-:Y:S01]  /*7b60*/  LOP3.LUT R6, R18, 0xff, RZ, 0xc0, !PT ;  /* 0x000000ff12067812 */ /* 0x000fe200078ec0ff */
[----:B---3--:R-:W-:Y:S01]  /*7b70*/  FFMA.FTZ R0, R145, c[0x0][0x23c], -R5 ;  /* 0x00008f0091007a23 */ /* 0x008fe20000010805 */
[----:B------:R-:W-:Y:S01]  /*7b80*/  @!P3 HFMA2.BF16_V2 R145, -RZ.H0_H0, RZ.H0_H0, -R146.H0_H0 ;  /* 0x200000ffff91b231 */ /* 0x000fe20000340992 */
[----:B------:R-:W-:Y:S01]  /*7b90*/  PRMT R78, R16, 0x5410, R7 ;  /* 0x00005410104e7816 */ /* 0x000fe20000000007 */
[--C-:B------:R-:W-:Y:S01]  /*7ba0*/  FFMA.FTZ R7, R157, c[0x0][0x23c], -R2.reuse ;  /* 0x00008f009d077a23 */ /* 0x100fe20000010802 */
[----:B------:R3:W4:Y:S01]  /*7bb0*/  MUFU.EX2 R228, R0 ;  /* 0x0000000000e47308 */ /* 0x0007220000000800 */
[----:B------:R-:W-:Y:S01]  /*7bc0*/  PRMT R73, R6, 0x5410, R17 ;  /* 0x0000541006497816 */ /* 0x000fe20000000011 */
[--C-:B------:R-:W-:Y:S01]  /*7bd0*/  FFMA.FTZ R6, R174, c[0x0][0x23c], -R2.reuse ;  /* 0x00008f00ae067a23 */ /* 0x100fe20000010802 */
[----:B------:R-:W-:Y:S01]  /*7be0*/  @!P3 PRMT R146, R145, 0x5410, RZ ;  /* 0x000054109192b816 */ /* 0x000fe200000000ff */
[--C-:B------:R-:W-:Y:S01]  /*7bf0*/  FFMA.FTZ R16, R222, c[0x0][0x23c], -R2.reuse ;  /* 0x00008f00de107a23 */ /* 0x100fe20000010802 */
[----:B------:R-:W-:Y:S01]  /*7c00*/  SHF.R.U32.HI R9, RZ, 0x18, R11 ;  /* 0x00000018ff097819 */ /* 0x000fe2000001160b */
[----:B------:R-:W-:-:S02]  /*7c10*/  FFMA.FTZ R17, R218, c[0x0][0x23c], -R2 ;  /* 0x00008f00da117a23 */ /* 0x000fc40000010802 */
[----:B------:R-:W-:Y:S01]  /*7c20*/  MUFU.EX2 R227, R7 ;  /* 0x0000000700e37308 */ /* 0x000fe20000000800 */
[----:B------:R-:W-:Y:S02]  /*7c30*/  FADD.FTZ R2, R37, R123 ;  /* 0x0000007b25027221 */ /* 0x000fe40000010000 */
[----:B------:R-:W-:Y:S02]  /*7c40*/  FADD.FTZ R18, R131, R134 ;  /* 0x0000008683127221 */ /* 0x000fe40000010000 */
[----:B------:R-:W-:Y:S02]  /*7c50*/  IMAD.MOV.U32 R37, RZ, RZ, R113 ;  /* 0x000000ffff257224 */ /* 0x000fe400078e0071 */
[----:B------:R-:W-:Y:S01]  /*7c60*/  IMAD.MOV.U32 R113, RZ, RZ, R129 ;  /* 0x000000ffff717224 */ /* 0x000fe200078e0081 */
[----:B---3--:R-:W-:Y:S01]  /*7c70*/  LOP3.LUT R0, R10, 0xffff, RZ, 0xc0, !PT ;  /* 0x0000ffff0a007812 */ /* 0x008fe200078ec0ff */
[----:B------:R3:W-:Y:S01]  /*7c80*/  MUFU.EX2 R222, R16 ;  /* 0x0000001000de7308 */ /* 0x0007e20000000800 */
[----:B------:R-:W-:-:S02]  /*7c90*/  IMAD.MOV.U32 R123, RZ, RZ, R112 ;  /* 0x000000ffff7b7224 */ /* 0x000fc400078e0070 */
[----:B------:R-:W-:Y:S01]  /*7ca0*/  SHF.R.U32.HI R0, RZ, 0x8, R0 ;  /* 0x00000008ff007819 */ /* 0x000fe20000011600 */
[----:B------:R-:W-:Y:S02]  /*7cb0*/  IMAD.MOV.U32 R134, RZ, RZ, R115 ;  /* 0x000000ffff867224 */ /* 0x000fe400078e0073 */
[----:B------:R-:W-:Y:S01]  /*7cc0*/  IMAD.MOV.U32 R115, RZ, RZ, R110 ;  /* 0x000000ffff737224 */ /* 0x000fe200078e006e */
[----:B------:R-:W-:Y:S01]  /*7cd0*/  LOP3.LUT R0, R0, 0xffff, RZ, 0xc0, !PT ;  /* 0x0000ffff00007812 */ /* 0x000fe200078ec0ff */
[----:B------:R-:W-:-:S03]  /*7ce0*/  IMAD.MOV.U32 R112, RZ, RZ, R111 ;  /* 0x000000ffff707224 */ /* 0x000fc600078e006f */
[----:B------:R-:W-:Y:S02]  /*7cf0*/  ISETP.GE.U32.AND P3, PT, R235, R0, PT ;  /* 0x00000000eb00720c */ /* 0x000fe40003f66070 */
[----:B----4-:R-:W-:Y:S01]  /*7d00*/  F2FP.BF16.PACK_AB R0, R228, R231 ;  /* 0x000000e7e400723e */ /* 0x010fe200000010ff */
[----:B---3--:R-:W-:-:S03]  /*7d10*/  IMAD.MOV.U32 R16, RZ, RZ, R114 ;  /* 0x000000ffff107224 */ /* 0x008fc600078e0072 */
[C---:B------:R-:W-:Y:S02]  /*7d20*/  PRMT R145, R0.reuse, 0x7610, R145 ;  /* 0x0000761000917816 */ /* 0x040fe40000000091 */
[----:B------:R-:W-:Y:S02]  /*7d30*/  PRMT R144, R0, 0x7632, R144 ;  /* 0x0000763200907816 */ /* 0x000fe40000000090 */
[----:B------:R-:W-:Y:S01]  /*7d40*/  SHF.R.U32.HI R0, RZ, 0x18, R10 ;  /* 0x00000018ff007819 */ /* 0x000fe2000001160a */
[----:B------:R-:W-:Y:S01]  /*7d50*/  @!P5 HFMA2.BF16_V2 R224, -RZ.H0_H0, RZ.H0_H0, -R145.H0_H0 ;  /* 0x200000ffffe0d231 */ /* 0x000fe20000340991 */
[----:B------:R-:W-:Y:S01]  /*7d60*/  PRMT R80, R145, 0x5410, R144 ;  /* 0x0000541091507816 */ /* 0x000fe20000000090 */
[----:B------:R-:W-:-:S03]  /*7d70*/  @!P3 HFMA2.BF16_V2 R223, -RZ.H0_H0, RZ.H0_H0, -R144.H0_H0 ;  /* 0x200000ffffdfb231 */ /* 0x000fc60000340990 */
[----:B------:R-:W-:Y:S02]  /*7d80*/  @!P5 PRMT R145, R224, 0x5410, RZ ;  /* 0x00005410e091d816 */ /* 0x000fe400000000ff */
[----:B------:R-:W-:Y:S01]  /*7d90*/  ISETP.GE.U32.AND P5, PT, R235, R0, PT ;  /* 0x00000000eb00720c */ /* 0x000fe20003fa6070 */
[----:B------:R3:W4:Y:S01]  /*7da0*/  MUFU.EX2 R224, R6 ;  /* 0x0000000600e07308 */ /* 0x0007220000000800 */
[----:B------:R-:W-:Y:S02]  /*7db0*/  SHF.R.U32.HI R0, RZ, 0x10, R10 ;  /* 0x00000010ff007819 */ /* 0x000fe4000001160a */
[----:B------:R-:W-:Y:S02]  /*7dc0*/  @!P3 PRMT R144, R223, 0x5410, RZ ;  /* 0x00005410df90b816 */ /* 0x000fe400000000ff */
[----:B------:R-:W-:Y:S02]  /*7dd0*/  LOP3.LUT R0, R0, 0xff, RZ, 0xc0, !PT ;  /* 0x000000ff00007812 */ /* 0x000fe400078ec0ff */
[----:B------:R-:W-:-:S02]  /*7de0*/  LOP3.LUT R10, R11, 0xff, RZ, 0xc0, !PT ;  /* 0x000000ff0b0a7812 */ /* 0x000fc400078ec0ff */
[----:B------:R-:W-:Y:S02]  /*7df0*/  ISETP.GE.U32.AND P3, PT, R235, R0, PT ;  /* 0x00000000eb00720c */ /* 0x000fe40003f66070 */
[----:B------:R-:W-:-:S04]  /*7e00*/  LOP3.LUT R0, R36, 0xffff, RZ, 0xc0, !PT ;  /* 0x0000ffff24007812 */ /* 0x000fc800078ec0ff */
[----:B---3--:R-:W-:Y:S02]  /*7e10*/  SHF.R.U32.HI R6, RZ, 0x8, R0 ;  /* 0x00000008ff067819 */ /* 0x008fe40000011600 */
[----:B------:R-:W-:-:S04]  /*7e20*/  LOP3.LUT R0, R36, 0xff, RZ, 0xc0, !PT ;  /* 0x000000ff24007812 */ /* 0x000fc800078ec0ff */
[----:B------:R-:W-:Y:S02]  /*7e30*/  PRMT R72, R0, 0x5410, R6 ;  /* 0x0000541000487816 */ /* 0x000fe40000000006 */
[----:B------:R-:W-:Y:S01]  /*7e40*/  SHF.R.U32.HI R0, RZ, 0x10, R36 ;  /* 0x00000010ff007819 */ /* 0x000fe20000011624 */
[----:B------:R-:W-:Y:S01]  /*7e50*/  IMAD.MOV.U32 R36, RZ, RZ, R133 ;  /* 0x000000ffff247224 */ /* 0x000fe200078e0085 */
[----:B------:R-:W-:Y:S01]  /*7e60*/  SHF.R.U32.HI R6, RZ, 0x8, R19 ;  /* 0x00000008ff067819 */ /* 0x000fe20000011613 */
[----:B------:R-:W-:Y:S01]  /*7e70*/  IMAD.MOV.U32 R19, RZ, RZ, R25 ;  /* 0x000000ffff137224 */ /* 0x000fe200078e0019 */
[----:B------:R-:W-:Y:S01]  /*7e80*/  LOP3.LUT R7, R0, 0xff, RZ, 0xc0, !PT ;  /* 0x000000ff00077812 */ /* 0x000fe200078ec0ff */
[----:B------:R-:W-:Y:S01]  /*7e90*/  IMAD.MOV.U32 R133, RZ, RZ, R135 ;  /* 0x000000ffff857224 */ /* 0x000fe200078e0087 */
[----:B------:R-:W-:Y:S01]  /*7ea0*/  LOP3.LUT R0, R21, 0xff, RZ, 0xc0, !PT ;  /* 0x000000ff15007812 */ /* 0x000fe200078ec0ff */
[----:B------:R-:W-:Y:S01]  /*7eb0*/  IMAD.MOV.U32 R21, RZ, RZ, R37 ;  /* 0x000000ffff157224 */ /* 0x000fe200078e0025 */
[----:B------:R-:W-:Y:S01]  /*7ec0*/  PRMT R65, R22, 0x5410, R6 ;  /* 0x0000541016417816 */ /* 0x000fe20000000006 */
[----:B------:R-:W-:Y:S01]  /*7ed0*/  IMAD.MOV.U32 R22, RZ, RZ, R27 ;  /* 0x000000ffff167224 */ /* 0x000fe200078e001b */
[----:B------:R-:W-:Y:S01]  /*7ee0*/  PRMT R64, R0, 0x5410, R20 ;  /* 0x0000541000407816 */ /* 0x000fe20000000014 */
[----:B------:R-:W-:Y:S01]  /*7ef0*/  IMAD.MOV.U32 R135, RZ, RZ, R108 ;  /* 0x000000ffff877224 */ /* 0x000fe200078e006c */
[----:B----4-:R-:W-:-:S02]  /*7f00*/  F2FP.BF16.PACK_AB R0, R227, R224 ;  /* 0x000000e0e300723e */ /* 0x010fc400000010ff */
[----:B------:R-:W-:Y:S02]  /*7f10*/  SHF.R.U32.HI R6, RZ, 0x8, R23 ;  /* 0x00000008ff067819 */ /* 0x000fe40000011617 */
[C---:B------:R-:W-:Y:S02]  /*7f20*/  PRMT R143, R0.reuse, 0x7610, R143 ;  /* 0x00007610008f7816 */ /* 0x040fe4000000008f */
[----:B------:R-:W-:Y:S02]  /*7f30*/  PRMT R142, R0, 0x7632, R142 ;  /* 0x00007632008e7816 */ /* 0x000fe4000000008e */
[----:B------:R-:W-:Y:S01]  /*7f40*/  PRMT R66, R7, 0x5410, R8 ;  /* 0x0000541007427816 */ /* 0x000fe20000000008 */
[----:B------:R-:W-:Y:S01]  /*7f50*/  @!P3 HFMA2.BF16_V2 R157, -RZ.H0_H0, RZ.H0_H0, -R143.H0_H0 ;  /* 0x200000ffff9db231 */ /* 0x000fe2000034098f */
[----:B------:R-:W-:Y:S01]  /*7f60*/  LOP3.LUT R0, R11, 0xffff, RZ, 0xc0, !PT ;  /* 0x0000ffff0b007812 */ /* 0x000fe200078ec0ff */
[----:B------:R-:W-:Y:S01]  /*7f70*/  @!P5 HFMA2.BF16_V2 R174, -RZ.H0_H0, RZ.H0_H0, -R142.H0_H0 ;  /* 0x200000ffffaed231 */ /* 0x000fe2000034098e */
[----:B------:R-:W-:-:S02]  /*7f80*/  SHF.R.U32.HI R8, RZ, 0x10, R11 ;  /* 0x00000010ff087819 */ /* 0x000fc4000001160b */
[----:B------:R-:W-:Y:S02]  /*7f90*/  LOP3.LUT R7, R6, 0xffff, RZ, 0xc0, !PT ;  /* 0x0000ffff06077812 */ /* 0x000fe400078ec0ff */
[----:B------:R-:W-:Y:S02]  /*7fa0*/  SHF.R.U32.HI R6, RZ, 0x8, R0 ;  /* 0x00000008ff067819 */ /* 0x000fe40000011600 */
[----:B------:R-:W-:Y:S02]  /*7fb0*/  LOP3.LUT R0, R8, 0xff, RZ, 0xc0, !PT ;  /* 0x000000ff08007812 */ /* 0x000fe400078ec0ff */
[----:B------:R-:W-:Y:S02]  /*7fc0*/  PRMT R56, R10, 0x5410, R6 ;  /* 0x000054100a387816 */ /* 0x000fe40000000006 */
[----:B------:R-:W-:Y:S02]  /*7fd0*/  PRMT R57, R0, 0x5410, R9 ;  /* 0x0000541000397816 */ /* 0x000fe40000000009 */
[----:B------:R-:W-:-:S02]  /*7fe0*/  LOP3.LUT R0, R12, 0xffff, RZ, 0xc0, !PT ;  /* 0x0000ffff0c007812 */ /* 0x000fc400078ec0ff */
[----:B------:R-:W-:Y:S02]  /*7ff0*/  PRMT R67, R143, 0x5410, R142 ;  /* 0x000054108f437816 */ /* 0x000fe4000000008e */
[----:B------:R-:W-:Y:S02]  /*8000*/  SHF.R.U32.HI R6, RZ, 0x10, R12 ;  /* 0x00000010ff067819 */ /* 0x000fe4000001160c */
[----:B------:R-:W-:Y:S02]  /*8010*/  @!P3 PRMT R143, R157, 0x5410, RZ ;  /* 0x000054109d8fb816 */ /* 0x000fe400000000ff */
[----:B------:R-:W-:Y:S02]  /*8020*/  ISETP.GE.U32.AND P3, PT, R235, R7, PT ;  /* 0x00000007eb00720c */ /* 0x000fe40003f66070 */
[----:B------:R-:W-:Y:S02]  /*8030*/  SHF.R.U32.HI R7, RZ, 0x8, R0 ;  /* 0x00000008ff077819 */ /* 0x000fe40000011600 */
[----:B------:R-:W-:-:S02]  /*8040*/  LOP3.LUT R9, R12, 0xff, RZ, 0xc0, !PT ;  /* 0x000000ff0c097812 */ /* 0x000fc400078ec0ff */
[----:B------:R-:W-:Y:S02]  /*8050*/  SHF.R.U32.HI R8, RZ, 0x18, R12 ;  /* 0x00000018ff087819 */ /* 0x000fe4000001160c */
[----:B------:R-:W-:Y:S01]  /*8060*/  LOP3.LUT R0, R6, 0xff, RZ, 0xc0, !PT ;  /* 0x000000ff06007812 */ /* 0x000fe200078ec0ff */
[----:B------:R-:W-:Y:S01]  /*8070*/  FADD.FTZ R6, R230, R229 ;  /* 0x000000e5e6067221 */ /* 0x000fe20000010000 */
[----:B------:R-:W-:Y:S01]  /*8080*/  PRMT R59, R9, 0x5410, R7 ;  /* 0x00005410093b7816 */ /* 0x000fe20000000007 */
[----:B------:R-:W-:Y:S01]  /*8090*/  FADD.FTZ R7, R103, R101 ;  /* 0x0000006567077221 */ /* 0x000fe20000010000 */
[----:B------:R-:W-:Y:S01]  /*80a0*/  PRMT R58, R0, 0x5410, R8 ;  /* 0x00005410003a7816 */ /* 0x000fe20000000008 */
[--C-:B------:R-:W-:Y:S01]  /*80b0*/  FFMA.FTZ R0, R220, c[0x0][0x23c], -R5.reuse ;  /* 0x00008f00dc007a23 */ /* 0x100fe20000010805 */
[----:B-1----:R-:W-:Y:S01]  /*80c0*/  HMMA.16816.F32.BF16 R8, R32, R60, RZ ;  /* 0x0000003c2008723c */ /* 0x002fe200000418ff */
[----:B------:R-:W-:Y:S01]  /*80d0*/  FFMA.FTZ R5, R217, c[0x0][0x23c], -R5 ;  /* 0x00008f00d9057a23 */ /* 0x000fe20000010805 */
[----:B------:R-:W-:Y:S01]  /*80e0*/  @!P5 PRMT R142, R174, 0x5410, RZ ;  /* 0x00005410ae8ed816 */ /* 0x000fe200000000ff */
[----:B------:R1:W-:Y:S01]  /*80f0*/  MUFU.EX2 R223, R0 ;  /* 0x0000000000df7308 */ /* 0x0003e20000000800 */
[----:B------:R-:W-:-:S02]  /*8100*/  IMAD R174, R4, 0x2, R173 ;  /* 0x0000000204ae7824 */ /* 0x000fc400078e02ad */
[----:B------:R-:W-:Y:S02]  /*8110*/  IMAD.MOV.U32 R101, RZ, RZ, R21 ;  /* 0x000000ffff657224 */ /* 0x000fe400078e0015 */
[----:B------:R-:W-:Y:S01]  /*8120*/  HMMA.16816.F32.BF16 R12, R44, R60, RZ ;  /* 0x0000003c2c0c723c */ /* 0x000fe200000418ff */
[----:B------:R-:W-:Y:S02]  /*8130*/  IMAD.MOV.U32 R103, RZ, RZ, R113 ;  /* 0x000000ffff677224 */ /* 0x000fe400078e0071 */
[----:B------:R-:W-:Y:S02]  /*8140*/  IMAD.MOV.U32 R230, RZ, RZ, R118 ;  /* 0x000000ffffe67224 */ /* 0x000fe400078e0076 */
[----:B------:R-:W-:Y:S02]  /*8150*/  IMAD.MOV.U32 R229, RZ, RZ, R119 ;  /* 0x000000ffffe57224 */ /* 0x000fe400078e0077 */
[----:B-1----:R-:W-:Y:S02]  /*8160*/  FADD.FTZ R0, R240, R2 ;  /* 0x00000002f0007221 */ /* 0x002fe40000010000 */
[----:B------:R-:W-:Y:S01]  /*8170*/  FADD.FTZ R2, R39, R6 ;  /* 0x0000000627027221 */ /* 0x000fe20000010000 */
[----:B------:R1:W3:Y:S01]  /*8180*/  MUFU.EX2 R240, R5 ;  /* 0x0000000500f07308 */ /* 0x0002e20000000800 */
[----:B------:R-:W-:-:S05]  /*8190*/  FADD.FTZ R6, R38, R7 ;  /* 0x0000000726067221 */ /* 0x000fca0000010000 */
[-C--:B--2---:R-:W-:Y:S01]  /*81a0*/  HMMA.16816.F32.BF16 R128, R28, R52.reuse, R8 ;  /* 0x000000341c80723c */ /* 0x084fe20000041808 */
[----:B------:R-:W-:Y:S02]  /*81b0*/  FADD.FTZ R7, R36, R18 ;  /* 0x0000001224077221 */ /* 0x000fe40000010000 */
[----:B------:R-:W-:Y:S01]  /*81c0*/  FADD.FTZ R2, R99, R2 ;  /* 0x0000000263027221 */ /* 0x000fe20000010000 */
[----:B------:R-:W-:Y:S01]  /*81d0*/  LDSM.16.MT88.4 R36, [R174+0x6800] ;  /* 0x00680000ae24783b */ /* 0x000fe20000004200 */
[----:B------:R-:W-:Y:S02]  /*81e0*/  IMAD.MOV.U32 R18, RZ, RZ, R115 ;  /* 0x000000ffff127224 */ /* 0x000fe400078e0073 */
[----:B------:R-:W-:Y:S01]  /*81f0*/  IMAD.MOV.U32 R99, RZ, RZ, R116 ;  /* 0x000000ffff637224 */ /* 0x000fe200078e0074 */
[----:B------:R-:W-:Y:S01]  /*8200*/  HMMA.16816.F32.BF16 R108, R40, R52, R12 ;  /* 0x00000034286c723c */ /* 0x000fe2000004180c */
[----:B-1----:R-:W-:Y:S02]  /*8210*/  FADD.FTZ R5, R251, R0 ;  /* 0x00000000fb057221 */ /* 0x002fe40000010000 */
[----:B------:R-:W-:-:S02]  /*8220*/  FADD.FTZ R0, R26, R6 ;  /* 0x000000061a007221 */ /* 0x000fc40000010000 */
[----:B------:R-:W-:Y:S02]  /*8230*/  FADD.FTZ R6, R175, R7 ;  /* 0x00000007af067221 */ /* 0x000fe40000010000 */
[----:B------:R-:W-:Y:S02]  /*8240*/  FADD.FTZ R7, R98, R2 ;  /* 0x0000000262077221 */ /* 0x000fe40000010000 */
[----:B------:R-:W-:Y:S01]  /*8250*/  FADD.FTZ R2, R24, R0 ;  /* 0x0000000018027221 */ /* 0x000fe20000010000 */
[----:B---3--:R-:W-:Y:S01]  /*8260*/  F2FP.BF16.PACK_AB R0, R240, R223 ;  /* 0x000000dff000723e */ /* 0x008fe200000010ff */
[----:B------:R-:W1:Y:S01]  /*8270*/  LDSM.16.MT88.4 R24, [R174+0x6000] ;  /* 0x00600000ae18783b */ /* 0x000e620000004200 */
[----:B------:R-:W-:Y:S02]  /*8280*/  FADD.FTZ R8, R241, R5 ;  /* 0x00000005f1087221 */ /* 0x000fe40000010000 */
[----:B------:R-:W2:Y:S01]  /*8290*/  MUFU.EX2 R241, R17 ;  /* 0x0000001100f17308 */ /* 0x000ea20000000800 */
[----:B------:R-:W-:Y:S01]  /*82a0*/  PRMT R141, R0, 0x7610, R141 ;  /* 0x00007610008d7816 */ /* 0x000fe2000000008d */
[----:B------:R-:W-:Y:S01]  /*82b0*/  FADD.FTZ R5, R248, R6 ;  /* 0x00000006f8057221 */ /* 0x000fe20000010000 */
[----:B------:R-:W-:Y:S01]  /*82c0*/  PRMT R140, R0, 0x7632, R140 ;  /* 0x00007632008c7816 */ /* 0x000fe2000000008c */
[----:B------:R-:W-:-:S02]  /*82d0*/  IMAD.MOV.U32 R175, RZ, RZ, R156 ;  /* 0x000000ffffaf7224 */ /* 0x000fc400078e009c */
[----:B------:R-:W-:Y:S01]  /*82e0*/  @!P4 HFMA2.BF16_V2 R218, -RZ.H0_H0, RZ.H0_H0, -R141.H0_H0 ;  /* 0x200000ffffdac231 */ /* 0x000fe2000034098d */
[----:B------:R-:W-:Y:S01]  /*82f0*/  FADD.FTZ R14, R249, R8 ;  /* 0x00000008f90e7221 */ /* 0x000fe20000010000 */
[----:B------:R-:W-:Y:S01]  /*8300*/  PRMT R52, R141, 0x5410, R140 ;  /* 0x000054108d347816 */ /* 0x000fe2000000008c */
[----:B------:R-:W-:Y:S01]  /*8310*/  FADD.FTZ R13, R102, R7 ;  /* 0x00000007660d7221 */ /* 0x000fe20000010000 */
[----:B------:R-:W-:Y:S01]  /*8320*/  @!P3 HFMA2.BF16_V2 R217, -RZ.H0_H0, RZ.H0_H0, -R140.H0_H0 ;  /* 0x200000ffffd9b231 */ /* 0x000fe2000034098c */
[----:B------:R-:W-:Y:S01]  /*8330*/  @!P4 PRMT R141, R218, 0x5410, RZ ;  /* 0x00005410da8dc816 */ /* 0x000fe200000000ff */
[----:B------:R-:W-:Y:S02]  /*8340*/  FADD.FTZ R12, R96, R2 ;  /* 0x00000002600c7221 */ /* 0x000fe40000010000 */
[----:B------:R-:W-:Y:S01]  /*8350*/  FADD.FTZ R2, R250, R14 ;  /* 0x0000000efa027221 */ /* 0x000fe20000010000 */
[----:B------:R-:W-:Y:S01]  /*8360*/  @!P3 PRMT R140, R217, 0x5410, RZ ;  /* 0x00005410d98cb816 */ /* 0x000fe200000000ff */
[----:B------:R-:W-:Y:S01]  /*8370*/  IMAD.MOV.U32 R15, RZ, RZ, R112 ;  /* 0x000000ffff0f7224 */ /* 0x000fe200078e0070 */
[----:B--2---:R-:W-:Y:S01]  /*8380*/  F2FP.BF16.PACK_AB R0, R241, R222 ;  /* 0x000000def100723e */ /* 0x004fe200000010ff */
[----:B------:R-:W-:-:S02]  /*8390*/  IMAD.MOV.U32 R251, RZ, RZ, R117 ;  /* 0x000000fffffb7224 */ /* 0x000fc400078e0075 */
[----:B------:R-:W-:Y:S01]  /*83a0*/  IMAD.MOV.U32 R248, RZ, RZ, R18 ;  /* 0x000000fffff87224 */ /* 0x000fe200078e0012 */
[----:B------:R-:W-:Y:S01]  /*83b0*/  PRMT R60, R0, 0x7632, R60 ;  /* 0x00007632003c7816 */ /* 0x000fe2000000003c */
[----:B------:R-:W-:Y:S01]  /*83c0*/  FADD.FTZ R217, R100, R12 ;  /* 0x0000000c64d97221 */ /* 0x000fe20000010000 */
[----:B------:R-:W-:Y:S01]  /*83d0*/  PRMT R61, R0, 0x7610, R61 ;  /* 0x00007610003d7816 */ /* 0x000fe2000000003d */
[----:B------:R-:W-:Y:S02]  /*83e0*/  FADD.FTZ R0, R22, R5 ;  /* 0x0000000516007221 */ /* 0x000fe40000010000 */
[----:B------:R-:W-:Y:S01]  /*83f0*/  @!P0 HFMA2.BF16_V2 R4, -RZ.H0_H0, RZ.H0_H0, -R60.H0_H0 ;  /* 0x200000ffff048231 */ /* 0x000fe2000034093c */
[----:B------:R-:W-:Y:S01]  /*8400*/  PRMT R53, R61, 0x5410, R60 ;  /* 0x000054103d357816 */ /* 0x000fe2000000003c */
[----:B------:R-:W-:Y:S01]  /*8410*/  FADD.FTZ R218, R175, R0 ;  /* 0x00000000afda7221 */ /* 0x000fe20000010000 */
[----:B------:R-:W-:Y:S01]  /*8420*/  @!P2 HFMA2.BF16_V2 R220, -RZ.H0_H0, RZ.H0_H0, -R61.H0_H0 ;  /* 0x200000ffffdca231 */ /* 0x000fe2000034093d */
[----:B------:R-:W-:Y:S01]  /*8430*/  IMAD R175, R3, 0x2, R174 ;  /* 0x0000000203af7824 */ /* 0x000fe200078e02ae */
[----:B------:R-:W-:Y:S01]  /*8440*/  @!P0 PRMT R60, R4, 0x5410, RZ ;  /* 0x00005410043c8816 */ /* 0x000fe200000000ff */
[----:B------:R-:W-:Y:S01]  /*8450*/  IMAD.U32 R0, RZ, RZ, UR4 ;  /* 0x00000004ff007e24 */ /* 0x000fe2000f8e00ff */
[C---:B------:R-:W-:Y:S01]  /*8460*/  LEA R156, P0, R219.reuse, c[0x0][0x1f8], 0x1 ;  /* 0x00007e00db9c7a11 */ /* 0x040fe200078008ff */
[----:B------:R-:W-:Y:S01]  /*8470*/  IMAD.MOV.U32 R249, RZ, RZ, R15 ;  /* 0x000000fffff97224 */ /* 0x000fe200078e000f */
[----:B------:R-:W2:Y:S01]  /*8480*/  LDSM.16.MT88.4 R20, [R175+0x6000] ;  /* 0x00600000af14783b */ /* 0x000ea20000004200 */
[----:B------:R-:W-:Y:S01]  /*8490*/  @!P2 PRMT R61, R220, 0x5410, RZ ;  /* 0x00005410dc3da816 */ /* 0x000fe200000000ff */
[-C--:B-1----:R-:W-:Y:S01]  /*84a0*/  HMMA.16816.F32.BF16 R8, R44, R24.reuse, RZ ;  /* 0x000000182c08723c */ /* 0x082fe200000418ff */
[----:B------:R-:W-:Y:S01]  /*84b0*/  LEA.HI.X R157, R219, c[0x0][0x1fc], R246, 0x1, P0 ;  /* 0x00007f00db9d7a11 */ /* 0x000fe200000f0cf6 */
[----:B------:R-:W-:Y:S01]  /*84c0*/  FADD.FTZ R220, R252, R2 ;  /* 0x00000002fcdc7221 */ /* 0x000fe20000010000 */
[--C-:B------:R-:W-:Y:S01]  /*84d0*/  HSET2.LE.AND R2, R89, R94.reuse, PT ;  /* 0x0000005e59027233 */ /* 0x100fe20003803000 */
[----:B------:R-:W-:Y:S01]  /*84e0*/  IMAD.MOV.U32 R252, RZ, RZ, R99 ;  /* 0x000000fffffc7224 */ /* 0x000fe200078e0063 */
[----:B------:R-:W-:Y:S01]  /*84f0*/  HSET2.LE.AND R3, R56, R94, PT ;  /* 0x0000005e38037233 */ /* 0x000fe20003803000 */
[----:B------:R1:W-:Y:S01]  /*8500*/  STG.E.U16 [R156.64], R77 ;  /* 0x0000004d9c007986 */ /* 0x0003e2000c101522 */
[----:B------:R-:W-:Y:S01]  /*8510*/  IMAD.MOV.U32 R246, RZ, RZ, R103 ;  /* 0x000000fffff67224 */ /* 0x000fe200078e0067 */
[----:B------:R-:W-:Y:S01]  /*8520*/  HMMA.16816.F32.BF16 R4, R32, R24, RZ ;  /* 0x000000182004723c */ /* 0x000fe200000418ff */
[----:B------:R-:W-:Y:S01]  /*8530*/  IMAD.MOV.U32 R250, RZ, RZ, R101 ;  /* 0x000000fffffa7224 */ /* 0x000fe200078e0065 */
[----:B------:R-:W-:Y:S01]  /*8540*/  STG.E.U16 [R156.64+0x2], R88 ;  /* 0x000002589c007986 */ /* 0x000fe2000c101522 */
[----:B------:R-:W-:-:S04]  /*8550*/  USHF.L.U32 UR4, UR7, 0x6, URZ ;  /* 0x0000000607047899 */ /* 0x000fc8000800063f */
[----:B------:R-:W-:-:S09]  /*8560*/  IMAD.MOV.U32 R25, RZ, RZ, R106 ;  /* 0x000000ffff197224 */ /* 0x000fd200078e006a */
[-C--:B------:R-:W-:Y:S07]  /*8570*/  HMMA.16816.F32.BF16 R116, R40, R36.reuse, R8 ;  /* 0x000000242874723c */ /* 0x080fee0000041808 */
[----:B------:R-:W-:Y:S01]  /*8580*/  LOP3.LUT R11, R2, R132, RZ, 0xc0, !PT ;  /* 0x00000084020b7212 */ /* 0x000fe200078ec0ff */
[----:B------:R-:W-:Y:S01]  /*8590*/  HMMA.16816.F32.BF16 R112, R28, R36, R4 ;  /* 0x000000241c70723c */ /* 0x000fe20000041804 */
[----:B------:R-:W-:Y:S01]  /*85a0*/  IMAD.MOV.U32 R132, RZ, RZ, R19 ;  /* 0x000000ffff847224 */ /* 0x000fe200078e0013 */
[----:B------:R-:W-:-:S05]  /*85b0*/  HSET2.LE.AND R2, R74, R94, PT ;  /* 0x0000005e4a027233 */ /* 0x000fca0003803000 */
[----:B------:R-:W-:Y:S01]  /*85c0*/  IMAD.WIDE R36, R0, 0x2, R156 ;  /* 0x0000000200247825 */ /* 0x000fe200078e029c */
[--C-:B------:R-:W-:Y:S01]  /*85d0*/  HSET2.LE.AND R0, R90, R94.reuse, PT ;  /* 0x0000005e5a007233 */ /* 0x100fe20003803000 */
[----:B------:R-:W-:Y:S01]  /*85e0*/  LOP3.LUT R9, R2, R225, RZ, 0xc0, !PT ;  /* 0x000000e102097212 */ /* 0x000fe200078ec0ff */
[--C-:B------:R-:W-:Y:S01]  /*85f0*/  HSET2.LE.AND R2, R73, R94.reuse, PT ;  /* 0x0000005e49027233 */ /* 0x100fe20003803000 */
[----:B------:R-:W-:Y:S01]  /*8600*/  FADD.FTZ R4, R104, R13 ;  /* 0x0000000d68047221 */ /* 0x000fe20000010000 */
[----:B------:R3:W-:Y:S01]  /*8610*/  STG.E.U16 [R36.64], R76 ;  /* 0x0000004c24007986 */ /* 0x0007e2000c101522 */
[----:B------:R-:W-:Y:S01]  /*8620*/  LOP3.LUT R10, R0, R221, RZ, 0xc0, !PT ;  /* 0x000000dd000a7212 */ /* 0x000fe200078ec0ff */
[----:B------:R-:W-:Y:S01]  /*8630*/  IMAD.MOV.U32 R221, RZ, RZ, R16 ;  /* 0x000000ffffdd7224 */ /* 0x000fe200078e0010 */
[-C--:B--2---:R-:W-:Y:S01]  /*8640*/  HMMA.16816.F32.BF16 R12, R44, R20.reuse, RZ ;  /* 0x000000142c0c723c */ /* 0x084fe200000418ff */
[----:B------:R-:W2:Y:S01]  /*8650*/  LDSM.16.MT88.4 R16, [R175+0x6800] ;  /* 0x00680000af10783b */ /* 0x000ea20000004200 */
[----:B------:R-:W-:Y:S01]  /*8660*/  FADD.FTZ R219, R105, R4 ;  /* 0x0000000469db7221 */ /* 0x000fe20000010000 */
[--C-:B------:R-:W-:Y:S01]  /*8670*/  HSET2.LE.AND R0, R75, R94.reuse, PT ;  /* 0x0000005e4b007233 */ /* 0x100fe20003803000 */
[----:B------:R-:W-:Y:S01]  /*8680*/  IMAD.MOV.U32 R225, RZ, RZ, R123 ;  /* 0x000000ffffe17224 */ /* 0x000fe200078e007b */
[----:B------:R4:W-:Y:S03]  /*8690*/  STG.E.U16 [R36.64+0x2], R79 ;  /* 0x0000024f24007986 */ /* 0x0009e6000c101522 */
[----:B------:R-:W-:Y:S01]  /*86a0*/  HMMA.16816.F32.BF16 R4, R32, R20, RZ ;  /* 0x000000142004723c */ /* 0x000fe200000418ff */
[----:B------:R-:W-:Y:S01]  /*86b0*/  LOP3.LUT R8, R0, R226, RZ, 0xc0, !PT ;  /* 0x000000e200087212 */ /* 0x000fe200078ec0ff */
[----:B------:R-:W-:Y:S01]  /*86c0*/  HSET2.LE.AND R0, R57, R94, PT ;  /* 0x0000005e39007233 */ /* 0x000fe20003803000 */
[----:B------:R-:W-:-:S04]  /*86d0*/  IMAD.MOV.U32 R226, RZ, RZ, R107 ;  /* 0x000000ffffe27224 */ /* 0x000fc800078e006b */
[----:B-1----:R-:W-:Y:S01]  /*86e0*/  LOP3.LUT R77, R0, R121, RZ, 0xc0, !PT ;  /* 0x00000079004d7212 */ /* 0x002fe200078ec0ff */
[--C-:B------:R-:W-:Y:S02]  /*86f0*/  HSET2.LE.AND R0, R72, R94.reuse, PT ;  /* 0x0000005e48007233 */ /* 0x100fe40003803000 */
[----:B------:R-:W-:Y:S01]  /*8700*/  HMMA.16816.F32.BF16 R72, R32, R86, RZ ;  /* 0x000000562048723c */ /* 0x000fe200000418ff */
[----:B---3--:R-:W-:Y:S01]  /*8710*/  LOP3.LUT R76, R3, R97, RZ, 0xc0, !PT ;  /* 0x00000061034c7212 */ /* 0x008fe200078ec0ff */
[----:B------:R-:W-:-:S05]  /*8720*/  HSET2.LE.AND R3, R78, R94, PT ;  /* 0x0000005e4e037233 */ /* 0x000fca0003803000 */
[----:B------:R-:W-:Y:S01]  /*8730*/  LOP3.LUT R78, R3, R120, RZ, 0xc0, !PT ;  /* 0x00000078034e7212 */ /* 0x000fe200078ec0ff */
[----:B------:R-:W-:Y:S01]  /*8740*/  IMAD.MOV.U32 R3, RZ, RZ, R134 ;  /* 0x000000ffff037224 */ /* 0x000fe200078e0086 */
[----:B----4-:R-:W-:Y:S01]  /*8750*/  LOP3.LUT R79, R2, R95, RZ, 0xc0, !PT ;  /* 0x0000005f024f7212 */ /* 0x010fe200078ec0ff */
[----:B------:R-:W-:-:S04]  /*8760*/  IMAD.MOV.U32 R2, RZ, RZ, R122 ;  /* 0x000000ffff027224 */ /* 0x000fc800078e007a */
[-C--:B--2---:R-:W-:Y:S07]  /*8770*/  HMMA.16816.F32.BF16 R96, R28, R16.reuse, R4 ;  /* 0x000000101c60723c */ /* 0x084fee0000041804 */
[--C-:B------:R-:W-:Y:S01]  /*8780*/  HSET2.LE.AND R6, R84, R94.reuse, PT ;  /* 0x0000005e54067233 */ /* 0x100fe20003803000 */
[----:B------:R-:W-:Y:S01]  /*8790*/  HMMA.16816.F32.BF16 R100, R40, R16, R12 ;  /* 0x000000102864723c */ /* 0x000fe2000004180c */
[--C-:B------:R-:W-:Y:S01]  /*87a0*/  HSET2.LE.AND R5, R66, R94.reuse, PT ;  /* 0x0000005e42057233 */ /* 0x100fe20003803000 */
[----:B------:R-:W-:Y:S01]  /*87b0*/  LOP3.LUT R4, R0, R93, RZ, 0xc0, !PT ;  /* 0x0000005d00047212 */ /* 0x000fe200078ec0ff */
[--C-:B------:R-:W-:Y:S01]  /*87c0*/  HSET2.LE.AND R7, R81, R94.reuse, PT ;  /* 0x0000005e51077233 */ /* 0x100fe20003803000 */
[----:B------:R-:W-:Y:S01]  /*87d0*/  LOP3.LUT R6, R6, R91, RZ, 0xc0, !PT ;  /* 0x0000005b06067212 */ /* 0x000fe200078ec0ff */
[----:B------:R-:W-:Y:S01]  /*87e0*/  IMAD.U32 R0, RZ, RZ, UR4 ;  /* 0x00000004ff007e24 */ /* 0x000fe2000f8e00ff */
[----:B------:R-:W-:Y:S01]  /*87f0*/  LOP3.LUT R5, R5, R92, RZ, 0xc0, !PT ;  /* 0x0000005c05057212 */ /* 0x000fe200078ec0ff */
[--C-:B------:R-:W-:Y:S01]  /*8800*/  HSET2.LE.AND R14, R65, R94.reuse, PT ;  /* 0x0000005e410e7233 */ /* 0x100fe20003803000 */
[----:B------:R-:W-:Y:S01]  /*8810*/  HMMA.16816.F32.BF16 R72, R28, R82, R72 ;  /* 0x000000521c48723c */ /* 0x000fe20000041848 */
[--C-:B------:R-:W-:Y:S01]  /*8820*/  HSET2.LE.AND R15, R64, R94.reuse, PT ;  /* 0x0000005e400f7233 */ /* 0x100fe20003803000 */
[----:B------:R-:W-:Y:S01]  /*8830*/  LOP3.LUT R7, R7, R85, RZ, 0xc0, !PT ;  /* 0x0000005507077212 */ /* 0x000fe200078ec0ff */
[--C-:B------:R-:W-:Y:S01]  /*8840*/  HSET2.LE.AND R12, R59, R94.reuse, PT ;  /* 0x0000005e3b0c7233 */ /* 0x100fe20003803000 */
[----:B------:R-:W-:Y:S01]  /*8850*/  LOP3.LUT R90, R14, R52, RZ, 0xc0, !PT ;  /* 0x000000340e5a7212 */ /* 0x000fe200078ec0ff */
[----:B------:R-:W-:Y:S01]  /*8860*/  HSET2.LE.AND R13, R58, R94, PT ;  /* 0x0000005e3a0d7233 */ /* 0x000fe20003803000 */
[----:B------:R-:W-:-:S02]  /*8870*/  LOP3.LUT R91, R15, R53, RZ, 0xc0, !PT ;  /* 0x000000350f5b7212 */ /* 0x000fc400078ec0ff */
[----:B------:R-:W-:Y:S01]  /*8880*/  LOP3.LUT R88, R12, R80, RZ, 0xc0, !PT ;  /* 0x000000500c587212 */ /* 0x000fe200078ec0ff */
[----:B------:R-:W-:Y:S01]  /*8890*/  HMMA.16816.F32.BF16 R56, R32, R26, RZ ;  /* 0x0000001a2038723c */ /* 0x000fe200000418ff */
[----:B------:R-:W-:-:S07]  /*88a0*/  LOP3.LUT R89, R13, R67, RZ, 0xc0, !PT ;  /* 0x000000430d597212 */ /* 0x000fce00078ec0ff */
[C---:B------:R-:W-:Y:S08]  /*88b0*/  HMMA.16816.F32.BF16 R12, R32.reuse, R22, RZ ;  /* 0x00000016200c723c */ /* 0x040ff000000418ff */
[----:B------:R-:W-:Y:S08]  /*88c0*/  HMMA.16816.F32.BF16 R64, R32, R62, RZ ;  /* 0x0000003e2040723c */ /* 0x000ff000000418ff */
[C---:B------:R-:W-:Y:S08]  /*88d0*/  HMMA.16816.F32.BF16 R104, R28.reuse, R38, R56 ;  /* 0x000000261c68723c */ /* 0x040ff00000041838 */
[----:B------:R-:W-:Y:S08]  /*88e0*/  HMMA.16816.F32.BF16 R56, R28, R18, R12 ;  /* 0x000000121c38723c */ /* 0x000ff0000004180c */
[----:B------:R-:W-:Y:S01]  /*88f0*/  HMMA.16816.F32.BF16 R12, R44, R86, RZ ;  /* 0x000000562c0c723c */ /* 0x000fe200000418ff */
[----:B------:R-:W-:Y:S07]  /*8900*/  LDSM.16.MT88.4 R84, [R174+0x7800] ;  /* 0x00780000ae54783b */ /* 0x000fee0000004200 */
[----:B------:R-:W-:Y:S08]  /*8910*/  HMMA.16816.F32.BF16 R64, R28, R54, R64 ;  /* 0x000000361c40723c */ /* 0x000ff00000041840 */
[----:B------:R-:W-:Y:S07]  /*8920*/  HMMA.16816.F32.BF16 R28, R44, R62, RZ ;  /* 0x0000003e2c1c723c */ /* 0x000fee00000418ff */
[----:B------:R-:W-:Y:S01]  /*8930*/  IMAD.MOV.U32 R62, RZ, RZ, R25 ;  /* 0x000000ffff3e7224 */ /* 0x000fe200078e0019 */
[----:B------:R-:W-:Y:S01]  /*8940*/  HMMA.16816.F32.BF16 R32, R40, R82, R12 ;  /* 0x000000522820723c */ /* 0x000fe2000004180c */
[----:B------:R-:W1:Y:S01]  /*8950*/  LDSM.16.MT88.4 R12, [R173+0x7000] ;  /* 0x00700000ad0c783b */ /* 0x000e620000004200 */
[----:B------:R-:W-:-:S06]  /*8960*/  IMAD.MOV.U32 R63, RZ, RZ, R3 ;  /* 0x000000ffff3f7224 */ /* 0x000fcc00078e0003 */
[C---:B------:R-:W-:Y:S08]  /*8970*/  HMMA.16816.F32.BF16 R24, R44.reuse, R26, RZ ;  /* 0x0000001a2c18723c */ /* 0x040ff000000418ff */
[----:B------:R-:W-:Y:S07]  /*8980*/  HMMA.16816.F32.BF16 R20, R44, R22, RZ ;  /* 0x000000162c14723c */ /* 0x000fee00000418ff */
[----:B------:R-:W-:Y:S01]  /*8990*/  IMAD.MOV.U32 R47, RZ, RZ, R226 ;  /* 0x000000ffff2f7224 */ /* 0x000fe200078e00e2 */
[----:B------:R-:W-:Y:S01]  /*89a0*/  HMMA.16816.F32.BF16 R52, R40, R54, R28 ;  /* 0x000000362834723c */ /* 0x000fe2000004181c */
[----:B------:R-:W-:-:S02]  /*89b0*/  IMAD.MOV.U32 R45, RZ, RZ, R221 ;  /* 0x000000ffff2d7224 */ /* 0x000fc400078e00dd */
[----:B------:R-:W-:Y:S02]  /*89c0*/  IMAD.MOV.U32 R46, RZ, RZ, R132 ;  /* 0x000000ffff2e7224 */ /* 0x000fe400078e0084 */
[----:B------:R-:W-:Y:S02]  /*89d0*/  IMAD.MOV.U32 R226, RZ, RZ, R133 ;  /* 0x000000ffffe27224 */ /* 0x000fe400078e0085 */
[----:B------:R-:W-:Y:S01]  /*89e0*/  IMAD.MOV.U32 R221, RZ, RZ, R135 ;  /* 0x000000ffffdd7224 */ /* 0x000fe200078e0087 */
[C---:B------:R-:W-:Y:S08]  /*89f0*/  HMMA.16816.F32.BF16 R28, R40.reuse, R38, R24 ;  /* 0x00000026281c723c */ /* 0x040ff00000041818 */
[----:B------:R-:W-:Y:S01]  /*8a00*/  HMMA.16816.F32.BF16 R24, R40, R18, R20 ;  /* 0x000000122818723c */ /* 0x000fe20000041814 */
[----:B------:R-:W2:Y:S04]  /*8a10*/  LDSM.16.MT88.4 R20, [R176+0x7000] ;  /* 0x00700000b014783b */ /* 0x000ea80000004200 */
[----:B------:R-:W3:Y:S03]  /*8a20*/  LDSM.16.MT88.4 R16, [R174+0x7000] ;  /* 0x00700000ae10783b */ /* 0x000ee60000004200 */
[-C--:B-1----:R-:W-:Y:S08]  /*8a30*/  HMMA.16816.F32.BF16 R124, R8, R12.reuse, R124 ;  /* 0x0000000c087c723c */ /* 0x082ff0000004187c */
[C---:B------:R-:W-:Y:S08]  /*8a40*/  HMMA.16816.F32.BF16 R136, R4.reuse, R12, R136 ;  /* 0x0000000c0488723c */ /* 0x040ff00000041888 */
[-C--:B------:R-:W-:Y:S08]  /*8a50*/  HMMA.16816.F32.BF16 R132, R4, R14.reuse, R72 ;  /* 0x0000000e0484723c */ /* 0x080ff00000041848 */
[C---:B------:R-:W-:Y:S01]  /*8a60*/  HMMA.16816.F32.BF16 R32, R8.reuse, R14, R32 ;  /* 0x0000000e0820723c */ /* 0x040fe20000041820 */
[----:B------:R-:W1:Y:S07]  /*8a70*/  LDSM.16.MT88.4 R12, [R175+0x7000] ;  /* 0x00700000af0c783b */ /* 0x000e6e0000004200 */
[C---:B--2---:R-:W-:Y:S08]  /*8a80*/  HMMA.16816.F32.BF16 R108, R8.reuse, R20, R108 ;  /* 0x00000014086c723c */ /* 0x044ff0000004186c */
[C---:B------:R-:W-:Y:S08]  /*8a90*/  HMMA.16816.F32.BF16 R52, R8.reuse, R22, R52 ;  /* 0x000000160834723c */ /* 0x040ff00000041834 */
[C---:B---3--:R-:W-:Y:S01]  /*8aa0*/  HMMA.16816.F32.BF16 R92, R8.reuse, R16, R116 ;  /* 0x00000010085c723c */ /* 0x048fe20000041874 */
[----:B------:R-:W2:Y:S07]  /*8ab0*/  LDSM.16.MT88.4 R116, [R173+0x7800] ;  /* 0x00780000ad74783b */ /* 0x000eae0000004200 */
[C---:B------:R-:W-:Y:S08]  /*8ac0*/  HMMA.16816.F32.BF16 R28, R8.reuse, R18, R28 ;  /* 0x00000012081c723c */ /* 0x040ff0000004181c */
[C---:B-1----:R-:W-:Y:S01]  /*8ad0*/  HMMA.16816.F32.BF16 R80, R8.reuse, R12, R100 ;  /* 0x0000000c0850723c */ /* 0x042fe20000041864 */
[----:B------:R-:W1:Y:S07]  /*8ae0*/  LDSM.16.MT88.4 R100, [R176+0x7800] ;  /* 0x00780000b064783b */ /* 0x000e6e0000004200 */
[----:B------:R-:W-:Y:S01]  /*8af0*/  HMMA.16816.F32.BF16 R24, R8, R14, R24 ;  /* 0x0000000e0818723c */ /* 0x000fe20000041818 */
[----:B------:R-:W3:Y:S07]  /*8b00*/  LDSM.16.MT88.4 R8, [R175+0x7800] ;  /* 0x00780000af08783b */ /* 0x000eee0000004200 */
[C---:B------:R-:W-:Y:S08]  /*8b10*/  HMMA.16816.F32.BF16 R128, R4.reuse, R20, R128 ;  /* 0x000000140480723c */ /* 0x040ff00000041880 */
[C---:B------:R-:W-:Y:S08]  /*8b20*/  HMMA.16816.F32.BF16 R112, R4.reuse, R16, R112 ;  /* 0x000000100470723c */ /* 0x040ff00000041870 */
[C---:B------:R-:W-:Y:S07]  /*8b30*/  HMMA.16816.F32.BF16 R96, R4.reuse, R12, R96 ;  /* 0x0000000c0460723c */ /* 0x040fee0000041860 */
[----:B------:R-:W-:Y:S01]  /*8b40*/  FADD.FTZ R12, R2, R218 ;  /* 0x000000da020c7221 */ /* 0x000fe20000010000 */
[----:B------:R-:W-:Y:S01]  /*8b50*/  HMMA.16816.F32.BF16 R120, R4, R22, R64 ;  /* 0x000000160478723c */ /* 0x000fe20000041840 */
[----:B------:R-:W-:-:S04]  /*8b60*/  IMAD.U32 R2, RZ, RZ, UR26 ;  /* 0x0000001aff027e24 */ /* 0x000fc8000f8e00ff */
[----:B------:R-:W-:-:S03]  /*8b70*/  IMAD.WIDE R2, R2, 0x2, R156 ;  /* 0x0000000202027825 */ /* 0x000fc600078e029c */
[C---:B------:R-:W-:Y:S08]  /*8b80*/  HMMA.16816.F32.BF16 R104, R4.reuse, R18, R104 ;  /* 0x000000120468723c */ /* 0x040ff00000041868 */
[----:B------:R-:W-:Y:S08]  /*8b90*/  HMMA.16816.F32.BF16 R4, R4, R14, R56 ;  /* 0x0000000e0404723c */ /* 0x000ff00000041838 */
[C---:B--2---:R-:W-:Y:S08]  /*8ba0*/  HMMA.16816.F32.BF16 R136, R88.reuse, R116, R136 ;  /* 0x000000745888723c */ /* 0x044ff00000041888 */
[C---:B------:R-:W-:Y:S08]  /*8bb0*/  HMMA.16816.F32.BF16 R132, R88.reuse, R118, R132 ;  /* 0x000000765884723c */ /* 0x040ff00000041884 */
[C---:B-1----:R-:W-:Y:S08]  /*8bc0*/  HMMA.16816.F32.BF16 R128, R88.reuse, R100, R128 ;  /* 0x000000645880723c */ /* 0x042ff00000041880 */
[C---:B------:R-:W-:Y:S08]  /*8bd0*/  HMMA.16816.F32.BF16 R120, R88.reuse, R102, R120 ;  /* 0x000000665878723c */ /* 0x040ff00000041878 */
[C---:B------:R-:W-:Y:S08]  /*8be0*/  HMMA.16816.F32.BF16 R112, R88.reuse, R84, R112 ;  /* 0x000000545870723c */ /* 0x040ff00000041870 */
[C---:B------:R-:W-:Y:S08]  /*8bf0*/  HMMA.16816.F32.BF16 R104, R88.reuse, R86, R104 ;  /* 0x000000565868723c */ /* 0x040ff00000041868 */
[C---:B---3--:R-:W-:Y:S08]  /*8c00*/  HMMA.16816.F32.BF16 R96, R88.reuse, R8, R96 ;  /* 0x000000085860723c */ /* 0x048ff00000041860 */
[----:B------:R-:W-:Y:S07]  /*8c10*/  HMMA.16816.F32.BF16 R88, R88, R10, R4 ;  /* 0x0000000a5858723c */ /* 0x000fee0000041804 */
[----:B------:R-:W-:Y:S01]  /*8c20*/  IMAD.WIDE R4, R0, 0x2, R156 ;  /* 0x0000000200047825 */ /* 0x000fe200078e029c */
[----:B------:R-:W-:Y:S03]  /*8c30*/  HMMA.16816.F32.BF16 R80, R76, R8, R80 ;  /* 0x000000084c50723c */ /* 0x000fe60000041850 */
[----:B------:R-:W-:Y:S01]  /*8c40*/  FADD.FTZ R7, R247, R217 ;  /* 0x000000d9f7077221 */ /* 0x000fe20000010000 */
[----:B------:R-:W-:Y:S01]  /*8c50*/  STG.E.U16 [R4.64], R171 ;  /* 0x000000ab04007986 */ /* 0x000fe2000c101522 */
[----:B------:R-:W-:-:S02]  /*8c60*/  FADD.FTZ R6, R45, R220 ;  /* 0x000000dc2d067221 */ /* 0x000fc40000010000 */
[----:B------:R-:W-:Y:S01]  /*8c70*/  FADD.FTZ R0, R245, R219 ;  /* 0x000000dbf5007221 */ /* 0x000fe20000010000 */
[----:B------:R-:W-:Y:S01]  /*8c80*/  STG.E.U16 [R4.64+0x2], R170 ;  /* 0x000002aa04007986 */ /* 0x000fe2000c101522 */
[----:B------:R-:W-:Y:S01]  /*8c90*/  FADD.FTZ R7, R242, R7 ;  /* 0x00000007f2077221 */ /* 0x000fe20000010000 */
[C---:B------:R-:W-:Y:S01]  /*8ca0*/  HMMA.16816.F32.BF16 R124, R76.reuse, R116, R124 ;  /* 0x000000744c7c723c */ /* 0x040fe2000004187c */
[----:B------:R-:W-:Y:S01]  /*8cb0*/  FADD.FTZ R9, R46, R12 ;  /* 0x0000000c2e097221 */ /* 0x000fe20000010000 */
[----:B------:R-:W-:Y:S01]  /*8cc0*/  STG.E.U16 [R2.64], R169 ;  /* 0x000000a902007986 */ /* 0x000fe2000c101522 */
[----:B------:R-:W-:Y:S02]  /*8cd0*/  FADD.FTZ R8, R47, R6 ;  /* 0x000000062f087221 */ /* 0x000fe40000010000 */
[----:B------:R-:W-:Y:S01]  /*8ce0*/  FADD.FTZ R6, R244, R0 ;  /* 0x00000000f4067221 */ /* 0x000fe20000010000 */
[----:B------:R-:W-:Y:S01]  /*8cf0*/  STG.E.U16 [R2.64+0x2], R168 ;  /* 0x000002a802007986 */ /* 0x000fe2000c101522 */
[----:B------:R-:W-:Y:S01]  /*8d00*/  FADD.FTZ R0, R243, R7 ;  /* 0x00000007f3007221 */ /* 0x000fe20000010000 */
[----:B------:R-:W-:Y:S01]  /*8d10*/  HMMA.16816.F32.BF16 R108, R76, R100, R108 ;  /* 0x000000644c6c723c */ /* 0x000fe2000004186c */
[----:B------:R-:W-:Y:S01]  /*8d20*/  FADD.FTZ R9, R62, R9 ;  /* 0x000000093e097221 */ /* 0x000fe20000010000 */
[----:B------:R-:W-:Y:S01]  /*8d30*/  STG.E.U16 [R156.64+0x10], R216 ;  /* 0x000010d89c007986 */ /* 0x000fe2000c101522 */
[----:B------:R-:W-:-:S02]  /*8d40*/  FADD.FTZ R7, R63, R8 ;  /* 0x000000083f077221 */ /* 0x000fc40000010000 */
[----:B------:R-:W-:Y:S01]  /*8d50*/  FADD.FTZ R6, R239, R6 ;  /* 0x00000006ef067221 */ /* 0x000fe20000010000 */
[----:B------:R-:W-:Y:S01]  /*8d60*/  STG.E.U16 [R156.64+0x12], R215 ;  /* 0x000012d79c007986 */ /* 0x000fe2000c101522 */
[----:B------:R-:W-:Y:S01]  /*8d70*/  FADD.FTZ R0, R234, R0 ;  /* 0x00000000ea007221 */ /* 0x000fe20000010000 */
[C---:B------:R-:W-:Y:S01]  /*8d80*/  HMMA.16816.F32.BF16 R92, R76.reuse, R84, R92 ;  /* 0x000000544c5c723c */ /* 0x040fe2000004185c */
[----:B------:R-:W-:Y:S01]  /*8d90*/  FADD.FTZ R8, R225, R9 ;  /* 0x00000009e1087221 */ /* 0x000fe20000010000 */
[----:B------:R-:W-:Y:S01]  /*8da0*/  STG.E.U16 [R36.64+0x10], R213 ;  /* 0x000010d524007986 */ /* 0x000fe2000c101522 */
        /* <DEDUP_REMOVED lines=9> */
[----:B------:R-:W-:Y:S02]  /*8e40*/  STG.E.U16 [R4.64+0x12], R166 ;  /* 0x000012a604007986 */ /* 0x000fe4000c101522 */
[C---:B------:R-:W-:Y:S01]  /*8e50*/  HMMA.16816.F32.BF16 R100, R76.reuse, R102, R52 ;  /* 0x000000664c64723c */ /* 0x040fe20000041834 */
[----:B------:R-:W-:Y:S01]  /*8e60*/  FADD.FTZ R0, R227, R0 ;  /* 0x00000000e3007221 */ /* 0x000fe20000010000 */
[----:B------:R-:W-:Y:S03]  /*8e70*/  STG.E.U16 [R2.64+0x10], R165 ;  /* 0x000010a502007986 */ /* 0x000fe6000c101522 */
[----:B------:R-:W-:Y:S01]  /*8e80*/  FADD.FTZ R0, R222, R0 ;  /* 0x00000000de007221 */ /* 0x000fe20000010000 */
[----:B------:R-:W-:Y:S02]  /*8e90*/  STG.E.U16 [R2.64+0x12], R164 ;  /* 0x000012a402007986 */ /* 0x000fe4000c101522 */
[C---:B------:R-:W-:Y:S01]  /*8ea0*/  HMMA.16816.F32.BF16 R84, R76.reuse, R86, R28 ;  /* 0x000000564c54723c */ /* 0x040fe2000004181c */
[----:B------:R-:W-:Y:S01]  /*8eb0*/  FADD.FTZ R241, R241, R0 ;  /* 0x00000000f1f17221 */ /* 0x000fe20000010000 */
[----:B------:R-:W-:Y:S04]  /*8ec0*/  STG.E.U16 [R156.64+0x20], R212 ;  /* 0x000020d49c007986 */ /* 0x000fe8000c101522 */
[----:B------:R-:W-:Y:S02]  /*8ed0*/  STG.E.U16 [R156.64+0x22], R211 ;  /* 0x000022d39c007986 */ /* 0x000fe4000c101522 */
[----:B------:R-:W-:Y:S02]  /*8ee0*/  HMMA.16816.F32.BF16 R76, R76, R10, R24 ;  /* 0x0000000a4c4c723c */ /* 0x000fe40000041818 */
        /* <DEDUP_REMOVED lines=23> */
[----:B------:R1:W-:Y:S04]  /*9060*/  STG.E.U16 [R156.64+0x52], R199 ;  /* 0x000052c79c007986 */ /* 0x0003e8000c101522 */
[----:B------:R-:W-:Y:S04]  /*9070*/  STG.E.U16 [R36.64+0x50], R197 ;  /* 0x000050c524007986 */ /* 0x000fe8000c101522 */
[----:B------:R2:W-:Y:S04]  /*9080*/  STG.E.U16 [R36.64+0x52], R198 ;  /* 0x000052c624007986 */ /* 0x0005e8000c101522 */
[----:B------:R-:W-:Y:S04]  /*9090*/  STG.E.U16 [R4.64+0x50], R149 ;  /* 0x0000509504007986 */ /* 0x000fe8000c101522 */
[----:B------:R-:W-:Y:S04]  /*90a0*/  STG.E.U16 [R4.64+0x52], R148 ;  /* 0x0000529404007986 */ /* 0x000fe8000c101522 */
[----:B------:R-:W-:Y:S04]  /*90b0*/  STG.E.U16 [R2.64+0x50], R147 ;  /* 0x0000509302007986 */ /* 0x000fe8000c101522 */
[----:B------:R-:W-:Y:S01]  /*90c0*/  STG.E.U16 [R2.64+0x52], R146 ;  /* 0x0000529202007986 */ /* 0x000fe2000c101522 */
[----:B-1----:R-:W-:-:S03]  /*90d0*/  IADD3 R199, P0, R156, -0x80, RZ ;  /* 0xffffff809cc77810 */ /* 0x002fc60007f1e0ff */
[----:B------:R-:W-:Y:S04]  /*90e0*/  STG.E.U16 [R156.64+0x60], R196 ;  /* 0x000060c49c007986 */ /* 0x000fe8000c101522 */
[----:B------:R-:W-:Y:S01]  /*90f0*/  STG.E.U16 [R156.64+0x62], R195 ;  /* 0x000062c39c007986 */ /* 0x000fe2000c101522 */
[----:B--2---:R-:W-:-:S03]  /*9100*/  IADD3.X R198, R157, -0x1, RZ, P0, !PT ;  /* 0xffffffff9dc67810 */ /* 0x004fc600007fe4ff */
        /* <DEDUP_REMOVED lines=13> */
[----:B------:R2:W-:Y:S01]  /*91e0*/  STG.E.U16 [R2.64+0x72], R60 ;  /* 0x0000723c02007986 */ /* 0x0005e2000c101522 */
[----:B-1----:R-:W-:-:S04]  /*91f0*/  FADD.FTZ R4, R250, R8 ;  /* 0x00000008fa047221 */ /* 0x002fc80000010000 */
[----:B------:R-:W-:Y:S02]  /*9200*/  FADD.FTZ R4, R249, R4 ;  /* 0x00000004f9047221 */ /* 0x000fe40000010000 */
[----:B--2---:R-:W-:Y:S02]  /*9210*/  FADD.FTZ R2, R231, R6 ;  /* 0x00000006e7027221 */ /* 0x004fe40000010000 */
        /* <DEDUP_REMOVED lines=16> */
[----:B------:R-:W-:Y:S01]  /*9320*/  IMAD.SHL.U32 R230, R230, 0x40, RZ ;  /* 0x00000040e6e67824 */ /* 0x000fe200078e00ff */
[----:B------:R-:W1:Y:S02]  /*9330*/  S2R R242, SR_TID.X ;  /* 0x0000000000f27919 */ /* 0x000e640000002100 */
[----:B-1----:R-:W-:-:S05]  /*9340*/  IMAD.SHL.U32 R242, R242, 0x2, RZ ;  /* 0x00000002f2f27824 */ /* 0x002fca00078e00ff */
[----:B------:R-:W-:Y:S01]  /*9350*/  LOP3.LUT R242, R242, 0x6, RZ, 0xc0, !PT ;  /* 0x00000006f2f27812 */ /* 0x000fe200078ec0ff */
        /* <DEDUP_REMOVED lines=8> */
[----:B------:R-:W-:Y:S02]  /*93e0*/  IMAD.MOV.U32 R251, RZ, RZ, 0x20 ;  /* 0x00000020fffb7424 */ /* 0x000fe400078e00ff */
[----:B------:R-:W-:Y:S02]  /*93f0*/  IMAD.SHL.U32 R230, R230, 0x10, RZ ;  /* 0x00000010e6e67824 */ /* 0x000fe400078e00ff */
[----:B------:R-:W-:Y:S01]  /*9400*/  IMAD.WIDE.U32 R12, R251, c[0x0][0x1a0], RZ ;  /* 0x00006800fb0c7a25 */ /* 0x000fe200078e00ff */
[----:B------:R-:W-:-:S03]  /*9410*/  @!P0 LEA R10, P3, R2, c[0x0][0x170], 0x1 ;  /* 0x00005c00020a8a11 */ /* 0x000fc600078608ff */
[----:B------:R-:W-:Y:S01]  /*9420*/  IMAD.IADD R3, R3, 0x1, R0 ;  /* 0x0000000103037824 */ /* 0x000fe200078e0200 */
[----:B------:R-:W-:Y:S01]  /*9430*/  @!P0 IADD3 R0, P1, R230, R2, RZ ;  /* 0x00000002e6008210 */ /* 0x000fe20007f3e0ff */
[----:B------:R-:W-:Y:S01]  /*9440*/  IMAD R6, R251, c[0x0][0x1a4], RZ ;  /* 0x00006900fb067a24 */ /* 0x000fe200078e02ff */
[C---:B------:R-:W-:Y:S01]  /*9450*/  @!P0 IADD3 R4, P2, R2.reuse, R12, RZ ;  /* 0x0000000c02048210 */ /* 0x040fe20007f5e0ff */
[----:B------:R-:W-:Y:S01]  /*9460*/  @!P0 IMAD.MOV.U32 R5, RZ, RZ, 0x30 ;  /* 0x00000030ff058424 */ /* 0x000fe200078e00ff */
[--C-:B------:R-:W-:Y:S01]  /*9470*/  @!P0 LEA.HI.X R11, R2, c[0x0][0x174], R3.reuse, 0x1, P3 ;  /* 0x00005d00020b8a11 */ /* 0x100fe200018f0c03 */
[--C-:B------:R-:W-:Y:S01]  /*9480*/  @!P0 IMAD.X R7, R229, 0x1, R3.reuse, P1 ;  /* 0x00000001e5078824 */ /* 0x100fe200008e0603 */
[----:B------:R-:W-:Y:S01]  /*9490*/  @!P0 IADD3.X R12, R3, R13, R6, P2, !PT ;  /* 0x0000000d030c8210 */ /* 0x000fe200017fe406 */
[C---:B------:R-:W-:Y:S01]  /*94a0*/  @!P0 IMAD.WIDE.U32 R2, R5.reuse, c[0x0][0x1a0], R2 ;  /* 0x0000680005028a25 */ /* 0x040fe200078e0002 */
[----:B------:R-:W-:Y:S02]  /*94b0*/  @!P0 LEA R8, P2, R0, c[0x0][0x170], 0x1 ;  /* 0x00005c0000088a11 */ /* 0x000fe400078408ff */
[----:B------:R-:W-:Y:S01]  /*94c0*/  @!P0 LEA R6, P1, R4, c[0x0][0x170], 0x1 ;  /* 0x00005c0004068a11 */ /* 0x000fe200078208ff */
[----:B------:R-:W-:Y:S01]  /*94d0*/  @!P0 IMAD R5, R5, c[0x0][0x1a4], RZ ;  /* 0x0000690005058a24 */ /* 0x000fe200078e02ff */
[----:B------:R-:W-:-:S02]  /*94e0*/  @!P0 LEA.HI.X R9, R0, c[0x0][0x174], R7, 0x1, P2 ;  /* 0x00005d0000098a11 */ /* 0x000fc400010f0c07 */
        /* <DEDUP_REMOVED lines=26> */
[----:B-1----:R-:W1:Y:S04]  /*9690*/  LDSM.16.M88.4 R8, [R179+0x2000] ;  /* 0x00200000b308783b */ /* 0x002e680000000200 */
[----:B------:R-:W3:Y:S04]  /*96a0*/  LDSM.16.M88.4 R24, [R172+0x5000] ;  /* 0x00500000ac18783b */ /* 0x000ee80000000200 */
[----:B------:R-:W4:Y:S04]  /*96b0*/  LDSM.16.M88.4 R16, [R172+0x5800] ;  /* 0x00580000ac10783b */ /* 0x000f280000000200 */
[----:B------:R-:W5:Y:S04]  /*96c0*/  LDSM.16.M88.4 R12, [R179] ;  /* 0x00000000b30c783b */ /* 0x000f680000000200 */
[----:B--2---:R-:W-:Y:S04]  /*96d0*/  LDSM.16.M88.4 R4, [R182+0x2000] ;  /* 0x00200000b604783b */ /* 0x004fe80000000200 */
[----:B------:R-:W2:Y:S04]  /*96e0*/  LDSM.16.M88.4 R52, [R178+0x5000] ;  /* 0x00500000b234783b */ /* 0x000ea80000000200 */
[----:B------:R-:W-:Y:S04]  /*96f0*/  LDSM.16.M88.4 R40, [R178+0x4000] ;  /* 0x00400000b228783b */ /* 0x000fe80000000200 */
[----:B------:R-:W2:Y:S04]  /*9700*/  LDSM.16.M88.4 R20, [R182] ;  /* 0x00000000b614783b */ /* 0x000ea80000000200 */
[----:B------:R-:W2:Y:S04]  /*9710*/  LDSM.16.M88.4 R44, [R178+0x4800] ;  /* 0x00480000b22c783b */ /* 0x000ea80000000200 */
[----:B------:R-:W2:Y:S01]  /*9720*/  LDSM.16.M88.4 R56, [R178+0x5800] ;  /* 0x00580000b238783b */ /* 0x000ea20000000200 */
[----:B-1----:R-:W-:Y:S01]  /*9730*/  HMMA.16816.F32.BF16 R152, R8, R32, RZ ;  /* 0x000000200898723c */ /* 0x002fe200000418ff */
[----:B------:R-:W-:-:S02]  /*9740*/  IMAD R0, R232, 0x40, R242 ;  /* 0x00000040e8007824 */ /* 0x000fc400078e02f2 */
[----:B------:R-:W0:Y:S05]  /*9750*/  LDGDEPBAR ;  /* 0x00000000000079af */ /* 0x000e2a0000000000 */
[C---:B------:R-:W-:Y:S08]  /*9760*/  HMMA.16816.F32.BF16 R144, R8.reuse, R28, RZ ;  /* 0x0000001c0890723c */ /* 0x040ff000000418ff */
[C---:B---3--:R-:W-:Y:S08]  /*9770*/  HMMA.16816.F32.BF16 R72, R8.reuse, R24, RZ ;  /* 0x000000180848723c */ /* 0x048ff000000418ff */
[C---:B----4-:R-:W-:Y:S08]  /*9780*/  HMMA.16816.F32.BF16 R60, R8.reuse, R16, RZ ;  /* 0x00000010083c723c */ /* 0x050ff000000418ff */
[C---:B------:R-:W-:Y:S08]  /*9790*/  HMMA.16816.F32.BF16 R148, R8.reuse, R34, RZ ;  /* 0x000000220894723c */ /* 0x040ff000000418ff */
[C---:B------:R-:W-:Y:S08]  /*97a0*/  HMMA.16816.F32.BF16 R140, R8.reuse, R30, RZ ;  /* 0x0000001e088c723c */ /* 0x040ff000000418ff */
[C---:B------:R-:W-:Y:S08]  /*97b0*/  HMMA.16816.F32.BF16 R64, R8.reuse, R26, RZ ;  /* 0x0000001a0840723c */ /* 0x040ff000000418ff */
[----:B------:R-:W-:Y:S08]  /*97c0*/  HMMA.16816.F32.BF16 R36, R8, R18, RZ ;  /* 0x000000120824723c */ /* 0x000ff000000418ff */
[C---:B-----5:R-:W-:Y:S08]  /*97d0*/  HMMA.16816.F32.BF16 R8, R12.reuse, R32, RZ ;  /* 0x000000200c08723c */ /* 0x060ff000000418ff */
[C---:B------:R-:W-:Y:S01]  /*97e0*/  HMMA.16816.F32.BF16 R208, R12.reuse, R34, RZ ;  /* 0x000000220cd0723c */ /* 0x040fe200000418ff */
[----:B------:R-:W-:Y:S07]  /*97f0*/  LDSM.16.M88.4 R32, [R183] ;  /* 0x00000000b720783b */ /* 0x000fee0000000200 */
[C---:B------:R-:W-:Y:S08]  /*9800*/  HMMA.16816.F32.BF16 R164, R12.reuse, R16, RZ ;  /* 0x000000100ca4723c */ /* 0x040ff000000418ff */
[C---:B------:R-:W-:Y:S01]  /*9810*/  HMMA.16816.F32.BF16 R220, R12.reuse, R18, RZ ;  /* 0x000000120cdc723c */ /* 0x040fe200000418ff */
[----:B------:R-:W1:Y:S07]  /*9820*/  LDSM.16.M88.4 R16, [R180] ;  /* 0x00000000b410783b */ /* 0x000e6e0000000200 */
[C---:B------:R-:W-:Y:S08]  /*9830*/  HMMA.16816.F32.BF16 R160, R12.reuse, R28, RZ ;  /* 0x0000001c0ca0723c */ /* 0x040ff000000418ff */
[C---:B------:R-:W-:Y:S01]  /*9840*/  HMMA.16816.F32.BF16 R204, R12.reuse, R30, RZ ;  /* 0x0000001e0ccc723c */ /* 0x040fe200000418ff */
[----:B------:R-:W-:Y:S07]  /*9850*/  LDSM.16.M88.4 R28, [R186] ;  /* 0x00000000ba1c783b */ /* 0x000fee0000000200 */
[C---:B------:R-:W-:Y:S08]  /*9860*/  HMMA.16816.F32.BF16 R168, R12.reuse, R24, RZ ;  /* 0x000000180ca8723c */ /* 0x040ff000000418ff */
[----:B------:R-:W-:Y:S01]  /*9870*/  HMMA.16816.F32.BF16 R200, R12, R26, RZ ;  /* 0x0000001a0cc8723c */ /* 0x000fe200000418ff */
[----:B------:R-:W3:Y:S04]  /*9880*/  LDSM.16.M88.4 R12, [R180+0x2000] ;  /* 0x00200000b40c783b */ /* 0x000ee80000000200 */
[----:B------:R-:W4:Y:S03]  /*9890*/  LDSM.16.M88.4 R24, [R185] ;  /* 0x00000000b918783b */ /* 0x000f260000000200 */
[----:B--2---:R-:W-:Y:S08]  /*98a0*/  HMMA.16816.F32.BF16 R244, R4, R52, R72 ;  /* 0x0000003404f4723c */ /* 0x004ff00000041848 */
[----:B------:R-:W-:Y:S01]  /*98b0*/  HMMA.16816.F32.BF16 R72, R20, R40, R8 ;  /* 0x000000281448723c */ /* 0x000fe20000041808 */
[----:B------:R-:W-:Y:S07]  /*98c0*/  LDSM.16.M88.4 R8, [R181] ;  /* 0x00000000b508783b */ /* 0x000fee0000000200 */
[C---:B------:R-:W-:Y:S08]  /*98d0*/  HMMA.16816.F32.BF16 R196, R4.reuse, R54, R64 ;  /* 0x0000003604c4723c */ /* 0x040ff00000041840 */
[C---:B------:R-:W-:Y:S08]  /*98e0*/  HMMA.16816.F32.BF16 R228, R4.reuse, R40, R152 ;  /* 0x0000002804e4723c */ /* 0x040ff00000041898 */
[-C--:B------:R-:W-:Y:S08]  /*98f0*/  HMMA.16816.F32.BF16 R216, R4, R42.reuse, R148 ;  /* 0x0000002a04d8723c */ /* 0x080ff00000041894 */
[----:B------:R-:W-:Y:S01]  /*9900*/  HMMA.16816.F32.BF16 R64, R20, R42, R208 ;  /* 0x0000002a1440723c */ /* 0x000fe200000418d0 */
[----:B------:R-:W2:Y:S07]  /*9910*/  LDSM.16.M88.4 R40, [R177] ;  /* 0x00000000b128783b */ /* 0x000eae0000000200 */
[C---:B------:R-:W-:Y:S08]  /*9920*/  HMMA.16816.F32.BF16 R248, R4.reuse, R44, R144 ;  /* 0x0000002c04f8723c */ /* 0x040ff00000041890 */
[C---:B------:R-:W-:Y:S08]  /*9930*/  HMMA.16816.F32.BF16 R224, R4.reuse, R56, R60 ;  /* 0x0000003804e0723c */ /* 0x040ff0000004183c */
[C---:B------:R-:W-:Y:S08]  /*9940*/  HMMA.16816.F32.BF16 R212, R4.reuse, R46, R140 ;  /* 0x0000002e04d4723c */ /* 0x040ff0000004188c */
[----:B------:R-:W-:Y:S01]  /*9950*/  HMMA.16816.F32.BF16 R192, R4, R58, R36 ;  /* 0x0000003a04c0723c */ /* 0x000fe20000041824 */
[----:B------:R-:W5:Y:S04]  /*9960*/  LDSM.16.M88.4 R36, [R184] ;  /* 0x00000000b824783b */ /* 0x000f680000000200 */
[----:B------:R-:W2:Y:S03]  /*9970*/  LDSM.16.M88.4 R4, [R181+0x2000] ;  /* 0x00200000b504783b */ /* 0x000ea60000000200 */
[C---:B------:R-:W-:Y:S08]  /*9980*/  HMMA.16816.F32.BF16 R160, R20.reuse, R44, R160 ;  /* 0x0000002c14a0723c */ /* 0x040ff000000418a0 */
[C---:B------:R-:W-:Y:S08]  /*9990*/  HMMA.16816.F32.BF16 R140, R20.reuse, R46, R204 ;  /* 0x0000002e148c723c */ /* 0x040ff000000418cc */
[----:B------:R-:W-:Y:S08]  /*99a0*/  HMMA.16816.F32.BF16 R60, R20, R54, R200 ;  /* 0x00000036143c723c */ /* 0x000ff000000418c8 */
[----:B-1----:R-:W-:Y:S08]  /*99b0*/  HMMA.16816.F32.BF16 R44, R16, R32, R72 ;  /* 0x00000020102c723c */ /* 0x002ff00000041848 */
[----:B------:R-:W-:Y:S08]  /*99c0*/  HMMA.16816.F32.BF16 R152, R20, R52, R168 ;  /* 0x000000341498723c */ /* 0x000ff000000418a8 */
[C---:B---3--:R-:W-:Y:S08]  /*99d0*/  HMMA.16816.F32.BF16 R52, R12.reuse, R32, R228 ;  /* 0x000000200c34723c */ /* 0x048ff000000418e4 */
[-C--:B------:R-:W-:Y:S08]  /*99e0*/  HMMA.16816.F32.BF16 R72, R12, R34.reuse, R216 ;  /* 0x000000220c48723c */ /* 0x080ff000000418d8 */
[----:B------:R-:W-:Y:S08]  /*99f0*/  HMMA.16816.F32.BF16 R32, R16, R34, R64 ;  /* 0x000000221020723c */ /* 0x000ff00000041840 */
[C---:B------:R-:W-:Y:S08]  /*9a00*/  HMMA.16816.F32.BF16 R148, R20.reuse, R56, R164 ;  /* 0x000000381494723c */ /* 0x040ff000000418a4 */
[----:B------:R-:W-:Y:S01]  /*9a10*/  HMMA.16816.F32.BF16 R144, R20, R58, R220 ;  /* 0x0000003a1490723c */ /* 0x000fe200000418dc */
[----:B------:R-:W1:Y:S01]  /*9a20*/  LDSM.16.M88.4 R20, [R177+0x800] ;  /* 0x00080000b114783b */ /* 0x000e620000000200 */
[----:B------:R-:W-:-:S06]  /*9a30*/  IADD3 R2, R0, 0x1, RZ ;  /* 0x0000000100027810 */ /* 0x000fcc0007ffe0ff */
[----:B----4-:R-:W-:Y:S08]  /*9a40*/  HMMA.16816.F32.BF16 R64, R16, R26, R60 ;  /* 0x0000001a1040723c */ /* 0x010ff0000004183c */
[----:B--2---:R-:W-:Y:S08]  /*9a50*/  HMMA.16816.F32.BF16 R60, R8, R40, R44 ;  /* 0x00000028083c723c */ /* 0x004ff0000004182c */
[C---:B------:R-:W-:Y:S08]  /*9a60*/  HMMA.16816.F32.BF16 R164, R12.reuse, R28, R248 ;  /* 0x0000001c0ca4723c */ /* 0x040ff000000418f8 */
[C---:B------:R-:W-:Y:S08]  /*9a70*/  HMMA.16816.F32.BF16 R244, R12.reuse, R24, R244 ;  /* 0x000000180cf4723c */ /* 0x040ff000000418f4 */
[C---:B-----5:R-:W-:Y:S08]  /*9a80*/  HMMA.16816.F32.BF16 R224, R12.reuse, R36, R224 ;  /* 0x000000240ce0723c */ /* 0x060ff000000418e0 */
[C---:B------:R-:W-:Y:S08]  /*9a90*/  HMMA.16816.F32.BF16 R212, R12.reuse, R30, R212 ;  /* 0x0000001e0cd4723c */ /* 0x040ff000000418d4 */
[C---:B------:R-:W-:Y:S08]  /*9aa0*/  HMMA.16816.F32.BF16 R196, R12.reuse, R26, R196 ;  /* 0x0000001a0cc4723c */ /* 0x040ff000000418c4 */
[----:B------:R-:W-:Y:S01]  /*9ab0*/  HMMA.16816.F32.BF16 R200, R12, R38, R192 ;  /* 0x000000260cc8723c */ /* 0x000fe200000418c0 */
[----:B------:R-:W2:Y:S07]  /*9ac0*/  I2F R13, R2 ;  /* 0x00000002000d7306 */ /* 0x000eae0000201400 */
[----:B------:R-:W-:Y:S01]  /*9ad0*/  HMMA.16816.F32.BF16 R52, R4, R40, R52 ;  /* 0x000000280434723c */ /* 0x000fe20000041834 */
[----:B------:R-:W-:-:S07]  /*9ae0*/  IADD3 R3, R0, 0x8, RZ ;  /* 0x0000000800037810 */ /* 0x000fce0007ffe0ff */
[----:B------:R-:W-:Y:S08]  /*9af0*/  HMMA.16816.F32.BF16 R56, R16, R28, R160 ;  /* 0x0000001c1038723c */ /* 0x000ff000000418a0 */
[----:B------:R-:W-:Y:S01]  /*9b00*/  HMMA.16816.F32.BF16 R32, R8, R42, R32 ;  /* 0x0000002a0820723c */ /* 0x000fe20000041820 */
[----:B------:R3:W4:Y:S01]  /*9b10*/  I2F R12, R3 ;  /* 0x00000003000c7306 */ /* 0x0007220000201400 */
[CC--:B--2---:R-:W-:Y:S01]  /*9b20*/  FFMA.FTZ R15, R13.reuse, R187.reuse, R61 ;  /* 0x000000bb0d0f7223 */ /* 0x0c4fe2000001003d */
[----:B------:R-:W-:Y:S01]  /*9b30*/  ISETP.GE.AND P5, PT, R2, R48, PT ;  /* 0x000000300200720c */ /* 0x000fe20003fa6270 */
[----:B------:R-:W-:-:S04]  /*9b40*/  FFMA.FTZ R14, R13, R187, R63 ;  /* 0x000000bb0d0e7223 */ /* 0x000fc8000001003f */
[----:B------:R-:W-:Y:S01]  /*9b50*/  HMMA.16816.F32.BF16 R40, R4, R42, R72 ;  /* 0x0000002a0428723c */ /* 0x000fe20000041848 */
[C---:B------:R-:W-:Y:S02]  /*9b60*/  ISETP.GE.AND P4, PT, R2.reuse, R49, PT ;  /* 0x000000310200720c */ /* 0x040fe40003f86270 */
[C---:B------:R-:W-:Y:S02]  /*9b70*/  ISETP.GE.AND P3, PT, R2.reuse, R51, PT ;  /* 0x000000330200720c */ /* 0x040fe40003f66270 */
[----:B------:R-:W-:Y:S02]  /*9b80*/  ISETP.GE.AND P1, PT, R2, R50, PT ;  /* 0x000000320200720c */ /* 0x000fe40003f26270 */
[----:B------:R-:W-:Y:S02]  /*9b90*/  IADD3 R2, R0, 0x9, RZ ;  /* 0x0000000900027810 */ /* 0x000fe40007ffe0ff */
[----:B------:R-:W-:Y:S02]  /*9ba0*/  FSEL R72, R15, -INF , !P5 ;  /* 0xff8000000f487808 */ /* 0x000fe40006800000 */
[----:B------:R-:W-:Y:S01]  /*9bb0*/  FSEL R158, R14, -INF , !P4 ;  /* 0xff8000000e9e7808 */ /* 0x000fe20006000000 */
[----:B------:R-:W-:Y:S01]  /*9bc0*/  FFMA.FTZ R15, R13, R187, R53 ;  /* 0x000000bb0d0f7223 */ /* 0x000fe20000010035 */
[----:B------:R-:W-:-:S02]  /*9bd0*/  ISETP.GE.AND P6, PT, R3, R48, PT ;  /* 0x000000300300720c */ /* 0x000fc40003fc6270 */
[C---:B------:R-:W-:Y:S02]  /*9be0*/  ISETP.GE.AND P2, PT, R3.reuse, R49, PT ;  /* 0x000000310300720c */ /* 0x040fe40003f46270 */
[C---:B------:R-:W-:Y:S02]  /*9bf0*/  ISETP.GE.AND P5, PT, R3.reuse, R51, PT ;  /* 0x000000330300720c */ /* 0x040fe40003fa6270 */
[----:B------:R-:W-:Y:S01]  /*9c00*/  ISETP.GE.AND P4, PT, R3, R50, PT ;  /* 0x000000320300720c */ /* 0x000fe20003f86270 */
[-C--:B---3--:R-:W-:Y:S02]  /*9c10*/  FFMA.FTZ R3, R13, R187.reuse, R55 ;  /* 0x000000bb0d037223 */ /* 0x088fe40000010037 */
[----:B------:R-:W2:Y:S01]  /*9c20*/  I2F R13, R2 ;  /* 0x00000002000d7306 */ /* 0x000ea20000201400 */
[----:B------:R-:W-:Y:S01]  /*9c30*/  HMMA.16816.F32.BF16 R140, R16, R30, R140 ;  /* 0x0000001e108c723c */ /* 0x000fe2000004188c */
[----:B------:R-:W-:Y:S01]  /*9c40*/  FSEL R195, R15, -INF , !P3 ;  /* 0xff8000000fc37808 */ /* 0x000fe20005800000 */
[----:B----4-:R-:W-:-:S02]  /*9c50*/  FFMA.FTZ R15, R12, R187, R32 ;  /* 0x000000bb0c0f7223 */ /* 0x010fc40000010020 */
[----:B------:R-:W-:Y:S01]  /*9c60*/  FFMA.FTZ R14, R12, R187, R34 ;  /* 0x000000bb0c0e7223 */ /* 0x000fe20000010022 */
[----:B------:R-:W-:-:S03]  /*9c70*/  FSEL R204, R3, -INF , !P1 ;  /* 0xff80000003cc7808 */ /* 0x000fc60004800000 */
[----:B-1----:R-:W-:Y:S01]  /*9c80*/  HMMA.16816.F32.BF16 R44, R8, R20, R56 ;  /* 0x00000014082c723c */ /* 0x002fe20000041838 */
[----:B------:R-:W-:Y:S02]  /*9c90*/  IADD3 R3, R0, 0x10, RZ ;  /* 0x0000001000037810 */ /* 0x000fe40007ffe0ff */
[----:B------:R-:W-:Y:S01]  /*9ca0*/  FSEL R159, R15, -INF , !P6 ;  /* 0xff8000000f9f7808 */ /* 0x000fe20007000000 */
[-C--:B------:R-:W-:Y:S01]  /*9cb0*/  FFMA.FTZ R15, R12, R187.reuse, R40 ;  /* 0x000000bb0c0f7223 */ /* 0x080fe20000010028 */
[----:B------:R-:W-:Y:S01]  /*9cc0*/  FSEL R160, R14, -INF , !P2 ;  /* 0xff8000000ea07808 */ /* 0x000fe20005000000 */
[----:B------:R-:W-:Y:S02]  /*9cd0*/  FFMA.FTZ R14, R12, R187, R42 ;  /* 0x000000bb0c0e7223 */ /* 0x000fe4000001002a */
[C---:B------:R-:W-:Y:S01]  /*9ce0*/  HMMA.16816.F32.BF16 R152, R16.reuse, R24, R152 ;  /* 0x000000181098723c */ /* 0x040fe20000041898 */
[----:B------:R-:W1:Y:S01]  /*9cf0*/  LDSM.16.M88.4 R24, [R177+0x1000] ;  /* 0x00100000b118783b */ /* 0x000e620000000200 */
[----:B------:R3:W4:Y:S06]  /*9d00*/  I2F R12, R3 ;  /* 0x00000003000c7306 */ /* 0x00072c0000201400 */
[----:B------:R-:W-:Y:S01]  /*9d10*/  HMMA.16816.F32.BF16 R148, R16, R36, R148 ;  /* 0x000000241094723c */ /* 0x000fe20000041894 */
[----:B------:R-:W-:-:S07]  /*9d20*/  ISETP.GE.AND P3, PT, R2, R48, PT ;  /* 0x000000300200720c */ /* 0x000fce0003f66270 */
[----:B------:R-:W-:Y:S01]  /*9d30*/  HMMA.16816.F32.BF16 R144, R16, R38, R144 ;  /* 0x000000261090723c */ /* 0x000fe20000041890 */
[----:B------:R-:W-:-:S07]  /*9d40*/  ISETP.GE.AND P1, PT, R2, R49, PT ;  /* 0x000000310200720c */ /* 0x000fce0003f26270 */
[----:B------:R-:W-:Y:S01]  /*9d50*/  HMMA.16816.F32.BF16 R36, R4, R20, R164 ;  /* 0x000000140424723c */ /* 0x000fe200000418a4 */
[CC--:B--2---:R-:W-:Y:S02]  /*9d60*/  FFMA.FTZ R16, R13.reuse, R187.reuse, R33 ;  /* 0x000000bb0d107223 */ /* 0x0c4fe40000010021 */
[----:B------:R-:W-:Y:S01]  /*9d70*/  FFMA.FTZ R17, R13, R187, R35 ;  /* 0x000000bb0d117223 */ /* 0x000fe20000010023 */
[C---:B------:R-:W-:Y:S02]  /*9d80*/  ISETP.GE.AND P6, PT, R2.reuse, R51, PT ;  /* 0x000000330200720c */ /* 0x040fe40003fc6270 */
[----:B------:R-:W-:Y:S02]  /*9d90*/  ISETP.GE.AND P2, PT, R2, R50, PT ;  /* 0x000000320200720c */ /* 0x000fe40003f46270 */
[----:B------:R-:W-:Y:S02]  /*9da0*/  IADD3 R2, R0, 0x11, RZ ;  /* 0x0000001100027810 */ /* 0x000fe40007ffe0ff */
[----:B------:R-:W-:-:S02]  /*9db0*/  FSEL R193, R15, -INF , !P5 ;  /* 0xff8000000fc17808 */ /* 0x000fc40006800000 */
[----:B------:R-:W-:Y:S02]  /*9dc0*/  FSEL R194, R14, -INF , !P4 ;  /* 0xff8000000ec27808 */ /* 0x000fe40006000000 */
[----:B------:R-:W-:Y:S02]  /*9dd0*/  FSEL R73, R16, -INF , !P3 ;  /* 0xff80000010497808 */ /* 0x000fe40005800000 */
[----:B------:R-:W-:Y:S01]  /*9de0*/  FSEL R75, R17, -INF , !P1 ;  /* 0xff800000114b7808 */ /* 0x000fe20004800000 */
[----:B------:R-:W-:Y:S01]  /*9df0*/  FFMA.FTZ R14, R13, R187, R41 ;  /* 0x000000bb0d0e7223 */ /* 0x000fe20000010029 */
[C---:B------:R-:W-:Y:S02]  /*9e00*/  ISETP.GE.AND P5, PT, R3.reuse, R48, PT ;  /* 0x000000300300720c */ /* 0x040fe40003fa6270 */
[C---:B------:R-:W-:Y:S02]  /*9e10*/  ISETP.GE.AND P4, PT, R3.reuse, R49, PT ;  /* 0x000000310300720c */ /* 0x040fe40003f86270 */
[----:B------:R-:W-:-:S02]  /*9e20*/  ISETP.GE.AND P3, PT, R3, R51, PT ;  /* 0x000000330300720c */ /* 0x000fc40003f66270 */
[----:B------:R-:W-:Y:S01]  /*9e30*/  ISETP.GE.AND P1, PT, R3, R50, PT ;  /* 0x000000320300720c */ /* 0x000fe20003f26270 */
[-C--:B---3--:R-:W-:Y:S02]  /*9e40*/  FFMA.FTZ R3, R13, R187.reuse, R43 ;  /* 0x000000bb0d037223 */ /* 0x088fe4000001002b */
[----:B------:R-:W2:Y:S01]  /*9e50*/  I2F R13, R2 ;  /* 0x00000002000d7306 */ /* 0x000ea20000201400 */
[----:B------:R-:W-:Y:S01]  /*9e60*/  FSEL R189, R14, -INF , !P6 ;  /* 0xff8000000ebd7808 */ /* 0x000fe20007000000 */
[-C--:B------:R-:W-:Y:S01]  /*9e70*/  HMMA.16816.F32.BF16 R32, R8, R22.reuse, R140 ;  /* 0x000000160820723c */ /* 0x080fe2000004188c */
[-C--:B----4-:R-:W-:Y:S01]  /*9e80*/  FFMA.FTZ R14, R12, R187.reuse, R46 ;  /* 0x000000bb0c0e7223 */ /* 0x090fe2000001002e */
[----:B------:R-:W-:Y:S02]  /*9e90*/  FSEL R192, R3, -INF , !P2 ;  /* 0xff80000003c07808 */ /* 0x000fe40005000000 */
[----:B------:R-:W-:Y:S01]  /*9ea0*/  IADD3 R3, R0, 0x18, RZ ;  /* 0x0000001800037810 */ /* 0x000fe20007ffe0ff */
[-C--:B------:R-:W-:Y:S01]  /*9eb0*/  FFMA.FTZ R15, R12, R187.reuse, R44 ;  /* 0x000000bb0c0f7223 */ /* 0x080fe2000001002c */
[----:B------:R-:W-:Y:S01]  /*9ec0*/  FSEL R166, R14, -INF , !P4 ;  /* 0xff8000000ea67808 */ /* 0x000fe20006000000 */
[CC--:B------:R-:W-:Y:S01]  /*9ed0*/  FFMA.FTZ R16, R12.reuse, R187.reuse, R36 ;  /* 0x000000bb0c107223 */ /* 0x0c0fe20000010024 */
[----:B------:R-:W-:Y:S01]  /*9ee0*/  HMMA.16816.F32.BF16 R28, R4, R22, R212 ;  /* 0x00000016041c723c */ /* 0x000fe200000418d4 */
[----:B------:R-:W-:-:S02]  /*9ef0*/  FFMA.FTZ R14, R12, R187, R38 ;  /* 0x000000bb0c0e7223 */ /* 0x000fc40000010026 */
[----:B------:R3:W4:Y:S01]  /*9f00*/  I2F R12, R3 ;  /* 0x00000003000c7306 */ /* 0x0007220000201400 */
[----:B------:R-:W-:Y:S01]  /*9f10*/  FSEL R140, R15, -INF , !P5 ;  /* 0xff8000000f8c7808 */ /* 0x000fe20006800000 */
[CC--:B--2---:R-:W-:Y:S01]  /*9f20*/  FFMA.FTZ R15, R13.reuse, R187.reuse, R45 ;  /* 0x000000bb0d0f7223 */ /* 0x0c4fe2000001002d */
[C---:B------:R-:W-:Y:S01]  /*9f30*/  ISETP.GE.AND P6, PT, R2.reuse, R48, PT ;  /* 0x000000300200720c */ /* 0x040fe20003fc6270 */
[----:B------:R-:W-:Y:S01]  /*9f40*/  FFMA.FTZ R17, R13, R187, R47 ;  /* 0x000000bb0d117223 */ /* 0x000fe2000001002f */
[C---:B------:R-:W-:Y:S02]  /*9f50*/  ISETP.GE.AND P2, PT, R2.reuse, R49, PT ;  /* 0x000000310200720c */ /* 0x040fe40003f46270 */
[C---:B------:R-:W-:Y:S02]  /*9f60*/  ISETP.GE.AND P5, PT, R2.reuse, R51, PT ;  /* 0x000000330200720c */ /* 0x040fe40003fa6270 */
[----:B------:R-:W-:Y:S02]  /*9f70*/  ISETP.GE.AND P4, PT, R2, R50, PT ;  /* 0x000000320200720c */ /* 0x000fe40003f86270 */
[----:B------:R-:W-:-:S02]  /*9f80*/  IADD3 R2, R0, 0x19, RZ ;  /* 0x0000001900027810 */ /* 0x000fc40007ffe0ff */
[----:B------:R-:W-:Y:S02]  /*9f90*/  FSEL R170, R16, -INF , !P3 ;  /* 0xff80000010aa7808 */ /* 0x000fe40005800000 */
[----:B------:R-:W-:Y:S01]  /*9fa0*/  FSEL R171, R14, -INF , !P1 ;  /* 0xff8000000eab7808 */ /* 0x000fe20004800000 */
[----:B------:R-:W-:Y:S01]  /*9fb0*/  FFMA.FTZ R14, R13, R187, R37 ;  /* 0x000000bb0d0e7223 */ /* 0x000fe20000010025 */
[----:B------:R-:W-:Y:S02]  /*9fc0*/  FSEL R74, R15, -INF , !P6 ;  /* 0xff8000000f4a7808 */ /* 0x000fe40007000000 */
[----:B------:R-:W-:Y:S02]  /*9fd0*/  FSEL R162, R17, -INF , !P2 ;  /* 0xff80000011a27808 */ /* 0x000fe40005000000 */
[C---:B------:R-:W-:Y:S02]  /*9fe0*/  ISETP.GE.AND P3, PT, R3.reuse, R48, PT ;  /* 0x000000300300720c */ /* 0x040fe40003f66270 */
[----:B------:R-:W-:-:S02]  /*9ff0*/  ISETP.GE.AND P1, PT, R3, R49, PT ;  /* 0x000000310300720c */ /* 0x000fc40003f26270 */
[C---:B------:R-:W-:Y:S01]  /*a000*/  ISETP.GE.AND P6, PT, R3.reuse, R51, PT ;  /* 0x000000330300720c */ /* 0x040fe20003fc6270 */
[-C--:B-1----:R-:W-:Y:S01]  /*a010*/  HMMA.16816.F32.BF16 R40, R8, R24.reuse, R152 ;  /* 0x000000180828723c */ /* 0x082fe20000041898 */
[----:B------:R-:W-:Y:S01]  /*a020*/  ISETP.GE.AND P2, PT, R3, R50, PT ;  /* 0x000000320300720c */ /* 0x000fe20003f46270 */
[-C--:B---3--:R-:W-:Y:S01]  /*a030*/  FFMA.FTZ R3, R13, R187.reuse, R39 ;  /* 0x000000bb0d037223 */ /* 0x088fe20000010027 */
[----:B------:R-:W-:Y:S01]  /*a040*/  FSEL R168, R14, -INF , !P5 ;  /* 0xff8000000ea87808 */ /* 0x000fe20006800000 */
[----:B------:R-:W1:Y:S01]  /*a050*/  I2F R13, R2 ;  /* 0x00000002000d7306 */ /* 0x000e620000201400 */
[CC--:B----4-:R-:W-:Y:S01]  /*a060*/  FFMA.FTZ R15, R12.reuse, R187.reuse, R32 ;  /* 0x000000bb0c0f7223 */ /* 0x0d0fe20000010020 */
[----:B------:R-:W2:Y:S01]  /*a070*/  LDSM.16.M88.4 R16, [R177+0x1800] ;  /* 0x00180000b110783b */ /* 0x000ea20000000200 */
[----:B------:R-:W-:Y:S01]  /*a080*/  FFMA.FTZ R14, R12, R187, R34 ;  /* 0x000000bb0c0e7223 */ /* 0x000fe20000010022 */
[----:B------:R-:W-:Y:S01]  /*a090*/  FSEL R169, R3, -INF , !P4 ;  /* 0xff80000003a97808 */ /* 0x000fe20006000000 */
[----:B------:R-:W-:Y:S01]  /*a0a0*/  HMMA.16816.F32.BF16 R36, R4, R24, R244 ;  /* 0x000000180424723c */ /* 0x000fe200000418f4 */
[----:B------:R-:W-:Y:S01]  /*a0b0*/  IADD3 R3, R0, 0x20, RZ ;  /* 0x0000002000037810 */ /* 0x000fe20007ffe0ff */
[----:B------:R-:W-:-:S04]  /*a0c0*/  DEPBAR.LE SB0, 0x0 ;  /* 0x000080000000791a */ /* 0x000fc80000000000 */
[----:B------:R-:W-:Y:S01]  /*a0d0*/  FSEL R61, R15, -INF , !P3 ;  /* 0xff8000000f3d7808 */ /* 0x000fe20005800000 */
[-C--:B------:R-:W-:Y:S01]  /*a0e0*/  FFMA.FTZ R15, R12, R187.reuse, R28 ;  /* 0x000000bb0c0f7223 */ /* 0x080fe2000001001c */
[----:B------:R-:W-:Y:S01]  /*a0f0*/  FSEL R161, R14, -INF , !P1 ;  /* 0xff8000000ea17808 */ /* 0x000fe20004800000 */
[-C--:B------:R-:W-:Y:S02]  /*a100*/  FFMA.FTZ R14, R12, R187.reuse, R30 ;  /* 0x000000bb0c0e7223 */ /* 0x080fe4000001001e */
[----:B------:R3:W4:Y:S01]  /*a110*/  I2F R12, R3 ;  /* 0x00000003000c7306 */ /* 0x0007220000201400 */
[C---:B------:R-:W-:Y:S01]  /*a120*/  ISETP.GE.AND P5, PT, R2.reuse, R48, PT ;  /* 0x000000300200720c */ /* 0x040fe20003fa6270 */
[C---:B-1----:R-:W-:Y:S01]  /*a130*/  FFMA.FTZ R20, R13.reuse, R187, R33 ;  /* 0x000000bb0d147223 */ /* 0x042fe20000010021 */
[----:B------:R-:W-:Y:S01]  /*a140*/  BAR.SYNC.DEFER_BLOCKING 0x0 ;  /* 0x0000000000007b1d */ /* 0x000fe20000010000 */
[C---:B------:R-:W-:Y:S01]  /*a150*/  ISETP.GE.AND P4, PT, R2.reuse, R49, PT ;  /* 0x000000310200720c */ /* 0x040fe20003f86270 */
[----:B------:R-:W-:Y:S01]  /*a160*/  FFMA.FTZ R21, R13, R187, R35 ;  /* 0x000000bb0d157223 */ /* 0x000fe20000010023 */
[----:B------:R-:W-:-:S02]  /*a170*/  ISETP.GE.AND P3, PT, R2, R51, PT ;  /* 0x000000330200720c */ /* 0x000fc40003f66270 */
[----:B------:R-:W-:Y:S02]  /*a180*/  ISETP.GE.AND P1, PT, R2, R50, PT ;  /* 0x000000320200720c */ /* 0x000fe40003f26270 */
[----:B------:R-:W-:Y:S02]  /*a190*/  IADD3 R2, R0, 0x21, RZ ;  /* 0x0000002100027810 */ /* 0x000fe40007ffe0ff */
[----:B------:R-:W-:Y:S02]  /*a1a0*/  FSEL R167, R14, -INF , !P2 ;  /* 0xff8000000ea77808 */ /* 0x000fe40005000000 */
[----:B------:R-:W-:Y:S01]  /*a1b0*/  FSEL R165, R15, -INF , !P6 ;  /* 0xff8000000fa57808 */ /* 0x000fe20007000000 */
[----:B------:R-:W1:Y:S01]  /*a1c0*/  I2F R14, R2 ;  /* 0x00000002000e7306 */ /* 0x000e620000201400 */
[----:B------:R-:W-:Y:S02]  /*a1d0*/  FSEL R56, R20, -INF , !P5 ;  /* 0xff80000014387808 */ /* 0x000fe40006800000 */
[----:B------:R-:W-:-:S02]  /*a1e0*/  FSEL R152, R21, -INF , !P4 ;  /* 0xff80000015987808 */ /* 0x000fc40006000000 */
[C---:B------:R-:W-:Y:S02]  /*a1f0*/  ISETP.GE.AND P6, PT, R3.reuse, R48, PT ;  /* 0x000000300300720c */ /* 0x040fe40003fc6270 */
[C---:B------:R-:W-:Y:S02]  /*a200*/  ISETP.GE.AND P2, PT, R3.reuse, R49, PT ;  /* 0x000000310300720c */ /* 0x040fe40003f46270 */
[C---:B------:R-:W-:Y:S02]  /*a210*/  ISETP.GE.AND P5, PT, R3.reuse, R51, PT ;  /* 0x000000330300720c */ /* 0x040fe40003fa6270 */
[----:B------:R-:W-:Y:S01]  /*a220*/  ISETP.GE.AND P4, PT, R3, R50, PT ;  /* 0x000000320300720c */ /* 0x000fe20003f86270 */
[CC--:B---3--:R-:W-:Y:S02]  /*a230*/  FFMA.FTZ R3, R13.reuse, R187.reuse, R31 ;  /* 0x000000bb0d037223 */ /* 0x0c8fe4000001001f */
[-C--:B------:R-:W-:Y:S02]  /*a240*/  FFMA.FTZ R15, R13, R187.reuse, R29 ;  /* 0x000000bb0d0f7223 */ /* 0x080fe4000001001d */
[----:B------:R-:W-:Y:S01]  /*a250*/  HMMA.16816.F32.BF16 R28, R8, R26, R64 ;  /* 0x0000001a081c723c */ /* 0x000fe20000041840 */
[----:B----4-:R-:W-:Y:S01]  /*a260*/  FFMA.FTZ R13, R12, R187, R42 ;  /* 0x000000bb0c0d7223 */ /* 0x010fe2000001002a */
[----:B------:R-:W-:-:S02]  /*a270*/  FSEL R164, R3, -INF , !P1 ;  /* 0xff80000003a47808 */ /* 0x000fc40004800000 */
[----:B------:R-:W-:Y:S02]  /*a280*/  IADD3 R3, R0, 0x28, RZ ;  /* 0x0000002800037810 */ /* 0x000fe40007ffe0ff */
[----:B------:R-:W-:Y:S01]  /*a290*/  FSEL R163, R15, -INF , !P3 ;  /* 0xff8000000fa37808 */ /* 0x000fe20005800000 */
[-C--:B------:R-:W-:Y:S01]  /*a2a0*/  FFMA.FTZ R15, R12, R187.reuse, R40 ;  /* 0x000000bb0c0f7223 */ /* 0x080fe20000010028 */
[----:B------:R-:W-:Y:S02]  /*a2b0*/  FSEL R142, R13, -INF , !P2 ;  /* 0xff8000000d8e7808 */ /* 0x000fe40005000000 */
[----:B------:R3:W4:Y:S01]  /*a2c0*/  I2F R13, R3 ;  /* 0x00000003000d7306 */ /* 0x0007220000201400 */
[----:B------:R-:W-:Y:S01]  /*a2d0*/  HMMA.16816.F32.BF16 R24, R4, R26, R196 ;  /* 0x0000001a0418723c */ /* 0x000fe200000418c4 */
[----:B------:R-:W-:Y:S01]  /*a2e0*/  FSEL R44, R15, -INF , !P6 ;  /* 0xff8000000f2c7808 */ /* 0x000fe20007000000 */
[-C--:B-1----:R-:W-:Y:S01]  /*a2f0*/  FFMA.FTZ R15, R14, R187.reuse, R41 ;  /* 0x000000bb0e0f7223 */ /* 0x082fe20000010029 */
[----:B------:R-:W-:Y:S01]  /*a300*/  ISETP.GE.AND P3, PT, R2, R48, PT ;  /* 0x000000300200720c */ /* 0x000fe20003f66270 */
[----:B------:R-:W-:Y:S01]  /*a310*/  FFMA.FTZ R20, R12, R187, R36 ;  /* 0x000000bb0c147223 */ /* 0x000fe20000010024 */
[----:B------:R-:W-:Y:S01]  /*a320*/  ISETP.GE.AND P1, PT, R2, R49, PT ;  /* 0x000000310200720c */ /* 0x000fe20003f26270 */
[-C--:B------:R-:W-:Y:S01]  /*a330*/  FFMA.FTZ R12, R12, R187.reuse, R38 ;  /* 0x000000bb0c0c7223 */ /* 0x080fe20000010026 */
[----:B------:R-:W-:Y:S01]  /*a340*/  FSEL R41, R15, -INF , !P3 ;  /* 0xff8000000f297808 */ /* 0x000fe20005800000 */
[----:B------:R-:W-:Y:S01]  /*a350*/  FFMA.FTZ R21, R14, R187, R43 ;  /* 0x000000bb0e157223 */ /* 0x000fe2000001002b */
[----:B------:R-:W-:Y:S01]  /*a360*/  ISETP.GE.AND P6, PT, R2, R51, PT ;  /* 0x000000330200720c */ /* 0x000fe20003fc6270 */
[----:B------:R-:W-:Y:S01]  /*a370*/  FFMA.FTZ R15, R14, R187, R37 ;  /* 0x000000bb0e0f7223 */ /* 0x000fe20000010025 */
[----:B------:R-:W-:-:S02]  /*a380*/  FSEL R154, R20, -INF , !P5 ;  /* 0xff800000149a7808 */ /* 0x000fc40006800000 */
[----:B------:R-:W-:Y:S02]  /*a390*/  FSEL R155, R12, -INF , !P4 ;  /* 0xff8000000c9b7808 */ /* 0x000fe40006000000 */
[----:B------:R-:W-:Y:S02]  /*a3a0*/  FSEL R67, R21, -INF , !P1 ;  /* 0xff80000015437808 */ /* 0x000fe40004800000 */
[C---:B------:R-:W-:Y:S02]  /*a3b0*/  ISETP.GE.AND P5, PT, R3.reuse, R48, PT ;  /* 0x000000300300720c */ /* 0x040fe40003fa6270 */
[C---:B------:R-:W-:Y:S02]  /*a3c0*/  ISETP.GE.AND P4, PT, R3.reuse, R49, PT ;  /* 0x000000310300720c */ /* 0x040fe40003f86270 */
[C---:B------:R-:W-:Y:S02]  /*a3d0*/  ISETP.GE.AND P3, PT, R3.reuse, R51, PT ;  /* 0x000000330300720c */ /* 0x040fe40003f66270 */
[-C--:B------:R-:W-:Y:S01]  /*a3e0*/  ISETP.GE.AND P1, PT, R3, R50.reuse, PT ;  /* 0x000000320300720c */ /* 0x080fe20003f26270 */
[-C--:B---3--:R-:W-:Y:S01]  /*a3f0*/  FFMA.FTZ R3, R14, R187.reuse, R39 ;  /* 0x000000bb0e037223 */ /* 0x088fe20000010027 */
[----:B------:R-:W-:Y:S01]  /*a400*/  FSEL R153, R15, -INF , !P6 ;  /* 0xff8000000f997808 */ /* 0x000fe20007000000 */
[CC--:B----4-:R-:W-:Y:S01]  /*a410*/  FFMA.FTZ R15, R13.reuse, R187.reuse, R28 ;  /* 0x000000bb0d0f7223 */ /* 0x0d0fe2000001001c */
[----:B------:R-:W-:Y:S01]  /*a420*/  ISETP.GE.AND P2, PT, R2, R50, PT ;  /* 0x000000320200720c */ /* 0x000fe20003f46270 */
[----:B------:R-:W-:Y:S01]  /*a430*/  FFMA.FTZ R14, R13, R187, R30 ;  /* 0x000000bb0d0e7223 */ /* 0x000fe2000001001e */
[----:B------:R-:W-:Y:S01]  /*a440*/  IADD3 R2, R0, 0x29, RZ ;  /* 0x0000002900027810 */ /* 0x000fe20007ffe0ff */
[----:B--2---:R-:W-:Y:S01]  /*a450*/  HMMA.16816.F32.BF16 R36, R8, R16, R148 ;  /* 0x000000100824723c */ /* 0x004fe20000041894 */
[----:B------:R-:W-:-:S02]  /*a460*/  FSEL R40, R15, -INF , !P5 ;  /* 0xff8000000f287808 */ /* 0x000fc40006800000 */
[----:B------:R1:W2:Y:S01]  /*a470*/  I2F R12, R2 ;  /* 0x00000002000c7306 */ /* 0x0002a20000201400 */
[----:B------:R-:W-:Y:S02]  /*a480*/  FSEL R65, R14, -INF , !P4 ;  /* 0xff8000000e417808 */ /* 0x000fe40006000000 */
[C---:B------:R-:W-:Y:S02]  /*a490*/  ISETP.GE.AND P6, PT, R2.reuse, R48, PT ;  /* 0x000000300200720c */ /* 0x040fe40003fc6270 */
[----:B------:R-:W-:Y:S02]  /*a4a0*/  FSEL R148, R3, -INF , !P2 ;  /* 0xff80000003947808 */ /* 0x000fe40005000000 */
[C---:B------:R-:W-:Y:S02]  /*a4b0*/  ISETP.GE.AND P2, PT, R2.reuse, R49, PT ;  /* 0x000000310200720c */ /* 0x040fe40003f46270 */
[C---:B------:R-:W-:Y:S02]  /*a4c0*/  ISETP.GE.AND P5, PT, R2.reuse, R51, PT ;  /* 0x000000330200720c */ /* 0x040fe40003fa6270 */
[----:B------:R-:W-:Y:S01]  /*a4d0*/  ISETP.GE.AND P4, PT, R2, R50, PT ;  /* 0x000000320200720c */ /* 0x000fe20003f86270 */
[----:B------:R-:W-:Y:S01]  /*a4e0*/  HMMA.16816.F32.BF16 R32, R4, R16, R224 ;  /* 0x000000100420723c */ /* 0x000fe200000418e0 */
[----:B------:R-:W-:Y:S01]  /*a4f0*/  FFMA.FTZ R3, R13, R187, R26 ;  /* 0x000000bb0d037223 */ /* 0x000fe2000001001a */
[----:B-1----:R-:W-:-:S05]  /*a500*/  IADD3 R2, R0, 0x30, RZ ;  /* 0x0000003000027810 */ /* 0x002fca0007ffe0ff */
[-C--:B------:R-:W-:Y:S02]  /*a510*/  FFMA.FTZ R16, R13, R187.reuse, R24 ;  /* 0x000000bb0d107223 */ /* 0x080fe40000010018 */
[----:B------:R-:W1:Y:S01]  /*a520*/  I2F R13, R2 ;  /* 0x00000002000d7306 */ /* 0x000e620000201400 */
[----:B------:R-:W-:Y:S01]  /*a530*/  FSEL R143, R3, -INF , !P1 ;  /* 0xff800000038f7808 */ /* 0x000fe20004800000 */
[----:B------:R-:W-:Y:S01]  /*a540*/  HMMA.16816.F32.BF16 R20, R8, R18, R144 ;  /* 0x000000120814723c */ /* 0x000fe20000041890 */
[----:B------:R-:W-:Y:S01]  /*a550*/  IADD3 R3, R0, 0x31, RZ ;  /* 0x0000003100037810 */ /* 0x000fe20007ffe0ff */
[CC--:B--2---:R-:W-:Y:S02]  /*a560*/  FFMA.FTZ R15, R12.reuse, R187.reuse, R29 ;  /* 0x000000bb0c0f7223 */ /* 0x0c4fe4000001001d */
[----:B------:R-:W-:-:S03]  /*a570*/  FFMA.FTZ R14, R12, R187, R31 ;  /* 0x000000bb0c0e7223 */ /* 0x000fc6000001001f */
[-C--:B------:R-:W-:Y:S01]  /*a580*/  FFMA.FTZ R10, R12, R187.reuse, R25 ;  /* 0x000000bb0c0a7223 */ /* 0x080fe20000010019 */
[----:B------:R-:W2:Y:S01]  /*a590*/  I2F R8, R3 ;  /* 0x0000000300087306 */ /* 0x000ea20000201400 */
[----:B------:R-:W-:Y:S01]  /*a5a0*/  FSEL R141, R16, -INF , !P3 ;  /* 0xff800000108d7808 */ /* 0x000fe20005800000 */
[-C--:B------:R-:W-:Y:S02]  /*a5b0*/  FFMA.FTZ R9, R12, R187.reuse, R27 ;  /* 0x000000bb0c097223 */ /* 0x080fe4000001001b */
[----:B------:R-:W-:Y:S01]  /*a5c0*/  FSEL R64, R10, -INF , !P5 ;  /* 0xff8000000a407808 */ /* 0x000fe20006800000 */
[CC--:B-1----:R-:W-:Y:S01]  /*a5d0*/  FFMA.FTZ R11, R13.reuse, R187.reuse, R36 ;  /* 0x000000bb0d0b7223 */ /* 0x0c2fe20000010024 */
[C---:B------:R-:W-:Y:S01]  /*a5e0*/  ISETP.GE.AND P3, PT, R2.reuse, R48, PT ;  /* 0x000000300200720c */ /* 0x040fe20003f66270 */
[----:B------:R-:W-:Y:S01]  /*a5f0*/  FFMA.FTZ R10, R13, R187, R38 ;  /* 0x000000bb0d0a7223 */ /* 0x000fe20000010026 */
[----:B------:R-:W-:Y:S02]  /*a600*/  ISETP.GE.AND P1, PT, R2, R49, PT ;  /* 0x000000310200720c */ /* 0x000fe40003f26270 */
[----:B------:R-:W-:-:S02]  /*a610*/  FSEL R28, R15, -INF , !P6 ;  /* 0xff8000000f1c7808 */ /* 0x000fc40007000000 */
[----:B------:R-:W-:Y:S02]  /*a620*/  FSEL R59, R14, -INF , !P2 ;  /* 0xff8000000e3b7808 */ /* 0x000fe40005000000 */
[C---:B------:R-:W-:Y:S02]  /*a630*/  ISETP.GE.AND P6, PT, R2.reuse, R51, PT ;  /* 0x000000330200720c */ /* 0x040fe40003fc6270 */
[----:B------:R-:W-:Y:S02]  /*a640*/  ISETP.GE.AND P2, PT, R2, R50, PT ;  /* 0x000000320200720c */ /* 0x000fe40003f46270 */
[----:B------:R-:W-:Y:S01]  /*a650*/  IADD3 R2, R0, 0x38, RZ ;  /* 0x0000003800027810 */ /* 0x000fe20007ffe0ff */
[----:B------:R-:W-:Y:S01]  /*a660*/  HMMA.16816.F32.BF16 R16, R4, R18, R200 ;  /* 0x000000120410723c */ /* 0x000fe200000418c8 */
[----:B------:R-:W-:Y:S02]  /*a670*/  FSEL R66, R9, -INF , !P4 ;  /* 0xff80000009427808 */ /* 0x000fe40006000000 */
[----:B------:R-:W-:-:S02]  /*a680*/  FSEL R25, R11, -INF , !P3 ;  /* 0xff8000000b197808 */ /* 0x000fc40005800000 */
[----:B------:R-:W-:Y:S02]  /*a690*/  FSEL R53, R10, -INF , !P1 ;  /* 0xff8000000a357808 */ /* 0x000fe40004800000 */
[C---:B------:R-:W-:Y:S02]  /*a6a0*/  ISETP.GE.AND P5, PT, R3.reuse, R48, PT ;  /* 0x000000300300720c */ /* 0x040fe40003fa6270 */
[C---:B------:R-:W-:Y:S02]  /*a6b0*/  ISETP.GE.AND P4, PT, R3.reuse, R49, PT ;  /* 0x000000310300720c */ /* 0x040fe40003f86270 */
[C---:B------:R-:W-:Y:S02]  /*a6c0*/  ISETP.GE.AND P3, PT, R3.reuse, R51, PT ;  /* 0x000000330300720c */ /* 0x040fe40003f66270 */
[----:B------:R-:W-:Y:S02]  /*a6d0*/  ISETP.GE.AND P1, PT, R3, R50, PT ;  /* 0x000000320300720c */ /* 0x000fe40003f26270 */
[----:B------:R-:W1:Y:S01]  /*a6e0*/  I2F R3, R2 ;  /* 0x0000000200037306 */ /* 0x000e620000201400 */
[----:B--2---:R-:W-:-:S02]  /*a6f0*/  FFMA.FTZ R5, R8, R187, R39 ;  /* 0x000000bb08057223 */ /* 0x004fc40000010027 */
[CC--:B------:R-:W-:Y:S02]  /*a700*/  FFMA.FTZ R4, R13.reuse, R187.reuse, R34 ;  /* 0x000000bb0d047223 */ /* 0x0c0fe40000010022 */
[-C--:B------:R-:W-:Y:S01]  /*a710*/  FFMA.FTZ R7, R13, R187.reuse, R32 ;  /* 0x000000bb0d077223 */ /* 0x080fe20000010020 */
[----:B------:R-:W-:Y:S01]  /*a720*/  FSEL R39, R5, -INF , !P4 ;  /* 0xff80000005277808 */ /* 0x000fe20006000000 */
[-C--:B------:R-:W-:Y:S01]  /*a730*/  FFMA.FTZ R6, R8, R187.reuse, R37 ;  /* 0x000000bb08067223 */ /* 0x080fe20000010025 */
[----:B------:R-:W-:Y:S01]  /*a740*/  FSEL R63, R4, -INF , !P2 ;  /* 0xff800000043f7808 */ /* 0x000fe20005000000 */
[----:B------:R-:W-:Y:S01]  /*a750*/  FFMA.FTZ R5, R8, R187, R33 ;  /* 0x000000bb08057223 */ /* 0x000fe20000010021 */
[----:B------:R2:W3:Y:S01]  /*a760*/  I2F R4, R0 ;  /* 0x0000000000047306 */ /* 0x0004e20000201400 */
[----:B------:R-:W-:Y:S02]  /*a770*/  FSEL R58, R7, -INF , !P6 ;  /* 0xff800000073a7808 */ /* 0x000fe40007000000 */
[----:B------:R-:W-:-:S02]  /*a780*/  FSEL R24, R6, -INF , !P5 ;  /* 0xff80000006187808 */ /* 0x000fc40006800000 */
[C---:B------:R-:W-:Y:S01]  /*a790*/  ISETP.GE.AND P6, PT, R2.reuse, R48, PT ;  /* 0x000000300200720c */ /* 0x040fe20003fc6270 */
[----:B-1----:R-:W-:Y:S01]  /*a7a0*/  FFMA.FTZ R6, R3, R187, R20 ;  /* 0x000000bb03067223 */ /* 0x002fe20000010014 */
[C---:B------:R-:W-:Y:S02]  /*a7b0*/  ISETP.GE.AND P2, PT, R2.reuse, R49, PT ;  /* 0x000000310200720c */ /* 0x040fe40003f46270 */
[C---:B------:R-:W-:Y:S02]  /*a7c0*/  ISETP.GE.AND P5, PT, R2.reuse, R51, PT ;  /* 0x000000330200720c */ /* 0x040fe40003fa6270 */
[----:B------:R-:W-:Y:S01]  /*a7d0*/  ISETP.GE.AND P4, PT, R2, R50, PT ;  /* 0x000000320200720c */ /* 0x000fe20003f86270 */
[-C--:B------:R-:W-:Y:S01]  /*a7e0*/  FFMA.FTZ R2, R8, R187.reuse, R35 ;  /* 0x000000bb08027223 */ /* 0x080fe20000010023 */
[----:B------:R-:W-:Y:S01]  /*a7f0*/  FSEL R55, R5, -INF , !P3 ;  /* 0xff80000005377808 */ /* 0x000fe20005800000 */
[CC--:B------:R-:W-:Y:S01]  /*a800*/  FFMA.FTZ R5, R3.reuse, R187.reuse, R22 ;  /* 0x000000bb03057223 */ /* 0x0c0fe20000010016 */
[----:B------:R-:W-:Y:S01]  /*a810*/  FSEL R20, R6, -INF , !P6 ;  /* 0xff80000006147808 */ /* 0x000fe20007000000 */
[CC--:B------:R-:W-:Y:S01]  /*a820*/  FFMA.FTZ R6, R3.reuse, R187.reuse, R16 ;  /* 0x000000bb03067223 */ /* 0x0c0fe20000010010 */
[----:B------:R-:W-:Y:S01]  /*a830*/  FSEL R57, R2, -INF , !P1 ;  /* 0xff80000002397808 */ /* 0x000fe20004800000 */
[----:B------:R-:W-:Y:S01]  /*a840*/  FFMA.FTZ R3, R3, R187, R18 ;  /* 0x000000bb03037223 */ /* 0x000fe20000010012 */
[----:B------:R-:W-:-:S02]  /*a850*/  FSEL R37, R5, -INF , !P2 ;  /* 0xff80000005257808 */ /* 0x000fc40005000000 */
[C---:B------:R-:W-:Y:S02]  /*a860*/  ISETP.GE.AND P3, PT, R0.reuse, R48, PT ;  /* 0x000000300000720c */ /* 0x040fe40003f66270 */
[C---:B------:R-:W-:Y:S02]  /*a870*/  ISETP.GE.AND P1, PT, R0.reuse, R49, PT ;  /* 0x000000310000720c */ /* 0x040fe40003f26270 */
[C---:B------:R-:W-:Y:S02]  /*a880*/  ISETP.GE.AND P6, PT, R0.reuse, R51, PT ;  /* 0x000000330000720c */ /* 0x040fe40003fc6270 */
[C---:B------:R-:W-:Y:S02]  /*a890*/  ISETP.GE.AND P2, PT, R0.reuse, R50, PT ;  /* 0x000000320000720c */ /* 0x040fe40003f46270 */
[----:B--2---:R-:W-:Y:S02]  /*a8a0*/  IADD3 R0, R0, 0x39, RZ ;  /* 0x0000003900007810 */ /* 0x004fe40007ffe0ff */
[----:B------:R-:W-:Y:S01]  /*a8b0*/  FSEL R45, R3, -INF , !P4 ;  /* 0xff800000032d7808 */ /* 0x000fe20006000000 */
[CC--:B---3--:R-:W-:Y:S01]  /*a8c0*/  FFMA.FTZ R3, R4.reuse, R187.reuse, R52 ;  /* 0x000000bb04037223 */ /* 0x0c8fe20000010034 */
[----:B------:R-:W1:Y:S01]  /*a8d0*/  I2F R2, R0 ;  /* 0x0000000000027306 */ /* 0x000e620000201400 */
[----:B------:R-:W-:-:S03]  /*a8e0*/  FFMA.FTZ R5, R4, R187, R60 ;  /* 0x000000bb04057223 */ /* 0x000fc6000001003c */
[----:B------:R-:W-:Y:S02]  /*a8f0*/  FSEL R35, R3, -INF , !P6 ;  /* 0xff80000003237808 */ /* 0x000fe40007000000 */
[----:B------:R-:W-:Y:S01]  /*a900*/  ISETP.GE.AND P6, PT, R252, 0x3, PT ;  /* 0x00000003fc00780c */ /* 0x000fe20003fc6270 */
[----:B------:R-:W-:Y:S01]  /*a910*/  FFMA.FTZ R7, R4, R187, R62 ;  /* 0x000000bb04077223 */ /* 0x000fe2000001003e */
[----:B------:R-:W-:Y:S02]  /*a920*/  FSEL R43, R6, -INF , !P5 ;  /* 0xff800000062b7808 */ /* 0x000fe40006800000 */
[----:B------:R-:W-:Y:S02]  /*a930*/  FSEL R14, R5, -INF , !P3 ;  /* 0xff800000050e7808 */ /* 0x000fe40005800000 */
[----:B------:R-:W-:Y:S02]  /*a940*/  FSEL R15, R7, -INF , !P1 ;  /* 0xff800000070f7808 */ /* 0x000fe40004800000 */
[----:B------:R-:W-:-:S02]  /*a950*/  ISETP.GE.AND P5, PT, R0, R48, PT ;  /* 0x000000300000720c */ /* 0x000fc40003fa6270 */
[----:B------:R-:W-:Y:S01]  /*a960*/  ISETP.GE.AND P4, PT, R0, R49, PT ;  /* 0x000000310000720c */ /* 0x000fe20003f86270 */
[----:B-1----:R-:W-:Y:S01]  /*a970*/  FFMA.FTZ R6, R2, R187, R21 ;  /* 0x000000bb02067223 */ /* 0x002fe20000010015 */
[----:B------:R-:W-:Y:S01]  /*a980*/  ISETP.GE.AND P3, PT, R0, R51, PT ;  /* 0x000000330000720c */ /* 0x000fe20003f66270 */
[-C--:B------:R-:W-:Y:S01]  /*a990*/  FFMA.FTZ R5, R2, R187.reuse, R23 ;  /* 0x000000bb02057223 */ /* 0x080fe20000010017 */
[----:B------:R-:W-:Y:S01]  /*a9a0*/  ISETP.GE.AND P1, PT, R0, R50, PT ;  /* 0x000000320000720c */ /* 0x000fe20003f26270 */
[-C--:B------:R-:W-:Y:S02]  /*a9b0*/  FFMA.FTZ R0, R2, R187.reuse, R17 ;  /* 0x000000bb02007223 */ /* 0x080fe40000010011 */
[-C--:B------:R-:W-:Y:S02]  /*a9c0*/  FFMA.FTZ R4, R4, R187.reuse, R54 ;  /* 0x000000bb04047223 */ /* 0x080fe40000010036 */
[----:B------:R-:W-:Y:S01]  /*a9d0*/  FFMA.FTZ R2, R2, R187, R19 ;  /* 0x000000bb02027223 */ /* 0x000fe20000010013 */
[----:B------:R-:W-:-:S02]  /*a9e0*/  FSEL R16, R6, -INF , !P5 ;  /* 0xff80000006107808 */ /* 0x000fc40006800000 */
[----:B------:R-:W-:Y:S02]  /*a9f0*/  FSEL R19, R4, -INF , !P2 ;  /* 0xff80000004137808 */ /* 0x000fe40005000000 */
[----:B------:R-:W-:Y:S02]  /*aa00*/  FSEL R18, R5, -INF , !P4 ;  /* 0xff80000005127808 */ /* 0x000fe40006000000 */
[----:B------:R-:W-:Y:S02]  /*aa10*/  FSEL R36, R0, -INF , !P3 ;  /* 0xff80000000247808 */ /* 0x000fe40005800000 */
[----:B------:R-:W-:Y:S01]  /*aa20*/  FSEL R38, R2, -INF , !P1 ;  /* 0xff80000002267808 */ /* 0x000fe20004800000 */
        /* <DEDUP_REMOVED lines=53> */
.L_x_1003:
[----:B------:R-:W-:Y:S05]  /*ad80*/  BSYNC B0 ;  /* 0x0000000000007941 */ /* 0x000fea0003800000 */
.L_x_1002:
[----:B------:R-:W0:Y:S02]  /*ad90*/  LDGDEPBAR ;  /* 0x00000000000079af */ /* 0x000e240000000000 */
.L_x_1001:
[----:B-1----:R-:W3:Y:S04]  /*ada0*/  LDL R6, [R1+0x12c] ;  /* 0x00012c0001067983 */ /* 0x002ee80000100800 */
[----:B------:R-:W4:Y:S04]  /*adb0*/  LDL R5, [R1+0xa8] ;  /* 0x0000a80001057983 */ /* 0x000f280000100800 */
[----:B--2---:R-:W2:Y:S04]  /*adc0*/  LDL R4, [R1+0xa4] ;  /* 0x0000a40001047983 */ /* 0x004ea80000100800 */
[----:B------:R-:W2:Y:S01]  /*add0*/  LDL R3, [R1+0x128] ;  /* 0x0001280001037983 */ /* 0x000ea20000100800 */
        /* <DEDUP_REMOVED lines=29> */
[----:B------:R-:W-:-:S03]  /*afb0*/  FMNMX.FTZ R8, R39, R8, !PT ;  /* 0x0000000827087209 */ /* 0x000fc60007810000 */
[----:B------:R-:W1:Y:S01]  /*afc0*/  SHFL.BFLY PT, R2, R0, 0x2, 0x1f ;  /* 0x0c401f0000027f89 */ /* 0x000e6200000e0000 */
[----:B------:R-:W-:-:S04]  /*afd0*/  FMNMX.FTZ R8, R37, R8, !PT ;  /* 0x0000000825087209 */ /* 0x000fc80007810000 */
[----:B------:R-:W-:Y:S01]  /*afe0*/  FMNMX.FTZ R8, R18, R8, !PT ;  /* 0x0000000812087209 */ /* 0x000fe20007810000 */
[----:B------:R-:W-:-:S04]  /*aff0*/  IMAD.SHL.U32 R224, R232, 0x2, RZ ;  /* 0x00000002e8e07824 */ /* 0x000fc800078e00ff */
[----:B------:R-:W1:Y:S02]  /*b000*/  SHFL.BFLY PT, R9, R8, 0x2, 0x1f ;  /* 0x0c401f0008097f89 */ /* 0x000e6400000e0000 */
[----:B-1----:R-:W-:-:S05]  /*b010*/  FMNMX.FTZ R0, R0, R2, !PT ;  /* 0x0000000200007209 */ /* 0x002fca0007810000 */
[----:B------:R-:W1:Y:S01]  /*b020*/  SHFL.BFLY PT, R13, R0, 0x1, 0x1f ;  /* 0x0c201f00000d7f89 */ /* 0x000e6200000e0000 */
[----:B------:R-:W-:Y:S02]  /*b030*/  FMNMX.FTZ R8, R8, R9, !PT ;  /* 0x0000000908087209 */ /* 0x000fe40007810000 */
[----:B-1----:R-:W-:-:S04]  /*b040*/  FMNMX.FTZ R223, R0, R13, !PT ;  /* 0x0000000d00df7209 */ /* 0x002fc80007810000 */
[----:B------:R-:W-:Y:S01]  /*b050*/  FSETP.NEU.FTZ.AND P1, PT, R223, -INF , PT ;  /* 0xff800000df00780b */ /* 0x000fe20003f3d000 */
        /* <DEDUP_REMOVED lines=13> */
[----:B---3--:R-:W-:-:S05]  /*b130*/  IMAD.WIDE.U32 R190, R6, -0x2daee0ad, RZ ;  /* 0xd2511f5306be7825 */ /* 0x008fca00078e00ff */
[----:B------:R-:W-:Y:S02]  /*b140*/  LOP3.LUT R213, R191, UR37, R224, 0x96, !PT ;  /* 0x00000025bfd57c12 */ /* 0x000fe4000f8e96e0 */
[----:B------:R-:W-:Y:S01]  /*b150*/  LOP3.LUT R6, R237, UR17, R190, 0x96, !PT ;  /* 0x00000011ed067c12 */ /* 0x000fe2000f8e96be */
[----:B----4-:R-:W-:Y:S02]  /*b160*/  IMAD R230, R5, -0x326172a9, RZ ;  /* 0xcd9e8d5705e67824 */ /* 0x010fe400078e02ff */
[----:B------:R-:W-:-:S04]  /*b170*/  IMAD.WIDE.U32 R22, R213, -0x326172a9, RZ ;  /* 0xcd9e8d57d5167825 */ /* 0x000fc800078e00ff */
[----:B------:R-:W-:Y:S01]  /*b180*/  IMAD.WIDE.U32 R6, R6, -0x326172a9, RZ ;  /* 0xcd9e8d5706067825 */ /* 0x000fe200078e00ff */
[----:B------:R-:W-:-:S03]  /*b190*/  LOP3.LUT R2, R23, UR18, R230, 0x96, !PT ;  /* 0x0000001217027c12 */ /* 0x000fc6000f8e96e6 */
[----:B--2---:R-:W-:Y:S01]  /*b1a0*/  IMAD.MOV.U32 R226, RZ, RZ, R4 ;  /* 0x000000ffffe27224 */ /* 0x004fe200078e0004 */
[----:B------:R-:W-:Y:S01]  /*b1b0*/  LOP3.LUT R4, R7, UR16, R22, 0x96, !PT ;  /* 0x0000001007047c12 */ /* 0x000fe2000f8e9616 */
[----:B------:R-:W-:Y:S02]  /*b1c0*/  IMAD.MOV.U32 R231, RZ, RZ, R3 ;  /* 0x000000ffffe77224 */ /* 0x000fe400078e0003 */
[----:B------:R-:W-:-:S04]  /*b1d0*/  IMAD.WIDE.U32 R2, R2, -0x2daee0ad, RZ ;  /* 0xd2511f5302027825 */ /* 0x000fc800078e00ff */
[----:B------:R-:W-:Y:S01]  /*b1e0*/  IMAD.WIDE.U32 R4, R4, -0x2daee0ad, RZ ;  /* 0xd2511f5304047825 */ /* 0x000fe200078e00ff */
[----:B------:R-:W-:-:S04]  /*b1f0*/  LOP3.LUT R3, R3, UR15, R236, 0x96, !PT ;  /* 0x0000000f03037c12 */ /* 0x000fc8000f8e96ec */
[----:B------:R-:W-:Y:S02]  /*b200*/  LOP3.LUT R10, R5, UR11, R2, 0x96, !PT ;  /* 0x0000000b050a7c12 */ /* 0x000fe4000f8e9602 */
[----:B------:R-:W1:Y:S01]  /*b210*/  SHFL.BFLY PT, R5, R8, 0x1, 0x1f ;  /* 0x0c201f0008057f89 */ /* 0x000e6200000e0000 */
        /* <DEDUP_REMOVED lines=8> */
[----:B------:R-:W-:Y:S01]  /*b2a0*/  FMUL.FTZ R2, R223, c[0x0][0x23c] ;  /* 0x00008f00df027a20 */ /* 0x000fe20000410000 */
[----:B-1----:R-:W-:Y:S01]  /*b2b0*/  FMNMX.FTZ R242, R8, R5, !PT ;  /* 0x0000000508f27209 */ /* 0x002fe20007810000 */
[----:B------:R-:W-:-:S03]  /*b2c0*/  IMAD.WIDE.U32 R8, R9, -0x326172a9, RZ ;  /* 0xcd9e8d5709087825 */ /* 0x000fc600078e00ff */
[----:B------:R-:W-:Y:S01]  /*b2d0*/  FSEL R2, R2, RZ, P1 ;  /* 0x000000ff02027208 */ /* 0x000fe20000800000 */
[----:B------:R-:W-:-:S04]  /*b2e0*/  IMAD.WIDE.U32 R4, R4, -0x326172a9, RZ ;  /* 0xcd9e8d5704047825 */ /* 0x000fc800078e00ff */
[----:B------:R-:W-:Y:S01]  /*b2f0*/  FFMA.FTZ R0, R14, c[0x0][0x23c], -R2 ;  /* 0x00008f000e007a23 */ /* 0x000fe20000010802 */
[----:B------:R-:W-:Y:S01]  /*b300*/  LOP3.LUT R14, R9, UR8, R10, 0x96, !PT ;  /* 0x00000008090e7c12 */ /* 0x000fe2000f8e960a */
[----:B------:R-:W-:Y:S01]  /*b310*/  FFMA.FTZ R10, R72, c[0x0][0x23c], -R2 ;  /* 0x00008f00480a7a23 */ /* 0x000fe20000010802 */
[----:B------:R-:W-:Y:S01]  /*b320*/  LOP3.LUT R3, R5, UR13, R8, 0x96, !PT ;  /* 0x0000000d05037c12 */ /* 0x000fe2000f8e9608 */
[----:B------:R1:W-:Y:S01]  /*b330*/  MUFU.EX2 R196, R0 ;  /* 0x0000000000c47308 */ /* 0x0003e20000000800 */
[C---:B------:R-:W-:Y:S01]  /*b340*/  FMUL.FTZ R9, R242.reuse, c[0x0][0x23c] ;  /* 0x00008f00f2097a20 */ /* 0x040fe20000410000 */
[----:B------:R-:W-:-:S06]  /*b350*/  FSETP.NEU.FTZ.AND P2, PT, R242, -INF , PT ;  /* 0xff800000f200780b */ /* 0x000fcc0003f5d000 */
[----:B------:R2:W3:Y:S01]  /*b360*/  MUFU.EX2 R229, R10 ;  /* 0x0000000a00e57308 */ /* 0x0004e20000000800 */
[----:B------:R-:W-:Y:S02]  /*b370*/  LOP3.LUT R11, R4, 0xffff, RZ, 0xc0, !PT ;  /* 0x0000ffff040b7812 */ /* 0x000fe400078ec0ff */
[C---:B------:R-:W-:Y:S02]  /*b380*/  LOP3.LUT R5, R3.reuse, 0xff, RZ, 0xc0, !PT ;  /* 0x000000ff03057812 */ /* 0x040fe400078ec0ff */
[----:B-1----:R-:W-:-:S04]  /*b390*/  LOP3.LUT R0, R3, 0xffff, RZ, 0xc0, !PT ;  /* 0x0000ffff03007812 */ /* 0x002fc800078ec0ff */
[----:B------:R-:W-:Y:S02]  /*b3a0*/  SHF.R.U32.HI R8, RZ, 0x8, R0 ;  /* 0x00000008ff087819 */ /* 0x000fe40000011600 */
[----:B------:R-:W-:Y:S02]  /*b3b0*/  FSEL R0, R9, RZ, P2 ;  /* 0x000000ff09007208 */ /* 0x000fe40001000000 */
[----:B--2---:R-:W-:Y:S02]  /*b3c0*/  LOP3.LUT R10, R4, 0xff, RZ, 0xc0, !PT ;  /* 0x000000ff040a7812 */ /* 0x004fe400078ec0ff */
[--C-:B------:R-:W-:Y:S02]  /*b3d0*/  SHF.R.U32.HI R13, RZ, 0x10, R4.reuse ;  /* 0x00000010ff0d7819 */ /* 0x100fe40000011604 */
[----:B------:R-:W-:Y:S02]  /*b3e0*/  SHF.R.U32.HI R9, RZ, 0x18, R4 ;  /* 0x00000018ff097819 */ /* 0x000fe40000011604 */
[----:B------:R-:W-:-:S02]  /*b3f0*/  LOP3.LUT R4, R8, 0xffff, RZ, 0xc0, !PT ;  /* 0x0000ffff08047812 */ /* 0x000fc400078ec0ff */
[C---:B------:R-:W-:Y:S02]  /*b400*/  ISETP.GE.U32.AND P3, PT, R235.reuse, R5, PT ;  /* 0x00000005eb00720c */ /* 0x040fe40003f66070 */
[----:B------:R-:W-:Y:S01]  /*b410*/  ISETP.GE.U32.AND P5, PT, R235, R4, PT ;  /* 0x00000004eb00720c */ /* 0x000fe20003fa6070 */
[--C-:B------:R-:W-:Y:S01]  /*b420*/  FFMA.FTZ R4, R158, c[0x0][0x23c], -R0.reuse ;  /* 0x00008f009e047a23 */ /* 0x100fe20000010800 */
[----:B---3--:R-:W-:Y:S01]  /*b430*/  F2FP.BF16.PACK_AB R5, R229, R196 ;  /* 0x000000c4e505723e */ /* 0x008fe200000010ff */
[----:B------:R-:W-:Y:S02]  /*b440*/  FFMA.FTZ R8, R15, c[0x0][0x23c], -R0 ;  /* 0x00008f000f087a23 */ /* 0x000fe40000010800 */
[----:B------:R1:W-:Y:S01]  /*b450*/  MUFU.EX2 R158, R4 ;  /* 0x00000004009e7308 */ /* 0x0003e20000000800 */
[C---:B------:R-:W-:Y:S02]  /*b460*/  PRMT R34, R5.reuse, 0x7610, R34 ;  /* 0x0000761005227816 */ /* 0x040fe40000000022 */
[----:B------:R-:W-:-:S03]  /*b470*/  PRMT R32, R5, 0x7632, R32 ;  /* 0x0000763205207816 */ /* 0x000fc60000000020 */
[----:B------:R-:W-:Y:S02]  /*b480*/  @!P3 HFMA2.BF16_V2 R15, -RZ.H0_H0, RZ.H0_H0, -R34.H0_H0 ;  /* 0x200000ffff0fb231 */ /* 0x000fe40000340922 */
[----:B------:R-:W2:Y:S01]  /*b490*/  MUFU.EX2 R146, R8 ;  /* 0x0000000800927308 */ /* 0x000ea20000000800 */
[----:B------:R-:W-:Y:S02]  /*b4a0*/  PRMT R245, R34, 0x5410, R32 ;  /* 0x0000541022f57816 */ /* 0x000fe40000000020 */
[--C-:B-1----:R-:W-:Y:S02]  /*b4b0*/  SHF.R.U32.HI R4, RZ, 0x18, R3.reuse ;  /* 0x00000018ff047819 */ /* 0x102fe40000011603 */
[----:B------:R-:W-:-:S04]  /*b4c0*/  SHF.R.U32.HI R3, RZ, 0x10, R3 ;  /* 0x00000010ff037819 */ /* 0x000fc80000011603 */
[----:B------:R-:W-:Y:S02]  /*b4d0*/  LOP3.LUT R3, R3, 0xff, RZ, 0xc0, !PT ;  /* 0x000000ff03037812 */ /* 0x000fe400078ec0ff */
[----:B------:R-:W-:Y:S02]  /*b4e0*/  @!P3 PRMT R34, R15, 0x5410, RZ ;  /* 0x000054100f22b816 */ /* 0x000fe400000000ff */
[----:B------:R-:W-:Y:S01]  /*b4f0*/  ISETP.GE.U32.AND P3, PT, R235, R3, PT ;  /* 0x00000003eb00720c */ /* 0x000fe20003f66070 */
[----:B------:R-:W-:-:S04]  /*b500*/  FFMA.FTZ R3, R159, c[0x0][0x23c], -R2 ;  /* 0x00008f009f037a23 */ /* 0x000fc80000010802 */
[----:B------:R1:W-:Y:S01]  /*b510*/  MUFU.EX2 R228, R3 ;  /* 0x0000000300e47308 */ /* 0x0003e20000000800 */
[----:B------:R-:W-:Y:S02]  /*b520*/  ISETP.GE.U32.AND P4, PT, R235, R4, PT ;  /* 0x00000004eb00720c */ /* 0x000fe40003f86070 */
[----:B--2---:R-:W-:Y:S01]  /*b530*/  F2FP.BF16.PACK_AB R4, R158, R146 ;  /* 0x000000929e04723e */ /* 0x004fe200000010ff */
[----:B------:R-:W-:-:S03]  /*b540*/  @!P5 HFMA2.BF16_V2 R17, -RZ.H0_H0, RZ.H0_H0, -R32.H0_H0 ;  /* 0x200000ffff11d231 */ /* 0x000fc60000340920 */
[----:B------:R-:W-:Y:S01]  /*b550*/  PRMT R31, R4, 0x7610, R31 ;  /* 0x00007610041f7816 */ /* 0x000fe2000000001f */
[----:B-1----:R-:W-:-:S04]  /*b560*/  FFMA.FTZ R3, R73, c[0x0][0x23c], -R2 ;  /* 0x00008f0049037a23 */ /* 0x002fc80000010802 */
[----:B------:R1:W2:Y:S01]  /*b570*/  MUFU.EX2 R187, R3 ;  /* 0x0000000300bb7308 */ /* 0x0002a20000000800 */
[----:B------:R-:W-:Y:S01]  /*b580*/  PRMT R33, R4, 0x7632, R33 ;  /* 0x0000763204217816 */ /* 0x000fe20000000021 */
[----:B------:R-:W-:Y:S01]  /*b590*/  @!P3 HFMA2.BF16_V2 R21, -RZ.H0_H0, RZ.H0_H0, -R31.H0_H0 ;  /* 0x200000ffff15b231 */ /* 0x000fe2000034091f */
[--C-:B------:R-:W-:Y:S01]  /*b5a0*/  FFMA.FTZ R4, R160, c[0x0][0x23c], -R0.reuse ;  /* 0x00008f00a0047a23 */ /* 0x100fe20000010800 */
[----:B------:R-:W-:Y:S01]  /*b5b0*/  STL [R1+0x170], R50 ;  /* 0x0001703201007387 */ /* 0x000fe20000100800 */
[----:B------:R-:W-:Y:S01]  /*b5c0*/  FFMA.FTZ R8, R75, c[0x0][0x23c], -R0 ;  /* 0x00008f004b087a23 */ /* 0x000fe20000010800 */
[----:B------:R-:W-:Y:S02]  /*b5d0*/  @!P5 PRMT R32, R17, 0x5410, RZ ;  /* 0x000054101120d816 */ /* 0x000fe400000000ff */
[----:B------:R3:W-:Y:S01]  /*b5e0*/  STL [R1+0x16c], R49 ;  /* 0x00016c3101007387 */ /* 0x0007e20000100800 */
[----:B------:R-:W-:Y:S02]  /*b5f0*/  ISETP.GE.U32.AND P5, PT, R235, R10, PT ;  /* 0x0000000aeb00720c */ /* 0x000fe40003fa6070 */
[----:B-1----:R-:W-:Y:S01]  /*b600*/  SHF.R.U32.HI R3, RZ, 0x8, R11 ;  /* 0x00000008ff037819 */ /* 0x002fe2000001160b */
[----:B------:R1:W-:Y:S03]  /*b610*/  MUFU.EX2 R159, R4 ;  /* 0x00000004009f7308 */ /* 0x0003e60000000800 */
[----:B------:R-:W-:-:S05]  /*b620*/  LOP3.LUT R3, R3, 0xffff, RZ, 0xc0, !PT ;  /* 0x0000ffff03037812 */ /* 0x000fca00078ec0ff */
[----:B------:R4:W4:Y:S01]  /*b630*/  MUFU.EX2 R186, R8 ;  /* 0x0000000800ba7308 */ /* 0x0009220000000800 */
[----:B------:R-:W-:Y:S01]  /*b640*/  @!P4 HFMA2.BF16_V2 R26, -RZ.H0_H0, RZ.H0_H0, -R33.H0_H0 ;  /* 0x200000ffff1ac231 */ /* 0x000fe20000340921 */
[----:B---3--:R-:W-:Y:S02]  /*b650*/  PRMT R49, R31, 0x5410, R33 ;  /* 0x000054101f317816 */ /* 0x008fe40000000021 */
[----:B------:R-:W-:Y:S02]  /*b660*/  @!P3 PRMT R31, R21, 0x5410, RZ ;  /* 0x00005410151fb816 */ /* 0x000fe400000000ff */
[----:B------:R-:W-:Y:S02]  /*b670*/  ISETP.GE.U32.AND P3, PT, R235, R3, PT ;  /* 0x00000003eb00720c */ /* 0x000fe40003f66070 */
[----:B--2---:R-:W-:Y:S01]  /*b680*/  F2FP.BF16.PACK_AB R3, R187, R228 ;  /* 0x000000e4bb03723e */ /* 0x004fe200000010ff */
[----:B-1----:R-:W-:-:S03]  /*b690*/  IMAD.WIDE.U32 R4, R14, -0x2daee0ad, RZ ;  /* 0xd2511f530e047825 */ /* 0x002fc600078e00ff */
[C---:B------:R-:W-:Y:S02]  /*b6a0*/  PRMT R30, R3.reuse, 0x7610, R30 ;  /* 0x00007610031e7816 */ /* 0x040fe4000000001e */
[----:B------:R-:W-:Y:S02]  /*b6b0*/  PRMT R29, R3, 0x7632, R29 ;  /* 0x00007632031d7816 */ /* 0x000fe4000000001d */
[----:B------:R-:W-:Y:S01]  /*b6c0*/  @!P4 PRMT R33, R26, 0x5410, RZ ;  /* 0x000054101a21c816 */ /* 0x000fe200000000ff */
[----:B------:R-:W-:Y:S01]  /*b6d0*/  @!P5 HFMA2.BF16_V2 R42, -RZ.H0_H0, RZ.H0_H0, -R30.H0_H0 ;  /* 0x200000ffff2ad231 */ /* 0x000fe2000034091e */
[----:B------:R-:W-:Y:S01]  /*b6e0*/  ISETP.GE.U32.AND P4, PT, R235, R9, PT ;  /* 0x00000009eb00720c */ /* 0x000fe20003f86070 */
[----:B------:R-:W-:Y:S01]  /*b6f0*/  @!P3 HFMA2.BF16_V2 R27, -RZ.H0_H0, RZ.H0_H0, -R29.H0_H0 ;  /* 0x200000ffff1bb231 */ /* 0x000fe2000034091d */
[----:B----4-:R-:W-:Y:S02]  /*b700*/  LOP3.LUT R8, R13, 0xff, RZ, 0xc0, !PT ;  /* 0x000000ff0d087812 */ /* 0x010fe400078ec0ff */
[----:B------:R-:W-:-:S02]  /*b710*/  LOP3.LUT R3, R5, UR14, R12, 0x96, !PT ;  /* 0x0000000e05037c12 */ /* 0x000fc4000f8e960c */
[----:B------:R-:W-:Y:S02]  /*b720*/  PRMT R184, R30, 0x5410, R29 ;  /* 0x000054101eb87816 */ /* 0x000fe4000000001d */
[----:B------:R-:W-:Y:S02]  /*b730*/  @!P5 PRMT R30, R42, 0x5410, RZ ;  /* 0x000054102a1ed816 */ /* 0x000fe400000000ff */
[----:B------:R-:W-:Y:S02]  /*b740*/  F2FP.BF16.PACK_AB R9, R186, R159 ;  /* 0x0000009fba09723e */ /* 0x000fe400000010ff */
[----:B------:R-:W-:Y:S02]  /*b750*/  ISETP.GE.U32.AND P5, PT, R235, R8, PT ;  /* 0x00000008eb00720c */ /* 0x000fe40003fa6070 */
[----:B------:R-:W-:Y:S02]  /*b760*/  LOP3.LUT R8, R3, 0xffff, RZ, 0xc0, !PT ;  /* 0x0000ffff03087812 */ /* 0x000fe400078ec0ff */
[----:B------:R-:W-:-:S02]  /*b770*/  @!P3 PRMT R29, R27, 0x5410, RZ ;  /* 0x000054101b1db816 */ /* 0x000fc400000000ff */
[C---:B------:R-:W-:Y:S02]  /*b780*/  PRMT R27, R9.reuse, 0x7632, R27 ;  /* 0x00007632091b7816 */ /* 0x040fe4000000001b */
[----:B------:R-:W-:Y:S02]  /*b790*/  SHF.R.U32.HI R8, RZ, 0x8, R8 ;  /* 0x00000008ff087819 */ /* 0x000fe40000011608 */
[----:B------:R-:W-:Y:S01]  /*b7a0*/  PRMT R26, R9, 0x7610, R26 ;  /* 0x00007610091a7816 */ /* 0x000fe2000000001a */
[----:B------:R-:W-:Y:S01]  /*b7b0*/  @!P4 HFMA2.BF16_V2 R46, -RZ.H0_H0, RZ.H0_H0, -R27.H0_H0 ;  /* 0x200000ffff2ec231 */ /* 0x000fe2000034091b */
[--C-:B------:R-:W-:Y:S01]  /*b7c0*/  FFMA.FTZ R9, R140, c[0x0][0x23c], -R2.reuse ;  /* 0x00008f008c097a23 */ /* 0x100fe20000010802 */
[----:B------:R-:W-:Y:S01]  /*b7d0*/  LOP3.LUT R8, R8, 0xffff, RZ, 0xc0, !PT ;  /* 0x0000ffff08087812 */ /* 0x000fe200078ec0ff */
        /* <DEDUP_REMOVED lines=11> */
[----:B------:R-:W-:Y:S02]  /*b890*/  LOP3.LUT R2, R4, 0xff, RZ, 0xc0, !PT ;  /* 0x000000ff04027812 */ /* 0x000fe400078ec0ff */
[----:B------:R-:W-:Y:S02]  /*b8a0*/  PRMT R183, R26, 0x5410, R27 ;  /* 0x000054101ab77816 */ /* 0x000fe4000000001b */
[----:B------:R-:W-:Y:S02]  /*b8b0*/  ISETP.GE.U32.AND P3, PT, R235, R8, PT ;  /* 0x00000008eb00720c */ /* 0x000fe40003f66070 */
[----:B------:R-:W-:-:S02]  /*b8c0*/  @!P4 PRMT R27, R46, 0x5410, RZ ;  /* 0x000054102e1bc816 */ /* 0x000fc400000000ff */
[----:B------:R-:W-:Y:S02]  /*b8d0*/  ISETP.GE.U32.AND P4, PT, R235, R2, PT ;  /* 0x00000002eb00720c */ /* 0x000fe40003f86070 */
        /* <DEDUP_REMOVED lines=20> */
[----:B------:R1:W-:Y:S01]  /*ba20*/  MUFU.EX2 R243, R9 ;  /* 0x0000000900f37308 */ /* 0x0003e20000000800 */
[----:B------:R-:W-:-:S07]  /*ba30*/  FSEL R14, R223, RZ, P1 ;  /* 0x000000ffdf0e7208 */ /* 0x000fce0000800000 */
[----:B------:R-:W2:Y:S01]  /*ba40*/  MUFU.EX2 R178, R10 ;  /* 0x0000000a00b27308 */ /* 0x000ea20000000800 */
[----:B-1----:R-:W-:Y:S02]  /*ba50*/  FMNMX.FTZ R9, R141, R8, !PT ;  /* 0x000000088d097209 */ /* 0x002fe40007810000 */
[----:B------:R-:W-:Y:S02]  /*ba60*/  FMNMX.FTZ R8, R143, R2, !PT ;  /* 0x000000028f087209 */ /* 0x000fe40007810000 */
[----:B------:R-:W-:Y:S02]  /*ba70*/  LOP3.LUT R2, R3, 0xff, RZ, 0xc0, !PT ;  /* 0x000000ff03027812 */ /* 0x000fe400078ec0ff */
[----:B------:R-:W-:Y:S02]  /*ba80*/  FMNMX.FTZ R9, R64, R9, !PT ;  /* 0x0000000940097209 */ /* 0x000fe40007810000 */
[----:B------:R-:W-:Y:S02]  /*ba90*/  ISETP.GE.U32.AND P1, PT, R235, R2, PT ;  /* 0x00000002eb00720c */ /* 0x000fe40003f26070 */
[----:B------:R-:W-:-:S02]  /*baa0*/  FMNMX.FTZ R2, R66, R8, !PT ;  /* 0x0000000842027209 */ /* 0x000fc40007810000 */
[----:B------:R-:W-:Y:S02]  /*bab0*/  FMNMX.FTZ R9, R58, R9, !PT ;  /* 0x000000093a097209 */ /* 0x000fe40007810000 */
[----:B------:R-:W-:Y:S02]  /*bac0*/  FMNMX.FTZ R2, R63, R2, !PT ;  /* 0x000000023f027209 */ /* 0x000fe40007810000 */
[----:B------:R-:W-:Y:S02]  /*bad0*/  FMNMX.FTZ R9, R55, R9, !PT ;  /* 0x0000000937097209 */ /* 0x000fe40007810000 */
[----:B------:R-:W-:Y:S02]  /*bae0*/  SHF.R.U32.HI R8, RZ, 0x18, R3 ;  /* 0x00000018ff087819 */ /* 0x000fe40000011603 */
[----:B------:R-:W-:Y:S02]  /*baf0*/  FMNMX.FTZ R2, R57, R2, !PT ;  /* 0x0000000239027209 */ /* 0x000fe40007810000 */
[----:B------:R-:W-:-:S02]  /*bb00*/  FMNMX.FTZ R9, R43, R9, !PT ;  /* 0x000000092b097209 */ /* 0x000fc40007810000 */
[----:B------:R-:W-:Y:S02]  /*bb10*/  FSEL R13, R242, RZ, P2 ;  /* 0x000000fff20d7208 */ /* 0x000fe40001000000 */
[----:B------:R-:W-:Y:S02]  /*bb20*/  ISETP.GE.U32.AND P2, PT, R235, R8, PT ;  /* 0x00000008eb00720c */ /* 0x000fe40003f46070 */
[----:B--2---:R-:W-:Y:S02]  /*bb30*/  F2FP.BF16.PACK_AB R10, R178, R243 ;  /* 0x000000f3b20a723e */ /* 0x004fe400000010ff */
[----:B------:R-:W-:Y:S02]  /*bb40*/  FMNMX.FTZ R8, R45, R2, !PT ;  /* 0x000000022d087209 */ /* 0x000fe40007810000 */
[----:B------:R-:W-:Y:S02]  /*bb50*/  FMNMX.FTZ R2, R36, R9, !PT ;  /* 0x0000000924027209 */ /* 0x000fe40007810000 */
[----:B------:R-:W-:-:S02]  /*bb60*/  PRMT R210, R10, 0x7610, R210 ;  /* 0x000076100ad27816 */ /* 0x000fc400000000d2 */
[----:B------:R-:W-:Y:S02]  /*bb70*/  PRMT R209, R10, 0x7632, R209 ;  /* 0x000076320ad17816 */ /* 0x000fe400000000d1 */
[----:B------:R-:W1:Y:S01]  /*bb80*/  SHFL.BFLY PT, R10, R2, 0x2, 0x1f ;  /* 0x0c401f00020a7f89 */ /* 0x000e6200000e0000 */
[----:B------:R-:W-:Y:S01]  /*bb90*/  SHF.R.U32.HI R3, RZ, 0x10, R3 ;  /* 0x00000010ff037819 */ /* 0x000fe20000011603 */
[----:B------:R-:W-:Y:S01]  /*bba0*/  @!P1 HFMA2.BF16_V2 R16, -RZ.H0_H0, RZ.H0_H0, -R210.H0_H0 ;  /* 0x200000ffff109231 */ /* 0x000fe200003409d2 */
[----:B------:R-:W-:Y:S02]  /*bbb0*/  FMNMX.FTZ R8, R38, R8, !PT ;  /* 0x0000000826087209 */ /* 0x000fe40007810000 */
[----:B------:R-:W-:Y:S02]  /*bbc0*/  LOP3.LUT R9, R3, 0xff, RZ, 0xc0, !PT ;  /* 0x000000ff03097812 */ /* 0x000fe400078ec0ff */
[----:B------:R-:W-:Y:S02]  /*bbd0*/  LOP3.LUT R3, R4, 0xffff, RZ, 0xc0, !PT ;  /* 0x0000ffff04037812 */ /* 0x000fe400078ec0ff */
[--C-:B------:R-:W-:Y:S01]  /*bbe0*/  SHF.R.U32.HI R12, RZ, 0x10, R4.reuse ;  /* 0x00000010ff0c7819 */ /* 0x100fe20000011604 */
[----:B------:R2:W-:Y:S01]  /*bbf0*/  STL [R1+0x168], R48 ;  /* 0x0001683001007387 */ /* 0x0005e20000100800 */
[----:B------:R-:W-:-:S03]  /*bc00*/  SHF.R.U32.HI R4, RZ, 0x18, R4 ;  /* 0x00000018ff047819 */ /* 0x000fc60000011604 */
[----:B------:R-:W3:Y:S01]  /*bc10*/  SHFL.BFLY PT, R11, R8, 0x2, 0x1f ;  /* 0x0c401f00080b7f89 */ /* 0x000ee200000e0000 */
[----:B------:R-:W-:Y:S01]  /*bc20*/  SHF.R.U32.HI R3, RZ, 0x8, R3 ;  /* 0x00000008ff037819 */ /* 0x000fe20000011603 */
[----:B------:R-:W-:-:S03]  /*bc30*/  @!P3 HFMA2.BF16_V2 R20, -RZ.H0_H0, RZ.H0_H0, -R209.H0_H0 ;  /* 0x200000ffff14b231 */ /* 0x000fc600003409d1 */
[----:B------:R-:W-:Y:S02]  /*bc40*/  LOP3.LUT R3, R3, 0xffff, RZ, 0xc0, !PT ;  /* 0x0000ffff03037812 */ /* 0x000fe400078ec0ff */
[----:B--2---:R-:W-:Y:S02]  /*bc50*/  PRMT R48, R210, 0x5410, R209 ;  /* 0x00005410d2307816 */ /* 0x004fe400000000d1 */
[----:B------:R-:W-:Y:S02]  /*bc60*/  @!P1 PRMT R210, R16, 0x5410, RZ ;  /* 0x0000541010d29816 */ /* 0x000fe400000000ff */
[----:B------:R-:W-:Y:S01]  /*bc70*/  ISETP.GE.U32.AND P1, PT, R235, R4, PT ;  /* 0x00000004eb00720c */ /* 0x000fe20003f26070 */
[----:B------:R-:W-:-:S04]  /*bc80*/  FFMA.FTZ R4, R166, c[0x0][0x23c], -R0 ;  /* 0x00008f00a6047a23 */ /* 0x000fc80000010800 */
[----:B------:R2:W-:Y:S01]  /*bc90*/  MUFU.EX2 R166, R4 ;  /* 0x0000000400a67308 */ /* 0x0005e20000000800 */
[----:B------:R-:W-:Y:S02]  /*bca0*/  @!P3 PRMT R209, R20, 0x5410, RZ ;  /* 0x0000541014d1b816 */ /* 0x000fe400000000ff */
[----:B------:R-:W-:Y:S02]  /*bcb0*/  ISETP.GE.U32.AND P3, PT, R235, R3, PT ;  /* 0x00000003eb00720c */ /* 0x000fe40003f66070 */
[----:B-1----:R-:W-:Y:S01]  /*bcc0*/  FMNMX.FTZ R3, R2, R10, !PT ;  /* 0x0000000a02037209 */ /* 0x002fe20007810000 */
[----:B--2---:R-:W-:-:S04]  /*bcd0*/  FFMA.FTZ R4, R162, c[0x0][0x23c], -R0 ;  /* 0x00008f00a2047a23 */ /* 0x004fc80000010800 */
[----:B------:R-:W1:Y:S01]  /*bce0*/  MUFU.EX2 R252, R4 ;  /* 0x0000000400fc7308 */ /* 0x000e620000000800 */
[----:B------:R-:W2:Y:S01]  /*bcf0*/  SHFL.BFLY PT, R5, R3, 0x1, 0x1f ;  /* 0x0c201f0003057f89 */ /* 0x000ea200000e0000 */
[----:B------:R-:W-:Y:S01]  /*bd00*/  @!P5 HFMA2.BF16_V2 R47, -RZ.H0_H0, RZ.H0_H0, -R26.H0_H0 ;  /* 0x200000ffff2fd231 */ /* 0x000fe2000034091a */
[----:B---3--:R-:W-:Y:S01]  /*bd10*/  FMNMX.FTZ R2, R8, R11, !PT ;  /* 0x0000000b08027209 */ /* 0x008fe20007810000 */
[----:B------:R-:W-:-:S03]  /*bd20*/  FFMA.FTZ R10, R152, c[0x0][0x23c], -R0 ;  /* 0x00008f00980a7a23 */ /* 0x000fc60000010800 */
[----:B------:R-:W-:Y:S01]  /*bd30*/  @!P5 PRMT R26, R47, 0x5410, RZ ;  /* 0x000054102f1ad816 */ /* 0x000fe200000000ff */
[--C-:B------:R-:W-:Y:S01]  /*bd40*/  FFMA.FTZ R21, R142, c[0x0][0x23c], -R0.reuse ;  /* 0x00008f008e157a23 */ /* 0x100fe20000010800 */
[----:B------:R-:W-:Y:S01]  /*bd50*/  ISETP.GE.U32.AND P5, PT, R235, R9, PT ;  /* 0x00000009eb00720c */ /* 0x000fe20003fa6070 */
[--C-:B------:R-:W-:Y:S01]  /*bd60*/  FFMA.FTZ R9, R161, c[0x0][0x23c], -R0.reuse ;  /* 0x00008f00a1097a23 */ /* 0x100fe20000010800 */
[----:B------:R-:W-:Y:S01]  /*bd70*/  MUFU.EX2 R162, R15 ;  /* 0x0000000f00a27308 */ /* 0x000fe20000000800 */
[--C-:B------:R-:W-:Y:S02]  /*bd80*/  FFMA.FTZ R28, R67, c[0x0][0x23c], -R0.reuse ;  /* 0x00008f00431c7a23 */ /* 0x100fe40000010800 */
[--C-:B------:R-:W-:Y:S02]  /*bd90*/  FFMA.FTZ R41, R65, c[0x0][0x23c], -R0.reuse ;  /* 0x00008f0041297a23 */ /* 0x100fe40000010800 */
[--C-:B------:R-:W-:Y:S02]  /*bda0*/  FFMA.FTZ R40, R59, c[0x0][0x23c], -R0.reuse ;  /* 0x00008f003b287a23 */ /* 0x100fe40000010800 */
[--C-:B------:R-:W-:Y:S01]  /*bdb0*/  FFMA.FTZ R46, R53, c[0x0][0x23c], -R0.reuse ;  /* 0x00008f00352e7a23 */ /* 0x100fe20000010800 */
[----:B------:R-:W3:Y:S01]  /*bdc0*/  MUFU.EX2 R185, R17 ;  /* 0x0000001100b97308 */ /* 0x000ee20000000800 */
[----:B------:R-:W-:-:S02]  /*bdd0*/  FFMA.FTZ R47, R39, c[0x0][0x23c], -R0 ;  /* 0x00008f00272f7a23 */ /* 0x000fc40000010800 */
[--C-:B------:R-:W-:Y:S02]  /*bde0*/  FFMA.FTZ R144, R37, c[0x0][0x23c], -R0.reuse ;  /* 0x00008f0025907a23 */ /* 0x100fe40000010800 */
[----:B------:R-:W-:Y:S01]  /*bdf0*/  FFMA.FTZ R145, R18, c[0x0][0x23c], -R0 ;  /* 0x00008f0012917a23 */ /* 0x000fe20000010800 */
[----:B-1----:R-:W-:Y:S01]  /*be00*/  F2FP.BF16.PACK_AB R0, R252, R166 ;  /* 0x000000a6fc00723e */ /* 0x002fe200000010ff */
[----:B------:R-:W1:Y:S03]  /*be10*/  SHFL.BFLY PT, R4, R2, 0x1, 0x1f ;  /* 0x0c201f0002047f89 */ /* 0x000e6600000e0000 */
[C---:B------:R-:W-:Y:S02]  /*be20*/  PRMT R208, R0.reuse, 0x7632, R208 ;  /* 0x0000763200d07816 */ /* 0x040fe400000000d0 */
[----:B------:R-:W-:-:S03]  /*be30*/  PRMT R207, R0, 0x7610, R207 ;  /* 0x0000761000cf7816 */ /* 0x000fc600000000cf */
[----:B------:R-:W-:Y:S01]  /*be40*/  @!P2 HFMA2.BF16_V2 R24, -RZ.H0_H0, RZ.H0_H0, -R208.H0_H0 ;  /* 0x200000ffff18a231 */ /* 0x000fe200003409d0 */
[----:B------:R-:W-:Y:S02]  /*be50*/  LOP3.LUT R0, R12, 0xff, RZ, 0xc0, !PT ;  /* 0x000000ff0c007812 */ /* 0x000fe400078ec0ff */
[----:B------:R-:W-:Y:S02]  /*be60*/  PRMT R246, R207, 0x5410, R208 ;  /* 0x00005410cff67816 */ /* 0x000fe400000000d0 */
[----:B------:R-:W-:Y:S02]  /*be70*/  @!P2 PRMT R208, R24, 0x5410, RZ ;  /* 0x0000541018d0a816 */ /* 0x000fe400000000ff */
[----:B------:R-:W-:Y:S02]  /*be80*/  ISETP.GE.U32.AND P2, PT, R235, R0, PT ;  /* 0x00000000eb00720c */ /* 0x000fe40003f46070 */
[----:B--2---:R-:W-:Y:S01]  /*be90*/  FMNMX.FTZ R233, R3, R5, !PT ;  /* 0x0000000503e97209 */ /* 0x004fe20007810000 */
[----:B------:R-:W-:Y:S01]  /*bea0*/  FADD.FTZ R3, R70, -R13 ;  /* 0x8000000d46037221 */ /* 0x000fe20000010000 */
[----:B---3--:R-:W-:-:S03]  /*beb0*/  F2FP.BF16.PACK_AB R0, R185, R162 ;  /* 0x000000a2b900723e */ /* 0x008fc600000010ff */
[----:B------:R-:W-:Y:S01]  /*bec0*/  FMUL.FTZ R3, R3, c[0x0][0x23c] ;  /* 0x00008f0003037a20 */ /* 0x000fe20000410000 */
[----:B------:R-:W-:Y:S02]  /*bed0*/  PRMT R206, R0, 0x7610, R206 ;  /* 0x0000761000ce7816 */ /* 0x000fe400000000ce */
[----:B-1----:R-:W-:Y:S01]  /*bee0*/  FMNMX.FTZ R234, R2, R4, !PT ;  /* 0x0000000402ea7209 */ /* 0x002fe20007810000 */
[----:B------:R-:W1:Y:S01]  /*bef0*/  MUFU.EX2 R8, R3 ;  /* 0x0000000300087308 */ /* 0x000e620000000800 */
[----:B------:R-:W-:Y:S01]  /*bf00*/  PRMT R205, R0, 0x7632, R205 ;  /* 0x0000763200cd7816 */ /* 0x000fe200000000cd */
[----:B------:R-:W-:Y:S02]  /*bf10*/  @!P4 HFMA2.BF16_V2 R18, -RZ.H0_H0, RZ.H0_H0, -R206.H0_H0 ;  /* 0x200000ffff12c231 */ /* 0x000fe400003409ce */
[----:B------:R-:W-:Y:S01]  /*bf20*/  FMUL.FTZ R0, R234, c[0x0][0x23c] ;  /* 0x00008f00ea007a20 */ /* 0x000fe20000410000 */
[----:B------:R-:W-:Y:S02]  /*bf30*/  PRMT R227, R206, 0x5410, R205 ;  /* 0x00005410cee37816 */ /* 0x000fe400000000cd */
[----:B------:R-:W-:-:S02]  /*bf40*/  @!P4 PRMT R206, R18, 0x5410, RZ ;  /* 0x0000541012cec816 */ /* 0x000fc400000000ff */
[----:B------:R-:W-:Y:S01]  /*bf50*/  FSETP.NEU.FTZ.AND P4, PT, R234, -INF , PT ;  /* 0xff800000ea00780b */ /* 0x000fe20003f9d000 */
[----:B------:R-:W-:-:S03]  /*bf60*/  @!P5 HFMA2.BF16_V2 R25, -RZ.H0_H0, RZ.H0_H0, -R207.H0_H0 ;  /* 0x200000ffff19d231 */ /* 0x000fc600003409cf */
[----:B------:R-:W-:Y:S01]  /*bf70*/  FSEL R0, R0, RZ, P4 ;  /* 0x000000ff00007208 */ /* 0x000fe20002000000 */
[----:B------:R-:W-:Y:S02]  /*bf80*/  FMUL.FTZ R2, R233, c[0x0][0x23c] ;  /* 0x00008f00e9027a20 */ /* 0x000fe40000410000 */
[----:B-1----:R-:W-:Y:S02]  /*bf90*/  FFMA.FTZ R239, R239, R8, R146 ;  /* 0x00000008efef7223 */ /* 0x002fe40000010092 */
[--C-:B------:R-:W-:Y:S02]  /*bfa0*/  FFMA.FTZ R16, R19, c[0x0][0x23c], -R0.reuse ;  /* 0x00008f0013107a23 */ /* 0x100fe40000010800 */
[--C-:B------:R-:W-:Y:S02]  /*bfb0*/  FFMA.FTZ R17, R204, c[0x0][0x23c], -R0.reuse ;  /* 0x00008f00cc117a23 */ /* 0x100fe40000010800 */
[--C-:B------:R-:W-:Y:S01]  /*bfc0*/  FFMA.FTZ R221, R148, c[0x0][0x23c], -R0.reuse ;  /* 0x00008f0094dd7a23 */ /* 0x100fe20000010800 */
[----:B------:R-:W-:Y:S01]  /*bfd0*/  @!P5 PRMT R207, R25, 0x5410, RZ ;  /* 0x0000541019cfd816 */ /* 0x000fe200000000ff */
        /* <DEDUP_REMOVED lines=13> */
[----:B------:R-:W-:-:S02]  /*c0b0*/  LEA R0, R232, 0x1, 0x1 ;  /* 0x00000001e8007811 */ /* 0x000fc400078e08ff */
[----:B------:R-:W-:Y:S02]  /*c0c0*/  FSETP.NEU.FTZ.AND P5, PT, R233, -INF , PT ;  /* 0xff800000e900780b */ /* 0x000fe40003fbd000 */
[----:B------:R-:W-:Y:S02]  /*c0d0*/  LOP3.LUT R0, R0, UR37, RZ, 0x3c, !PT ;  /* 0x0000002500007c12 */ /* 0x000fe4000f8e3cff */
[----:B------:R-:W-:Y:S01]  /*c0e0*/  FSEL R2, R2, RZ, P5 ;  /* 0x000000ff02027208 */ /* 0x000fe20002800000 */
[----:B------:R-:W-:Y:S01]  /*c0f0*/  FADD.FTZ R4, R71, -R14 ;  /* 0x8000000e47047221 */ /* 0x000fe20000010000 */
[----:B------:R-:W-:Y:S01]  /*c100*/  LOP3.LUT R0, R191, R0, RZ, 0x3c, !PT ;  /* 0x00000000bf007212 */ /* 0x000fe200078e3cff */
[----:B------:R-:W-:Y:S02]  /*c110*/  MUFU.EX2 R161, R9 ;  /* 0x0000000900a17308 */ /* 0x000fe40000000800 */
[----:B------:R-:W-:Y:S02]  /*c120*/  FFMA.FTZ R160, R154, c[0x0][0x23c], -R2 ;  /* 0x00008f009aa07a23 */ /* 0x000fe40000010802 */
[----:B------:R-:W-:-:S02]  /*c130*/  FMUL.FTZ R4, R4, c[0x0][0x23c] ;  /* 0x00008f0004047a20 */ /* 0x000fc40000410000 */
[----:B------:R-:W-:Y:S02]  /*c140*/  IMAD.WIDE.U32 R66, R0, -0x326172a9, RZ ;  /* 0xcd9e8d5700427825 */ /* 0x000fe400078e00ff */
[----:B------:R-:W1:Y:S08]  /*c150*/  MUFU.EX2 R154, R10 ;  /* 0x0000000a009a7308 */ /* 0x000e700000000800 */
[----:B------:R2:W3:Y:S01]  /*c160*/  MUFU.EX2 R9, R4 ;  /* 0x0000000400097308 */ /* 0x0004e20000000800 */
[----:B------:R-:W-:-:S02]  /*c170*/  FFMA.FTZ R14, R35, c[0x0][0x23c], -R2 ;  /* 0x00008f00230e7a23 */ /* 0x000fc40000010802 */
[--C-:B------:R-:W-:Y:S02]  /*c180*/  FFMA.FTZ R15, R195, c[0x0][0x23c], -R2.reuse ;  /* 0x00008f00c30f7a23 */ /* 0x100fe40000010802 */
[--C-:B------:R-:W-:Y:S02]  /*c190*/  FFMA.FTZ R35, R193, c[0x0][0x23c], -R2.reuse ;  /* 0x00008f00c1237a23 */ /* 0x100fe40000010802 */
[----:B------:R-:W-:Y:S01]  /*c1a0*/  FFMA.FTZ R37, R189, c[0x0][0x23c], -R2 ;  /* 0x00008f00bd257a23 */ /* 0x000fe20000010802 */
[----:B--2---:R-:W-:Y:S01]  /*c1b0*/  LOP3.LUT R4, R67, UR18, R230, 0x96, !PT ;  /* 0x0000001243047c12 */ /* 0x004fe2000f8e96e6 */
[----:B------:R-:W-:-:S04]  /*c1c0*/  FFMA.FTZ R52, R170, c[0x0][0x23c], -R2 ;  /* 0x00008f00aa347a23 */ /* 0x000fc80000010802 */
[----:B------:R-:W-:-:S04]  /*c1d0*/  IMAD.WIDE.U32 R4, R4, -0x2daee0ad, RZ ;  /* 0xd2511f5304047825 */ /* 0x000fc800078e00ff */
        /* <DEDUP_REMOVED lines=10> */
[----:B-1----:R-:W-:Y:S02]  /*c280*/  F2FP.BF16.PACK_AB R2, R154, R161 ;  /* 0x000000a19a02723e */ /* 0x002fe400000010ff */
[----:B------:R-:W-:Y:S02]  /*c290*/  LOP3.LUT R10, R5, UR15, R236, 0x96, !PT ;  /* 0x0000000f050a7c12 */ /* 0x000fe4000f8e96ec */
[----:B------:R-:W-:-:S02]  /*c2a0*/  PRMT R203, R2, 0x7632, R203 ;  /* 0x0000763202cb7816 */ /* 0x000fc400000000cb */
[----:B------:R-:W-:Y:S01]  /*c2b0*/  PRMT R202, R2, 0x7610, R202 ;  /* 0x0000761002ca7816 */ /* 0x000fe200000000ca */
[----:B------:R-:W-:Y:S01]  /*c2c0*/  IMAD.WIDE.U32 R10, R10, -0x326172a9, RZ ;  /* 0xcd9e8d570a0a7825 */ /* 0x000fe200078e00ff */
[----:B------:R-:W-:-:S04]  /*c2d0*/  LOP3.LUT R2, R7, UR16, R66, 0x96, !PT ;  /* 0x0000001007027c12 */ /* 0x000fc8000f8e9642 */
[----:B------:R-:W-:Y:S01]  /*c2e0*/  LOP3.LUT R5, R11, UR12, R6, 0x96, !PT ;  /* 0x0000000c0b057c12 */ /* 0x000fe2000f8e9606 */
[----:B------:R-:W-:-:S05]  /*c2f0*/  IMAD.WIDE.U32 R2, R2, -0x2daee0ad, RZ ;  /* 0xd2511f5302027825 */ /* 0x000fca00078e00ff */
[----:B------:R-:W-:Y:S01]  /*c300*/  LOP3.LUT R3, R3, UR11, R4, 0x96, !PT ;  /* 0x0000000b03037c12 */ /* 0x000fe2000f8e9604 */
[----:B------:R-:W-:-:S05]  /*c310*/  IMAD.WIDE.U32 R4, R5, -0x2daee0ad, RZ ;  /* 0xd2511f5305047825 */ /* 0x000fca00078e00ff */
[----:B------:R-:W-:Y:S01]  /*c320*/  LOP3.LUT R5, R5, UR9, R2, 0x96, !PT ;  /* 0x0000000905057c12 */ /* 0x000fe2000f8e9602 */
        /* <DEDUP_REMOVED lines=10> */
[----:B------:R-:W-:-:S03]  /*c3d0*/  @!P1 HFMA2.BF16_V2 R36, -RZ.H0_H0, RZ.H0_H0, -R203.H0_H0 ;  /* 0x200000ffff249231 */ /* 0x000fc600003409cb */
[----:B------:R-:W-:Y:S01]  /*c3e0*/  FADD.FTZ R13, R68, -R0 ;  /* 0x80000000440d7221 */ /* 0x000fe20000010000 */
[----:B------:R-:W-:Y:S01]  /*c3f0*/  LOP3.LUT R0, R3, UR13, R4, 0x96, !PT ;  /* 0x0000000d03007c12 */ /* 0x000fe2000f8e9604 */
[----:B------:R-:W-:Y:S01]  /*c400*/  FMUL.FTZ R5, R12, c[0x0][0x23c] ;  /* 0x00008f000c057a20 */ /* 0x000fe20000410000 */
[----:B------:R-:W-:Y:S02]  /*c410*/  PRMT R225, R202, 0x5410, R203 ;  /* 0x00005410cae17816 */ /* 0x000fe400000000cb */
[----:B------:R-:W-:Y:S02]  /*c420*/  LOP3.LUT R4, R0, 0xff, RZ, 0xc0, !PT ;  /* 0x000000ff00047812 */ /* 0x000fe400078ec0ff */
[----:B------:R-:W-:Y:S02]  /*c430*/  @!P1 PRMT R203, R36, 0x5410, RZ ;  /* 0x0000541024cb9816 */ /* 0x000fe400000000ff */
[----:B------:R-:W-:Y:S02]  /*c440*/  ISETP.GE.U32.AND P1, PT, R235, R4, PT ;  /* 0x00000004eb00720c */ /* 0x000fe40003f26070 */
[----:B------:R-:W-:Y:S01]  /*c450*/  LOP3.LUT R4, R0, 0xffff, RZ, 0xc0, !PT ;  /* 0x0000ffff00047812 */ /* 0x000fe200078ec0ff */
[----:B------:R-:W-:Y:S01]  /*c460*/  MUFU.EX2 R14, R14 ;  /* 0x0000000e000e7308 */ /* 0x000fe20000000800 */
[----:B------:R-:W-:-:S02]  /*c470*/  @!P3 HFMA2.BF16_V2 R39, -RZ.H0_H0, RZ.H0_H0, -R205.H0_H0 ;  /* 0x200000ffff27b231 */ /* 0x000fc400003409cd */
[----:B------:R-:W-:-:S05]  /*c480*/  SHF.R.U32.HI R4, RZ, 0x8, R4 ;  /* 0x00000008ff047819 */ /* 0x000fca0000011604 */
[----:B------:R-:W1:Y:S01]  /*c490*/  MUFU.EX2 R5, R5 ;  /* 0x0000000500057308 */ /* 0x000e620000000800 */
[----:B------:R-:W-:Y:S01]  /*c4a0*/  LOP3.LUT R4, R4, 0xffff, RZ, 0xc0, !PT ;  /* 0x0000ffff04047812 */ /* 0x000fe200078ec0ff */
[----:B---3--:R-:W-:Y:S01]  /*c4b0*/  FFMA.FTZ R25, R238, R9, R196 ;  /* 0x00000009ee197223 */ /* 0x008fe200000100c4 */
[----:B------:R-:W-:-:S05]  /*c4c0*/  @!P3 PRMT R205, R39, 0x5410, RZ ;  /* 0x0000541027cdb816 */ /* 0x000fca00000000ff */
[----:B------:R-:W2:Y:S01]  /*c4d0*/  MUFU.EX2 R15, R15 ;  /* 0x0000000f000f7308 */ /* 0x000ea20000000800 */
[----:B------:R-:W-:Y:S02]  /*c4e0*/  ISETP.GE.U32.AND P3, PT, R235, R4, PT ;  /* 0x00000004eb00720c */ /* 0x000fe40003f66070 */
[----:B------:R-:W-:-:S05]  /*c4f0*/  SHF.R.U32.HI R4, RZ, 0x10, R0 ;  /* 0x00000010ff047819 */ /* 0x000fca0000011600 */
[----:B------:R-:W3:Y:S01]  /*c500*/  MUFU.EX2 R50, R42 ;  /* 0x0000002a00327308 */ /* 0x000ee20000000800 */
[----:B------:R-:W-:Y:S01]  /*c510*/  @!P2 HFMA2.BF16_V2 R38, -RZ.H0_H0, RZ.H0_H0, -R202.H0_H0 ;  /* 0x200000ffff26a231 */ /* 0x000fe200003409ca */
[----:B------:R-:W-:-:S06]  /*c520*/  LOP3.LUT R4, R4, 0xff, RZ, 0xc0, !PT ;  /* 0x000000ff04047812 */ /* 0x000fcc00078ec0ff */
[----:B------:R-:W4:Y:S01]  /*c530*/  MUFU.EX2 R238, R44 ;  /* 0x0000002c00ee7308 */ /* 0x000f220000000800 */
[----:B------:R-:W-:Y:S01]  /*c540*/  SHF.R.U32.HI R0, RZ, 0x18, R0 ;  /* 0x00000018ff007819 */ /* 0x000fe20000011600 */
[----:B-1----:R-:W-:Y:S01]  /*c550*/  FFMA.FTZ R240, R240, R5, R14 ;  /* 0x00000005f0f07223 */ /* 0x002fe2000001000e */
[----:B------:R-:W-:Y:S01]  /*c560*/  ISETP.GE.U32.AND P5, PT, R235, R4, PT ;  /* 0x00000004eb00720c */ /* 0x000fe20003fa6070 */
[----:B------:R-:W-:Y:S01]  /*c570*/  FMUL.FTZ R4, R13, c[0x0][0x23c] ;  /* 0x00008f000d047a20 */ /* 0x000fe20000410000 */
[----:B------:R-:W-:Y:S01]  /*c580*/  @!P2 PRMT R202, R38, 0x5410, RZ ;  /* 0x0000541026caa816 */ /* 0x000fe200000000ff */
[----:B------:R-:W-:Y:S01]  /*c590*/  FADD.FTZ R239, R158, R239 ;  /* 0x000000ef9eef7221 */ /* 0x000fe20000010000 */
[----:B------:R-:W-:Y:S01]  /*c5a0*/  ISETP.GE.U32.AND P2, PT, R235, R0, PT ;  /* 0x00000000eb00720c */ /* 0x000fe20003f46070 */
[C---:B--2---:R-:W-:Y:S01]  /*c5b0*/  FADD.FTZ R13, R15.reuse, R240 ;  /* 0x000000f00f0d7221 */ /* 0x044fe20000010000 */
[----:B------:R-:W-:Y:S01]  /*c5c0*/  F2FP.BF16.PACK_AB R36, R15, R14 ;  /* 0x0000000e0f24723e */ /* 0x000fe200000010ff */
[----:B---3--:R-:W-:Y:S01]  /*c5d0*/  IMAD.MOV.U32 R15, RZ, RZ, R50 ;  /* 0x000000ffff0f7224 */ /* 0x008fe200078e0032 */
[----:B------:R-:W-:Y:S01]  /*c5e0*/  LOP3.LUT R0, R2, 0xff, RZ, 0xc0, !PT ;  /* 0x000000ff02007812 */ /* 0x000fe200078ec0ff */
[----:B------:R-:W-:Y:S01]  /*c5f0*/  FADD.FTZ R12, R159, R239 ;  /* 0x000000ef9f0c7221 */ /* 0x000fe20000010000 */
[----:B------:R-:W-:Y:S02]  /*c600*/  MUFU.EX2 R247, R21 ;  /* 0x0000001500f77308 */ /* 0x000fe40000000800 */
[----:B------:R-:W-:-:S02]  /*c610*/  ISETP.GE.U32.AND P4, PT, R235, R0, PT ;  /* 0x00000000eb00720c */ /* 0x000fc40003f86070 */
[----:B----4-:R-:W-:-:S04]  /*c620*/  F2FP.BF16.PACK_AB R0, R15, R238 ;  /* 0x000000ee0f00723e */ /* 0x010fc800000010ff */
[----:B------:R-:W1:Y:S01]  /*c630*/  MUFU.EX2 R239, R28 ;  /* 0x0000001c00ef7308 */ /* 0x000e620000000800 */
[----:B------:R-:W-:Y:S02]  /*c640*/  LOP3.LUT R3, R2, 0xffff, RZ, 0xc0, !PT ;  /* 0x0000ffff02037812 */ /* 0x000fe400078ec0ff */
[C---:B------:R-:W-:Y:S02]  /*c650*/  PRMT R200, R0.reuse, 0x7632, R200 ;  /* 0x0000763200c87816 */ /* 0x040fe400000000c8 */
[----:B------:R-:W-:-:S03]  /*c660*/  PRMT R201, R0, 0x7610, R201 ;  /* 0x0000761000c97816 */ /* 0x000fc600000000c9 */
[----:B------:R-:W-:Y:S01]  /*c670*/  MUFU.EX2 R16, R16 ;  /* 0x0000001000107308 */ /* 0x000fe20000000800 */
[----:B------:R-:W-:Y:S01]  /*c680*/  SHF.R.U32.HI R0, RZ, 0x8, R3 ;  /* 0x00000008ff007819 */ /* 0x000fe20000011603 */
[----:B------:R-:W-:-:S06]  /*c690*/  @!P3 HFMA2.BF16_V2 R71, -RZ.H0_H0, RZ.H0_H0, -R200.H0_H0 ;  /* 0x200000ffff47b231 */ /* 0x000fcc00003409c8 */
[----:B------:R-:W2:Y:S01]  /*c6a0*/  MUFU.EX2 R4, R4 ;  /* 0x0000000400047308 */ /* 0x000ea20000000800 */
[----:B------:R-:W-:Y:S01]  /*c6b0*/  LOP3.LUT R0, R0, 0xffff, RZ, 0xc0, !PT ;  /* 0x0000ffff00007812 */ /* 0x000fe200078ec0ff */
[----:B------:R-:W-:Y:S01]  /*c6c0*/  IMAD.MOV.U32 R180, RZ, RZ, R226 ;  /* 0x000000ffffb47224 */ /* 0x000fe200078e00e2 */
[----:B------:R-:W-:-:S05]  /*c6d0*/  PRMT R226, R201, 0x5410, R200 ;  /* 0x00005410c9e27816 */ /* 0x000fca00000000c8 */
[----:B------:R-:W3:Y:S01]  /*c6e0*/  MUFU.EX2 R17, R17 ;  /* 0x0000001100117308 */ /* 0x000ee20000000800 */
[----:B------:R-:W-:Y:S01]  /*c6f0*/  @!P1 HFMA2.BF16_V2 R73, -RZ.H0_H0, RZ.H0_H0, -R201.H0_H0 ;  /* 0x200000ffff499231 */ /* 0x000fe200003409c9 */
[----:B------:R-:W-:Y:S02]  /*c700*/  @!P3 PRMT R200, R71, 0x5410, RZ ;  /* 0x0000541047c8b816 */ /* 0x000fe400000000ff */
[--C-:B------:R-:W-:Y:S02]  /*c710*/  SHF.R.U32.HI R7, RZ, 0x10, R2.reuse ;  /* 0x00000010ff077819 */ /* 0x100fe40000011602 */
[----:B------:R-:W-:Y:S02]  /*c720*/  ISETP.GE.U32.AND P3, PT, R235, R0, PT ;  /* 0x00000000eb00720c */ /* 0x000fe40003f66070 */
[----:B------:R-:W4:Y:S01]  /*c730*/  MUFU.EX2 R19, R19 ;  /* 0x0000001300137308 */ /* 0x000f220000000800 */
[----:B------:R-:W-:Y:S02]  /*c740*/  SHF.R.U32.HI R2, RZ, 0x18, R2 ;  /* 0x00000018ff027819 */ /* 0x000fe40000011602 */
[----:B-1----:R-:W-:-:S02]  /*c750*/  F2FP.BF16.PACK_AB R0, R239, R247 ;  /* 0x000000f7ef00723e */ /* 0x002fc400000010ff */
[----:B------:R-:W-:-:S03]  /*c760*/  @!P1 PRMT R201, R73, 0x5410, RZ ;  /* 0x0000541049c99816 */ /* 0x000fc600000000ff */
[----:B------:R-:W1:Y:S01]  /*c770*/  MUFU.EX2 R18, R18 ;  /* 0x0000001200127308 */ /* 0x000e620000000800 */
[----:B------:R-:W-:Y:S01]  /*c780*/  ISETP.GE.U32.AND P1, PT, R235, R2, PT ;  /* 0x00000002eb00720c */ /* 0x000fe20003f26070 */
[----:B--2---:R-:W-:Y:S01]  /*c790*/  FFMA.FTZ R241, R241, R4, R16 ;  /* 0x00000004f1f17223 */ /* 0x004fe20000010010 */
[----:B------:R-:W-:Y:S01]  /*c7a0*/  PRMT R199, R0, 0x7632, R199 ;  /* 0x0000763200c77816 */ /* 0x000fe200000000c7 */
[----:B------:R-:W-:-:S04]  /*c7b0*/  IMAD.WIDE.U32 R2, R10, -0x2daee0ad, RZ ;  /* 0xd2511f530a027825 */ /* 0x000fc800078e00ff */
[----:B------:R-:W2:Y:S01]  /*c7c0*/  MUFU.EX2 R20, R20 ;  /* 0x0000001400147308 */ /* 0x000ea20000000800 */
[----:B---3--:R-:W-:Y:S01]  /*c7d0*/  FADD.FTZ R11, R17, R241 ;  /* 0x000000f1110b7221 */ /* 0x008fe20000010000 */
[----:B------:R-:W-:Y:S01]  /*c7e0*/  PRMT R198, R0, 0x7610, R198 ;  /* 0x0000761000c67816 */ /* 0x000fe200000000c6 */
[----:B------:R-:W-:-:S05]  /*c7f0*/  @!P2 HFMA2.BF16_V2 R141, -RZ.H0_H0, RZ.H0_H0, -R199.H0_H0 ;  /* 0x200000ffff8da231 */ /* 0x000fca00003409c7 */
[----:B------:R-:W3:Y:S01]  /*c800*/  MUFU.EX2 R14, R72 ;  /* 0x00000048000e7308 */ /* 0x000ee20000000800 */
[----:B------:R-:W-:Y:S02]  /*c810*/  LOP3.LUT R0, R3, UR14, R6, 0x96, !PT ;  /* 0x0000000e03007c12 */ /* 0x000fe4000f8e9606 */
[----:B------:R-:W-:Y:S01]  /*c820*/  LOP3.LUT R6, R7, 0xff, RZ, 0xc0, !PT ;  /* 0x000000ff07067812 */ /* 0x000fe200078ec0ff */
[----:B----4-:R-:W-:-:S04]  /*c830*/  FADD.FTZ R11, R19, R11 ;  /* 0x0000000b130b7221 */ /* 0x010fc80000010000 */
[----:B------:R-:W4:Y:S01]  /*c840*/  MUFU.EX2 R10, R24 ;  /* 0x00000018000a7308 */ /* 0x000f220000000800 */
[----:B------:R-:W-:Y:S02]  /*c850*/  PRMT R73, R198, 0x5410, R199 ;  /* 0x00005410c6497816 */ /* 0x000fe400000000c7 */
[----:B------:R-:W-:-:S05]  /*c860*/  @!P2 PRMT R199, R141, 0x5410, RZ ;  /* 0x000054108dc7a816 */ /* 0x000fca00000000ff */
[----:B------:R-:W2:Y:S01]  /*c870*/  MUFU.EX2 R240, R62 ;  /* 0x0000003e00f07308 */ /* 0x000ea20000000800 */
[----:B------:R-:W-:Y:S01]  /*c880*/  ISETP.GE.U32.AND P2, PT, R235, R6, PT ;  /* 0x00000006eb00720c */ /* 0x000fe20003f46070 */
[----:B-1----:R-:W-:Y:S01]  /*c890*/  FADD.FTZ R11, R18, R11 ;  /* 0x0000000b120b7221 */ /* 0x002fe20000010000 */
[----:B------:R-:W-:-:S05]  /*c8a0*/  LOP3.LUT R6, R0, 0xffff, RZ, 0xc0, !PT ;  /* 0x0000ffff00067812 */ /* 0x000fca00078ec0ff */
[----:B------:R-:W-:Y:S01]  /*c8b0*/  MUFU.EX2 R72, R41 ;  /* 0x0000002900487308 */ /* 0x000fe20000000800 */
[----:B------:R-:W-:-:S07]  /*c8c0*/  SHF.R.U32.HI R6, RZ, 0x8, R6 ;  /* 0x00000008ff067819 */ /* 0x000fce0000011606 */
[----:B------:R-:W1:Y:S01]  /*c8d0*/  MUFU.EX2 R41, R40 ;  /* 0x0000002800297308 */ /* 0x000e620000000800 */
[----:B------:R-:W-:Y:S01]  /*c8e0*/  FMUL.FTZ R251, R127, R8 ;  /* 0x000000087ffb7220 */ /* 0x000fe20000410000 */
[----:B------:R-:W-:Y:S01]  /*c8f0*/  @!P5 HFMA2.BF16_V2 R142, -RZ.H0_H0, RZ.H0_H0, -R198.H0_H0 ;  /* 0x200000ffff8ed231 */ /* 0x000fe200003409c6 */
[----:B--2---:R-:W-:Y:S02]  /*c900*/  FADD.FTZ R7, R20, R11 ;  /* 0x0000000b14077221 */ /* 0x004fe40000010000 */
[----:B---3--:R-:W-:Y:S01]  /*c910*/  IMAD.MOV.U32 R127, RZ, RZ, R14 ;  /* 0x000000ffff7f7224 */ /* 0x008fe200078e000e */
[----:B------:R-:W-:Y:S01]  /*c920*/  LOP3.LUT R6, R6, 0xffff, RZ, 0xc0, !PT ;  /* 0x0000ffff06067812 */ /* 0x000fe200078ec0ff */
[----:B----4-:R-:W-:Y:S01]  /*c930*/  FADD.FTZ R42, R10, R7 ;  /* 0x000000070a2a7221 */ /* 0x010fe20000010000 */
[----:B------:R-:W-:Y:S02]  /*c940*/  @!P5 PRMT R198, R142, 0x5410, RZ ;  /* 0x000054108ec6d816 */ /* 0x000fe400000000ff */
[----:B------:R-:W-:-:S02]  /*c950*/  F2FP.BF16.PACK_AB R7, R127, R240 ;  /* 0x000000f07f07723e */ /* 0x000fc400000010ff */
[----:B------:R-:W-:Y:S02]  /*c960*/  ISETP.GE.U32.AND P5, PT, R235, R6, PT ;  /* 0x00000006eb00720c */ /* 0x000fe40003fa6070 */
[----:B------:R-:W-:Y:S02]  /*c970*/  PRMT R197, R7, 0x7610, R197 ;  /* 0x0000761007c57816 */ /* 0x000fe400000000c5 */
[----:B-1----:R-:W-:Y:S02]  /*c980*/  F2FP.BF16.PACK_AB R6, R41, R72 ;  /* 0x000000482906723e */ /* 0x002fe400000010ff */
[----:B------:R-:W-:Y:S02]  /*c990*/  PRMT R196, R7, 0x7632, R196 ;  /* 0x0000763207c47816 */ /* 0x000fe400000000c4 */
[C---:B------:R-:W-:Y:S01]  /*c9a0*/  PRMT R195, R6.reuse, 0x7610, R195 ;  /* 0x0000761006c37816 */ /* 0x040fe200000000c3 */
[----:B------:R-:W-:Y:S01]  /*c9b0*/  @!P4 HFMA2.BF16_V2 R55, -RZ.H0_H0, RZ.H0_H0, -R197.H0_H0 ;  /* 0x200000ffff37c231 */ /* 0x000fe200003409c5 */
[----:B------:R-:W-:Y:S01]  /*c9c0*/  IMAD.MOV.U32 R71, RZ, RZ, R180 ;  /* 0x000000ffff477224 */ /* 0x000fe200078e00b4 */
[----:B------:R-:W-:Y:S01]  /*c9d0*/  PRMT R194, R6, 0x7632, R194 ;  /* 0x0000763206c27816 */ /* 0x000fe200000000c2 */
[----:B------:R-:W-:Y:S01]  /*c9e0*/  IMAD.MOV.U32 R14, RZ, RZ, R48 ;  /* 0x000000ffff0e7224 */ /* 0x000fe200078e0030 */
[----:B------:R-:W-:Y:S01]  /*c9f0*/  @!P2 HFMA2.BF16_V2 R45, -RZ.H0_H0, RZ.H0_H0, -R195.H0_H0 ;  /* 0x200000ffff2da231 */ /* 0x000fe200003409c3 */
[----:B------:R-:W-:Y:S01]  /*ca00*/  FMUL.FTZ R48, R103, R8 ;  /* 0x0000000867307220 */ /* 0x000fe20000410000 */
[----:B------:R-:W-:Y:S01]  /*ca10*/  MUFU.EX2 R180, R140 ;  /* 0x0000008c00b47308 */ /* 0x000fe20000000800 */
[----:B------:R-:W-:-:S02]  /*ca20*/  PRMT R62, R197, 0x5410, R196 ;  /* 0x00005410c53e7816 */ /* 0x000fc400000000c4 */
[----:B------:R-:W-:Y:S01]  /*ca30*/  @!P4 PRMT R197, R55, 0x5410, RZ ;  /* 0x0000541037c5c816 */ /* 0x000fe200000000ff */
[----:B------:R-:W-:Y:S01]  /*ca40*/  IMAD.MOV.U32 R55, RZ, RZ, R71 ;  /* 0x000000ffff377224 */ /* 0x000fe200078e0047 */
[----:B------:R-:W-:-:S03]  /*ca50*/  LOP3.LUT R6, R2, 0xff, RZ, 0xc0, !PT ;  /* 0x000000ff02067812 */ /* 0x000fc600078ec0ff */
[----:B------:R-:W1:Y:S01]  /*ca60*/  MUFU.EX2 R103, R75 ;  /* 0x0000004b00677308 */ /* 0x000e620000000800 */
[----:B------:R-:W-:Y:S02]  /*ca70*/  PRMT R71, R195, 0x5410, R194 ;  /* 0x00005410c3477816 */ /* 0x000fe400000000c2 */
[----:B------:R-:W-:Y:S02]  /*ca80*/  @!P2 PRMT R195, R45, 0x5410, RZ ;  /* 0x000054102dc3a816 */ /* 0x000fe400000000ff */
[----:B------:R-:W-:Y:S02]  /*ca90*/  ISETP.GE.U32.AND P2, PT, R235, R6, PT ;  /* 0x00000006eb00720c */ /* 0x000fe40003f46070 */
[----:B------:R-:W-:Y:S01]  /*caa0*/  LOP3.LUT R6, R0, 0xff, RZ, 0xc0, !PT ;  /* 0x000000ff00067812 */ /* 0x000fe200078ec0ff */
[----:B------:R-:W-:-:S03]  /*cab0*/  @!P1 HFMA2.BF16_V2 R43, -RZ.H0_H0, RZ.H0_H0, -R194.H0_H0 ;  /* 0x200000ffff2b9231 */ /* 0x000fc600003409c2 */
[----:B------:R-:W-:Y:S02]  /*cac0*/  ISETP.GE.U32.AND P4, PT, R235, R6, PT ;  /* 0x00000006eb00720c */ /* 0x000fe40003f86070 */
[----:B------:R-:W-:Y:S01]  /*cad0*/  SHF.R.U32.HI R6, RZ, 0x18, R0 ;  /* 0x00000018ff067819 */ /* 0x000fe20000011600 */
[----:B------:R-:W-:Y:S01]  /*cae0*/  FMUL.FTZ R24, R116, R9 ;  /* 0x0000000974187220 */ /* 0x000fe20000410000 */
[----:B------:R-:W-:Y:S01]  /*caf0*/  @!P1 PRMT R194, R43, 0x5410, RZ ;  /* 0x000054102bc29816 */ /* 0x000fe200000000ff */
[----:B------:R-:W-:Y:S01]  /*cb00*/  FMUL.FTZ R116, R79, R8 ;  /* 0x000000084f747220 */ /* 0x000fe20000410000 */
[----:B------:R-:W-:Y:S01]  /*cb10*/  ISETP.GE.U32.AND P1, PT, R235, R6, PT ;  /* 0x00000006eb00720c */ /* 0x000fe20003f26070 */
[----:B------:R-:W-:Y:S01]  /*cb20*/  FADD.FTZ R7, R229, R25 ;  /* 0x00000019e5077221 */ /* 0x000fe20000010000 */
[----:B-1----:R-:W-:Y:S01]  /*cb30*/  F2FP.BF16.PACK_AB R6, R103, R180 ;  /* 0x000000b46706723e */ /* 0x002fe200000010ff */
[----:B------:R-:W1:Y:S01]  /*cb40*/  MUFU.EX2 R25, R47 ;  /* 0x0000002f00197308 */ /* 0x000e620000000800 */
[----:B------:R-:W-:-:S02]  /*cb50*/  IMAD.MOV.U32 R75, RZ, RZ, R116 ;  /* 0x000000ffff4b7224 */ /* 0x000fc400078e0074 */
[----:B------:R-:W-:-:S05]  /*cb60*/  PRMT R192, R6, 0x7632, R192 ;  /* 0x0000763206c07816 */ /* 0x000fca00000000c0 */
[----:B------:R-:W2:Y:S01]  /*cb70*/  MUFU.EX2 R116, R46 ;  /* 0x0000002e00747308 */ /* 0x000ea20000000800 */
[----:B------:R-:W-:Y:S01]  /*cb80*/  PRMT R193, R6, 0x7610, R193 ;  /* 0x0000761006c17816 */ /* 0x000fe200000000c1 */
[----:B------:R-:W-:Y:S01]  /*cb90*/  @!P5 HFMA2.BF16_V2 R56, -RZ.H0_H0, RZ.H0_H0, -R192.H0_H0 ;  /* 0x200000ffff38d231 */ /* 0x000fe200003409c0 */
[----:B------:R-:W-:Y:S01]  /*cba0*/  SHF.R.U32.HI R0, RZ, 0x10, R0 ;  /* 0x00000010ff007819 */ /* 0x000fe20000011600 */
[----:B------:R-:W-:Y:S01]  /*cbb0*/  @!P3 HFMA2.BF16_V2 R54, -RZ.H0_H0, RZ.H0_H0, -R196.H0_H0 ;  /* 0x200000ffff36b231 */ /* 0x000fe200003409c4 */
[----:B------:R-:W-:Y:S01]  /*cbc0*/  PRMT R45, R193, 0x5410, R192 ;  /* 0x00005410c12d7816 */ /* 0x000fe200000000c0 */
[----:B------:R-:W-:Y:S01]  /*cbd0*/  @!P4 HFMA2.BF16_V2 R57, -RZ.H0_H0, RZ.H0_H0, -R193.H0_H0 ;  /* 0x200000ffff39c231 */ /* 0x000fe200003409c1 */
[----:B------:R-:W-:Y:S02]  /*cbe0*/  LOP3.LUT R0, R0, 0xff, RZ, 0xc0, !PT ;  /* 0x000000ff00007812 */ /* 0x000fe400078ec0ff */
[----:B------:R-:W-:Y:S01]  /*cbf0*/  @!P5 PRMT R192, R56, 0x5410, RZ ;  /* 0x0000541038c0d816 */ /* 0x000fe200000000ff */
[----:B-1----:R-:W-:Y:S01]  /*cc00*/  IMAD.MOV.U32 R56, RZ, RZ, R25 ;  /* 0x000000ffff387224 */ /* 0x002fe200078e0019 */
[----:B------:R-:W-:-:S02]  /*cc10*/  LOP3.LUT R3, R2, 0xffff, RZ, 0xc0, !PT ;  /* 0x0000ffff02037812 */ /* 0x000fc400078ec0ff */
[--C-:B------:R-:W-:Y:S02]  /*cc20*/  SHF.R.U32.HI R6, RZ, 0x10, R2.reuse ;  /* 0x00000010ff067819 */ /* 0x100fe40000011602 */
[----:B------:R-:W-:Y:S02]  /*cc30*/  @!P3 PRMT R196, R54, 0x5410, RZ ;  /* 0x0000541036c4b816 */ /* 0x000fe400000000ff */
[----:B------:R-:W-:Y:S02]  /*cc40*/  SHF.R.U32.HI R2, RZ, 0x18, R2 ;  /* 0x00000018ff027819 */ /* 0x000fe40000011602 */
[----:B------:R-:W-:Y:S02]  /*cc50*/  ISETP.GE.U32.AND P3, PT, R235, R0, PT ;  /* 0x00000000eb00720c */ /* 0x000fe40003f66070 */
[----:B------:R-:W-:Y:S02]  /*cc60*/  @!P4 PRMT R193, R57, 0x5410, RZ ;  /* 0x0000541039c1c816 */ /* 0x000fe400000000ff */
[----:B------:R-:W-:-:S02]  /*cc70*/  ISETP.GE.U32.AND P4, PT, R235, R2, PT ;  /* 0x00000002eb00720c */ /* 0x000fc40003f86070 */
[----:B--2---:R-:W-:Y:S02]  /*cc80*/  F2FP.BF16.PACK_AB R0, R56, R116 ;  /* 0x000000743800723e */ /* 0x004fe400000010ff */
[----:B------:R-:W-:Y:S02]  /*cc90*/  SHF.R.U32.HI R2, RZ, 0x8, R3 ;  /* 0x00000008ff027819 */ /* 0x000fe40000011603 */
[C---:B------:R-:W-:Y:S02]  /*cca0*/  PRMT R189, R0.reuse, 0x7610, R189 ;  /* 0x0000761000bd7816 */ /* 0x040fe400000000bd */
[----:B------:R-:W-:Y:S01]  /*ccb0*/  PRMT R171, R0, 0x7632, R171 ;  /* 0x0000763200ab7816 */ /* 0x000fe200000000ab */
[----:B------:R-:W-:Y:S01]  /*ccc0*/  IMAD.MOV.U32 R182, RZ, RZ, R231 ;  /* 0x000000ffffb67224 */ /* 0x000fe200078e00e7 */
[----:B------:R-:W-:Y:S01]  /*ccd0*/  LOP3.LUT R0, R2, 0xffff, RZ, 0xc0, !PT ;  /* 0x0000ffff02007812 */ /* 0x000fe200078ec0ff */
[----:B------:R-:W-:Y:S02]  /*cce0*/  FMUL.FTZ R11, R108, R9 ;  /* 0x000000096c0b7220 */ /* 0x000fe40000410000 */
[----:B------:R-:W-:Y:S01]  /*ccf0*/  FMUL.FTZ R108, R118, R8 ;  /* 0x00000008766c7220 */ /* 0x000fe20000410000 */
[----:B------:R-:W-:Y:S01]  /*cd00*/  ISETP.GE.U32.AND P5, PT, R235, R0, PT ;  /* 0x00000000eb00720c */ /* 0x000fe20003fa6070 */
[-C--:B------:R-:W-:Y:S01]  /*cd10*/  FMUL.FTZ R250, R126, R8.reuse ;  /* 0x000000087efa7220 */ /* 0x080fe20000410000 */
[----:B------:R-:W-:Y:S01]  /*cd20*/  @!P3 HFMA2.BF16_V2 R59, -RZ.H0_H0, RZ.H0_H0, -R189.H0_H0 ;  /* 0x200000ffff3bb231 */ /* 0x000fe200003409bd */
[----:B------:R-:W-:Y:S01]  /*cd30*/  FMUL.FTZ R44, R95, R8 ;  /* 0x000000085f2c7220 */ /* 0x000fe20000410000 */
[----:B------:R-:W-:Y:S01]  /*cd40*/  LOP3.LUT R0, R6, 0xff, RZ, 0xc0, !PT ;  /* 0x000000ff06007812 */ /* 0x000fe200078ec0ff */
[----:B------:R-:W-:Y:S01]  /*cd50*/  IMAD.MOV.U32 R126, RZ, RZ, R182 ;  /* 0x000000ffff7e7224 */ /* 0x000fe200078e00b6 */
[----:B------:R-:W1:Y:S01]  /*cd60*/  MUFU.EX2 R6, R35 ;  /* 0x0000002300067308 */ /* 0x000e620000000800 */
[----:B------:R-:W-:Y:S01]  /*cd70*/  IMAD.MOV.U32 R57, RZ, RZ, R246 ;  /* 0x000000ffff397224 */ /* 0x000fe200078e00f6 */
[----:B------:R-:W-:Y:S01]  /*cd80*/  F2FP.BF16.PACK_AB R39, R18, R19 ;  /* 0x000000131227723e */ /* 0x000fe200000010ff */
[----:B------:R-:W-:-:S02]  /*cd90*/  IMAD.MOV.U32 R47, RZ, RZ, R108 ;  /* 0x000000ffff2f7224 */ /* 0x000fc400078e006c */
[-C--:B------:R-:W-:Y:S02]  /*cda0*/  FMUL.FTZ R177, R109, R9.reuse ;  /* 0x000000096db17220 */ /* 0x080fe40000410000 */
[-C--:B------:R-:W-:Y:S02]  /*cdb0*/  FMUL.FTZ R18, R85, R9.reuse ;  /* 0x0000000955127220 */ /* 0x080fe40000410000 */
[----:B------:R-:W-:Y:S02]  /*cdc0*/  FMUL.FTZ R19, R87, R8 ;  /* 0x0000000857137220 */ /* 0x000fe40000410000 */
[----:B------:R-:W-:Y:S01]  /*cdd0*/  IMAD.MOV.U32 R25, RZ, RZ, R44 ;  /* 0x000000ffff197224 */ /* 0x000fe200078e002c */
[----:B------:R-:W-:Y:S01]  /*cde0*/  PRMT R44, R189, 0x5410, R171 ;  /* 0x00005410bd2c7816 */ /* 0x000fe200000000ab */
[-C--:B------:R-:W-:Y:S01]  /*cdf0*/  FMUL.FTZ R244, R92, R9.reuse ;  /* 0x000000095cf47220 */ /* 0x080fe20000410000 */
[----:B------:R-:W-:Y:S01]  /*ce00*/  @!P3 PRMT R189, R59, 0x5410, RZ ;  /* 0x000054103bbdb816 */ /* 0x000fe200000000ff */
[----:B------:R-:W-:-:S02]  /*ce10*/  FMUL.FTZ R109, R76, R9 ;  /* 0x000000094c6d7220 */ /* 0x000fc40000410000 */
[----:B------:R-:W-:Y:S02]  /*ce20*/  IMAD.MOV.U32 R43, RZ, RZ, R126 ;  /* 0x000000ffff2b7224 */ /* 0x000fe400078e007e */
[----:B------:R-:W-:Y:S02]  /*ce30*/  FMUL.FTZ R108, R120, R5 ;  /* 0x00000005786c7220 */ /* 0x000fe40000410000 */
[----:B------:R-:W-:Y:S01]  /*ce40*/  IMAD.MOV.U32 R120, RZ, RZ, R57 ;  /* 0x000000ffff787224 */ /* 0x000fe200078e0039 */
[----:B------:R-:W-:Y:S01]  /*ce50*/  ISETP.GE.U32.AND P3, PT, R235, R0, PT ;  /* 0x00000000eb00720c */ /* 0x000fe20003f66070 */
[----:B------:R-:W-:Y:S02]  /*ce60*/  IMAD.MOV.U32 R59, RZ, RZ, R47 ;  /* 0x000000ffff3b7224 */ /* 0x000fe400078e002f */
[----:B------:R-:W-:Y:S02]  /*ce70*/  IMAD.MOV.U32 R57, RZ, RZ, R75 ;  /* 0x000000ffff397224 */ /* 0x000fe400078e004b */
[----:B------:R-:W-:-:S02]  /*ce80*/  IMAD.MOV.U32 R75, RZ, RZ, R19 ;  /* 0x000000ffff4b7224 */ /* 0x000fc400078e0013 */
[----:B------:R-:W-:Y:S02]  /*ce90*/  IMAD.MOV.U32 R47, RZ, RZ, R18 ;  /* 0x000000ffff2f7224 */ /* 0x000fe400078e0012 */
[----:B------:R-:W-:Y:S02]  /*cea0*/  IMAD.MOV.U32 R46, RZ, RZ, R109 ;  /* 0x000000ffff2e7224 */ /* 0x000fe400078e006d */
[----:B------:R-:W-:Y:S02]  /*ceb0*/  IMAD.MOV.U32 R54, RZ, RZ, R245 ;  /* 0x000000ffff367224 */ /* 0x000fe400078e00f5 */
[----:B------:R-:W-:Y:S02]  /*cec0*/  IMAD.MOV.U32 R118, RZ, RZ, R244 ;  /* 0x000000ffff767224 */ /* 0x000fe400078e00f4 */
[----:B------:R-:W-:Y:S02]  /*ced0*/  FADD.FTZ R7, R228, R7 ;  /* 0x00000007e4077221 */ /* 0x000fe40000010000 */
[----:B------:R-:W-:-:S02]  /*cee0*/  FADD.FTZ R0, R186, R12 ;  /* 0x0000000cba007221 */ /* 0x000fc40000010000 */
[----:B------:R-:W-:Y:S01]  /*cef0*/  IMAD.WIDE.U32 R18, R43, -0x326172a9, RZ ;  /* 0xcd9e8d572b127825 */ /* 0x000fe200078e00ff */
[----:B------:R-:W-:-:S03]  /*cf00*/  @!P1 HFMA2.BF16_V2 R58, -RZ.H0_H0, RZ.H0_H0, -R171.H0_H0 ;  /* 0x200000ffff3a9231 */ /* 0x000fc600003409ab */
        /* <DEDUP_REMOVED lines=14> */
[----:B------:R-:W-:Y:S02]  /*cff0*/  FMUL.FTZ R245, R89, R5 ;  /* 0x0000000559f57220 */ /* 0x000fe40000410000 */
[----:B------:R2:W3:Y:S01]  /*d000*/  MUFU.EX2 R5, R37 ;  /* 0x0000002500057308 */ /* 0x0004e20000000800 */
[----:B------:R-:W-:Y:S01]  /*d010*/  IMAD.MOV.U32 R3, RZ, RZ, R230 ;  /* 0x000000ffff037224 */ /* 0x000fe200078e00e6 */
[----:B------:R-:W-:Y:S01]  /*d020*/  F2FP.BF16.PACK_AB R28, R10, R20 ;  /* 0x000000140a1c723e */ /* 0x000fe200000010ff */
[----:B------:R-:W-:Y:S01]  /*d030*/  FMUL.FTZ R20, R86, R8 ;  /* 0x0000000856147220 */ /* 0x000fe20000410000 */
[----:B------:R-:W-:Y:S01]  /*d040*/  @!P1 PRMT R171, R58, 0x5410, RZ ;  /* 0x000054103aab9816 */ /* 0x000fe200000000ff */
[----:B------:R-:W-:-:S02]  /*d050*/  IMAD.MOV.U32 R121, RZ, RZ, R3 ;  /* 0x000000ffff797224 */ /* 0x000fc400078e0003 */
[----:B------:R-:W-:Y:S02]  /*d060*/  FADD.FTZ R2, R187, R7 ;  /* 0x00000007bb027221 */ /* 0x000fe40000010000 */
[----:B------:R-:W-:Y:S02]  /*d070*/  IMAD.MOV.U32 R58, RZ, RZ, R56 ;  /* 0x000000ffff3a7224 */ /* 0x000fe400078e0038 */
[----:B--2---:R-:W-:Y:S02]  /*d080*/  IMAD.MOV.U32 R37, RZ, RZ, R14 ;  /* 0x000000ffff257224 */ /* 0x004fe400078e000e */
[----:B------:R-:W-:Y:S01]  /*d090*/  FADD.FTZ R14, R166, R0 ;  /* 0x00000000a60e7221 */ /* 0x000fe20000010000 */
[----:B------:R-:W-:Y:S01]  /*d0a0*/  LOP3.LUT R0, R19, R55, RZ, 0x3c, !PT ;  /* 0x0000003713007212 */ /* 0x000fe200078e3cff */
[----:B-1----:R-:W-:Y:S02]  /*d0b0*/  FADD.FTZ R3, R6, R13 ;  /* 0x0000000d06037221 */ /* 0x002fe40000010000 */
[----:B------:R-:W-:-:S02]  /*d0c0*/  IMAD.MOV.U32 R56, RZ, RZ, R46 ;  /* 0x000000ffff387224 */ /* 0x000fc400078e002e */
[----:B------:R-:W-:Y:S01]  /*d0d0*/  IMAD.WIDE.U32 R12, R0, -0x2daee0ad, RZ ;  /* 0xd2511f53000c7825 */ /* 0x000fe200078e00ff */
[----:B------:R-:W-:-:S03]  /*d0e0*/  F2FP.BF16.PACK_AB R38, R17, R16 ;  /* 0x000000101126723e */ /* 0x000fc600000010ff */
[----:B------:R-:W-:Y:S02]  /*d0f0*/  IMAD.MOV.U32 R46, RZ, RZ, R20 ;  /* 0x000000ffff2e7224 */ /* 0x000fe400078e0014 */
[----:B------:R-:W-:Y:S02]  /*d100*/  IMAD.MOV.U32 R20, RZ, RZ, R15 ;  /* 0x000000ffff147224 */ /* 0x000fe400078e000f */
[----:B------:R-:W-:Y:S02]  /*d110*/  IMAD.MOV.U32 R16, RZ, RZ, R49 ;  /* 0x000000ffff107224 */ /* 0x000fe400078e0031 */
[----:B------:R-:W-:Y:S01]  /*d120*/  FADD.FTZ R15, R243, R2 ;  /* 0x00000002f30f7221 */ /* 0x000fe20000010000 */
[----:B------:R-:W-:Y:S01]  /*d130*/  LOP3.LUT R2, R23, UR18, R18, 0x96, !PT ;  /* 0x0000001217027c12 */ /* 0x000fe2000f8e9612 */
[-C--:B------:R-:W-:Y:S01]  /*d140*/  FMUL.FTZ R231, R93, R9.reuse ;  /* 0x000000095de77220 */ /* 0x080fe20000410000 */
[----:B------:R-:W-:Y:S01]  /*d150*/  LOP3.LUT R0, R13, UR17, R190, 0x96, !PT ;  /* 0x000000110d007c12 */ /* 0x000fe2000f8e96be */
        /* <DEDUP_REMOVED lines=8> */
[----:B------:R-:W-:Y:S02]  /*d1e0*/  FMUL.FTZ R181, R77, R9 ;  /* 0x000000094db57220 */ /* 0x000fe40000410000 */
[-C--:B------:R-:W-:Y:S01]  /*d1f0*/  FMUL.FTZ R40, R119, R8.reuse ;  /* 0x0000000877287220 */ /* 0x080fe20000410000 */
[----:B------:R1:W-:Y:S01]  /*d200*/  STL [R1+0x154], R230 ;  /* 0x000154e601007387 */ /* 0x0003e20000100800 */
[-C--:B------:R-:W-:Y:S02]  /*d210*/  FMUL.FTZ R10, R110, R8.reuse ;  /* 0x000000086e0a7220 */ /* 0x080fe40000410000 */
[-C--:B------:R-:W-:Y:S02]  /*d220*/  FMUL.FTZ R9, R111, R8.reuse ;  /* 0x000000086f097220 */ /* 0x080fe40000410000 */
[----:B------:R-:W-:Y:S01]  /*d230*/  FMUL.FTZ R182, R82, R8 ;  /* 0x0000000852b67220 */ /* 0x000fe20000410000 */
[----:B---3--:R-:W-:Y:S01]  /*d240*/  F2FP.BF16.PACK_AB R21, R5, R6 ;  /* 0x000000060515723e */ /* 0x008fe200000010ff */
        /* <DEDUP_REMOVED lines=12> */
[----:B------:R-:W-:Y:S01]  /*d310*/  PRMT R17, R36, 0x7632, R17 ;  /* 0x0000763224117816 */ /* 0x000fe20000000011 */
[-C--:B------:R-:W-:Y:S01]  /*d320*/  FMUL.FTZ R117, R94, R8.reuse ;  /* 0x000000085e757220 */ /* 0x080fe20000410000 */
[----:B------:R-:W-:Y:S01]  /*d330*/  PRMT R164, R39, 0x7632, R164 ;  /* 0x0000763227a47816 */ /* 0x000fe200000000a4 */
[-C--:B------:R-:W-:Y:S01]  /*d340*/  FMUL.FTZ R119, R83, R8.reuse ;  /* 0x0000000853777220 */ /* 0x080fe20000410000 */
[----:B------:R-:W-:Y:S01]  /*d350*/  PRMT R163, R39, 0x7610, R163 ;  /* 0x0000761027a37816 */ /* 0x000fe200000000a3 */
[----:B------:R-:W-:Y:S01]  /*d360*/  FMUL.FTZ R125, R78, R8 ;  /* 0x000000084e7d7220 */ /* 0x000fe20000410000 */
[----:B------:R-:W-:Y:S01]  /*d370*/  MUFU.EX2 R212, R212 ;  /* 0x000000d400d47308 */ /* 0x000fe20000000800 */
[----:B------:R-:W-:Y:S01]  /*d380*/  IMAD.MOV.U32 R35, RZ, RZ, R16 ;  /* 0x000000ffff237224 */ /* 0x000fe200078e0010 */
[----:B------:R-:W-:Y:S01]  /*d390*/  USHF.L.U32 UR5, UR7, 0x3, URZ ;  /* 0x0000000307057899 */ /* 0x000fe2000800063f */
[----:B------:R-:W-:Y:S01]  /*d3a0*/  IMAD.MOV.U32 R8, RZ, RZ, R247 ;  /* 0x000000ffff087224 */ /* 0x000fe200078e00f7 */
[----:B------:R-:W-:Y:S01]  /*d3b0*/  USHF.L.U32 UR4, UR7, 0x6, URZ ;  /* 0x0000000607047899 */ /* 0x000fe2000800063f */
[----:B------:R-:W-:Y:S01]  /*d3c0*/  IMAD.MOV.U32 R126, RZ, RZ, R231 ;  /* 0x000000ffff7e7224 */ /* 0x000fe200078e00e7 */
[----:B------:R2:W5:Y:S01]  /*d3d0*/  LDL.LU R187, [R1+0x1a4] ;  /* 0x0001a40001bb7983 */ /* 0x0005620000300800 */
[----:B------:R-:W-:-:S02]  /*d3e0*/  FADD.FTZ R16, R5, R3 ;  /* 0x0000000305107221 */ /* 0x000fc40000010000 */
[-C--:B------:R-:W-:Y:S02]  /*d3f0*/  FMUL.FTZ R110, R122, R4.reuse ;  /* 0x000000047a6e7220 */ /* 0x080fe40000410000 */
[-C--:B------:R-:W-:Y:S02]  /*d400*/  FMUL.FTZ R111, R123, R4.reuse ;  /* 0x000000047b6f7220 */ /* 0x080fe40000410000 */
[-C--:B-1----:R-:W-:Y:S02]  /*d410*/  FMUL.FTZ R230, R98, R4.reuse ;  /* 0x0000000462e67220 */ /* 0x082fe40000410000 */
[----:B------:R-:W-:Y:S02]  /*d420*/  IMAD.MOV.U32 R243, RZ, RZ, R9 ;  /* 0x000000fffff37224 */ /* 0x000fe400078e0009 */
[----:B------:R-:W-:Y:S01]  /*d430*/  IMAD.MOV.U32 R23, RZ, RZ, R121 ;  /* 0x000000ffff177224 */ /* 0x000fe200078e0079 */
[----:B------:R-:W-:Y:S01]  /*d440*/  PRMT R13, R21, 0x7632, R13 ;  /* 0x00007632150d7816 */ /* 0x000fe2000000000d */
[-C--:B------:R-:W-:Y:S01]  /*d450*/  FMUL.FTZ R231, R99, R4.reuse ;  /* 0x0000000463e77220 */ /* 0x080fe20000410000 */
[----:B------:R-:W-:Y:S01]  /*d460*/  MUFU.EX2 R220, R220 ;  /* 0x000000dc00dc7308 */ /* 0x000fe20000000800 */
[----:B------:R-:W-:Y:S01]  /*d470*/  FMUL.FTZ R247, R91, R4 ;  /* 0x000000045bf77220 */ /* 0x000fe20000410000 */
[----:B------:R2:W5:Y:S01]  /*d480*/  LDL.LU R186, [R1+0x1a0] ;  /* 0x0001a00001ba7983 */ /* 0x0005620000300800 */
[----:B------:R-:W-:-:S04]  /*d490*/  IMAD.WIDE.U32 R2, R2, -0x2daee0ad, RZ ;  /* 0xd2511f5302027825 */ /* 0x000fc800078e00ff */
[----:B------:R-:W-:Y:S01]  /*d4a0*/  IMAD.WIDE.U32 R4, R0, -0x326172a9, RZ ;  /* 0xcd9e8d5700047825 */ /* 0x000fe200078e00ff */
[----:B------:R-:W-:-:S04]  /*d4b0*/  LOP3.LUT R0, R3, UR15, R12, 0x96, !PT ;  /* 0x0000000f03007c12 */ /* 0x000fc8000f8e960c */
[----:B------:R-:W-:Y:S01]  /*d4c0*/  LOP3.LUT R3, R5, UR16, R22, 0x96, !PT ;  /* 0x0000001005037c12 */ /* 0x000fe2000f8e9616 */
[----:B------:R-:W-:-:S04]  /*d4d0*/  IMAD.MOV.U32 R22, RZ, RZ, R120 ;  /* 0x000000ffff167224 */ /* 0x000fc800078e0078 */
[----:B------:R-:W-:-:S04]  /*d4e0*/  IMAD.WIDE.U32 R6, R3, -0x2daee0ad, RZ ;  /* 0xd2511f5303067825 */ /* 0x000fc800078e00ff */
[----:B------:R-:W-:Y:S02]  /*d4f0*/  IMAD.MOV.U32 R120, RZ, RZ, R10 ;  /* 0x000000ffff787224 */ /* 0x000fe400078e000a */
[----:B------:R-:W-:Y:S02]  /*d500*/  IMAD.MOV.U32 R122, RZ, RZ, R11 ;  /* 0x000000ffff7a7224 */ /* 0x000fe400078e000b */
[----:B------:R-:W-:Y:S01]  /*d510*/  IMAD.WIDE.U32 R10, R0, -0x326172a9, RZ ;  /* 0xcd9e8d57000a7825 */ /* 0x000fe200078e00ff */
[----:B------:R-:W-:-:S03]  /*d520*/  LOP3.LUT R0, R7, UR11, R2, 0x96, !PT ;  /* 0x0000000b07007c12 */ /* 0x000fc6000f8e9602 */
[----:B------:R-:W-:Y:S02]  /*d530*/  IMAD.MOV.U32 R123, RZ, RZ, R8 ;  /* 0x000000ffff7b7224 */ /* 0x000fe400078e0008 */
        /* <DEDUP_REMOVED lines=9> */
[----:B------:R-:W1:Y:S04]  /*d5d0*/  MUFU.EX2 R11, R52 ;  /* 0x00000034000b7308 */ /* 0x000e680000000800 */
[----:B------:R-:W-:Y:S02]  /*d5e0*/  LOP3.LUT R0, R3, UR13, R6, 0x96, !PT ;  /* 0x0000000d03007c12 */ /* 0x000fe4000f8e9606 */
[----:B------:R-:W-:Y:S02]  /*d5f0*/  LOP3.LUT R9, R7, UR8, R8, 0x96, !PT ;  /* 0x0000000807097c12 */ /* 0x000fe4000f8e9608 */
[----:B------:R-:W-:Y:S01]  /*d600*/  LOP3.LUT R6, R0, 0xffff, RZ, 0xc0, !PT ;  /* 0x0000ffff00067812 */ /* 0x000fe200078ec0ff */
[----:B------:R-:W3:Y:S01]  /*d610*/  MUFU.EX2 R8, R53 ;  /* 0x0000003500087308 */ /* 0x000ee20000000800 */
[----:B------:R-:W-:-:S02]  /*d620*/  IMAD.MOV.U32 R121, RZ, RZ, R177 ;  /* 0x000000ffff797224 */ /* 0x000fc400078e00b1 */
[----:B------:R-:W-:Y:S01]  /*d630*/  IMAD.MOV.U32 R7, RZ, RZ, R178 ;  /* 0x000000ffff077224 */ /* 0x000fe200078e00b2 */
[----:B------:R-:W-:-:S04]  /*d640*/  SHF.R.U32.HI R6, RZ, 0x8, R6 ;  /* 0x00000008ff067819 */ /* 0x000fc80000011606 */
[----:B------:R-:W-:Y:S01]  /*d650*/  MUFU.EX2 R177, R147 ;  /* 0x0000009300b17308 */ /* 0x000fe20000000800 */
[----:B------:R-:W-:-:S07]  /*d660*/  LOP3.LUT R6, R6, 0xffff, RZ, 0xc0, !PT ;  /* 0x0000ffff06067812 */ /* 0x000fce00078ec0ff */
[----:B------:R-:W4:Y:S01]  /*d670*/  MUFU.EX2 R178, R151 ;  /* 0x0000009700b27308 */ /* 0x000f220000000800 */
[----:B------:R-:W-:Y:S01]  /*d680*/  LOP3.LUT R19, R5, UR16, R66, 0x96, !PT ;  /* 0x0000001005137c12 */ /* 0x000fe2000f8e9642 */
[----:B------:R-:W-:Y:S01]  /*d690*/  FADD.FTZ R5, R252, R14 ;  /* 0x0000000efc057221 */ /* 0x000fe20000010000 */
[----:B------:R-:W-:Y:S01]  /*d6a0*/  ISETP.GE.U32.AND P1, PT, R235, R6, PT ;  /* 0x00000006eb00720c */ /* 0x000fe20003f26070 */
[----:B------:R-:W-:Y:S02]  /*d6b0*/  FADD.FTZ R6, R7, R15 ;  /* 0x0000000f07067221 */ /* 0x000fe40000010000 */
[----:B------:R-:W-:Y:S02]  /*d6c0*/  IMAD.MOV.U32 R66, RZ, RZ, R59 ;  /* 0x000000ffff427224 */ /* 0x000fe400078e003b */
[----:B------:R-:W-:Y:S01]  /*d6d0*/  IMAD.MOV.U32 R252, RZ, RZ, R124 ;  /* 0x000000fffffc7224 */ /* 0x000fe200078e007c */
[----:B------:R-:W-:Y:S01]  /*d6e0*/  MUFU.EX2 R59, R144 ;  /* 0x00000090003b7308 */ /* 0x000fe20000000800 */
[----:B-1----:R-:W-:Y:S01]  /*d6f0*/  FADD.FTZ R7, R11, R16 ;  /* 0x000000100b077221 */ /* 0x002fe20000010000 */
[----:B---3--:R-:W-:Y:S01]  /*d700*/  F2FP.BF16.PACK_AB R11, R8, R11 ;  /* 0x0000000b080b723e */ /* 0x008fe200000010ff */
[----:B------:R-:W-:-:S05]  /*d710*/  IMAD.MOV.U32 R53, RZ, RZ, R23 ;  /* 0x000000ffff357224 */ /* 0x000fca00078e0017 */
[----:B------:R-:W1:Y:S01]  /*d720*/  MUFU.EX2 R124, R145 ;  /* 0x00000091007c7308 */ /* 0x000e620000000800 */
[----:B------:R-:W-:Y:S02]  /*d730*/  FADD.FTZ R23, R8, R7 ;  /* 0x0000000708177221 */ /* 0x000fe40000010000 */
[----:B------:R-:W-:Y:S01]  /*d740*/  FADD.FTZ R8, R161, R5 ;  /* 0x00000005a1087221 */ /* 0x000fe20000010000 */
[----:B----4-:R-:W-:-:S04]  /*d750*/  F2FP.BF16.PACK_AB R5, R178, R177 ;  /* 0x000000b1b205723e */ /* 0x010fc800000010ff */
[C---:B------:R-:W-:Y:S01]  /*d760*/  PRMT R170, R5.reuse, 0x7610, R170 ;  /* 0x0000761005aa7816 */ /* 0x040fe200000000aa */
[----:B------:R-:W-:Y:S01]  /*d770*/  FADD.FTZ R7, R162, R6 ;  /* 0x00000006a2077221 */ /* 0x000fe20000010000 */
[----:B------:R-:W-:Y:S01]  /*d780*/  PRMT R169, R5, 0x7632, R169 ;  /* 0x0000763205a97816 */ /* 0x000fe200000000a9 */
[----:B------:R-:W-:Y:S02]  /*d790*/  IMAD.MOV.U32 R52, RZ, RZ, R20 ;  /* 0x000000ffff347224 */ /* 0x000fe400078e0014 */
[----:B------:R-:W-:Y:S01]  /*d7a0*/  @!P2 HFMA2.BF16_V2 R60, -RZ.H0_H0, RZ.H0_H0, -R170.H0_H0 ;  /* 0x200000ffff3ca231 */ /* 0x000fe200003409aa */
[----:B------:R-:W-:Y:S02]  /*d7b0*/  LOP3.LUT R20, R67, UR18, R18, 0x96, !PT ;  /* 0x0000001243147c12 */ /* 0x000fe4000f8e9612 */
[----:B-1----:R-:W-:Y:S01]  /*d7c0*/  F2FP.BF16.PACK_AB R6, R124, R59 ;  /* 0x0000003b7c06723e */ /* 0x002fe200000010ff */
[----:B------:R-:W-:Y:S01]  /*d7d0*/  IMAD.MOV.U32 R67, RZ, RZ, R37 ;  /* 0x000000ffff437224 */ /* 0x000fe200078e0025 */
[----:B------:R-:W-:-:S02]  /*d7e0*/  LOP3.LUT R5, R0, 0xff, RZ, 0xc0, !PT ;  /* 0x000000ff00057812 */ /* 0x000fc400078ec0ff */
[----:B------:R-:W-:Y:S02]  /*d7f0*/  PRMT R37, R170, 0x5410, R169 ;  /* 0x00005410aa257816 */ /* 0x000fe400000000a9 */
[----:B------:R-:W-:Y:S02]  /*d800*/  @!P2 PRMT R170, R60, 0x5410, RZ ;  /* 0x000054103caaa816 */ /* 0x000fe400000000ff */
[C---:B------:R-:W-:Y:S02]  /*d810*/  PRMT R168, R6.reuse, 0x7610, R168 ;  /* 0x0000761006a87816 */ /* 0x040fe400000000a8 */
[----:B------:R-:W-:Y:S02]  /*d820*/  ISETP.GE.U32.AND P2, PT, R235, R5, PT ;  /* 0x00000005eb00720c */ /* 0x000fe40003f46070 */
[--C-:B------:R-:W-:Y:S02]  /*d830*/  SHF.R.U32.HI R5, RZ, 0x18, R0.reuse ;  /* 0x00000018ff057819 */ /* 0x100fe40000011600 */
[----:B------:R-:W-:Y:S01]  /*d840*/  SHF.R.U32.HI R0, RZ, 0x10, R0 ;  /* 0x00000010ff007819 */ /* 0x000fe20000011600 */
[----:B------:R-:W-:Y:S01]  /*d850*/  @!P3 HFMA2.BF16_V2 R63, -RZ.H0_H0, RZ.H0_H0, -R168.H0_H0 ;  /* 0x200000ffff3fb231 */ /* 0x000fe200003409a8 */
[----:B------:R-:W-:Y:S01]  /*d860*/  PRMT R167, R6, 0x7632, R167 ;  /* 0x0000763206a77816 */ /* 0x000fe200000000a7 */
[----:B------:R-:W-:Y:S01]  /*d870*/  IMAD.MOV.U32 R60, RZ, RZ, R40 ;  /* 0x000000ffff3c7224 */ /* 0x000fe200078e0028 */
        /* <DEDUP_REMOVED lines=14> */
[--C-:B------:R-:W-:Y:S01]  /*d960*/  SHF.R.U32.HI R5, RZ, 0x10, R2.reuse ;  /* 0x00000010ff057819 */ /* 0x100fe20000011602 */
        /* <DEDUP_REMOVED lines=11> */
[----:B------:R-:W-:Y:S01]  /*da20*/  PRMT R16, R38, 0x7610, R16 ;  /* 0x0000761026107816 */ /* 0x000fe20000000010 */
[----:B------:R-:W-:Y:S01]  /*da30*/  IMAD.MOV.U32 R6, RZ, RZ, R53 ;  /* 0x000000ffff067224 */ /* 0x000fe200078e0035 */
[----:B------:R-:W-:Y:S01]  /*da40*/  @!P1 PRMT R17, R68, 0x5410, RZ ;  /* 0x0000541044119816 */ /* 0x000fe200000000ff */
[----:B------:R-:W-:Y:S01]  /*da50*/  IMAD.MOV.U32 R53, RZ, RZ, R123 ;  /* 0x000000ffff357224 */ /* 0x000fe200078e007b */
[----:B------:R-:W-:Y:S01]  /*da60*/  ISETP.GE.U32.AND P1, PT, R235, R0, PT ;  /* 0x00000000eb00720c */ /* 0x000fe20003f26070 */
[----:B------:R-:W-:Y:S01]  /*da70*/  IMAD.MOV.U32 R123, RZ, RZ, R41 ;  /* 0x000000ffff7b7224 */ /* 0x000fe200078e0029 */
[----:B------:R-:W-:-:S02]  /*da80*/  LOP3.LUT R5, R5, 0xff, RZ, 0xc0, !PT ;  /* 0x000000ff05057812 */ /* 0x000fc400078ec0ff */
[----:B------:R-:W-:Y:S02]  /*da90*/  LOP3.LUT R0, R3, UR14, R10, 0x96, !PT ;  /* 0x0000000e03007c12 */ /* 0x000fe4000f8e960a */
        /* <DEDUP_REMOVED lines=10> */
[----:B------:R-:W-:Y:S02]  /*db40*/  ISETP.GE.U32.AND P3, PT, R235, R5, PT ;  /* 0x00000005eb00720c */ /* 0x000fe40003f66070 */
[----:B------:R-:W-:Y:S02]  /*db50*/  LOP3.LUT R5, R0, 0xff, RZ, 0xc0, !PT ;  /* 0x000000ff00057812 */ /* 0x000fe400078ec0ff */
[----:B------:R-:W-:Y:S02]  /*db60*/  PRMT R38, R14, 0x5410, R13 ;  /* 0x000054100e267816 */ /* 0x000fe4000000000d */
[----:B------:R-:W-:-:S02]  /*db70*/  @!P4 PRMT R14, R74, 0x5410, RZ ;  /* 0x000054104a0ec816 */ /* 0x000fc400000000ff */
[----:B------:R-:W-:Y:S02]  /*db80*/  ISETP.GE.U32.AND P4, PT, R235, R5, PT ;  /* 0x00000005eb00720c */ /* 0x000fe40003f86070 */
[----:B------:R-:W-:Y:S01]  /*db90*/  SHF.R.U32.HI R5, RZ, 0x18, R0 ;  /* 0x00000018ff057819 */ /* 0x000fe20000011600 */
[----:B------:R-:W-:Y:S01]  /*dba0*/  IMAD.MOV.U32 R63, RZ, RZ, R52 ;  /* 0x000000ffff3f7224 */ /* 0x000fe200078e0034 */
[----:B------:R-:W-:Y:S01]  /*dbb0*/  SHF.R.U32.HI R0, RZ, 0x10, R0 ;  /* 0x00000010ff007819 */ /* 0x000fe20000011600 */
[----:B------:R-:W-:Y:S01]  /*dbc0*/  IMAD.MOV.U32 R52, RZ, RZ, R22 ;  /* 0x000000ffff347224 */ /* 0x000fe200078e0016 */
[----:B------:R-:W-:Y:S01]  /*dbd0*/  @!P2 HFMA2.BF16_V2 R77, -RZ.H0_H0, RZ.H0_H0, -R164.H0_H0 ;  /* 0x200000ffff4da231 */ /* 0x000fe200003409a4 */
[----:B------:R-:W-:Y:S01]  /*dbe0*/  IMAD.MOV.U32 R61, RZ, RZ, R24 ;  /* 0x000000ffff3d7224 */ /* 0x000fe200078e0018 */
[----:B------:R-:W-:Y:S01]  /*dbf0*/  @!P1 HFMA2.BF16_V2 R76, -RZ.H0_H0, RZ.H0_H0, -R13.H0_H0 ;  /* 0x200000ffff4c9231 */ /* 0x000fe2000034090d */
[----:B------:R-:W-:Y:S01]  /*dc00*/  FADD.FTZ R22, R154, R8 ;  /* 0x000000089a167221 */ /* 0x000fe20000010000 */
[----:B------:R-:W-:Y:S01]  /*dc10*/  LOP3.LUT R0, R0, 0xff, RZ, 0xc0, !PT ;  /* 0x000000ff00007812 */ /* 0x000fe200078ec0ff */
[----:B------:R-:W-:-:S02]  /*dc20*/  FADD.FTZ R24, R185, R7 ;  /* 0x00000007b9187221 */ /* 0x000fc40000010000 */
[----:B------:R-:W-:Y:S01]  /*dc30*/  IMAD.MOV.U32 R39, RZ, RZ, R6 ;  /* 0x000000ffff277224 */ /* 0x000fe200078e0006 */
[----:B------:R-:W-:Y:S01]  /*dc40*/  PRMT R36, R163, 0x5410, R164 ;  /* 0x00005410a3247816 */ /* 0x000fe200000000a4 */
[----:B------:R-:W-:Y:S01]  /*dc50*/  IMAD.WIDE.U32 R8, R20, -0x2daee0ad, RZ ;  /* 0xd2511f5314087825 */ /* 0x000fe200078e00ff */
[----:B------:R-:W-:Y:S02]  /*dc60*/  @!P2 PRMT R164, R77, 0x5410, RZ ;  /* 0x000054104da4a816 */ /* 0x000fe400000000ff */
[----:B------:R-:W-:Y:S01]  /*dc70*/  PRMT R166, R11, 0x7610, R166 ;  /* 0x000076100ba67816 */ /* 0x000fe200000000a6 */
[----:B------:R-:W-:Y:S01]  /*dc80*/  IMAD.WIDE.U32 R6, R19, -0x2daee0ad, RZ ;  /* 0xd2511f5313067825 */ /* 0x000fe200078e00ff */
[----:B------:R-:W-:Y:S02]  /*dc90*/  @!P1 PRMT R13, R76, 0x5410, RZ ;  /* 0x000054104c0d9816 */ /* 0x000fe400000000ff */
[----:B------:R-:W-:Y:S02]  /*dca0*/  PRMT R165, R11, 0x7632, R165 ;  /* 0x000076320ba57816 */ /* 0x000fe400000000a5 */
[----:B------:R-:W-:-:S02]  /*dcb0*/  PRMT R162, R28, 0x7632, R162 ;  /* 0x000076321ca27816 */ /* 0x000fc400000000a2 */
[----:B------:R-:W-:Y:S01]  /*dcc0*/  PRMT R161, R28, 0x7610, R161 ;  /* 0x000076101ca17816 */ /* 0x000fe200000000a1 */
[----:B------:R-:W-:Y:S01]  /*dcd0*/  IMAD.MOV.U32 R70, RZ, RZ, R52 ;  /* 0x000000ffff467224 */ /* 0x000fe200078e0034 */
[C---:B------:R-:W-:Y:S01]  /*dce0*/  ISETP.GE.U32.AND P2, PT, R235.reuse, R0, PT ;  /* 0x00000000eb00720c */ /* 0x040fe20003f46070 */
[----:B------:R-:W1:Y:S01]  /*dcf0*/  MUFU.EX2 R21, R150 ;  /* 0x0000009600157308 */ /* 0x000e620000000800 */
[----:B------:R-:W-:Y:S01]  /*dd00*/  ISETP.GE.U32.AND P1, PT, R235, R5, PT ;  /* 0x00000005eb00720c */ /* 0x000fe20003f26070 */
[----:B------:R-:W-:Y:S01]  /*dd10*/  @!P5 HFMA2.BF16_V2 R78, -RZ.H0_H0, RZ.H0_H0, -R163.H0_H0 ;  /* 0x200000ffff4ed231 */ /* 0x000fe200003409a3 */
[----:B------:R-:W-:Y:S01]  /*dd20*/  LOP3.LUT R0, R9, UR15, R12, 0x96, !PT ;  /* 0x0000000f09007c12 */ /* 0x000fe2000f8e960c */
[----:B------:R-:W-:Y:S01]  /*dd30*/  IMAD.MOV.U32 R74, RZ, RZ, R64 ;  /* 0x000000ffff4a7224 */ /* 0x000fe200078e0040 */
[----:B------:R-:W-:Y:S01]  /*dd40*/  LOP3.LUT R5, R7, UR11, R8, 0x96, !PT ;  /* 0x0000000b07057c12 */ /* 0x000fe2000f8e9608 */
[----:B------:R-:W-:Y:S01]  /*dd50*/  IMAD.MOV.U32 R68, RZ, RZ, R61 ;  /* 0x000000ffff447224 */ /* 0x000fe200078e003d */
[----:B------:R2:W5:Y:S01]  /*dd60*/  LDL.LU R185, [R1+0x19c] ;  /* 0x00019c0001b97983 */ /* 0x0005620000300800 */
[----:B------:R-:W-:-:S04]  /*dd70*/  IMAD.WIDE.U32 R10, R0, -0x326172a9, RZ ;  /* 0xcd9e8d57000a7825 */ /* 0x000fc800078e00ff */
[----:B------:R-:W-:Y:S01]  /*dd80*/  IMAD.WIDE.U32 R8, R5, -0x326172a9, RZ ;  /* 0xcd9e8d5705087825 */ /* 0x000fe200078e00ff */
[----:B------:R-:W-:-:S04]  /*dd90*/  LOP3.LUT R4, R11, UR12, R4, 0x96, !PT ;  /* 0x0000000c0b047c12 */ /* 0x000fc8000f8e9604 */
[----:B------:R-:W-:Y:S01]  /*dda0*/  LOP3.LUT R0, R9, UR10, R10, 0x96, !PT ;  /* 0x0000000a09007c12 */ /* 0x000fe2000f8e960a */
[----:B------:R-:W-:-:S04]  /*ddb0*/  IMAD.WIDE.U32 R10, R4, -0x2daee0ad, RZ ;  /* 0xd2511f53040a7825 */ /* 0x000fc800078e00ff */
[----:B------:R-:W-:Y:S01]  /*ddc0*/  IMAD.WIDE.U32 R4, R0, -0x2daee0ad, RZ ;  /* 0xd2511f5300047825 */ /* 0x000fe200078e00ff */
[----:B------:R-:W-:-:S04]  /*ddd0*/  LOP3.LUT R6, R11, UR9, R6, 0x96, !PT ;  /* 0x000000090b067c12 */ /* 0x000fc8000f8e9606 */
[----:B------:R-:W-:Y:S02]  /*dde0*/  LOP3.LUT R5, R5, UR6, R10, 0x96, !PT ;  /* 0x0000000605057c12 */ /* 0x000fe4000f8e960a */
[C---:B------:R-:W-:Y:S02]  /*ddf0*/  LOP3.LUT R0, R2.reuse, 0xff, RZ, 0xc0, !PT ;  /* 0x000000ff02007812 */ /* 0x040fe400078ec0ff */
[----:B------:R-:W-:Y:S02]  /*de00*/  LOP3.LUT R10, R2, 0xffff, RZ, 0xc0, !PT ;  /* 0x0000ffff020a7812 */ /* 0x000fe400078ec0ff */
[--C-:B------:R-:W-:Y:S02]  /*de10*/  SHF.R.U32.HI R11, RZ, 0x10, R2.reuse ;  /* 0x00000010ff0b7819 */ /* 0x100fe40000011602 */
[----:B------:R-:W-:Y:S01]  /*de20*/  SHF.R.U32.HI R9, RZ, 0x18, R2 ;  /* 0x00000018ff097819 */ /* 0x000fe20000011602 */
[----:B------:R-:W-:Y:S01]  /*de30*/  IMAD.WIDE.U32 R2, R5, -0x326172a9, RZ ;  /* 0xcd9e8d5705027825 */ /* 0x000fe200078e00ff */
[----:B------:R-:W-:-:S02]  /*de40*/  @!P1 HFMA2.BF16_V2 R81, -RZ.H0_H0, RZ.H0_H0, -R162.H0_H0 ;  /* 0x200000ffff519231 */ /* 0x000fc400003409a2 */
[----:B------:R-:W-:Y:S02]  /*de50*/  @!P4 HFMA2.BF16_V2 R79, -RZ.H0_H0, RZ.H0_H0, -R166.H0_H0 ;  /* 0x200000ffff4fc231 */ /* 0x000fe400003409a6 */
[----:B------:R-:W-:Y:S01]  /*de60*/  LOP3.LUT R5, R2, 0xff, RZ, 0xc0, !PT ;  /* 0x000000ff02057812 */ /* 0x000fe200078ec0ff */
[----:B------:R-:W-:Y:S01]  /*de70*/  IMAD.MOV.U32 R52, RZ, RZ, R120 ;  /* 0x000000ffff347224 */ /* 0x000fe200078e0078 */
[----:B------:R-:W-:Y:S01]  /*de80*/  PRMT R120, R161, 0x5410, R162 ;  /* 0x00005410a1787816 */ /* 0x000fe200000000a2 */
[----:B------:R-:W-:Y:S01]  /*de90*/  IMAD.MOV.U32 R77, RZ, RZ, R53 ;  /* 0x000000ffff4d7224 */ /* 0x000fe200078e0035 */
[----:B------:R-:W-:Y:S01]  /*dea0*/  @!P1 PRMT R162, R81, 0x5410, RZ ;  /* 0x0000541051a29816 */ /* 0x000fe200000000ff */
[----:B------:R-:W-:Y:S01]  /*deb0*/  IMAD.MOV.U32 R53, RZ, RZ, R121 ;  /* 0x000000ffff357224 */ /* 0x000fe200078e0079 */
[----:B------:R-:W-:Y:S01]  /*dec0*/  PRMT R121, R166, 0x5410, R165 ;  /* 0x00005410a6797816 */ /* 0x000fe200000000a5 */
[----:B------:R-:W-:Y:S01]  /*ded0*/  @!P3 HFMA2.BF16_V2 R80, -RZ.H0_H0, RZ.H0_H0, -R165.H0_H0 ;  /* 0x200000ffff50b231 */ /* 0x000fe200003409a5 */
[----:B------:R-:W-:Y:S01]  /*dee0*/  ISETP.GE.U32.AND P1, PT, R235, R5, PT ;  /* 0x00000005eb00720c */ /* 0x000fe20003f26070 */
[----:B------:R-:W-:Y:S01]  /*def0*/  IMAD.WIDE.U32 R6, R6, -0x326172a9, RZ ;  /* 0xcd9e8d5706067825 */ /* 0x000fe200078e00ff */
[----:B------:R-:W-:Y:S01]  /*df00*/  @!P4 PRMT R166, R79, 0x5410, RZ ;  /* 0x000054104fa6c816 */ /* 0x000fe200000000ff */
[----:B------:R-:W3:Y:S01]  /*df10*/  MUFU.EX2 R5, R152 ;  /* 0x0000009800057308 */ /* 0x000ee20000000800 */
[----:B------:R-:W-:-:S02]  /*df20*/  ISETP.GE.U32.AND P4, PT, R235, R0, PT ;  /* 0x00000000eb00720c */ /* 0x000fc40003f86070 */
[----:B------:R-:W-:Y:S02]  /*df30*/  SHF.R.U32.HI R0, RZ, 0x18, R2 ;  /* 0x00000018ff007819 */ /* 0x000fe40000011602 */
[----:B------:R-:W-:Y:S02]  /*df40*/  @!P3 PRMT R165, R80, 0x5410, RZ ;  /* 0x0000541050a5b816 */ /* 0x000fe400000000ff */
[----:B------:R-:W-:Y:S02]  /*df50*/  LOP3.LUT R7, R7, UR8, R8, 0x96, !PT ;  /* 0x0000000807077c12 */ /* 0x000fe4000f8e9608 */
[----:B------:R-:W-:Y:S01]  /*df60*/  ISETP.GE.U32.AND P3, PT, R235, R0, PT ;  /* 0x00000000eb00720c */ /* 0x000fe20003f66070 */
[----:B------:R-:W-:Y:S01]  /*df70*/  @!P2 HFMA2.BF16_V2 R82, -RZ.H0_H0, RZ.H0_H0, -R161.H0_H0 ;  /* 0x200000ffff52a231 */ /* 0x000fe200003409a1 */
[----:B------:R-:W-:Y:S02]  /*df80*/  SHF.R.U32.HI R0, RZ, 0x8, R10 ;  /* 0x00000008ff007819 */ /* 0x000fe4000001160a */
[----:B------:R-:W-:-:S02]  /*df90*/  LOP3.LUT R6, R3, UR13, R6, 0x96, !PT ;  /* 0x0000000d03067c12 */ /* 0x000fc4000f8e9606 */
[----:B------:R-:W-:Y:S02]  /*dfa0*/  LOP3.LUT R12, R2, 0xffff, RZ, 0xc0, !PT ;  /* 0x0000ffff020c7812 */ /* 0x000fe400078ec0ff */
[----:B------:R-:W-:Y:S01]  /*dfb0*/  SHF.R.U32.HI R8, RZ, 0x10, R2 ;  /* 0x00000010ff087819 */ /* 0x000fe20000011602 */
[----:B------:R-:W-:Y:S01]  /*dfc0*/  IMAD.WIDE.U32 R2, R7, -0x2daee0ad, RZ ;  /* 0xd2511f5307027825 */ /* 0x000fe200078e00ff */
[----:B------:R-:W-:Y:S02]  /*dfd0*/  LOP3.LUT R0, R0, 0xffff, RZ, 0xc0, !PT ;  /* 0x0000ffff00007812 */ /* 0x000fe400078ec0ff */
[----:B------:R-:W-:Y:S02]  /*dfe0*/  @!P2 PRMT R161, R82, 0x5410, RZ ;  /* 0x0000541052a1a816 */ /* 0x000fe400000000ff */
[----:B------:R-:W-:Y:S02]  /*dff0*/  @!P5 PRMT R163, R78, 0x5410, RZ ;  /* 0x000054104ea3d816 */ /* 0x000fe400000000ff */
[----:B------:R-:W-:-:S02]  /*e000*/  ISETP.GE.U32.AND P2, PT, R235, R9, PT ;  /* 0x00000009eb00720c */ /* 0x000fc40003f46070 */
[C---:B------:R-:W-:Y:S02]  /*e010*/  LOP3.LUT R10, R2.reuse, 0xff, RZ, 0xc0, !PT ;  /* 0x000000ff020a7812 */ /* 0x040fe400078ec0ff */
[----:B------:R-:W-:Y:S02]  /*e020*/  LOP3.LUT R20, R2, 0xffff, RZ, 0xc0, !PT ;  /* 0x0000ffff02147812 */ /* 0x000fe400078ec0ff */
[--C-:B------:R-:W-:Y:S02]  /*e030*/  SHF.R.U32.HI R19, RZ, 0x10, R2.reuse ;  /* 0x00000010ff137819 */ /* 0x100fe40000011602 */
[----:B------:R-:W-:Y:S01]  /*e040*/  SHF.R.U32.HI R9, RZ, 0x18, R2 ;  /* 0x00000018ff097819 */ /* 0x000fe20000011602 */
[----:B-1----:R-:W-:Y:S01]  /*e050*/  FADD.FTZ R2, R21, R23 ;  /* 0x0000001715027221 */ /* 0x002fe20000010000 */
[----:B------:R-:W-:Y:S01]  /*e060*/  ISETP.GE.U32.AND P5, PT, R235, R0, PT ;  /* 0x00000000eb00720c */ /* 0x000fe20003fa6070 */
[----:B------:R-:W-:Y:S01]  /*e070*/  MUFU.EX2 R7, R146 ;  /* 0x0000009200077308 */ /* 0x000fe20000000800 */
[----:B---3--:R-:W-:-:S04]  /*e080*/  F2FP.BF16.PACK_AB R0, R5, R21 ;  /* 0x000000150500723e */ /* 0x008fc800000010ff */
[----:B------:R-:W-:-:S03]  /*e090*/  PRMT R159, R0, 0x7610, R159 ;  /* 0x00007610009f7816 */ /* 0x000fc6000000009f */
[----:B------:R-:W1:Y:S01]  /*e0a0*/  MUFU.EX2 R21, R149 ;  /* 0x0000009500157308 */ /* 0x000e620000000800 */
[----:B------:R-:W-:Y:S01]  /*e0b0*/  PRMT R158, R0, 0x7632, R158 ;  /* 0x00007632009e7816 */ /* 0x000fe2000000009e */
[----:B------:R-:W-:Y:S01]  /*e0c0*/  @!P4 HFMA2.BF16_V2 R84, -RZ.H0_H0, RZ.H0_H0, -R159.H0_H0 ;  /* 0x200000ffff54c231 */ /* 0x000fe2000034099f */
[----:B------:R-:W-:Y:S01]  /*e0d0*/  LOP3.LUT R0, R11, 0xff, RZ, 0xc0, !PT ;  /* 0x000000ff0b007812 */ /* 0x000fe200078ec0ff */
[----:B------:R-:W-:Y:S01]  /*e0e0*/  IMAD.MOV.U32 R64, RZ, RZ, R118 ;  /* 0x000000ffff407224 */ /* 0x000fe200078e0076 */
[----:B------:R-:W-:Y:S02]  /*e0f0*/  PRMT R118, R159, 0x5410, R158 ;  /* 0x000054109f767816 */ /* 0x000fe4000000009e */
[----:B------:R-:W-:Y:S02]  /*e100*/  @!P4 PRMT R159, R84, 0x5410, RZ ;  /* 0x00005410549fc816 */ /* 0x000fe400000000ff */
[----:B------:R-:W-:Y:S02]  /*e110*/  ISETP.GE.U32.AND P4, PT, R235, R0, PT ;  /* 0x00000000eb00720c */ /* 0x000fe40003f86070 */
[----:B-1----:R-:W-:-:S04]  /*e120*/  F2FP.BF16.PACK_AB R0, R21, R7 ;  /* 0x000000071500723e */ /* 0x002fc800000010ff */
[C---:B------:R-:W-:Y:S02]  /*e130*/  PRMT R155, R0.reuse, 0x7610, R155 ;  /* 0x00007610009b7816 */ /* 0x040fe4000000009b */
[----:B------:R-:W-:Y:S02]  /*e140*/  PRMT R154, R0, 0x7632, R154 ;  /* 0x00007632009a7816 */ /* 0x000fe4000000009a */
[----:B------:R-:W-:Y:S01]  /*e150*/  LOP3.LUT R0, R6, 0xffff, RZ, 0xc0, !PT ;  /* 0x0000ffff06007812 */ /* 0x000fe200078ec0ff */
[----:B------:R-:W-:Y:S02]  /*e160*/  MUFU.EX2 R11, R160 ;  /* 0x000000a0000b7308 */ /* 0x000fe40000000800 */
[----:B------:R-:W-:Y:S01]  /*e170*/  @!P4 HFMA2.BF16_V2 R85, -RZ.H0_H0, RZ.H0_H0, -R155.H0_H0 ;  /* 0x200000ffff55c231 */ /* 0x000fe2000034099b */
[----:B------:R-:W-:Y:S01]  /*e180*/  SHF.R.U32.HI R0, RZ, 0x8, R0 ;  /* 0x00000008ff007819 */ /* 0x000fe20000011600 */
[----:B------:R-:W-:-:S04]  /*e190*/  IMAD.MOV.U32 R61, RZ, RZ, R66 ;  /* 0x000000ffff3d7224 */ /* 0x000fc800078e0042 */
[----:B------:R-:W1:Y:S01]  /*e1a0*/  MUFU.EX2 R23, R153 ;  /* 0x0000009900177308 */ /* 0x000e620000000800 */
[----:B------:R-:W-:Y:S01]  /*e1b0*/  LOP3.LUT R0, R0, 0xffff, RZ, 0xc0, !PT ;  /* 0x0000ffff00007812 */ /* 0x000fe200078ec0ff */
[----:B------:R-:W-:Y:S01]  /*e1c0*/  IMAD.MOV.U32 R66, RZ, RZ, R117 ;  /* 0x000000ffff427224 */ /* 0x000fe200078e0075 */
[----:B------:R-:W-:Y:S01]  /*e1d0*/  PRMT R117, R155, 0x5410, R154 ;  /* 0x000054109b757816 */ /* 0x000fe2000000009a */
[----:B------:R-:W-:Y:S01]  /*e1e0*/  @!P2 HFMA2.BF16_V2 R86, -RZ.H0_H0, RZ.H0_H0, -R154.H0_H0 ;  /* 0x200000ffff56a231 */ /* 0x000fe2000034099a */
[----:B------:R-:W-:Y:S02]  /*e1f0*/  @!P4 PRMT R155, R85, 0x5410, RZ ;  /* 0x00005410559bc816 */ /* 0x000fe400000000ff */
[----:B------:R-:W-:Y:S02]  /*e200*/  ISETP.GE.U32.AND P4, PT, R235, R0, PT ;  /* 0x00000000eb00720c */ /* 0x000fe40003f86070 */
[----:B------:R-:W-:Y:S02]  /*e210*/  LOP3.LUT R0, R6, 0xff, RZ, 0xc0, !PT ;  /* 0x000000ff06007812 */ /* 0x000fe400078ec0ff */
[----:B------:R-:W-:-:S02]  /*e220*/  @!P2 PRMT R154, R86, 0x5410, RZ ;  /* 0x00005410569aa816 */ /* 0x000fc400000000ff */
[----:B------:R-:W-:Y:S01]  /*e230*/  ISETP.GE.U32.AND P2, PT, R235, R0, PT ;  /* 0x00000000eb00720c */ /* 0x000fe20003f46070 */
[----:B------:R-:W-:Y:S01]  /*e240*/  IMAD.MOV.U32 R76, RZ, RZ, R63 ;  /* 0x000000ffff4c7224 */ /* 0x000fe200078e003f */
[----:B-1----:R-:W-:Y:S01]  /*e250*/  F2FP.BF16.PACK_AB R0, R23, R11 ;  /* 0x0000000b1700723e */ /* 0x002fe200000010ff */
[----:B------:R-:W-:Y:S02]  /*e260*/  IMAD.MOV.U32 R63, RZ, RZ, R252 ;  /* 0x000000ffff3f7224 */ /* 0x000fe400078e00fc */
[----:B------:R-:W-:Y:S01]  /*e270*/  IMAD.MOV.U32 R252, RZ, RZ, R67 ;  /* 0x000000fffffc7224 */ /* 0x000fe200078e0043 */
[C---:B------:R-:W-:Y:S01]  /*e280*/  PRMT R153, R0.reuse, 0x7610, R153 ;  /* 0x0000761000997816 */ /* 0x040fe20000000099 */
[----:B------:R-:W-:Y:S02]  /*e290*/  IMAD.MOV.U32 R67, RZ, RZ, R25 ;  /* 0x000000ffff437224 */ /* 0x000fe400078e0019 */
[----:B------:R-:W1:Y:S01]  /*e2a0*/  MUFU.EX2 R25, R211 ;  /* 0x000000d300197308 */ /* 0x000e620000000800 */
[----:B------:R-:W-:Y:S01]  /*e2b0*/  LOP3.LUT R4, R3, UR14, R4, 0x96, !PT ;  /* 0x0000000e03047c12 */ /* 0x000fe2000f8e9604 */
[----:B------:R-:W-:Y:S01]  /*e2c0*/  FADD.FTZ R3, R7, R42 ;  /* 0x0000002a07037221 */ /* 0x000fe20000010000 */
[----:B------:R-:W-:Y:S01]  /*e2d0*/  PRMT R152, R0, 0x7632, R152 ;  /* 0x0000763200987816 */ /* 0x000fe20000000098 */
[----:B------:R-:W-:Y:S01]  /*e2e0*/  IMAD.MOV.U32 R69, RZ, RZ, R122 ;  /* 0x000000ffff457224 */ /* 0x000fe200078e007a */
[----:B------:R-:W-:Y:S01]  /*e2f0*/  SHF.R.U32.HI R0, RZ, 0x8, R12 ;  /* 0x00000008ff007819 */ /* 0x000fe2000001160c */
[----:B------:R-:W-:Y:S01]  /*e300*/  FADD.FTZ R7, R238, R24 ;  /* 0x00000018ee077221 */ /* 0x000fe20000010000 */
[----:B------:R-:W-:Y:S01]  /*e310*/  @!P2 HFMA2.BF16_V2 R87, -RZ.H0_H0, RZ.H0_H0, -R153.H0_H0 ;  /* 0x200000ffff57a231 */ /* 0x000fe20000340999 */
[----:B------:R-:W-:Y:S01]  /*e320*/  MUFU.EX2 R122, R143 ;  /* 0x0000008f007a7308 */ /* 0x000fe20000000800 */
[----:B------:R-:W-:Y:S01]  /*e330*/  IMAD.MOV.U32 R65, RZ, RZ, R126 ;  /* 0x000000ffff417224 */ /* 0x000fe200078e007e */
[----:B------:R-:W-:Y:S01]  /*e340*/  LOP3.LUT R0, R0, 0xffff, RZ, 0xc0, !PT ;  /* 0x0000ffff00007812 */ /* 0x000fe200078ec0ff */
[----:B------:R-:W-:Y:S01]  /*e350*/  @!P5 HFMA2.BF16_V2 R83, -RZ.H0_H0, RZ.H0_H0, -R158.H0_H0 ;  /* 0x200000ffff53d231 */ /* 0x000fe2000034099e */
[----:B------:R-:W-:-:S04]  /*e360*/  PRMT R126, R153, 0x5410, R152 ;  /* 0x00005410997e7816 */ /* 0x000fc80000000098 */
[----:B------:R-:W3:Y:S01]  /*e370*/  MUFU.EX2 R238, R148 ;  /* 0x0000009400ee7308 */ /* 0x000ee20000000800 */
[----:B------:R-:W-:Y:S01]  /*e380*/  FADD.FTZ R5, R5, R2 ;  /* 0x0000000205057221 */ /* 0x000fe20000010000 */
[----:B------:R-:W-:Y:S01]  /*e390*/  @!P2 PRMT R153, R87, 0x5410, RZ ;  /* 0x000054105799a816 */ /* 0x000fe200000000ff */
[----:B------:R-:W-:Y:S01]  /*e3a0*/  IMAD.MOV.U32 R87, RZ, RZ, R212 ;  /* 0x000000ffff577224 */ /* 0x000fe200078e00d4 */
[----:B------:R-:W-:Y:S02]  /*e3b0*/  LOP3.LUT R2, R8, 0xff, RZ, 0xc0, !PT ;  /* 0x000000ff08027812 */ /* 0x000fe400078ec0ff */
[----:B------:R-:W-:Y:S02]  /*e3c0*/  ISETP.GE.U32.AND P2, PT, R235, R0, PT ;  /* 0x00000000eb00720c */ /* 0x000fe40003f46070 */
[----:B------:R-:W-:Y:S02]  /*e3d0*/  @!P5 PRMT R158, R83, 0x5410, RZ ;  /* 0x00005410539ed816 */ /* 0x000fe400000000ff */
[----:B------:R-:W-:-:S02]  /*e3e0*/  ISETP.GE.U32.AND P5, PT, R235, R2, PT ;  /* 0x00000002eb00720c */ /* 0x000fc40003fa6070 */
[----:B-1----:R-:W-:Y:S01]  /*e3f0*/  F2FP.BF16.PACK_AB R2, R87, R25 ;  /* 0x000000195702723e */ /* 0x002fe200000010ff */
[----:B------:R-:W-:Y:S02]  /*e400*/  IMAD.MOV.U32 R78, RZ, RZ, R77 ;  /* 0x000000ffff4e7224 */ /* 0x000fe400078e004d */
[----:B------:R-:W-:Y:S01]  /*e410*/  IMAD.MOV.U32 R77, RZ, RZ, R76 ;  /* 0x000000ffff4d7224 */ /* 0x000fe200078e004c */
[C---:B------:R-:W-:Y:S02]  /*e420*/  PRMT R150, R2.reuse, 0x7632, R150 ;  /* 0x0000763202967816 */ /* 0x040fe40000000096 */
[----:B------:R-:W-:Y:S01]  /*e430*/  PRMT R151, R2, 0x7610, R151 ;  /* 0x0000761002977816 */ /* 0x000fe20000000097 */
[----:B------:R-:W-:Y:S01]  /*e440*/  FADD.FTZ R8, R21, R3 ;  /* 0x0000000315087221 */ /* 0x000fe20000010000 */
[----:B---3--:R-:W-:Y:S01]  /*e450*/  F2FP.BF16.PACK_AB R0, R238, R122 ;  /* 0x0000007aee00723e */ /* 0x008fe200000010ff */
[----:B------:R-:W1:Y:S01]  /*e460*/  MUFU.EX2 R2, R217 ;  /* 0x000000d900027308 */ /* 0x000e620000000800 */
[----:B------:R-:W-:Y:S01]  /*e470*/  FADD.FTZ R3, R78, R22 ;  /* 0x000000164e037221 */ /* 0x000fe20000010000 */
[----:B------:R-:W-:Y:S01]  /*e480*/  @!P2 HFMA2.BF16_V2 R92, -RZ.H0_H0, RZ.H0_H0, -R150.H0_H0 ;  /* 0x200000ffff5ca231 */ /* 0x000fe20000340996 */
[----:B------:R-:W-:Y:S01]  /*e490*/  IMAD.MOV.U32 R76, RZ, RZ, R74 ;  /* 0x000000ffff4c7224 */ /* 0x000fe200078e004a */
[C---:B------:R-:W-:Y:S01]  /*e4a0*/  PRMT R149, R0.reuse, 0x7610, R149 ;  /* 0x0000761000957816 */ /* 0x040fe20000000095 */
[----:B------:R-:W-:Y:S01]  /*e4b0*/  IMAD.MOV.U32 R78, RZ, RZ, R77 ;  /* 0x000000ffff4e7224 */ /* 0x000fe200078e004d */
[----:B------:R-:W-:Y:S01]  /*e4c0*/  PRMT R148, R0, 0x7632, R148 ;  /* 0x0000763200947816 */ /* 0x000fe20000000094 */
[----:B------:R-:W-:Y:S01]  /*e4d0*/  IMAD.MOV.U32 R74, RZ, RZ, R59 ;  /* 0x000000ffff4a7224 */ /* 0x000fe200078e003b */
[----:B------:R-:W-:Y:S01]  /*e4e0*/  LOP3.LUT R0, R19, 0xff, RZ, 0xc0, !PT ;  /* 0x000000ff13007812 */ /* 0x000fe200078ec0ff */
[----:B------:R-:W-:-:S02]  /*e4f0*/  IMAD.MOV.U32 R59, RZ, RZ, R56 ;  /* 0x000000ffff3b7224 */ /* 0x000fc400078e0038 */
[----:B------:R-:W-:Y:S01]  /*e500*/  IMAD.MOV.U32 R56, RZ, RZ, R125 ;  /* 0x000000ffff387224 */ /* 0x000fe200078e007d */
[----:B------:R-:W-:Y:S01]  /*e510*/  PRMT R125, R151, 0x5410, R150 ;  /* 0x00005410977d7816 */ /* 0x000fe20000000096 */
[----:B------:R-:W-:Y:S01]  /*e520*/  IMAD.MOV.U32 R28, RZ, RZ, R78 ;  /* 0x000000ffff1c7224 */ /* 0x000fe200078e004e */
[----:B------:R-:W-:Y:S01]  /*e530*/  @!P2 PRMT R150, R92, 0x5410, RZ ;  /* 0x000054105c96a816 */ /* 0x000fe200000000ff */
[----:B------:R-:W-:Y:S01]  /*e540*/  IMAD.MOV.U32 R78, RZ, RZ, R35 ;  /* 0x000000ffff4e7224 */ /* 0x000fe200078e0023 */
[----:B------:R-:W-:Y:S01]  /*e550*/  ISETP.GE.U32.AND P2, PT, R235, R0, PT ;  /* 0x00000000eb00720c */ /* 0x000fe20003f46070 */
[----:B------:R-:W3:Y:S01]  /*e560*/  MUFU.EX2 R35, R216 ;  /* 0x000000d800237308 */ /* 0x000ee20000000800 */
[----:B------:R-:W-:Y:S01]  /*e570*/  IMAD.MOV.U32 R77, RZ, RZ, R76 ;  /* 0x000000ffff4d7224 */ /* 0x000fe200078e004c */
[----:B------:R-:W-:Y:S01]  /*e580*/  @!P3 HFMA2.BF16_V2 R90, -RZ.H0_H0, RZ.H0_H0, -R148.H0_H0 ;  /* 0x200000ffff5ab231 */ /* 0x000fe20000340994 */
[----:B------:R-:W-:Y:S01]  /*e590*/  LOP3.LUT R0, R4, 0xffff, RZ, 0xc0, !PT ;  /* 0x0000ffff04007812 */ /* 0x000fe200078ec0ff */
[----:B------:R-:W-:-:S02]  /*e5a0*/  IMAD.MOV.U32 R76, RZ, RZ, R74 ;  /* 0x000000ffff4c7224 */ /* 0x000fc400078e004a */
[----:B------:R-:W-:Y:S01]  /*e5b0*/  IMAD.MOV.U32 R74, RZ, RZ, R70 ;  /* 0x000000ffff4a7224 */ /* 0x000fe200078e0046 */
[----:B------:R-:W-:Y:S01]  /*e5c0*/  SHF.R.U32.HI R0, RZ, 0x8, R0 ;  /* 0x00000008ff007819 */ /* 0x000fe20000011600 */
[----:B------:R-:W-:Y:S01]  /*e5d0*/  IMAD.MOV.U32 R70, RZ, RZ, R124 ;  /* 0x000000ffff467224 */ /* 0x000fe200078e007c */
[----:B------:R-:W-:Y:S01]  /*e5e0*/  PRMT R124, R149, 0x5410, R148 ;  /* 0x00005410957c7816 */ /* 0x000fe20000000094 */
[----:B------:R-:W-:Y:S01]  /*e5f0*/  @!P5 HFMA2.BF16_V2 R91, -RZ.H0_H0, RZ.H0_H0, -R149.H0_H0 ;  /* 0x200000ffff5bd231 */ /* 0x000fe20000340995 */
[----:B------:R-:W-:Y:S01]  /*e600*/  @!P3 PRMT R148, R90, 0x5410, RZ ;  /* 0x000054105a94b816 */ /* 0x000fe200000000ff */
[----:B-1----:R-:W-:Y:S01]  /*e610*/  IMAD.MOV.U32 R90, RZ, RZ, R2 ;  /* 0x000000ffff5a7224 */ /* 0x002fe200078e0002 */
[----:B------:R-:W-:Y:S01]  /*e620*/  LOP3.LUT R2, R4, 0xff, RZ, 0xc0, !PT ;  /* 0x000000ff04027812 */ /* 0x000fe200078ec0ff */
[----:B------:R-:W-:Y:S01]  /*e630*/  @!P1 HFMA2.BF16_V2 R88, -RZ.H0_H0, RZ.H0_H0, -R151.H0_H0 ;  /* 0x200000ffff589231 */ /* 0x000fe20000340997 */
[----:B------:R-:W-:Y:S02]  /*e640*/  LOP3.LUT R0, R0, 0xffff, RZ, 0xc0, !PT ;  /* 0x0000ffff00007812 */ /* 0x000fe400078ec0ff */
[----:B------:R-:W-:-:S02]  /*e650*/  @!P5 PRMT R149, R91, 0x5410, RZ ;  /* 0x000054105b95d816 */ /* 0x000fc400000000ff */
[C---:B------:R-:W-:Y:S02]  /*e660*/  ISETP.GE.U32.AND P3, PT, R235.reuse, R2, PT ;  /* 0x00000002eb00720c */ /* 0x040fe40003f66070 */
[C---:B------:R-:W-:Y:S02]  /*e670*/  ISETP.GE.U32.AND P5, PT, R235.reuse, R0, PT ;  /* 0x00000000eb00720c */ /* 0x040fe40003fa6070 */
[----:B------:R-:W-:Y:S02]  /*e680*/  @!P1 PRMT R151, R88, 0x5410, RZ ;  /* 0x0000541058979816 */ /* 0x000fe400000000ff */
[----:B------:R-:W-:Y:S02]  /*e690*/  ISETP.GE.U32.AND P1, PT, R235, R9, PT ;  /* 0x00000009eb00720c */ /* 0x000fe40003f26070 */
[----:B---3--:R-:W-:Y:S01]  /*e6a0*/  F2FP.BF16.PACK_AB R0, R35, R90 ;  /* 0x0000005a2300723e */ /* 0x008fe200000010ff */
[----:B------:R-:W1:Y:S01]  /*e6b0*/  MUFU.EX2 R9, R219 ;  /* 0x000000db00097308 */ /* 0x000e620000000800 */
[----:B------:R-:W-:-:S02]  /*e6c0*/  IMAD.MOV.U32 R79, RZ, RZ, R39 ;  /* 0x000000ffff4f7224 */ /* 0x000fc400078e0027 */
[----:B------:R-:W-:Y:S01]  /*e6d0*/  IMAD.MOV.U32 R39, RZ, RZ, R252 ;  /* 0x000000ffff277224 */ /* 0x000fe200078e00fc */
[C---:B------:R-:W-:Y:S02]  /*e6e0*/  PRMT R147, R0.reuse, 0x7610, R147 ;  /* 0x0000761000937816 */ /* 0x040fe40000000093 */
[----:B------:R-:W-:Y:S02]  /*e6f0*/  PRMT R146, R0, 0x7632, R146 ;  /* 0x0000763200927816 */ /* 0x000fe40000000092 */
[----:B------:R3:W4:Y:S01]  /*e700*/  MUFU.EX2 R252, R218 ;  /* 0x000000da00fc7308 */ /* 0x0007220000000800 */
[----:B------:R-:W-:Y:S01]  /*e710*/  SHF.R.U32.HI R0, RZ, 0x8, R20 ;  /* 0x00000008ff007819 */ /* 0x000fe20000011614 */
[----:B------:R-:W-:Y:S02]  /*e720*/  @!P3 HFMA2.BF16_V2 R94, -RZ.H0_H0, RZ.H0_H0, -R147.H0_H0 ;  /* 0x200000ffff5eb231 */ /* 0x000fe40000340993 */
[----:B------:R-:W-:Y:S01]  /*e730*/  @!P5 HFMA2.BF16_V2 R93, -RZ.H0_H0, RZ.H0_H0, -R146.H0_H0 ;  /* 0x200000ffff5dd231 */ /* 0x000fe20000340992 */
[----:B------:R-:W-:Y:S01]  /*e740*/  LOP3.LUT R0, R0, 0xffff, RZ, 0xc0, !PT ;  /* 0x0000ffff00007812 */ /* 0x000fe200078ec0ff */
[----:B------:R-:W-:Y:S01]  /*e750*/  @!P4 HFMA2.BF16_V2 R89, -RZ.H0_H0, RZ.H0_H0, -R152.H0_H0 ;  /* 0x200000ffff59c231 */ /* 0x000fe20000340998 */
[----:B------:R-:W-:-:S04]  /*e760*/  IMAD.MOV.U32 R86, RZ, RZ, R77 ;  /* 0x000000ffff567224 */ /* 0x000fc800078e004d */
[----:B------:R-:W-:Y:S02]  /*e770*/  @!P4 PRMT R152, R89, 0x5410, RZ ;  /* 0x000054105998c816 */ /* 0x000fe400000000ff */
[----:B---3--:R-:W-:Y:S02]  /*e780*/  PRMT R218, R147, 0x5410, R146 ;  /* 0x0000541093da7816 */ /* 0x008fe40000000092 */
[----:B------:R-:W-:Y:S02]  /*e790*/  @!P3 PRMT R147, R94, 0x5410, RZ ;  /* 0x000054105e93b816 */ /* 0x000fe400000000ff */
[----:B------:R-:W-:Y:S02]  /*e7a0*/  ISETP.GE.U32.AND P3, PT, R235, R0, PT ;  /* 0x00000000eb00720c */ /* 0x000fe40003f66070 */
[----:B------:R-:W-:Y:S01]  /*e7b0*/  @!P5 PRMT R146, R93, 0x5410, RZ ;  /* 0x000054105d92d816 */ /* 0x000fe200000000ff */
[----:B-1----:R-:W-:Y:S01]  /*e7c0*/  IMAD.MOV.U32 R93, RZ, RZ, R9 ;  /* 0x000000ffff5d7224 */ /* 0x002fe200078e0009 */
[----:B------:R-:W-:-:S02]  /*e7d0*/  SHF.R.U32.HI R0, RZ, 0x18, R6 ;  /* 0x00000018ff007819 */ /* 0x000fc40000011606 */
[C---:B------:R-:W-:Y:S01]  /*e7e0*/  ISETP.GE.U32.AND P4, PT, R235.reuse, R10, PT ;  /* 0x0000000aeb00720c */ /* 0x040fe20003f86070 */
[----:B------:R-:W-:Y:S01]  /*e7f0*/  IMAD.MOV.U32 R88, RZ, RZ, R79 ;  /* 0x000000ffff587224 */ /* 0x000fe200078e004f */
[----:B------:R-:W-:Y:S01]  /*e800*/  ISETP.GE.U32.AND P5, PT, R235, R0, PT ;  /* 0x00000000eb00720c */ /* 0x000fe20003fa6070 */
[----:B------:R-:W-:Y:S01]  /*e810*/  IMAD.MOV.U32 R77, RZ, RZ, R70 ;  /* 0x000000ffff4d7224 */ /* 0x000fe200078e0046 */
[----:B----4-:R-:W-:Y:S01]  /*e820*/  F2FP.BF16.PACK_AB R0, R93, R252 ;  /* 0x000000fc5d00723e */ /* 0x010fe200000010ff */
[----:B------:R-:W-:Y:S02]  /*e830*/  IMAD.MOV.U32 R79, RZ, RZ, R243 ;  /* 0x000000ffff4f7224 */ /* 0x000fe400078e00f3 */
[----:B------:R-:W-:Y:S01]  /*e840*/  IMAD.MOV.U32 R70, RZ, RZ, R241 ;  /* 0x000000ffff467224 */ /* 0x000fe200078e00f1 */
[----:B------:R-:W-:Y:S01]  /*e850*/  MUFU.EX2 R243, R214 ;  /* 0x000000d600f37308 */ /* 0x000fe20000000800 */
[C---:B------:R-:W-:Y:S02]  /*e860*/  PRMT R145, R0.reuse, 0x7610, R145 ;  /* 0x0000761000917816 */ /* 0x040fe40000000091 */
[----:B------:R-:W-:-:S05]  /*e870*/  PRMT R144, R0, 0x7632, R144 ;  /* 0x0000763200907816 */ /* 0x000fca0000000090 */
[----:B------:R-:W1:Y:S01]  /*e880*/  MUFU.EX2 R241, R204 ;  /* 0x000000cc00f17308 */ /* 0x000e620000000800 */
[----:B------:R-:W-:Y:S01]  /*e890*/  SHF.R.U32.HI R0, RZ, 0x10, R6 ;  /* 0x00000010ff007819 */ /* 0x000fe20000011606 */
[----:B------:R-:W-:Y:S01]  /*e8a0*/  @!P4 HFMA2.BF16_V2 R96, -RZ.H0_H0, RZ.H0_H0, -R145.H0_H0 ;  /* 0x200000ffff60c231 */ /* 0x000fe20000340991 */
[----:B------:R-:W-:Y:S02]  /*e8b0*/  PRMT R216, R145, 0x5410, R144 ;  /* 0x0000541091d87816 */ /* 0x000fe40000000090 */
[----:B------:R-:W-:Y:S01]  /*e8c0*/  LOP3.LUT R0, R0, 0xff, RZ, 0xc0, !PT ;  /* 0x000000ff00007812 */ /* 0x000fe200078ec0ff */
[----:B------:R-:W-:Y:S01]  /*e8d0*/  @!P3 HFMA2.BF16_V2 R95, -RZ.H0_H0, RZ.H0_H0, -R144.H0_H0 ;  /* 0x200000ffff5fb231 */ /* 0x000fe20000340990 */
[----:B------:R-:W-:Y:S01]  /*e8e0*/  @!P4 PRMT R145, R96, 0x5410, RZ ;  /* 0x000054106091c816 */ /* 0x000fe200000000ff */
[----:B------:R-:W3:Y:S01]  /*e8f0*/  MUFU.EX2 R222, R222 ;  /* 0x000000de00de7308 */ /* 0x000ee20000000800 */
[----:B------:R-:W-:Y:S02]  /*e900*/  ISETP.GE.U32.AND P4, PT, R235, R0, PT ;  /* 0x00000000eb00720c */ /* 0x000fe40003f86070 */
[----:B------:R-:W-:-:S02]  /*e910*/  SHF.R.U32.HI R0, RZ, 0x18, R4 ;  /* 0x00000018ff007819 */ /* 0x000fc40000011604 */
[----:B------:R-:W-:Y:S02]  /*e920*/  @!P3 PRMT R144, R95, 0x5410, RZ ;  /* 0x000054105f90b816 */ /* 0x000fe400000000ff */
[----:B-1----:R-:W-:Y:S02]  /*e930*/  F2FP.BF16.PACK_AB R160, R243, R241 ;  /* 0x000000f1f3a0723e */ /* 0x002fe400000010ff */
[----:B------:R-:W-:Y:S02]  /*e940*/  ISETP.GE.U32.AND P3, PT, R235, R0, PT ;  /* 0x00000000eb00720c */ /* 0x000fe40003f66070 */
[----:B------:R-:W-:Y:S01]  /*e950*/  SHF.R.U32.HI R0, RZ, 0x10, R4 ;  /* 0x00000010ff007819 */ /* 0x000fe20000011604 */
[----:B------:R-:W-:Y:S01]  /*e960*/  @!P2 HFMA2.BF16_V2 R97, -RZ.H0_H0, RZ.H0_H0, -R160.H0_H0 ;  /* 0x200000ffff61a231 */ /* 0x000fe200003409a0 */
[----:B------:R-:W-:Y:S02]  /*e970*/  @P2 PRMT R211, R160, 0x7610, R211 ;  /* 0x00007610a0d32816 */ /* 0x000fe400000000d3 */
[----:B------:R-:W-:-:S02]  /*e980*/  LOP3.LUT R0, R0, 0xff, RZ, 0xc0, !PT ;  /* 0x000000ff00007812 */ /* 0x000fc400078ec0ff */
[----:B------:R-:W-:Y:S02]  /*e990*/  @!P2 PRMT R211, R97, 0x5410, RZ ;  /* 0x0000541061d3a816 */ /* 0x000fe400000000ff */
[----:B------:R-:W-:Y:S02]  /*e9a0*/  ISETP.GE.U32.AND P2, PT, R235, R0, PT ;  /* 0x00000000eb00720c */ /* 0x000fe40003f46070 */
[----:B---3--:R-:W-:Y:S01]  /*e9b0*/  F2FP.BF16.PACK_AB R0, R222, R220 ;  /* 0x000000dcde00723e */ /* 0x008fe200000010ff */
[----:B------:R-:W-:Y:S02]  /*e9c0*/  IMAD.MOV.U32 R82, RZ, RZ, R58 ;  /* 0x000000ffff527224 */ /* 0x000fe400078e003a */
[----:B------:R-:W-:Y:S01]  /*e9d0*/  IMAD.MOV.U32 R83, RZ, RZ, R59 ;  /* 0x000000ffff537224 */ /* 0x000fe200078e003b */
[C---:B------:R-:W-:Y:S01]  /*e9e0*/  PRMT R141, R0.reuse, 0x7610, R141 ;  /* 0x00007610008d7816 */ /* 0x040fe2000000008d */
[----:B------:R-:W-:Y:S01]  /*e9f0*/  IMAD.MOV.U32 R58, RZ, RZ, R156 ;  /* 0x000000ffff3a7224 */ /* 0x000fe200078e009c */
[----:B------:R-:W-:Y:S01]  /*ea00*/  PRMT R140, R0, 0x7632, R140 ;  /* 0x00007632008c7816 */ /* 0x000fe2000000008c */
[----:B------:R-:W-:-:S02]  /*ea10*/  IMAD.MOV.U32 R59, RZ, RZ, R157 ;  /* 0x000000ffff3b7224 */ /* 0x000fc400078e009d */
[----:B------:R-:W-:Y:S02]  /*ea20*/  IMAD.U32 R0, RZ, RZ, UR5 ;  /* 0x00000005ff007e24 */ /* 0x000fe4000f8e00ff */
[----:B------:R-:W-:Y:S02]  /*ea30*/  IMAD.MOV.U32 R42, RZ, RZ, R56 ;  /* 0x000000ffff2a7224 */ /* 0x000fe400078e0038 */
[----:B------:R-:W-:Y:S02]  /*ea40*/  IMAD.MOV.U32 R84, RZ, RZ, R57 ;  /* 0x000000ffff547224 */ /* 0x000fe400078e0039 */
[----:B------:R-:W-:Y:S01]  /*ea50*/  IMAD.WIDE R56, R0, 0x2, R58 ;  /* 0x0000000200387825 */ /* 0x000fe200078e023a */
[----:B------:R-:W1:Y:S03]  /*ea60*/  MUFU.EX2 R2, R215 ;  /* 0x000000d700027308 */ /* 0x000e660000000800 */
[----:B------:R-:W-:-:S02]  /*ea70*/  IMAD.U32 R0, RZ, RZ, UR4 ;  /* 0x00000004ff007e24 */ /* 0x000fc4000f8e00ff */
[----:B------:R-:W-:Y:S02]  /*ea80*/  IMAD.MOV.U32 R85, RZ, RZ, R74 ;  /* 0x000000ffff557224 */ /* 0x000fe400078e004a */
[----:B------:R-:W-:Y:S01]  /*ea90*/  IMAD.MOV.U32 R24, RZ, RZ, R54 ;  /* 0x000000ffff187224 */ /* 0x000fe200078e0036 */
[----:B------:R-:W3:Y:S01]  /*eaa0*/  MUFU.EX2 R6, R221 ;  /* 0x000000dd00067308 */ /* 0x000ee20000000800 */
[----:B------:R-:W-:Y:S02]  /*eab0*/  IMAD.MOV.U32 R74, RZ, RZ, R55 ;  /* 0x000000ffff4a7224 */ /* 0x000fe400078e0037 */
[----:B------:R-:W-:-:S04]  /*eac0*/  IMAD.WIDE R54, R0, 0x2, R58 ;  /* 0x0000000200367825 */ /* 0x000fc800078e023a */
[----:B------:R-:W-:Y:S02]  /*ead0*/  IMAD.U32 R0, RZ, RZ, UR26 ;  /* 0x0000001aff007e24 */ /* 0x000fe4000f8e00ff */
[----:B------:R-:W-:Y:S02]  /*eae0*/  IMAD.MOV.U32 R81, RZ, RZ, R53 ;  /* 0x000000ffff517224 */ /* 0x000fe400078e0035 */
[----:B------:R-:W-:Y:S02]  /*eaf0*/  IMAD.MOV.U32 R80, RZ, RZ, R52 ;  /* 0x000000ffff507224 */ /* 0x000fe400078e0034 */
[----:B------:R-:W-:Y:S01]  /*eb00*/  IMAD.WIDE R52, R0, 0x2, R58 ;  /* 0x0000000200347825 */ /* 0x000fe200078e023a */
[----:B------:R-:W-:Y:S04]  /*eb10*/  STG.E.U16 [R58.64+-0x80], R34 ;  /* 0xffff80223a007986 */ /* 0x000fe8000c101522 */
[----:B------:R-:W-:Y:S04]  /*eb20*/  STG.E.U16 [R58.64+-0x7e], R32 ;  /* 0xffff82203a007986 */ /* 0x000fe8000c101522 */
[----:B------:R-:W-:Y:S04]  /*eb30*/  STG.E.U16 [R56.64+-0x80], R31 ;  /* 0xffff801f38007986 */ /* 0x000fe8000c101522 */
[----:B------:R-:W-:Y:S01]  /*eb40*/  STG.E.U16 [R56.64+-0x7e], R33 ;  /* 0xffff822138007986 */ /* 0x000fe2000c101522 */
[----:B------:R-:W-:-:S03]  /*eb50*/  FADD.FTZ R21, R239, R3 ;  /* 0x00000003ef157221 */ /* 0x000fc60000010000 */
[----:B------:R-:W-:Y:S04]  /*eb60*/  STG.E.U16 [R54.64+-0x80], R18 ;  /* 0xffff801236007986 */ /* 0x000fe8000c101522 */
[----:B------:R-:W-:Y:S01]  /*eb70*/  STG.E.U16 [R54.64+-0x7e], R17 ;  /* 0xffff821136007986 */ /* 0x000fe2000c101522 */
[----:B-1----:R-:W-:-:S03]  /*eb80*/  FADD.FTZ R3, R2, R8 ;  /* 0x0000000802037221 */ /* 0x002fc60000010000 */
[----:B------:R-:W-:Y:S04]  /*eb90*/  STG.E.U16 [R52.64+-0x80], R16 ;  /* 0xffff801034007986 */ /* 0x000fe8000c101522 */
[----:B------:R-:W-:Y:S01]  /*eba0*/  STG.E.U16 [R52.64+-0x7e], R15 ;  /* 0xffff820f34007986 */ /* 0x000fe2000c101522 */
[----:B---3--:R-:W-:-:S03]  /*ebb0*/  F2FP.BF16.PACK_AB R2, R6, R2 ;  /* 0x000000020602723e */ /* 0x008fc600000010ff */
[----:B------:R-:W-:Y:S04]  /*ebc0*/  STG.E.U16 [R58.64+-0x70], R30 ;  /* 0xffff901e3a007986 */ /* 0x000fe8000c101522 */
[----:B------:R-:W-:Y:S04]  /*ebd0*/  STG.E.U16 [R58.64+-0x6e], R29 ;  /* 0xffff921d3a007986 */ /* 0x000fe8000c101522 */
[----:B------:R-:W-:Y:S04]  /*ebe0*/  STG.E.U16 [R56.64+-0x70], R26 ;  /* 0xffff901a38007986 */ /* 0x000fe8000c101522 */
[----:B------:R-:W-:Y:S04]  /*ebf0*/  STG.E.U16 [R56.64+-0x6e], R27 ;  /* 0xffff921b38007986 */ /* 0x000fe8000c101522 */
[----:B------:R1:W-:Y:S01]  /*ec00*/  STG.E.U16 [R54.64+-0x70], R14 ;  /* 0xffff900e36007986 */ /* 0x0003e2000c101522 */
[----:B------:R-:W-:-:S02]  /*ec10*/  PRMT R143, R2, 0x7610, R143 ;  /* 0x00007610028f7816 */ /* 0x000fc4000000008f */
[----:B------:R-:W-:Y:S01]  /*ec20*/  PRMT R142, R2, 0x7632, R142 ;  /* 0x00007632028e7816 */ /* 0x000fe2000000008e */
[----:B------:R-:W-:Y:S01]  /*ec30*/  FADD.FTZ R5, R11, R5 ;  /* 0x000000050b057221 */ /* 0x000fe20000010000 */
[----:B------:R-:W-:Y:S01]  /*ec40*/  LOP3.LUT R0, R237, UR17, R190, 0x96, !PT ;  /* 0x00000011ed007c12 */ /* 0x000fe2000f8e96be */
[----:B------:R-:W-:Y:S02]  /*ec50*/  FADD.FTZ R219, R6, R3 ;  /* 0x0000000306db7221 */ /* 0x000fe40000010000 */
[----:B------:R-:W-:Y:S02]  /*ec60*/  FADD.FTZ R19, R23, R5 ;  /* 0x0000000517137221 */ /* 0x000fe40000010000 */
[----:B------:R-:W-:-:S04]  /*ec70*/  IMAD.WIDE.U32 R4, R0, -0x326172a9, RZ ;  /* 0xcd9e8d5700047825 */ /* 0x000fc800078e00ff */
[----:B-1----:R-:W-:-:S05]  /*ec80*/  IMAD.WIDE.U32 R14, R213, -0x326172a9, RZ ;  /* 0xcd9e8d57d50e7825 */ /* 0x002fca00078e00ff */
[----:B------:R-:W-:-:S05]  /*ec90*/  LOP3.LUT R2, R15, UR18, R88, 0x96, !PT ;  /* 0x000000120f027c12 */ /* 0x000fca000f8e9658 */
[----:B------:R-:W-:-:S05]  /*eca0*/  IMAD.WIDE.U32 R2, R2, -0x2daee0ad, RZ ;  /* 0xd2511f5302027825 */ /* 0x000fca00078e00ff */
[----:B------:R-:W-:Y:S02]  /*ecb0*/  LOP3.LUT R0, R3, UR15, R236, 0x96, !PT ;  /* 0x0000000f03007c12 */ /* 0x000fe4000f8e96ec */
[----:B------:R-:W-:Y:S01]  /*ecc0*/  LOP3.LUT R3, R5, UR16, R14, 0x96, !PT ;  /* 0x0000001005037c12 */ /* 0x000fe2000f8e960e */
[----:B------:R-:W-:-:S04]  /*ecd0*/  FADD.FTZ R12, R28, R7 ;  /* 0x000000071c0c7221 */ /* 0x000fc80000010000 */
[----:B------:R-:W-:-:S04]  /*ece0*/  IMAD.WIDE.U32 R6, R3, -0x2daee0ad, RZ ;  /* 0xd2511f5303067825 */ /* 0x000fc800078e00ff */
        /* <DEDUP_REMOVED lines=16> */
[----:B------:R-:W-:Y:S02]  /*edf0*/  SHF.R.U32.HI R3, RZ, 0x18, R2 ;  /* 0x00000018ff037819 */ /* 0x000fe40000011602 */
[----:B------:R-:W-:-:S02]  /*ee00*/  SHF.R.U32.HI R2, RZ, 0x8, R0 ;  /* 0x00000008ff027819 */ /* 0x000fc40000011600 */
[----:B------:R-:W-:Y:S01]  /*ee10*/  LOP3.LUT R0, R7, 0xff, RZ, 0xc0, !PT ;  /* 0x000000ff07007812 */ /* 0x000fe200078ec0ff */
[----:B------:R-:W-:Y:S01]  /*ee20*/  FADD.FTZ R217, R240, R12 ;  /* 0x0000000cf0d97221 */ /* 0x000fe20000010000 */
[----:B------:R-:W-:Y:S02]  /*ee30*/  PRMT R12, R8, 0x5410, R2 ;  /* 0x00005410080c7816 */ /* 0x000fe40000000002 */
[----:B------:R-:W-:Y:S01]  /*ee40*/  PRMT R11, R0, 0x5410, R3 ;  /* 0x00005410000b7816 */ /* 0x000fe20000000003 */
        /* <DEDUP_REMOVED lines=13> */
[----:B------:R-:W-:Y:S02]  /*ef20*/  SHF.R.U32.HI R6, RZ, 0x18, R6 ;  /* 0x00000018ff067819 */ /* 0x000fe40000011606 */
[----:B------:R-:W-:Y:S02]  /*ef30*/  LOP3.LUT R3, R3, 0xff, RZ, 0xc0, !PT ;  /* 0x000000ff03037812 */ /* 0x000fe400078ec0ff */
[----:B------:R-:W-:Y:S01]  /*ef40*/  LOP3.LUT R2, R9, 0xff, RZ, 0xc0, !PT ;  /* 0x000000ff09027812 */ /* 0x000fe200078ec0ff */
[----:B------:R1:W-:Y:S01]  /*ef50*/  STG.E.U16 [R54.64+-0x6e], R13 ;  /* 0xffff920d36007986 */ /* 0x0003e2000c101522 */
[----:B------:R-:W-:Y:S01]  /*ef60*/  PRMT R212, R235, 0x7054, R235 ;  /* 0x00007054ebd47816 */ /* 0x000fe200000000eb */
[----:B------:R-:W-:-:S02]  /*ef70*/  IMAD.MOV.U32 R89, RZ, RZ, R184 ;  /* 0x000000ffff597224 */ /* 0x000fc400078e00b8 */
[----:B------:R-:W-:Y:S01]  /*ef80*/  IMAD.MOV.U32 R28, RZ, RZ, R78 ;  /* 0x000000ffff1c7224 */ /* 0x000fe200078e004e */
[----:B------:R2:W5:Y:S01]  /*ef90*/  LDL.LU R184, [R1+0x198] ;  /* 0x0001980001b87983 */ /* 0x0005620000300800 */
[----:B-1----:R-:W-:Y:S02]  /*efa0*/  PRMT R13, R3, 0x5410, R6 ;  /* 0x00005410030d7816 */ /* 0x002fe40000000006 */
[----:B------:R-:W-:Y:S02]  /*efb0*/  PRMT R6, R2, 0x5410, R8 ;  /* 0x0000541002067816 */ /* 0x000fe40000000008 */
[----:B------:R-:W-:-:S04]  /*efc0*/  LOP3.LUT R2, R0, 0xffff, RZ, 0xc0, !PT ;  /* 0x0000ffff00027812 */ /* 0x000fc800078ec0ff */
[----:B------:R-:W-:Y:S02]  /*efd0*/  SHF.R.U32.HI R3, RZ, 0x8, R2 ;  /* 0x00000008ff037819 */ /* 0x000fe40000011602 */
[----:B------:R-:W-:-:S04]  /*efe0*/  LOP3.LUT R2, R0, 0xff, RZ, 0xc0, !PT ;  /* 0x000000ff00027812 */ /* 0x000fc800078ec0ff */
[----:B------:R-:W-:Y:S02]  /*eff0*/  PRMT R22, R2, 0x5410, R3 ;  /* 0x0000541002167816 */ /* 0x000fe40000000003 */
[--C-:B------:R-:W-:Y:S02]  /*f000*/  SHF.R.U32.HI R3, RZ, 0x10, R0.reuse ;  /* 0x00000010ff037819 */ /* 0x100fe40000011600 */
[----:B------:R-:W-:Y:S02]  /*f010*/  SHF.R.U32.HI R2, RZ, 0x18, R0 ;  /* 0x00000018ff027819 */ /* 0x000fe40000011600 */
[----:B------:R-:W-:Y:S02]  /*f020*/  LOP3.LUT R0, R3, 0xff, RZ, 0xc0, !PT ;  /* 0x000000ff03007812 */ /* 0x000fe400078ec0ff */
[----:B------:R-:W-:Y:S02]  /*f030*/  IADD3 R3, R224, 0x1, RZ ;  /* 0x00000001e0037810 */ /* 0x000fe40007ffe0ff */
[----:B------:R-:W-:Y:S01]  /*f040*/  PRMT R20, R0, 0x5410, R2 ;  /* 0x0000541000147816 */ /* 0x000fe20000000002 */
[----:B------:R-:W-:-:S02]  /*f050*/  HSET2.LE.AND R2, R12, R212, PT ;  /* 0x000000d40c027233 */ /* 0x000fc40003803000 */
[--C-:B------:R-:W-:Y:S01]  /*f060*/  HSET2.LE.AND R0, R11, R212.reuse, PT ;  /* 0x000000d40b007233 */ /* 0x100fe20003803000 */
[----:B------:R-:W-:Y:S01]  /*f070*/  LOP3.LUT R3, R191, UR37, R3, 0x96, !PT ;  /* 0x00000025bf037c12 */ /* 0x000fe2000f8e9603 */
[----:B------:R-:W-:Y:S01]  /*f080*/  FADD.FTZ R213, R25, R19 ;  /* 0x0000001319d57221 */ /* 0x000fe20000010000 */
[----:B------:R-:W-:Y:S01]  /*f090*/  LOP3.LUT R18, R2, R89, RZ, 0xc0, !PT ;  /* 0x0000005902127212 */ /* 0x000fe200078ec0ff */
[----:B------:R-:W-:Y:S01]  /*f0a0*/  IMAD.MOV.U32 R89, RZ, RZ, R24 ;  /* 0x000000ffff597224 */ /* 0x000fe200078e0018 */
[----:B------:R-:W-:Y:S01]  /*f0b0*/  LOP3.LUT R19, R0, R183, RZ, 0xc0, !PT ;  /* 0x000000b700137212 */ /* 0x000fe200078ec0ff */
[----:B------:R-:W-:Y:S01]  /*f0c0*/  IMAD.MOV.U32 R24, RZ, RZ, R28 ;  /* 0x000000ffff187224 */ /* 0x000fe200078e001c */
[--C-:B------:R-:W-:Y:S01]  /*f0d0*/  HSET2.LE.AND R0, R6, R212.reuse, PT ;  /* 0x000000d406007233 */ /* 0x100fe20003803000 */
[----:B------:R-:W-:Y:S01]  /*f0e0*/  IMAD.WIDE.U32 R28, R3, -0x326172a9, RZ ;  /* 0xcd9e8d57031c7825 */ /* 0x000fe200078e00ff */
[----:B------:R-:W-:Y:S01]  /*f0f0*/  HSET2.LE.AND R2, R7, R212, PT ;  /* 0x000000d407027233 */ /* 0x000fe20003803000 */
[----:B------:R2:W5:Y:S02]  /*f100*/  LDL.LU R183, [R1+0x194] ;  /* 0x0001940001b77983 */ /* 0x0005640000300800 */
[----:B------:R-:W-:-:S02]  /*f110*/  LOP3.LUT R27, R0, R225, RZ, 0xc0, !PT ;  /* 0x000000e1001b7212 */ /* 0x000fc400078ec0ff */
[----:B------:R-:W-:-:S05]  /*f120*/  LOP3.LUT R0, R29, UR18, R88, 0x96, !PT ;  /* 0x000000121d007c12 */ /* 0x000fca000f8e9658 */
[----:B------:R-:W-:-:S05]  /*f130*/  IMAD.WIDE.U32 R6, R0, -0x2daee0ad, RZ ;  /* 0xd2511f5300067825 */ /* 0x000fca00078e00ff */
[----:B------:R-:W-:Y:S02]  /*f140*/  LOP3.LUT R0, R7, UR15, R236, 0x96, !PT ;  /* 0x0000000f07007c12 */ /* 0x000fe4000f8e96ec */
[----:B------:R-:W-:Y:S02]  /*f150*/  LOP3.LUT R26, R2, R227, RZ, 0xc0, !PT ;  /* 0x000000e3021a7212 */ /* 0x000fe400078ec0ff */
        /* <DEDUP_REMOVED lines=51> */
[--C-:B------:R-:W-:Y:S01]  /*f490*/  SHF.R.U32.HI R0, RZ, 0x10, R2.reuse ;  /* 0x00000010ff007819 */ /* 0x100fe20000011602 */
[----:B------:R-:W-:Y:S01]  /*f4a0*/  IMAD.MOV.U32 R24, RZ, RZ, R85 ;  /* 0x000000ffff187224 */ /* 0x000fe200078e0055 */
[----:B------:R-:W-:Y:S02]  /*f4b0*/  SHF.R.U32.HI R2, RZ, 0x18, R2 ;  /* 0x00000018ff027819 */ /* 0x000fe40000011602 */
[----:B------:R-:W-:Y:S01]  /*f4c0*/  LOP3.LUT R0, R0, 0xff, RZ, 0xc0, !PT ;  /* 0x000000ff00007812 */ /* 0x000fe200078ec0ff */
[----:B------:R-:W-:Y:S02]  /*f4d0*/  IMAD.MOV.U32 R89, RZ, RZ, R74 ;  /* 0x000000ffff597224 */ /* 0x000fe400078e004a */
[----:B------:R-:W-:Y:S01]  /*f4e0*/  IMAD.MOV.U32 R88, RZ, RZ, R24 ;  /* 0x000000ffff587224 */ /* 0x000fe200078e0018 */
[----:B------:R-:W-:Y:S01]  /*f4f0*/  PRMT R13, R0, 0x5410, R2 ;  /* 0x00005410000d7816 */ /* 0x000fe20000000002 */
[----:B------:R-:W-:Y:S01]  /*f500*/  HSET2.LE.AND R2, R20, R212, PT ;  /* 0x000000d414027233 */ /* 0x000fe20003803000 */
[----:B------:R-:W-:-:S02]  /*f510*/  IMAD.MOV.U32 R221, RZ, RZ, R89 ;  /* 0x000000ffffdd7224 */ /* 0x000fc400078e0059 */
[----:B------:R-:W-:Y:S02]  /*f520*/  IMAD.MOV.U32 R89, RZ, RZ, R86 ;  /* 0x000000ffff597224 */ /* 0x000fe400078e0056 */
[----:B------:R-:W-:Y:S02]  /*f530*/  LOP3.LUT R25, R2, R88, RZ, 0xc0, !PT ;  /* 0x0000005802197212 */ /* 0x000fe400078ec0ff */
[----:B------:R-:W-:Y:S01]  /*f540*/  IMAD.MOV.U32 R88, RZ, RZ, R89 ;  /* 0x000000ffff587224 */ /* 0x000fe200078e0059 */
[----:B------:R-:W-:-:S03]  /*f550*/  HSET2.LE.AND R0, R11, R212, PT ;  /* 0x000000d40b007233 */ /* 0x000fc60003803000 */
[----:B------:R-:W-:Y:S02]  /*f560*/  IMAD.WIDE.U32 R4, R88, -0x326172a9, RZ ;  /* 0xcd9e8d5758047825 */ /* 0x000fe400078e00ff */
[----:B------:R-:W-:-:S03]  /*f570*/  LOP3.LUT R30, R0, R62, RZ, 0xc0, !PT ;  /* 0x0000003e001e7212 */ /* 0x000fc600078ec0ff */
[----:B------:R-:W-:Y:S01]  /*f580*/  LOP3.LUT R2, R5, R221, RZ, 0x3c, !PT ;  /* 0x000000dd05027212 */ /* 0x000fe200078e3cff */
[----:B------:R-:W-:Y:S01]  /*f590*/  IMAD.MOV.U32 R94, RZ, RZ, R35 ;  /* 0x000000ffff5e7224 */ /* 0x000fe200078e0023 */
[----:B------:R-:W-:-:S03]  /*f5a0*/  HSET2.LE.AND R0, R9, R212, PT ;  /* 0x000000d409007233 */ /* 0x000fc60003803000 */
[----:B------:R-:W-:Y:S02]  /*f5b0*/  IMAD.WIDE.U32 R34, R2, -0x2daee0ad, RZ ;  /* 0xd2511f5302227825 */ /* 0x000fe400078e00ff */
[----:B------:R-:W-:-:S03]  /*f5c0*/  LOP3.LUT R31, R0, R71, RZ, 0xc0, !PT ;  /* 0x00000047001f7212 */ /* 0x000fc600078ec0ff */
[----:B------:R-:W-:Y:S01]  /*f5d0*/  LOP3.LUT R0, R35, UR17, R190, 0x96, !PT ;  /* 0x0000001123007c12 */ /* 0x000fe2000f8e96be */
[----:B------:R-:W-:Y:S02]  /*f5e0*/  IMAD.MOV.U32 R86, RZ, RZ, R180 ;  /* 0x000000ffff567224 */ /* 0x000fe400078e00b4 */
[----:B------:R-:W-:Y:S02]  /*f5f0*/  IMAD.MOV.U32 R89, RZ, RZ, R87 ;  /* 0x000000ffff597224 */ /* 0x000fe400078e0057 */
[----:B------:R-:W-:Y:S01]  /*f600*/  IMAD.WIDE.U32 R32, R0, -0x326172a9, RZ ;  /* 0xcd9e8d5700207825 */ /* 0x000fe200078e00ff */
[--C-:B------:R-:W-:Y:S02]  /*f610*/  HSET2.LE.AND R3, R22, R212.reuse, PT ;  /* 0x000000d416037233 */ /* 0x100fe40003803000 */
[----:B------:R-:W-:Y:S01]  /*f620*/  HSET2.LE.AND R2, R12, R212, PT ;  /* 0x000000d40c027233 */ /* 0x000fe20003803000 */
[----:B------:R-:W-:Y:S02]  /*f630*/  IMAD.MOV.U32 R87, RZ, RZ, R86 ;  /* 0x000000ffff577224 */ /* 0x000fe400078e0056 */
[----:B------:R-:W-:-:S02]  /*f640*/  IMAD.MOV.U32 R78, RZ, RZ, R69 ;  /* 0x000000ffff4e7224 */ /* 0x000fc400078e0045 */
[----:B------:R-:W-:Y:S02]  /*f650*/  IMAD.MOV.U32 R24, RZ, RZ, R39 ;  /* 0x000000ffff187224 */ /* 0x000fe400078e0027 */
[----:B------:R-:W-:Y:S01]  /*f660*/  IMAD.MOV.U32 R86, RZ, RZ, R83 ;  /* 0x000000ffff567224 */ /* 0x000fe200078e0053 */
[----:B------:R-:W-:Y:S01]  /*f670*/  LOP3.LUT R5, R15, UR18, R4, 0x96, !PT ;  /* 0x000000120f057c12 */ /* 0x000fe2000f8e9604 */
[----:B------:R-:W-:Y:S02]  /*f680*/  IMAD.MOV.U32 R83, RZ, RZ, R82 ;  /* 0x000000ffff537224 */ /* 0x000fe400078e0052 */
[----:B------:R-:W-:Y:S01]  /*f690*/  IMAD.MOV.U32 R96, RZ, RZ, R116 ;  /* 0x000000ffff607224 */ /* 0x000fe200078e0074 */
[----:B------:R-:W-:Y:S01]  /*f6a0*/  LOP3.LUT R116, R29, UR18, R4, 0x96, !PT ;  /* 0x000000121d747c12 */ /* 0x000fe2000f8e9604 */
[----:B------:R-:W-:Y:S01]  /*f6b0*/  IMAD.MOV.U32 R82, RZ, RZ, R80 ;  /* 0x000000ffff527224 */ /* 0x000fe200078e0050 */
[C---:B------:R-:W-:Y:S01]  /*f6c0*/  LOP3.LUT R4, R33.reuse, UR16, R14, 0x96, !PT ;  /* 0x0000001021047c12 */ /* 0x040fe2000f8e960e */
[----:B------:R-:W-:Y:S01]  /*f6d0*/  IMAD.MOV.U32 R80, RZ, RZ, R79 ;  /* 0x000000ffff507224 */ /* 0x000fe200078e004f */
[----:B------:R-:W-:Y:S01]  /*f6e0*/  LOP3.LUT R33, R33, UR16, R28, 0x96, !PT ;  /* 0x0000001021217c12 */ /* 0x000fe2000f8e961c */
[----:B------:R-:W-:Y:S01]  /*f6f0*/  IMAD.MOV.U32 R79, RZ, RZ, R78 ;  /* 0x000000ffff4f7224 */ /* 0x000fe200078e004e */
[----:B------:R-:W-:Y:S01]  /*f700*/  LOP3.LUT R24, R3, R24, RZ, 0xc0, !PT ;  /* 0x0000001803187212 */ /* 0x000fe200078ec0ff */
[----:B------:R-:W-:Y:S01]  /*f710*/  IMAD.MOV.U32 R78, RZ, RZ, R77 ;  /* 0x000000ffff4e7224 */ /* 0x000fe200078e004d */
[----:B------:R-:W-:Y:S01]  /*f720*/  LOP3.LUT R28, R2, R226, RZ, 0xc0, !PT ;  /* 0x000000e2021c7212 */ /* 0x000fe200078ec0ff */
[----:B------:R-:W-:Y:S01]  /*f730*/  IMAD.MOV.U32 R77, RZ, RZ, R178 ;  /* 0x000000ffff4d7224 */ /* 0x000fe200078e00b2 */
[----:B------:R-:W-:-:S02]  /*f740*/  HSET2.LE.AND R0, R10, R212, PT ;  /* 0x000000d40a007233 */ /* 0x000fc40003803000 */
[--C-:B------:R-:W-:Y:S02]  /*f750*/  HSET2.LE.AND R3, R8, R212.reuse, PT ;  /* 0x000000d408037233 */ /* 0x100fe40003803000 */
[--C-:B------:R-:W-:Y:S01]  /*f760*/  HSET2.LE.AND R2, R7, R212.reuse, PT ;  /* 0x000000d407027233 */ /* 0x100fe20003803000 */
[----:B------:R-:W-:Y:S01]  /*f770*/  IMAD.MOV.U32 R88, RZ, RZ, R77 ;  /* 0x000000ffff587224 */ /* 0x000fe200078e004d */
[----:B------:R-:W-:Y:S01]  /*f780*/  LOP3.LUT R29, R0, R73, RZ, 0xc0, !PT ;  /* 0x00000049001d7212 */ /* 0x000fe200078ec0ff */
[----:B------:R-:W-:Y:S01]  /*f790*/  IMAD.MOV.U32 R92, RZ, RZ, R76 ;  /* 0x000000ffff5c7224 */ /* 0x000fe200078e004c */
[----:B------:R-:W-:Y:S01]  /*f7a0*/  LOP3.LUT R76, R3, R45, RZ, 0xc0, !PT ;  /* 0x0000002d034c7212 */ /* 0x000fe200078ec0ff */
[----:B------:R-:W-:Y:S01]  /*f7b0*/  HSET2.LE.AND R0, R6, R212, PT ;  /* 0x000000d406007233 */ /* 0x000fe20003803000 */
[----:B------:R-:W-:Y:S01]  /*f7c0*/  LOP3.LUT R77, R2, R44, RZ, 0xc0, !PT ;  /* 0x0000002c024d7212 */ /* 0x000fe200078ec0ff */
[----:B------:R-:W-:Y:S01]  /*f7d0*/  IMAD.WIDE.U32 R2, R5, -0x2daee0ad, RZ ;  /* 0xd2511f5305027825 */ /* 0x000fe200078e00ff */
[----:B------:R-:W1:Y:S03]  /*f7e0*/  LDSM.16.MT88.4 R8, [R173+0x6000] ;  /* 0x00600000ad08783b */ /* 0x000e660000004200 */
        /* <DEDUP_REMOVED lines=10> */
[----:B------:R-:W-:Y:S02]  /*f890*/  FADD.FTZ R214, R72, R21 ;  /* 0x0000001548d67221 */ /* 0x000fe40000010000 */
[----:B------:R-:W-:-:S04]  /*f8a0*/  IMAD.WIDE.U32 R2, R3, -0x2daee0ad, RZ ;  /* 0xd2511f5303027825 */ /* 0x000fc800078e00ff */
[----:B------:R-:W-:Y:S01]  /*f8b0*/  IMAD.WIDE.U32 R20, R0, -0x2daee0ad, RZ ;  /* 0xd2511f5300147825 */ /* 0x000fe200078e00ff */
[----:B------:R-:W-:-:S04]  /*f8c0*/  LOP3.LUT R3, R3, UR9, R4, 0x96, !PT ;  /* 0x0000000903037c12 */ /* 0x000fc8000f8e9604 */
[----:B------:R-:W-:Y:S01]  /*f8d0*/  LOP3.LUT R2, R21, UR6, R2, 0x96, !PT ;  /* 0x0000000615027c12 */ /* 0x000fe2000f8e9602 */
[----:B------:R-:W-:Y:S01]  /*f8e0*/  IMAD.WIDE.U32 R4, R3, -0x326172a9, RZ ;  /* 0xcd9e8d5703047825 */ /* 0x000fe200078e00ff */
[----:B------:R-:W-:-:S03]  /*f8f0*/  HSET2.LE.AND R0, R13, R212, PT ;  /* 0x000000d40d007233 */ /* 0x000fc60003803000 */
[----:B------:R-:W-:Y:S01]  /*f900*/  IMAD.WIDE.U32 R2, R2, -0x326172a9, RZ ;  /* 0xcd9e8d5702027825 */ /* 0x000fe200078e00ff */
[----:B------:R-:W-:-:S03]  /*f910*/  LOP3.LUT R21, R5, UR8, R6, 0x96, !PT ;  /* 0x0000000805157c12 */ /* 0x000fc6000f8e9606 */
[----:B------:R-:W-:Y:S02]  /*f920*/  IMAD.MOV.U32 R22, RZ, RZ, R87 ;  /* 0x000000ffff167224 */ /* 0x000fe400078e0057 */
[----:B------:R-:W-:Y:S01]  /*f930*/  IMAD.MOV.U32 R87, RZ, RZ, R83 ;  /* 0x000000ffff577224 */ /* 0x000fe200078e0053 */
[----:B------:R-:W-:Y:S01]  /*f940*/  SHF.R.U32.HI R5, RZ, 0x10, R2 ;  /* 0x00000010ff057819 */ /* 0x000fe20000011602 */
[----:B------:R-:W-:Y:S02]  /*f950*/  IMAD.MOV.U32 R83, RZ, RZ, R80 ;  /* 0x000000ffff537224 */ /* 0x000fe400078e0050 */
[----:B------:R-:W-:Y:S01]  /*f960*/  IMAD.MOV.U32 R80, RZ, RZ, R79 ;  /* 0x000000ffff507224 */ /* 0x000fe200078e004f */
[----:B------:R-:W-:Y:S02]  /*f970*/  LOP3.LUT R79, R0, R40, RZ, 0xc0, !PT ;  /* 0x00000028004f7212 */ /* 0x000fe400078ec0ff */
[----:B------:R-:W-:Y:S02]  /*f980*/  LOP3.LUT R0, R3, UR13, R4, 0x96, !PT ;  /* 0x0000000d03007c12 */ /* 0x000fe4000f8e9604 */
[----:B------:R-:W-:-:S02]  /*f990*/  LOP3.LUT R3, R2, 0xffff, RZ, 0xc0, !PT ;  /* 0x0000ffff02037812 */ /* 0x000fc400078ec0ff */
[----:B------:R-:W-:Y:S02]  /*f9a0*/  LOP3.LUT R6, R2, 0xff, RZ, 0xc0, !PT ;  /* 0x000000ff02067812 */ /* 0x000fe400078ec0ff */
[----:B------:R-:W-:Y:S02]  /*f9b0*/  SHF.R.U32.HI R4, RZ, 0x18, R2 ;  /* 0x00000018ff047819 */ /* 0x000fe40000011602 */
[----:B------:R-:W-:Y:S02]  /*f9c0*/  LOP3.LUT R2, R5, 0xff, RZ, 0xc0, !PT ;  /* 0x000000ff05027812 */ /* 0x000fe400078ec0ff */
[----:B------:R-:W-:Y:S02]  /*f9d0*/  SHF.R.U32.HI R3, RZ, 0x8, R3 ;  /* 0x00000008ff037819 */ /* 0x000fe40000011603 */
[----:B------:R-:W-:Y:S01]  /*f9e0*/  PRMT R5, R2, 0x5410, R4 ;  /* 0x0000541002057816 */ /* 0x000fe20000000004 */
[----:B------:R-:W-:Y:S01]  /*f9f0*/  IMAD.MOV.U32 R74, RZ, RZ, R70 ;  /* 0x000000ffff4a7224 */ /* 0x000fe200078e0046 */
[----:B------:R-:W-:Y:S01]  /*fa00*/  LOP3.LUT R2, R0, 0xffff, RZ, 0xc0, !PT ;  /* 0x0000ffff00027812 */ /* 0x000fe200078ec0ff */
        /* <DEDUP_REMOVED lines=8> */
[----:B------:R-:W-:Y:S01]  /*fa90*/  LOP3.LUT R2, R0, 0xff, RZ, 0xc0, !PT ;  /* 0x000000ff00027812 */ /* 0x000fe200078ec0ff */
[----:B------:R-:W-:-:S02]  /*faa0*/  IMAD.MOV.U32 R224, RZ, RZ, R89 ;  /* 0x000000ffffe07224 */ /* 0x000fc400078e0059 */
[----:B------:R2:W5:Y:S01]  /*fab0*/  LDL.LU R180, [R1+0x188] ;  /* 0x0001880001b47983 */ /* 0x0005620000300800 */
        /* <DEDUP_REMOVED lines=12> */
[----:B------:R-:W-:-:S02]  /*fb80*/  IMAD.MOV.U32 R92, RZ, RZ, R86 ;  /* 0x000000ffff5c7224 */ /* 0x000fc400078e0056 */
[----:B------:R-:W-:Y:S02]  /*fb90*/  IMAD.MOV.U32 R87, RZ, RZ, R60 ;  /* 0x000000ffff577224 */ /* 0x000fe400078e003c */
[----:B------:R-:W-:Y:S02]  /*fba0*/  IMAD.MOV.U32 R68, RZ, RZ, R172 ;  /* 0x000000ffff447224 */ /* 0x000fe400078e00ac */
[----:B------:R-:W-:Y:S01]  /*fbb0*/  IMAD.MOV.U32 R227, RZ, RZ, R88 ;  /* 0x000000ffffe37224 */ /* 0x000fe200078e0058 */
[----:B------:R2:W5:Y:S01]  /*fbc0*/  LDL.LU R172, [R1+0x178] ;  /* 0x0001780001ac7983 */ /* 0x0005620000300800 */
[----:B------:R-:W-:Y:S02]  /*fbd0*/  IMAD.MOV.U32 R86, RZ, RZ, R61 ;  /* 0x000000ffff567224 */ /* 0x000fe400078e003d */
[----:B------:R-:W-:Y:S02]  /*fbe0*/  IMAD.MOV.U32 R60, RZ, RZ, R51 ;  /* 0x000000ffff3c7224 */ /* 0x000fe400078e0033 */
[----:B------:R-:W-:Y:S01]  /*fbf0*/  IMAD.MOV.U32 R88, RZ, RZ, R85 ;  /* 0x000000ffff587224 */ /* 0x000fe200078e0055 */
[----:B------:R2:W5:Y:S01]  /*fc00*/  LDL.LU R51, [R1+0x174] ;  /* 0x0001740001337983 */ /* 0x0005620000300800 */
[----:B------:R-:W-:Y:S01]  /*fc10*/  IMAD.MOV.U32 R61, RZ, RZ, R50 ;  /* 0x000000ffff3d7224 */ /* 0x000fe200078e0032 */
[----:B------:R-:W-:Y:S01]  /*fc20*/  SHF.R.U32.HI R2, RZ, 0x18, R0 ;  /* 0x00000018ff027819 */ /* 0x000fe20000011600 */
[----:B------:R-:W-:Y:S01]  /*fc30*/  IMAD.MOV.U32 R85, RZ, RZ, R63 ;  /* 0x000000ffff557224 */ /* 0x000fe200078e003f */
[----:B------:R2:W5:Y:S01]  /*fc40*/  LDL.LU R50, [R1+0x170] ;  /* 0x0001700001327983 */ /* 0x0005620000300800 */
[----:B------:R-:W-:Y:S01]  /*fc50*/  IMAD.MOV.U32 R62, RZ, RZ, R49 ;  /* 0x000000ffff3e7224 */ /* 0x000fe200078e0031 */
[----:B------:R-:W-:Y:S01]  /*fc60*/  LOP3.LUT R0, R3, 0xff, RZ, 0xc0, !PT ;  /* 0x000000ff03007812 */ /* 0x000fe200078ec0ff */
[----:B------:R-:W-:Y:S01]  /*fc70*/  IMAD.MOV.U32 R63, RZ, RZ, R48 ;  /* 0x000000ffff3f7224 */ /* 0x000fe200078e0030 */
[----:B------:R2:W5:Y:S04]  /*fc80*/  LDL.LU R49, [R1+0x16c] ;  /* 0x00016c0001317983 */ /* 0x0005680000300800 */
[----:B------:R2:W5:Y:S01]  /*fc90*/  LDL.LU R48, [R1+0x168] ;  /* 0x0001680001307983 */ /* 0x0005620000300800 */
[----:B------:R-:W-:Y:S01]  /*fca0*/  PRMT R12, R0, 0x5410, R2 ;  /* 0x00005410000c7816 */ /* 0x000fe20000000002 */
[----:B------:R-:W-:-:S02]  /*fcb0*/  HSET2.LE.AND R0, R6, R212, PT ;  /* 0x000000d406007233 */ /* 0x000fc40003803000 */
[--C-:B------:R-:W-:Y:S02]  /*fcc0*/  HSET2.LE.AND R2, R5, R212.reuse, PT ;  /* 0x000000d405027233 */ /* 0x100fe40003803000 */
[--C-:B------:R-:W-:Y:S01]  /*fcd0*/  HSET2.LE.AND R3, R4, R212.reuse, PT ;  /* 0x000000d404037233 */ /* 0x100fe20003803000 */
[----:B------:R-:W-:Y:S01]  /*fce0*/  LOP3.LUT R6, R0, R38, RZ, 0xc0, !PT ;  /* 0x0000002600067212 */ /* 0x000fe200078ec0ff */
[----:B------:R-:W-:Y:S01]  /*fcf0*/  HSET2.LE.AND R0, R12, R212, PT ;  /* 0x000000d40c007233 */ /* 0x000fe20003803000 */
[----:B------:R-:W-:Y:S01]  /*fd00*/  LOP3.LUT R7, R2, R36, RZ, 0xc0, !PT ;  /* 0x0000002402077212 */ /* 0x000fe200078ec0ff */
[----:B------:R-:W-:Y:S01]  /*fd10*/  @!P1 HFMA2.BF16_V2 R98, -RZ.H0_H0, RZ.H0_H0, -R160.H1_H1 ;  /* 0x200000ffff629231 */ /* 0x000fe200003609a0 */
[----:B------:R-:W-:Y:S01]  /*fd20*/  LOP3.LUT R4, R3, R43, RZ, 0xc0, !PT ;  /* 0x0000002b03047212 */ /* 0x000fe200078ec0ff */
[----:B------:R-:W-:Y:S01]  /*fd30*/  @!P4 HFMA2.BF16_V2 R99, -RZ.H0_H0, RZ.H0_H0, -R143.H0_H0 ;  /* 0x200000ffff63c231 */ /* 0x000fe2000034098f */
[----:B------:R-:W-:Y:S01]  /*fd40*/  LOP3.LUT R5, R0, R41, RZ, 0xc0, !PT ;  /* 0x0000002900057212 */ /* 0x000fe200078ec0ff */
[----:B------:R-:W-:-:S02]  /*fd50*/  @!P5 HFMA2.BF16_V2 R102, -RZ.H0_H0, RZ.H0_H0, -R142.H0_H0 ;  /* 0x200000ffff66d231 */ /* 0x000fc4000034098e */
[----:B------:R-:W-:Y:S02]  /*fd60*/  @!P2 HFMA2.BF16_V2 R101, -RZ.H0_H0, RZ.H0_H0, -R141.H0_H0 ;  /* 0x200000ffff65a231 */ /* 0x000fe4000034098d */
[----:B------:R-:W-:Y:S01]  /*fd70*/  @!P3 HFMA2.BF16_V2 R100, -RZ.H0_H0, RZ.H0_H0, -R140.H0_H0 ;  /* 0x200000ffff64b231 */ /* 0x000fe2000034098c */
[----:B------:R-:W-:Y:S01]  /*fd80*/  IMAD.MOV.U32 R69, RZ, RZ, R119 ;  /* 0x000000ffff457224 */ /* 0x000fe200078e0077 */
[----:B------:R-:W-:Y:S01]  /*fd90*/  @P1 PRMT R204, R160, 0x7632, R204 ;  /* 0x00007632a0cc1816 */ /* 0x000fe200000000cc */
[----:B------:R-:W-:Y:S01]  /*fda0*/  IMAD.MOV.U32 R2, RZ, RZ, R96 ;  /* 0x000000ffff027224 */ /* 0x000fe200078e0060 */
[----:B------:R-:W-:Y:S01]  /*fdb0*/  PRMT R119, R143, 0x5410, R142 ;  /* 0x000054108f777816 */ /* 0x000fe2000000008e */
[----:B------:R-:W-:Y:S01]  /*fdc0*/  IMAD.MOV.U32 R0, RZ, RZ, R103 ;  /* 0x000000ffff007224 */ /* 0x000fe200078e0067 */
[----:B------:R-:W-:Y:S01]  /*fdd0*/  PRMT R215, R141, 0x5410, R140 ;  /* 0x000054108dd77816 */ /* 0x000fe2000000008c */
[----:B------:R-:W-:Y:S01]  /*fde0*/  IMAD.MOV.U32 R240, RZ, RZ, R93 ;  /* 0x000000fffff07224 */ /* 0x000fe200078e005d */
[----:B------:R-:W-:Y:S01]  /*fdf0*/  @!P1 PRMT R204, R98, 0x5410, RZ ;  /* 0x0000541062cc9816 */ /* 0x000fe200000000ff */
[----:B------:R-:W-:Y:S01]  /*fe00*/  IMAD.MOV.U32 R226, RZ, RZ, R94 ;  /* 0x000000ffffe27224 */ /* 0x000fe200078e005e */
[----:B------:R-:W-:Y:S01]  /*fe10*/  @!P4 PRMT R143, R99, 0x5410, RZ ;  /* 0x00005410638fc816 */ /* 0x000fe200000000ff */
[----:B------:R-:W-:Y:S01]  /*fe20*/  LDSM.16.MT88.4 R12, [R174+0x6000] ;  /* 0x00600000ae0c783b */ /* 0x000fe20000004200 */
[----:B------:R-:W-:Y:S01]  /*fe30*/  @!P5 PRMT R142, R102, 0x5410, RZ ;  /* 0x00005410668ed816 */ /* 0x000fe200000000ff */
[----:B-1----:R-:W-:Y:S01]  /*fe40*/  HMMA.16816.F32.BF16 R96, R4, R8, R136 ;  /* 0x000000080460723c */ /* 0x002fe20000041888 */
[----:B------:R-:W-:-:S02]  /*fe50*/  @!P2 PRMT R141, R101, 0x5410, RZ ;  /* 0x00005410658da816 */ /* 0x000fc400000000ff */
[----:B------:R-:W-:Y:S01]  /*fe60*/  @!P3 PRMT R140, R100, 0x5410, RZ ;  /* 0x00005410648cb816 */ /* 0x000fe200000000ff */
[----:B------:R-:W-:-:S03]  /*fe70*/  IMAD.MOV.U32 R3, RZ, RZ, R90 ;  /* 0x000000ffff037224 */ /* 0x000fc600078e005a */
[----:B------:R-:W-:Y:S01]  /*fe80*/  IMAD.MOV.U32 R136, RZ, RZ, R92 ;  /* 0x000000ffff887224 */ /* 0x000fe200078e005c */
[----:B------:R-:W-:Y:S01]  /*fe90*/  HMMA.16816.F32.BF16 R100, R16, R8, R248 ;  /* 0x000000081064723c */ /* 0x000fe200000418f8 */
[----:B------:R-:W-:Y:S02]  /*fea0*/  IMAD.MOV.U32 R137, RZ, RZ, R88 ;  /* 0x000000ffff897224 */ /* 0x000fe400078e0058 */
[----:B------:R-:W-:-:S04]  /*feb0*/  IMAD.MOV.U32 R138, RZ, RZ, R89 ;  /* 0x000000ffff8a7224 */ /* 0x000fc800078e0059 */
[----:B------:R-:W-:Y:S01]  /*fec0*/  IMAD.MOV.U32 R251, RZ, RZ, R91 ;  /* 0x000000fffffb7224 */ /* 0x000fe200078e005b */
[-C--:B------:R-:W-:Y:S08]  /*fed0*/  HMMA.16816.F32.BF16 R92, R4, R10.reuse, R132 ;  /* 0x0000000a045c723c */ /* 0x080ff00000041884 */
[----:B------:R-:W-:Y:S01]  /*fee0*/  HMMA.16816.F32.BF16 R88, R16, R10, R84 ;  /* 0x0000000a1058723c */ /* 0x000fe20000041854 */
[----:B------:R-:W1:Y:S01]  /*fef0*/  LDSM.16.MT88.4 R8, [R176+0x6000] ;  /* 0x00600000b008783b */ /* 0x000e620000004200 */
[----:B------:R-:W-:-:S02]  /*ff00*/  IMAD.MOV.U32 R133, RZ, RZ, R74 ;  /* 0x000000ffff857224 */ /* 0x000fc400078e004a */
[----:B------:R-:W-:Y:S02]  /*ff10*/  IMAD.MOV.U32 R134, RZ, RZ, R70 ;  /* 0x000000ffff867224 */ /* 0x000fe400078e0046 */
[----:B------:R-:W-:Y:S02]  /*ff20*/  IMAD.MOV.U32 R135, RZ, RZ, R69 ;  /* 0x000000ffff877224 */ /* 0x000fe400078e0045 */
[-C--:B-1----:R-:W-:Y:S08]  /*ff30*/  HMMA.16816.F32.BF16 R84, R16, R8.reuse, R80 ;  /* 0x000000081054723c */ /* 0x082ff00000041850 */
[----:B------:R-:W-:Y:S07]  /*ff40*/  HMMA.16816.F32.BF16 R80, R4, R8, R128 ;  /* 0x000000080450723c */ /* 0x000fee0000041880 */
[----:B------:R-:W-:-:S02]  /*ff50*/  IMAD.MOV.U32 R128, RZ, RZ, R68 ;  /* 0x000000ffff807224 */ /* 0x000fc400078e0044 */
[----:B------:R-:W-:Y:S01]  /*ff60*/  IMAD.MOV.U32 R131, RZ, RZ, R75 ;  /* 0x000000ffff837224 */ /* 0x000fe200078e004b */
[-C--:B------:R-:W-:Y:S08]  /*ff70*/  HMMA.16816.F32.BF16 R68, R16, R10.reuse, R60 ;  /* 0x0000000a1044723c */ /* 0x080ff0000004183c */
[----:B------:R-:W-:Y:S01]  /*ff80*/  HMMA.16816.F32.BF16 R72, R4, R10, R108 ;  /* 0x0000000a0448723c */ /* 0x000fe2000004186c */
[----:B------:R-:W1:Y:S01]  /*ff90*/  LDSM.16.MT88.4 R8, [R175+0x6000] ;  /* 0x00600000af08783b */ /* 0x000e620000004200 */
[----:B------:R-:W-:-:S02]  /*ffa0*/  IMAD.MOV.U32 R249, RZ, RZ, R3 ;  /* 0x000000fffff97224 */ /* 0x000fc400078e0003 */
[----:B------:R-:W-:Y:S02]  /*ffb0*/  IMAD.MOV.U32 R248, RZ, RZ, R2 ;  /* 0x000000fffff87224 */ /* 0x000fe400078e0002 */
[----:B------:R-:W-:Y:S02]  /*ffc0*/  IMAD.WIDE.U32 R2, R21, -0x2daee0ad, RZ ;  /* 0xd2511f5315027825 */ /* 0x000fe400078e00ff */
[----:B------:R-:W-:Y:S02]  /*ffd0*/  HMMA.16816.F32.BF16 R60, R4, R12, R112 ;  /* 0x0000000c043c723c */ /* 0x000fe40000041870 */
[----:B------:R-:W-:Y:S02]  /*ffe0*/  IMAD.MOV.U32 R139, RZ, RZ, R42 ;  /* 0x000000ffff8b7224 */ /* 0x000fe400078e002a */
[----:B------:R-:W-:Y:S02]  /*fff0*/  IMAD.MOV.U32 R132, RZ, RZ, R39 ;  /* 0x000000ffff847224 */ /* 0x000fe400078e0027 */
[----:B------:R-:W-:-:S02]  /*10000*/  IMAD.MOV.U32 R129, RZ, RZ, R47 ;  /* 0x000000ffff817224 */ /* 0x000fc400078e002f */
[----:B------:R-:W-:Y:S02]  /*10010*/  IMAD.MOV.U32 R130, RZ, RZ, R46 ;  /* 0x000000ffff827224 */ /* 0x000fe400078e002e */
[----:B------:R-:W-:Y:S01]  /*10020*/  IMAD.MOV.U32 R250, RZ, RZ, R0 ;  /* 0x000000fffffa7224 */ /* 0x000fe200078e0000 */
[----:B------:R-:W-:Y:S01]  /*10030*/  HMMA.16816.F32.BF16 R44, R4, R14, R104 ;  /* 0x0000000e042c723c */ /* 0x000fe20000041868 */
[----:B------:R-:W-:Y:S02]  /*10040*/  LOP3.LUT R0, R3, UR14, R20, 0x96, !PT ;  /* 0x0000000e03007c12 */ /* 0x000fe4000f8e9614 */
[----:B------:R-:W-:-:S04]  /*10050*/  LOP3.LUT R3, R2, 0xffff, RZ, 0xc0, !PT ;  /* 0x0000ffff02037812 */ /* 0x000fc800078ec0ff */
[----:B------:R-:W-:Y:S01]  /*10060*/  SHF.R.U32.HI R3, RZ, 0x8, R3 ;  /* 0x00000008ff037819 */ /* 0x000fe20000011603 */
[C---:B-1----:R-:W-:Y:S08]  /*10070*/  HMMA.16816.F32.BF16 R40, R4.reuse, R8, R228 ;  /* 0x000000080428723c */ /* 0x042ff000000418e4 */
        /* <DEDUP_REMOVED lines=17> */
[----:B------:R-:W-:Y:S01]  /*10190*/  HSET2.LE.AND R0, R8, R212, PT ;  /* 0x000000d408007233 */ /* 0x000fe20003803000 */
[----:B------:R-:W-:Y:S01]  /*101a0*/  IMAD.MOV.U32 R231, RZ, RZ, R22 ;  /* 0x000000ffffe77224 */ /* 0x000fe200078e0016 */
[C---:B------:R-:W-:Y:S01]  /*101b0*/  HMMA.16816.F32.BF16 R104, R16.reuse, R14, R128 ;  /* 0x0000000e1068723c */ /* 0x040fe20000041880 */
[----:B------:R-:W-:Y:S01]  /*101c0*/  IMAD.MOV.U32 R230, RZ, RZ, R23 ;  /* 0x000000ffffe67224 */ /* 0x000fe200078e0017 */
[----:B------:R-:W1:Y:S04]  /*101d0*/  LDSM.16.MT88.4 R12, [R173+0x6800] ;  /* 0x00680000ad0c783b */ /* 0x000e680000004200 */
[----:B------:R-:W-:Y:S02]  /*101e0*/  LDSM.16.MT88.4 R20, [R175+0x6800] ;  /* 0x00680000af14783b */ /* 0x000fe40000004200 */
[----:B------:R-:W-:Y:S02]  /*101f0*/  HMMA.16816.F32.BF16 R112, R16, R10, R136 ;  /* 0x0000000a1070723c */ /* 0x000fe40000041888 */
        /* <DEDUP_REMOVED lines=9> */
[----:B------:R-:W-:Y:S02]  /*10290*/  IMAD.MOV.U32 R229, RZ, RZ, R123 ;  /* 0x000000ffffe57224 */ /* 0x000fe400078e007b */
[----:B------:R-:W-:Y:S02]  /*102a0*/  IMAD.MOV.U32 R247, RZ, RZ, R122 ;  /* 0x000000fffff77224 */ /* 0x000fe400078e007a */
[----:B------:R-:W-:-:S02]  /*102b0*/  IMAD.WIDE.U32 R2, R33, -0x2daee0ad, RZ ;  /* 0xd2511f5321027825 */ /* 0x000fc400078e00ff */
        /* <DEDUP_REMOVED lines=21> */
[----:B------:R-:W-:Y:S04]  /*10410*/  HMMA.16816.F32.BF16 R100, R24, R12, R100 ;  /* 0x0000000c1864723c */ /* 0x000fe80000041864 */
[----:B------:R-:W-:-:S04]  /*10420*/  LOP3.LUT R0, R3, UR13, R36, 0x96, !PT ;  /* 0x0000000d03007c12 */ /* 0x000fc8000f8e9624 */
[----:B------:R-:W-:Y:S01]  /*10430*/  HMMA.16816.F32.BF16 R88, R24, R14, R88 ;  /* 0x0000000e1858723c */ /* 0x000fe20000041858 */
[----:B------:R-:W1:Y:S01]  /*10440*/  LDSM.16.MT88.4 R12, [R176+0x7000] ;  /* 0x00700000b00c783b */ /* 0x000e620000004200 */
[----:B------:R-:W-:Y:S02]  /*10450*/  LOP3.LUT R3, R2, 0xffff, RZ, 0xc0, !PT ;  /* 0x0000ffff02037812 */ /* 0x000fe400078ec0ff */
[----:B------:R-:W-:-:S04]  /*10460*/  LOP3.LUT R4, R0, 0xffff, RZ, 0xc0, !PT ;  /* 0x0000ffff00047812 */ /* 0x000fc800078ec0ff */
[----:B------:R-:W-:Y:S01]  /*10470*/  HMMA.16816.F32.BF16 R64, R24, R16, R64 ;  /* 0x000000101840723c */ /* 0x000fe20000041840 */
[----:B------:R-:W-:-:S07]  /*10480*/  SHF.R.U32.HI R5, RZ, 0x8, R3 ;  /* 0x00000008ff057819 */ /* 0x000fce0000011603 */
[----:B------:R-:W-:Y:S01]  /*10490*/  HMMA.16816.F32.BF16 R60, R24, R18, R104 ;  /* 0x00000012183c723c */ /* 0x000fe20000041868 */
[----:B------:R-:W3:Y:S01]  /*104a0*/  LDSM.16.MT88.4 R16, [R173+0x7000] ;  /* 0x00700000ad10783b */ /* 0x000ee20000004200 */
[----:B------:R-:W-:-:S06]  /*104b0*/  LOP3.LUT R6, R0, 0xff, RZ, 0xc0, !PT ;  /* 0x000000ff00067812 */ /* 0x000fcc00078ec0ff */
[----:B------:R-:W-:Y:S01]  /*104c0*/  HMMA.16816.F32.BF16 R84, R24, R8, R84 ;  /* 0x000000081854723c */ /* 0x000fe20000041854 */
[----:B------:R-:W-:-:S07]  /*104d0*/  SHF.R.U32.HI R3, RZ, 0x8, R4 ;  /* 0x00000008ff037819 */ /* 0x000fce0000011604 */
[C---:B------:R-:W-:Y:S01]  /*104e0*/  HMMA.16816.F32.BF16 R68, R24.reuse, R10, R68 ;  /* 0x0000000a1844723c */ /* 0x040fe20000041844 */
[----:B------:R-:W4:Y:S07]  /*104f0*/  LDSM.16.MT88.4 R8, [R174+0x7000] ;  /* 0x00700000ae08783b */ /* 0x000f2e0000004200 */
[----:B------:R-:W-:Y:S01]  /*10500*/  HMMA.16816.F32.BF16 R44, R24, R20, R108 ;  /* 0x00000014182c723c */ /* 0x000fe2000004186c */
[----:B------:R-:W-:-:S07]  /*10510*/  LOP3.LUT R7, R2, 0xff, RZ, 0xc0, !PT ;  /* 0x000000ff02077812 */ /* 0x000fce00078ec0ff */
[----:B------:R-:W-:Y:S01]  /*10520*/  HMMA.16816.F32.BF16 R40, R24, R22, R112 ;  /* 0x000000161828723c */ /* 0x000fe20000041870 */
[----:B------:R-:W2:Y:S01]  /*10530*/  LDSM.16.MT88.4 R20, [R175+0x7000] ;  /* 0x00700000af14783b */ /* 0x000ea20000004200 */
        /* <DEDUP_REMOVED lines=20> */
[-C--:B-1----:R-:W-:Y:S01]  /*10680*/  HMMA.16816.F32.BF16 R108, R28, R12.reuse, R84 ;  /* 0x0000000c1c6c723c */ /* 0x082fe20000041854 */
[----:B------:R-:W1:Y:S02]  /*10690*/  LDSM.16.MT88.4 R116, [R173+0x7800] ;  /* 0x00780000ad74783b */ /* 0x000e640000004200 */
[----:B------:R-:W-:Y:S01]  /*106a0*/  IMAD.MOV.U32 R228, RZ, RZ, R127 ;  /* 0x000000ffffe47224 */ /* 0x000fe200078e007f */
[----:B------:R-:W-:Y:S01]  /*106b0*/  LOP3.LUT R0, R2, 0xffff, RZ, 0xc0, !PT ;  /* 0x0000ffff02007812 */ /* 0x000fe200078ec0ff */
[----:B------:R-:W-:Y:S03]  /*106c0*/  LDSM.16.MT88.4 R84, [R174+0x7800] ;  /* 0x00780000ae54783b */ /* 0x000fe60000004200 */
[C---:B------:R-:W-:Y:S01]  /*106d0*/  HMMA.16816.F32.BF16 R128, R4.reuse, R12, R128 ;  /* 0x0000000c0480723c */ /* 0x040fe20000041880 */
[----:B------:R-:W-:Y:S04]  /*106e0*/  STG.E.U16 [R52.64+-0x70], R163 ;  /* 0xffff90a334007986 */ /* 0x000fe8000c101522 */
[----:B------:R-:W-:Y:S03]  /*106f0*/  STG.E.U16 [R52.64+-0x6e], R164 ;  /* 0xffff92a434007986 */ /* 0x000fe6000c101522 */
[----:B------:R-:W-:Y:S01]  /*10700*/  HMMA.16816.F32.BF16 R120, R4, R14, R120 ;  /* 0x0000000e0478723c */ /* 0x000fe20000041878 */
[----:B------:R-:W-:Y:S04]  /*10710*/  STG.E.U16 [R58.64+-0x60], R210 ;  /* 0xffffa0d23a007986 */ /* 0x000fe8000c101522 */
[----:B------:R-:W-:Y:S03]  /*10720*/  STG.E.U16 [R58.64+-0x5e], R209 ;  /* 0xffffa2d13a007986 */ /* 0x000fe6000c101522 */
[C---:B---3--:R-:W-:Y:S01]  /*10730*/  HMMA.16816.F32.BF16 R124, R28.reuse, R16, R100 ;  /* 0x000000101c7c723c */ /* 0x048fe20000041864 */
[----:B------:R-:W3:Y:S07]  /*10740*/  LDSM.16.MT88.4 R100, [R176+0x7800] ;  /* 0x00780000b064783b */ /* 0x000eee0000004200 */
[----:B------:R-:W-:Y:S01]  /*10750*/  HMMA.16816.F32.BF16 R68, R28, R14, R68 ;  /* 0x0000000e1c44723c */ /* 0x000fe20000041844 */
[----:B------:R-:W1:Y:S04]  /*10760*/  LDSM.16.MT88.4 R12, [R175+0x7800] ;  /* 0x00780000af0c783b */ /* 0x000e680000004200 */
[----:B------:R-:W-:Y:S03]  /*10770*/  STG.E.U16 [R56.64+-0x60], R207 ;  /* 0xffffa0cf38007986 */ /* 0x000fe6000c101522 */
[C---:B------:R-:W-:Y:S01]  /*10780*/  HMMA.16816.F32.BF16 R136, R4.reuse, R16, R136 ;  /* 0x000000100488723c */ /* 0x040fe20000041888 */
[----:B------:R-:W-:Y:S04]  /*10790*/  STG.E.U16 [R56.64+-0x5e], R208 ;  /* 0xffffa2d038007986 */ /* 0x000fe8000c101522 */
[----:B------:R-:W-:Y:S03]  /*107a0*/  STG.E.U16 [R54.64+-0x60], R166 ;  /* 0xffffa0a636007986 */ /* 0x000fe6000c101522 */
[C---:B------:R-:W-:Y:S01]  /*107b0*/  HMMA.16816.F32.BF16 R132, R4.reuse, R18, R132 ;  /* 0x000000120484723c */ /* 0x040fe20000041884 */
[----:B------:R-:W-:Y:S07]  /*107c0*/  STG.E.U16 [R54.64+-0x5e], R165 ;  /* 0xffffa2a536007986 */ /* 0x000fee000c101522 */
[C---:B----4-:R-:W-:Y:S01]  /*107d0*/  HMMA.16816.F32.BF16 R112, R4.reuse, R8, R96 ;  /* 0x000000080470723c */ /* 0x050fe20000041860 */
[----:B------:R-:W-:Y:S07]  /*107e0*/  STG.E.U16 [R52.64+-0x60], R161 ;  /* 0xffffa0a134007986 */ /* 0x000fee000c101522 */
[C---:B------:R-:W-:Y:S01]  /*107f0*/  HMMA.16816.F32.BF16 R104, R4.reuse, R10, R92 ;  /* 0x0000000a0468723c */ /* 0x040fe2000004185c */
[----:B------:R-:W-:Y:S07]  /*10800*/  STG.E.U16 [R52.64+-0x5e], R162 ;  /* 0xffffa2a234007986 */ /* 0x000fee000c101522 */
[C---:B--2---:R-:W-:Y:S01]  /*10810*/  HMMA.16816.F32.BF16 R80, R4.reuse, R20, R80 ;  /* 0x000000140450723c */ /* 0x044fe20000041850 */
[----:B------:R-:W-:Y:S07]  /*10820*/  STG.E.U16 [R58.64+-0x50], R206 ;  /* 0xffffb0ce3a007986 */ /* 0x000fee000c101522 */
[----:B------:R-:W-:Y:S01]  /*10830*/  HMMA.16816.F32.BF16 R72, R4, R22, R72 ;  /* 0x000000160448723c */ /* 0x000fe20000041848 */
[----:B------:R-:W-:Y:S06]  /*10840*/  STG.E.U16 [R58.64+-0x4e], R205 ;  /* 0xffffb2cd3a007986 */ /* 0x000fec000c101522 */
[----:B------:R-:W-:-:S02]  /*10850*/  SHF.R.U32.HI R4, RZ, 0x8, R0 ;  /* 0x00000008ff047819 */ /* 0x000fc40000011600 */
[----:B------:R-:W-:Y:S01]  /*10860*/  LOP3.LUT R0, R3, UR14, R32, 0x96, !PT ;  /* 0x0000000e03007c12 */ /* 0x000fe2000f8e9620 */
[----:B------:R-:W-:Y:S01]  /*10870*/  HMMA.16816.F32.BF16 R64, R28, R8, R64 ;  /* 0x000000081c40723c */ /* 0x000fe20000041840 */
[----:B------:R-:W-:Y:S01]  /*10880*/  LOP3.LUT R5, R2, 0xff, RZ, 0xc0, !PT ;  /* 0x000000ff02057812 */ /* 0x000fe200078ec0ff */
[----:B------:R-:W-:Y:S01]  /*10890*/  STG.E.U16 [R56.64+-0x50], R202 ;  /* 0xffffb0ca38007986 */ /* 0x000fe2000c101522 */
[----:B------:R-:W-:Y:S02]  /*108a0*/  SHF.R.U32.HI R7, RZ, 0x10, R2 ;  /* 0x00000010ff077819 */ /* 0x000fe40000011602 */
[----:B------:R-:W-:Y:S01]  /*108b0*/  SHF.R.U32.HI R3, RZ, 0x10, R0 ;  /* 0x00000010ff037819 */ /* 0x000fe20000011600 */
[----:B------:R-:W-:Y:S01]  /*108c0*/  STG.E.U16 [R56.64+-0x4e], R203 ;  /* 0xffffb2cb38007986 */ /* 0x000fe2000c101522 */
[----:B------:R-:W-:Y:S02]  /*108d0*/  SHF.R.U32.HI R8, RZ, 0x18, R2 ;  /* 0x00000018ff087819 */ /* 0x000fe40000011602 */
[----:B------:R-:W-:Y:S01]  /*108e0*/  LOP3.LUT R2, R0, 0xffff, RZ, 0xc0, !PT ;  /* 0x0000ffff00027812 */ /* 0x000fe200078ec0ff */
[----:B------:R-:W-:Y:S01]  /*108f0*/  STG.E.U16 [R54.64+-0x50], R159 ;  /* 0xffffb09f36007986 */ /* 0x000fe2000c101522 */
[----:B------:R-:W-:-:S02]  /*10900*/  PRMT R9, R5, 0x5410, R4 ;  /* 0x0000541005097816 */ /* 0x000fc40000000004 */
[----:B------:R-:W-:Y:S01]  /*10910*/  LOP3.LUT R6, R0, 0xff, RZ, 0xc0, !PT ;  /* 0x000000ff00067812 */ /* 0x000fe200078ec0ff */
[----:B------:R-:W-:Y:S01]  /*10920*/  STG.E.U16 [R54.64+-0x4e], R158 ;  /* 0xffffb29e36007986 */ /* 0x000fe2000c101522 */
[----:B------:R-:W-:Y:S02]  /*10930*/  SHF.R.U32.HI R5, RZ, 0x18, R0 ;  /* 0x00000018ff057819 */ /* 0x000fe40000011600 */
[----:B------:R-:W-:Y:S01]  /*10940*/  LOP3.LUT R0, R7, 0xff, RZ, 0xc0, !PT ;  /* 0x000000ff07007812 */ /* 0x000fe200078ec0ff */
[----:B------:R-:W-:Y:S01]  /*10950*/  STG.E.U16 [R52.64+-0x50], R155 ;  /* 0xffffb09b34007986 */ /* 0x000fe2000c101522 */
[----:B------:R-:W-:-:S03]  /*10960*/  SHF.R.U32.HI R4, RZ, 0x8, R2 ;  /* 0x00000008ff047819 */ /* 0x000fc60000011602 */
[----:B------:R-:W-:Y:S01]  /*10970*/  STG.E.U16 [R52.64+-0x4e], R154 ;  /* 0xffffb29a34007986 */ /* 0x000fe2000c101522 */
[----:B------:R-:W-:-:S03]  /*10980*/  LOP3.LUT R2, R3, 0xff, RZ, 0xc0, !PT ;  /* 0x000000ff03027812 */ /* 0x000fc600078ec0ff */
[----:B------:R-:W-:Y:S04]  /*10990*/  STG.E.U16 [R58.64+-0x40], R201 ;  /* 0xffffc0c93a007986 */ /* 0x000fe8000c101522 */
[----:B------:R-:W-:Y:S01]  /*109a0*/  STG.E.U16 [R58.64+-0x3e], R200 ;  /* 0xffffc2c83a007986 */ /* 0x000fe2000c101522 */
[----:B------:R-:W-:-:S03]  /*109b0*/  PRMT R0, R0, 0x5410, R8 ;  /* 0x0000541000007816 */ /* 0x000fc60000000008 */
[----:B------:R-:W-:Y:S04]  /*109c0*/  STG.E.U16 [R56.64+-0x40], R198 ;  /* 0xffffc0c638007986 */ /* 0x000fe8000c101522 */
[----:B------:R2:W-:Y:S04]  /*109d0*/  STG.E.U16 [R56.64+-0x3e], R199 ;  /* 0xffffc2c738007986 */ /* 0x0005e8000c101522 */
[----:B------:R4:W-:Y:S04]  /*109e0*/  STG.E.U16 [R54.64+-0x40], R153 ;  /* 0xffffc09936007986 */ /* 0x0009e8000c101522 */
[----:B------:R4:W-:Y:S01]  /*109f0*/  STG.E.U16 [R54.64+-0x3e], R152 ;  /* 0xffffc29836007986 */ /* 0x0009e2000c101522 */
[----:B------:R-:W-:-:S03]  /*10a00*/  PRMT R3, R2, 0x5410, R5 ;  /* 0x0000541002037816 */ /* 0x000fc60000000005 */
[----:B------:R4:W-:Y:S04]  /*10a10*/  STG.E.U16 [R52.64+-0x40], R143 ;  /* 0xffffc08f34007986 */ /* 0x0009e8000c101522 */
[----:B------:R4:W-:Y:S01]  /*10a20*/  STG.E.U16 [R52.64+-0x3e], R142 ;  /* 0xffffc28e34007986 */ /* 0x0009e2000c101522 */
[----:B------:R-:W-:Y:S03]  /*10a30*/  HMMA.16816.F32.BF16 R16, R28, R18, R88 ;  /* 0x000000121c10723c */ /* 0x000fe60000041858 */
[----:B------:R4:W-:Y:S01]  /*10a40*/  STG.E.U16 [R58.64+-0x30], R197 ;  /* 0xffffd0c53a007986 */ /* 0x0009e2000c101522 */
[----:B------:R-:W-:-:S03]  /*10a50*/  PRMT R4, R6, 0x5410, R4 ;  /* 0x0000541006047816 */ /* 0x000fc60000000004 */
[----:B------:R4:W-:Y:S01]  /*10a60*/  STG.E.U16 [R58.64+-0x2e], R196 ;  /* 0xffffd2c43a007986 */ /* 0x0009e2000c101522 */
[C---:B------:R-:W-:Y:S03]  /*10a70*/  HMMA.16816.F32.BF16 R60, R28.reuse, R10, R60 ;  /* 0x0000000a1c3c723c */ /* 0x040fe6000004183c */
[----:B------:R4:W-:Y:S04]  /*10a80*/  STG.E.U16 [R56.64+-0x30], R195 ;  /* 0xffffd0c338007986 */ /* 0x0009e8000c101522 */
[----:B------:R4:W-:Y:S01]  /*10a90*/  STG.E.U16 [R56.64+-0x2e], R194 ;  /* 0xffffd2c238007986 */ /* 0x0009e2000c101522 */
[----:B------:R-:W-:Y:S03]  /*10aa0*/  HMMA.16816.F32.BF16 R44, R28, R20, R44 ;  /* 0x000000141c2c723c */ /* 0x000fe6000004182c */
[----:B------:R4:W-:Y:S01]  /*10ab0*/  STG.E.U16 [R54.64+-0x30], R151 ;  /* 0xffffd09736007986 */ /* 0x0009e2000c101522 */
[----:B------:R-:W-:-:S03]  /*10ac0*/  HSET2.LE.AND R0, R0, R212, PT ;  /* 0x000000d400007233 */ /* 0x000fc60003803000 */
[----:B------:R4:W-:Y:S01]  /*10ad0*/  STG.E.U16 [R54.64+-0x2e], R150 ;  /* 0xffffd29636007986 */ /* 0x0009e2000c101522 */
[----:B------:R-:W-:Y:S01]  /*10ae0*/  HMMA.16816.F32.BF16 R40, R28, R22, R40 ;  /* 0x000000161c28723c */ /* 0x000fe20000041828 */
[----:B------:R-:W-:Y:S02]  /*10af0*/  IMAD.MOV.U32 R5, RZ, RZ, R160 ;  /* 0x000000ffff057224 */ /* 0x000fe400078e00a0 */
[----:B------:R4:W-:Y:S04]  /*10b00*/  STG.E.U16 [R52.64+-0x30], R149 ;  /* 0xffffd09534007986 */ /* 0x0009e8000c101522 */
[----:B------:R4:W-:Y:S01]  /*10b10*/  STG.E.U16 [R52.64+-0x2e], R148 ;  /* 0xffffd29434007986 */ /* 0x0009e2000c101522 */
[----:B------:R-:W-:-:S03]  /*10b20*/  HSET2.LE.AND R3, R3, R212, PT ;  /* 0x000000d403037233 */ /* 0x000fc60003803000 */
        /* <DEDUP_REMOVED lines=8> */
[----:B------:R-:W-:-:S03]  /*10bb0*/  LOP3.LUT R91, R0, R5, RZ, 0xc0, !PT ;  /* 0x00000005005b7212 */ /* 0x000fc600078ec0ff */
[----:B------:R4:W-:Y:S04]  /*10bc0*/  STG.E.U16 [R52.64+-0x20], R141 ;  /* 0xffffe08d34007986 */ /* 0x0009e8000c101522 */
[----:B------:R4:W-:Y:S01]  /*10bd0*/  STG.E.U16 [R52.64+-0x1e], R140 ;  /* 0xffffe28c34007986 */ /* 0x0009e2000c101522 */
[----:B------:R-:W-:-:S03]  /*10be0*/  FADD.FTZ R0, R247, R219 ;  /* 0x000000dbf7007221 */ /* 0x000fc60000010000 */
[----:B------:R4:W-:Y:S04]  /*10bf0*/  STG.E.U16 [R58.64+-0x10], R170 ;  /* 0xfffff0aa3a007986 */ /* 0x0009e8000c101522 */
[----:B------:R4:W-:Y:S01]  /*10c00*/  STG.E.U16 [R58.64+-0xe], R169 ;  /* 0xfffff2a93a007986 */ /* 0x0009e2000c101522 */
[----:B------:R-:W-:-:S03]  /*10c10*/  LOP3.LUT R89, R3, R215, RZ, 0xc0, !PT ;  /* 0x000000d703597212 */ /* 0x000fc600078ec0ff */
[----:B------:R4:W-:Y:S04]  /*10c20*/  STG.E.U16 [R56.64+-0x10], R168 ;  /* 0xfffff0a838007986 */ /* 0x0009e8000c101522 */
[----:B------:R4:W-:Y:S01]  /*10c30*/  STG.E.U16 [R56.64+-0xe], R167 ;  /* 0xfffff2a738007986 */ /* 0x0009e2000c101522 */
[----:B------:R-:W-:-:S03]  /*10c40*/  LOP3.LUT R88, R2, R218, RZ, 0xc0, !PT ;  /* 0x000000da02587212 */ /* 0x000fc600078ec0ff */
[----:B------:R4:W-:Y:S01]  /*10c50*/  STG.E.U16 [R54.64+-0x10], R145 ;  /* 0xfffff09136007986 */ /* 0x0009e2000c101522 */
[----:B------:R-:W-:-:S03]  /*10c60*/  FADD.FTZ R3, R228, R217 ;  /* 0x000000d9e4037221 */ /* 0x000fc60000010000 */
[----:B------:R4:W-:Y:S01]  /*10c70*/  STG.E.U16 [R54.64+-0xe], R144 ;  /* 0xfffff29036007986 */ /* 0x0009e2000c101522 */
[----:B------:R-:W-:-:S03]  /*10c80*/  LOP3.LUT R90, R4, R216, RZ, 0xc0, !PT ;  /* 0x000000d8045a7212 */ /* 0x000fc600078ec0ff */
[----:B------:R4:W-:Y:S01]  /*10c90*/  STG.E.U16 [R52.64+-0x10], R211 ;  /* 0xfffff0d334007986 */ /* 0x0009e2000c101522 */
[----:B------:R-:W-:-:S03]  /*10ca0*/  FADD.FTZ R2, R229, R214 ;  /* 0x000000d6e5027221 */ /* 0x000fc60000010000 */
        /* <DEDUP_REMOVED lines=11> */
[----:B-1----:R-:W-:Y:S01]  /*10d60*/  HMMA.16816.F32.BF16 R136, R88, R116, R136 ;  /* 0x000000745888723c */ /* 0x002fe20000041888 */
[----:B------:R-:W-:Y:S01]  /*10d70*/  FADD.FTZ R238, R225, R238 ;  /* 0x000000eee1ee7221 */ /* 0x000fe20000010000 */
[----:B--2---:R-:W-:Y:S01]  /*10d80*/  IADD3 R199, P1, R156, -0x100, RZ ;  /* 0xffffff009cc77810 */ /* 0x004fe20007f3e0ff */
[----:B------:R-:W-:-:S02]  /*10d90*/  FADD.FTZ R239, R239, R3 ;  /* 0x00000003efef7221 */ /* 0x000fc40000010000 */
[----:B------:R-:W-:Y:S02]  /*10da0*/  FADD.FTZ R2, R252, R2 ;  /* 0x00000002fc027221 */ /* 0x000fe40000010000 */
[----:B------:R-:W-:Y:S01]  /*10db0*/  FADD.FTZ R0, R241, R0 ;  /* 0x00000000f1007221 */ /* 0x000fe20000010000 */
[----:B------:R-:W-:Y:S01]  /*10dc0*/  HMMA.16816.F32.BF16 R132, R88, R118, R132 ;  /* 0x000000765884723c */ /* 0x000fe20000041884 */
[----:B------:R-:W-:Y:S01]  /*10dd0*/  FADD.FTZ R238, R227, R238 ;  /* 0x000000eee3ee7221 */ /* 0x000fe20000010000 */
[----:B------:R-:W-:Y:S01]  /*10de0*/  IADD3.X R198, R157, -0x1, RZ, P1, !PT ;  /* 0xffffffff9dc67810 */ /* 0x000fe20000ffe4ff */
[----:B------:R-:W-:-:S05]  /*10df0*/  FADD.FTZ R239, R224, R239 ;  /* 0x000000efe0ef7221 */ /* 0x000fca0000010000 */
[----:B---3--:R-:W-:Y:S01]  /*10e00*/  HMMA.16816.F32.BF16 R128, R88, R100, R128 ;  /* 0x000000645880723c */ /* 0x008fe20000041880 */
[----:B------:R-:W-:Y:S02]  /*10e10*/  FADD.FTZ R240, R240, R2 ;  /* 0x00000002f0f07221 */ /* 0x000fe40000010000 */
[----:B------:R-:W-:-:S05]  /*10e20*/  FADD.FTZ R241, R243, R0 ;  /* 0x00000000f3f17221 */ /* 0x000fca0000010000 */
        /* <DEDUP_REMOVED lines=17> */
[----:B------:R-:W-:Y:S05]  /*10f40*/  @!UPT UIADD3 URZ, URZ, URZ, URZ ;  /* 0x0000003f3f3ff290 */ /* 0x000fea000fffe03f */
[----:B------:R-:W-:Y:S11]  /*10f50*/  @!P6 BRA `(.L_x_1000) ;  /* 0x000080200000e947 */ /* 0x000ff60003800000 */
[----:B----4-:R-:W2:Y:S04]  /*10f60*/  LDL R247, [R1+0x74] ;  /* 0x0000740001f77983 */ /* 0x010ea80000100800 */
        /* <DEDUP_REMOVED lines=9> */
[----:B------:R-:W-:Y:S01]  /*11000*/  @P0 STS.128 [R188+0x6000], RZ ;  /* 0x006000ffbc000388 */ /* 0x000fe20000000c00 */
        /* <DEDUP_REMOVED lines=43> */
[----:B-----5:R-:W-:Y:S04]  /*112c0*/  LDSM.16.M88.4 R28, [R172+0x4000] ;  /* 0x00400000ac1c783b */ /* 0x020fe80000000200 */
[----:B------:R-:W-:Y:S04]  /*112d0*/  LDSM.16.M88.4 R24, [R172+0x4800] ;  /* 0x00480000ac18783b */ /* 0x000fe80000000200 */
[----:B-1----:R-:W1:Y:S04]  /*112e0*/  LDSM.16.M88.4 R8, [R179] ;  /* 0x00000000b308783b */ /* 0x002e680000000200 */
[----:B------:R-:W-:Y:S04]  /*112f0*/  LDSM.16.M88.4 R16, [R172+0x5000] ;  /* 0x00500000ac10783b */ /* 0x000fe80000000200 */
[----:B------:R-:W-:Y:S04]  /*11300*/  LDSM.16.M88.4 R12, [R172+0x5800] ;  /* 0x00580000ac0c783b */ /* 0x000fe80000000200 */
[----:B------:R-:W-:Y:S04]  /*11310*/  LDSM.16.M88.4 R20, [R182+0x2000] ;  /* 0x00200000b614783b */ /* 0x000fe80000000200 */
[----:B--2---:R-:W2:Y:S04]  /*11320*/  LDSM.16.M88.4 R4, [R179+0x2000] ;  /* 0x00200000b304783b */ /* 0x004ea80000000200 */
[----:B------:R-:W3:Y:S04]  /*11330*/  LDSM.16.M88.4 R52, [R178+0x4800] ;  /* 0x00480000b234783b */ /* 0x000ee80000000200 */
[----:B------:R-:W4:Y:S04]  /*11340*/  LDSM.16.M88.4 R44, [R178+0x5000] ;  /* 0x00500000b22c783b */ /* 0x000f280000000200 */
[----:B------:R-:W3:Y:S04]  /*11350*/  LDSM.16.M88.4 R40, [R178+0x5800] ;  /* 0x00580000b228783b */ /* 0x000ee80000000200 */
[----:B------:R-:W3:Y:S04]  /*11360*/  LDSM.16.M88.4 R56, [R178+0x4000] ;  /* 0x00400000b238783b */ /* 0x000ee80000000200 */
[----:B------:R-:W-:Y:S01]  /*11370*/  LDSM.16.M88.4 R36, [R183] ;  /* 0x00000000b724783b */ /* 0x000fe20000000200 */
[C---:B-1----:R-:W-:Y:S03]  /*11380*/  HMMA.16816.F32.BF16 R196, R8.reuse, R28, RZ ;  /* 0x0000001c08c4723c */ /* 0x042fe600000418ff */
[----:B------:R-:W1:Y:S04]  /*11390*/  S2R R251, SR_TID.X ;  /* 0x0000000000fb7919 */ /* 0x000e680000002100 */
[----:B------:R-:W0:Y:S01]  /*113a0*/  LDGDEPBAR ;  /* 0x00000000000079af */ /* 0x000e220000000000 */
[----:B------:R-:W-:Y:S08]  /*113b0*/  HMMA.16816.F32.BF16 R216, R8, R30, RZ ;  /* 0x0000001e08d8723c */ /* 0x000ff000000418ff */
[C---:B--2---:R-:W-:Y:S08]  /*113c0*/  HMMA.16816.F32.BF16 R32, R4.reuse, R28, RZ ;  /* 0x0000001c0420723c */ /* 0x044ff000000418ff */
[C---:B------:R-:W-:Y:S08]  /*113d0*/  HMMA.16816.F32.BF16 R72, R4.reuse, R30, RZ ;  /* 0x0000001e0448723c */ /* 0x040ff000000418ff */
[C---:B------:R-:W-:Y:S08]  /*113e0*/  HMMA.16816.F32.BF16 R28, R4.reuse, R24, RZ ;  /* 0x00000018041c723c */ /* 0x040ff000000418ff */
[C---:B------:R-:W-:Y:S08]  /*113f0*/  HMMA.16816.F32.BF16 R60, R4.reuse, R16, RZ ;  /* 0x00000010043c723c */ /* 0x040ff000000418ff */
[C---:B------:R-:W-:Y:S08]  /*11400*/  HMMA.16816.F32.BF16 R64, R4.reuse, R12, RZ ;  /* 0x0000000c0440723c */ /* 0x040ff000000418ff */
[C---:B------:R-:W-:Y:S08]  /*11410*/  HMMA.16816.F32.BF16 R68, R4.reuse, R26, RZ ;  /* 0x0000001a0444723c */ /* 0x040ff000000418ff */
[C---:B------:R-:W-:Y:S08]  /*11420*/  HMMA.16816.F32.BF16 R144, R4.reuse, R18, RZ ;  /* 0x000000120490723c */ /* 0x040ff000000418ff */
[----:B------:R-:W-:Y:S01]  /*11430*/  HMMA.16816.F32.BF16 R140, R4, R14, RZ ;  /* 0x0000000e048c723c */ /* 0x000fe200000418ff */
[----:B------:R-:W2:Y:S07]  /*11440*/  LDSM.16.M88.4 R4, [R182] ;  /* 0x00000000b604783b */ /* 0x000eae0000000200 */
[C---:B------:R-:W-:Y:S08]  /*11450*/  HMMA.16816.F32.BF16 R152, R8.reuse, R12, RZ ;  /* 0x0000000c0898723c */ /* 0x040ff000000418ff */
[----:B------:R-:W-:Y:S01]  /*11460*/  HMMA.16816.F32.BF16 R204, R8, R14, RZ ;  /* 0x0000000e08cc723c */ /* 0x000fe200000418ff */
[----:B------:R-:W-:Y:S07]  /*11470*/  LDSM.16.M88.4 R12, [R180+0x2000] ;  /* 0x00200000b40c783b */ /* 0x000fee0000000200 */
[----:B---3--:R-:W-:Y:S01]  /*11480*/  HMMA.16816.F32.BF16 R192, R20, R52, R28 ;  /* 0x0000003414c0723c */ /* 0x008fe2000004181c */
[----:B------:R-:W3:Y:S07]  /*11490*/  LDSM.16.M88.4 R28, [R185] ;  /* 0x00000000b91c783b */ /* 0x000eee0000000200 */
[C---:B------:R-:W-:Y:S08]  /*114a0*/  HMMA.16816.F32.BF16 R208, R8.reuse, R18, RZ ;  /* 0x0000001208d0723c */ /* 0x040ff000000418ff */
[C---:B------:R-:W-:Y:S01]  /*114b0*/  HMMA.16816.F32.BF16 R148, R8.reuse, R16, RZ ;  /* 0x000000100894723c */ /* 0x040fe200000418ff */
[----:B------:R-:W1:Y:S07]  /*114c0*/  LDSM.16.M88.4 R16, [R180] ;  /* 0x00000000b410783b */ /* 0x000e6e0000000200 */
[C---:B------:R-:W-:Y:S08]  /*114d0*/  HMMA.16816.F32.BF16 R160, R8.reuse, R24, RZ ;  /* 0x0000001808a0723c */ /* 0x040ff000000418ff */
[----:B------:R-:W-:Y:S01]  /*114e0*/  HMMA.16816.F32.BF16 R212, R8, R26, RZ ;  /* 0x0000001a08d4723c */ /* 0x000fe200000418ff */
[----:B------:R-:W-:Y:S07]  /*114f0*/  LDSM.16.M88.4 R24, [R184] ;  /* 0x00000000b818783b */ /* 0x000fee0000000200 */
[C---:B----4-:R-:W-:Y:S08]  /*11500*/  HMMA.16816.F32.BF16 R8, R20.reuse, R44, R60 ;  /* 0x0000002c1408723c */ /* 0x050ff0000004183c */
[C---:B------:R-:W-:Y:S08]  /*11510*/  HMMA.16816.F32.BF16 R168, R20.reuse, R40, R64 ;  /* 0x0000002814a8723c */ /* 0x040ff00000041840 */
[C---:B------:R-:W-:Y:S01]  /*11520*/  HMMA.16816.F32.BF16 R200, R20.reuse, R56, R32 ;  /* 0x0000003814c8723c */ /* 0x040fe20000041820 */
[----:B------:R-:W4:Y:S07]  /*11530*/  LDSM.16.M88.4 R32, [R186] ;  /* 0x00000000ba20783b */ /* 0x000f2e0000000200 */
        /* <DEDUP_REMOVED lines=8> */
[----:B------:R-:W-:Y:S01]  /*115c0*/  HMMA.16816.F32.BF16 R144, R4, R42, R204 ;  /* 0x0000002a0490723c */ /* 0x000fe200000418cc */
[----:B------:R-:W-:Y:S07]  /*115d0*/  LDSM.16.M88.4 R40, [R177] ;  /* 0x00000000b128783b */ /* 0x000fee0000000200 */
[----:B---3--:R-:W-:Y:S01]  /*115e0*/  HMMA.16816.F32.BF16 R216, R12, R28, R8 ;  /* 0x0000001c0cd8723c */ /* 0x008fe20000041808 */
[----:B------:R-:W2:Y:S07]  /*115f0*/  LDSM.16.M88.4 R8, [R181] ;  /* 0x00000000b508783b */ /* 0x000eae0000000200 */
[C---:B------:R-:W-:Y:S08]  /*11600*/  HMMA.16816.F32.BF16 R140, R4.reuse, R52, R160 ;  /* 0x00000034048c723c */ /* 0x040ff000000418a0 */
[C---:B------:R-:W-:Y:S08]  /*11610*/  HMMA.16816.F32.BF16 R52, R4.reuse, R54, R212 ;  /* 0x000000360434723c */ /* 0x040ff000000418d4 */
[----:B------:R-:W-:Y:S08]  /*11620*/  HMMA.16816.F32.BF16 R148, R4, R44, R148 ;  /* 0x0000002c0494723c */ /* 0x000ff00000041894 */
[C---:B------:R-:W-:Y:S01]  /*11630*/  HMMA.16816.F32.BF16 R212, R12.reuse, R30, R64 ;  /* 0x0000001e0cd4723c */ /* 0x040fe20000041840 */
[----:B------:R-:W3:Y:S07]  /*11640*/  LDSM.16.M88.4 R64, [R177+0x800] ;  /* 0x00080000b140783b */ /* 0x000eee0000000200 */
[C---:B------:R-:W-:Y:S08]  /*11650*/  HMMA.16816.F32.BF16 R200, R12.reuse, R36, R200 ;  /* 0x000000240cc8723c */ /* 0x040ff000000418c8 */
[----:B------:R-:W-:Y:S08]  /*11660*/  HMMA.16816.F32.BF16 R196, R12, R38, R164 ;  /* 0x000000260cc4723c */ /* 0x000ff000000418a4 */
[C---:B-1----:R-:W-:Y:S01]  /*11670*/  HMMA.16816.F32.BF16 R4, R16.reuse, R36, R60 ;  /* 0x000000241004723c */ /* 0x042fe2000004183c */
[----:B------:R-:W-:Y:S07]  /*11680*/  LDSM.16.M88.4 R60, [R177+0x1000] ;  /* 0x00100000b13c783b */ /* 0x000fee0000000200 */
[C---:B------:R-:W-:Y:S08]  /*11690*/  HMMA.16816.F32.BF16 R56, R16.reuse, R38, R56 ;  /* 0x000000261038723c */ /* 0x040ff00000041838 */
[----:B------:R-:W-:Y:S01]  /*116a0*/  HMMA.16816.F32.BF16 R36, R16, R30, R72 ;  /* 0x0000001e1024723c */ /* 0x000fe20000041848 */
[----:B------:R-:W1:Y:S01]  /*116b0*/  LDSM.16.M88.4 R72, [R177+0x1800] ;  /* 0x00180000b148783b */ /* 0x000e620000000200 */
[----:B------:R-:W-:-:S06]  /*116c0*/  IMAD.SHL.U32 R251, R251, 0x2, RZ ;  /* 0x00000002fbfb7824 */ /* 0x000fcc00078e00ff */
[----:B----4-:R-:W-:Y:S08]  /*116d0*/  HMMA.16816.F32.BF16 R52, R16, R34, R52 ;  /* 0x000000221034723c */ /* 0x010ff00000041834 */
[C---:B------:R-:W-:Y:S08]  /*116e0*/  HMMA.16816.F32.BF16 R208, R12.reuse, R32, R192 ;  /* 0x000000200cd0723c */ /* 0x040ff000000418c0 */
[C---:B------:R-:W-:Y:S08]  /*116f0*/  HMMA.16816.F32.BF16 R228, R12.reuse, R24, R168 ;  /* 0x000000180ce4723c */ /* 0x040ff000000418a8 */
[C---:B------:R-:W-:Y:S08]  /*11700*/  HMMA.16816.F32.BF16 R204, R12.reuse, R34, R68 ;  /* 0x000000220ccc723c */ /* 0x040ff00000041844 */
[----:B------:R-:W-:Y:S08]  /*11710*/  HMMA.16816.F32.BF16 R224, R12, R26, R20 ;  /* 0x0000001a0ce0723c */ /* 0x000ff00000041814 */
[----:B------:R-:W-:Y:S01]  /*11720*/  HMMA.16816.F32.BF16 R12, R16, R24, R152 ;  /* 0x00000018100c723c */ /* 0x000fe20000041898 */
[----:B------:R-:W-:-:S07]  /*11730*/  LOP3.LUT R251, R251, 0x6, RZ, 0xc0, !PT ;  /* 0x00000006fbfb7812 */ /* 0x000fce00078ec0ff */
[C---:B------:R-:W-:Y:S08]  /*11740*/  HMMA.16816.F32.BF16 R140, R16.reuse, R32, R140 ;  /* 0x00000020108c723c */ /* 0x040ff0000004188c */
[----:B------:R-:W-:Y:S01]  /*11750*/  HMMA.16816.F32.BF16 R44, R16, R28, R148 ;  /* 0x0000001c102c723c */ /* 0x000fe20000041894 */
[----:B------:R-:W-:-:S07]  /*11760*/  IMAD R0, R220, 0x40, R251 ;  /* 0x00000040dc007824 */ /* 0x000fce00078e02fb */
[----:B------:R-:W-:Y:S08]  /*11770*/  HMMA.16816.F32.BF16 R32, R16, R26, R144 ;  /* 0x0000001a1020723c */ /* 0x000ff00000041890 */
[----:B--2---:R-:W-:Y:S01]  /*11780*/  HMMA.16816.F32.BF16 R192, R8, R40, R4 ;  /* 0x0000002808c0723c */ /* 0x004fe20000041804 */
[----:B------:R-:W2:Y:S01]  /*11790*/  LDSM.16.M88.4 R4, [R181+0x2000] ;  /* 0x00200000b504783b */ /* 0x000ea20000000200 */
[----:B------:R-:W4:Y:S01]  /*117a0*/  I2F R68, R0 ;  /* 0x0000000000447306 */ /* 0x000f220000201400 */
[----:B------:R-:W-:Y:S01]  /*117b0*/  IADD3 R18, R0, 0x9, RZ ;  /* 0x0000000900127810 */ /* 0x000fe20007ffe0ff */
[----:B------:R-:W-:-:S04]  /*117c0*/  DEPBAR.LE SB0, 0x0 ;  /* 0x000080000000791a */ /* 0x000fc80000000000 */
[C---:B------:R-:W-:Y:S01]  /*117d0*/  HMMA.16816.F32.BF16 R168, R8.reuse, R42, R56 ;  /* 0x0000002a08a8723c */ /* 0x040fe20000041838 */
[C---:B------:R-:W-:Y:S01]  /*117e0*/  IADD3 R19, R0.reuse, 0x8, RZ ;  /* 0x0000000800137810 */ /* 0x040fe20007ffe0ff */
[----:B------:R-:W2:Y:S06]  /*117f0*/  I2F R29, R18 ;  /* 0x00000012001d7306 */ /* 0x000eac0000201400 */
[C---:B---3--:R-:W-:Y:S02]  /*11800*/  HMMA.16816.F32.BF16 R152, R8.reuse, R66, R52 ;  /* 0x000000420898723c */ /* 0x048fe40000041834 */
[----:B------:R-:W3:Y:S06]  /*11810*/  I2F R30, R19 ;  /* 0x00000013001e7306 */ /* 0x000eec0000201400 */
[----:B-1----:R-:W-:Y:S01]  /*11820*/  HMMA.16816.F32.BF16 R148, R8, R72, R12 ;  /* 0x000000480894723c */ /* 0x002fe2000004180c */
[----:B------:R-:W-:-:S06]  /*11830*/  IADD3 R20, R0, 0x1, RZ ;  /* 0x0000000100147810 */ /* 0x000fcc0007ffe0ff */
[C---:B------:R-:W-:Y:S01]  /*11840*/  IADD3 R15, R0.reuse, 0x18, RZ ;  /* 0x00000018000f7810 */ /* 0x040fe20007ffe0ff */
[C---:B------:R-:W-:Y:S01]  /*11850*/  HMMA.16816.F32.BF16 R160, R8.reuse, R64, R140 ;  /* 0x0000004008a0723c */ /* 0x040fe2000004188c */
[----:B------:R-:W-:Y:S02]  /*11860*/  IADD3 R16, R0, 0x11, RZ ;  /* 0x0000001100107810 */ /* 0x000fe40007ffe0ff */
[----:B------:R-:W1:Y:S05]  /*11870*/  I2F R26, R15 ;  /* 0x0000000f001a7306 */ /* 0x000e6a0000201400 */
[C---:B------:R-:W-:Y:S01]  /*11880*/  HMMA.16816.F32.BF16 R144, R8.reuse, R60, R44 ;  /* 0x0000003c0890723c */ /* 0x040fe2000004182c */
[----:B----4-:R-:W-:Y:S01]  /*11890*/  FFMA.FTZ R14, R68, R187, R192 ;  /* 0x000000bb440e7223 */ /* 0x010fe200000100c0 */
[C---:B------:R-:W-:Y:S01]  /*118a0*/  ISETP.GE.AND P4, PT, R0.reuse, R48, PT ;  /* 0x000000300000720c */ /* 0x040fe20003f86270 */
[----:B------:R-:W4:Y:S05]  /*118b0*/  I2F R31, R20 ;  /* 0x00000014001f7306 */ /* 0x000f2a0000201400 */
[----:B------:R-:W-:Y:S01]  /*118c0*/  HMMA.16816.F32.BF16 R140, R8, R62, R36 ;  /* 0x0000003e088c723c */ /* 0x000fe20000041824 */
[----:B------:R-:W-:-:S02]  /*118d0*/  IADD3 R17, R0, 0x10, RZ ;  /* 0x0000001000117810 */ /* 0x000fc40007ffe0ff */
[----:B------:R-:W1:Y:S05]  /*118e0*/  I2F R27, R16 ;  /* 0x00000010001b7306 */ /* 0x000e6a0000201400 */
[----:B------:R-:W-:Y:S01]  /*118f0*/  HMMA.16816.F32.BF16 R56, R8, R74, R32 ;  /* 0x0000004a0838723c */ /* 0x000fe20000041820 */
[----:B------:R-:W-:-:S06]  /*11900*/  IADD3 R12, R0, 0x20, RZ ;  /* 0x00000020000c7810 */ /* 0x000fcc0007ffe0ff */
[C---:B------:R-:W-:Y:S02]  /*11910*/  IADD3 R11, R0.reuse, 0x21, RZ ;  /* 0x00000021000b7810 */ /* 0x040fe40007ffe0ff */
[----:B------:R-:W-:Y:S02]  /*11920*/  IADD3 R8, R0, 0x30, RZ ;  /* 0x0000003000087810 */ /* 0x000fe40007ffe0ff */
[----:B------:R-:W4:Y:S01]  /*11930*/  I2F R23, R11 ;  /* 0x0000000b00177306 */ /* 0x000f220000201400 */
[----:B------:R-:W-:Y:S01]  /*11940*/  FSEL R53, R14, -INF , !P4 ;  /* 0xff8000000e357808 */ /* 0x000fe20006000000 */
[-C--:B--2---:R-:W-:Y:S01]  /*11950*/  FFMA.FTZ R14, R29, R187.reuse, R169 ;  /* 0x000000bb1d0e7223 */ /* 0x084fe200000100a9 */
[----:B------:R-:W-:Y:S01]  /*11960*/  ISETP.GE.AND P4, PT, R18, R48, PT ;  /* 0x000000301200720c */ /* 0x000fe20003f86270 */
[----:B---3--:R-:W-:-:S04]  /*11970*/  FFMA.FTZ R21, R30, R187, R168 ;  /* 0x000000bb1e157223 */ /* 0x008fc800000100a8 */
[----:B------:R-:W2:Y:S01]  /*11980*/  I2F R28, R17 ;  /* 0x00000011001c7306 */ /* 0x000ea20000201400 */
[----:B------:R-:W-:Y:S01]  /*11990*/  FSEL R159, R14, -INF , !P4 ;  /* 0xff8000000e9f7808 */ /* 0x000fe20006000000 */
[----:B-1----:R-:W-:Y:S01]  /*119a0*/  FFMA.FTZ R14, R26, R187, R152 ;  /* 0x000000bb1a0e7223 */ /* 0x002fe20000010098 */
[----:B------:R-:W-:-:S05]  /*119b0*/  ISETP.GE.AND P5, PT, R19, R48, PT ;  /* 0x000000301300720c */ /* 0x000fca0003fa6270 */
[----:B------:R-:W1:Y:S01]  /*119c0*/  I2F R24, R12 ;  /* 0x0000000c00187306 */ /* 0x000e620000201400 */
[----:B------:R-:W-:-:S07]  /*119d0*/  ISETP.GE.AND P4, PT, R15, R48, PT ;  /* 0x000000300f00720c */ /* 0x000fce0003f86270 */
[----:B------:R-:W3:Y:S01]  /*119e0*/  I2F R46, R8 ;  /* 0x00000008002e7306 */ /* 0x000ee20000201400 */
[----:B------:R-:W-:Y:S01]  /*119f0*/  IADD3 R13, R0, 0x19, RZ ;  /* 0x00000019000d7810 */ /* 0x000fe20007ffe0ff */
[----:B------:R-:W-:Y:S01]  /*11a00*/  HMMA.16816.F32.BF16 R164, R4, R40, R200 ;  /* 0x0000002804a4723c */ /* 0x000fe200000418c8 */
[----:B------:R-:W-:Y:S01]  /*11a10*/  FSEL R158, R21, -INF , !P5 ;  /* 0xff800000159e7808 */ /* 0x000fe20006800000 */
[-C--:B----4-:R-:W-:Y:S01]  /*11a20*/  FFMA.FTZ R22, R31, R187.reuse, R193 ;  /* 0x000000bb1f167223 */ /* 0x090fe200000100c1 */
[-C--:B------:R-:W-:Y:S01]  /*11a30*/  ISETP.GE.AND P3, PT, R20, R48.reuse, PT ;  /* 0x000000301400720c */ /* 0x080fe20003f66270 */
[-C--:B------:R-:W-:Y:S01]  /*11a40*/  FFMA.FTZ R21, R27, R187.reuse, R161 ;  /* 0x000000bb1b157223 */ /* 0x080fe200000100a1 */
[-C--:B------:R-:W-:Y:S01]  /*11a50*/  ISETP.GE.AND P5, PT, R16, R48.reuse, PT ;  /* 0x000000301000720c */ /* 0x080fe20003fa6270 */
[----:B------:R-:W4:Y:S01]  /*11a60*/  I2F R25, R13 ;  /* 0x0000000d00197306 */ /* 0x000f220000201400 */
[----:B------:R-:W-:Y:S01]  /*11a70*/  FSEL R203, R14, -INF , !P4 ;  /* 0xff8000000ecb7808 */ /* 0x000fe20006000000 */
[----:B------:R-:W-:Y:S01]  /*11a80*/  FFMA.FTZ R14, R23, R187, R145 ;  /* 0x000000bb170e7223 */ /* 0x000fe20000010091 */
[----:B------:R-:W-:-:S02]  /*11a90*/  ISETP.GE.AND P4, PT, R11, R48, PT ;  /* 0x000000300b00720c */ /* 0x000fc40003f86270 */
[C---:B------:R-:W-:Y:S02]  /*11aa0*/  IADD3 R10, R0.reuse, 0x28, RZ ;  /* 0x00000028000a7810 */ /* 0x040fe40007ffe0ff */
[----:B------:R-:W-:Y:S02]  /*11ab0*/  IADD3 R9, R0, 0x29, RZ ;  /* 0x0000002900097810 */ /* 0x000fe40007ffe0ff */
[----:B------:R-:W-:Y:S01]  /*11ac0*/  FSEL R69, R22, -INF , !P3 ;  /* 0xff80000016457808 */ /* 0x000fe20005800000 */
[-C--:B--2---:R-:W-:Y:S01]  /*11ad0*/  FFMA.FTZ R22, R28, R187.reuse, R160 ;  /* 0x000000bb1c167223 */ /* 0x084fe200000100a0 */
[----:B------:R-:W-:Y:S01]  /*11ae0*/  FSEL R152, R21, -INF , !P5 ;  /* 0xff80000015987808 */ /* 0x000fe20006800000 */
[-C--:B-1----:R-:W-:Y:S01]  /*11af0*/  FFMA.FTZ R21, R24, R187.reuse, R144 ;  /* 0x000000bb18157223 */ /* 0x082fe20000010090 */
[----:B------:R-:W-:Y:S01]  /*11b00*/  FSEL R200, R14, -INF , !P4 ;  /* 0xff8000000ec87808 */ /* 0x000fe20006000000 */
[----:B------:R-:W1:Y:S01]  /*11b10*/  I2F R52, R10 ;  /* 0x0000000a00347306 */ /* 0x000e620000201400 */
[-C--:B------:R-:W-:Y:S01]  /*11b20*/  ISETP.GE.AND P3, PT, R17, R48.reuse, PT ;  /* 0x000000301100720c */ /* 0x080fe20003f66270 */
[----:B---3--:R-:W-:Y:S01]  /*11b30*/  FFMA.FTZ R14, R46, R187, R148 ;  /* 0x000000bb2e0e7223 */ /* 0x008fe20000010094 */
[----:B------:R-:W-:-:S02]  /*11b40*/  ISETP.GE.AND P5, PT, R12, R48, PT ;  /* 0x000000300c00720c */ /* 0x000fc40003fa6270 */
[C---:B------:R-:W-:Y:S02]  /*11b50*/  ISETP.GE.AND P6, PT, R0.reuse, R49, PT ;  /* 0x000000310000720c */ /* 0x040fe40003fc6270 */
[C---:B------:R-:W-:Y:S01]  /*11b60*/  ISETP.GE.AND P2, PT, R0.reuse, R51, PT ;  /* 0x000000330000720c */ /* 0x040fe20003f46270 */
[----:B------:R-:W2:Y:S01]  /*11b70*/  I2F R47, R9 ;  /* 0x00000009002f7306 */ /* 0x000ea20000201400 */
[C---:B------:R-:W-:Y:S02]  /*11b80*/  ISETP.GE.AND P1, PT, R0.reuse, R50, PT ;  /* 0x000000320000720c */ /* 0x040fe40003f26270 */
[C---:B------:R-:W-:Y:S02]  /*11b90*/  IADD3 R3, R0.reuse, 0x31, RZ ;  /* 0x0000003100037810 */ /* 0x040fe40007ffe0ff */
[----:B------:R-:W-:Y:S02]  /*11ba0*/  IADD3 R2, R0, 0x38, RZ ;  /* 0x0000003800027810 */ /* 0x000fe40007ffe0ff */
[----:B------:R-:W-:-:S02]  /*11bb0*/  ISETP.GE.AND P4, PT, R8, R48, PT ;  /* 0x000000300800720c */ /* 0x000fc40003f86270 */
[----:B------:R-:W-:Y:S02]  /*11bc0*/  IADD3 R0, R0, 0x39, RZ ;  /* 0x0000003900007810 */ /* 0x000fe40007ffe0ff */
[----:B------:R-:W-:Y:S02]  /*11bd0*/  FSEL R160, R22, -INF , !P3 ;  /* 0xff80000016a07808 */ /* 0x000fe40005800000 */
[----:B------:R-:W-:Y:S01]  /*11be0*/  FSEL R201, R21, -INF , !P5 ;  /* 0xff80000015c97808 */ /* 0x000fe20006800000 */
[----:B------:R-:W3:Y:S01]  /*11bf0*/  I2F R22, R3 ;  /* 0x0000000300167306 */ /* 0x000ee20000201400 */
[----:B------:R-:W-:Y:S01]  /*11c00*/  FSEL R189, R14, -INF , !P4 ;  /* 0xff8000000ebd7808 */ /* 0x000fe20006000000 */
[----:B----4-:R-:W-:-:S06]  /*11c10*/  FFMA.FTZ R32, R25, R187, R153 ;  /* 0x000000bb19207223 */ /* 0x010fcc0000010099 */
[----:B------:R-:W4:Y:S01]  /*11c20*/  I2F R21, R2 ;  /* 0x0000000200157306 */ /* 0x000f220000201400 */
[----:B------:R-:W-:-:S07]  /*11c30*/  ISETP.GE.AND P3, PT, R13, R48, PT ;  /* 0x000000300d00720c */ /* 0x000fce0003f66270 */
[----:B------:R-:W4:Y:S01]  /*11c40*/  I2F R14, R0 ;  /* 0x00000000000e7306 */ /* 0x000f220000201400 */
[----:B------:R-:W-:Y:S01]  /*11c50*/  FSEL R202, R32, -INF , !P3 ;  /* 0xff80000020ca7808 */ /* 0x000fe20005800000 */
[-C--:B-1----:R-:W-:Y:S01]  /*11c60*/  FFMA.FTZ R33, R52, R187.reuse, R140 ;  /* 0x000000bb34217223 */ /* 0x082fe2000001008c */
[-C--:B------:R-:W-:Y:S01]  /*11c70*/  ISETP.GE.AND P3, PT, R10, R48.reuse, PT ;  /* 0x000000300a00720c */ /* 0x080fe20003f66270 */
[-C--:B--2---:R-:W-:Y:S01]  /*11c80*/  FFMA.FTZ R32, R47, R187.reuse, R141 ;  /* 0x000000bb2f207223 */ /* 0x084fe2000001008d */
[-C--:B------:R-:W-:Y:S01]  /*11c90*/  ISETP.GE.AND P5, PT, R9, R48.reuse, PT ;  /* 0x000000300900720c */ /* 0x080fe20003fa6270 */
[----:B------:R-:W-:Y:S01]  /*11ca0*/  HMMA.16816.F32.BF16 R196, R4, R42, R196 ;  /* 0x0000002a04c4723c */ /* 0x000fe200000418c4 */
[----:B------:R-:W-:Y:S01]  /*11cb0*/  FSEL R193, R33, -INF , !P3 ;  /* 0xff80000021c17808 */ /* 0x000fe20005800000 */
[-C--:B---3--:R-:W-:Y:S01]  /*11cc0*/  FFMA.FTZ R45, R22, R187.reuse, R149 ;  /* 0x000000bb162d7223 */ /* 0x088fe20000010095 */
[----:B------:R-:W-:Y:S01]  /*11cd0*/  FSEL R192, R32, -INF , !P5 ;  /* 0xff80000020c07808 */ /* 0x000fe20006800000 */
[----:B----4-:R-:W-:Y:S01]  /*11ce0*/  FFMA.FTZ R44, R21, R187, R56 ;  /* 0x000000bb152c7223 */ /* 0x010fe20000010038 */
[----:B------:R-:W-:-:S02]  /*11cf0*/  ISETP.GE.AND P3, PT, R3, R48, PT ;  /* 0x000000300300720c */ /* 0x000fc40003f66270 */
[-C--:B------:R-:W-:Y:S02]  /*11d00*/  ISETP.GE.AND P5, PT, R2, R48.reuse, PT ;  /* 0x000000300200720c */ /* 0x080fe40003fa6270 */
[----:B------:R-:W-:Y:S01]  /*11d10*/  ISETP.GE.AND P4, PT, R0, R48, PT ;  /* 0x000000300000720c */ /* 0x000fe20003f86270 */
[-C--:B------:R-:W-:Y:S02]  /*11d20*/  FFMA.FTZ R43, R14, R187.reuse, R57 ;  /* 0x000000bb0e2b7223 */ /* 0x080fe40000010039 */
[-C--:B------:R-:W-:Y:S02]  /*11d30*/  FFMA.FTZ R42, R68, R187.reuse, R194 ;  /* 0x000000bb442a7223 */ /* 0x080fe400000100c2 */
[-C--:B------:R-:W-:Y:S01]  /*11d40*/  FFMA.FTZ R40, R30, R187.reuse, R170 ;  /* 0x000000bb1e287223 */ /* 0x080fe200000100aa */
[----:B------:R-:W-:Y:S01]  /*11d50*/  FSEL R170, R44, -INF , !P5 ;  /* 0xff8000002caa7808 */ /* 0x000fe20006800000 */
[-C--:B------:R-:W-:Y:S01]  /*11d60*/  FFMA.FTZ R39, R29, R187.reuse, R171 ;  /* 0x000000bb1d277223 */ /* 0x080fe200000100ab */
[----:B------:R-:W-:Y:S01]  /*11d70*/  FSEL R171, R45, -INF , !P3 ;  /* 0xff8000002dab7808 */ /* 0x000fe20005800000 */
[----:B------:R-:W-:Y:S01]  /*11d80*/  FFMA.FTZ R41, R31, R187, R195 ;  /* 0x000000bb1f297223 */ /* 0x000fe200000100c3 */
[----:B------:R-:W-:-:S02]  /*11d90*/  ISETP.GE.AND P3, PT, R20, R49, PT ;  /* 0x000000311400720c */ /* 0x000fc40003f66270 */
[-C--:B------:R-:W-:Y:S02]  /*11da0*/  ISETP.GE.AND P5, PT, R19, R49.reuse, PT ;  /* 0x000000311300720c */ /* 0x080fe40003fa6270 */
[----:B------:R-:W-:Y:S02]  /*11db0*/  FSEL R169, R43, -INF , !P4 ;  /* 0xff8000002ba97808 */ /* 0x000fe40006000000 */
[----:B------:R-:W-:Y:S01]  /*11dc0*/  ISETP.GE.AND P4, PT, R18, R49, PT ;  /* 0x000000311200720c */ /* 0x000fe20003f86270 */
[-C--:B------:R-:W-:Y:S01]  /*11dd0*/  FFMA.FTZ R38, R28, R187.reuse, R162 ;  /* 0x000000bb1c267223 */ /* 0x080fe200000100a2 */
[----:B------:R-:W-:Y:S01]  /*11de0*/  FSEL R44, R42, -INF , !P6 ;  /* 0xff8000002a2c7808 */ /* 0x000fe20007000000 */
[----:B------:R-:W-:Y:S01]  /*11df0*/  FFMA.FTZ R37, R27, R187, R163 ;  /* 0x000000bb1b257223 */ /* 0x000fe200000100a3 */
[----:B------:R-:W-:Y:S01]  /*11e00*/  ISETP.GE.AND P6, PT, R17, R49, PT ;  /* 0x000000311100720c */ /* 0x000fe20003fc6270 */
[-C--:B------:R-:W-:Y:S01]  /*11e10*/  FFMA.FTZ R36, R26, R187.reuse, R154 ;  /* 0x000000bb1a247223 */ /* 0x080fe2000001009a */
[----:B------:R-:W-:Y:S01]  /*11e20*/  FSEL R45, R41, -INF , !P3 ;  /* 0xff800000292d7808 */ /* 0x000fe20005800000 */
[----:B------:R-:W-:Y:S01]  /*11e30*/  FFMA.FTZ R35, R25, R187, R155 ;  /* 0x000000bb19237223 */ /* 0x000fe2000001009b */
[----:B------:R-:W-:-:S02]  /*11e40*/  FSEL R55, R40, -INF , !P5 ;  /* 0xff80000028377808 */ /* 0x000fc40006800000 */
[-C--:B------:R-:W-:Y:S02]  /*11e50*/  ISETP.GE.AND P3, PT, R16, R49.reuse, PT ;  /* 0x000000311000720c */ /* 0x080fe40003f66270 */
[-C--:B------:R-:W-:Y:S02]  /*11e60*/  ISETP.GE.AND P5, PT, R15, R49.reuse, PT ;  /* 0x000000310f00720c */ /* 0x080fe40003fa6270 */
[----:B------:R-:W-:Y:S02]  /*11e70*/  FSEL R54, R39, -INF , !P4 ;  /* 0xff80000027367808 */ /* 0x000fe40006000000 */
[----:B------:R-:W-:Y:S01]  /*11e80*/  ISETP.GE.AND P4, PT, R13, R49, PT ;  /* 0x000000310d00720c */ /* 0x000fe20003f86270 */
[-C--:B------:R-:W-:Y:S01]  /*11e90*/  FFMA.FTZ R34, R24, R187.reuse, R146 ;  /* 0x000000bb18227223 */ /* 0x080fe20000010092 */
[----:B------:R-:W-:Y:S01]  /*11ea0*/  FSEL R140, R38, -INF , !P6 ;  /* 0xff800000268c7808 */ /* 0x000fe20007000000 */
[-C--:B------:R-:W-:Y:S01]  /*11eb0*/  FFMA.FTZ R33, R23, R187.reuse, R147 ;  /* 0x000000bb17217223 */ /* 0x080fe20000010093 */
[----:B------:R-:W-:Y:S01]  /*11ec0*/  BAR.SYNC.DEFER_BLOCKING 0x0 ;  /* 0x0000000000007b1d */ /* 0x000fe20000010000 */
[----:B------:R-:W-:Y:S01]  /*11ed0*/  FFMA.FTZ R32, R52, R187, R142 ;  /* 0x000000bb34207223 */ /* 0x000fe2000001008e */
[----:B------:R-:W-:Y:S01]  /*11ee0*/  ISETP.GE.AND P6, PT, R12, R49, PT ;  /* 0x000000310c00720c */ /* 0x000fe20003fc6270 */
[----:B------:R-:W-:Y:S01]  /*11ef0*/  FFMA.FTZ R48, R47, R187, R143 ;  /* 0x000000bb2f307223 */ /* 0x000fe2000001008f */
[----:B------:R-:W-:-:S02]  /*11f00*/  FSEL R141, R37, -INF , !P3 ;  /* 0xff800000258d7808 */ /* 0x000fc40005800000 */
[----:B------:R-:W-:Y:S01]  /*11f10*/  FSEL R168, R36, -INF , !P5 ;  /* 0xff80000024a87808 */ /* 0x000fe20006800000 */
[----:B------:R-:W-:Y:S01]  /*11f20*/  HMMA.16816.F32.BF16 R40, R4, R64, R208 ;  /* 0x000000400428723c */ /* 0x000fe200000418d0 */
[-C--:B------:R-:W-:Y:S02]  /*11f30*/  ISETP.GE.AND P3, PT, R11, R49.reuse, PT ;  /* 0x000000310b00720c */ /* 0x080fe40003f66270 */
[-C--:B------:R-:W-:Y:S02]  /*11f40*/  ISETP.GE.AND P5, PT, R10, R49.reuse, PT ;  /* 0x000000310a00720c */ /* 0x080fe40003fa6270 */
[----:B------:R-:W-:Y:S02]  /*11f50*/  FSEL R163, R35, -INF , !P4 ;  /* 0xff80000023a37808 */ /* 0x000fe40006000000 */
[----:B------:R-:W-:Y:S01]  /*11f60*/  ISETP.GE.AND P4, PT, R9, R49, PT ;  /* 0x000000310900720c */ /* 0x000fe20003f86270 */
[-C--:B------:R-:W-:Y:S01]  /*11f70*/  FFMA.FTZ R35, R46, R187.reuse, R150 ;  /* 0x000000bb2e237223 */ /* 0x080fe20000010096 */
[----:B------:R-:W-:Y:S01]  /*11f80*/  FSEL R162, R34, -INF , !P6 ;  /* 0xff80000022a27808 */ /* 0x000fe20007000000 */
        /* <DEDUP_REMOVED lines=8> */
[-C--:B------:R-:W-:Y:S02]  /*12010*/  ISETP.GE.AND P5, PT, R2, R49.reuse, PT ;  /* 0x000000310200720c */ /* 0x080fe40003fa6270 */
[----:B------:R-:W-:Y:S01]  /*12020*/  ISETP.GE.AND P4, PT, R0, R49, PT ;  /* 0x000000310000720c */ /* 0x000fe20003f86270 */
[----:B------:R-:W-:Y:S01]  /*12030*/  HMMA.16816.F32.BF16 R56, R4, R66, R204 ;  /* 0x000000420438723c */ /* 0x000fe200000418cc */
[----:B------:R-:W-:Y:S02]  /*12040*/  FSEL R151, R35, -INF , !P6 ;  /* 0xff80000023977808 */ /* 0x000fe40007000000 */
[----:B------:R-:W-:-:S02]  /*12050*/  FSEL R150, R34, -INF , !P3 ;  /* 0xff80000022967808 */ /* 0x000fc40005800000 */
[C---:B------:R-:W-:Y:S02]  /*12060*/  ISETP.GE.AND P6, PT, R20.reuse, R51, PT ;  /* 0x000000331400720c */ /* 0x040fe40003fc6270 */
[-C--:B------:R-:W-:Y:S01]  /*12070*/  ISETP.GE.AND P3, PT, R20, R50.reuse, PT ;  /* 0x000000321400720c */ /* 0x080fe20003f66270 */
[CC--:B------:R-:W-:Y:S01]  /*12080*/  FFMA.FTZ R20, R68.reuse, R187.reuse, R166 ;  /* 0x000000bb44147223 */ /* 0x0c0fe200000100a6 */
[----:B------:R-:W-:Y:S01]  /*12090*/  FSEL R149, R33, -INF , !P5 ;  /* 0xff80000021957808 */ /* 0x000fe20006800000 */
[-C--:B------:R-:W-:Y:S01]  /*120a0*/  FFMA.FTZ R33, R68, R187.reuse, R164 ;  /* 0x000000bb44217223 */ /* 0x080fe200000100a4 */
[----:B------:R-:W-:Y:S01]  /*120b0*/  FSEL R148, R32, -INF , !P4 ;  /* 0xff80000020947808 */ /* 0x000fe20006000000 */
[----:B------:R-:W-:Y:S01]  /*120c0*/  FFMA.FTZ R32, R31, R187, R165 ;  /* 0x000000bb1f207223 */ /* 0x000fe200000100a5 */
[C---:B------:R-:W-:Y:S02]  /*120d0*/  ISETP.GE.AND P5, PT, R19.reuse, R51, PT ;  /* 0x000000331300720c */ /* 0x040fe40003fa6270 */
[----:B------:R-:W-:Y:S01]  /*120e0*/  ISETP.GE.AND P4, PT, R19, R50, PT ;  /* 0x000000321300720c */ /* 0x000fe20003f86270 */
[----:B------:R-:W-:Y:S01]  /*120f0*/  FFMA.FTZ R19, R31, R187, R167 ;  /* 0x000000bb1f137223 */ /* 0x000fe200000100a7 */
[----:B------:R-:W-:Y:S01]  /*12100*/  HMMA.16816.F32.BF16 R36, R4, R60, R216 ;  /* 0x0000003c0424723c */ /* 0x000fe200000418d8 */
[----:B------:R-:W-:-:S02]  /*12110*/  FSEL R145, R33, -INF , !P2 ;  /* 0xff80000021917808 */ /* 0x000fc40005000000 */
[----:B------:R-:W-:Y:S01]  /*12120*/  FSEL R194, R20, -INF , !P1 ;  /* 0xff80000014c27808 */ /* 0x000fe20004800000 */
[----:B------:R-:W-:Y:S01]  /*12130*/  FFMA.FTZ R20, R30, R187, R196 ;  /* 0x000000bb1e147223 */ /* 0x000fe200000100c4 */
[C---:B------:R-:W-:Y:S02]  /*12140*/  ISETP.GE.AND P2, PT, R18.reuse, R51, PT ;  /* 0x000000331200720c */ /* 0x040fe40003f46270 */
[----:B------:R-:W-:Y:S01]  /*12150*/  ISETP.GE.AND P1, PT, R18, R50, PT ;  /* 0x000000321200720c */ /* 0x000fe20003f26270 */
[-C--:B------:R-:W-:Y:S01]  /*12160*/  FFMA.FTZ R18, R30, R187.reuse, R198 ;  /* 0x000000bb1e127223 */ /* 0x080fe200000100c6 */
[----:B------:R-:W-:Y:S02]  /*12170*/  FSEL R153, R32, -INF , !P6 ;  /* 0xff80000020997808 */ /* 0x000fe40007000000 */
[----:B------:R-:W-:Y:S01]  /*12180*/  FSEL R195, R19, -INF , !P3 ;  /* 0xff80000013c37808 */ /* 0x000fe20005800000 */
[----:B------:R-:W-:Y:S01]  /*12190*/  FFMA.FTZ R19, R29, R187, R197 ;  /* 0x000000bb1d137223 */ /* 0x000fe200000100c5 */
[----:B------:R-:W-:-:S02]  /*121a0*/  ISETP.GE.AND P6, PT, R17, R51, PT ;  /* 0x000000331100720c */ /* 0x000fc40003fc6270 */
[-C--:B------:R-:W-:Y:S01]  /*121b0*/  ISETP.GE.AND P3, PT, R17, R50.reuse, PT ;  /* 0x000000321100720c */ /* 0x080fe20003f66270 */
[-C--:B------:R-:W-:Y:S01]  /*121c0*/  FFMA.FTZ R17, R29, R187.reuse, R199 ;  /* 0x000000bb1d117223 */ /* 0x080fe200000100c7 */
[----:B------:R-:W-:Y:S01]  /*121d0*/  HMMA.16816.F32.BF16 R32, R4, R62, R212 ;  /* 0x0000003e0420723c */ /* 0x000fe200000418d4 */
[----:B------:R-:W-:Y:S02]  /*121e0*/  FSEL R144, R20, -INF , !P5 ;  /* 0xff80000014907808 */ /* 0x000fe40006800000 */
[----:B------:R-:W-:Y:S01]  /*121f0*/  FSEL R167, R18, -INF , !P4 ;  /* 0xff80000012a77808 */ /* 0x000fe20006000000 */
[----:B------:R-:W-:Y:S01]  /*12200*/  FFMA.FTZ R18, R28, R187, R40 ;  /* 0x000000bb1c127223 */ /* 0x000fe20000010028 */
[C---:B------:R-:W-:Y:S02]  /*12210*/  ISETP.GE.AND P5, PT, R16.reuse, R51, PT ;  /* 0x000000331000720c */ /* 0x040fe40003fa6270 */
[----:B------:R-:W-:Y:S01]  /*12220*/  ISETP.GE.AND P4, PT, R16, R50, PT ;  /* 0x000000321000720c */ /* 0x000fe20003f86270 */
[----:B------:R-:W-:Y:S01]  /*12230*/  FFMA.FTZ R16, R28, R187, R42 ;  /* 0x000000bb1c107223 */ /* 0x000fe2000001002a */
[----:B------:R-:W-:-:S02]  /*12240*/  FSEL R143, R19, -INF , !P2 ;  /* 0xff800000138f7808 */ /* 0x000fc40005000000 */
[----:B------:R-:W-:Y:S01]  /*12250*/  FSEL R166, R17, -INF , !P1 ;  /* 0xff80000011a67808 */ /* 0x000fe20004800000 */
[----:B------:R-:W-:Y:S01]  /*12260*/  FFMA.FTZ R17, R27, R187, R41 ;  /* 0x000000bb1b117223 */ /* 0x000fe20000010029 */
[C---:B------:R-:W-:Y:S01]  /*12270*/  ISETP.GE.AND P2, PT, R15.reuse, R51, PT ;  /* 0x000000330f00720c */ /* 0x040fe20003f46270 */
[----:B------:R-:W-:Y:S01]  /*12280*/  HMMA.16816.F32.BF16 R28, R4, R72, R228 ;  /* 0x00000048041c723c */ /* 0x000fe200000418e4 */
        /* <DEDUP_REMOVED lines=8> */
[----:B------:R-:W-:Y:S02]  /*12310*/  FSEL R67, R17, -INF , !P5 ;  /* 0xff80000011437808 */ /* 0x000fe40006800000 */
[----:B------:R-:W-:Y:S01]  /*12320*/  FSEL R164, R15, -INF , !P4 ;  /* 0xff8000000fa47808 */ /* 0x000fe20006000000 */
[C---:B------:R-:W-:Y:S01]  /*12330*/  FFMA.FTZ R15, R25.reuse, R187, R57 ;  /* 0x000000bb190f7223 */ /* 0x040fe20000010039 */
[C---:B------:R-:W-:Y:S02]  /*12340*/  ISETP.GE.AND P5, PT, R12.reuse, R51, PT ;  /* 0x000000330c00720c */ /* 0x040fe40003fa6270 */
[----:B------:R-:W-:Y:S01]  /*12350*/  ISETP.GE.AND P4, PT, R12, R50, PT ;  /* 0x000000320c00720c */ /* 0x000fe20003f86270 */
[----:B------:R-:W-:Y:S01]  /*12360*/  FFMA.FTZ R12, R25, R187, R59 ;  /* 0x000000bb190c7223 */ /* 0x000fe2000001003b */
[----:B------:R-:W-:-:S02]  /*12370*/  FSEL R66, R16, -INF , !P2 ;  /* 0xff80000010427808 */ /* 0x000fc40005000000 */
[----:B------:R-:W-:Y:S02]  /*12380*/  FSEL R147, R13, -INF , !P1 ;  /* 0xff8000000d937808 */ /* 0x000fe40004800000 */
        /* <DEDUP_REMOVED lines=10> */
[-C--:B------:R-:W-:Y:S01]  /*12430*/  FFMA.FTZ R13, R24, R187.reuse, R36 ;  /* 0x000000bb180d7223 */ /* 0x080fe20000010024 */
[----:B------:R-:W-:Y:S02]  /*12440*/  FSEL R73, R11, -INF , !P4 ;  /* 0xff8000000b497808 */ /* 0x000fe40006000000 */
[----:B------:R-:W-:Y:S02]  /*12450*/  ISETP.GE.AND P4, PT, R9, R50, PT ;  /* 0x000000320900720c */ /* 0x000fe40003f86270 */
[----:B------:R-:W-:Y:S01]  /*12460*/  FSEL R60, R12, -INF , !P2 ;  /* 0xff8000000c3c7808 */ /* 0x000fe20005000000 */
[-C--:B------:R-:W-:Y:S01]  /*12470*/  FFMA.FTZ R4, R47, R187.reuse, R35 ;  /* 0x000000bb2f047223 */ /* 0x080fe20000010023 */
[----:B------:R-:W-:Y:S01]  /*12480*/  FSEL R72, R10, -INF , !P1 ;  /* 0xff8000000a487808 */ /* 0x000fe20004800000 */
[----:B------:R-:W-:Y:S01]  /*12490*/  FFMA.FTZ R5, R52, R187, R34 ;  /* 0x000000bb34057223 */ /* 0x000fe20000010022 */
[----:B------:R-:W-:-:S02]  /*124a0*/  ISETP.GE.AND P2, PT, R8, R51, PT ;  /* 0x000000330800720c */ /* 0x000fc40003f46270 */
[----:B------:R-:W-:Y:S01]  /*124b0*/  ISETP.GE.AND P1, PT, R8, R50, PT ;  /* 0x000000320800720c */ /* 0x000fe20003f26270 */
[-C--:B------:R-:W-:Y:S01]  /*124c0*/  FFMA.FTZ R8, R52, R187.reuse, R32 ;  /* 0x000000bb34087223 */ /* 0x080fe20000010020 */
[----:B------:R-:W-:Y:S01]  /*124d0*/  FSEL R62, R13, -INF , !P5 ;  /* 0xff8000000d3e7808 */ /* 0x000fe20006800000 */
[----:B------:R-:W-:Y:S01]  /*124e0*/  FFMA.FTZ R6, R47, R187, R33 ;  /* 0x000000bb2f067223 */ /* 0x000fe20000010021 */
[----:B------:R-:W-:Y:S02]  /*124f0*/  ISETP.GE.AND P5, PT, R9, R51, PT ;  /* 0x000000330900720c */ /* 0x000fe40003fa6270 */
[----:B------:R-:W-:Y:S01]  /*12500*/  FSEL R63, R4, -INF , !P4 ;  /* 0xff800000043f7808 */ /* 0x000fe20006000000 */
[----:B------:R-:W-:Y:S01]  /*12510*/  FFMA.FTZ R4, R46, R187, R28 ;  /* 0x000000bb2e047223 */ /* 0x000fe2000001001c */
[----:B------:R-:W-:Y:S02]  /*12520*/  FSEL R56, R8, -INF , !P6 ;  /* 0xff80000008387808 */ /* 0x000fe40007000000 */
[----:B------:R-:W-:-:S02]  /*12530*/  FSEL R64, R5, -INF , !P3 ;  /* 0xff80000005407808 */ /* 0x000fc40005800000 */
[C---:B------:R-:W-:Y:S02]  /*12540*/  ISETP.GE.AND P6, PT, R3.reuse, R51, PT ;  /* 0x000000330300720c */ /* 0x040fe40003fc6270 */
[----:B------:R-:W-:Y:S01]  /*12550*/  ISETP.GE.AND P3, PT, R3, R50, PT ;  /* 0x000000320300720c */ /* 0x000fe20003f66270 */
[----:B------:R-:W-:Y:S01]  /*12560*/  FFMA.FTZ R3, R46, R187, R30 ;  /* 0x000000bb2e037223 */ /* 0x000fe2000001001e */
[----:B------:R-:W-:Y:S02]  /*12570*/  FSEL R52, R6, -INF , !P5 ;  /* 0xff80000006347808 */ /* 0x000fe40006800000 */
[-C--:B------:R-:W-:Y:S02]  /*12580*/  ISETP.GE.AND P5, PT, R2, R51.reuse, PT ;  /* 0x000000330200720c */ /* 0x080fe40003fa6270 */
[----:B------:R-:W-:Y:S02]  /*12590*/  ISETP.GE.AND P4, PT, R0, R51, PT ;  /* 0x000000330000720c */ /* 0x000fe40003f86270 */
[----:B------:R-:W-:Y:S01]  /*125a0*/  FSEL R51, R4, -INF , !P2 ;  /* 0xff80000004337808 */ /* 0x000fe20005000000 */
[----:B------:R-:W-:Y:S01]  /*125b0*/  FFMA.FTZ R4, R22, R187, R29 ;  /* 0x000000bb16047223 */ /* 0x000fe2000001001d */
[----:B------:R-:W-:-:S02]  /*125c0*/  FSEL R61, R3, -INF , !P1 ;  /* 0xff800000033d7808 */ /* 0x000fc40004800000 */
[-C--:B------:R-:W-:Y:S02]  /*125d0*/  ISETP.GE.AND P2, PT, R2, R50.reuse, PT ;  /* 0x000000320200720c */ /* 0x080fe40003f46270 */
[----:B------:R-:W-:Y:S02]  /*125e0*/  ISETP.GE.AND P1, PT, R0, R50, PT ;  /* 0x000000320000720c */ /* 0x000fe40003f26270 */
[----:B------:R-:W-:Y:S02]  /*125f0*/  FSEL R50, R4, -INF , !P6 ;  /* 0xff80000004327808 */ /* 0x000fe40007000000 */
[----:B------:R-:W-:Y:S01]  /*12600*/  ISETP.GE.AND P6, PT, R247, 0x4, PT ;  /* 0x00000004f700780c */ /* 0x000fe20003fc6270 */
[-C--:B------:R-:W-:Y:S02]  /*12610*/  FFMA.FTZ R3, R21, R187.reuse, R16 ;  /* 0x000000bb15037223 */ /* 0x080fe40000010010 */
[-C--:B------:R-:W-:Y:S02]  /*12620*/  FFMA.FTZ R0, R14, R187.reuse, R17 ;  /* 0x000000bb0e007223 */ /* 0x080fe40000010011 */
[----:B------:R-:W-:-:S02]  /*12630*/  FFMA.FTZ R2, R22, R187, R31 ;  /* 0x000000bb16027223 */ /* 0x000fc4000001001f */
[-C--:B------:R-:W-:Y:S02]  /*12640*/  FFMA.FTZ R21, R21, R187.reuse, R18 ;  /* 0x000000bb15157223 */ /* 0x080fe40000010012 */
[----:B------:R-:W-:Y:S01]  /*12650*/  FFMA.FTZ R14, R14, R187, R19 ;  /* 0x000000bb0e0e7223 */ /* 0x000fe20000010013 */
[----:B------:R-:W-:Y:S02]  /*12660*/  FSEL R59, R2, -INF , !P3 ;  /* 0xff800000023b7808 */ /* 0x000fe40005800000 */
[----:B------:R-:W-:Y:S02]  /*12670*/  FSEL R49, R3, -INF , !P5 ;  /* 0xff80000003317808 */ /* 0x000fe40006800000 */
[----:B------:R-:W-:Y:S02]  /*12680*/  FSEL R48, R0, -INF , !P4 ;  /* 0xff80000000307808 */ /* 0x000fe40006000000 */
[----:B------:R-:W-:Y:S02]  /*12690*/  FSEL R58, R21, -INF , !P2 ;  /* 0xff800000153a7808 */ /* 0x000fe40005000000 */
        /* <DEDUP_REMOVED lines=53> */
.L_x_1006:
[----:B------:R-:W-:Y:S05]  /*129f0*/  BSYNC B0 ;  /* 0x0000000000007941 */ /* 0x000fea0003800000 */
.L_x_1005:
[----:B------:R-:W0:Y:S02]  /*12a00*/  LDGDEPBAR ;  /* 0x00000000000079af */ /* 0x000e240000000000 */
.L_x_1004:
[----:B------:R-:W2:Y:S01]  /*12a10*/  LDL.LU R244, [R1+0x154] ;  /* 0x0001540001f47983 */ /* 0x000ea20000300800 */
[----:B------:R-:W-:-:S03]  /*12a20*/  FMNMX.FTZ R0, R223, R53, !PT ;  /* 0x00000035df007209 */ /* 0x000fc60007810000 */
[----:B------:R-:W3:Y:S01]  /*12a30*/  LDL.LU R229, [R1+0x128] ;  /* 0x0001280001e57983 */ /* 0x000ee20000300800 */
[----:B------:R-:W-:Y:S01]  /*12a40*/  FMNMX.FTZ R0, R69, R0, !PT ;  /* 0x0000000045007209 */ /* 0x000fe20007810000 */
[----:B------:R-:W-:Y:S01]  /*12a50*/  IMAD.MOV.U32 R228, RZ, RZ, R221 ;  /* 0x000000ffffe47224 */ /* 0x000fe200078e00dd */
[----:B-1----:R-:W-:Y:S01]  /*12a60*/  LOP3.LUT R6, R237, UR17, R190, 0x96, !PT ;  /* 0x00000011ed067c12 */ /* 0x002fe2000f8e96be */
[----:B------:R-:W-:Y:S01]  /*12a70*/  STL [R1+0x1a8], R173 ;  /* 0x0001a8ad01007387 */ /* 0x000fe20000100800 */
[----:B------:R-:W-:-:S03]  /*12a80*/  FMNMX.FTZ R0, R158, R0, !PT ;  /* 0x000000009e007209 */ /* 0x000fc60007810000 */
[----:B------:R-:W-:Y:S01]  /*12a90*/  STL [R1+0x1a4], R176 ;  /* 0x0001a4b001007387 */ /* 0x000fe20000100800 */
[----:B------:R-:W-:Y:S01]  /*12aa0*/  FMNMX.FTZ R0, R159, R0, !PT ;  /* 0x000000009f007209 */ /* 0x000fe20007810000 */
[----:B------:R-:W-:Y:S02]  /*12ab0*/  IMAD.WIDE.U32 R6, R6, -0x326172a9, RZ ;  /* 0xcd9e8d5706067825 */ /* 0x000fe400078e00ff */
        /* <DEDUP_REMOVED lines=34> */
[----:B------:R-:W-:Y:S01]  /*12ce0*/  FMNMX.FTZ R0, R169, R2, !PT ;  /* 0x00000002a9007209 */ /* 0x000fe20007810000 */
[----:B------:R-:W-:Y:S01]  /*12cf0*/  IMAD.SHL.U32 R2, R220, 0x2, RZ ;  /* 0x00000002dc027824 */ /* 0x000fe200078e00ff */
[----:B------:R-:W-:Y:S01]  /*12d00*/  FMNMX.FTZ R8, R154, R8, !PT ;  /* 0x000000089a087209 */ /* 0x000fe20007810000 */
[----:B------:R-:W-:Y:S03]  /*12d10*/  STL [R1+0x170], R178 ;  /* 0x000170b201007387 */ /* 0x000fe60000100800 */
[----:B------:R-:W-:Y:S01]  /*12d20*/  FMNMX.FTZ R8, R151, R8, !PT ;  /* 0x0000000897087209 */ /* 0x000fe20007810000 */
[----:B------:R-:W4:Y:S01]  /*12d30*/  SHFL.BFLY PT, R3, R0, 0x2, 0x1f ;  /* 0x0c401f0000037f89 */ /* 0x000f2200000e0000 */
[----:B------:R-:W-:-:S02]  /*12d40*/  LOP3.LUT R2, R191, UR37, R2, 0x96, !PT ;  /* 0x00000025bf027c12 */ /* 0x000fc4000f8e9602 */
[----:B------:R-:W-:Y:S01]  /*12d50*/  FMNMX.FTZ R8, R150, R8, !PT ;  /* 0x0000000896087209 */ /* 0x000fe20007810000 */
[----:B------:R-:W-:Y:S02]  /*12d60*/  STL [R1+0x16c], R177 ;  /* 0x00016cb101007387 */ /* 0x000fe40000100800 */
[----:B-1----:R-:W-:Y:S01]  /*12d70*/  IMAD.WIDE.U32 R186, R2, -0x326172a9, RZ ;  /* 0xcd9e8d5702ba7825 */ /* 0x002fe200078e00ff */
[----:B------:R-:W-:Y:S01]  /*12d80*/  FMNMX.FTZ R8, R149, R8, !PT ;  /* 0x0000000895087209 */ /* 0x000fe20007810000 */
[----:B------:R-:W-:Y:S03]  /*12d90*/  STL [R1+0x168], R172 ;  /* 0x000168ac01007387 */ /* 0x000fe60000100800 */
[----:B------:R-:W-:Y:S02]  /*12da0*/  FMNMX.FTZ R8, R148, R8, !PT ;  /* 0x0000000894087209 */ /* 0x000fe40007810000 */
[----:B------:R-:W-:-:S03]  /*12db0*/  LOP3.LUT R4, R7, UR16, R186, 0x96, !PT ;  /* 0x0000001007047c12 */ /* 0x000fc6000f8e96ba */
[----:B------:R-:W1:Y:S02]  /*12dc0*/  SHFL.BFLY PT, R70, R8, 0x2, 0x1f ;  /* 0x0c401f0008467f89 */ /* 0x000e6400000e0000 */
[----:B------:R-:W-:Y:S01]  /*12dd0*/  IMAD.WIDE.U32 R4, R4, -0x2daee0ad, RZ ;  /* 0xd2511f5304047825 */ /* 0x000fe200078e00ff */
[----:B----4-:R-:W-:-:S05]  /*12de0*/  FMNMX.FTZ R0, R0, R3, !PT ;  /* 0x0000000300007209 */ /* 0x010fca0007810000 */
[----:B------:R-:W4:Y:S01]  /*12df0*/  SHFL.BFLY PT, R71, R0, 0x1, 0x1f ;  /* 0x0c201f0000477f89 */ /* 0x000f2200000e0000 */
[----:B-1----:R-:W-:-:S05]  /*12e00*/  FMNMX.FTZ R70, R8, R70, !PT ;  /* 0x0000004608467209 */ /* 0x002fca0007810000 */
[----:B------:R-:W1:Y:S01]  /*12e10*/  SHFL.BFLY PT, R14, R70, 0x1, 0x1f ;  /* 0x0c201f00460e7f89 */ /* 0x000e6200000e0000 */
[----:B----4-:R-:W-:-:S04]  /*12e20*/  FMNMX.FTZ R71, R0, R71, !PT ;  /* 0x0000004700477209 */ /* 0x010fc80007810000 */
[----:B------:R-:W-:-:S04]  /*12e30*/  FSETP.NEU.FTZ.AND P4, PT, R71, -INF , PT ;  /* 0xff8000004700780b */ /* 0x000fc80003f9d000 */
[----:B------:R-:W-:Y:S02]  /*12e40*/  FSEL R26, R71, RZ, P4 ;  /* 0x000000ff471a7208 */ /* 0x000fe40002000000 */
[----:B-1----:R-:W-:-:S04]  /*12e50*/  FMNMX.FTZ R70, R70, R14, !PT ;  /* 0x0000000e46467209 */ /* 0x002fc80007810000 */
[----:B------:R-:W-:Y:S02]  /*12e60*/  FSETP.NEU.FTZ.AND P2, PT, R70, -INF , PT ;  /* 0xff8000004600780b */ /* 0x000fe40003f5d000 */
[----:B--2---:R-:W-:-:S05]  /*12e70*/  LOP3.LUT R2, R187, UR18, R244, 0x96, !PT ;  /* 0x00000012bb027c12 */ /* 0x004fca000f8e96f4 */
        /* <DEDUP_REMOVED lines=11> */
[----:B------:R-:W-:Y:S02]  /*12f30*/  FMUL.FTZ R2, R71, c[0x0][0x23c] ;  /* 0x00008f0047027a20 */ /* 0x000fe40000410000 */
[----:B------:R-:W-:-:S03]  /*12f40*/  IMAD.WIDE.U32 R8, R8, -0x326172a9, RZ ;  /* 0xcd9e8d5708087825 */ /* 0x000fc600078e00ff */
[----:B------:R-:W-:Y:S01]  /*12f50*/  FSEL R2, R2, RZ, P4 ;  /* 0x000000ff02027208 */ /* 0x000fe20002000000 */
[----:B------:R-:W-:Y:S01]  /*12f60*/  IMAD.WIDE.U32 R4, R4, -0x326172a9, RZ ;  /* 0xcd9e8d5704047825 */ /* 0x000fe200078e00ff */
[----:B------:R-:W-:-:S03]  /*12f70*/  LOP3.LUT R11, R9, UR8, R10, 0x96, !PT ;  /* 0x00000008090b7c12 */ /* 0x000fc6000f8e960a */
[--C-:B------:R-:W-:Y:S01]  /*12f80*/  FFMA.FTZ R28, R171, c[0x0][0x23c], -R2.reuse ;  /* 0x00008f00ab1c7a23 */ /* 0x100fe20000010802 */
[----:B------:R-:W-:Y:S01]  /*12f90*/  LOP3.LUT R3, R4, 0xff, RZ, 0xc0, !PT ;  /* 0x000000ff04037812 */ /* 0x000fe200078ec0ff */
[----:B------:R-:W-:Y:S01]  /*12fa0*/  FFMA.FTZ R30, R170, c[0x0][0x23c], -R2 ;  /* 0x00008f00aa1e7a23 */ /* 0x000fe20000010802 */
[----:B------:R-:W-:Y:S01]  /*12fb0*/  LOP3.LUT R8, R5, UR13, R8, 0x96, !PT ;  /* 0x0000000d05087c12 */ /* 0x000fe2000f8e9608 */
[--C-:B------:R-:W-:Y:S01]  /*12fc0*/  FFMA.FTZ R32, R169, c[0x0][0x23c], -R2.reuse ;  /* 0x00008f00a9207a23 */ /* 0x100fe20000010802 */
[----:B------:R-:W-:Y:S01]  /*12fd0*/  LOP3.LUT R13, R4, 0xffff, RZ, 0xc0, !PT ;  /* 0x0000ffff040d7812 */ /* 0x000fe200078ec0ff */
[----:B------:R-:W-:Y:S01]  /*12fe0*/  FFMA.FTZ R5, R53, c[0x0][0x23c], -R2 ;  /* 0x00008f0035057a23 */ /* 0x000fe20000010802 */
[--C-:B------:R-:W-:Y:S01]  /*12ff0*/  SHF.R.U32.HI R0, RZ, 0x18, R4.reuse ;  /* 0x00000018ff007819 */ /* 0x100fe20000011604 */
[----:B------:R-:W-:Y:S01]  /*13000*/  MUFU.EX2 R28, R28 ;  /* 0x0000001c001c7308 */ /* 0x000fe20000000800 */
[----:B------:R-:W-:Y:S02]  /*13010*/  SHF.R.U32.HI R4, RZ, 0x10, R4 ;  /* 0x00000010ff047819 */ /* 0x000fe40000011604 */
[----:B------:R-:W-:Y:S01]  /*13020*/  ISETP.GE.U32.AND P5, PT, R235, R3, PT ;  /* 0x00000003eb00720c */ /* 0x000fe20003fa6070 */
[----:B------:R-:W-:Y:S01]  /*13030*/  FFMA.FTZ R3, R69, c[0x0][0x23c], -R2 ;  /* 0x00008f0045037a23 */ /* 0x000fe20000010802 */
[----:B------:R-:W-:-:S02]  /*13040*/  LOP3.LUT R10, R4, 0xff, RZ, 0xc0, !PT ;  /* 0x000000ff040a7812 */ /* 0x000fc400078ec0ff */
[C---:B------:R-:W-:Y:S01]  /*13050*/  ISETP.GE.U32.AND P3, PT, R235.reuse, R0, PT ;  /* 0x00000000eb00720c */ /* 0x040fe20003f66070 */
[----:B------:R1:W-:Y:S01]  /*13060*/  MUFU.EX2 R196, R5 ;  /* 0x0000000500c47308 */ /* 0x0003e20000000800 */
[C---:B------:R-:W-:Y:S02]  /*13070*/  LOP3.LUT R0, R8.reuse, 0xff, RZ, 0xc0, !PT ;  /* 0x000000ff08007812 */ /* 0x040fe400078ec0ff */
[----:B------:R-:W-:Y:S02]  /*13080*/  LOP3.LUT R9, R8, 0xffff, RZ, 0xc0, !PT ;  /* 0x0000ffff08097812 */ /* 0x000fe400078ec0ff */
[C---:B------:R-:W-:Y:S02]  /*13090*/  ISETP.GE.U32.AND P0, PT, R235.reuse, R0, PT ;  /* 0x00000000eb00720c */ /* 0x040fe40003f06070 */
[----:B------:R-:W-:Y:S01]  /*130a0*/  SHF.R.U32.HI R9, RZ, 0x8, R9 ;  /* 0x00000008ff097819 */ /* 0x000fe20000011609 */
[----:B------:R2:W4:Y:S01]  /*130b0*/  MUFU.EX2 R199, R3 ;  /* 0x0000000300c77308 */ /* 0x0005220000000800 */
[----:B------:R-:W-:-:S02]  /*130c0*/  ISETP.GE.U32.AND P1, PT, R235, R10, PT ;  /* 0x0000000aeb00720c */ /* 0x000fc40003f26070 */
[----:B------:R-:W-:Y:S01]  /*130d0*/  FSEL R53, R70, RZ, P2 ;  /* 0x000000ff46357208 */ /* 0x000fe20001000000 */
[----:B-1----:R-:W-:-:S04]  /*130e0*/  IMAD.WIDE.U32 R4, R11, -0x2daee0ad, RZ ;  /* 0xd2511f530b047825 */ /* 0x002fc800078e00ff */
[----:B------:R3:W-:Y:S01]  /*130f0*/  MUFU.EX2 R188, R32 ;  /* 0x0000002000bc7308 */ /* 0x0007e20000000800 */
[----:B------:R-:W-:Y:S01]  /*13100*/  FMUL.FTZ R11, R70, c[0x0][0x23c] ;  /* 0x00008f00460b7a20 */ /* 0x000fe20000410000 */
[C---:B------:R-:W-:Y:S02]  /*13110*/  LOP3.LUT R16, R4.reuse, 0xffff, RZ, 0xc0, !PT ;  /* 0x0000ffff04107812 */ /* 0x040fe400078ec0ff */
[----:B------:R-:W-:Y:S02]  /*13120*/  LOP3.LUT R10, R4, 0xff, RZ, 0xc0, !PT ;  /* 0x000000ff040a7812 */ /* 0x000fe400078ec0ff */
[----:B------:R-:W-:Y:S02]  /*13130*/  FSEL R0, R11, RZ, P2 ;  /* 0x000000ff0b007208 */ /* 0x000fe40001000000 */
[----:B--2---:R-:W-:Y:S02]  /*13140*/  LOP3.LUT R3, R5, UR14, R12, 0x96, !PT ;  /* 0x0000000e05037c12 */ /* 0x004fe4000f8e960c */
[----:B------:R-:W-:Y:S01]  /*13150*/  SHF.R.U32.HI R12, RZ, 0x10, R4 ;  /* 0x00000010ff0c7819 */ /* 0x000fe20000011604 */
[----:B------:R-:W-:Y:S01]  /*13160*/  FFMA.FTZ R5, R44, c[0x0][0x23c], -R0 ;  /* 0x00008f002c057a23 */ /* 0x000fe20000010800 */
[----:B------:R-:W-:Y:S01]  /*13170*/  SHF.R.U32.HI R11, RZ, 0x18, R4 ;  /* 0x00000018ff0b7819 */ /* 0x000fe20000011604 */
[--C-:B------:R-:W-:Y:S01]  /*13180*/  FFMA.FTZ R29, R155, c[0x0][0x23c], -R0.reuse ;  /* 0x00008f009b1d7a23 */ /* 0x100fe20000010800 */
[----:B------:R-:W-:Y:S01]  /*13190*/  LOP3.LUT R4, R9, 0xffff, RZ, 0xc0, !PT ;  /* 0x0000ffff09047812 */ /* 0x000fe200078ec0ff */
[----:B------:R1:W-:Y:S01]  /*131a0*/  MUFU.EX2 R197, R5 ;  /* 0x0000000500c57308 */ /* 0x0003e20000000800 */
[----:B----4-:R-:W-:Y:S01]  /*131b0*/  F2FP.BF16.PACK_AB R9, R199, R196 ;  /* 0x000000c4c709723e */ /* 0x010fe200000010ff */
[--C-:B------:R-:W-:Y:S01]  /*131c0*/  FFMA.FTZ R31, R154, c[0x0][0x23c], -R0.reuse ;  /* 0x00008f009a1f7a23 */ /* 0x100fe20000010800 */
[----:B------:R-:W-:Y:S01]  /*131d0*/  ISETP.GE.U32.AND P4, PT, R235, R4, PT ;  /* 0x00000004eb00720c */ /* 0x000fe20003f86070 */
[----:B------:R-:W-:Y:S01]  /*131e0*/  FFMA.FTZ R34, R151, c[0x0][0x23c], -R0 ;  /* 0x00008f0097227a23 */ /* 0x000fe20000010800 */
[----:B------:R-:W-:Y:S01]  /*131f0*/  SHF.R.U32.HI R4, RZ, 0x18, R8 ;  /* 0x00000018ff047819 */ /* 0x000fe20000011608 */
[----:B------:R-:W-:Y:S01]  /*13200*/  FFMA.FTZ R33, R150, c[0x0][0x23c], -R0 ;  /* 0x00008f0096217a23 */ /* 0x000fe20000010800 */
[----:B------:R-:W-:Y:S01]  /*13210*/  PRMT R44, R9, 0x7632, R44 ;  /* 0x00007632092c7816 */ /* 0x000fe2000000002c */
[--C-:B------:R-:W-:Y:S01]  /*13220*/  FFMA.FTZ R35, R149, c[0x0][0x23c], -R0.reuse ;  /* 0x00008f0095237a23 */ /* 0x100fe20000010800 */
[----:B------:R-:W-:Y:S01]  /*13230*/  ISETP.GE.U32.AND P2, PT, R235, R4, PT ;  /* 0x00000004eb00720c */ /* 0x000fe20003f46070 */
[----:B------:R-:W-:Y:S01]  /*13240*/  FFMA.FTZ R37, R148, c[0x0][0x23c], -R0 ;  /* 0x00008f0094257a23 */ /* 0x000fe20000010800 */
[----:B------:R-:W-:Y:S01]  /*13250*/  SHF.R.U32.HI R4, RZ, 0x10, R8 ;  /* 0x00000010ff047819 */ /* 0x000fe20000011608 */
[----:B------:R-:W-:Y:S01]  /*13260*/  MUFU.EX2 R31, R31 ;  /* 0x0000001f001f7308 */ /* 0x000fe20000000800 */
[----:B---3--:R-:W-:-:S02]  /*13270*/  IMAD.MOV.U32 R32, RZ, RZ, R229 ;  /* 0x000000ffff207224 */ /* 0x008fc400078e00e5 */
[----:B------:R-:W-:Y:S01]  /*13280*/  LOP3.LUT R4, R4, 0xff, RZ, 0xc0, !PT ;  /* 0x000000ff04047812 */ /* 0x000fe200078ec0ff */
[----:B-1----:R-:W-:Y:S01]  /*13290*/  FFMA.FTZ R5, R45, c[0x0][0x23c], -R0 ;  /* 0x00008f002d057a23 */ /* 0x002fe20000010800 */
[----:B------:R-:W-:Y:S01]  /*132a0*/  PRMT R45, R9, 0x7610, R45 ;  /* 0x00007610092d7816 */ /* 0x000fe2000000002d */
[----:B------:R-:W-:Y:S02]  /*132b0*/  @!P4 HFMA2.BF16_V2 R17, -RZ.H0_H0, RZ.H0_H0, -R44.H0_H0 ;  /* 0x200000ffff11c231 */ /* 0x000fe4000034092c */
[----:B------:R1:W2:Y:S01]  /*132c0*/  MUFU.EX2 R198, R5 ;  /* 0x0000000500c67308 */ /* 0x0002a20000000800 */
[----:B------:R-:W-:Y:S01]  /*132d0*/  PRMT R248, R45, 0x5410, R44 ;  /* 0x000054102df87816 */ /* 0x000fe2000000002c */
[----:B------:R-:W-:Y:S01]  /*132e0*/  @!P0 HFMA2.BF16_V2 R15, -RZ.H0_H0, RZ.H0_H0, -R45.H0_H0 ;  /* 0x200000ffff0f8231 */ /* 0x000fe2000034092d */
[----:B------:R-:W-:-:S04]  /*132f0*/  @!P4 PRMT R44, R17, 0x5410, RZ ;  /* 0x00005410112cc816 */ /* 0x000fc800000000ff */
[----:B------:R-:W-:Y:S01]  /*13300*/  @!P0 PRMT R45, R15, 0x5410, RZ ;  /* 0x000054100f2d8816 */ /* 0x000fe200000000ff */
[----:B------:R3:W-:Y:S01]  /*13310*/  MUFU.EX2 R183, R29 ;  /* 0x0000001d00b77308 */ /* 0x0007e20000000800 */
[----:B------:R-:W-:Y:S02]  /*13320*/  ISETP.GE.U32.AND P0, PT, R235, R4, PT ;  /* 0x00000004eb00720c */ /* 0x000fe40003f06070 */
[----:B------:R-:W-:-:S04]  /*13330*/  SHF.R.U32.HI R4, RZ, 0x8, R13 ;  /* 0x00000008ff047819 */ /* 0x000fc8000001160d */
[----:B------:R-:W-:Y:S01]  /*13340*/  LOP3.LUT R4, R4, 0xffff, RZ, 0xc0, !PT ;  /* 0x0000ffff04047812 */ /* 0x000fe200078ec0ff */
[----:B-1----:R-:W-:Y:S01]  /*13350*/  FFMA.FTZ R5, R158, c[0x0][0x23c], -R2 ;  /* 0x00008f009e057a23 */ /* 0x002fe20000010802 */
[----:B--2---:R-:W-:Y:S01]  /*13360*/  F2FP.BF16.PACK_AB R8, R198, R197 ;  /* 0x000000c5c608723e */ /* 0x004fe200000010ff */
[----:B------:R-:W-:Y:S01]  /*13370*/  MUFU.EX2 R33, R33 ;  /* 0x0000002100217308 */ /* 0x000fe20000000800 */
[----:B------:R-:W-:Y:S01]  /*13380*/  ISETP.GE.U32.AND P4, PT, R235, R4, PT ;  /* 0x00000004eb00720c */ /* 0x000fe20003f86070 */
[----:B------:R-:W-:Y:S01]  /*13390*/  FFMA.FTZ R4, R55, c[0x0][0x23c], -R0 ;  /* 0x00008f0037047a23 */ /* 0x000fe20000010800 */
[C---:B------:R-:W-:Y:S02]  /*133a0*/  PRMT R39, R8.reuse, 0x7632, R39 ;  /* 0x0000763208277816 */ /* 0x040fe40000000027 */
[----:B------:R-:W-:Y:S01]  /*133b0*/  PRMT R38, R8, 0x7610, R38 ;  /* 0x0000761008267816 */ /* 0x000fe20000000026 */
[----:B---3--:R-:W-:Y:S02]  /*133c0*/  IMAD.MOV.U32 R29, RZ, RZ, R247 ;  /* 0x000000ffff1d7224 */ /* 0x008fe400078e00f7 */
[----:B------:R1:W-:Y:S01]  /*133d0*/  MUFU.EX2 R224, R5 ;  /* 0x0000000500e07308 */ /* 0x0003e20000000800 */
[----:B------:R-:W-:Y:S01]  /*133e0*/  @!P2 HFMA2.BF16_V2 R19, -RZ.H0_H0, RZ.H0_H0, -R39.H0_H0 ;  /* 0x200000ffff13a231 */ /* 0x000fe20000340927 */
[----:B------:R-:W-:Y:S01]  /*133f0*/  PRMT R249, R38, 0x5410, R39 ;  /* 0x0000541026f97816 */ /* 0x000fe20000000027 */
[----:B------:R-:W-:-:S03]  /*13400*/  @!P0 HFMA2.BF16_V2 R18, -RZ.H0_H0, RZ.H0_H0, -R38.H0_H0 ;  /* 0x200000ffff128231 */ /* 0x000fc60000340926 */
[----:B------:R-:W-:Y:S01]  /*13410*/  @!P2 PRMT R39, R19, 0x5410, RZ ;  /* 0x000054101327a816 */ /* 0x000fe200000000ff */
[--C-:B------:R-:W-:Y:S01]  /*13420*/  FFMA.FTZ R19, R200, c[0x0][0x23c], -R2.reuse ;  /* 0x00008f00c8137a23 */ /* 0x100fe20000010802 */
[----:B------:R-:W-:Y:S01]  /*13430*/  MUFU.EX2 R158, R4 ;  /* 0x00000004009e7308 */ /* 0x000fe20000000800 */
[C---:B------:R-:W-:Y:S02]  /*13440*/  ISETP.GE.U32.AND P2, PT, R235.reuse, R10, PT ;  /* 0x0000000aeb00720c */ /* 0x040fe40003f46070 */
[----:B------:R-:W-:Y:S02]  /*13450*/  @!P0 PRMT R38, R18, 0x5410, RZ ;  /* 0x0000541012268816 */ /* 0x000fe400000000ff */
[----:B------:R-:W-:Y:S01]  /*13460*/  ISETP.GE.U32.AND P0, PT, R235, R11, PT ;  /* 0x0000000beb00720c */ /* 0x000fe20003f06070 */
[----:B-1----:R-:W-:Y:S02]  /*13470*/  FFMA.FTZ R5, R159, c[0x0][0x23c], -R2 ;  /* 0x00008f009f057a23 */ /* 0x002fe40000010802 */
[----:B------:R-:W-:Y:S08]  /*13480*/  MUFU.EX2 R226, R19 ;  /* 0x0000001300e27308 */ /* 0x000ff00000000800 */
[----:B------:R-:W1:Y:S08]  /*13490*/  MUFU.EX2 R225, R5 ;  /* 0x0000000500e17308 */ /* 0x000e700000000800 */
[----:B------:R-:W-:Y:S01]  /*134a0*/  MUFU.EX2 R175, R37 ;  /* 0x0000002500af7308 */ /* 0x000fe20000000800 */
[----:B-1----:R-:W-:Y:S01]  /*134b0*/  F2FP.BF16.PACK_AB R4, R225, R224 ;  /* 0x000000e0e104723e */ /* 0x002fe200000010ff */
[----:B------:R-:W-:-:S03]  /*134c0*/  FFMA.FTZ R5, R54, c[0x0][0x23c], -R0 ;  /* 0x00008f0036057a23 */ /* 0x000fc60000010800 */
[----:B------:R-:W-:-:S03]  /*134d0*/  PRMT R43, R4, 0x7610, R43 ;  /* 0x00007610042b7816 */ /* 0x000fc6000000002b */
[----:B------:R1:W2:Y:S01]  /*134e0*/  MUFU.EX2 R173, R5 ;  /* 0x0000000500ad7308 */ /* 0x0002a20000000800 */
[----:B------:R-:W-:Y:S02]  /*134f0*/  PRMT R42, R4, 0x7632, R42 ;  /* 0x00007632042a7816 */ /* 0x000fe4000000002a */
[----:B------:R-:W-:Y:S01]  /*13500*/  LOP3.LUT R4, R12, 0xff, RZ, 0xc0, !PT ;  /* 0x000000ff0c047812 */ /* 0x000fe200078ec0ff */
[----:B------:R-:W-:Y:S01]  /*13510*/  @!P5 HFMA2.BF16_V2 R21, -RZ.H0_H0, RZ.H0_H0, -R43.H0_H0 ;  /* 0x200000ffff15d231 */ /* 0x000fe2000034092b */
[----:B------:R-:W-:Y:S01]  /*13520*/  PRMT R185, R43, 0x5410, R42 ;  /* 0x000054102bb97816 */ /* 0x000fe2000000002a */
[----:B------:R-:W-:Y:S01]  /*13530*/  @!P4 HFMA2.BF16_V2 R20, -RZ.H0_H0, RZ.H0_H0, -R42.H0_H0 ;  /* 0x200000ffff14c231 */ /* 0x000fe2000034092a */
[----:B------:R-:W-:Y:S02]  /*13540*/  FFMA.FTZ R12, R201, c[0x0][0x23c], -R2 ;  /* 0x00008f00c90c7a23 */ /* 0x000fe40000010802 */
[----:B------:R-:W-:Y:S01]  /*13550*/  @!P5 PRMT R43, R21, 0x5410, RZ ;  /* 0x00005410152bd816 */ /* 0x000fe200000000ff */
[----:B------:R-:W-:Y:S01]  /*13560*/  FFMA.FTZ R21, R162, c[0x0][0x23c], -R0 ;  /* 0x00008f00a2157a23 */ /* 0x000fe20000010800 */
[----:B------:R-:W-:Y:S01]  /*13570*/  ISETP.GE.U32.AND P5, PT, R235, R4, PT ;  /* 0x00000004eb00720c */ /* 0x000fe20003fa6070 */
[--C-:B------:R-:W-:Y:S01]  /*13580*/  FFMA.FTZ R4, R152, c[0x0][0x23c], -R2.reuse ;  /* 0x00008f0098047a23 */ /* 0x100fe20000010802 */
[----:B------:R-:W-:Y:S01]  /*13590*/  @!P4 PRMT R42, R20, 0x5410, RZ ;  /* 0x00005410142ac816 */ /* 0x000fe200000000ff */
[----:B------:R-:W-:Y:S01]  /*135a0*/  MUFU.EX2 R177, R12 ;  /* 0x0000000c00b17308 */ /* 0x000fe20000000800 */
[----:B-1----:R-:W-:Y:S01]  /*135b0*/  FFMA.FTZ R5, R160, c[0x0][0x23c], -R2 ;  /* 0x00008f00a0057a23 */ /* 0x002fe20000010802 */
[----:B--2---:R-:W-:-:S04]  /*135c0*/  F2FP.BF16.PACK_AB R8, R173, R158 ;  /* 0x0000009ead08723e */ /* 0x004fc800000010ff */
[C---:B------:R-:W-:Y:S02]  /*135d0*/  PRMT R41, R8.reuse, 0x7632, R41 ;  /* 0x0000763208297816 */ /* 0x040fe40000000029 */
[----:B------:R1:W-:Y:S01]  /*135e0*/  MUFU.EX2 R176, R5 ;  /* 0x0000000500b07308 */ /* 0x0003e20000000800 */
[----:B------:R-:W-:Y:S02]  /*135f0*/  PRMT R40, R8, 0x7610, R40 ;  /* 0x0000761008287816 */ /* 0x000fe40000000028 */
[----:B------:R-:W-:Y:S02]  /*13600*/  @!P3 HFMA2.BF16_V2 R22, -RZ.H0_H0, RZ.H0_H0, -R41.H0_H0 ;  /* 0x200000ffff16b231 */ /* 0x000fe40000340929 */
[----:B------:R-:W-:Y:S01]  /*13610*/  PRMT R243, R40, 0x5410, R41 ;  /* 0x0000541028f37816 */ /* 0x000fe20000000029 */
[----:B------:R-:W-:Y:S02]  /*13620*/  @!P1 HFMA2.BF16_V2 R24, -RZ.H0_H0, RZ.H0_H0, -R40.H0_H0 ;  /* 0x200000ffff189231 */ /* 0x000fe40000340928 */
[----:B------:R2:W3:Y:S01]  /*13630*/  MUFU.EX2 R174, R4 ;  /* 0x0000000400ae7308 */ /* 0x0004e20000000800 */
[----:B------:R-:W-:Y:S01]  /*13640*/  @!P3 PRMT R41, R22, 0x5410, RZ ;  /* 0x000054101629b816 */ /* 0x000fe200000000ff */
[--C-:B------:R-:W-:Y:S01]  /*13650*/  FFMA.FTZ R22, R193, c[0x0][0x23c], -R2.reuse ;  /* 0x00008f00c1167a23 */ /* 0x100fe20000010802 */
[----:B------:R-:W-:Y:S01]  /*13660*/  @!P1 PRMT R40, R24, 0x5410, RZ ;  /* 0x0000541018289816 */ /* 0x000fe200000000ff */
[----:B------:R-:W-:Y:S01]  /*13670*/  FFMA.FTZ R24, R192, c[0x0][0x23c], -R2 ;  /* 0x00008f00c0187a23 */ /* 0x000fe20000010802 */
[----:B-1----:R-:W-:-:S03]  /*13680*/  LOP3.LUT R5, R3, 0xff, RZ, 0xc0, !PT ;  /* 0x000000ff03057812 */ /* 0x002fc600078ec0ff */
[----:B------:R-:W-:Y:S01]  /*13690*/  MUFU.EX2 R250, R21 ;  /* 0x0000001500fa7308 */ /* 0x000fe20000000800 */
[----:B------:R-:W-:Y:S02]  /*136a0*/  ISETP.GE.U32.AND P4, PT, R235, R5, PT ;  /* 0x00000005eb00720c */ /* 0x000fe40003f86070 */
[----:B--2---:R-:W-:-:S05]  /*136b0*/  LOP3.LUT R4, R3, 0xffff, RZ, 0xc0, !PT ;  /* 0x0000ffff03047812 */ /* 0x004fca00078ec0ff */
[----:B------:R-:W-:Y:S01]  /*136c0*/  MUFU.EX2 R245, R24 ;  /* 0x0000001800f57308 */ /* 0x000fe20000000800 */
[----:B---3--:R-:W-:Y:S02]  /*136d0*/  F2FP.BF16.PACK_AB R5, R174, R176 ;  /* 0x000000b0ae05723e */ /* 0x008fe400000010ff */
[----:B------:R-:W-:Y:S02]  /*136e0*/  SHF.R.U32.HI R4, RZ, 0x8, R4 ;  /* 0x00000008ff047819 */ /* 0x000fe40000011604 */
[C---:B------:R-:W-:Y:S02]  /*136f0*/  PRMT R217, R5.reuse, 0x7610, R217 ;  /* 0x0000761005d97816 */ /* 0x040fe400000000d9 */
[----:B------:R-:W-:Y:S01]  /*13700*/  LOP3.LUT R4, R4, 0xffff, RZ, 0xc0, !PT ;  /* 0x0000ffff04047812 */ /* 0x000fe200078ec0ff */
[----:B------:R1:W-:Y:S01]  /*13710*/  MUFU.EX2 R184, R22 ;  /* 0x0000001600b87308 */ /* 0x0003e20000000800 */
[----:B------:R-:W-:Y:S01]  /*13720*/  PRMT R215, R5, 0x7632, R215 ;  /* 0x0000763205d77816 */ /* 0x000fe200000000d7 */
[----:B------:R-:W-:Y:S01]  /*13730*/  @!P4 HFMA2.BF16_V2 R25, -RZ.H0_H0, RZ.H0_H0, -R217.H0_H0 ;  /* 0x200000ffff19c231 */ /* 0x000fe200003409d9 */
[----:B------:R-:W-:-:S02]  /*13740*/  ISETP.GE.U32.AND P3, PT, R235, R4, PT ;  /* 0x00000004eb00720c */ /* 0x000fc40003f66070 */
[--C-:B------:R-:W-:Y:S02]  /*13750*/  SHF.R.U32.HI R4, RZ, 0x18, R3.reuse ;  /* 0x00000018ff047819 */ /* 0x100fe40000011603 */
[----:B------:R-:W-:Y:S02]  /*13760*/  SHF.R.U32.HI R3, RZ, 0x10, R3 ;  /* 0x00000010ff037819 */ /* 0x000fe40000011603 */
[----:B------:R-:W-:Y:S02]  /*13770*/  PRMT R230, R217, 0x5410, R215 ;  /* 0x00005410d9e67816 */ /* 0x000fe400000000d7 */
[----:B------:R-:W-:Y:S02]  /*13780*/  LOP3.LUT R3, R3, 0xff, RZ, 0xc0, !PT ;  /* 0x000000ff03037812 */ /* 0x000fe400078ec0ff */
[----:B------:R-:W-:Y:S01]  /*13790*/  @!P4 PRMT R217, R25, 0x5410, RZ ;  /* 0x0000541019d9c816 */ /* 0x000fe200000000ff */
[----:B------:R-:W-:Y:S01]  /*137a0*/  FFMA.FTZ R25, R189, c[0x0][0x23c], -R2 ;  /* 0x00008f00bd197a23 */ /* 0x000fe20000010802 */
[C---:B------:R-:W-:Y:S01]  /*137b0*/  ISETP.GE.U32.AND P4, PT, R235.reuse, R3, PT ;  /* 0x00000003eb00720c */ /* 0x040fe20003f86070 */
[----:B------:R-:W-:Y:S01]  /*137c0*/  @!P3 HFMA2.BF16_V2 R23, -RZ.H0_H0, RZ.H0_H0, -R215.H0_H0 ;  /* 0x200000ffff17b231 */ /* 0x000fe200003409d7 */
[----:B------:R-:W-:Y:S01]  /*137d0*/  LEA R3, R220, 0x1, 0x1 ;  /* 0x00000001dc037811 */ /* 0x000fe200078e08ff */
[----:B-1----:R-:W-:Y:S01]  /*137e0*/  IMAD.MOV.U32 R22, RZ, RZ, R186 ;  /* 0x000000ffff167224 */ /* 0x002fe200078e00ba */
[----:B------:R-:W-:Y:S01]  /*137f0*/  ISETP.GE.U32.AND P1, PT, R235, R4, PT ;  /* 0x00000004eb00720c */ /* 0x000fe20003f26070 */
[----:B------:R-:W-:Y:S01]  /*13800*/  MUFU.EX2 R186, R35 ;  /* 0x0000002300ba7308 */ /* 0x000fe20000000800 */
[----:B------:R-:W-:-:S02]  /*13810*/  LOP3.LUT R214, R3, UR37, RZ, 0x3c, !PT ;  /* 0x0000002503d67c12 */ /* 0x000fc4000f8e3cff */
[----:B------:R-:W-:Y:S02]  /*13820*/  FMNMX.FTZ R3, R233, R145, !PT ;  /* 0x00000091e9037209 */ /* 0x000fe40007810000 */
[----:B------:R-:W-:Y:S02]  /*13830*/  LOP3.LUT R14, R191, R214, RZ, 0x3c, !PT ;  /* 0x000000d6bf0e7212 */ /* 0x000fe400078e3cff */
[----:B------:R-:W-:Y:S02]  /*13840*/  FMNMX.FTZ R3, R153, R3, !PT ;  /* 0x0000000399037209 */ /* 0x000fe40007810000 */
[----:B------:R-:W-:Y:S01]  /*13850*/  @!P3 PRMT R215, R23, 0x5410, RZ ;  /* 0x0000541017d7b816 */ /* 0x000fe200000000ff */
[----:B------:R-:W-:Y:S01]  /*13860*/  IMAD.WIDE.U32 R14, R14, -0x326172a9, RZ ;  /* 0xcd9e8d570e0e7825 */ /* 0x000fe200078e00ff */
[----:B------:R-:W-:-:S03]  /*13870*/  FMNMX.FTZ R3, R144, R3, !PT ;  /* 0x0000000390037209 */ /* 0x000fc60007810000 */
[----:B------:R-:W-:Y:S01]  /*13880*/  FFMA.FTZ R23, R161, c[0x0][0x23c], -R0 ;  /* 0x00008f00a1177a23 */ /* 0x000fe20000010800 */
[----:B------:R-:W-:Y:S02]  /*13890*/  LOP3.LUT R4, R15, UR18, R244, 0x96, !PT ;  /* 0x000000120f047c12 */ /* 0x000fe4000f8e96f4 */
[----:B------:R-:W-:Y:S01]  /*138a0*/  LOP3.LUT R10, R7, UR16, R14, 0x96, !PT ;  /* 0x00000010070a7c12 */ /* 0x000fe2000f8e960e */
[----:B------:R1:W-:Y:S01]  /*138b0*/  MUFU.EX2 R227, R23 ;  /* 0x0000001700e37308 */ /* 0x0003e20000000800 */
[----:B------:R-:W-:Y:S01]  /*138c0*/  FMNMX.FTZ R3, R143, R3, !PT ;  /* 0x000000038f037209 */ /* 0x000fe20007810000 */
[----:B------:R-:W-:-:S03]  /*138d0*/  IMAD.WIDE.U32 R4, R4, -0x2daee0ad, RZ ;  /* 0xd2511f5304047825 */ /* 0x000fc600078e00ff */
[----:B------:R-:W-:Y:S01]  /*138e0*/  FMNMX.FTZ R3, R142, R3, !PT ;  /* 0x000000038e037209 */ /* 0x000fe20007810000 */
[----:B------:R-:W-:Y:S01]  /*138f0*/  IMAD.WIDE.U32 R10, R10, -0x2daee0ad, RZ ;  /* 0xd2511f530a0a7825 */ /* 0x000fe200078e00ff */
[----:B------:R-:W-:Y:S02]  /*13900*/  LOP3.LUT R5, R5, UR15, R236, 0x96, !PT ;  /* 0x0000000f05057c12 */ /* 0x000fe4000f8e96ec */
[----:B------:R-:W-:Y:S02]  /*13910*/  FMNMX.FTZ R3, R67, R3, !PT ;  /* 0x0000000343037209 */ /* 0x000fe40007810000 */
[----:B------:R-:W-:Y:S01]  /*13920*/  LOP3.LUT R8, R11, UR11, R4, 0x96, !PT ;  /* 0x0000000b0b087c12 */ /* 0x000fe2000f8e9604 */
[----:B------:R-:W-:Y:S01]  /*13930*/  IMAD.WIDE.U32 R4, R5, -0x326172a9, RZ ;  /* 0xcd9e8d5705047825 */ /* 0x000fe200078e00ff */
[----:B------:R-:W-:-:S03]  /*13940*/  FMNMX.FTZ R3, R66, R3, !PT ;  /* 0x0000000342037209 */ /* 0x000fc60007810000 */
[----:B------:R-:W-:Y:S01]  /*13950*/  IMAD.WIDE.U32 R8, R8, -0x326172a9, RZ ;  /* 0xcd9e8d5708087825 */ /* 0x000fe200078e00ff */
[----:B------:R-:W-:Y:S02]  /*13960*/  LOP3.LUT R5, R5, UR12, R6, 0x96, !PT ;  /* 0x0000000c05057c12 */ /* 0x000fe4000f8e9606 */
[----:B------:R-:W-:Y:S01]  /*13970*/  FMNMX.FTZ R3, R65, R3, !PT ;  /* 0x0000000341037209 */ /* 0x000fe20007810000 */
[----:B-1----:R-:W-:Y:S01]  /*13980*/  IMAD.MOV.U32 R23, RZ, RZ, R187 ;  /* 0x000000ffff177224 */ /* 0x002fe200078e00bb */
[----:B------:R-:W-:Y:S01]  /*13990*/  LOP3.LUT R6, R9, UR10, R4, 0x96, !PT ;  /* 0x0000000a09067c12 */ /* 0x000fe2000f8e9604 */
[----:B------:R-:W-:Y:S01]  /*139a0*/  IMAD.WIDE.U32 R4, R5, -0x2daee0ad, RZ ;  /* 0xd2511f5305047825 */ /* 0x000fe200078e00ff */
[----:B------:R-:W-:Y:S01]  /*139b0*/  FMNMX.FTZ R3, R62, R3, !PT ;  /* 0x000000033e037209 */ /* 0x000fe20007810000 */
[----:B------:R1:W-:Y:S02]  /*139c0*/  MUFU.EX2 R187, R30 ;  /* 0x0000001e00bb7308 */ /* 0x0003e40000000800 */
[----:B------:R-:W-:Y:S01]  /*139d0*/  IMAD.MOV.U32 R35, RZ, RZ, R23 ;  /* 0x000000ffff237224 */ /* 0x000fe200078e0017 */
        /* <DEDUP_REMOVED lines=12> */
[----:B------:R-:W-:Y:S01]  /*13aa0*/  FMNMX.FTZ R5, R51, R5, !PT ;  /* 0x0000000533057209 */ /* 0x000fe20007810000 */
[----:B-1----:R-:W-:-:S02]  /*13ab0*/  IMAD.MOV.U32 R30, RZ, RZ, R244 ;  /* 0x000000ffff1e7224 */ /* 0x002fc400078e00f4 */
[----:B------:R1:W3:Y:S01]  /*13ac0*/  MUFU.EX2 R160, R4 ;  /* 0x0000000400a07308 */ /* 0x0002e20000000800 */
[----:B--2---:R-:W-:-:S07]  /*13ad0*/  SHF.R.U32.HI R3, RZ, 0x8, R16 ;  /* 0x00000008ff037819 */ /* 0x004fce0000011610 */
[----:B------:R2:W-:Y:S01]  /*13ae0*/  MUFU.EX2 R155, R11 ;  /* 0x0000000b009b7308 */ /* 0x0005e20000000800 */
[----:B------:R-:W-:Y:S02]  /*13af0*/  LOP3.LUT R3, R3, 0xffff, RZ, 0xc0, !PT ;  /* 0x0000ffff03037812 */ /* 0x000fe400078ec0ff */
[----:B-1----:R-:W-:Y:S02]  /*13b00*/  FMNMX.FTZ R4, R50, R5, !PT ;  /* 0x0000000532047209 */ /* 0x002fe40007810000 */
        /* <DEDUP_REMOVED lines=32> */
[----:B------:R-:W-:Y:S01]  /*13d10*/  FMNMX.FTZ R2, R73, R2, !PT ;  /* 0x0000000249027209 */ /* 0x000fe20007810000 */
[----:B------:R-:W-:Y:S03]  /*13d20*/  MUFU.EX2 R251, R9 ;  /* 0x0000000900fb7308 */ /* 0x000fe60000000800 */
        /* <DEDUP_REMOVED lines=11> */
[----:B------:R-:W-:Y:S01]  /*13de0*/  FMUL.FTZ R6, R6, c[0x0][0x23c] ;  /* 0x00008f0006067a20 */ /* 0x000fe20000410000 */
[----:B--2---:R-:W-:-:S02]  /*13df0*/  FSEL R11, R69, RZ, P1 ;  /* 0x000000ff450b7208 */ /* 0x004fc40000800000 */
[----:B------:R-:W-:Y:S01]  /*13e00*/  FSEL R0, R0, RZ, P1 ;  /* 0x000000ff00007208 */ /* 0x000fe20000800000 */
[----:B------:R-:W1:Y:S02]  /*13e10*/  SHFL.BFLY PT, R2, R68, 0x2, 0x1f ;  /* 0x0c401f0044027f89 */ /* 0x000e6400000e0000 */
[----:B------:R-:W-:Y:S02]  /*13e20*/  MUFU.EX2 R6, R6 ;  /* 0x0000000600067308 */ /* 0x000fe40000000800 */
[--C-:B------:R-:W-:Y:S02]  /*13e30*/  FFMA.FTZ R27, R153, c[0x0][0x23c], -R0.reuse ;  /* 0x00008f00991b7a23 */ /* 0x100fe40000010800 */
[--C-:B------:R-:W-:Y:S02]  /*13e40*/  FFMA.FTZ R26, R145, c[0x0][0x23c], -R0.reuse ;  /* 0x00008f00911a7a23 */ /* 0x100fe40000010800 */
[--C-:B------:R-:W-:Y:S02]  /*13e50*/  FFMA.FTZ R46, R144, c[0x0][0x23c], -R0.reuse ;  /* 0x00008f00902e7a23 */ /* 0x100fe40000010800 */
[----:B------:R-:W2:Y:S01]  /*13e60*/  MUFU.EX2 R153, R8 ;  /* 0x0000000800997308 */ /* 0x000ea20000000800 */
[----:B------:R-:W-:-:S02]  /*13e70*/  FFMA.FTZ R47, R143, c[0x0][0x23c], -R0 ;  /* 0x00008f008f2f7a23 */ /* 0x000fc40000010800 */
[--C-:B------:R-:W-:Y:S02]  /*13e80*/  FFMA.FTZ R54, R142, c[0x0][0x23c], -R0.reuse ;  /* 0x00008f008e367a23 */ /* 0x100fe40000010800 */
[--C-:B------:R-:W-:Y:S02]  /*13e90*/  FFMA.FTZ R55, R67, c[0x0][0x23c], -R0.reuse ;  /* 0x00008f0043377a23 */ /* 0x100fe40000010800 */
[--C-:B------:R-:W-:Y:S01]  /*13ea0*/  FFMA.FTZ R148, R66, c[0x0][0x23c], -R0.reuse ;  /* 0x00008f0042947a23 */ /* 0x100fe20000010800 */
[----:B------:R-:W-:Y:S01]  /*13eb0*/  MUFU.EX2 R26, R26 ;  /* 0x0000001a001a7308 */ /* 0x000fe20000000800 */
[--C-:B------:R-:W-:Y:S02]  /*13ec0*/  FFMA.FTZ R149, R65, c[0x0][0x23c], -R0.reuse ;  /* 0x00008f0041957a23 */ /* 0x100fe40000010800 */
[--C-:B------:R-:W-:Y:S02]  /*13ed0*/  FFMA.FTZ R150, R62, c[0x0][0x23c], -R0.reuse ;  /* 0x00008f003e967a23 */ /* 0x100fe40000010800 */
[--C-:B------:R-:W-:Y:S01]  /*13ee0*/  FFMA.FTZ R151, R60, c[0x0][0x23c], -R0.reuse ;  /* 0x00008f003c977a23 */ /* 0x100fe20000010800 */
[----:B-1----:R-:W-:Y:S01]  /*13ef0*/  FMNMX.FTZ R68, R68, R2, !PT ;  /* 0x0000000244447209 */ /* 0x002fe20007810000 */
[--C-:B------:R-:W-:Y:S01]  /*13f00*/  FFMA.FTZ R152, R56, c[0x0][0x23c], -R0.reuse ;  /* 0x00008f0038987a23 */ /* 0x100fe20000010800 */
[----:B--2---:R-:W-:Y:S01]  /*13f10*/  F2FP.BF16.PACK_AB R2, R251, R153 ;  /* 0x00000099fb02723e */ /* 0x004fe200000010ff */
[--C-:B------:R-:W-:Y:S01]  /*13f20*/  FFMA.FTZ R218, R52, c[0x0][0x23c], -R0.reuse ;  /* 0x00008f0034da7a23 */ /* 0x100fe20000010800 */
[----:B------:R-:W-:Y:S01]  /*13f30*/  LOP3.LUT R8, R4, 0xffff, RZ, 0xc0, !PT ;  /* 0x0000ffff04087812 */ /* 0x000fe200078ec0ff */
[--C-:B------:R-:W-:Y:S01]  /*13f40*/  FFMA.FTZ R219, R51, c[0x0][0x23c], -R0.reuse ;  /* 0x00008f0033db7a23 */ /* 0x100fe20000010800 */
[----:B------:R-:W1:Y:S01]  /*13f50*/  SHFL.BFLY PT, R7, R68, 0x1, 0x1f ;  /* 0x0c201f0044077f89 */ /* 0x000e6200000e0000 */
[--C-:B------:R-:W-:Y:S01]  /*13f60*/  FFMA.FTZ R221, R50, c[0x0][0x23c], -R0.reuse ;  /* 0x00008f0032dd7a23 */ /* 0x100fe20000010800 */
[C---:B------:R-:W-:Y:S01]  /*13f70*/  PRMT R209, R2.reuse, 0x7610, R209 ;  /* 0x0000761002d17816 */ /* 0x040fe200000000d1 */
[----:B------:R-:W-:Y:S01]  /*13f80*/  FFMA.FTZ R222, R49, c[0x0][0x23c], -R0 ;  /* 0x00008f0031de7a23 */ /* 0x000fe20000010800 */
[----:B------:R-:W-:Y:S01]  /*13f90*/  PRMT R208, R2, 0x7632, R208 ;  /* 0x0000763202d07816 */ /* 0x000fe200000000d0 */
[----:B------:R-:W-:Y:S01]  /*13fa0*/  FFMA.FTZ R223, R48, c[0x0][0x23c], -R0 ;  /* 0x00008f0030df7a23 */ /* 0x000fe20000010800 */
[----:B------:R-:W-:Y:S01]  /*13fb0*/  F2FP.BF16.PACK_AB R0, R155, R154 ;  /* 0x0000009a9b00723e */ /* 0x000fe200000010ff */
[----:B------:R-:W-:Y:S01]  /*13fc0*/  @!P5 HFMA2.BF16_V2 R62, -RZ.H0_H0, RZ.H0_H0, -R209.H0_H0 ;  /* 0x200000ffff3ed231 */ /* 0x000fe200003409d1 */
[----:B------:R-:W-:Y:S01]  /*13fd0*/  PRMT R232, R209, 0x5410, R208 ;  /* 0x00005410d1e87816 */ /* 0x000fe200000000d0 */
[----:B------:R-:W-:Y:S01]  /*13fe0*/  @!P0 HFMA2.BF16_V2 R60, -RZ.H0_H0, RZ.H0_H0, -R208.H0_H0 ;  /* 0x200000ffff3c8231 */ /* 0x000fe200003409d0 */
[----:B------:R-:W-:Y:S01]  /*13ff0*/  PRMT R211, R0, 0x7610, R211 ;  /* 0x0000761000d37816 */ /* 0x000fe200000000d3 */
[-C--:B------:R-:W-:Y:S01]  /*14000*/  FFMA.FTZ R238, R238, R6.reuse, R196 ;  /* 0x00000006eeee7223 */ /* 0x080fe200000100c4 */
[----:B------:R-:W-:Y:S01]  /*14010*/  PRMT R210, R0, 0x7632, R210 ;  /* 0x0000763200d27816 */ /* 0x000fe200000000d2 */
[----:B------:R-:W-:Y:S01]  /*14020*/  MUFU.EX2 R27, R27 ;  /* 0x0000001b001b7308 */ /* 0x000fe20000000800 */
[----:B------:R-:W-:Y:S01]  /*14030*/  LOP3.LUT R0, R3, 0xff, RZ, 0xc0, !PT ;  /* 0x000000ff03007812 */ /* 0x000fe200078ec0ff */
[----:B------:R-:W-:Y:S01]  /*14040*/  @!P2 HFMA2.BF16_V2 R48, -RZ.H0_H0, RZ.H0_H0, -R211.H0_H0 ;  /* 0x200000ffff30a231 */ /* 0x000fe200003409d3 */
[----:B------:R-:W-:Y:S01]  /*14050*/  PRMT R252, R211, 0x5410, R210 ;  /* 0x00005410d3fc7816 */ /* 0x000fe200000000d2 */
[----:B------:R-:W-:Y:S01]  /*14060*/  @!P3 HFMA2.BF16_V2 R56, -RZ.H0_H0, RZ.H0_H0, -R210.H0_H0 ;  /* 0x200000ffff38b231 */ /* 0x000fe200003409d2 */
[----:B------:R-:W-:Y:S01]  /*14070*/  @!P5 PRMT R209, R62, 0x5410, RZ ;  /* 0x000054103ed1d816 */ /* 0x000fe200000000ff */
[----:B------:R-:W-:Y:S01]  /*14080*/  FADD.FTZ R238, R199, R238 ;  /* 0x000000eec7ee7221 */ /* 0x000fe20000010000 */
[----:B------:R-:W-:Y:S01]  /*14090*/  @!P2 PRMT R211, R48, 0x5410, RZ ;  /* 0x0000541030d3a816 */ /* 0x000fe200000000ff */
[----:B------:R-:W-:Y:S01]  /*140a0*/  FMUL.FTZ R229, R125, R6 ;  /* 0x000000067de57220 */ /* 0x000fe20000410000 */
[C---:B------:R-:W-:Y:S01]  /*140b0*/  ISETP.GE.U32.AND P2, PT, R235.reuse, R0, PT ;  /* 0x00000000eb00720c */ /* 0x040fe20003f46070 */
[----:B------:R-:W-:Y:S01]  /*140c0*/  FADD.FTZ R21, R224, R238 ;  /* 0x000000eee0157221 */ /* 0x000fe20000010000 */
[--C-:B------:R-:W-:Y:S01]  /*140d0*/  SHF.R.U32.HI R0, RZ, 0x18, R3.reuse ;  /* 0x00000018ff007819 */ /* 0x100fe20000011603 */
[----:B------:R-:W-:Y:S01]  /*140e0*/  IMAD.MOV.U32 R238, RZ, RZ, R28 ;  /* 0x000000ffffee7224 */ /* 0x000fe200078e001c */
[----:B------:R-:W-:Y:S01]  /*140f0*/  @!P3 PRMT R210, R56, 0x5410, RZ ;  /* 0x0000541038d2b816 */ /* 0x000fe200000000ff */
[----:B------:R2:W-:Y:S01]  /*14100*/  MUFU.EX2 R28, R34 ;  /* 0x00000022001c7308 */ /* 0x0005e20000000800 */
[----:B------:R-:W-:Y:S01]  /*14110*/  ISETP.GE.U32.AND P3, PT, R235, R0, PT ;  /* 0x00000000eb00720c */ /* 0x000fe20003f66070 */
[----:B------:R-:W-:Y:S01]  /*14120*/  FMUL.FTZ R244, R116, R6 ;  /* 0x0000000674f47220 */ /* 0x000fe20000410000 */
[----:B------:R-:W-:Y:S01]  /*14130*/  SHF.R.U32.HI R0, RZ, 0x10, R3 ;  /* 0x00000010ff007819 */ /* 0x000fe20000011603 */
[----:B------:R-:W-:Y:S01]  /*14140*/  FADD.FTZ R3, R242, -R53 ;  /* 0x80000035f2037221 */ /* 0x000fe20000010000 */
[----:B-1----:R-:W-:Y:S01]  /*14150*/  FMNMX.FTZ R68, R68, R7, !PT ;  /* 0x0000000744447209 */ /* 0x002fe20007810000 */
[----:B------:R-:W-:Y:S01]  /*14160*/  IMAD.MOV.U32 R242, RZ, RZ, R230 ;  /* 0x000000fffff27224 */ /* 0x000fe200078e00e6 */
[----:B------:R-:W-:Y:S01]  /*14170*/  LOP3.LUT R0, R0, 0xff, RZ, 0xc0, !PT ;  /* 0x000000ff00007812 */ /* 0x000fe200078ec0ff */
[----:B------:R-:W-:Y:S01]  /*14180*/  FMUL.FTZ R3, R3, c[0x0][0x23c] ;  /* 0x00008f0003037a20 */ /* 0x000fe20000410000 */
[----:B------:R-:W-:Y:S01]  /*14190*/  @!P0 PRMT R208, R60, 0x5410, RZ ;  /* 0x000054103cd08816 */ /* 0x000fe200000000ff */
[----:B------:R-:W-:Y:S01]  /*141a0*/  IMAD.MOV.U32 R230, RZ, RZ, R228 ;  /* 0x000000ffffe67224 */ /* 0x000fe200078e00e4 */
[----:B------:R-:W-:Y:S01]  /*141b0*/  ISETP.GE.U32.AND P5, PT, R235, R0, PT ;  /* 0x00000000eb00720c */ /* 0x000fe20003fa6070 */
[C---:B------:R-:W-:Y:S01]  /*141c0*/  FMUL.FTZ R0, R68.reuse, c[0x0][0x23c] ;  /* 0x00008f0044007a20 */ /* 0x040fe20000410000 */
[----:B------:R-:W-:Y:S01]  /*141d0*/  FSETP.NEU.FTZ.AND P0, PT, R68, -INF , PT ;  /* 0xff8000004400780b */ /* 0x000fe20003f1d000 */
[-C--:B------:R-:W-:Y:S01]  /*141e0*/  FMUL.FTZ R228, R124, R6.reuse ;  /* 0x000000067ce47220 */ /* 0x080fe20000410000 */
[----:B------:R-:W-:Y:S01]  /*141f0*/  LOP3.LUT R2, R4, 0xff, RZ, 0xc0, !PT ;  /* 0x000000ff04027812 */ /* 0x000fe200078ec0ff */
[----:B--2---:R-:W-:Y:S01]  /*14200*/  IMAD.MOV.U32 R34, RZ, RZ, R22 ;  /* 0x000000ffff227224 */ /* 0x004fe200078e0016 */
[----:B------:R-:W-:Y:S01]  /*14210*/  FSEL R0, R0, RZ, P0 ;  /* 0x000000ff00007208 */ /* 0x000fe20000000000 */
[----:B------:R-:W-:Y:S01]  /*14220*/  FMUL.FTZ R101, R101, R6 ;  /* 0x0000000665657220 */ /* 0x000fe20000410000 */
[----:B------:R-:W-:Y:S01]  /*14230*/  ISETP.GE.U32.AND P1, PT, R235, R2, PT ;  /* 0x00000002eb00720c */ /* 0x000fe20003f26070 */
[----:B------:R-:W-:Y:S01]  /*14240*/  FMUL.FTZ R23, R84, R6 ;  /* 0x0000000654177220 */ /* 0x000fe20000410000 */
[----:B------:R-:W-:Y:S01]  /*14250*/  SHF.R.U32.HI R2, RZ, 0x18, R4 ;  /* 0x00000018ff027819 */ /* 0x000fe20000011604 */
[----:B------:R-:W-:Y:S01]  /*14260*/  FFMA.FTZ R48, R147, c[0x0][0x23c], -R0 ;  /* 0x00008f0093307a23 */ /* 0x000fe20000010800 */
[----:B------:R-:W-:Y:S01]  /*14270*/  SHF.R.U32.HI R5, RZ, 0x10, R4 ;  /* 0x00000010ff057819 */ /* 0x000fe20000011604 */
[--C-:B------:R-:W-:Y:S01]  /*14280*/  FFMA.FTZ R53, R146, c[0x0][0x23c], -R0.reuse ;  /* 0x00008f0092357a23 */ /* 0x100fe20000010800 */
[----:B------:R-:W-:Y:S01]  /*14290*/  FSEL R17, R68, RZ, P0 ;  /* 0x000000ff44117208 */ /* 0x000fe20000000000 */
[--C-:B------:R-:W-:Y:S01]  /*142a0*/  FFMA.FTZ R12, R194, c[0x0][0x23c], -R0.reuse ;  /* 0x00008f00c20c7a23 */ /* 0x100fe20000010800 */
[----:B------:R1:W2:Y:S01]  /*142b0*/  MUFU.EX2 R4, R3 ;  /* 0x0000000300047308 */ /* 0x0002a20000000800 */
[--C-:B------:R-:W-:Y:S01]  /*142c0*/  FFMA.FTZ R13, R195, c[0x0][0x23c], -R0.reuse ;  /* 0x00008f00c30d7a23 */ /* 0x100fe20000010800 */
[----:B------:R-:W-:Y:S01]  /*142d0*/  ISETP.GE.U32.AND P0, PT, R235, R2, PT ;  /* 0x00000002eb00720c */ /* 0x000fe20003f06070 */
[----:B------:R-:W-:-:S02]  /*142e0*/  FFMA.FTZ R16, R167, c[0x0][0x23c], -R0 ;  /* 0x00008f00a7107a23 */ /* 0x000fc40000010800 */
[--C-:B------:R-:W-:Y:S02]  /*142f0*/  FFMA.FTZ R18, R166, c[0x0][0x23c], -R0.reuse ;  /* 0x00008f00a6127a23 */ /* 0x100fe40000010800 */
[--C-:B------:R-:W-:Y:S01]  /*14300*/  FFMA.FTZ R19, R165, c[0x0][0x23c], -R0.reuse ;  /* 0x00008f00a5137a23 */ /* 0x100fe20000010800 */
[----:B------:R-:W-:Y:S01]  /*14310*/  MUFU.EX2 R12, R12 ;  /* 0x0000000c000c7308 */ /* 0x000fe20000000800 */
[--C-:B------:R-:W-:Y:S02]  /*14320*/  FFMA.FTZ R20, R164, c[0x0][0x23c], -R0.reuse ;  /* 0x00008f00a4147a23 */ /* 0x100fe40000010800 */
[--C-:B------:R-:W-:Y:S02]  /*14330*/  FFMA.FTZ R56, R73, c[0x0][0x23c], -R0.reuse ;  /* 0x00008f0049387a23 */ /* 0x100fe40000010800 */
[--C-:B------:R-:W-:Y:S02]  /*14340*/  FFMA.FTZ R60, R72, c[0x0][0x23c], -R0.reuse ;  /* 0x00008f00483c7a23 */ /* 0x100fe40000010800 */
[--C-:B------:R-:W-:Y:S01]  /*14350*/  FFMA.FTZ R62, R64, c[0x0][0x23c], -R0.reuse ;  /* 0x00008f00403e7a23 */ /* 0x100fe20000010800 */
[----:B------:R-:W-:Y:S01]  /*14360*/  MUFU.EX2 R13, R13 ;  /* 0x0000000d000d7308 */ /* 0x000fe20000000800 */
[----:B------:R-:W-:-:S02]  /*14370*/  FFMA.FTZ R146, R63, c[0x0][0x23c], -R0 ;  /* 0x00008f003f927a23 */ /* 0x000fc40000010800 */
[--C-:B------:R-:W-:Y:S02]  /*14380*/  FFMA.FTZ R147, R61, c[0x0][0x23c], -R0.reuse ;  /* 0x00008f003d937a23 */ /* 0x100fe40000010800 */
[--C-:B------:R-:W-:Y:S02]  /*14390*/  FFMA.FTZ R206, R59, c[0x0][0x23c], -R0.reuse ;  /* 0x00008f003bce7a23 */ /* 0x100fe40000010800 */
[--C-:B------:R-:W-:Y:S01]  /*143a0*/  FFMA.FTZ R207, R58, c[0x0][0x23c], -R0.reuse ;  /* 0x00008f003acf7a23 */ /* 0x100fe20000010800 */
[----:B------:R-:W-:Y:S01]  /*143b0*/  MUFU.EX2 R16, R16 ;  /* 0x0000001000107308 */ /* 0x000fe20000000800 */
[----:B------:R-:W-:Y:S01]  /*143c0*/  FFMA.FTZ R216, R57, c[0x0][0x23c], -R0 ;  /* 0x00008f0039d87a23 */ /* 0x000fe20000010800 */
[----:B------:R-:W-:Y:S01]  /*143d0*/  F2FP.BF16.PACK_AB R0, R226, R177 ;  /* 0x000000b1e200723e */ /* 0x000fe200000010ff */
[----:B-1----:R-:W-:-:S03]  /*143e0*/  IMAD.WIDE.U32 R2, R36, -0x2daee0ad, RZ ;  /* 0xd2511f5324027825 */ /* 0x002fc600078e00ff */
[C---:B------:R-:W-:Y:S01]  /*143f0*/  PRMT R205, R0.reuse, 0x7610, R205 ;  /* 0x0000761000cd7816 */ /* 0x040fe200000000cd */
[----:B------:R-:W-:Y:S01]  /*14400*/  IMAD.MOV.U32 R36, RZ, RZ, R245 ;  /* 0x000000ffff247224 */ /* 0x000fe200078e00f5 */
[----:B------:R-:W-:Y:S01]  /*14410*/  PRMT R204, R0, 0x7632, R204 ;  /* 0x0000763200cc7816 */ /* 0x000fe200000000cc */
[----:B--2---:R-:W-:Y:S01]  /*14420*/  FFMA.FTZ R239, R239, R4, R197 ;  /* 0x00000004efef7223 */ /* 0x004fe200000100c5 */
[----:B------:R-:W-:Y:S01]  /*14430*/  LOP3.LUT R0, R5, 0xff, RZ, 0xc0, !PT ;  /* 0x000000ff05007812 */ /* 0x000fe200078ec0ff */
[----:B------:R-:W-:Y:S01]  /*14440*/  @!P2 HFMA2.BF16_V2 R52, -RZ.H0_H0, RZ.H0_H0, -R205.H0_H0 ;  /* 0x200000ffff34a231 */ /* 0x000fe200003409cd */
[----:B------:R-:W-:Y:S01]  /*14450*/  PRMT R181, R205, 0x5410, R204 ;  /* 0x00005410cdb57816 */ /* 0x000fe200000000cc */
[----:B------:R-:W-:Y:S01]  /*14460*/  @!P4 HFMA2.BF16_V2 R58, -RZ.H0_H0, RZ.H0_H0, -R204.H0_H0 ;  /* 0x200000ffff3ac231 */ /* 0x000fe200003409cc */
[----:B------:R-:W-:Y:S01]  /*14470*/  LOP3.LUT R5, R2, 0xff, RZ, 0xc0, !PT ;  /* 0x000000ff02057812 */ /* 0x000fe200078ec0ff */
[----:B------:R-:W-:Y:S01]  /*14480*/  FADD.FTZ R239, R198, R239 ;  /* 0x000000efc6ef7221 */ /* 0x000fe20000010000 */
[----:B------:R-:W-:Y:S01]  /*14490*/  @!P2 PRMT R205, R52, 0x5410, RZ ;  /* 0x0000541034cda816 */ /* 0x000fe200000000ff */
[----:B------:R-:W-:Y:S01]  /*144a0*/  MUFU.EX2 R18, R18 ;  /* 0x0000001200127308 */ /* 0x000fe20000000800 */
[----:B------:R-:W-:Y:S01]  /*144b0*/  ISETP.GE.U32.AND P2, PT, R235, R0, PT ;  /* 0x00000000eb00720c */ /* 0x000fe20003f46070 */
[----:B------:R-:W-:Y:S01]  /*144c0*/  FMUL.FTZ R246, R118, R4 ;  /* 0x0000000476f67220 */ /* 0x000fe20000410000 */
[----:B------:R-:W-:Y:S01]  /*144d0*/  LOP3.LUT R0, R3, UR14, R10, 0x96, !PT ;  /* 0x0000000e03007c12 */ /* 0x000fe2000f8e960a */
[----:B------:R-:W-:Y:S01]  /*144e0*/  FMUL.FTZ R245, R117, R6 ;  /* 0x0000000675f57220 */ /* 0x000fe20000410000 */
[----:B------:R-:W-:Y:S01]  /*144f0*/  LOP3.LUT R10, R2, 0xffff, RZ, 0xc0, !PT ;  /* 0x0000ffff020a7812 */ /* 0x000fe200078ec0ff */
[----:B------:R-:W-:Y:S01]  /*14500*/  IMAD.MOV.U32 R118, RZ, RZ, R32 ;  /* 0x000000ffff767224 */ /* 0x000fe200078e0020 */
[--C-:B------:R-:W-:Y:S01]  /*14510*/  SHF.R.U32.HI R9, RZ, 0x10, R2.reuse ;  /* 0x00000010ff097819 */ /* 0x100fe20000011602 */
[----:B------:R-:W1:Y:S01]  /*14520*/  MUFU.EX2 R52, R25 ;  /* 0x0000001900347308 */ /* 0x000e620000000800 */
[----:B------:R-:W-:Y:S01]  /*14530*/  SHF.R.U32.HI R7, RZ, 0x18, R2 ;  /* 0x00000018ff077819 */ /* 0x000fe20000011602 */
[----:B------:R-:W-:Y:S01]  /*14540*/  IMAD.MOV.U32 R117, RZ, RZ, R230 ;  /* 0x000000ffff757224 */ /* 0x000fe200078e00e6 */
[----:B------:R-:W-:Y:S01]  /*14550*/  SHF.R.U32.HI R2, RZ, 0x8, R8 ;  /* 0x00000008ff027819 */ /* 0x000fe20000011608 */
[----:B------:R-:W-:Y:S01]  /*14560*/  FADD.FTZ R8, R158, R239 ;  /* 0x000000ef9e087221 */ /* 0x000fe20000010000 */
[----:B------:R-:W-:Y:S01]  /*14570*/  F2FP.BF16.PACK_AB R3, R227, R250 ;  /* 0x000000fae303723e */ /* 0x000fe200000010ff */
[----:B------:R-:W-:Y:S01]  /*14580*/  FMUL.FTZ R22, R85, R6 ;  /* 0x0000000655167220 */ /* 0x000fe20000410000 */
[----:B------:R-:W-:Y:S01]  /*14590*/  LOP3.LUT R2, R2, 0xffff, RZ, 0xc0, !PT ;  /* 0x0000ffff02027812 */ /* 0x000fe200078ec0ff */
[----:B------:R-:W-:Y:S01]  /*145a0*/  MUFU.EX2 R19, R19 ;  /* 0x0000001300137308 */ /* 0x000fe20000000800 */
[----:B------:R-:W-:Y:S01]  /*145b0*/  PRMT R202, R3, 0x7610, R202 ;  /* 0x0000761003ca7816 */ /* 0x000fe200000000ca */
[----:B------:R-:W-:Y:S01]  /*145c0*/  IMAD.MOV.U32 R32, RZ, RZ, R185 ;  /* 0x000000ffff207224 */ /* 0x000fe200078e00b9 */
[----:B------:R-:W-:Y:S01]  /*145d0*/  @!P4 PRMT R204, R58, 0x5410, RZ ;  /* 0x000054103accc816 */ /* 0x000fe200000000ff */
[----:B------:R-:W-:Y:S01]  /*145e0*/  FMUL.FTZ R230, R126, R4 ;  /* 0x000000047ee67220 */ /* 0x000fe20000410000 */
[----:B------:R-:W-:Y:S01]  /*145f0*/  ISETP.GE.U32.AND P4, PT, R235, R2, PT ;  /* 0x00000002eb00720c */ /* 0x000fe20003f86070 */
[----:B------:R-:W-:Y:S01]  /*14600*/  @!P5 HFMA2.BF16_V2 R61, -RZ.H0_H0, RZ.H0_H0, -R202.H0_H0 ;  /* 0x200000ffff3dd231 */ /* 0x000fe200003409ca */
[----:B------:R-:W-:Y:S01]  /*14610*/  SHF.R.U32.HI R2, RZ, 0x10, R0 ;  /* 0x00000010ff027819 */ /* 0x000fe20000011600 */
[----:B-1----:R-:W-:Y:S01]  /*14620*/  IMAD.MOV.U32 R224, RZ, RZ, R52 ;  /* 0x000000ffffe07224 */ /* 0x002fe200078e0034 */
[----:B------:R-:W-:Y:S01]  /*14630*/  PRMT R203, R3, 0x7632, R203 ;  /* 0x0000763203cb7816 */ /* 0x000fe200000000cb */
[----:B------:R-:W-:Y:S01]  /*14640*/  MUFU.EX2 R20, R20 ;  /* 0x0000001400147308 */ /* 0x000fe20000000800 */
[----:B------:R-:W-:Y:S01]  /*14650*/  LOP3.LUT R2, R2, 0xff, RZ, 0xc0, !PT ;  /* 0x000000ff02027812 */ /* 0x000fe200078ec0ff */
[----:B------:R-:W-:Y:S01]  /*14660*/  IMAD.MOV.U32 R52, RZ, RZ, R231 ;  /* 0x000000ffff347224 */ /* 0x000fe200078e00e7 */
[----:B------:R-:W-:Y:S01]  /*14670*/  PRMT R180, R202, 0x5410, R203 ;  /* 0x00005410cab47816 */ /* 0x000fe200000000cb */
[----:B------:R-:W-:Y:S01]  /*14680*/  @!P3 HFMA2.BF16_V2 R59, -RZ.H0_H0, RZ.H0_H0, -R203.H0_H0 ;  /* 0x200000ffff3bb231 */ /* 0x000fe200003409cb */
[----:B------:R-:W-:Y:S01]  /*14690*/  @!P5 PRMT R202, R61, 0x5410, RZ ;  /* 0x000054103dcad816 */ /* 0x000fe200000000ff */
[----:B------:R-:W-:Y:S01]  /*146a0*/  FMUL.FTZ R61, R111, R4 ;  /* 0x000000046f3d7220 */ /* 0x000fe20000410000 */
[----:B------:R-:W-:Y:S01]  /*146b0*/  ISETP.GE.U32.AND P5, PT, R235, R2, PT ;  /* 0x00000002eb00720c */ /* 0x000fe20003fa6070 */
[----:B------:R-:W-:Y:S01]  /*146c0*/  FMUL.FTZ R231, R127, R4 ;  /* 0x000000047fe77220 */ /* 0x000fe20000410000 */
[----:B------:R-:W-:Y:S01]  /*146d0*/  F2FP.BF16.PACK_AB R2, R36, R184 ;  /* 0x000000b82402723e */ /* 0x000fe200000010ff */
[-C--:B------:R-:W-:Y:S01]  /*146e0*/  FMUL.FTZ R247, R119, R4.reuse ;  /* 0x0000000477f77220 */ /* 0x080fe20000410000 */
[----:B------:R-:W-:Y:S01]  /*146f0*/  @!P3 PRMT R203, R59, 0x5410, RZ ;  /* 0x000054103bcbb816 */ /* 0x000fe200000000ff */
[-C--:B------:R-:W-:Y:S01]  /*14700*/  FMUL.FTZ R102, R102, R4.reuse ;  /* 0x0000000466667220 */ /* 0x080fe20000410000 */
[C---:B------:R-:W-:Y:S01]  /*14710*/  PRMT R201, R2.reuse, 0x7610, R201 ;  /* 0x0000761002c97816 */ /* 0x040fe200000000c9 */
[-C--:B------:R-:W-:Y:S01]  /*14720*/  FMUL.FTZ R103, R103, R4.reuse ;  /* 0x0000000467677220 */ /* 0x080fe20000410000 */
[----:B------:R-:W-:Y:S01]  /*14730*/  ISETP.GE.U32.AND P3, PT, R235, R5, PT ;  /* 0x00000005eb00720c */ /* 0x000fe20003f66070 */
[----:B------:R-:W-:Y:S01]  /*14740*/  FADD.FTZ R5, R233, -R11 ;  /* 0x8000000be9057221 */ /* 0x000fe20000010000 */
[----:B------:R-:W-:Y:S01]  /*14750*/  PRMT R200, R2, 0x7632, R200 ;  /* 0x0000763202c87816 */ /* 0x000fe200000000c8 */
[----:B------:R-:W-:Y:S01]  /*14760*/  @!P1 HFMA2.BF16_V2 R63, -RZ.H0_H0, RZ.H0_H0, -R201.H0_H0 ;  /* 0x200000ffff3f9231 */ /* 0x000fe200003409c9 */
[----:B------:R-:W-:Y:S01]  /*14770*/  IMAD.MOV.U32 R11, RZ, RZ, R31 ;  /* 0x000000ffff0b7224 */ /* 0x000fe200078e001f */
[----:B------:R-:W-:Y:S01]  /*14780*/  LOP3.LUT R2, R0, 0xff, RZ, 0xc0, !PT ;  /* 0x000000ff00027812 */ /* 0x000fe200078ec0ff */
[----:B------:R-:W-:Y:S01]  /*14790*/  IMAD.MOV.U32 R233, RZ, RZ, R28 ;  /* 0x000000ffffe97224 */ /* 0x000fe200078e001c */
[----:B------:R-:W-:Y:S01]  /*147a0*/  PRMT R178, R201, 0x5410, R200 ;  /* 0x00005410c9b27816 */ /* 0x000fe200000000c8 */
[----:B------:R-:W-:Y:S01]  /*147b0*/  @!P4 HFMA2.BF16_V2 R64, -RZ.H0_H0, RZ.H0_H0, -R200.H0_H0 ;  /* 0x200000ffff40c231 */ /* 0x000fe200003409c8 */
[----:B------:R-:W-:Y:S01]  /*147c0*/  @!P1 PRMT R201, R63, 0x5410, RZ ;  /* 0x000054103fc99816 */ /* 0x000fe200000000ff */
[-C--:B------:R-:W-:Y:S01]  /*147d0*/  FMUL.FTZ R63, R110, R4.reuse ;  /* 0x000000046e3f7220 */ /* 0x080fe20000410000 */
[----:B------:R-:W-:Y:S01]  /*147e0*/  F2FP.BF16.PACK_AB R3, R11, R183 ;  /* 0x000000b70b03723e */ /* 0x000fe200000010ff */
[----:B------:R-:W-:Y:S01]  /*147f0*/  FMUL.FTZ R111, R94, R4 ;  /* 0x000000045e6f7220 */ /* 0x000fe20000410000 */
[----:B------:R-:W-:Y:S01]  /*14800*/  ISETP.GE.U32.AND P1, PT, R235, R2, PT ;  /* 0x00000002eb00720c */ /* 0x000fe20003f26070 */
[-C--:B------:R-:W-:Y:S01]  /*14810*/  FMUL.FTZ R110, R95, R4.reuse ;  /* 0x000000045f6e7220 */ /* 0x080fe20000410000 */
[----:B------:R-:W-:Y:S01]  /*14820*/  SHF.R.U32.HI R2, RZ, 0x18, R0 ;  /* 0x00000018ff027819 */ /* 0x000fe20000011600 */
[-C--:B------:R-:W-:Y:S01]  /*14830*/  FMUL.FTZ R31, R86, R4.reuse ;  /* 0x00000004561f7220 */ /* 0x080fe20000410000 */
[----:B------:R-:W-:Y:S01]  /*14840*/  LOP3.LUT R0, R0, 0xffff, RZ, 0xc0, !PT ;  /* 0x0000ffff00007812 */ /* 0x000fe200078ec0ff */
[-C--:B------:R-:W-:Y:S01]  /*14850*/  FMUL.FTZ R185, R82, R4.reuse ;  /* 0x0000000452b97220 */ /* 0x080fe20000410000 */
[----:B------:R-:W-:Y:S01]  /*14860*/  PRMT R198, R3, 0x7610, R198 ;  /* 0x0000761003c67816 */ /* 0x000fe200000000c6 */
[----:B------:R-:W-:Y:S01]  /*14870*/  FMUL.FTZ R59, R83, R4 ;  /* 0x00000004533b7220 */ /* 0x000fe20000410000 */
[----:B------:R-:W-:Y:S01]  /*14880*/  SHF.R.U32.HI R0, RZ, 0x8, R0 ;  /* 0x00000008ff007819 */ /* 0x000fe20000011600 */
[----:B------:R-:W-:Y:S01]  /*14890*/  IMAD.MOV.U32 R116, RZ, RZ, R242 ;  /* 0x000000ffff747224 */ /* 0x000fe200078e00f2 */
[----:B------:R-:W-:Y:S01]  /*148a0*/  PRMT R199, R3, 0x7632, R199 ;  /* 0x0000763203c77816 */ /* 0x000fe200000000c7 */
[----:B------:R-:W-:Y:S01]  /*148b0*/  @!P2 HFMA2.BF16_V2 R66, -RZ.H0_H0, RZ.H0_H0, -R198.H0_H0 ;  /* 0x200000ffff42a231 */ /* 0x000fe200003409c6 */
[----:B------:R-:W-:Y:S01]  /*148c0*/  LOP3.LUT R0, R0, 0xffff, RZ, 0xc0, !PT ;  /* 0x0000ffff00007812 */ /* 0x000fe200078ec0ff */
[----:B------:R-:W-:Y:S01]  /*148d0*/  FADD.FTZ R3, R234, -R17 ;  /* 0x80000011ea037221 */ /* 0x000fe20000010000 */
[----:B------:R-:W-:Y:S01]  /*148e0*/  PRMT R239, R198, 0x5410, R199 ;  /* 0x00005410c6ef7816 */ /* 0x000fe200000000c7 */
[----:B------:R-:W-:Y:S01]  /*148f0*/  @!P0 HFMA2.BF16_V2 R65, -RZ.H0_H0, RZ.H0_H0, -R199.H0_H0 ;  /* 0x200000ffff418231 */ /* 0x000fe200003409c7 */
[----:B------:R-:W-:Y:S01]  /*14900*/  @!P2 PRMT R198, R66, 0x5410, RZ ;  /* 0x0000541042c6a816 */ /* 0x000fe200000000ff */
[----:B------:R-:W-:Y:S01]  /*14910*/  FMUL.FTZ R66, R80, R6 ;  /* 0x0000000650427220 */ /* 0x000fe20000410000 */
[----:B------:R-:W-:Y:S01]  /*14920*/  ISETP.GE.U32.AND P2, PT, R235, R0, PT ;  /* 0x00000000eb00720c */ /* 0x000fe20003f46070 */
[----:B------:R-:W-:Y:S01]  /*14930*/  IMAD.MOV.U32 R234, RZ, RZ, R243 ;  /* 0x000000ffffea7224 */ /* 0x000fe200078e00f3 */
[----:B------:R-:W-:Y:S01]  /*14940*/  F2FP.BF16.PACK_AB R0, R238, R224 ;  /* 0x000000e0ee00723e */ /* 0x000fe200000010ff */
[----:B------:R-:W-:Y:S01]  /*14950*/  IMAD.MOV.U32 R119, RZ, RZ, R52 ;  /* 0x000000ffff777224 */ /* 0x000fe200078e0034 */
[----:B------:R-:W-:Y:S01]  /*14960*/  @!P4 PRMT R200, R64, 0x5410, RZ ;  /* 0x0000541040c8c816 */ /* 0x000fe200000000ff */
[-C--:B------:R-:W-:Y:S01]  /*14970*/  FMUL.FTZ R64, R109, R6.reuse ;  /* 0x000000066d407220 */ /* 0x080fe20000410000 */
[----:B------:R-:W-:Y:S01]  /*14980*/  PRMT R197, R0, 0x7610, R197 ;  /* 0x0000761000c57816 */ /* 0x000fe200000000c5 */
[----:B------:R-:W-:Y:S01]  /*14990*/  FMUL.FTZ R109, R92, R6 ;  /* 0x000000065c6d7220 */ /* 0x000fe20000410000 */
[----:B------:R-:W-:-:S02]  /*149a0*/  PRMT R196, R0, 0x7632, R196 ;  /* 0x0000763200c47816 */ /* 0x000fc400000000c4 */
[----:B------:R-:W-:Y:S01]  /*149b0*/  LOP3.LUT R0, R9, 0xff, RZ, 0xc0, !PT ;  /* 0x000000ff09007812 */ /* 0x000fe200078ec0ff */
[----:B------:R-:W-:Y:S01]  /*149c0*/  @!P1 HFMA2.BF16_V2 R72, -RZ.H0_H0, RZ.H0_H0, -R197.H0_H0 ;  /* 0x200000ffff489231 */ /* 0x000fe200003409c5 */
[----:B------:R-:W-:Y:S01]  /*149d0*/  PRMT R179, R197, 0x5410, R196 ;  /* 0x00005410c5b37816 */ /* 0x000fe200000000c4 */
[----:B------:R-:W-:Y:S01]  /*149e0*/  @!P2 HFMA2.BF16_V2 R74, -RZ.H0_H0, RZ.H0_H0, -R196.H0_H0 ;  /* 0x200000ffff4aa231 */ /* 0x000fe200003409c4 */
[----:B------:R-:W-:Y:S01]  /*149f0*/  ISETP.GE.U32.AND P4, PT, R235, R2, PT ;  /* 0x00000002eb00720c */ /* 0x000fe20003f86070 */
[----:B------:R-:W-:Y:S01]  /*14a00*/  FMUL.FTZ R2, R5, c[0x0][0x23c] ;  /* 0x00008f0005027a20 */ /* 0x000fe20000410000 */
[----:B------:R-:W-:Y:S01]  /*14a10*/  @!P1 PRMT R197, R72, 0x5410, RZ ;  /* 0x0000541048c59816 */ /* 0x000fe200000000ff */
[----:B------:R-:W-:Y:S01]  /*14a20*/  FMUL.FTZ R72, R81, R6 ;  /* 0x0000000651487220 */ /* 0x000fe20000410000 */
[----:B------:R-:W-:Y:S01]  /*14a30*/  ISETP.GE.U32.AND P1, PT, R235, R0, PT ;  /* 0x00000000eb00720c */ /* 0x000fe20003f26070 */
[----:B------:R-:W-:Y:S01]  /*14a40*/  FMUL.FTZ R0, R3, c[0x0][0x23c] ;  /* 0x00008f0003007a20 */ /* 0x000fe20000410000 */
[----:B------:R-:W-:Y:S01]  /*14a50*/  F2FP.BF16.PACK_AB R3, R33, R233 ;  /* 0x000000e92103723e */ /* 0x000fe200000010ff */
[----:B------:R-:W1:Y:S01]  /*14a60*/  MUFU.EX2 R2, R2 ;  /* 0x0000000200027308 */ /* 0x000e620000000800 */
[----:B------:R-:W-:Y:S01]  /*14a70*/  SHF.R.U32.HI R5, RZ, 0x8, R10 ;  /* 0x00000008ff057819 */ /* 0x000fe2000001160a */
[-C--:B------:R-:W-:Y:S01]  /*14a80*/  FMUL.FTZ R10, R77, R6.reuse ;  /* 0x000000064d0a7220 */ /* 0x080fe20000410000 */
[C---:B------:R-:W-:Y:S01]  /*14a90*/  PRMT R195, R3.reuse, 0x7610, R195 ;  /* 0x0000761003c37816 */ /* 0x040fe200000000c3 */
[----:B------:R-:W-:Y:S01]  /*14aa0*/  IMAD.MOV.U32 R9, RZ, RZ, R30 ;  /* 0x000000ffff097224 */ /* 0x000fe200078e001e */
[----:B------:R-:W-:Y:S01]  /*14ab0*/  PRMT R194, R3, 0x7632, R194 ;  /* 0x0000763203c27816 */ /* 0x000fe200000000c2 */
[----:B------:R-:W-:Y:S01]  /*14ac0*/  IMAD.MOV.U32 R30, RZ, RZ, R250 ;  /* 0x000000ffff1e7224 */ /* 0x000fe200078e00fa */
[----:B------:R-:W-:Y:S01]  /*14ad0*/  LOP3.LUT R3, R5, 0xffff, RZ, 0xc0, !PT ;  /* 0x0000ffff05037812 */ /* 0x000fe200078ec0ff */
[----:B------:R-:W2:Y:S01]  /*14ae0*/  MUFU.EX2 R0, R0 ;  /* 0x0000000000007308 */ /* 0x000ea20000000800 */
[----:B------:R-:W-:Y:S01]  /*14af0*/  @!P2 PRMT R196, R74, 0x5410, RZ ;  /* 0x000054104ac4a816 */ /* 0x000fe200000000ff */
[----:B------:R-:W-:Y:S01]  /*14b00*/  FMUL.FTZ R74, R100, R6 ;  /* 0x00000006644a7220 */ /* 0x000fe20000410000 */
[----:B------:R-:W-:Y:S01]  /*14b10*/  ISETP.GE.U32.AND P2, PT, R235, R3, PT ;  /* 0x00000003eb00720c */ /* 0x000fe20003f46070 */
[----:B------:R-:W-:Y:S01]  /*14b20*/  @!P5 HFMA2.BF16_V2 R141, -RZ.H0_H0, RZ.H0_H0, -R195.H0_H0 ;  /* 0x200000ffff8dd231 */ /* 0x000fe200003409c3 */
[----:B------:R-:W-:Y:S01]  /*14b30*/  F2FP.BF16.PACK_AB R3, R188, R187 ;  /* 0x000000bbbc03723e */ /* 0x000fe200000010ff */
[----:B------:R-:W-:Y:S01]  /*14b40*/  @!P4 HFMA2.BF16_V2 R140, -RZ.H0_H0, RZ.H0_H0, -R194.H0_H0 ;  /* 0x200000ffff8cc231 */ /* 0x000fe200003409c2 */
[----:B------:R-:W-:Y:S01]  /*14b50*/  @!P0 PRMT R199, R65, 0x5410, RZ ;  /* 0x0000541041c78816 */ /* 0x000fe200000000ff */
[-C--:B-1----:R-:W-:Y:S01]  /*14b60*/  FFMA.FTZ R240, R240, R2.reuse, R26 ;  /* 0x00000002f0f07223 */ /* 0x082fe2000001001a */
[----:B------:R-:W-:Y:S01]  /*14b70*/  PRMT R193, R3, 0x7610, R193 ;  /* 0x0000761003c17816 */ /* 0x000fe200000000c1 */
[----:B------:R-:W-:Y:S01]  /*14b80*/  FMUL.FTZ R125, R121, R2 ;  /* 0x00000002797d7220 */ /* 0x000fe20000410000 */
[----:B------:R-:W-:Y:S01]  /*14b90*/  PRMT R192, R3, 0x7632, R192 ;  /* 0x0000763203c07816 */ /* 0x000fe200000000c0 */
[----:B------:R-:W-:Y:S01]  /*14ba0*/  IMAD.MOV.U32 R121, RZ, RZ, R224 ;  /* 0x000000ffff797224 */ /* 0x000fe200078e00e0 */
[----:B------:R-:W-:Y:S01]  /*14bb0*/  F2FP.BF16.PACK_AB R3, R175, R186 ;  /* 0x000000baaf03723e */ /* 0x000fe200000010ff */
[----:B------:R-:W-:Y:S01]  /*14bc0*/  FMUL.FTZ R224, R112, R2 ;  /* 0x0000000270e07220 */ /* 0x000fe20000410000 */
[----:B------:R-:W-:Y:S01]  /*14bd0*/  ISETP.GE.U32.AND P0, PT, R235, R7, PT ;  /* 0x00000007eb00720c */ /* 0x000fe20003f06070 */
[----:B--2---:R-:W-:Y:S01]  /*14be0*/  FFMA.FTZ R241, R241, R0, R12 ;  /* 0x00000000f1f17223 */ /* 0x004fe2000001000c */
[----:B------:R-:W-:Y:S01]  /*14bf0*/  PRMT R189, R3, 0x7610, R189 ;  /* 0x0000761003bd7816 */ /* 0x000fe200000000bd */
[C---:B------:R-:W-:Y:S01]  /*14c00*/  FADD.FTZ R7, R27.reuse, R240 ;  /* 0x000000f01b077221 */ /* 0x040fe20000010000 */
[----:B------:R-:W-:Y:S01]  /*14c10*/  F2FP.BF16.PACK_AB R27, R27, R26 ;  /* 0x0000001a1b1b723e */ /* 0x000fe200000010ff */
[----:B------:R-:W-:Y:S01]  /*14c20*/  FADD.FTZ R5, R13, R241 ;  /* 0x000000f10d057221 */ /* 0x000fe20000010000 */
[----:B------:R-:W-:Y:S01]  /*14c30*/  PRMT R171, R3, 0x7632, R171 ;  /* 0x0000763203ab7816 */ /* 0x000fe200000000ab */
[----:B------:R-:W-:Y:S01]  /*14c40*/  FMUL.FTZ R65, R108, R6 ;  /* 0x000000066c417220 */ /* 0x000fe20000410000 */
[----:B------:R-:W-:Y:S01]  /*14c50*/  F2FP.BF16.PACK_AB R24, R13, R12 ;  /* 0x0000000c0d18723e */ /* 0x000fe200000010ff */
[----:B------:R-:W-:Y:S01]  /*14c60*/  FADD.FTZ R5, R16, R5 ;  /* 0x0000000510057221 */ /* 0x000fe20000010000 */
[----:B------:R-:W-:Y:S01]  /*14c70*/  F2FP.BF16.PACK_AB R26, R20, R19 ;  /* 0x00000013141a723e */ /* 0x000fe200000010ff */
[----:B------:R-:W-:Y:S01]  /*14c80*/  FADD.FTZ R3, R225, R21 ;  /* 0x00000015e1037221 */ /* 0x000fe20000010000 */
[----:B------:R-:W-:Y:S01]  /*14c90*/  PRMT R182, R195, 0x5410, R194 ;  /* 0x00005410c3b67816 */ /* 0x000fe200000000c2 */
[----:B------:R-:W-:Y:S01]  /*14ca0*/  FADD.FTZ R5, R18, R5 ;  /* 0x0000000512057221 */ /* 0x000fe20000010000 */
[----:B------:R-:W-:Y:S01]  /*14cb0*/  @!P5 PRMT R195, R141, 0x5410, RZ ;  /* 0x000054108dc3d816 */ /* 0x000fe200000000ff */
[----:B------:R-:W-:Y:S01]  /*14cc0*/  IMAD.MOV.U32 R112, RZ, RZ, R11 ;  /* 0x000000ffff707224 */ /* 0x000fe200078e000b */
[----:B------:R-:W-:Y:S01]  /*14cd0*/  @!P4 PRMT R194, R140, 0x5410, RZ ;  /* 0x000054108cc2c816 */ /* 0x000fe200000000ff */
[----:B------:R-:W-:Y:S01]  /*14ce0*/  FADD.FTZ R5, R19, R5 ;  /* 0x0000000513057221 */ /* 0x000fe20000010000 */
[----:B------:R-:W-:Y:S01]  /*14cf0*/  F2FP.BF16.PACK_AB R25, R18, R16 ;  /* 0x000000101219723e */ /* 0x000fe200000010ff */
[-C--:B------:R-:W-:Y:S01]  /*14d00*/  FMUL.FTZ R108, R93, R6.reuse ;  /* 0x000000065d6c7220 */ /* 0x080fe20000410000 */
[----:B------:R-:W-:Y:S01]  /*14d10*/  @!P2 HFMA2.BF16_V2 R142, -RZ.H0_H0, RZ.H0_H0, -R192.H0_H0 ;  /* 0x200000ffff8ea231 */ /* 0x000fe200003409c0 */
[----:B------:R-:W-:Y:S01]  /*14d20*/  FADD.FTZ R28, R20, R5 ;  /* 0x00000005141c7221 */ /* 0x000fe20000010000 */
[----:B------:R-:W-:Y:S01]  /*14d30*/  @!P1 HFMA2.BF16_V2 R145, -RZ.H0_H0, RZ.H0_H0, -R189.H0_H0 ;  /* 0x200000ffff919231 */ /* 0x000fe200003409bd */
[----:B------:R1:W2:Y:S01]  /*14d40*/  MUFU.EX2 R5, R46 ;  /* 0x0000002e00057308 */ /* 0x0002a20000000800 */
[----:B------:R-:W-:Y:S01]  /*14d50*/  FMUL.FTZ R12, R76, R6 ;  /* 0x000000064c0c7220 */ /* 0x000fe20000410000 */
[----:B------:R-:W-:Y:S01]  /*14d60*/  PRMT R58, R193, 0x5410, R192 ;  /* 0x00005410c13a7816 */ /* 0x000fe200000000c0 */
[-C--:B------:R-:W-:Y:S01]  /*14d70*/  FMUL.FTZ R20, R87, R4.reuse ;  /* 0x0000000457147220 */ /* 0x080fe20000410000 */
[----:B------:R-:W-:Y:S01]  /*14d80*/  @!P2 PRMT R192, R142, 0x5410, RZ ;  /* 0x000054108ec0a816 */ /* 0x000fe200000000ff */
[----:B------:R-:W-:Y:S01]  /*14d90*/  IMAD.MOV.U32 R21, RZ, RZ, R233 ;  /* 0x000000ffff157224 */ /* 0x000fe200078e00e9 */
[----:B------:R-:W-:Y:S01]  /*14da0*/  PRMT R172, R189, 0x5410, R171 ;  /* 0x00005410bdac7816 */ /* 0x000fe200000000ab */
[-C--:B------:R-:W-:Y:S01]  /*14db0*/  FMUL.FTZ R13, R78, R4.reuse ;  /* 0x000000044e0d7220 */ /* 0x080fe20000410000 */
[----:B------:R-:W-:Y:S01]  /*14dc0*/  @!P0 HFMA2.BF16_V2 R144, -RZ.H0_H0, RZ.H0_H0, -R171.H0_H0 ;  /* 0x200000ffff908231 */ /* 0x000fe200003409ab */
[----:B------:R-:W-:Y:S01]  /*14dd0*/  FMUL.FTZ R6, R79, R4 ;  /* 0x000000044f067220 */ /* 0x000fe20000410000 */
[----:B------:R-:W-:Y:S01]  /*14de0*/  @!P1 PRMT R189, R145, 0x5410, RZ ;  /* 0x0000541091bd9816 */ /* 0x000fe200000000ff */
[----:B------:R3:W4:Y:S01]  /*14df0*/  MUFU.EX2 R4, R47 ;  /* 0x0000002f00047308 */ /* 0x0007220000000800 */
[-C--:B------:R-:W-:Y:S01]  /*14e00*/  FMUL.FTZ R242, R106, R0.reuse ;  /* 0x000000006af27220 */ /* 0x080fe20000410000 */
[----:B------:R-:W-:Y:S01]  /*14e10*/  @!P0 PRMT R171, R144, 0x5410, RZ ;  /* 0x0000541090ab8816 */ /* 0x000fe200000000ff */
[----:B------:R-:W-:Y:S01]  /*14e20*/  FMUL.FTZ R243, R107, R0 ;  /* 0x000000006bf37220 */ /* 0x000fe20000410000 */
[----:B------:R-:W-:Y:S01]  /*14e30*/  @!P3 HFMA2.BF16_V2 R143, -RZ.H0_H0, RZ.H0_H0, -R193.H0_H0 ;  /* 0x200000ffff8fb231 */ /* 0x000fe200003409c1 */
[----:B-1----:R-:W-:-:S02]  /*14e40*/  IMAD.MOV.U32 R46, RZ, RZ, R238 ;  /* 0x000000ffff2e7224 */ /* 0x002fc400078e00ee */
[----:B------:R-:W-:Y:S02]  /*14e50*/  IMAD.MOV.U32 R11, RZ, RZ, R29 ;  /* 0x000000ffff0b7224 */ /* 0x000fe400078e001d */
[----:B------:R-:W-:Y:S01]  /*14e60*/  IMAD.MOV.U32 R233, RZ, RZ, R227 ;  /* 0x000000ffffe97224 */ /* 0x000fe200078e00e3 */
[----:B------:R-:W-:Y:S01]  /*14e70*/  @!P3 PRMT R193, R143, 0x5410, RZ ;  /* 0x000054108fc1b816 */ /* 0x000fe200000000ff */
[----:B------:R-:W-:Y:S02]  /*14e80*/  IMAD.MOV.U32 R238, RZ, RZ, R226 ;  /* 0x000000ffffee7224 */ /* 0x000fe400078e00e2 */
[----:B------:R-:W-:Y:S02]  /*14e90*/  FMUL.FTZ R127, R123, R0 ;  /* 0x000000007b7f7220 */ /* 0x000fe40000410000 */
[----:B------:R-:W-:Y:S02]  /*14ea0*/  IMAD.MOV.U32 R106, RZ, RZ, R34 ;  /* 0x000000ffff6a7224 */ /* 0x000fe400078e0022 */
[----:B------:R-:W-:-:S02]  /*14eb0*/  IMAD.MOV.U32 R107, RZ, RZ, R35 ;  /* 0x000000ffff6b7224 */ /* 0x000fc400078e0023 */
[----:B------:R-:W-:Y:S02]  /*14ec0*/  IMAD.MOV.U32 R29, RZ, RZ, R251 ;  /* 0x000000ffff1d7224 */ /* 0x000fe400078e00fb */
[----:B---3--:R-:W-:Y:S02]  /*14ed0*/  IMAD.MOV.U32 R47, RZ, RZ, R112 ;  /* 0x000000ffff2f7224 */ /* 0x008fe400078e0070 */
        /* <DEDUP_REMOVED lines=13> */
[----:B------:R-:W-:Y:S02]  /*14fb0*/  IMAD.MOV.U32 R123, RZ, RZ, R21 ;  /* 0x000000ffff7b7224 */ /* 0x000fe400078e0015 */
[----:B------:R-:W-:Y:S02]  /*14fc0*/  IMAD.MOV.U32 R112, RZ, RZ, R20 ;  /* 0x000000ffff707224 */ /* 0x000fe400078e0014 */
[----:B------:R-:W-:-:S02]  /*14fd0*/  FADD.FTZ R0, R176, R3 ;  /* 0x00000003b0007221 */ /* 0x000fc40000010000 */
[----:B------:R-:W-:-:S04]  /*14fe0*/  IMAD.WIDE.U32 R20, R118, -0x326172a9, RZ ;  /* 0xcd9e8d5776147825 */ /* 0x000fc800078e00ff */
[----:B------:R-:W-:Y:S01]  /*14ff0*/  FADD.FTZ R17, R174, R0 ;  /* 0x00000000ae117221 */ /* 0x000fe20000010000 */
[----:B------:R-:W-:Y:S01]  /*15000*/  LOP3.LUT R0, R21, R117, RZ, 0x3c, !PT ;  /* 0x0000007515007212 */ /* 0x000fe200078e3cff */
[-C--:B------:R-:W-:Y:S02]  /*15010*/  FMUL.FTZ R124, R120, R2.reuse ;  /* 0x00000002787c7220 */ /* 0x080fe40000410000 */
[----:B------:R-:W-:Y:S02]  /*15020*/  IMAD.MOV.U32 R120, RZ, RZ, R33 ;  /* 0x000000ffff787224 */ /* 0x000fe400078e0021 */
[----:B------:R-:W-:Y:S02]  /*15030*/  IMAD.MOV.U32 R140, RZ, RZ, R249 ;  /* 0x000000ffff8c7224 */ /* 0x000fe400078e00f9 */
[----:B------:R-:W-:Y:S02]  /*15040*/  IMAD.MOV.U32 R141, RZ, RZ, R248 ;  /* 0x000000ffff8d7224 */ /* 0x000fe400078e00f8 */
        /* <DEDUP_REMOVED lines=13> */
[----:B------:R-:W-:Y:S02]  /*15120*/  IMAD.MOV.U32 R122, RZ, RZ, R121 ;  /* 0x000000ffff7a7224 */ /* 0x000fe400078e0079 */
[----:B------:R-:W-:Y:S02]  /*15130*/  FADD.FTZ R2, R173, R8 ;  /* 0x00000008ad027221 */ /* 0x000fe40000010000 */
[----:B--2---:R-:W-:Y:S01]  /*15140*/  FADD.FTZ R3, R5, R7 ;  /* 0x0000000705037221 */ /* 0x004fe20000010000 */
[----:B----4-:R-:W-:Y:S01]  /*15150*/  F2FP.BF16.PACK_AB R19, R4, R5 ;  /* 0x000000050413723e */ /* 0x010fe200000010ff */
[----:B------:R-:W-:Y:S01]  /*15160*/  IMAD.MOV.U32 R121, RZ, RZ, R6 ;  /* 0x000000ffff797224 */ /* 0x000fe200078e0006 */
[C---:B------:R-:W-:Y:S01]  /*15170*/  PRMT R165, R25.reuse, 0x7610, R165 ;  /* 0x0000761019a57816 */ /* 0x040fe200000000a5 */
[----:B------:R-:W-:Y:S01]  /*15180*/  IMAD.WIDE.U32 R6, R0, -0x2daee0ad, RZ ;  /* 0xd2511f5300067825 */ /* 0x000fe200078e00ff */
[----:B------:R-:W-:Y:S01]  /*15190*/  PRMT R166, R25, 0x7632, R166 ;  /* 0x0000763219a67816 */ /* 0x000fe200000000a6 */
[----:B------:R-:W-:Y:S01]  /*151a0*/  USHF.L.U32 UR4, UR7, 0x6, URZ ;  /* 0x0000000607047899 */ /* 0x000fe2000800063f */
[----:B------:R-:W-:Y:S01]  /*151b0*/  PRMT R164, R26, 0x7632, R164 ;  /* 0x000076321aa47816 */ /* 0x000fe200000000a4 */
[----:B------:R-:W-:Y:S01]  /*151c0*/  FADD.FTZ R16, R159, R2 ;  /* 0x000000029f107221 */ /* 0x000fe20000010000 */
[----:B------:R-:W-:Y:S01]  /*151d0*/  LOP3.LUT R2, R107, UR18, R20, 0x96, !PT ;  /* 0x000000126b027c12 */ /* 0x000fe2000f8e9614 */
[----:B------:R-:W-:Y:S01]  /*151e0*/  IMAD.MOV.U32 R114, RZ, RZ, R9 ;  /* 0x000000ffff727224 */ /* 0x000fe200078e0009 */
[----:B------:R-:W-:Y:S01]  /*151f0*/  LOP3.LUT R0, R7, UR17, R190, 0x96, !PT ;  /* 0x0000001107007c12 */ /* 0x000fe2000f8e96be */
[----:B------:R-:W-:Y:S01]  /*15200*/  FADD.FTZ R18, R4, R3 ;  /* 0x0000000304127221 */ /* 0x000fe20000010000 */
[----:B------:R-:W-:Y:S01]  /*15210*/  PRMT R163, R26, 0x7610, R163 ;  /* 0x000076101aa37816 */ /* 0x000fe200000000a3 */
[----:B------:R-:W-:Y:S01]  /*15220*/  IMAD.WIDE.U32 R2, R2, -0x2daee0ad, RZ ;  /* 0xd2511f5302027825 */ /* 0x000fe200078e00ff */
[----:B------:R-:W2:Y:S03]  /*15230*/  LDL.LU R173, [R1+0x1a8] ;  /* 0x0001a80001ad7983 */ /* 0x000ea60000300800 */
[----:B------:R-:W-:Y:S01]  /*15240*/  IMAD.WIDE.U32 R4, R0, -0x326172a9, RZ ;  /* 0xcd9e8d5700047825 */ /* 0x000fe200078e00ff */
[----:B------:R-:W-:Y:S01]  /*15250*/  LOP3.LUT R0, R3, UR15, R6, 0x96, !PT ;  /* 0x0000000f03007c12 */ /* 0x000fe2000f8e9606 */
[----:B------:R-:W3:Y:S03]  /*15260*/  LDL.LU R176, [R1+0x1a4] ;  /* 0x0001a40001b07983 */ /* 0x000ee60000300800 */
[----:B------:R-:W-:Y:S01]  /*15270*/  LOP3.LUT R3, R5, UR16, R106, 0x96, !PT ;  /* 0x0000001005037c12 */ /* 0x000fe2000f8e966a */
[----:B------:R-:W-:-:S02]  /*15280*/  IMAD.MOV.U32 R104, RZ, RZ, R13 ;  /* 0x000000ffff687224 */ /* 0x000fc400078e000d */
[----:B------:R-:W-:Y:S02]  /*15290*/  IMAD.MOV.U32 R113, RZ, RZ, R12 ;  /* 0x000000ffff717224 */ /* 0x000fe400078e000c */
[----:B------:R-:W-:Y:S02]  /*152a0*/  IMAD.MOV.U32 R105, RZ, RZ, R10 ;  /* 0x000000ffff697224 */ /* 0x000fe400078e000a */
[----:B------:R-:W-:Y:S01]  /*152b0*/  IMAD.MOV.U32 R115, RZ, RZ, R11 ;  /* 0x000000ffff737224 */ /* 0x000fe200078e000b */
[----:B------:R-:W-:Y:S01]  /*152c0*/  PRMT R167, R19, 0x7632, R167 ;  /* 0x0000763213a77816 */ /* 0x000fe200000000a7 */
[----:B------:R-:W-:Y:S01]  /*152d0*/  IMAD.WIDE.U32 R8, R3, -0x2daee0ad, RZ ;  /* 0xd2511f5303087825 */ /* 0x000fe200078e00ff */
[----:B------:R-:W-:Y:S01]  /*152e0*/  PRMT R170, R19, 0x7610, R170 ;  /* 0x0000761013aa7816 */ /* 0x000fe200000000aa */
[----:B------:R-:W4:Y:S01]  /*152f0*/  LDL.LU R174, [R1+0x1a0] ;  /* 0x0001a00001ae7983 */ /* 0x000f220000300800 */
[----:B------:R-:W-:Y:S01]  /*15300*/  MUFU.EX2 R19, R148 ;  /* 0x0000009400137308 */ /* 0x000fe20000000800 */
[----:B------:R-:W-:Y:S01]  /*15310*/  IMAD.WIDE.U32 R12, R0, -0x326172a9, RZ ;  /* 0xcd9e8d57000c7825 */ /* 0x000fe200078e00ff */
[----:B------:R-:W-:-:S03]  /*15320*/  LOP3.LUT R0, R9, UR11, R2, 0x96, !PT ;  /* 0x0000000b09007c12 */ /* 0x000fc6000f8e9602 */
[----:B------:R-:W-:Y:S01]  /*15330*/  IMAD.MOV.U32 R21, RZ, RZ, R107 ;  /* 0x000000ffff157224 */ /* 0x000fe200078e006b */
[----:B------:R-:W-:Y:S01]  /*15340*/  LOP3.LUT R3, R13, UR12, R4, 0x96, !PT ;  /* 0x0000000c0d037c12 */ /* 0x000fe2000f8e9604 */
[----:B------:R-:W-:-:S04]  /*15350*/  IMAD.WIDE.U32 R10, R0, -0x326172a9, RZ ;  /* 0xcd9e8d57000a7825 */ /* 0x000fc800078e00ff */
[----:B------:R-:W-:Y:S01]  /*15360*/  IMAD.WIDE.U32 R2, R3, -0x2daee0ad, RZ ;  /* 0xd2511f5303027825 */ /* 0x000fe200078e00ff */
[----:B------:R-:W-:Y:S02]  /*15370*/  LOP3.LUT R0, R11, UR10, R12, 0x96, !PT ;  /* 0x0000000a0b007c12 */ /* 0x000fe4000f8e960c */
[----:B------:R-:W-:Y:S01]  /*15380*/  LOP3.LUT R11, R5, UR16, R14, 0x96, !PT ;  /* 0x00000010050b7c12 */ /* 0x000fe2000f8e960e */
[----:B------:R-:W-:Y:S01]  /*15390*/  IMAD.MOV.U32 R107, RZ, RZ, R30 ;  /* 0x000000ffff6b7224 */ /* 0x000fe200078e001e */
[----:B------:R-:W-:Y:S01]  /*153a0*/  LOP3.LUT R3, R3, UR9, R8, 0x96, !PT ;  /* 0x0000000903037c12 */ /* 0x000fe2000f8e9608 */
[----:B------:R-:W-:Y:S01]  /*153b0*/  IMAD.WIDE.U32 R12, R0, -0x2daee0ad, RZ ;  /* 0xd2511f53000c7825 */ /* 0x000fe200078e00ff */
[----:B------:R-:W-:Y:S02]  /*153c0*/  PRMT R14, R27, 0x7632, R14 ;  /* 0x000076321b0e7816 */ /* 0x000fe4000000000e */
[----:B------:R-:W-:Y:S01]  /*153d0*/  PRMT R30, R170, 0x5410, R167 ;  /* 0x00005410aa1e7816 */ /* 0x000fe200000000a7 */
[----:B------:R-:W-:Y:S01]  /*153e0*/  IMAD.WIDE.U32 R8, R3, -0x326172a9, RZ ;  /* 0xcd9e8d5703087825 */ /* 0x000fe200078e00ff */
[----:B------:R-:W-:-:S02]  /*153f0*/  LOP3.LUT R2, R13, UR6, R2, 0x96, !PT ;  /* 0x000000060d027c12 */ /* 0x000fc4000f8e9602 */
[----:B------:R-:W-:Y:S01]  /*15400*/  PRMT R13, R24, 0x7610, R13 ;  /* 0x00007610180d7816 */ /* 0x000fe2000000000d */
[----:B------:R-:W-:Y:S01]  /*15410*/  IMAD.MOV.U32 R25, RZ, RZ, R29 ;  /* 0x000000ffff197224 */ /* 0x000fe200078e001d */
[----:B------:R-:W-:Y:S01]  /*15420*/  LOP3.LUT R10, R9, UR8, R10, 0x96, !PT ;  /* 0x00000008090a7c12 */ /* 0x000fe2000f8e960a */
[----:B------:R-:W-:Y:S01]  /*15430*/  IMAD.WIDE.U32 R2, R2, -0x326172a9, RZ ;  /* 0xcd9e8d5702027825 */ /* 0x000fe200078e00ff */
[----:B------:R-:W-:Y:S02]  /*15440*/  LOP3.LUT R9, R15, UR18, R20, 0x96, !PT ;  /* 0x000000120f097c12 */ /* 0x000fe4000f8e9614 */
[----:B------:R-:W-:Y:S01]  /*15450*/  PRMT R15, R27, 0x7610, R15 ;  /* 0x000076101b0f7816 */ /* 0x000fe2000000000f */
[----:B------:R-:W-:Y:S01]  /*15460*/  IMAD.MOV.U32 R27, RZ, RZ, R32 ;  /* 0x000000ffff1b7224 */ /* 0x000fe200078e0020 */
[----:B------:R-:W-:Y:S01]  /*15470*/  LOP3.LUT R0, R3, UR13, R8, 0x96, !PT ;  /* 0x0000000d03007c12 */ /* 0x000fe2000f8e9608 */
[----:B------:R-:W-:Y:S01]  /*15480*/  IMAD.MOV.U32 R20, RZ, RZ, R106 ;  /* 0x000000ffff147224 */ /* 0x000fe200078e006a */
[----:B------:R-:W-:Y:S01]  /*15490*/  MUFU.EX2 R8, R55 ;  /* 0x0000003700087308 */ /* 0x000fe20000000800 */
[----:B------:R-:W-:Y:S01]  /*154a0*/  LOP3.LUT R3, R2, 0xffff, RZ, 0xc0, !PT ;  /* 0x0000ffff02037812 */ /* 0x000fe200078ec0ff */
[----:B------:R-:W-:Y:S01]  /*154b0*/  IMAD.MOV.U32 R106, RZ, RZ, R114 ;  /* 0x000000ffff6a7224 */ /* 0x000fe200078e0072 */
[C---:B------:R-:W-:Y:S01]  /*154c0*/  LOP3.LUT R7, R0.reuse, 0xff, RZ, 0xc0, !PT ;  /* 0x000000ff00077812 */ /* 0x040fe200078ec0ff */
[----:B------:R-:W-:Y:S01]  /*154d0*/  IMAD.MOV.U32 R114, RZ, RZ, R112 ;  /* 0x000000ffff727224 */ /* 0x000fe200078e0070 */
[----:B------:R-:W-:Y:S01]  /*154e0*/  SHF.R.U32.HI R5, RZ, 0x10, R0 ;  /* 0x00000010ff057819 */ /* 0x000fe20000011600 */
[----:B------:R-:W-:Y:S01]  /*154f0*/  IMAD.MOV.U32 R112, RZ, RZ, R22 ;  /* 0x000000ffff707224 */ /* 0x000fe200078e0016 */
[----:B------:R-:W-:Y:S01]  /*15500*/  ISETP.GE.U32.AND P5, PT, R235, R7, PT ;  /* 0x00000007eb00720c */ /* 0x000fe20003fa6070 */
[----:B------:R-:W-:Y:S01]  /*15510*/  IMAD.MOV.U32 R26, RZ, RZ, R177 ;  /* 0x000000ffff1a7224 */ /* 0x000fe200078e00b1 */
[----:B------:R-:W-:Y:S01]  /*15520*/  LOP3.LUT R7, R0, 0xffff, RZ, 0xc0, !PT ;  /* 0x0000ffff00077812 */ /* 0x000fe200078ec0ff */
[----:B------:R-:W-:Y:S01]  /*15530*/  MUFU.EX2 R177, R218 ;  /* 0x000000da00b17308 */ /* 0x000fe20000000800 */
[----:B------:R-:W-:-:S02]  /*15540*/  SHF.R.U32.HI R0, RZ, 0x18, R0 ;  /* 0x00000018ff007819 */ /* 0x000fc40000011600 */
[----:B------:R-:W-:Y:S02]  /*15550*/  SHF.R.U32.HI R7, RZ, 0x8, R7 ;  /* 0x00000008ff077819 */ /* 0x000fe40000011607 */
[----:B------:R-:W-:Y:S02]  /*15560*/  ISETP.GE.U32.AND P1, PT, R235, R0, PT ;  /* 0x00000000eb00720c */ /* 0x000fe40003f26070 */
[----:B------:R-:W-:Y:S02]  /*15570*/  LOP3.LUT R7, R7, 0xffff, RZ, 0xc0, !PT ;  /* 0x0000ffff07077812 */ /* 0x000fe400078ec0ff */
[----:B------:R-:W-:Y:S01]  /*15580*/  LOP3.LUT R0, R2, 0xff, RZ, 0xc0, !PT ;  /* 0x000000ff02007812 */ /* 0x000fe200078ec0ff */
[----:B------:R-:W-:Y:S01]  /*15590*/  @!P5 HFMA2.BF16_V2 R49, -RZ.H0_H0, RZ.H0_H0, -R15.H0_H0 ;  /* 0x200000ffff31d231 */ /* 0x000fe2000034090f */
[C---:B------:R-:W-:Y:S02]  /*155a0*/  ISETP.GE.U32.AND P2, PT, R235.reuse, R7, PT ;  /* 0x00000007eb00720c */ /* 0x040fe40003f46070 */
[----:B------:R-:W1:Y:S01]  /*155b0*/  MUFU.EX2 R7, R54 ;  /* 0x0000003600077308 */ /* 0x000e620000000800 */
[----:B------:R-:W-:-:S02]  /*155c0*/  ISETP.GE.U32.AND P0, PT, R235, R0, PT ;  /* 0x00000000eb00720c */ /* 0x000fc40003f06070 */
[----:B------:R-:W-:Y:S02]  /*155d0*/  SHF.R.U32.HI R0, RZ, 0x10, R2 ;  /* 0x00000010ff007819 */ /* 0x000fe40000011602 */
[----:B------:R-:W-:Y:S02]  /*155e0*/  LOP3.LUT R5, R5, 0xff, RZ, 0xc0, !PT ;  /* 0x000000ff05057812 */ /* 0x000fe400078ec0ff */
[----:B------:R-:W-:Y:S02]  /*155f0*/  LOP3.LUT R0, R0, 0xff, RZ, 0xc0, !PT ;  /* 0x000000ff00007812 */ /* 0x000fe400078ec0ff */
[----:B------:R-:W-:Y:S02]  /*15600*/  ISETP.GE.U32.AND P3, PT, R235, R5, PT ;  /* 0x00000005eb00720c */ /* 0x000fe40003f66070 */
[----:B------:R-:W-:Y:S01]  /*15610*/  PRMT R32, R15, 0x5410, R14 ;  /* 0x000054100f207816 */ /* 0x000fe2000000000e */
[----:B------:R-:W-:Y:S01]  /*15620*/  @!P2 HFMA2.BF16_V2 R50, -RZ.H0_H0, RZ.H0_H0, -R14.H0_H0 ;  /* 0x200000ffff32a231 */ /* 0x000fe2000034090e */
[----:B------:R-:W-:Y:S01]  /*15630*/  SHF.R.U32.HI R5, RZ, 0x18, R2 ;  /* 0x00000018ff057819 */ /* 0x000fe20000011602 */
[----:B------:R-:W-:Y:S01]  /*15640*/  @!P0 HFMA2.BF16_V2 R67, -RZ.H0_H0, RZ.H0_H0, -R170.H0_H0 ;  /* 0x200000ffff438231 */ /* 0x000fe200003409aa */
[----:B------:R-:W-:Y:S01]  /*15650*/  @!P5 PRMT R15, R49, 0x5410, RZ ;  /* 0x00005410310fd816 */ /* 0x000fe200000000ff */
[----:B-1----:R-:W-:Y:S01]  /*15660*/  FADD.FTZ R2, R7, R18 ;  /* 0x0000001207027221 */ /* 0x002fe20000010000 */
[C---:B------:R-:W-:Y:S01]  /*15670*/  ISETP.GE.U32.AND P5, PT, R235.reuse, R0, PT ;  /* 0x00000000eb00720c */ /* 0x040fe20003fa6070 */
[----:B------:R-:W-:Y:S01]  /*15680*/  IMAD.MOV.U32 R54, RZ, RZ, R115 ;  /* 0x000000ffff367224 */ /* 0x000fe200078e0073 */
[----:B------:R-:W-:Y:S01]  /*15690*/  SHF.R.U32.HI R0, RZ, 0x8, R3 ;  /* 0x00000008ff007819 */ /* 0x000fe20000011603 */
[----:B------:R-:W-:Y:S01]  /*156a0*/  FADD.FTZ R22, R8, R2 ;  /* 0x0000000208167221 */ /* 0x000fe20000010000 */
[----:B------:R-:W-:Y:S01]  /*156b0*/  @!P2 PRMT R14, R50, 0x5410, RZ ;  /* 0x00005410320ea816 */ /* 0x000fe200000000ff */
[----:B------:R-:W-:Y:S01]  /*156c0*/  IMAD.WIDE.U32 R2, R10, -0x2daee0ad, RZ ;  /* 0xd2511f530a027825 */ /* 0x000fe200078e00ff */
[----:B------:R-:W-:Y:S01]  /*156d0*/  LOP3.LUT R0, R0, 0xffff, RZ, 0xc0, !PT ;  /* 0x0000ffff00007812 */ /* 0x000fe200078ec0ff */
[----:B------:R-:W-:Y:S01]  /*156e0*/  @!P3 HFMA2.BF16_V2 R57, -RZ.H0_H0, RZ.H0_H0, -R13.H0_H0 ;  /* 0x200000ffff39b231 */ /* 0x000fe2000034090d */
[C---:B------:R-:W-:Y:S01]  /*156f0*/  ISETP.GE.U32.AND P4, PT, R235.reuse, R5, PT ;  /* 0x00000005eb00720c */ /* 0x040fe20003f86070 */
[----:B------:R-:W-:Y:S01]  /*15700*/  IMAD.MOV.U32 R115, RZ, RZ, R113 ;  /* 0x000000ffff737224 */ /* 0x000fe200078e0071 */
[----:B------:R-:W-:Y:S01]  /*15710*/  ISETP.GE.U32.AND P2, PT, R235, R0, PT ;  /* 0x00000000eb00720c */ /* 0x000fe20003f46070 */
[----:B------:R-:W-:Y:S01]  /*15720*/  IMAD.MOV.U32 R49, RZ, RZ, R106 ;  /* 0x000000ffff317224 */ /* 0x000fe200078e006a */
[--C-:B------:R-:W-:Y:S01]  /*15730*/  LOP3.LUT R0, R3, UR14, R12.reuse, 0x96, !PT ;  /* 0x0000000e03007c12 */ /* 0x100fe2000f8e960c */
[----:B------:R-:W-:Y:S01]  /*15740*/  IMAD.MOV.U32 R106, RZ, RZ, R115 ;  /* 0x000000ffff6a7224 */ /* 0x000fe200078e0073 */
[----:B------:R-:W-:Y:S01]  /*15750*/  PRMT R12, R24, 0x7632, R12 ;  /* 0x00007632180c7816 */ /* 0x000fe2000000000c */
[----:B------:R-:W-:Y:S01]  /*15760*/  IMAD.MOV.U32 R115, RZ, RZ, R31 ;  /* 0x000000ffff737224 */ /* 0x000fe200078e001f */
[----:B------:R-:W-:Y:S01]  /*15770*/  SHF.R.U32.HI R5, RZ, 0x10, R0 ;  /* 0x00000010ff057819 */ /* 0x000fe20000011600 */
[----:B------:R-:W-:Y:S01]  /*15780*/  IMAD.WIDE.U32 R10, R11, -0x2daee0ad, RZ ;  /* 0xd2511f530b0a7825 */ /* 0x000fe200078e00ff */
[----:B------:R-:W-:Y:S01]  /*15790*/  PRMT R31, R13, 0x5410, R12 ;  /* 0x000054100d1f7816 */ /* 0x000fe2000000000c */
[----:B------:R-:W-:Y:S01]  /*157a0*/  @!P1 HFMA2.BF16_V2 R51, -RZ.H0_H0, RZ.H0_H0, -R12.H0_H0 ;  /* 0x200000ffff339231 */ /* 0x000fe2000034090c */
[----:B------:R-:W-:Y:S01]  /*157b0*/  LOP3.LUT R5, R5, 0xff, RZ, 0xc0, !PT ;  /* 0x000000ff05057812 */ /* 0x000fe200078ec0ff */
[----:B------:R-:W-:Y:S01]  /*157c0*/  @!P5 HFMA2.BF16_V2 R76, -RZ.H0_H0, RZ.H0_H0, -R165.H0_H0 ;  /* 0x200000ffff4cd231 */ /* 0x000fe200003409a5 */
[----:B------:R-:W-:Y:S01]  /*157d0*/  @!P3 PRMT R13, R57, 0x5410, RZ ;  /* 0x00005410390db816 */ /* 0x000fe200000000ff */
[----:B------:R-:W-:Y:S01]  /*157e0*/  @!P2 HFMA2.BF16_V2 R73, -RZ.H0_H0, RZ.H0_H0, -R167.H0_H0 ;  /* 0x200000ffff49a231 */ /* 0x000fe200003409a7 */
[----:B------:R-:W-:Y:S01]  /*157f0*/  @!P1 PRMT R12, R51, 0x5410, RZ ;  /* 0x00005410330c9816 */ /* 0x000fe200000000ff */
[----:B------:R-:W1:Y:S01]  /*15800*/  MUFU.EX2 R24, R149 ;  /* 0x0000009500187308 */ /* 0x000e620000000800 */
[----:B------:R-:W-:Y:S01]  /*15810*/  ISETP.GE.U32.AND P1, PT, R235, R5, PT ;  /* 0x00000005eb00720c */ /* 0x000fe20003f26070 */
[----:B------:R-:W-:Y:S01]  /*15820*/  @!P4 HFMA2.BF16_V2 R75, -RZ.H0_H0, RZ.H0_H0, -R166.H0_H0 ;  /* 0x200000ffff4bc231 */ /* 0x000fe200003409a6 */
[----:B------:R-:W-:Y:S01]  /*15830*/  LOP3.LUT R5, R0, 0xff, RZ, 0xc0, !PT ;  /* 0x000000ff00057812 */ /* 0x000fe200078ec0ff */
[----:B------:R-:W-:Y:S01]  /*15840*/  IMAD.MOV.U32 R113, RZ, RZ, R23 ;  /* 0x000000ffff717224 */ /* 0x000fe200078e0017 */
[----:B------:R-:W-:Y:S01]  /*15850*/  F2FP.BF16.PACK_AB R7, R8, R7 ;  /* 0x000000070807723e */ /* 0x000fe200000010ff */
[----:B------:R-:W-:Y:S01]  /*15860*/  IMAD.WIDE.U32 R8, R9, -0x2daee0ad, RZ ;  /* 0xd2511f5309087825 */ /* 0x000fe200078e00ff */
[----:B------:R-:W-:-:S02]  /*15870*/  ISETP.GE.U32.AND P3, PT, R235, R5, PT ;  /* 0x00000005eb00720c */ /* 0x000fc40003f66070 */
[----:B------:R-:W-:Y:S01]  /*15880*/  SHF.R.U32.HI R5, RZ, 0x18, R0 ;  /* 0x00000018ff057819 */ /* 0x000fe20000011600 */
[----:B------:R-:W-:Y:S01]  /*15890*/  IMAD.MOV.U32 R51, RZ, RZ, R21 ;  /* 0x000000ffff337224 */ /* 0x000fe200078e0015 */
[----:B------:R-:W-:Y:S01]  /*158a0*/  LOP3.LUT R0, R0, 0xffff, RZ, 0xc0, !PT ;  /* 0x0000ffff00007812 */ /* 0x000fe200078ec0ff */
[----:B------:R-:W-:Y:S01]  /*158b0*/  FADD.FTZ R23, R160, R16 ;  /* 0x00000010a0177221 */ /* 0x000fe20000010000 */
[----:B------:R-:W-:Y:S01]  /*158c0*/  LOP3.LUT R6, R9, UR15, R6, 0x96, !PT ;  /* 0x0000000f09067c12 */ /* 0x000fe2000f8e9606 */
[----:B------:R-:W-:Y:S01]  /*158d0*/  IMAD.MOV.U32 R50, RZ, RZ, R20 ;  /* 0x000000ffff327224 */ /* 0x000fe200078e0014 */
[----:B------:R-:W-:Y:S01]  /*158e0*/  SHF.R.U32.HI R0, RZ, 0x8, R0 ;  /* 0x00000008ff007819 */ /* 0x000fe20000011600 */
[----:B------:R-:W-:Y:S01]  /*158f0*/  FADD.FTZ R21, R154, R17 ;  /* 0x000000119a157221 */ /* 0x000fe20000010000 */
[----:B------:R-:W-:Y:S01]  /*15900*/  @!P2 PRMT R167, R73, 0x5410, RZ ;  /* 0x0000541049a7a816 */ /* 0x000fe200000000ff */
[----:B------:R-:W-:Y:S01]  /*15910*/  IMAD.MOV.U32 R73, RZ, RZ, R107 ;  /* 0x000000ffff497224 */ /* 0x000fe200078e006b */
[----:B------:R-:W-:Y:S01]  /*15920*/  LOP3.LUT R0, R0, 0xffff, RZ, 0xc0, !PT ;  /* 0x0000ffff00007812 */ /* 0x000fe200078ec0ff */
[----:B------:R-:W-:Y:S01]  /*15930*/  IMAD.MOV.U32 R107, RZ, RZ, R105 ;  /* 0x000000ffff6b7224 */ /* 0x000fe200078e0069 */
[----:B------:R-:W-:Y:S01]  /*15940*/  PRMT R169, R7, 0x7610, R169 ;  /* 0x0000761007a97816 */ /* 0x000fe200000000a9 */
[----:B------:R-:W-:Y:S01]  /*15950*/  IMAD.MOV.U32 R55, RZ, RZ, R106 ;  /* 0x000000ffff377224 */ /* 0x000fe200078e006a */
[----:B------:R-:W-:Y:S01]  /*15960*/  ISETP.GE.U32.AND P2, PT, R235, R0, PT ;  /* 0x00000000eb00720c */ /* 0x000fe20003f46070 */
[----:B------:R-:W-:Y:S01]  /*15970*/  @!P1 HFMA2.BF16_V2 R80, -RZ.H0_H0, RZ.H0_H0, -R163.H0_H0 ;  /* 0x200000ffff509231 */ /* 0x000fe200003409a3 */
[----:B------:R-:W-:Y:S01]  /*15980*/  PRMT R168, R7, 0x7632, R168 ;  /* 0x0000763207a87816 */ /* 0x000fe200000000a8 */
[----:B------:R-:W-:Y:S01]  /*15990*/  IMAD.WIDE.U32 R6, R6, -0x326172a9, RZ ;  /* 0xcd9e8d5706067825 */ /* 0x000fe200078e00ff */
[----:B------:R-:W-:Y:S01]  /*159a0*/  LOP3.LUT R0, R11, UR11, R8, 0x96, !PT ;  /* 0x0000000b0b007c12 */ /* 0x000fe2000f8e9608 */
[----:B------:R-:W-:Y:S01]  /*159b0*/  @!P3 HFMA2.BF16_V2 R77, -RZ.H0_H0, RZ.H0_H0, -R169.H0_H0 ;  /* 0x200000ffff4db231 */ /* 0x000fe200003409a9 */
[----:B------:R-:W-:Y:S01]  /*159c0*/  @!P0 PRMT R170, R67, 0x5410, RZ ;  /* 0x0000541043aa8816 */ /* 0x000fe200000000ff */
[----:B------:R-:W-:Y:S01]  /*159d0*/  IMAD.MOV.U32 R67, RZ, RZ, R104 ;  /* 0x000000ffff437224 */ /* 0x000fe200078e0068 */
[----:B------:R-:W-:Y:S01]  /*159e0*/  LOP3.LUT R4, R7, UR12, R4, 0x96, !PT ;  /* 0x0000000c07047c12 */ /* 0x000fe2000f8e9604 */
[----:B------:R-:W-:Y:S01]  /*159f0*/  IMAD.WIDE.U32 R8, R0, -0x326172a9, RZ ;  /* 0xcd9e8d5700087825 */ /* 0x000fe200078e00ff */
[----:B------:R-:W-:-:S02]  /*15a00*/  ISETP.GE.U32.AND P0, PT, R235, R5, PT ;  /* 0x00000005eb00720c */ /* 0x000fc40003f06070 */
[----:B------:R-:W-:Y:S01]  /*15a10*/  SHF.R.U32.HI R11, RZ, 0x10, R2 ;  /* 0x00000010ff0b7819 */ /* 0x000fe20000011602 */
[----:B------:R-:W-:Y:S01]  /*15a20*/  IMAD.WIDE.U32 R4, R4, -0x2daee0ad, RZ ;  /* 0xd2511f5304047825 */ /* 0x000fe200078e00ff */
[----:B------:R-:W-:Y:S01]  /*15a30*/  LOP3.LUT R0, R9, UR10, R6, 0x96, !PT ;  /* 0x0000000a09007c12 */ /* 0x000fe2000f8e9606 */
[----:B------:R-:W-:Y:S01]  /*15a40*/  @!P2 HFMA2.BF16_V2 R78, -RZ.H0_H0, RZ.H0_H0, -R168.H0_H0 ;  /* 0x200000ffff4ea231 */ /* 0x000fe200003409a8 */
[----:B------:R-:W-:Y:S01]  /*15a50*/  SHF.R.U32.HI R9, RZ, 0x18, R2 ;  /* 0x00000018ff097819 */ /* 0x000fe20000011602 */
[----:B------:R-:W-:Y:S01]  /*15a60*/  IMAD.MOV.U32 R57, RZ, RZ, R121 ;  /* 0x000000ffff397224 */ /* 0x000fe200078e0079 */
[----:B------:R-:W-:Y:S01]  /*15a70*/  LOP3.LUT R5, R5, UR9, R10, 0x96, !PT ;  /* 0x0000000905057c12 */ /* 0x000fe2000f8e960a */
[----:B------:R-:W-:Y:S01]  /*15a80*/  IMAD.WIDE.U32 R6, R0, -0x2daee0ad, RZ ;  /* 0xd2511f5300067825 */ /* 0x000fe200078e00ff */
[C---:B------:R-:W-:Y:S02]  /*15a90*/  LOP3.LUT R0, R2.reuse, 0xff, RZ, 0xc0, !PT ;  /* 0x000000ff02007812 */ /* 0x040fe400078ec0ff */
[----:B------:R-:W-:Y:S01]  /*15aa0*/  LOP3.LUT R10, R2, 0xffff, RZ, 0xc0, !PT ;  /* 0x0000ffff020a7812 */ /* 0x000fe200078ec0ff */
[----:B------:R-:W-:Y:S01]  /*15ab0*/  @!P0 HFMA2.BF16_V2 R79, -RZ.H0_H0, RZ.H0_H0, -R164.H0_H0 ;  /* 0x200000ffff4f8231 */ /* 0x000fe200003409a4 */
[----:B------:R-:W-:Y:S01]  /*15ac0*/  LOP3.LUT R7, R7, UR6, R4, 0x96, !PT ;  /* 0x0000000607077c12 */ /* 0x000fe2000f8e9604 */
[----:B------:R-:W-:Y:S01]  /*15ad0*/  IMAD.WIDE.U32 R4, R5, -0x326172a9, RZ ;  /* 0xcd9e8d5705047825 */ /* 0x000fe200078e00ff */
[----:B------:R-:W-:-:S02]  /*15ae0*/  PRMT R29, R165, 0x5410, R166 ;  /* 0x00005410a51d7816 */ /* 0x000fc400000000a6 */
[----:B------:R-:W-:Y:S01]  /*15af0*/  @!P5 PRMT R165, R76, 0x5410, RZ ;  /* 0x000054104ca5d816 */ /* 0x000fe200000000ff */
[----:B------:R-:W-:Y:S01]  /*15b00*/  IMAD.WIDE.U32 R2, R7, -0x326172a9, RZ ;  /* 0xcd9e8d5707027825 */ /* 0x000fe200078e00ff */
[----:B------:R-:W-:Y:S02]  /*15b10*/  LOP3.LUT R7, R5, UR8, R8, 0x96, !PT ;  /* 0x0000000805077c12 */ /* 0x000fe4000f8e9608 */
[----:B------:R-:W-:Y:S01]  /*15b20*/  ISETP.GE.U32.AND P5, PT, R235, R0, PT ;  /* 0x00000000eb00720c */ /* 0x000fe20003fa6070 */
[----:B------:R-:W-:Y:S01]  /*15b30*/  IMAD.MOV.U32 R76, RZ, RZ, R73 ;  /* 0x000000ffff4c7224 */ /* 0x000fe200078e0049 */
[----:B------:R-:W-:Y:S01]  /*15b40*/  LOP3.LUT R4, R3, UR13, R4, 0x96, !PT ;  /* 0x0000000d03047c12 */ /* 0x000fe2000f8e9604 */
[----:B------:R-:W-:Y:S01]  /*15b50*/  IMAD.MOV.U32 R73, RZ, RZ, R54 ;  /* 0x000000ffff497224 */ /* 0x000fe200078e0036 */
[C---:B------:R-:W-:Y:S01]  /*15b60*/  LOP3.LUT R5, R2.reuse, 0xff, RZ, 0xc0, !PT ;  /* 0x000000ff02057812 */ /* 0x040fe200078ec0ff */
[----:B------:R-:W-:Y:S01]  /*15b70*/  IMAD.MOV.U32 R54, RZ, RZ, R120 ;  /* 0x000000ffff367224 */ /* 0x000fe200078e0078 */
[----:B------:R-:W-:-:S02]  /*15b80*/  LOP3.LUT R18, R2, 0xffff, RZ, 0xc0, !PT ;  /* 0x0000ffff02127812 */ /* 0x000fc400078ec0ff */
[--C-:B------:R-:W-:Y:S02]  /*15b90*/  SHF.R.U32.HI R0, RZ, 0x18, R2.reuse ;  /* 0x00000018ff007819 */ /* 0x100fe40000011602 */
[----:B------:R-:W-:Y:S01]  /*15ba0*/  SHF.R.U32.HI R8, RZ, 0x10, R2 ;  /* 0x00000010ff087819 */ /* 0x000fe20000011602 */
[----:B------:R-:W-:Y:S01]  /*15bb0*/  IMAD.WIDE.U32 R2, R7, -0x2daee0ad, RZ ;  /* 0xd2511f5307027825 */ /* 0x000fe200078e00ff */
[----:B------:R-:W-:Y:S02]  /*15bc0*/  PRMT R105, R163, 0x5410, R164 ;  /* 0x00005410a3697816 */ /* 0x000fe400000000a4 */
[----:B------:R-:W-:Y:S01]  /*15bd0*/  @!P0 PRMT R164, R79, 0x5410, RZ ;  /* 0x000054104fa48816 */ /* 0x000fe200000000ff */
[----:B------:R-:W-:Y:S01]  /*15be0*/  FADD.FTZ R7, R19, R22 ;  /* 0x0000001613077221 */ /* 0x000fe20000010000 */
[----:B------:R-:W-:Y:S01]  /*15bf0*/  ISETP.GE.U32.AND P0, PT, R235, R9, PT ;  /* 0x00000009eb00720c */ /* 0x000fe20003f06070 */
[----:B------:R-:W-:Y:S01]  /*15c00*/  MUFU.EX2 R22, R151 ;  /* 0x0000009700167308 */ /* 0x000fe20000000800 */
[----:B------:R-:W-:-:S02]  /*15c10*/  LOP3.LUT R9, R2, 0xff, RZ, 0xc0, !PT ;  /* 0x000000ff02097812 */ /* 0x000fc400078ec0ff */
[----:B------:R-:W-:Y:S02]  /*15c20*/  LOP3.LUT R20, R2, 0xffff, RZ, 0xc0, !PT ;  /* 0x0000ffff02147812 */ /* 0x000fe400078ec0ff */
[--C-:B------:R-:W-:Y:S02]  /*15c30*/  SHF.R.U32.HI R17, RZ, 0x10, R2.reuse ;  /* 0x00000010ff117819 */ /* 0x100fe40000011602 */
[----:B------:R-:W-:Y:S01]  /*15c40*/  SHF.R.U32.HI R16, RZ, 0x18, R2 ;  /* 0x00000018ff107819 */ /* 0x000fe20000011602 */
[----:B------:R-:W-:Y:S01]  /*15c50*/  MUFU.EX2 R79, R219 ;  /* 0x000000db004f7308 */ /* 0x000fe20000000800 */
[----:B------:R-:W-:Y:S02]  /*15c60*/  SHF.R.U32.HI R2, RZ, 0x8, R10 ;  /* 0x00000008ff027819 */ /* 0x000fe4000001160a */
[----:B------:R-:W-:Y:S01]  /*15c70*/  @!P4 PRMT R166, R75, 0x5410, RZ ;  /* 0x000054104ba6c816 */ /* 0x000fe200000000ff */
[----:B------:R-:W-:Y:S01]  /*15c80*/  IMAD.MOV.U32 R75, RZ, RZ, R27 ;  /* 0x000000ffff4b7224 */ /* 0x000fe200078e001b */
[----:B------:R-:W-:Y:S01]  /*15c90*/  ISETP.GE.U32.AND P4, PT, R235, R0, PT ;  /* 0x00000000eb00720c */ /* 0x000fe20003f86070 */
[----:B------:R-:W-:Y:S01]  /*15ca0*/  IMAD.MOV.U32 R27, RZ, RZ, R118 ;  /* 0x000000ffff1b7224 */ /* 0x000fe200078e0076 */
[----:B------:R-:W-:Y:S01]  /*15cb0*/  LOP3.LUT R0, R3, UR14, R6, 0x96, !PT ;  /* 0x0000000e03007c12 */ /* 0x000fe2000f8e9606 */
[----:B------:R-:W-:Y:S01]  /*15cc0*/  MUFU.EX2 R10, R53 ;  /* 0x00000035000a7308 */ /* 0x000fe20000000800 */
[----:B------:R-:W-:-:S02]  /*15cd0*/  LOP3.LUT R3, R11, 0xff, RZ, 0xc0, !PT ;  /* 0x000000ff0b037812 */ /* 0x000fc400078ec0ff */
[----:B------:R-:W-:Y:S02]  /*15ce0*/  LOP3.LUT R2, R2, 0xffff, RZ, 0xc0, !PT ;  /* 0x0000ffff02027812 */ /* 0x000fe400078ec0ff */
[----:B------:R-:W-:Y:S02]  /*15cf0*/  PRMT R106, R169, 0x5410, R168 ;  /* 0x00005410a96a7816 */ /* 0x000fe400000000a8 */
[----:B------:R-:W-:Y:S01]  /*15d00*/  @!P3 PRMT R169, R77, 0x5410, RZ ;  /* 0x000054104da9b816 */ /* 0x000fe200000000ff */
[----:B------:R-:W-:Y:S01]  /*15d10*/  MUFU.EX2 R11, R56 ;  /* 0x00000038000b7308 */ /* 0x000fe20000000800 */
[----:B------:R-:W-:Y:S01]  /*15d20*/  @!P2 PRMT R168, R78, 0x5410, RZ ;  /* 0x000054104ea8a816 */ /* 0x000fe200000000ff */
[----:B------:R-:W-:Y:S01]  /*15d30*/  IMAD.MOV.U32 R77, RZ, RZ, R49 ;  /* 0x000000ffff4d7224 */ /* 0x000fe200078e0031 */
[C---:B------:R-:W-:Y:S01]  /*15d40*/  ISETP.GE.U32.AND P3, PT, R235.reuse, R2, PT ;  /* 0x00000002eb00720c */ /* 0x040fe20003f66070 */
[----:B------:R-:W-:Y:S01]  /*15d50*/  IMAD.MOV.U32 R49, RZ, RZ, R119 ;  /* 0x000000ffff317224 */ /* 0x000fe200078e0077 */
[----:B------:R-:W-:-:S02]  /*15d60*/  ISETP.GE.U32.AND P2, PT, R235, R3, PT ;  /* 0x00000003eb00720c */ /* 0x000fc40003f46070 */
[----:B-1----:R-:W-:Y:S01]  /*15d70*/  F2FP.BF16.PACK_AB R2, R24, R19 ;  /* 0x000000131802723e */ /* 0x002fe200000010ff */
[----:B------:R-:W1:Y:S01]  /*15d80*/  MUFU.EX2 R3, R48 ;  /* 0x0000003000037308 */ /* 0x000e620000000800 */
[----:B------:R-:W-:Y:S01]  /*15d90*/  @!P1 PRMT R163, R80, 0x5410, RZ ;  /* 0x0000541050a39816 */ /* 0x000fe200000000ff */
[----:B------:R-:W-:Y:S01]  /*15da0*/  IMAD.MOV.U32 R80, RZ, RZ, R50 ;  /* 0x000000ffff507224 */ /* 0x000fe200078e0032 */
[C---:B------:R-:W-:Y:S01]  /*15db0*/  PRMT R162, R2.reuse, 0x7610, R162 ;  /* 0x0000761002a27816 */ /* 0x040fe200000000a2 */
[----:B------:R-:W-:Y:S01]  /*15dc0*/  IMAD.MOV.U32 R50, RZ, RZ, R47 ;  /* 0x000000ffff327224 */ /* 0x000fe200078e002f */
[----:B------:R-:W-:Y:S02]  /*15dd0*/  PRMT R161, R2, 0x7632, R161 ;  /* 0x0000763202a17816 */ /* 0x000fe400000000a1 */
[----:B------:R-:W-:Y:S01]  /*15de0*/  LOP3.LUT R2, R8, 0xff, RZ, 0xc0, !PT ;  /* 0x000000ff08027812 */ /* 0x000fe200078ec0ff */
[----:B------:R-:W-:Y:S01]  /*15df0*/  @!P5 HFMA2.BF16_V2 R81, -RZ.H0_H0, RZ.H0_H0, -R162.H0_H0 ;  /* 0x200000ffff51d231 */ /* 0x000fe200003409a2 */
[----:B------:R-:W-:Y:S01]  /*15e00*/  PRMT R104, R162, 0x5410, R161 ;  /* 0x00005410a2687816 */ /* 0x000fe200000000a1 */
[----:B------:R-:W-:Y:S01]  /*15e10*/  @!P3 HFMA2.BF16_V2 R82, -RZ.H0_H0, RZ.H0_H0, -R161.H0_H0 ;  /* 0x200000ffff52b231 */ /* 0x000fe200003409a1 */
[----:B------:R-:W1:Y:S01]  /*15e20*/  MUFU.EX2 R19, R150 ;  /* 0x0000009600137308 */ /* 0x000e620000000800 */
[----:B------:R-:W-:Y:S01]  /*15e30*/  ISETP.GE.U32.AND P1, PT, R235, R5, PT ;  /* 0x00000005eb00720c */ /* 0x000fe20003f26070 */
[----:B------:R-:W-:Y:S01]  /*15e40*/  FADD.FTZ R5, R153, R23 ;  /* 0x0000001799057221 */ /* 0x000fe20000010000 */
[----:B------:R-:W-:Y:S01]  /*15e50*/  @!P5 PRMT R162, R81, 0x5410, RZ ;  /* 0x0000541051a2d816 */ /* 0x000fe200000000ff */
[----:B------:R-:W-:Y:S01]  /*15e60*/  FADD.FTZ R8, R155, R21 ;  /* 0x000000159b087221 */ /* 0x000fe20000010000 */
[----:B------:R-:W-:Y:S01]  /*15e70*/  ISETP.GE.U32.AND P5, PT, R235, R2, PT ;  /* 0x00000002eb00720c */ /* 0x000fe20003fa6070 */
[----:B-1----:R-:W-:Y:S01]  /*15e80*/  FADD.FTZ R6, R3, R28 ;  /* 0x0000001c03067221 */ /* 0x002fe20000010000 */
[----:B------:R-:W-:Y:S01]  /*15e90*/  LOP3.LUT R2, R4, 0xffff, RZ, 0xc0, !PT ;  /* 0x0000ffff04027812 */ /* 0x000fe200078ec0ff */
[----:B------:R-:W-:Y:S01]  /*15ea0*/  IMAD.MOV.U32 R81, RZ, RZ, R51 ;  /* 0x000000ffff517224 */ /* 0x000fe200078e0033 */
[----:B------:R-:W-:Y:S01]  /*15eb0*/  F2FP.BF16.PACK_AB R3, R10, R3 ;  /* 0x000000030a03723e */ /* 0x000fe200000010ff */
[----:B------:R-:W-:Y:S01]  /*15ec0*/  IMAD.MOV.U32 R51, RZ, RZ, R122 ;  /* 0x000000ffff337224 */ /* 0x000fe200078e007a */
[----:B------:R-:W-:Y:S01]  /*15ed0*/  SHF.R.U32.HI R2, RZ, 0x8, R2 ;  /* 0x00000008ff027819 */ /* 0x000fe20000011602 */
[----:B------:R-:W-:Y:S01]  /*15ee0*/  IMAD.MOV.U32 R122, RZ, RZ, R46 ;  /* 0x000000ffff7a7224 */ /* 0x000fe200078e002e */
[C---:B------:R-:W-:Y:S01]  /*15ef0*/  PRMT R159, R3.reuse, 0x7632, R159 ;  /* 0x00007632039f7816 */ /* 0x040fe2000000009f */
[----:B------:R-:W-:Y:S01]  /*15f00*/  MUFU.EX2 R46, R152 ;  /* 0x00000098002e7308 */ /* 0x000fe20000000800 */
[----:B------:R-:W-:Y:S01]  /*15f10*/  LOP3.LUT R2, R2, 0xffff, RZ, 0xc0, !PT ;  /* 0x0000ffff02027812 */ /* 0x000fe200078ec0ff */
[----:B------:R-:W-:Y:S01]  /*15f20*/  IMAD.MOV.U32 R28, RZ, RZ, R140 ;  /* 0x000000ffff1c7224 */ /* 0x000fe200078e008c */
[----:B------:R-:W-:Y:S01]  /*15f30*/  PRMT R160, R3, 0x7610, R160 ;  /* 0x0000761003a07816 */ /* 0x000fe200000000a0 */
[----:B------:R-:W-:Y:S01]  /*15f40*/  @!P0 HFMA2.BF16_V2 R83, -RZ.H0_H0, RZ.H0_H0, -R159.H0_H0 ;  /* 0x200000ffff538231 */ /* 0x000fe2000034099f */
[----:B------:R-:W-:Y:S01]  /*15f50*/  @!P3 PRMT R161, R82, 0x5410, RZ ;  /* 0x0000541052a1b816 */ /* 0x000fe200000000ff */
[----:B------:R-:W-:Y:S01]  /*15f60*/  IMAD.MOV.U32 R140, RZ, RZ, R156 ;  /* 0x000000ffff8c7224 */ /* 0x000fe200078e009c */
[----:B------:R-:W-:Y:S01]  /*15f70*/  ISETP.GE.U32.AND P3, PT, R235, R2, PT ;  /* 0x00000002eb00720c */ /* 0x000fe20003f66070 */
[----:B------:R-:W-:Y:S01]  /*15f80*/  @!P2 HFMA2.BF16_V2 R84, -RZ.H0_H0, RZ.H0_H0, -R160.H0_H0 ;  /* 0x200000ffff54a231 */ /* 0x000fe200003409a0 */
[----:B------:R-:W-:Y:S01]  /*15f90*/  LOP3.LUT R2, R4, 0xff, RZ, 0xc0, !PT ;  /* 0x000000ff04027812 */ /* 0x000fe200078ec0ff */
[----:B------:R-:W1:Y:S01]  /*15fa0*/  MUFU.EX2 R82, R60 ;  /* 0x0000003c00527308 */ /* 0x000e620000000800 */
[----:B------:R-:W-:Y:S01]  /*15fb0*/  PRMT R23, R160, 0x5410, R159 ;  /* 0x00005410a0177816 */ /* 0x000fe2000000009f */
[----:B------:R-:W-:Y:S01]  /*15fc0*/  IMAD.MOV.U32 R78, RZ, RZ, R50 ;  /* 0x000000ffff4e7224 */ /* 0x000fe200078e0032 */
[----:B------:R-:W-:Y:S01]  /*15fd0*/  @!P0 PRMT R159, R83, 0x5410, RZ ;  /* 0x00005410539f8816 */ /* 0x000fe200000000ff */
[----:B------:R-:W-:Y:S01]  /*15fe0*/  IMAD.MOV.U32 R83, RZ, RZ, R75 ;  /* 0x000000ffff537224 */ /* 0x000fe200078e004b */
[C---:B------:R-:W-:Y:S01]  /*15ff0*/  ISETP.GE.U32.AND P0, PT, R235.reuse, R2, PT ;  /* 0x00000002eb00720c */ /* 0x040fe20003f06070 */
[----:B------:R-:W-:Y:S01]  /*16000*/  FADD.FTZ R6, R10, R6 ;  /* 0x000000060a067221 */ /* 0x000fe20000010000 */
[----:B------:R-:W-:Y:S01]  /*16010*/  SHF.R.U32.HI R2, RZ, 0x18, R4 ;  /* 0x00000018ff027819 */ /* 0x000fe20000011604 */
[----:B------:R-:W-:Y:S01]  /*16020*/  MUFU.EX2 R47, R62 ;  /* 0x0000003e002f7308 */ /* 0x000fe20000000800 */
[----:B------:R-:W-:Y:S01]  /*16030*/  @!P2 PRMT R160, R84, 0x5410, RZ ;  /* 0x0000541054a0a816 */ /* 0x000fe200000000ff */
[----:B------:R-:W-:Y:S01]  /*16040*/  IMAD.MOV.U32 R84, RZ, RZ, R77 ;  /* 0x000000ffff547224 */ /* 0x000fe200078e004d */
[----:B------:R-:W-:-:S02]  /*16050*/  ISETP.GE.U32.AND P2, PT, R235, R2, PT ;  /* 0x00000002eb00720c */ /* 0x000fc40003f46070 */
[----:B------:R-:W-:-:S03]  /*16060*/  F2FP.BF16.PACK_AB R2, R22, R19 ;  /* 0x000000131602723e */ /* 0x000fc600000010ff */
[----:B------:R-:W-:Y:S01]  /*16070*/  MUFU.EX2 R53, R221 ;  /* 0x000000dd00357308 */ /* 0x000fe20000000800 */
[C---:B------:R-:W-:Y:S02]  /*16080*/  PRMT R158, R2.reuse, 0x7610, R158 ;  /* 0x00007610029e7816 */ /* 0x040fe4000000009e */
[----:B------:R-:W-:Y:S02]  /*16090*/  PRMT R155, R2, 0x7632, R155 ;  /* 0x00007632029b7816 */ /* 0x000fe4000000009b */
[----:B------:R-:W-:Y:S01]  /*160a0*/  SHF.R.U32.HI R2, RZ, 0x10, R4 ;  /* 0x00000010ff027819 */ /* 0x000fe20000011604 */
[----:B------:R-:W-:Y:S01]  /*160b0*/  @!P0 HFMA2.BF16_V2 R86, -RZ.H0_H0, RZ.H0_H0, -R158.H0_H0 ;  /* 0x200000ffff568231 */ /* 0x000fe2000034099e */
[----:B------:R-:W-:Y:S01]  /*160c0*/  PRMT R121, R158, 0x5410, R155 ;  /* 0x000054109e797816 */ /* 0x000fe2000000009b */
[----:B------:R-:W-:Y:S01]  /*160d0*/  @!P3 HFMA2.BF16_V2 R85, -RZ.H0_H0, RZ.H0_H0, -R155.H0_H0 ;  /* 0x200000ffff55b231 */ /* 0x000fe2000034099b */
[----:B------:R-:W-:Y:S01]  /*160e0*/  LOP3.LUT R2, R2, 0xff, RZ, 0xc0, !PT ;  /* 0x000000ff02027812 */ /* 0x000fe200078ec0ff */
[----:B------:R-:W-:Y:S01]  /*160f0*/  MUFU.EX2 R56, R206 ;  /* 0x000000ce00387308 */ /* 0x000fe20000000800 */
[----:B------:R-:W-:Y:S01]  /*16100*/  @!P0 PRMT R158, R86, 0x5410, RZ ;  /* 0x00005410569e8816 */ /* 0x000fe200000000ff */
[----:B------:R-:W-:Y:S01]  /*16110*/  FADD.FTZ R4, R26, R8 ;  /* 0x000000081a047221 */ /* 0x000fe20000010000 */
[----:B------:R-:W-:Y:S01]  /*16120*/  ISETP.GE.U32.AND P0, PT, R235, R2, PT ;  /* 0x00000002eb00720c */ /* 0x000fe20003f06070 */
[----:B------:R-:W-:Y:S01]  /*16130*/  IMAD.MOV.U32 R26, RZ, RZ, R76 ;  /* 0x000000ffff1a7224 */ /* 0x000fe200078e004c */
[----:B-1----:R-:W-:-:S02]  /*16140*/  F2FP.BF16.PACK_AB R2, R82, R11 ;  /* 0x0000000b5202723e */ /* 0x002fc400000010ff */
[----:B------:R-:W-:Y:S01]  /*16150*/  @!P3 PRMT R155, R85, 0x5410, RZ ;  /* 0x00005410559bb816 */ /* 0x000fe200000000ff */
        /* <DEDUP_REMOVED lines=9> */
[----:B------:R-:W-:-:S02]  /*161f0*/  @!P2 PRMT R153, R88, 0x5410, RZ ;  /* 0x000054105899a816 */ /* 0x000fc400000000ff */
[----:B------:R-:W-:Y:S01]  /*16200*/  ISETP.GE.U32.AND P3, PT, R235, R9, PT ;  /* 0x00000009eb00720c */ /* 0x000fe20003f66070 */
[----:B------:R-:W-:Y:S01]  /*16210*/  FADD.FTZ R9, R25, R5 ;  /* 0x0000000519097221 */ /* 0x000fe20000010000 */
[----:B------:R-:W-:Y:S01]  /*16220*/  ISETP.GE.U32.AND P2, PT, R235, R2, PT ;  /* 0x00000002eb00720c */ /* 0x000fe20003f46070 */
[----:B------:R-:W-:Y:S01]  /*16230*/  IMAD.MOV.U32 R25, RZ, RZ, R123 ;  /* 0x000000ffff197224 */ /* 0x000fe200078e007b */
[----:B------:R-:W-:Y:S01]  /*16240*/  F2FP.BF16.PACK_AB R2, R177, R46 ;  /* 0x0000002eb102723e */ /* 0x000fe200000010ff */
[----:B------:R-:W1:Y:S01]  /*16250*/  MUFU.EX2 R123, R146 ;  /* 0x00000092007b7308 */ /* 0x000e620000000800 */
[----:B------:R-:W-:Y:S01]  /*16260*/  @!P0 PRMT R154, R87, 0x5410, RZ ;  /* 0x00005410579a8816 */ /* 0x000fe200000000ff */
[----:B------:R-:W-:Y:S01]  /*16270*/  IMAD.MOV.U32 R75, RZ, RZ, R25 ;  /* 0x000000ffff4b7224 */ /* 0x000fe200078e0019 */
[C---:B------:R-:W-:Y:S01]  /*16280*/  PRMT R152, R2.reuse, 0x7610, R152 ;  /* 0x0000761002987816 */ /* 0x040fe20000000098 */
[----:B------:R-:W-:Y:S01]  /*16290*/  IMAD.MOV.U32 R25, RZ, RZ, R27 ;  /* 0x000000ffff197224 */ /* 0x000fe200078e001b */
[----:B------:R-:W-:Y:S01]  /*162a0*/  PRMT R151, R2, 0x7632, R151 ;  /* 0x0000763202977816 */ /* 0x000fe20000000097 */
[----:B------:R-:W-:Y:S01]  /*162b0*/  IMAD.MOV.U32 R27, RZ, RZ, R117 ;  /* 0x000000ffff1b7224 */ /* 0x000fe200078e0075 */
[----:B------:R-:W-:Y:S01]  /*162c0*/  LOP3.LUT R2, R17, 0xff, RZ, 0xc0, !PT ;  /* 0x000000ff11027812 */ /* 0x000fe200078ec0ff */
[----:B------:R-:W-:Y:S01]  /*162d0*/  @!P1 HFMA2.BF16_V2 R89, -RZ.H0_H0, RZ.H0_H0, -R152.H0_H0 ;  /* 0x200000ffff599231 */ /* 0x000fe20000340998 */
[----:B------:R-:W-:Y:S01]  /*162e0*/  PRMT R118, R152, 0x5410, R151 ;  /* 0x0000541098767816 */ /* 0x000fe20000000097 */
[----:B------:R-:W-:Y:S01]  /*162f0*/  @!P2 HFMA2.BF16_V2 R90, -RZ.H0_H0, RZ.H0_H0, -R151.H0_H0 ;  /* 0x200000ffff5aa231 */ /* 0x000fe20000340997 */
[----:B------:R2:W-:Y:S01]  /*16300*/  MUFU.EX2 R17, R147 ;  /* 0x0000009300117308 */ /* 0x0005e20000000800 */
[----:B------:R-:W-:Y:S01]  /*16310*/  IMAD.MOV.U32 R117, RZ, RZ, R234 ;  /* 0x000000ffff757224 */ /* 0x000fe200078e00ea */
[----:B------:R-:W-:Y:S01]  /*16320*/  @!P1 PRMT R152, R89, 0x5410, RZ ;  /* 0x0000541059989816 */ /* 0x000fe200000000ff */
[----:B------:R-:W-:Y:S01]  /*16330*/  FADD.FTZ R5, R24, R7 ;  /* 0x0000000718057221 */ /* 0x000fe20000010000 */
[----:B------:R-:W-:Y:S01]  /*16340*/  ISETP.GE.U32.AND P1, PT, R235, R2, PT ;  /* 0x00000002eb00720c */ /* 0x000fe20003f26070 */
[----:B------:R-:W-:Y:S01]  /*16350*/  IMAD.MOV.U32 R234, RZ, RZ, R238 ;  /* 0x000000ffffea7224 */ /* 0x000fe200078e00ee */
[----:B------:R-:W-:Y:S01]  /*16360*/  LOP3.LUT R2, R0, 0xffff, RZ, 0xc0, !PT ;  /* 0x0000ffff00027812 */ /* 0x000fe200078ec0ff */
[----:B------:R-:W-:Y:S01]  /*16370*/  FADD.FTZ R238, R11, R6 ;  /* 0x000000060bee7221 */ /* 0x000fe20000010000 */
[----:B-1----:R-:W-:Y:S01]  /*16380*/  F2FP.BF16.PACK_AB R3, R123, R47 ;  /* 0x0000002f7b03723e */ /* 0x002fe200000010ff */
[----:B------:R-:W-:Y:S01]  /*16390*/  MUFU.EX2 R87, R207 ;  /* 0x000000cf00577308 */ /* 0x000fe20000000800 */
[----:B------:R-:W-:Y:S01]  /*163a0*/  SHF.R.U32.HI R2, RZ, 0x8, R2 ;  /* 0x00000008ff027819 */ /* 0x000fe20000011602 */
[----:B------:R-:W-:Y:S01]  /*163b0*/  FADD.FTZ R234, R234, R4 ;  /* 0x00000004eaea7221 */ /* 0x000fe20000010000 */
[----:B------:R-:W-:-:S02]  /*163c0*/  PRMT R150, R3, 0x7610, R150 ;  /* 0x0000761003967816 */ /* 0x000fc40000000096 */
[----:B------:R-:W-:Y:S02]  /*163d0*/  LOP3.LUT R2, R2, 0xffff, RZ, 0xc0, !PT ;  /* 0x0000ffff02027812 */ /* 0x000fe400078ec0ff */
[----:B------:R-:W-:Y:S01]  /*163e0*/  PRMT R149, R3, 0x7632, R149 ;  /* 0x0000763203957816 */ /* 0x000fe20000000095 */
[----:B------:R-:W-:Y:S01]  /*163f0*/  @!P5 HFMA2.BF16_V2 R92, -RZ.H0_H0, RZ.H0_H0, -R150.H0_H0 ;  /* 0x200000ffff5cd231 */ /* 0x000fe20000340996 */
[----:B------:R-:W-:Y:S01]  /*16400*/  @!P2 PRMT R151, R90, 0x5410, RZ ;  /* 0x000054105a97a816 */ /* 0x000fe200000000ff */
[----:B------:R-:W1:Y:S01]  /*16410*/  MUFU.EX2 R76, R223 ;  /* 0x000000df004c7308 */ /* 0x000e620000000800 */
[C---:B------:R-:W-:Y:S01]  /*16420*/  ISETP.GE.U32.AND P2, PT, R235.reuse, R2, PT ;  /* 0x00000002eb00720c */ /* 0x040fe20003f46070 */
[----:B------:R-:W-:Y:S01]  /*16430*/  @!P4 HFMA2.BF16_V2 R91, -RZ.H0_H0, RZ.H0_H0, -R149.H0_H0 ;  /* 0x200000ffff5bc231 */ /* 0x000fe20000340995 */
[----:B------:R-:W-:Y:S01]  /*16440*/  LOP3.LUT R2, R0, 0xff, RZ, 0xc0, !PT ;  /* 0x000000ff00027812 */ /* 0x000fe200078ec0ff */
[----:B------:R-:W-:Y:S01]  /*16450*/  FADD.FTZ R3, R26, R9 ;  /* 0x000000091a037221 */ /* 0x000fe20000010000 */
[----:B------:R-:W-:Y:S01]  /*16460*/  PRMT R119, R150, 0x5410, R149 ;  /* 0x0000541096777816 */ /* 0x000fe20000000095 */
[----:B------:R-:W-:Y:S01]  /*16470*/  IMAD.MOV.U32 R26, RZ, RZ, R51 ;  /* 0x000000ffff1a7224 */ /* 0x000fe200078e0033 */
[----:B------:R-:W-:Y:S01]  /*16480*/  @!P5 PRMT R150, R92, 0x5410, RZ ;  /* 0x000054105c96d816 */ /* 0x000fe200000000ff */
[----:B------:R-:W-:Y:S01]  /*16490*/  IMAD.MOV.U32 R90, RZ, RZ, R80 ;  /* 0x000000ffff5a7224 */ /* 0x000fe200078e0050 */
[----:B------:R-:W-:Y:S01]  /*164a0*/  ISETP.GE.U32.AND P5, PT, R235, R2, PT ;  /* 0x00000002eb00720c */ /* 0x000fe20003fa6070 */
[----:B------:R-:W-:Y:S01]  /*164b0*/  IMAD.MOV.U32 R80, RZ, RZ, R49 ;  /* 0x000000ffff507224 */ /* 0x000fe200078e0031 */
[----:B------:R-:W-:Y:S01]  /*164c0*/  SHF.R.U32.HI R2, RZ, 0x18, R0 ;  /* 0x00000018ff027819 */ /* 0x000fe20000011600 */
[----:B------:R-:W-:Y:S01]  /*164d0*/  FADD.FTZ R233, R233, R3 ;  /* 0x00000003e9e97221 */ /* 0x000fe20000010000 */
[----:B------:R-:W-:Y:S01]  /*164e0*/  @!P4 PRMT R149, R91, 0x5410, RZ ;  /* 0x000054105b95c816 */ /* 0x000fe200000000ff */
[----:B------:R-:W-:Y:S01]  /*164f0*/  IMAD.MOV.U32 R91, RZ, RZ, R81 ;  /* 0x000000ffff5b7224 */ /* 0x000fe200078e0051 */
[----:B------:R-:W-:Y:S01]  /*16500*/  ISETP.GE.U32.AND P4, PT, R235, R2, PT ;  /* 0x00000002eb00720c */ /* 0x000fe20003f86070 */
[----:B------:R-:W-:Y:S01]  /*16510*/  IMAD.MOV.U32 R81, RZ, RZ, R116 ;  /* 0x000000ffff517224 */ /* 0x000fe200078e0074 */
[----:B------:R-:W-:Y:S01]  /*16520*/  F2FP.BF16.PACK_AB R2, R53, R79 ;  /* 0x0000004f3502723e */ /* 0x000fe200000010ff */
[----:B------:R-:W-:Y:S01]  /*16530*/  IMAD.MOV.U32 R116, RZ, RZ, R141 ;  /* 0x000000ffff747224 */ /* 0x000fe200078e008d */
[----:B------:R-:W-:Y:S01]  /*16540*/  SHF.R.U32.HI R0, RZ, 0x10, R0 ;  /* 0x00000010ff007819 */ /* 0x000fe20000011600 */
[----:B------:R-:W-:Y:S01]  /*16550*/  IMAD.MOV.U32 R141, RZ, RZ, R157 ;  /* 0x000000ffff8d7224 */ /* 0x000fe200078e009d */
[----:B------:R-:W-:-:S02]  /*16560*/  PRMT R148, R2, 0x7610, R148 ;  /* 0x0000761002947816 */ /* 0x000fc40000000094 */
[----:B--2---:R-:W-:Y:S02]  /*16570*/  PRMT R147, R2, 0x7632, R147 ;  /* 0x0000763202937816 */ /* 0x004fe40000000093 */
[----:B------:R-:W-:Y:S01]  /*16580*/  LOP3.LUT R0, R0, 0xff, RZ, 0xc0, !PT ;  /* 0x000000ff00007812 */ /* 0x000fe200078ec0ff */
[----:B------:R-:W-:Y:S01]  /*16590*/  @!P5 HFMA2.BF16_V2 R94, -RZ.H0_H0, RZ.H0_H0, -R148.H0_H0 ;  /* 0x200000ffff5ed231 */ /* 0x000fe20000340994 */
[----:B------:R-:W-:Y:S01]  /*165a0*/  PRMT R222, R148, 0x5410, R147 ;  /* 0x0000541094de7816 */ /* 0x000fe20000000093 */
[----:B------:R-:W-:Y:S01]  /*165b0*/  @!P2 HFMA2.BF16_V2 R93, -RZ.H0_H0, RZ.H0_H0, -R147.H0_H0 ;  /* 0x200000ffff5da231 */ /* 0x000fe20000340993 */
[----:B-1----:R-:W-:Y:S01]  /*165c0*/  F2FP.BF16.PACK_AB R2, R76, R85 ;  /* 0x000000554c02723e */ /* 0x002fe200000010ff */
[----:B------:R1:W-:Y:S01]  /*165d0*/  STG.E.U16 [R140.64+-0x100], R45 ;  /* 0xffff002d8c007986 */ /* 0x0003e2000c101522 */
[----:B------:R-:W-:Y:S02]  /*165e0*/  @!P5 PRMT R148, R94, 0x5410, RZ ;  /* 0x000054105e94d816 */ /* 0x000fe400000000ff */
[----:B------:R-:W-:Y:S01]  /*165f0*/  ISETP.GE.U32.AND P5, PT, R235, R0, PT ;  /* 0x00000000eb00720c */ /* 0x000fe20003fa6070 */
[----:B------:R-:W-:Y:S01]  /*16600*/  STG.E.U16 [R140.64+-0xfe], R44 ;  /* 0xffff022c8c007986 */ /* 0x000fe2000c101522 */
[----:B------:R-:W-:-:S02]  /*16610*/  SHF.R.U32.HI R0, RZ, 0x8, R20 ;  /* 0x00000008ff007819 */ /* 0x000fc40000011614 */
[----:B------:R-:W-:Y:S02]  /*16620*/  @!P2 PRMT R147, R93, 0x5410, RZ ;  /* 0x000054105d93a816 */ /* 0x000fe400000000ff */
[----:B------:R-:W-:Y:S02]  /*16630*/  LOP3.LUT R0, R0, 0xffff, RZ, 0xc0, !PT ;  /* 0x0000ffff00007812 */ /* 0x000fe400078ec0ff */
[----:B------:R-:W-:Y:S02]  /*16640*/  PRMT R144, R2, 0x7610, R144 ;  /* 0x0000761002907816 */ /* 0x000fe40000000090 */
[----:B------:R-:W-:Y:S02]  /*16650*/  ISETP.GE.U32.AND P2, PT, R235, R0, PT ;  /* 0x00000000eb00720c */ /* 0x000fe40003f46070 */
[----:B------:R-:W-:Y:S01]  /*16660*/  F2FP.BF16.PACK_AB R0, R56, R17 ;  /* 0x000000113800723e */ /* 0x000fe200000010ff */
[----:B------:R-:W-:Y:S01]  /*16670*/  @!P3 HFMA2.BF16_V2 R96, -RZ.H0_H0, RZ.H0_H0, -R144.H0_H0 ;  /* 0x200000ffff60b231 */ /* 0x000fe20000340990 */
[----:B------:R-:W-:-:S02]  /*16680*/  PRMT R143, R2, 0x7632, R143 ;  /* 0x00007632028f7816 */ /* 0x000fc4000000008f */
[C---:B------:R-:W-:Y:S02]  /*16690*/  PRMT R146, R0.reuse, 0x7610, R146 ;  /* 0x0000761000927816 */ /* 0x040fe40000000092 */
[----:B------:R-:W-:Y:S02]  /*166a0*/  PRMT R145, R0, 0x7632, R145 ;  /* 0x0000763200917816 */ /* 0x000fe40000000091 */
[----:B------:R-:W-:Y:S01]  /*166b0*/  F2FP.BF16.PACK_AB R0, R77, R87 ;  /* 0x000000574d00723e */ /* 0x000fe200000010ff */
[----:B------:R-:W-:Y:S01]  /*166c0*/  @!P5 HFMA2.BF16_V2 R95, -RZ.H0_H0, RZ.H0_H0, -R146.H0_H0 ;  /* 0x200000ffff5fd231 */ /* 0x000fe20000340992 */
[----:B------:R-:W-:Y:S01]  /*166d0*/  LOP3.LUT R2, R91, UR18, R84, 0x96, !PT ;  /* 0x000000125b027c12 */ /* 0x000fe2000f8e9654 */
[----:B------:R-:W-:Y:S01]  /*166e0*/  @!P4 HFMA2.BF16_V2 R97, -RZ.H0_H0, RZ.H0_H0, -R145.H0_H0 ;  /* 0x200000ffff61c231 */ /* 0x000fe20000340991 */
[C---:B------:R-:W-:Y:S01]  /*166f0*/  PRMT R142, R0.reuse, 0x7610, R142 ;  /* 0x00007610008e7816 */ /* 0x040fe2000000008e */
[----:B-1----:R-:W-:Y:S01]  /*16700*/  IMAD.MOV.U32 R45, RZ, RZ, R17 ;  /* 0x000000ffff2d7224 */ /* 0x002fe200078e0011 */
[----:B------:R-:W-:Y:S01]  /*16710*/  PRMT R37, R0, 0x7632, R37 ;  /* 0x0000763200257816 */ /* 0x000fe20000000025 */
[----:B------:R-:W-:Y:S01]  /*16720*/  IMAD.U32 R0, RZ, RZ, UR5 ;  /* 0x00000005ff007e24 */ /* 0x000fe2000f8e00ff */
[----:B------:R-:W-:Y:S01]  /*16730*/  ISETP.GE.U32.AND P0, PT, R235, R16, PT ;  /* 0x00000010eb00720c */ /* 0x000fe20003f06070 */
[----:B------:R-:W-:Y:S01]  /*16740*/  FADD.FTZ R16, R19, R5 ;  /* 0x0000000513107221 */ /* 0x000fe20000010000 */
[----:B------:R-:W-:Y:S01]  /*16750*/  PRMT R216, R235, 0x7054, R235 ;  /* 0x00007054ebd87816 */ /* 0x000fe200000000eb */
[----:B------:R-:W-:Y:S01]  /*16760*/  IMAD.WIDE R50, R0, 0x2, R140 ;  /* 0x0000000200327825 */ /* 0x000fe200078e028c */
[----:B------:R-:W-:Y:S01]  /*16770*/  @!P1 HFMA2.BF16_V2 R99, -RZ.H0_H0, RZ.H0_H0, -R142.H0_H0 ;  /* 0x200000ffff639231 */ /* 0x000fe2000034098e */
[----:B------:R-:W-:Y:S01]  /*16780*/  PRMT R221, R146, 0x5410, R145 ;  /* 0x0000541092dd7816 */ /* 0x000fe20000000091 */
[----:B------:R-:W-:Y:S01]  /*16790*/  @!P2 HFMA2.BF16_V2 R100, -RZ.H0_H0, RZ.H0_H0, -R143.H0_H0 ;  /* 0x200000ffff64a231 */ /* 0x000fe2000034098f */
[----:B------:R-:W-:Y:S01]  /*167a0*/  IMAD.U32 R0, RZ, RZ, UR4 ;  /* 0x00000004ff007e24 */ /* 0x000fe2000f8e00ff */
[----:B------:R-:W-:Y:S01]  /*167b0*/  STG.E.U16 [R50.64+-0x100], R38 ;  /* 0xffff002632007986 */ /* 0x000fe2000c101522 */
[----:B------:R-:W-:Y:S01]  /*167c0*/  IMAD.WIDE.U32 R2, R2, -0x2daee0ad, RZ ;  /* 0xd2511f5302027825 */ /* 0x000fe200078e00ff */
[----:B------:R-:W-:-:S02]  /*167d0*/  @!P5 PRMT R146, R95, 0x5410, RZ ;  /* 0x000054105f92d816 */ /* 0x000fc400000000ff */
[----:B------:R1:W-:Y:S01]  /*167e0*/  STG.E.U16 [R50.64+-0xfe], R39 ;  /* 0xffff022732007986 */ /* 0x0003e2000c101522 */
[----:B------:R-:W-:Y:S01]  /*167f0*/  IMAD.WIDE R48, R0, 0x2, R140 ;  /* 0x0000000200307825 */ /* 0x000fe200078e028c */
[----:B------:R-:W-:Y:S01]  /*16800*/  @!P0 HFMA2.BF16_V2 R98, -RZ.H0_H0, RZ.H0_H0, -R37.H0_H0 ;  /* 0x200000ffff628231 */ /* 0x000fe20000340925 */
[----:B------:R-:W-:Y:S02]  /*16810*/  PRMT R219, R142, 0x5410, R37 ;  /* 0x000054108edb7816 */ /* 0x000fe40000000025 */
[----:B------:R-:W-:Y:S01]  /*16820*/  IMAD.U32 R0, RZ, RZ, UR26 ;  /* 0x0000001aff007e24 */ /* 0x000fe2000f8e00ff */
[----:B------:R-:W-:Y:S01]  /*16830*/  STG.E.U16 [R48.64+-0x100], R15 ;  /* 0xffff000f30007986 */ /* 0x000fe2000c101522 */
[----:B------:R-:W-:Y:S01]  /*16840*/  FADD.FTZ R223, R22, R16 ;  /* 0x0000001016df7221 */ /* 0x000fe20000010000 */
[----:B------:R-:W-:Y:S01]  /*16850*/  @!P4 PRMT R145, R97, 0x5410, RZ ;  /* 0x000054106191c816 */ /* 0x000fe200000000ff */
[----:B------:R-:W-:Y:S01]  /*16860*/  IMAD.MOV.U32 R22, RZ, RZ, R175 ;  /* 0x000000ffff167224 */ /* 0x000fe200078e00af */
[----:B------:R-:W-:Y:S01]  /*16870*/  STG.E.U16 [R48.64+-0xfe], R14 ;  /* 0xffff020e30007986 */ /* 0x000fe2000c101522 */
[----:B------:R-:W-:Y:S01]  /*16880*/  PRMT R218, R144, 0x5410, R143 ;  /* 0x0000541090da7816 */ /* 0x000fe2000000008f */
[----:B------:R-:W-:Y:S01]  /*16890*/  IMAD.MOV.U32 R97, RZ, RZ, R101 ;  /* 0x000000ffff617224 */ /* 0x000fe200078e0065 */
[----:B------:R-:W-:Y:S01]  /*168a0*/  @!P1 PRMT R142, R99, 0x5410, RZ ;  /* 0x00005410638e9816 */ /* 0x000fe200000000ff */
[----:B------:R-:W2:Y:S01]  /*168b0*/  LDL.LU R175, [R1+0x19c] ;  /* 0x00019c0001af7983 */ /* 0x000ea20000300800 */
[----:B------:R-:W-:Y:S01]  /*168c0*/  @!P0 PRMT R37, R98, 0x5410, RZ ;  /* 0x0000541062258816 */ /* 0x000fe200000000ff */
[----:B------:R-:W-:Y:S01]  /*168d0*/  IMAD.MOV.U32 R98, RZ, RZ, R102 ;  /* 0x000000ffff627224 */ /* 0x000fe200078e0066 */
[----:B------:R-:W-:Y:S01]  /*168e0*/  @!P3 PRMT R144, R96, 0x5410, RZ ;  /* 0x000054106090b816 */ /* 0x000fe200000000ff */
[----:B------:R-:W-:Y:S01]  /*168f0*/  IMAD.MOV.U32 R99, RZ, RZ, R103 ;  /* 0x000000ffff637224 */ /* 0x000fe200078e0067 */
[----:B------:R-:W-:Y:S01]  /*16900*/  @!P2 PRMT R143, R100, 0x5410, RZ ;  /* 0x00005410648fa816 */ /* 0x000fe200000000ff */
[----:B------:R-:W-:-:S02]  /*16910*/  IMAD.MOV.U32 R96, RZ, RZ, R74 ;  /* 0x000000ffff607224 */ /* 0x000fc400078e004a */
[----:B------:R-:W-:Y:S02]  /*16920*/  IMAD.MOV.U32 R100, RZ, RZ, R65 ;  /* 0x000000ffff647224 */ /* 0x000fe400078e0041 */
[----:B------:R-:W-:Y:S02]  /*16930*/  IMAD.MOV.U32 R101, RZ, RZ, R64 ;  /* 0x000000ffff657224 */ /* 0x000fe400078e0040 */
[----:B------:R-:W-:Y:S02]  /*16940*/  IMAD.MOV.U32 R102, RZ, RZ, R63 ;  /* 0x000000ffff667224 */ /* 0x000fe400078e003f */
[----:B-1----:R-:W-:Y:S01]  /*16950*/  IMAD.WIDE R38, R0, 0x2, R140 ;  /* 0x0000000200267825 */ /* 0x002fe200078e028c */
[----:B------:R-:W-:-:S03]  /*16960*/  LOP3.LUT R0, R237, UR17, R190, 0x96, !PT ;  /* 0x00000011ed007c12 */ /* 0x000fc6000f8e96be */
[----:B------:R-:W-:Y:S01]  /*16970*/  IMAD.MOV.U32 R103, RZ, RZ, R61 ;  /* 0x000000ffff677224 */ /* 0x000fe200078e003d */
[----:B------:R-:W-:Y:S01]  /*16980*/  STG.E.U16 [R38.64+-0x100], R13 ;  /* 0xffff000d26007986 */ /* 0x000fe2000c101522 */
[----:B------:R-:W-:Y:S01]  /*16990*/  IMAD.WIDE.U32 R4, R0, -0x326172a9, RZ ;  /* 0xcd9e8d5700047825 */ /* 0x000fe200078e00ff */
[----:B------:R-:W-:Y:S02]  /*169a0*/  LOP3.LUT R0, R3, UR15, R236, 0x96, !PT ;  /* 0x0000000f03007c12 */ /* 0x000fe4000f8e96ec */
[----:B------:R1:W-:Y:S01]  /*169b0*/  STG.E.U16 [R38.64+-0xfe], R12 ;  /* 0xffff020c26007986 */ /* 0x0003e2000c101522 */
[----:B------:R-:W-:Y:S01]  /*169c0*/  IMAD.MOV.U32 R237, RZ, RZ, R77 ;  /* 0x000000ffffed7224 */ /* 0x000fe200078e004d */
[----:B------:R-:W-:Y:S01]  /*169d0*/  LOP3.LUT R3, R5, UR16, R90, 0x96, !PT ;  /* 0x0000001005037c12 */ /* 0x000fe2000f8e965a */
[----:B------:R-:W-:Y:S01]  /*169e0*/  IMAD.WIDE.U32 R10, R0, -0x326172a9, RZ ;  /* 0xcd9e8d57000a7825 */ /* 0x000fe200078e00ff */
[----:B------:R-:W-:Y:S03]  /*169f0*/  STG.E.U16 [R140.64+-0xf0], R43 ;  /* 0xffff102b8c007986 */ /* 0x000fe6000c101522 */
[----:B------:R-:W-:Y:S01]  /*16a00*/  IMAD.WIDE.U32 R6, R3, -0x2daee0ad, RZ ;  /* 0xd2511f5303067825 */ /* 0x000fe200078e00ff */
[----:B------:R-:W-:Y:S01]  /*16a10*/  LOP3.LUT R3, R11, UR12, R4, 0x96, !PT ;  /* 0x0000000c0b037c12 */ /* 0x000fe2000f8e9604 */
[----:B------:R-:W-:Y:S03]  /*16a20*/  STG.E.U16 [R140.64+-0xee], R42 ;  /* 0xffff122a8c007986 */ /* 0x000fe6000c101522 */
[----:B------:R-:W-:Y:S01]  /*16a30*/  LOP3.LUT R0, R7, UR11, R2, 0x96, !PT ;  /* 0x0000000b07007c12 */ /* 0x000fe2000f8e9602 */
[----:B------:R-:W-:Y:S01]  /*16a40*/  IMAD.WIDE.U32 R2, R3, -0x2daee0ad, RZ ;  /* 0xd2511f5303027825 */ /* 0x000fe200078e00ff */
[----:B------:R-:W-:Y:S03]  /*16a50*/  STG.E.U16 [R50.64+-0xf0], R40 ;  /* 0xffff102832007986 */ /* 0x000fe6000c101522 */
[----:B------:R-:W-:Y:S01]  /*16a60*/  IMAD.WIDE.U32 R8, R0, -0x326172a9, RZ ;  /* 0xcd9e8d5700087825 */ /* 0x000fe200078e00ff */
[----:B------:R-:W-:Y:S01]  /*16a70*/  LOP3.LUT R3, R3, UR9, R6, 0x96, !PT ;  /* 0x0000000903037c12 */ /* 0x000fe2000f8e9606 */
[----:B------:R-:W-:Y:S03]  /*16a80*/  STG.E.U16 [R50.64+-0xee], R41 ;  /* 0xffff122932007986 */ /* 0x000fe6000c101522 */
[----:B------:R-:W-:Y:S01]  /*16a90*/  LOP3.LUT R0, R9, UR10, R10, 0x96, !PT ;  /* 0x0000000a09007c12 */ /* 0x000fe2000f8e960a */
[----:B------:R-:W-:-:S04]  /*16aa0*/  IMAD.WIDE.U32 R6, R3, -0x326172a9, RZ ;  /* 0xcd9e8d5703067825 */ /* 0x000fc800078e00ff */
[----:B-1----:R-:W-:Y:S01]  /*16ab0*/  IMAD.WIDE.U32 R12, R0, -0x2daee0ad, RZ ;  /* 0xd2511f53000c7825 */ /* 0x002fe200078e00ff */
[----:B------:R-:W-:-:S04]  /*16ac0*/  LOP3.LUT R7, R7, UR8, R8, 0x96, !PT ;  /* 0x0000000807077c12 */ /* 0x000fc8000f8e9608 */
[----:B------:R-:W-:-:S05]  /*16ad0*/  LOP3.LUT R2, R13, UR6, R2, 0x96, !PT ;  /* 0x000000060d027c12 */ /* 0x000fca000f8e9602 */
        /* <DEDUP_REMOVED lines=8> */
[----:B------:R-:W-:Y:S01]  /*16b60*/  LOP3.LUT R10, R3, R83, RZ, 0xc0, !PT ;  /* 0x00000053030a7212 */ /* 0x000fe200078ec0ff */
[----:B------:R-:W-:Y:S01]  /*16b70*/  IMAD.MOV.U32 R83, RZ, RZ, R80 ;  /* 0x000000ffff537224 */ /* 0x000fe200078e0050 */
[----:B------:R-:W-:Y:S01]  /*16b80*/  SHF.R.U32.HI R3, RZ, 0x18, R2 ;  /* 0x00000018ff037819 */ /* 0x000fe20000011602 */
[----:B------:R-:W-:Y:S01]  /*16b90*/  IMAD.MOV.U32 R80, RZ, RZ, R75 ;  /* 0x000000ffff507224 */ /* 0x000fe200078e004b */
[----:B------:R-:W-:Y:S01]  /*16ba0*/  LOP3.LUT R2, R6, 0xff, RZ, 0xc0, !PT ;  /* 0x000000ff06027812 */ /* 0x000fe200078ec0ff */
[----:B------:R-:W-:Y:S01]  /*16bb0*/  IMAD.MOV.U32 R75, RZ, RZ, R55 ;  /* 0x000000ffff4b7224 */ /* 0x000fe200078e0037 */
[----:B------:R-:W-:Y:S01]  /*16bc0*/  SHF.R.U32.HI R6, RZ, 0x10, R0 ;  /* 0x00000010ff067819 */ /* 0x000fe20000011600 */
[----:B------:R-:W-:Y:S01]  /*16bd0*/  IMAD.MOV.U32 R55, RZ, RZ, R113 ;  /* 0x000000ffff377224 */ /* 0x000fe200078e0071 */
[----:B------:R-:W-:Y:S02]  /*16be0*/  PRMT R11, R2, 0x5410, R3 ;  /* 0x00005410020b7816 */ /* 0x000fe40000000003 */
[----:B------:R-:W-:-:S02]  /*16bf0*/  LOP3.LUT R2, R0, 0xffff, RZ, 0xc0, !PT ;  /* 0x0000ffff00027812 */ /* 0x000fc400078ec0ff */
[----:B------:R-:W-:Y:S02]  /*16c00*/  LOP3.LUT R6, R6, 0xff, RZ, 0xc0, !PT ;  /* 0x000000ff06067812 */ /* 0x000fe400078ec0ff */
[----:B------:R-:W-:Y:S02]  /*16c10*/  SHF.R.U32.HI R3, RZ, 0x8, R2 ;  /* 0x00000008ff037819 */ /* 0x000fe40000011602 */
[----:B------:R-:W-:-:S04]  /*16c20*/  LOP3.LUT R2, R0, 0xff, RZ, 0xc0, !PT ;  /* 0x000000ff00027812 */ /* 0x000fc800078ec0ff */
[----:B------:R-:W-:Y:S01]  /*16c30*/  PRMT R8, R2, 0x5410, R3 ;  /* 0x0000541002087816 */ /* 0x000fe20000000003 */
[----:B------:R-:W-:Y:S01]  /*16c40*/  IMAD.WIDE.U32 R2, R7, -0x2daee0ad, RZ ;  /* 0xd2511f5307027825 */ /* 0x000fe200078e00ff */
[----:B------:R-:W-:-:S04]  /*16c50*/  SHF.R.U32.HI R7, RZ, 0x18, R0 ;  /* 0x00000018ff077819 */ /* 0x000fc80000011600 */
[----:B------:R-:W-:Y:S02]  /*16c60*/  LOP3.LUT R0, R3, UR14, R12, 0x96, !PT ;  /* 0x0000000e03007c12 */ /* 0x000fe4000f8e960c */
[----:B------:R-:W-:Y:S02]  /*16c70*/  PRMT R12, R6, 0x5410, R7 ;  /* 0x00005410060c7816 */ /* 0x000fe40000000007 */
        /* <DEDUP_REMOVED lines=15> */
[----:B------:R-:W-:Y:S02]  /*16d70*/  LOP3.LUT R3, R191, R214, RZ, 0x3c, !PT ;  /* 0x000000d6bf037212 */ /* 0x000fe400078e3cff */
[----:B------:R-:W-:Y:S01]  /*16d80*/  PRMT R13, R0, 0x5410, R2 ;  /* 0x00005410000d7816 */ /* 0x000fe20000000002 */
[----:B------:R-:W-:-:S02]  /*16d90*/  HSET2.LE.AND R0, R11, R216, PT ;  /* 0x000000d80b007233 */ /* 0x000fc40003803000 */
[----:B------:R-:W-:-:S03]  /*16da0*/  HSET2.LE.AND R2, R8, R216, PT ;  /* 0x000000d808027233 */ /* 0x000fc60003803000 */
[----:B------:R-:W-:Y:S01]  /*16db0*/  LOP3.LUT R11, R0, R117, RZ, 0xc0, !PT ;  /* 0x00000075000b7212 */ /* 0x000fe200078ec0ff */
[--C-:B------:R-:W-:Y:S01]  /*16dc0*/  HSET2.LE.AND R0, R12, R216.reuse, PT ;  /* 0x000000d80c007233 */ /* 0x100fe20003803000 */
[----:B------:R-:W-:Y:S01]  /*16dd0*/  LOP3.LUT R8, R2, R116, RZ, 0xc0, !PT ;  /* 0x0000007402087212 */ /* 0x000fe200078ec0ff */
[----:B------:R-:W-:Y:S01]  /*16de0*/  IMAD.WIDE.U32 R116, R3, -0x326172a9, RZ ;  /* 0xcd9e8d5703747825 */ /* 0x000fe200078e00ff */
[----:B------:R-:W-:Y:S02]  /*16df0*/  HSET2.LE.AND R2, R9, R216, PT ;  /* 0x000000d809027233 */ /* 0x000fe40003803000 */
[----:B------:R-:W-:Y:S01]  /*16e00*/  LOP3.LUT R9, R0, R28, RZ, 0xc0, !PT ;  /* 0x0000001c00097212 */ /* 0x000fe200078ec0ff */
[----:B------:R-:W-:Y:S01]  /*16e10*/  IMAD.MOV.U32 R28, RZ, RZ, R67 ;  /* 0x000000ffff1c7224 */ /* 0x000fe200078e0043 */
[----:B------:R-:W-:Y:S01]  /*16e20*/  LOP3.LUT R3, R117, UR18, R84, 0x96, !PT ;  /* 0x0000001275037c12 */ /* 0x000fe2000f8e9654 */
[----:B------:R-:W-:Y:S01]  /*16e30*/  IMAD.MOV.U32 R84, RZ, RZ, R78 ;  /* 0x000000ffff547224 */ /* 0x000fe200078e004e */
[----:B------:R-:W-:Y:S01]  /*16e40*/  LOP3.LUT R12, R2, R81, RZ, 0xc0, !PT ;  /* 0x00000051020c7212 */ /* 0x000fe200078ec0ff */
[----:B------:R-:W-:Y:S01]  /*16e50*/  IMAD.MOV.U32 R78, RZ, RZ, R73 ;  /* 0x000000ffff4e7224 */ /* 0x000fe200078e0049 */
[----:B------:R-:W-:Y:S01]  /*16e60*/  LOP3.LUT R2, R5, UR16, R116, 0x96, !PT ;  /* 0x0000001005027c12 */ /* 0x000fe2000f8e9674 */
[----:B------:R-:W-:-:S04]  /*16e70*/  IMAD.WIDE.U32 R6, R3, -0x2daee0ad, RZ ;  /* 0xd2511f5303067825 */ /* 0x000fc800078e00ff */
[----:B------:R-:W-:Y:S01]  /*16e80*/  IMAD.WIDE.U32 R2, R2, -0x2daee0ad, RZ ;  /* 0xd2511f5302027825 */ /* 0x000fe200078e00ff */
[----:B------:R-:W-:-:S03]  /*16e90*/  LOP3.LUT R0, R7, UR15, R236, 0x96, !PT ;  /* 0x0000000f07007c12 */ /* 0x000fc6000f8e96ec */
[----:B------:R-:W-:Y:S01]  /*16ea0*/  IMAD.MOV.U32 R73, RZ, RZ, R107 ;  /* 0x000000ffff497224 */ /* 0x000fe200078e006b */
[----:B------:R-:W-:Y:S01]  /*16eb0*/  LOP3.LUT R3, R3, UR11, R6, 0x96, !PT ;  /* 0x0000000b03037c12 */ /* 0x000fe2000f8e9606 */
[----:B------:R-:W-:-:S04]  /*16ec0*/  IMAD.WIDE.U32 R6, R0, -0x326172a9, RZ ;  /* 0xcd9e8d5700067825 */ /* 0x000fc800078e00ff */
[----:B------:R-:W-:Y:S01]  /*16ed0*/  IMAD.MOV.U32 R107, RZ, RZ, R112 ;  /* 0x000000ffff6b7224 */ /* 0x000fe200078e0070 */
[----:B------:R-:W-:Y:S01]  /*16ee0*/  LOP3.LUT R0, R7, UR12, R4, 0x96, !PT ;  /* 0x0000000c07007c12 */ /* 0x000fe2000f8e9604 */
[----:B------:R-:W-:-:S04]  /*16ef0*/  IMAD.WIDE.U32 R112, R3, -0x326172a9, RZ ;  /* 0xcd9e8d5703707825 */ /* 0x000fc800078e00ff */
[----:B------:R-:W-:Y:S01]  /*16f00*/  IMAD.MOV.U32 R81, RZ, RZ, R26 ;  /* 0x000000ffff517224 */ /* 0x000fe200078e001a */
[----:B------:R-:W-:Y:S01]  /*16f10*/  LOP3.LUT R3, R113, UR10, R6, 0x96, !PT ;  /* 0x0000000a71037c12 */ /* 0x000fe2000f8e9606 */
[----:B------:R-:W-:Y:S02]  /*16f20*/  IMAD.MOV.U32 R26, RZ, RZ, R57 ;  /* 0x000000ffff1a7224 */ /* 0x000fe400078e0039 */
[----:B------:R-:W-:Y:S01]  /*16f30*/  IMAD.WIDE.U32 R4, R0, -0x2daee0ad, RZ ;  /* 0xd2511f5300047825 */ /* 0x000fe200078e00ff */
[----:B------:R-:W-:-:S03]  /*16f40*/  HSET2.LE.AND R0, R15, R216, PT ;  /* 0x000000d80f007233 */ /* 0x000fc60003803000 */
[----:B------:R-:W-:Y:S01]  /*16f50*/  IMAD.MOV.U32 R67, RZ, RZ, R115 ;  /* 0x000000ffff437224 */ /* 0x000fe200078e0073 */
[----:B------:R-:W-:Y:S01]  /*16f60*/  LOP3.LUT R5, R5, UR9, R2, 0x96, !PT ;  /* 0x0000000905057c12 */ /* 0x000fe2000f8e9602 */
[----:B------:R-:W-:Y:S01]  /*16f70*/  IMAD.MOV.U32 R57, RZ, RZ, R114 ;  /* 0x000000ffff397224 */ /* 0x000fe200078e0072 */
[--C-:B------:R-:W-:Y:S01]  /*16f80*/  HSET2.LE.AND R2, R14, R216.reuse, PT ;  /* 0x000000d80e027233 */ /* 0x100fe20003803000 */
[----:B------:R-:W-:Y:S01]  /*16f90*/  IMAD.WIDE.U32 R114, R3, -0x2daee0ad, RZ ;  /* 0xd2511f5303727825 */ /* 0x000fe200078e00ff */
[----:B------:R-:W-:Y:S01]  /*16fa0*/  HSET2.LE.AND R3, R13, R216, PT ;  /* 0x000000d80d037233 */ /* 0x000fe20003803000 */
[----:B------:R-:W-:Y:S02]  /*16fb0*/  LOP3.LUT R13, R0, R83, RZ, 0xc0, !PT ;  /* 0x00000053000d7212 */ /* 0x000fe400078ec0ff */
[----:B------:R-:W-:Y:S01]  /*16fc0*/  LOP3.LUT R14, R2, R252, RZ, 0xc0, !PT ;  /* 0x000000fc020e7212 */ /* 0x000fe200078ec0ff */
[----:B------:R-:W-:Y:S01]  /*16fd0*/  IMAD.WIDE.U32 R206, R5, -0x326172a9, RZ ;  /* 0xcd9e8d5705ce7825 */ /* 0x000fe200078e00ff */
[----:B------:R-:W-:-:S02]  /*16fe0*/  LOP3.LUT R4, R115, UR6, R4, 0x96, !PT ;  /* 0x0000000673047c12 */ /* 0x000fc4000f8e9604 */
[----:B------:R-:W-:Y:S01]  /*16ff0*/  LOP3.LUT R15, R3, R232, RZ, 0xc0, !PT ;  /* 0x000000e8030f7212 */ /* 0x000fe200078ec0ff */
[----:B------:R-:W-:Y:S02]  /*17000*/  IMAD.MOV.U32 R86, RZ, RZ, R28 ;  /* 0x000000ffff567224 */ /* 0x000fe400078e001c */
[----:B------:R-:W-:-:S04]  /*17010*/  IMAD.WIDE.U32 R2, R4, -0x326172a9, RZ ;  /* 0xcd9e8d5704027825 */ /* 0x000fc800078e00ff */
[----:B------:R-:W-:Y:S02]  /*17020*/  IMAD.MOV.U32 R28, RZ, RZ, R75 ;  /* 0x000000ffff1c7224 */ /* 0x000fe400078e004b */
[----:B------:R-:W-:Y:S02]  /*17030*/  IMAD.MOV.U32 R88, RZ, RZ, R73 ;  /* 0x000000ffff587224 */ /* 0x000fe400078e0049 */
[----:B------:R-:W-:Y:S02]  /*17040*/  IMAD.MOV.U32 R60, RZ, RZ, R67 ;  /* 0x000000ffff3c7224 */ /* 0x000fe400078e0043 */
[----:B------:R-:W-:Y:S02]  /*17050*/  IMAD.MOV.U32 R21, RZ, RZ, R57 ;  /* 0x000000ffff157224 */ /* 0x000fe400078e0039 */
[----:B------:R-:W-:Y:S02]  /*17060*/  IMAD.MOV.U32 R75, RZ, RZ, R55 ;  /* 0x000000ffff4b7224 */ /* 0x000fe400078e0037 */
[----:B------:R-:W-:-:S02]  /*17070*/  IMAD.MOV.U32 R18, RZ, RZ, R107 ;  /* 0x000000ffff127224 */ /* 0x000fc400078e006b */
[----:B------:R-:W-:Y:S01]  /*17080*/  IMAD.MOV.U32 R67, RZ, RZ, R111 ;  /* 0x000000ffff437224 */ /* 0x000fe200078e006f */
[C---:B------:R-:W-:Y:S01]  /*17090*/  LOP3.LUT R111, R2.reuse, 0xff, RZ, 0xc0, !PT ;  /* 0x000000ff026f7812 */ /* 0x040fe200078ec0ff */
[----:B------:R-:W-:Y:S01]  /*170a0*/  IMAD.MOV.U32 R57, RZ, RZ, R110 ;  /* 0x000000ffff397224 */ /* 0x000fe200078e006e */
[--C-:B------:R-:W-:Y:S01]  /*170b0*/  SHF.R.U32.HI R110, RZ, 0x10, R2.reuse ;  /* 0x00000010ff6e7819 */ /* 0x100fe20000011602 */
[----:B------:R-:W-:Y:S01]  /*170c0*/  IMAD.MOV.U32 R55, RZ, RZ, R109 ;  /* 0x000000ffff377224 */ /* 0x000fe200078e006d */
[----:B------:R-:W-:Y:S01]  /*170d0*/  SHF.R.U32.HI R109, RZ, 0x18, R2 ;  /* 0x00000018ff6d7819 */ /* 0x000fe20000011602 */
[----:B------:R-:W-:Y:S01]  /*170e0*/  IMAD.MOV.U32 R73, RZ, RZ, R108 ;  /* 0x000000ffff497224 */ /* 0x000fe200078e006c */
[----:B------:R-:W-:Y:S01]  /*170f0*/  LOP3.LUT R108, R2, 0xffff, RZ, 0xc0, !PT ;  /* 0x0000ffff026c7812 */ /* 0x000fe200078ec0ff */
[----:B------:R-:W-:Y:S01]  /*17100*/  IMAD.MOV.U32 R107, RZ, RZ, R36 ;  /* 0x000000ffff6b7224 */ /* 0x000fe200078e0024 */
[----:B------:R-:W-:Y:S01]  /*17110*/  LOP3.LUT R36, R3, UR13, R206, 0x96, !PT ;  /* 0x0000000d03247c12 */ /* 0x000fe2000f8e96ce */
[----:B------:R-:W-:-:S04]  /*17120*/  IMAD.WIDE.U32 R2, R25, -0x326172a9, RZ ;  /* 0xcd9e8d5719027825 */ /* 0x000fc800078e00ff */
[----:B------:R-:W-:Y:S01]  /*17130*/  IMAD.MOV.U32 R83, RZ, RZ, R26 ;  /* 0x000000ffff537224 */ /* 0x000fe200078e001a */
[----:B------:R-:W-:Y:S01]  /*17140*/  LOP3.LUT R0, R3, R27, RZ, 0x3c, !PT ;  /* 0x0000001b03007212 */ /* 0x000fe200078e3cff */
[----:B------:R-:W-:Y:S01]  /*17150*/  IMAD.MOV.U32 R89, RZ, RZ, R18 ;  /* 0x000000ffff597224 */ /* 0x000fe200078e0012 */
[----:B------:R-:W-:Y:S01]  /*17160*/  LOP3.LUT R3, R91, UR18, R2, 0x96, !PT ;  /* 0x000000125b037c12 */ /* 0x000fe2000f8e9602 */
[----:B------:R-:W-:Y:S01]  /*17170*/  IMAD.MOV.U32 R91, RZ, RZ, R21 ;  /* 0x000000ffff5b7224 */ /* 0x000fe200078e0015 */
[----:B------:R-:W1:Y:S01]  /*17180*/  LDSM.16.MT88.4 R16, [R173+0x6000] ;  /* 0x00600000ad10783b */ /* 0x000e620000004200 */
[----:B------:R-:W-:-:S04]  /*17190*/  IMAD.WIDE.U32 R26, R0, -0x2daee0ad, RZ ;  /* 0xd2511f53001a7825 */ /* 0x000fc800078e00ff */
[----:B------:R-:W-:Y:S01]  /*171a0*/  IMAD.WIDE.U32 R4, R3, -0x2daee0ad, RZ ;  /* 0xd2511f5303047825 */ /* 0x000fe200078e00ff */
[----:B------:R-:W-:Y:S02]  /*171b0*/  LOP3.LUT R0, R27, UR17, R190, 0x96, !PT ;  /* 0x000000111b007c12 */ /* 0x000fe4000f8e96be */
[----:B------:R-:W-:Y:S01]  /*171c0*/  LOP3.LUT R27, R117, UR18, R2, 0x96, !PT ;  /* 0x00000012751b7c12 */ /* 0x000fe2000f8e9602 */
[----:B------:R-:W-:Y:S02]  /*171d0*/  IMAD.MOV.U32 R95, RZ, RZ, R57 ;  /* 0x000000ffff5f7224 */ /* 0x000fe400078e0039 */
[----:B------:R-:W-:Y:S01]  /*171e0*/  IMAD.WIDE.U32 R24, R0, -0x326172a9, RZ ;  /* 0xcd9e8d5700187825 */ /* 0x000fe200078e00ff */
[----:B------:R-:W-:-:S03]  /*171f0*/  LOP3.LUT R0, R5, UR15, R26, 0x96, !PT ;  /* 0x0000000f05007c12 */ /* 0x000fc6000f8e961a */
        /* <DEDUP_REMOVED lines=13> */
[----:B------:R-:W-:Y:S01]  /*172d0*/  IMAD.MOV.U32 R90, RZ, RZ, R60 ;  /* 0x000000ffff5a7224 */ /* 0x000fe200078e003c */
[----:B-1----:R-:W-:Y:S01]  /*172e0*/  HMMA.16816.F32.BF16 R40, R8, R18, R244 ;  /* 0x000000120828723c */ /* 0x002fe200000418f4 */
[----:B------:R-:W-:Y:S02]  /*172f0*/  IMAD.MOV.U32 R88, RZ, RZ, R75 ;  /* 0x000000ffff587224 */ /* 0x000fe400078e004b */
[----:B------:R-:W-:-:S04]  /*17300*/  IMAD.WIDE.U32 R20, R0, -0x2daee0ad, RZ ;  /* 0xd2511f5300147825 */ /* 0x000fc800078e00ff */
        /* <DEDUP_REMOVED lines=9> */
[C---:B------:R-:W-:Y:S01]  /*173a0*/  LOP3.LUT R3, R2.reuse, 0xffff, RZ, 0xc0, !PT ;  /* 0x0000ffff02037812 */ /* 0x040fe200078ec0ff */
[----:B------:R-:W-:Y:S01]  /*173b0*/  HMMA.16816.F32.BF16 R72, R8, R16, R228 ;  /* 0x000000100848723c */ /* 0x000fe200000418e4 */
[----:B------:R-:W-:Y:S02]  /*173c0*/  IMAD.MOV.U32 R190, RZ, RZ, R82 ;  /* 0x000000ffffbe7224 */ /* 0x000fe400078e0052 */
[----:B------:R-:W-:Y:S01]  /*173d0*/  SHF.R.U32.HI R4, RZ, 0x8, R3 ;  /* 0x00000008ff047819 */ /* 0x000fe20000011603 */
[----:B------:R-:W-:Y:S01]  /*173e0*/  IMAD.MOV.U32 R191, RZ, RZ, R81 ;  /* 0x000000ffffbf7224 */ /* 0x000fe200078e0051 */
[----:B------:R-:W-:Y:S01]  /*173f0*/  LOP3.LUT R3, R2, 0xff, RZ, 0xc0, !PT ;  /* 0x000000ff02037812 */ /* 0x000fe200078ec0ff */
[----:B------:R-:W-:-:S02]  /*17400*/  IMAD.MOV.U32 R232, RZ, RZ, R80 ;  /* 0x000000ffffe87224 */ /* 0x000fc400078e0050 */
[----:B------:R-:W-:Y:S01]  /*17410*/  IMAD.MOV.U32 R252, RZ, RZ, R79 ;  /* 0x000000fffffc7224 */ /* 0x000fe200078e004f */
[----:B------:R-:W-:Y:S01]  /*17420*/  PRMT R3, R3, 0x5410, R4 ;  /* 0x0000541003037816 */ /* 0x000fe20000000004 */
[----:B------:R-:W-:Y:S01]  /*17430*/  IMAD.MOV.U32 R214, RZ, RZ, R78 ;  /* 0x000000ffffd67224 */ /* 0x000fe200078e004e */
[----:B------:R-:W-:Y:S01]  /*17440*/  SHF.R.U32.HI R4, RZ, 0x10, R2 ;  /* 0x00000010ff047819 */ /* 0x000fe20000011602 */
[----:B------:R-:W-:Y:S02]  /*17450*/  IMAD.MOV.U32 R236, RZ, RZ, R76 ;  /* 0x000000ffffec7224 */ /* 0x000fe400078e004c */
[----:B------:R-:W-:-:S05]  /*17460*/  HSET2.LE.AND R3, R3, R216, PT ;  /* 0x000000d803037233 */ /* 0x000fca0003803000 */
[----:B------:R-:W-:Y:S01]  /*17470*/  LOP3.LUT R6, R3, R30, RZ, 0xc0, !PT ;  /* 0x0000001e03067212 */ /* 0x000fe200078ec0ff */
[----:B------:R-:W-:Y:S01]  /*17480*/  IMAD.MOV.U32 R228, RZ, RZ, R191 ;  /* 0x000000ffffe47224 */ /* 0x000fe200078e00bf */
[----:B------:R-:W-:Y:S01]  /*17490*/  SHF.R.U32.HI R3, RZ, 0x18, R2 ;  /* 0x00000018ff037819 */ /* 0x000fe20000011602 */
[----:B------:R-:W-:Y:S01]  /*174a0*/  IMAD.MOV.U32 R229, RZ, RZ, R232 ;  /* 0x000000ffffe57224 */ /* 0x000fe200078e00e8 */
[----:B------:R-:W-:Y:S01]  /*174b0*/  LOP3.LUT R2, R4, 0xff, RZ, 0xc0, !PT ;  /* 0x000000ff04027812 */ /* 0x000fe200078ec0ff */
[----:B------:R-:W-:Y:S02]  /*174c0*/  IMAD.MOV.U32 R230, RZ, RZ, R252 ;  /* 0x000000ffffe67224 */ /* 0x000fe400078e00fc */
[----:B------:R-:W-:Y:S01]  /*174d0*/  IMAD.MOV.U32 R30, RZ, RZ, R86 ;  /* 0x000000ffff1e7224 */ /* 0x000fe200078e0056 */
[----:B------:R-:W-:-:S05]  /*174e0*/  PRMT R2, R2, 0x5410, R3 ;  /* 0x0000541002027816 */ /* 0x000fca0000000003 */
[----:B------:R-:W-:-:S05]  /*174f0*/  HSET2.LE.AND R2, R2, R216, PT ;  /* 0x000000d802027233 */ /* 0x000fca0003803000 */
[----:B------:R-:W-:Y:S01]  /*17500*/  LOP3.LUT R7, R2, R29, RZ, 0xc0, !PT ;  /* 0x0000001d02077212 */ /* 0x000fe200078ec0ff */
[----:B------:R-:W-:Y:S01]  /*17510*/  IMAD.MOV.U32 R29, RZ, RZ, R44 ;  /* 0x000000ffff1d7224 */ /* 0x000fe200078e002c */
        /* <DEDUP_REMOVED lines=8> */
[----:B------:R-:W-:Y:S02]  /*175a0*/  SHF.R.U32.HI R2, RZ, 0x18, R0 ;  /* 0x00000018ff027819 */ /* 0x000fe40000011600 */
[----:B------:R-:W-:Y:S01]  /*175b0*/  LOP3.LUT R0, R3, 0xff, RZ, 0xc0, !PT ;  /* 0x000000ff03007812 */ /* 0x000fe200078ec0ff */
[----:B------:R-:W-:-:S03]  /*175c0*/  IMAD.MOV.U32 R3, RZ, RZ, R83 ;  /* 0x000000ffff037224 */ /* 0x000fc600078e0053 */
[----:B------:R-:W-:-:S05]  /*175d0*/  PRMT R0, R0, 0x5410, R2 ;  /* 0x0000541000007816 */ /* 0x000fca0000000002 */
[----:B------:R-:W-:-:S05]  /*175e0*/  HSET2.LE.AND R0, R0, R216, PT ;  /* 0x000000d800007233 */ /* 0x000fca0003803000 */
[----:B------:R-:W-:-:S07]  /*175f0*/  LOP3.LUT R5, R0, R31, RZ, 0xc0, !PT ;  /* 0x0000001f00057212 */ /* 0x000fce00078ec0ff */
[C---:B------:R-:W-:Y:S08]  /*17600*/  HMMA.16816.F32.BF16 R64, R4.reuse, R16, R136 ;  /* 0x000000100440723c */ /* 0x040ff00000041888 */
[----:B------:R-:W-:Y:S01]  /*17610*/  HMMA.16816.F32.BF16 R60, R4, R18, R132 ;  /* 0x00000012043c723c */ /* 0x000fe20000041884 */
[----:B---3--:R-:W1:Y:S01]  /*17620*/  LDSM.16.MT88.4 R16, [R176+0x6000] ;  /* 0x00600000b010783b */ /* 0x008e620000004200 */
[----:B------:R-:W-:-:S02]  /*17630*/  IMAD.MOV.U32 R44, RZ, RZ, R188 ;  /* 0x000000ffff2c7224 */ /* 0x000fc400078e00bc */
[----:B------:R-:W-:Y:S01]  /*17640*/  IMAD.MOV.U32 R84, RZ, RZ, R187 ;  /* 0x000000ffff547224 */ /* 0x000fe200078e00bb */
[----:B------:R3:W5:Y:S03]  /*17650*/  LDL.LU R188, [R1+0x198] ;  /* 0x0001980001bc7983 */ /* 0x0007660000300800 */
[-C--:B-1----:R-:W-:Y:S08]  /*17660*/  HMMA.16816.F32.BF16 R100, R8, R16.reuse, R100 ;  /* 0x000000100864723c */ /* 0x082ff00000041864 */
[C---:B------:R-:W-:Y:S08]  /*17670*/  HMMA.16816.F32.BF16 R80, R4.reuse, R16, R128 ;  /* 0x000000100450723c */ /* 0x040ff00000041880 */
[-C--:B------:R-:W-:Y:S08]  /*17680*/  HMMA.16816.F32.BF16 R76, R4, R18.reuse, R124 ;  /* 0x00000012044c723c */ /* 0x080ff0000004187c */
[----:B------:R-:W-:Y:S01]  /*17690*/  HMMA.16816.F32.BF16 R96, R8, R18, R96 ;  /* 0x000000120860723c */ /* 0x000fe20000041860 */
[----:B----4-:R-:W1:Y:S01]  /*176a0*/  LDSM.16.MT88.4 R16, [R174+0x6000] ;  /* 0x00600000ae10783b */ /* 0x010e620000004200 */
[----:B------:R-:W-:-:S02]  /*176b0*/  IMAD.MOV.U32 R139, RZ, RZ, R190 ;  /* 0x000000ffff8b7224 */ /* 0x000fc400078e00be */
[----:B------:R-:W-:Y:S01]  /*176c0*/  IMAD.MOV.U32 R190, RZ, RZ, R85 ;  /* 0x000000ffffbe7224 */ /* 0x000fe200078e0055 */
[----:B------:R3:W5:Y:S01]  /*176d0*/  LDL.LU R187, [R1+0x194] ;  /* 0x0001940001bb7983 */ /* 0x0007620000300800 */
        /* <DEDUP_REMOVED lines=14> */
[----:B------:R-:W-:Y:S01]  /*177c0*/  IMAD.MOV.U32 R32, RZ, RZ, R52 ;  /* 0x000000ffff207224 */ /* 0x000fe200078e0034 */
        /* <DEDUP_REMOVED lines=33> */
[----:B------:R3:W5:Y:S01]  /*179e0*/  LDL.LU R185, [R1+0x18c] ;  /* 0x00018c0001b97983 */ /* 0x0007620000300800 */
[----:B------:R-:W-:-:S02]  /*179f0*/  IMAD.MOV.U32 R138, RZ, RZ, R3 ;  /* 0x000000ffff8a7224 */ /* 0x000fc400078e0003 */
[----:B------:R-:W-:Y:S01]  /*17a00*/  IMAD.MOV.U32 R139, RZ, RZ, R22 ;  /* 0x000000ffff8b7224 */ /* 0x000fe200078e0016 */
[----:B------:R3:W5:Y:S01]  /*17a10*/  LDL.LU R184, [R1+0x188] ;  /* 0x0001880001b87983 */ /* 0x0007620000300800 */
[----:B------:R-:W-:Y:S02]  /*17a20*/  IMAD.MOV.U32 R0, RZ, RZ, R47 ;  /* 0x000000ffff007224 */ /* 0x000fe400078e002f */
[----:B------:R-:W-:Y:S02]  /*17a30*/  IMAD.MOV.U32 R2, RZ, RZ, R122 ;  /* 0x000000ffff027224 */ /* 0x000fe400078e007a */
[----:B------:R-:W-:Y:S02]  /*17a40*/  IMAD.MOV.U32 R3, RZ, RZ, R180 ;  /* 0x000000ffff037224 */ /* 0x000fe400078e00b4 */
        /* <DEDUP_REMOVED lines=10> */
[----:B------:R-:W-:Y:S01]  /*17af0*/  HMMA.16816.F32.BF16 R84, R8, R16, R84 ;  /* 0x000000100854723c */ /* 0x000fe20000041854 */
[----:B------:R-:W-:Y:S01]  /*17b00*/  IMAD.MOV.U32 R0, RZ, RZ, R107 ;  /* 0x000000ffff007224 */ /* 0x000fe200078e006b */
[----:B------:R-:W1:Y:S01]  /*17b10*/  LDSM.16.MT88.4 R8, [R173+0x6800] ;  /* 0x00680000ad08783b */ /* 0x000e620000004200 */
[----:B------:R-:W-:-:S04]  /*17b20*/  IMAD.WIDE.U32 R2, R21, -0x2daee0ad, RZ ;  /* 0xd2511f5315027825 */ /* 0x000fc800078e00ff */
[----:B------:R-:W-:Y:S01]  /*17b30*/  IMAD.MOV.U32 R249, RZ, RZ, R0 ;  /* 0x000000fffff97224 */ /* 0x000fe200078e0000 */
[----:B------:R-:W-:Y:S02]  /*17b40*/  LOP3.LUT R0, R3, UR14, R20, 0x96, !PT ;  /* 0x0000000e03007c12 */ /* 0x000fe4000f8e9614 */
[----:B------:R-:W-:Y:S01]  /*17b50*/  LOP3.LUT R3, R2, 0xffff, RZ, 0xc0, !PT ;  /* 0x0000ffff02037812 */ /* 0x000fe200078ec0ff */
[----:B------:R-:W-:Y:S07]  /*17b60*/  HMMA.16816.F32.BF16 R32, R4, R18, R32 ;  /* 0x000000120420723c */ /* 0x000fee0000041820 */
[----:B------:R-:W-:-:S02]  /*17b70*/  SHF.R.U32.HI R5, RZ, 0x8, R3 ;  /* 0x00000008ff057819 */ /* 0x000fc40000011603 */
[----:B------:R-:W-:Y:S02]  /*17b80*/  LOP3.LUT R4, R2, 0xff, RZ, 0xc0, !PT ;  /* 0x000000ff02047812 */ /* 0x000fe400078ec0ff */
[----:B------:R-:W-:Y:S02]  /*17b90*/  SHF.R.U32.HI R3, RZ, 0x10, R2 ;  /* 0x00000010ff037819 */ /* 0x000fe40000011602 */
[----:B------:R-:W-:Y:S02]  /*17ba0*/  PRMT R16, R4, 0x5410, R5 ;  /* 0x0000541004107816 */ /* 0x000fe40000000005 */
[----:B------:R-:W-:Y:S02]  /*17bb0*/  SHF.R.U32.HI R4, RZ, 0x10, R0 ;  /* 0x00000010ff047819 */ /* 0x000fe40000011600 */
[----:B------:R-:W-:Y:S02]  /*17bc0*/  SHF.R.U32.HI R7, RZ, 0x18, R2 ;  /* 0x00000018ff077819 */ /* 0x000fe40000011602 */
[----:B------:R-:W-:-:S02]  /*17bd0*/  LOP3.LUT R5, R3, 0xff, RZ, 0xc0, !PT ;  /* 0x000000ff03057812 */ /* 0x000fc400078ec0ff */
[C---:B------:R-:W-:Y:S02]  /*17be0*/  LOP3.LUT R2, R0.reuse, 0xffff, RZ, 0xc0, !PT ;  /* 0x0000ffff00027812 */ /* 0x040fe400078ec0ff */
[----:B------:R-:W-:Y:S02]  /*17bf0*/  LOP3.LUT R6, R0, 0xff, RZ, 0xc0, !PT ;  /* 0x000000ff00067812 */ /* 0x000fe400078ec0ff */
        /* <DEDUP_REMOVED lines=13> */
[----:B------:R-:W-:Y:S01]  /*17cd0*/  LOP3.LUT R5, R3, R105, RZ, 0xc0, !PT ;  /* 0x0000006903057212 */ /* 0x000fe200078ec0ff */
[----:B------:R-:W-:Y:S01]  /*17ce0*/  IMAD.MOV.U32 R250, RZ, RZ, R137 ;  /* 0x000000fffffa7224 */ /* 0x000fe200078e0089 */
[----:B------:R-:W-:Y:S01]  /*17cf0*/  LOP3.LUT R7, R0, R23, RZ, 0xc0, !PT ;  /* 0x0000001700077212 */ /* 0x000fe200078ec0ff */
[----:B------:R-:W-:Y:S01]  /*17d00*/  IMAD.MOV.U32 R251, RZ, RZ, R138 ;  /* 0x000000fffffb7224 */ /* 0x000fe200078e008a */
[----:B------:R-:W-:Y:S01]  /*17d10*/  LOP3.LUT R4, R2, R106, RZ, 0xc0, !PT ;  /* 0x0000006a02047212 */ /* 0x000fe200078ec0ff */
[----:B------:R-:W-:Y:S01]  /*17d20*/  IMAD.MOV.U32 R137, RZ, RZ, R107 ;  /* 0x000000ffff897224 */ /* 0x000fe200078e006b */
[-C--:B-1----:R-:W-:Y:S01]  /*17d30*/  HMMA.16816.F32.BF16 R124, R12, R8.reuse, R72 ;  /* 0x000000080c7c723c */ /* 0x082fe20000041848 */
[----:B------:R-:W-:Y:S01]  /*17d40*/  IMAD.MOV.U32 R138, RZ, RZ, R22 ;  /* 0x000000ffff8a7224 */ /* 0x000fe200078e0016 */
[----:B------:R-:W1:Y:S04]  /*17d50*/  LDSM.16.MT88.4 R16, [R174+0x6800] ;  /* 0x00680000ae10783b */ /* 0x000e680000004200 */
[----:B------:R-:W2:Y:S02]  /*17d60*/  LDSM.16.MT88.4 R20, [R176+0x6800] ;  /* 0x00680000b014783b */ /* 0x000ea40000004200 */
[C---:B------:R-:W-:Y:S08]  /*17d70*/  HMMA.16816.F32.BF16 R64, R4.reuse, R8, R64 ;  /* 0x000000080440723c */ /* 0x040ff00000041840 */
[-C--:B------:R-:W-:Y:S08]  /*17d80*/  HMMA.16816.F32.BF16 R60, R4, R10.reuse, R60 ;  /* 0x0000000a043c723c */ /* 0x080ff0000004183c */
[----:B------:R-:W-:Y:S01]  /*17d90*/  HMMA.16816.F32.BF16 R104, R12, R10, R40 ;  /* 0x0000000a0c68723c */ /* 0x000fe20000041828 */
[----:B------:R-:W4:Y:S01]  /*17da0*/  LDSM.16.MT88.4 R8, [R175+0x6800] ;  /* 0x00680000af08783b */ /* 0x000f220000004200 */
[----:B------:R-:W-:-:S05]  /*17db0*/  LOP3.LUT R2, R25, UR16, R116, 0x96, !PT ;  /* 0x0000001019027c12 */ /* 0x000fca000f8e9674 */
[----:B------:R-:W-:Y:S01]  /*17dc0*/  IMAD.WIDE.U32 R2, R2, -0x2daee0ad, RZ ;  /* 0xd2511f5302027825 */ /* 0x000fe200078e00ff */
[C---:B-1----:R-:W-:Y:S08]  /*17dd0*/  HMMA.16816.F32.BF16 R56, R4.reuse, R16, R56 ;  /* 0x000000100438723c */ /* 0x042ff00000041838 */
[C---:B--2---:R-:W-:Y:S08]  /*17de0*/  HMMA.16816.F32.BF16 R80, R4.reuse, R20, R80 ;  /* 0x000000140450723c */ /* 0x044ff00000041850 */
[C---:B------:R-:W-:Y:S08]  /*17df0*/  HMMA.16816.F32.BF16 R76, R4.reuse, R22, R76 ;  /* 0x00000016044c723c */ /* 0x040ff0000004184c */
[C---:B------:R-:W-:Y:S08]  /*17e00*/  HMMA.16816.F32.BF16 R52, R4.reuse, R18, R52 ;  /* 0x000000120434723c */ /* 0x040ff00000041834 */
[C---:B----4-:R-:W-:Y:S08]  /*17e10*/  HMMA.16816.F32.BF16 R44, R4.reuse, R8, R44 ;  /* 0x00000008042c723c */ /* 0x050ff0000004182c */
        /* <DEDUP_REMOVED lines=9> */
[----:B------:R-:W-:-:S05]  /*17eb0*/  IMAD.WIDE.U32 R24, R3, -0x2daee0ad, RZ ;  /* 0xd2511f5303187825 */ /* 0x000fca00078e00ff */
[----:B------:R-:W-:Y:S02]  /*17ec0*/  LOP3.LUT R3, R25, UR6, R4, 0x96, !PT ;  /* 0x0000000619037c12 */ /* 0x000fe4000f8e9604 */
[----:B------:R-:W-:-:S03]  /*17ed0*/  LOP3.LUT R4, R5, UR9, R2, 0x96, !PT ;  /* 0x0000000905047c12 */ /* 0x000fc6000f8e9602 */
[----:B------:R-:W-:Y:S01]  /*17ee0*/  IMAD.WIDE.U32 R2, R3, -0x326172a9, RZ ;  /* 0xcd9e8d5703027825 */ /* 0x000fe200078e00ff */
[----:B------:R-:W-:Y:S04]  /*17ef0*/  HMMA.16816.F32.BF16 R72, R12, R10, R28 ;  /* 0x0000000a0c48723c */ /* 0x000fe8000004181c */
[----:B------:R-:W-:-:S03]  /*17f00*/  LOP3.LUT R0, R2, 0xffff, RZ, 0xc0, !PT ;  /* 0x0000ffff02007812 */ /* 0x000fc600078ec0ff */
[----:B------:R-:W-:Y:S01]  /*17f10*/  IMAD.WIDE.U32 R28, R4, -0x326172a9, RZ ;  /* 0xcd9e8d57041c7825 */ /* 0x000fe200078e00ff */
[----:B------:R-:W-:Y:S02]  /*17f20*/  SHF.R.U32.HI R5, RZ, 0x8, R0 ;  /* 0x00000008ff057819 */ /* 0x000fe40000011600 */
[----:B------:R-:W-:Y:S02]  /*17f30*/  LOP3.LUT R4, R2, 0xff, RZ, 0xc0, !PT ;  /* 0x000000ff02047812 */ /* 0x000fe400078ec0ff */
[----:B------:R-:W-:Y:S02]  /*17f40*/  LOP3.LUT R0, R3, UR13, R28, 0x96, !PT ;  /* 0x0000000d03007c12 */ /* 0x000fe4000f8e961c */
        /* <DEDUP_REMOVED lines=8> */
[----:B------:R-:W-:Y:S02]  /*17fd0*/  LDSM.16.MT88.4 R8, [R173+0x7000] ;  /* 0x00700000ad08783b */ /* 0x000fe40000004200 */
[C---:B------:R-:W-:Y:S02]  /*17fe0*/  HMMA.16816.F32.BF16 R96, R12.reuse, R22, R96 ;  /* 0x000000160c60723c */ /* 0x040fe40000041860 */
[----:B------:R-:W1:Y:S06]  /*17ff0*/  LDSM.16.MT88.4 R20, [R175+0x7000] ;  /* 0x00700000af14783b */ /* 0x000e6c0000004200 */
[C---:B------:R-:W-:Y:S08]  /*18000*/  HMMA.16816.F32.BF16 R92, R12.reuse, R16, R92 ;  /* 0x000000100c5c723c */ /* 0x040ff0000004185c */
[----:B------:R-:W-:Y:S01]  /*18010*/  HMMA.16816.F32.BF16 R88, R12, R18, R88 ;  /* 0x000000120c58723c */ /* 0x000fe20000041858 */
[----:B------:R-:W2:Y:S04]  /*18020*/  LDSM.16.MT88.4 R12, [R176+0x7000] ;  /* 0x00700000b00c783b */ /* 0x000ea80000004200 */
        /* <DEDUP_REMOVED lines=15> */
[----:B------:R-:W-:Y:S01]  /*18120*/  LOP3.LUT R7, R0, R119, RZ, 0xc0, !PT ;  /* 0x0000007700077212 */ /* 0x000fe200078ec0ff */
[----:B------:R-:W-:Y:S01]  /*18130*/  IMAD.MOV.U32 R122, RZ, RZ, R181 ;  /* 0x000000ffff7a7224 */ /* 0x000fe200078e00b5 */
[----:B------:R-:W-:Y:S01]  /*18140*/  LOP3.LUT R0, R110, 0xff, RZ, 0xc0, !PT ;  /* 0x000000ff6e007812 */ /* 0x000fe200078ec0ff */
[----:B------:R-:W-:Y:S02]  /*18150*/  IMAD.MOV.U32 R243, RZ, RZ, R244 ;  /* 0x000000fffff37224 */ /* 0x000fe400078e00f4 */
[----:B------:R-:W-:-:S02]  /*18160*/  IMAD.MOV.U32 R226, RZ, RZ, R245 ;  /* 0x000000ffffe27224 */ /* 0x000fc400078e00f5 */
[----:B------:R-:W-:Y:S01]  /*18170*/  IMAD.MOV.U32 R227, RZ, RZ, R246 ;  /* 0x000000ffffe37224 */ /* 0x000fe200078e00f6 */
[C---:B-1----:R-:W-:Y:S01]  /*18180*/  HMMA.16816.F32.BF16 R44, R4.reuse, R20, R44 ;  /* 0x00000014042c723c */ /* 0x042fe2000004182c */
[----:B------:R-:W-:Y:S02]  /*18190*/  IMAD.MOV.U32 R244, RZ, RZ, R247 ;  /* 0x000000fffff47224 */ /* 0x000fe400078e00f7 */
[----:B------:R-:W-:Y:S02]  /*181a0*/  IMAD.MOV.U32 R224, RZ, RZ, R131 ;  /* 0x000000ffffe07224 */ /* 0x000fe400078e0083 */
[----:B------:R-:W-:Y:S02]  /*181b0*/  IMAD.MOV.U32 R242, RZ, RZ, R135 ;  /* 0x000000fffff27224 */ /* 0x000fe400078e0087 */
[----:B------:R-:W-:Y:S01]  /*181c0*/  IMAD.MOV.U32 R241, RZ, RZ, R136 ;  /* 0x000000fffff17224 */ /* 0x000fe200078e0088 */
[----:B--2---:R-:W-:Y:S01]  /*181d0*/  HMMA.16816.F32.BF16 R128, R4, R12, R80 ;  /* 0x0000000c0480723c */ /* 0x004fe20000041850 */
[----:B------:R-:W-:-:S02]  /*181e0*/  IMAD.MOV.U32 R247, RZ, RZ, R132 ;  /* 0x000000fffff77224 */ /* 0x000fc400078e0084 */
[----:B------:R-:W-:Y:S02]  /*181f0*/  IMAD.MOV.U32 R30, RZ, RZ, R137 ;  /* 0x000000ffff1e7224 */ /* 0x000fe400078e0089 */
[----:B------:R-:W-:Y:S02]  /*18200*/  IMAD.MOV.U32 R31, RZ, RZ, R138 ;  /* 0x000000ffff1f7224 */ /* 0x000fe400078e008a */
[----:B------:R-:W-:Y:S01]  /*18210*/  IMAD.MOV.U32 R117, RZ, RZ, R139 ;  /* 0x000000ffff757224 */ /* 0x000fe200078e008b */
[C---:B----4-:R-:W-:Y:S01]  /*18220*/  HMMA.16816.F32.BF16 R56, R4.reuse, R16, R56 ;  /* 0x000000100438723c */ /* 0x050fe20000041838 */
[----:B------:R-:W-:Y:S02]  /*18230*/  IMAD.MOV.U32 R246, RZ, RZ, R133 ;  /* 0x000000fffff67224 */ /* 0x000fe400078e0085 */
[----:B------:R-:W-:Y:S01]  /*18240*/  IMAD.MOV.U32 R225, RZ, RZ, R123 ;  /* 0x000000ffffe17224 */ /* 0x000fe200078e007b */
[----:B------:R-:W-:Y:S01]  /*18250*/  SHF.R.U32.HI R2, RZ, 0x8, R108 ;  /* 0x00000008ff027819 */ /* 0x000fe2000001166c */
[----:B------:R-:W-:Y:S01]  /*18260*/  IMAD.MOV.U32 R245, RZ, RZ, R134 ;  /* 0x000000fffff57224 */ /* 0x000fe200078e0086 */
[----:B------:R3:W5:Y:S01]  /*18270*/  LDL.LU R181, [R1+0x17c] ;  /* 0x00017c0001b57983 */ /* 0x0007620000300800 */
[----:B------:R-:W-:Y:S01]  /*18280*/  IMAD.MOV.U32 R116, RZ, RZ, R122 ;  /* 0x000000ffff747224 */ /* 0x000fe200078e007a */
[C---:B------:R-:W-:Y:S02]  /*18290*/  HMMA.16816.F32.BF16 R136, R4.reuse, R8, R64 ;  /* 0x000000080488723c */ /* 0x040fe40000041840 */
[----:B------:R3:W5:Y:S04]  /*182a0*/  LDL.LU R180, [R1+0x178] ;  /* 0x0001780001b47983 */ /* 0x0007680000300800 */
[----:B------:R3:W5:Y:S02]  /*182b0*/  LDL.LU R179, [R1+0x174] ;  /* 0x0001740001b37983 */ /* 0x0007640000300800 */
[C---:B------:R-:W-:Y:S02]  /*182c0*/  HMMA.16816.F32.BF16 R132, R4.reuse, R10, R60 ;  /* 0x0000000a0484723c */ /* 0x040fe4000004183c */
[----:B------:R3:W5:Y:S06]  /*182d0*/  LDL.LU R178, [R1+0x170] ;  /* 0x0001700001b27983 */ /* 0x00076c0000300800 */
[C---:B------:R-:W-:Y:S08]  /*182e0*/  HMMA.16816.F32.BF16 R120, R4.reuse, R14, R76 ;  /* 0x0000000e0478723c */ /* 0x040ff0000004184c */
[C---:B------:R-:W-:Y:S08]  /*182f0*/  HMMA.16816.F32.BF16 R52, R4.reuse, R18, R52 ;  /* 0x000000120434723c */ /* 0x040ff00000041834 */
[----:B------:R-:W-:Y:S07]  /*18300*/  HMMA.16816.F32.BF16 R40, R4, R22, R32 ;  /* 0x000000160428723c */ /* 0x000fee0000041820 */
[----:B------:R-:W-:-:S02]  /*18310*/  PRMT R7, R0, 0x5410, R109 ;  /* 0x0000541000077816 */ /* 0x000fc4000000006d */
        /* <DEDUP_REMOVED lines=11> */
[----:B------:R-:W-:Y:S01]  /*183d0*/  IMAD.MOV.U32 R116, RZ, RZ, R117 ;  /* 0x000000ffff747224 */ /* 0x000fe200078e0075 */
[----:B------:R-:W-:Y:S01]  /*183e0*/  HSET2.LE.AND R0, R2, R216, PT ;  /* 0x000000d802007233 */ /* 0x000fe20003803000 */
[----:B------:R-:W-:Y:S02]  /*183f0*/  IMAD.MOV.U32 R117, RZ, RZ, R30 ;  /* 0x000000ffff757224 */ /* 0x000fe400078e001e */
[----:B------:R-:W-:Y:S02]  /*18400*/  IMAD.MOV.U32 R30, RZ, RZ, R248 ;  /* 0x000000ffff1e7224 */ /* 0x000fe400078e00f8 */
[----:B------:R-:W-:Y:S01]  /*18410*/  IMAD.MOV.U32 R248, RZ, RZ, R249 ;  /* 0x000000fffff87224 */ /* 0x000fe200078e00f9 */
[----:B------:R-:W-:Y:S01]  /*18420*/  LOP3.LUT R5, R0, R116, RZ, 0xc0, !PT ;  /* 0x0000007400057212 */ /* 0x000fe200078ec0ff */
[----:B------:R-:W-:Y:S02]  /*18430*/  IMAD.MOV.U32 R249, RZ, RZ, R243 ;  /* 0x000000fffff97224 */ /* 0x000fe400078e00f3 */
[----:B------:R-:W-:-:S02]  /*18440*/  IMAD.MOV.U32 R116, RZ, RZ, R117 ;  /* 0x000000ffff747224 */ /* 0x000fc400078e0075 */
[----:B------:R-:W-:Y:S02]  /*18450*/  IMAD.MOV.U32 R243, RZ, RZ, R224 ;  /* 0x000000fffff37224 */ /* 0x000fe400078e00e0 */
[----:B------:R-:W-:Y:S02]  /*18460*/  IMAD.MOV.U32 R117, RZ, RZ, R30 ;  /* 0x000000ffff757224 */ /* 0x000fe400078e001e */
[----:B------:R-:W-:Y:S02]  /*18470*/  IMAD.MOV.U32 R224, RZ, RZ, R177 ;  /* 0x000000ffffe07224 */ /* 0x000fe400078e00b1 */
[----:B------:R-:W-:Y:S01]  /*18480*/  IMAD.MOV.U32 R30, RZ, RZ, R248 ;  /* 0x000000ffff1e7224 */ /* 0x000fe200078e00f8 */
[----:B------:R3:W5:Y:S01]  /*18490*/  LDL.LU R177, [R1+0x16c] ;  /* 0x00016c0001b17983 */ /* 0x0007620000300800 */
[----:B------:R-:W-:-:S03]  /*184a0*/  IMAD.MOV.U32 R248, RZ, RZ, R172 ;  /* 0x000000fffff87224 */ /* 0x000fc600078e00ac */
[----:B------:R3:W5:Y:S01]  /*184b0*/  LDL.LU R172, [R1+0x168] ;  /* 0x0001680001ac7983 */ /* 0x0007620000300800 */
        /* <DEDUP_REMOVED lines=12> */
[----:B------:R-:W-:Y:S01]  /*18580*/  SHF.R.U32.HI R11, RZ, 0x10, R2 ;  /* 0x00000010ff0b7819 */ /* 0x000fe20000011602 */
[----:B------:R-:W-:Y:S01]  /*18590*/  HMMA.16816.F32.BF16 R108, R4, R12, R100 ;  /* 0x0000000c046c723c */ /* 0x000fe20000041864 */
[----:B------:R-:W-:Y:S01]  /*185a0*/  PRMT R10, R9, 0x5410, R8 ;  /* 0x00005410090a7816 */ /* 0x000fe20000000008 */
[----:B------:R-:W-:-:S05]  /*185b0*/  IMAD.MOV.U32 R66, RZ, RZ, R30 ;  /* 0x000000ffff427224 */ /* 0x000fca00078e001e */
[----:B------:R-:W-:Y:S01]  /*185c0*/  SHF.R.U32.HI R12, RZ, 0x18, R2 ;  /* 0x00000018ff0c7819 */ /* 0x000fe20000011602 */
[----:B------:R-:W-:Y:S01]  /*185d0*/  HMMA.16816.F32.BF16 R92, R4, R16, R92 ;  /* 0x00000010045c723c */ /* 0x000fe2000004185c */
[C---:B------:R-:W-:Y:S01]  /*185e0*/  LOP3.LUT R2, R0.reuse, 0xffff, RZ, 0xc0, !PT ;  /* 0x0000ffff00027812 */ /* 0x040fe200078ec0ff */
[----:B------:R-:W-:Y:S01]  /*185f0*/  IMAD.MOV.U32 R65, RZ, RZ, R31 ;  /* 0x000000ffff417224 */ /* 0x000fe200078e001f */
[----:B------:R-:W-:Y:S02]  /*18600*/  LDSM.16.MT88.4 R100, [R176+0x7800] ;  /* 0x00780000b064783b */ /* 0x000fe40000004200 */
[----:B------:R-:W-:Y:S02]  /*18610*/  SHF.R.U32.HI R3, RZ, 0x8, R2 ;  /* 0x00000008ff037819 */ /* 0x000fe40000011602 */
[----:B------:R-:W-:-:S04]  /*18620*/  LOP3.LUT R2, R0, 0xff, RZ, 0xc0, !PT ;  /* 0x000000ff00027812 */ /* 0x000fc800078ec0ff */
[----:B------:R-:W-:Y:S02]  /*18630*/  PRMT R3, R2, 0x5410, R3 ;  /* 0x0000541002037816 */ /* 0x000fe40000000003 */
[--C-:B------:R-:W-:Y:S02]  /*18640*/  SHF.R.U32.HI R2, RZ, 0x10, R0.reuse ;  /* 0x00000010ff027819 */ /* 0x100fe40000011600 */
[----:B------:R-:W-:Y:S02]  /*18650*/  SHF.R.U32.HI R8, RZ, 0x18, R0 ;  /* 0x00000018ff087819 */ /* 0x000fe40000011600 */
[----:B------:R-:W-:Y:S01]  /*18660*/  LOP3.LUT R2, R2, 0xff, RZ, 0xc0, !PT ;  /* 0x000000ff02027812 */ /* 0x000fe200078ec0ff */
[----:B------:R-:W-:Y:S01]  /*18670*/  HSET2.LE.AND R0, R3, R216, PT ;  /* 0x000000d803007233 */ /* 0x000fe20003803000 */
[----:B------:R-:W-:Y:S02]  /*18680*/  LOP3.LUT R9, R11, 0xff, RZ, 0xc0, !PT ;  /* 0x000000ff0b097812 */ /* 0x000fe400078ec0ff */
[----:B------:R-:W-:Y:S01]  /*18690*/  PRMT R2, R2, 0x5410, R8 ;  /* 0x0000541002027816 */ /* 0x000fe20000000008 */
[----:B------:R-:W-:Y:S01]  /*186a0*/  HMMA.16816.F32.BF16 R16, R4, R18, R88 ;  /* 0x000000120410723c */ /* 0x000fe20000041858 */
[----:B------:R-:W-:-:S06]  /*186b0*/  PRMT R3, R9, 0x5410, R12 ;  /* 0x0000541009037816 */ /* 0x000fcc000000000c */
[----:B------:R-:W-:Y:S01]  /*186c0*/  LOP3.LUT R88, R0, R222, RZ, 0xc0, !PT ;  /* 0x000000de00587212 */ /* 0x000fe200078ec0ff */
[--C-:B------:R-:W-:Y:S02]  /*186d0*/  HSET2.LE.AND R0, R2, R216.reuse, PT ;  /* 0x000000d802007233 */ /* 0x100fe40003803000 */
[--C-:B------:R-:W-:Y:S02]  /*186e0*/  HSET2.LE.AND R2, R10, R216.reuse, PT ;  /* 0x000000d80a027233 */ /* 0x100fe40003803000 */
[----:B------:R-:W-:-:S03]  /*186f0*/  HSET2.LE.AND R3, R3, R216, PT ;  /* 0x000000d803037233 */ /* 0x000fc60003803000 */
[----:B------:R-:W-:Y:S02]  /*18700*/  LOP3.LUT R90, R2, R218, RZ, 0xc0, !PT ;  /* 0x000000da025a7212 */ /* 0x000fe400078ec0ff */
[----:B------:R-:W-:Y:S02]  /*18710*/  LOP3.LUT R2, R207, UR8, R112, 0x96, !PT ;  /* 0x00000008cf027c12 */ /* 0x000fe4000f8e9670 */
[----:B------:R-:W-:-:S03]  /*18720*/  LOP3.LUT R91, R3, R219, RZ, 0xc0, !PT ;  /* 0x000000db035b7212 */ /* 0x000fc600078ec0ff */
[----:B------:R-:W-:Y:S01]  /*18730*/  IMAD.WIDE.U32 R2, R2, -0x2daee0ad, RZ ;  /* 0xd2511f5302027825 */ /* 0x000fe200078e00ff */
[----:B------:R-:W-:Y:S01]  /*18740*/  LOP3.LUT R89, R0, R221, RZ, 0xc0, !PT ;  /* 0x000000dd00597212 */ /* 0x000fe200078ec0ff */
[----:B------:R-:W-:Y:S01]  /*18750*/  HMMA.16816.F32.BF16 R80, R4, R20, R84 ;  /* 0x000000140450723c */ /* 0x000fe20000041854 */
[----:B------:R-:W-:Y:S02]  /*18760*/  LDSM.16.MT88.4 R84, [R174+0x7800] ;  /* 0x00780000ae54783b */ /* 0x000fe40000004200 */
[----:B------:R-:W-:-:S05]  /*18770*/  LOP3.LUT R0, R2, 0xffff, RZ, 0xc0, !PT ;  /* 0x0000ffff02007812 */ /* 0x000fca00078ec0ff */
[C---:B------:R-:W-:Y:S01]  /*18780*/  HMMA.16816.F32.BF16 R28, R4.reuse, R14, R96 ;  /* 0x0000000e041c723c */ /* 0x040fe20000041860 */
[----:B------:R-:W-:Y:S01]  /*18790*/  SHF.R.U32.HI R8, RZ, 0x18, R2 ;  /* 0x00000018ff087819 */ /* 0x000fe20000011602 */
[----:B------:R-:W-:Y:S01]  /*187a0*/  IMAD.MOV.U32 R67, RZ, RZ, R117 ;  /* 0x000000ffff437224 */ /* 0x000fe200078e0075 */
[----:B------:R-:W-:Y:S04]  /*187b0*/  STG.E.U16 [R48.64+-0xf0], R170 ;  /* 0xffff10aa30007986 */ /* 0x000fe8000c101522 */
[----:B------:R-:W1:Y:S01]  /*187c0*/  LDSM.16.MT88.4 R116, [R173+0x7800] ;  /* 0x00780000ad74783b */ /* 0x000e620000004200 */
[----:B------:R-:W-:Y:S03]  /*187d0*/  HMMA.16816.F32.BF16 R20, R4, R22, R72 ;  /* 0x000000160414723c */ /* 0x000fe60000041848 */
[----:B------:R-:W-:Y:S04]  /*187e0*/  STG.E.U16 [R48.64+-0xee], R167 ;  /* 0xffff12a730007986 */ /* 0x000fe8000c101522 */
[----:B------:R-:W-:Y:S01]  /*187f0*/  SHF.R.U32.HI R4, RZ, 0x8, R0 ;  /* 0x00000008ff047819 */ /* 0x000fe20000011600 */
[----:B------:R-:W2:Y:S01]  /*18800*/  LDSM.16.MT88.4 R12, [R175+0x7800] ;  /* 0x00780000af0c783b */ /* 0x000ea20000004200 */
[----:B------:R-:W-:-:S02]  /*18810*/  LOP3.LUT R0, R3, UR14, R114, 0x96, !PT ;  /* 0x0000000e03007c12 */ /* 0x000fc4000f8e9672 */
[----:B------:R-:W-:Y:S02]  /*18820*/  LOP3.LUT R5, R2, 0xff, RZ, 0xc0, !PT ;  /* 0x000000ff02057812 */ /* 0x000fe400078ec0ff */
[----:B------:R-:W-:Y:S02]  /*18830*/  SHF.R.U32.HI R3, RZ, 0x10, R2 ;  /* 0x00000010ff037819 */ /* 0x000fe40000011602 */
[C---:B------:R-:W-:Y:S02]  /*18840*/  LOP3.LUT R2, R0.reuse, 0xffff, RZ, 0xc0, !PT ;  /* 0x0000ffff00027812 */ /* 0x040fe400078ec0ff */
[----:B------:R-:W-:Y:S01]  /*18850*/  PRMT R9, R5, 0x5410, R4 ;  /* 0x0000541005097816 */ /* 0x000fe20000000004 */
[----:B------:R-:W-:Y:S01]  /*18860*/  STG.E.U16 [R38.64+-0xf0], R165 ;  /* 0xffff10a526007986 */ /* 0x000fe2000c101522 */
[----:B------:R-:W-:Y:S02]  /*18870*/  LOP3.LUT R6, R0, 0xff, RZ, 0xc0, !PT ;  /* 0x000000ff00067812 */ /* 0x000fe400078ec0ff */
[----:B------:R-:W-:Y:S01]  /*18880*/  SHF.R.U32.HI R4, RZ, 0x8, R2 ;  /* 0x00000008ff047819 */ /* 0x000fe20000011602 */
[----:B------:R-:W-:Y:S01]  /*18890*/  STG.E.U16 [R38.64+-0xee], R166 ;  /* 0xffff12a626007986 */ /* 0x000fe2000c101522 */
[----:B------:R-:W-:-:S02]  /*188a0*/  LOP3.LUT R7, R3, 0xff, RZ, 0xc0, !PT ;  /* 0x000000ff03077812 */ /* 0x000fc400078ec0ff */
[--C-:B------:R-:W-:Y:S01]  /*188b0*/  SHF.R.U32.HI R3, RZ, 0x10, R0.reuse ;  /* 0x00000010ff037819 */ /* 0x100fe20000011600 */
[----:B------:R-:W-:Y:S01]  /*188c0*/  STG.E.U16 [R140.64+-0xe0], R217 ;  /* 0xffff20d98c007986 */ /* 0x000fe2000c101522 */
[----:B------:R-:W-:-:S03]  /*188d0*/  SHF.R.U32.HI R5, RZ, 0x18, R0 ;  /* 0x00000018ff057819 */ /* 0x000fc60000011600 */
[----:B------:R-:W-:Y:S01]  /*188e0*/  STG.E.U16 [R140.64+-0xde], R215 ;  /* 0xffff22d78c007986 */ /* 0x000fe2000c101522 */
[----:B------:R-:W-:-:S03]  /*188f0*/  PRMT R0, R6, 0x5410, R4 ;  /* 0x0000541006007816 */ /* 0x000fc60000000004 */
[----:B------:R-:W-:Y:S04]  /*18900*/  STG.E.U16 [R50.64+-0xe0], R213 ;  /* 0xffff20d532007986 */ /* 0x000fe8000c101522 */
[----:B------:R-:W-:Y:S04]  /*18910*/  STG.E.U16 [R50.64+-0xde], R212 ;  /* 0xffff22d432007986 */ /* 0x000fe8000c101522 */
[----:B------:R-:W-:Y:S04]  /*18920*/  STG.E.U16 [R48.64+-0xe0], R169 ;  /* 0xffff20a930007986 */ /* 0x000fe8000c101522 */
[----:B------:R-:W-:Y:S01]  /*18930*/  STG.E.U16 [R48.64+-0xde], R168 ;  /* 0xffff22a830007986 */ /* 0x000fe2000c101522 */
[----:B------:R-:W-:-:S03]  /*18940*/  LOP3.LUT R2, R3, 0xff, RZ, 0xc0, !PT ;  /* 0x000000ff03027812 */ /* 0x000fc600078ec0ff */
[----:B------:R-:W-:Y:S04]  /*18950*/  STG.E.U16 [R38.64+-0xe0], R163 ;  /* 0xffff20a326007986 */ /* 0x000fe8000c101522 */
[----:B------:R-:W-:Y:S01]  /*18960*/  STG.E.U16 [R38.64+-0xde], R164 ;  /* 0xffff22a426007986 */ /* 0x000fe2000c101522 */
[----:B------:R-:W-:-:S03]  /*18970*/  HSET2.LE.AND R0, R0, R216, PT ;  /* 0x000000d800007233 */ /* 0x000fc60003803000 */
[----:B------:R-:W-:Y:S04]  /*18980*/  STG.E.U16 [R140.64+-0xd0], R211 ;  /* 0xffff30d38c007986 */ /* 0x000fe8000c101522 */
[----:B------:R-:W-:Y:S01]  /*18990*/  STG.E.U16 [R140.64+-0xce], R210 ;  /* 0xffff32d28c007986 */ /* 0x000fe2000c101522 */
[----:B------:R-:W-:-:S03]  /*189a0*/  PRMT R7, R7, 0x5410, R8 ;  /* 0x0000541007077816 */ /* 0x000fc60000000008 */
[----:B------:R-:W-:Y:S04]  /*189b0*/  STG.E.U16 [R50.64+-0xd0], R209 ;  /* 0xffff30d132007986 */ /* 0x000fe8000c101522 */
[----:B------:R-:W-:Y:S04]  /*189c0*/  STG.E.U16 [R50.64+-0xce], R208 ;  /* 0xffff32d032007986 */ /* 0x000fe8000c101522 */
[----:B------:R-:W-:Y:S04]  /*189d0*/  STG.E.U16 [R48.64+-0xd0], R162 ;  /* 0xffff30a230007986 */ /* 0x000fe8000c101522 */
[----:B------:R-:W-:Y:S01]  /*189e0*/  STG.E.U16 [R48.64+-0xce], R161 ;  /* 0xffff32a130007986 */ /* 0x000fe2000c101522 */
[----:B------:R-:W-:-:S03]  /*189f0*/  PRMT R2, R2, 0x5410, R5 ;  /* 0x0000541002027816 */ /* 0x000fc60000000005 */
[----:B------:R-:W-:Y:S04]  /*18a00*/  STG.E.U16 [R38.64+-0xd0], R160 ;  /* 0xffff30a026007986 */ /* 0x000fe8000c101522 */
[----:B------:R-:W-:Y:S04]  /*18a10*/  STG.E.U16 [R38.64+-0xce], R159 ;  /* 0xffff329f26007986 */ /* 0x000fe8000c101522 */
[----:B------:R-:W-:Y:S04]  /*18a20*/  STG.E.U16 [R140.64+-0xc0], R205 ;  /* 0xffff40cd8c007986 */ /* 0x000fe8000c101522 */
[----:B------:R-:W-:Y:S01]  /*18a30*/  STG.E.U16 [R140.64+-0xbe], R204 ;  /* 0xffff42cc8c007986 */ /* 0x000fe2000c101522 */
[----:B------:R-:W-:-:S03]  /*18a40*/  LOP3.LUT R76, R0, R65, RZ, 0xc0, !PT ;  /* 0x00000041004c7212 */ /* 0x000fc600078ec0ff */
[----:B------:R-:W-:Y:S04]  /*18a50*/  STG.E.U16 [R50.64+-0xc0], R202 ;  /* 0xffff40ca32007986 */ /* 0x000fe8000c101522 */
[----:B------:R-:W-:Y:S01]  /*18a60*/  STG.E.U16 [R50.64+-0xbe], R203 ;  /* 0xffff42cb32007986 */ /* 0x000fe2000c101522 */
[----:B------:R-:W-:-:S03]  /*18a70*/  HSET2.LE.AND R0, R7, R216, PT ;  /* 0x000000d807007233 */ /* 0x000fc60003803000 */
[----:B------:R-:W-:Y:S04]  /*18a80*/  STG.E.U16 [R48.64+-0xc0], R158 ;  /* 0xffff409e30007986 */ /* 0x000fe8000c101522 */
[----:B------:R-:W-:Y:S04]  /*18a90*/  STG.E.U16 [R48.64+-0xbe], R155 ;  /* 0xffff429b30007986 */ /* 0x000fe8000c101522 */
[----:B------:R-:W-:Y:S04]  /*18aa0*/  STG.E.U16 [R38.64+-0xc0], R154 ;  /* 0xffff409a26007986 */ /* 0x000fe8000c101522 */
[----:B------:R-:W-:Y:S01]  /*18ab0*/  STG.E.U16 [R38.64+-0xbe], R153 ;  /* 0xffff429926007986 */ /* 0x000fe2000c101522 */
[----:B------:R-:W-:-:S03]  /*18ac0*/  HSET2.LE.AND R2, R2, R216, PT ;  /* 0x000000d802027233 */ /* 0x000fc60003803000 */
[----:B------:R-:W-:Y:S04]  /*18ad0*/  STG.E.U16 [R140.64+-0xb0], R201 ;  /* 0xffff50c98c007986 */ /* 0x000fe8000c101522 */
[----:B------:R-:W-:Y:S01]  /*18ae0*/  STG.E.U16 [R140.64+-0xae], R200 ;  /* 0xffff52c88c007986 */ /* 0x000fe2000c101522 */
[----:B------:R-:W-:-:S03]  /*18af0*/  HSET2.LE.AND R3, R9, R216, PT ;  /* 0x000000d809037233 */ /* 0x000fc60003803000 */
[----:B------:R-:W-:Y:S04]  /*18b00*/  STG.E.U16 [R50.64+-0xb0], R198 ;  /* 0xffff50c632007986 */ /* 0x000fe8000c101522 */
[----:B------:R4:W-:Y:S04]  /*18b10*/  STG.E.U16 [R50.64+-0xae], R199 ;  /* 0xffff52c732007986 */ /* 0x0009e8000c101522 */
[----:B------:R-:W-:Y:S04]  /*18b20*/  STG.E.U16 [R48.64+-0xb0], R152 ;  /* 0xffff509830007986 */ /* 0x000fe8000c101522 */
[----:B------:R-:W-:Y:S01]  /*18b30*/  STG.E.U16 [R48.64+-0xae], R151 ;  /* 0xffff529730007986 */ /* 0x000fe2000c101522 */
[----:B------:R-:W-:-:S03]  /*18b40*/  LOP3.LUT R79, R0, R248, RZ, 0xc0, !PT ;  /* 0x000000f8004f7212 */ /* 0x000fc600078ec0ff */
[----:B------:R-:W-:Y:S04]  /*18b50*/  STG.E.U16 [R38.64+-0xb0], R150 ;  /* 0xffff509626007986 */ /* 0x000fe8000c101522 */
[----:B------:R-:W-:Y:S01]  /*18b60*/  STG.E.U16 [R38.64+-0xae], R149 ;  /* 0xffff529526007986 */ /* 0x000fe2000c101522 */
[----:B------:R-:W-:-:S03]  /*18b70*/  FADD.FTZ R0, R249, R238 ;  /* 0x000000eef9007221 */ /* 0x000fc60000010000 */
[----:B------:R-:W-:Y:S04]  /*18b80*/  STG.E.U16 [R140.64+-0xa0], R197 ;  /* 0xffff60c58c007986 */ /* 0x000fe8000c101522 */
[----:B------:R-:W-:Y:S01]  /*18b90*/  STG.E.U16 [R140.64+-0x9e], R196 ;  /* 0xffff62c48c007986 */ /* 0x000fe2000c101522 */
[----:B------:R-:W-:-:S03]  /*18ba0*/  LOP3.LUT R77, R2, R66, RZ, 0xc0, !PT ;  /* 0x00000042024d7212 */ /* 0x000fc600078ec0ff */
[----:B------:R-:W-:Y:S04]  /*18bb0*/  STG.E.U16 [R50.64+-0xa0], R195 ;  /* 0xffff60c332007986 */ /* 0x000fe8000c101522 */
[----:B------:R-:W-:Y:S01]  /*18bc0*/  STG.E.U16 [R50.64+-0x9e], R194 ;  /* 0xffff62c232007986 */ /* 0x000fe2000c101522 */
[----:B------:R-:W-:-:S03]  /*18bd0*/  LOP3.LUT R78, R3, R67, RZ, 0xc0, !PT ;  /* 0x00000043034e7212 */ /* 0x000fc600078ec0ff */
[----:B------:R-:W-:Y:S01]  /*18be0*/  STG.E.U16 [R48.64+-0xa0], R148 ;  /* 0xffff609430007986 */ /* 0x000fe2000c101522 */
[----:B------:R-:W-:-:S03]  /*18bf0*/  FADD.FTZ R2, R251, R233 ;  /* 0x000000e9fb027221 */ /* 0x000fc60000010000 */
[----:B------:R-:W-:Y:S01]  /*18c00*/  STG.E.U16 [R48.64+-0x9e], R147 ;  /* 0xffff629330007986 */ /* 0x000fe2000c101522 */
[----:B------:R-:W-:-:S03]  /*18c10*/  FADD.FTZ R3, R250, R234 ;  /* 0x000000eafa037221 */ /* 0x000fc60000010000 */
[----:B------:R-:W-:Y:S01]  /*18c20*/  STG.E.U16 [R38.64+-0xa0], R146 ;  /* 0xffff609226007986 */ /* 0x000fe2000c101522 */
[----:B------:R-:W-:-:S03]  /*18c30*/  FADD.FTZ R5, R240, R223 ;  /* 0x000000dff0057221 */ /* 0x000fc60000010000 */
[----:B------:R-:W-:Y:S01]  /*18c40*/  STG.E.U16 [R38.64+-0x9e], R145 ;  /* 0xffff629126007986 */ /* 0x000fe2000c101522 */
[----:B------:R-:W-:-:S03]  /*18c50*/  FADD.FTZ R4, R241, R0 ;  /* 0x00000000f1047221 */ /* 0x000fc60000010000 */
[----:B------:R-:W-:Y:S04]  /*18c60*/  STG.E.U16 [R140.64+-0x90], R193 ;  /* 0xffff70c18c007986 */ /* 0x000fe8000c101522 */
[----:B------:R1:W-:Y:S04]  /*18c70*/  STG.E.U16 [R140.64+-0x8e], R192 ;  /* 0xffff72c08c007986 */ /* 0x0003e8000c101522 */
[----:B------:R3:W-:Y:S04]  /*18c80*/  STG.E.U16 [R50.64+-0x90], R189 ;  /* 0xffff70bd32007986 */ /* 0x0007e8000c101522 */
[----:B------:R3:W-:Y:S01]  /*18c90*/  STG.E.U16 [R50.64+-0x8e], R171 ;  /* 0xffff72ab32007986 */ /* 0x0007e2000c101522 */
[----:B------:R-:W-:-:S03]  /*18ca0*/  FADD.FTZ R2, R243, R2 ;  /* 0x00000002f3027221 */ /* 0x000fc60000010000 */
[----:B------:R3:W-:Y:S04]  /*18cb0*/  STG.E.U16 [R48.64+-0x90], R144 ;  /* 0xffff709030007986 */ /* 0x0007e8000c101522 */
[----:B------:R3:W-:Y:S01]  /*18cc0*/  STG.E.U16 [R48.64+-0x8e], R143 ;  /* 0xffff728f30007986 */ /* 0x0007e2000c101522 */
[----:B------:R-:W-:-:S03]  /*18cd0*/  FADD.FTZ R238, R242, R3 ;  /* 0x00000003f2ee7221 */ /* 0x000fc60000010000 */
        /* <DEDUP_REMOVED lines=12> */
[----:B-1----:R-:W-:Y:S01]  /*18da0*/  HMMA.16816.F32.BF16 R136, R88, R116, R136 ;  /* 0x000000745888723c */ /* 0x002fe20000041888 */
[----:B------:R-:W-:Y:S01]  /*18db0*/  FADD.FTZ R238, R230, R238 ;  /* 0x000000eee6ee7221 */ /* 0x000fe20000010000 */
[----:B----4-:R-:W-:Y:S01]  /*18dc0*/  IADD3 R199, P0, R156, -0x180, RZ ;  /* 0xfffffe809cc77810 */ /* 0x010fe20007f1e0ff */
[----:B------:R-:W-:Y:S02]  /*18dd0*/  FADD.FTZ R4, R231, R4 ;  /* 0x00000004e7047221 */ /* 0x000fe40000010000 */
[----:B------:R-:W-:-:S02]  /*18de0*/  FADD.FTZ R2, R190, R2 ;  /* 0x00000002be027221 */ /* 0x000fc40000010000 */
[----:B------:R-:W-:Y:S01]  /*18df0*/  FADD.FTZ R0, R191, R0 ;  /* 0x00000000bf007221 */ /* 0x000fe20000010000 */
[----:B------:R-:W-:Y:S01]  /*18e00*/  HMMA.16816.F32.BF16 R132, R88, R118, R132 ;  /* 0x000000765884723c */ /* 0x000fe20000041884 */
[----:B------:R-:W-:Y:S01]  /*18e10*/  FADD.FTZ R238, R232, R238 ;  /* 0x000000eee8ee7221 */ /* 0x000fe20000010000 */
[----:B------:R-:W-:Y:S01]  /*18e20*/  @P6 IADD3 R192, R214, -0x4, RZ ;  /* 0xfffffffcd6c06810 */ /* 0x000fe20007ffe0ff */
[----:B------:R-:W-:-:S05]  /*18e30*/  FADD.FTZ R239, R252, R4 ;  /* 0x00000004fcef7221 */ /* 0x000fca0000010000 */
[----:B------:R-:W-:Y:S01]  /*18e40*/  HMMA.16816.F32.BF16 R128, R88, R100, R128 ;  /* 0x000000645880723c */ /* 0x000fe20000041880 */
[----:B------:R-:W-:Y:S01]  /*18e50*/  FADD.FTZ R240, R236, R2 ;  /* 0x00000002ecf07221 */ /* 0x000fe20000010000 */
[----:B------:R-:W-:Y:S01]  /*18e60*/  IADD3.X R198, R157, -0x1, RZ, P0, !PT ;  /* 0xffffffff9dc67810 */ /* 0x000fe200007fe4ff */
[----:B------:R-:W-:-:S05]  /*18e70*/  FADD.FTZ R241, R237, R0 ;  /* 0x00000000edf17221 */ /* 0x000fca0000010000 */
[----:B------:R-:W-:Y:S01]  /*18e80*/  HMMA.16816.F32.BF16 R120, R88, R102, R120 ;  /* 0x000000665878723c */ /* 0x000fe20000041878 */
[----:B------:R-:W-:-:S07]  /*18e90*/  IMAD.MOV.U32 R232, RZ, RZ, R220 ;  /* 0x000000ffffe87224 */ /* 0x000fce00078e00dc */
        /* <DEDUP_REMOVED lines=12> */
[----:B------:R-:W-:Y:S05]  /*18f60*/  @!UPT UIADD3 URZ, URZ, URZ, URZ ;  /* 0x0000003f3f3ff290 */ /* 0x000fea000fffe03f */
[----:B------:R-:W-:Y:S11]  /*18f70*/  @P6 BRA `(.L_x_1007) ;  /* 0x0000001000006947 */ /* 0x000ff60003800000 */
.L_x_1000:
[----:B---34-:R-:W-:-:S07]  /*18f80*/  IADD3 R192, R232, -0x1, RZ ;  /* 0xffffffffe8c07810 */ /* 0x018fce0007ffe0ff */
.L_x_1007:
[----:B---3--:R-:W-:-:S13]  /*18f90*/  ISETP.GE.AND P0, PT, R192, RZ, PT ;  /* 0x000000ffc000720c */ /* 0x008fda0003f06270 */
        /* <DEDUP_REMOVED lines=13> */
[----:B------:R-:W3:Y:S01]  /*19070*/  LDL.LU R5, [R1+0x12c] ;  /* 0x00012c0001057983 */ /* 0x000ee20000300800 */
        /* <DEDUP_REMOVED lines=43> */
.L_x_1011:
        /* <DEDUP_REMOVED lines=48> */
.L_x_1009:
        /* <DEDUP_REMOVED lines=67> */
[----:B------:R-:W1:Y:S03]  /*19a60*/  LDSM.16.M88.4 R156, [R178+0x5000] ;  /* 0x00500000b29c783b */ /* 0x000e660000000200 */
[C---:B------:R-:W-:Y:S03]  /*19a70*/  HMMA.16816.F32.BF16 R16, R64.reuse, R18, RZ ;  /* 0x000000124010723c */ /* 0x040fe600000418ff */
[----:B------:R-:W1:Y:S05]  /*19a80*/  LDSM.16.M88.4 R160, [R178+0x5800] ;  /* 0x00580000b2a0783b */ /* 0x000e6a0000000200 */
[-C--:B----4-:R-:W-:Y:S01]  /*19a90*/  HMMA.16816.F32.BF16 R20, R64, R32.reuse, RZ ;  /* 0x000000204014723c */ /* 0x090fe200000418ff */
[----:B------:R-:W-:Y:S06]  /*19aa0*/  LDSM.16.M88.4 R164, [R186] ;  /* 0x00000000baa4783b */ /* 0x000fec0000000200 */
[----:B------:R-:W-:Y:S01]  /*19ab0*/  LDSM.16.M88.4 R168, [R185] ;  /* 0x00000000b9a8783b */ /* 0x000fe20000000200 */
        /* <DEDUP_REMOVED lines=11> */
[----:B------:R-:W-:Y:S07]  /*19b70*/  LDSM.16.M88.4 R68, [R180] ;  /* 0x00000000b444783b */ /* 0x000fee0000000200 */
        /* <DEDUP_REMOVED lines=22> */
[-C--:B--2---:R-:W-:Y:S08]  /*19ce0*/  HMMA.16816.F32.BF16 R4, R68, R144.reuse, R4 ;  /* 0x000000904404723c */ /* 0x084ff00000041804 */
[C---:B---3--:R-:W-:Y:S08]  /*19cf0*/  HMMA.16816.F32.BF16 R8, R152.reuse, R144, R8 ;  /* 0x000000909808723c */ /* 0x048ff00000041808 */
        /* <DEDUP_REMOVED lines=12> */
[----:B------:R-:W4:Y:S01]  /*19dc0*/  LDSM.16.M88.4 R168, [R177+0x1800] ;  /* 0x00180000b1a8783b */ /* 0x000f220000000200 */
[----:B------:R-:W-:Y:S05]  /*19dd0*/  DEPBAR.LE SB0, 0x0 ;  /* 0x000080000000791a */ /* 0x000fea0000000000 */
[----:B------:R-:W-:Y:S01]  /*19de0*/  BAR.SYNC.DEFER_BLOCKING 0x0 ;  /* 0x0000000000007b1d */ /* 0x000fe20000010000 */
[-C--:B-1----:R-:W-:Y:S08]  /*19df0*/  HMMA.16816.F32.BF16 R52, R68, R156.reuse, R52 ;  /* 0x0000009c4434723c */ /* 0x082ff00000041834 */
[C---:B------:R-:W-:Y:S07]  /*19e00*/  HMMA.16816.F32.BF16 R56, R152.reuse, R156, R56 ;  /* 0x0000009c9838723c */ /* 0x040fee0000041838 */
[----:B------:R-:W-:Y:S01]  /*19e10*/  IMAD.MOV.U32 R156, RZ, RZ, R199 ;  /* 0x000000ffff9c7224 */ /* 0x000fe200078e00c7 */
[-C--:B------:R-:W-:Y:S04]  /*19e20*/  HMMA.16816.F32.BF16 R60, R152, R158.reuse, R60 ;  /* 0x0000009e983c723c */ /* 0x080fe8000004183c */
[----:B------:R-:W-:Y:S04]  /*19e30*/  IMAD.MOV.U32 R157, RZ, RZ, R198 ;  /* 0x000000ffff9d7224 */ /* 0x000fe800078e00c6 */
        /* <DEDUP_REMOVED lines=18> */
.L_x_1010:
[----:B------:R-:W-:Y:S01]  /*19f60*/  IADD3 R158, P3, R156, UR22, RZ ;  /* 0x000000169c9e7c10 */ /* 0x000fe2000ff7e0ff */
[----:B------:R-:W-:Y:S01]  /*19f70*/  STL [R1+0x188], R184 ;  /* 0x000188b801007387 */ /* 0x000fe20000100800 */
[----:B------:R-:W-:Y:S01]  /*19f80*/  LOP3.LUT R193, R193, 0xffbfffff, RZ, 0xc0, !PT ;  /* 0xffbfffffc1c17812 */ /* 0x000fe200078ec0ff */
[----:B------:R-:W-:Y:S01]  /*19f90*/  IMAD.SHL.U32 R162, R192, 0x2, RZ ;  /* 0x00000002c0a27824 */ /* 0x000fe200078e00ff */
[----:B------:R-:W-:Y:S01]  /*19fa0*/  IADD3.X R159, R157, UR21, RZ, P3, !PT ;  /* 0x000000159d9f7c10 */ /* 0x000fe20009ffe4ff */
[----:B------:R-:W-:Y:S01]  /*19fb0*/  STL [R1+0x184], R183 ;  /* 0x000184b701007387 */ /* 0x000fe20000100800 */
[C---:B------:R-:W-:Y:S01]  /*19fc0*/  IADD3 R164, P3, R156.reuse, UR25, RZ ;  /* 0x000000199ca47c10 */ /* 0x040fe2000ff7e0ff */
[----:B------:R-:W-:Y:S01]  /*19fd0*/  UIADD3 UR5, UR37, -0x4498517b, URZ ;  /* 0xbb67ae8525057890 */ /* 0x000fe2000fffe03f */
[----:B------:R-:W-:Y:S01]  /*19fe0*/  @P0 LOP3.LUT R193, R193, 0x400000, RZ, 0xfc, !PT ;  /* 0x00400000c1c10812 */ /* 0x000fe200078efcff */
[----:B------:R-:W-:Y:S01]  /*19ff0*/  STL [R1+0x180], R182 ;  /* 0x000180b601007387 */ /* 0x000fe20000100800 */
[----:B------:R-:W-:Y:S01]  /*1a000*/  IADD3.X R165, R157, UR24, RZ, P3, !PT ;  /* 0x000000189da57c10 */ /* 0x000fe20009ffe4ff */
[----:B------:R-:W-:Y:S01]  /*1a010*/  UIADD3 UR12, UR36, -0x61c88647, URZ ;  /* 0x9e3779b9240c7890 */ /* 0x000fe2000fffe03f */
[----:B------:R-:W-:Y:S01]  /*1a020*/  IADD3 R160, P3, R156, UR27, RZ ;  /* 0x0000001b9ca07c10 */ /* 0x000fe2000ff7e0ff */
[----:B------:R-:W-:Y:S01]  /*1a030*/  STL [R1+0x17c], R181 ;  /* 0x00017cb501007387 */ /* 0x000fe20000100800 */
[----:B------:R-:W-:Y:S01]  /*1a040*/  LOP3.LUT R193, R193, 0xff7fffff, RZ, 0xc0, !PT ;  /* 0xff7fffffc1c17812 */ /* 0x000fe200078ec0ff */
[----:B------:R-:W-:Y:S01]  /*1a050*/  UIADD3 UR11, UR36, 0x3c6ef372, URZ ;  /* 0x3c6ef372240b7890 */ /* 0x000fe2000fffe03f */
[----:B------:R-:W-:Y:S01]  /*1a060*/  IADD3.X R161, R157, UR26, RZ, P3, !PT ;  /* 0x0000001a9da17c10 */ /* 0x000fe20009ffe4ff */
[----:B------:R-:W-:Y:S01]  /*1a070*/  STL [R1+0x178], R180 ;  /* 0x000178b401007387 */ /* 0x000fe20000100800 */
[----:B------:R-:W-:Y:S02]  /*1a080*/  UIADD3 UR4, UR37, 0x76cf5d0a, URZ ;  /* 0x76cf5d0a25047890 */ /* 0x000fe4000fffe03f */
[----:B------:R-:W-:Y:S01]  /*1a090*/  UIADD3 UR9, UR37, 0x32370b8f, URZ ;  /* 0x32370b8f25097890 */ /* 0x000fe2000fffe03f */
[----:B------:R-:W-:Y:S01]  /*1a0a0*/  STL [R1+0x174], R179 ;  /* 0x000174b301007387 */ /* 0x000fe20000100800 */
[----:B------:R-:W-:Y:S02]  /*1a0b0*/  UIADD3 UR8, UR36, 0x78dde6e4, URZ ;  /* 0x78dde6e424087890 */ /* 0x000fe4000fffe03f */
[----:B------:R-:W-:Y:S01]  /*1a0c0*/  UIADD3 UR10, UR36, -0x255992d5, URZ ;  /* 0xdaa66d2b240a7890 */ /* 0x000fe2000fffe03f */
[----:B------:R-:W-:Y:S01]  /*1a0d0*/  STL [R1+0x170], R178 ;  /* 0x000170b201007387 */ /* 0x000fe20000100800 */
[----:B------:R-:W-:Y:S02]  /*1a0e0*/  UIADD3 UR7, UR37, -0x126145ec, URZ ;  /* 0xed9eba1425077890 */ /* 0x000fe4000fffe03f */
[----:B------:R-:W-:Y:S01]  /*1a0f0*/  UIADD3 UR6, UR36, 0x1715609d, URZ ;  /* 0x1715609d24067890 */ /* 0x000fe2000fffe03f */
[----:B------:R-:W-:Y:S04]  /*1a100*/  STL [R1+0x16c], R177 ;  /* 0x00016cb101007387 */ /* 0x000fe80000100800 */
[----:B------:R-:W-:Y:S04]  /*1a110*/  STL [R1+0x168], R172 ;  /* 0x000168ac01007387 */ /* 0x000fe80000100800 */
[----:B------:R-:W2:Y:S06]  /*1a120*/  LDL.64 R170, [R1+0x8] ;  /* 0x0000080001aa7983 */ /* 0x000eac0000100a00 */
[----:B------:R-:W3:Y:S06]  /*1a130*/  LDL.64 R168, [R1+0x10] ;  /* 0x0000100001a87983 */ /* 0x000eec0000100a00 */
[----:B------:R-:W4:Y:S06]  /*1a140*/  LDL.64 R150, [R1+0x120] ;  /* 0x0001200001967983 */ /* 0x000f2c0000100a00 */
[----:B------:R-:W4:Y:S06]  /*1a150*/  LDL.64 R148, [R1+0x118] ;  /* 0x0001180001947983 */ /* 0x000f2c0000100a00 */
[----:B------:R-:W1:Y:S02]  /*1a160*/  S2R R2, SR_TID.X ;  /* 0x0000000000027919 */ /* 0x000e640000002100 */
[----:B-1----:R-:W-:Y:S05]  /*1a170*/  IMAD.SHL.U32 R2, R2, 0x2, RZ ;  /* 0x0000000202027824 */ /* 0x002fea00078e00ff */
[----:B------:R-:W-:Y:S05]  /*1a180*/  LOP3.LUT R2, R2, 0x6, RZ, 0xc0, !PT ;  /* 0x0000000602027812 */ /* 0x000fea00078ec0ff */
[----:B------:R-:W-:Y:S04]  /*1a190*/  IMAD R2, R192, 0x40, R2 ;  /* 0x00000040c0027824 */ /* 0x000fe800078e0202 */
[----:B------:R-:W1:Y:S01]  /*1a1a0*/  I2F R71, R2 ;  /* 0x0000000200477306 */ /* 0x000e620000201400 */
[C---:B------:R-:W-:Y:S02]  /*1a1b0*/  IADD3 R68, R2.reuse, 0x1, RZ ;  /* 0x0000000102447810 */ /* 0x040fe40007ffe0ff */
        /* <DEDUP_REMOVED lines=10> */
[----:B------:R-:W1:Y:S02]  /*1a260*/  I2F R69, R69 ;  /* 0x0000004500457306 */ /* 0x000e640000201400 */
[CC--:B-1----:R-:W-:Y:S02]  /*1a270*/  FFMA.FTZ R4, R71.reuse, R187.reuse, R4 ;  /* 0x000000bb47047223 */ /* 0x0c2fe40000010004 */
[CC--:B------:R-:W-:Y:S02]  /*1a280*/  FFMA.FTZ R6, R71.reuse, R187.reuse, R6 ;  /* 0x000000bb47067223 */ /* 0x0c0fe40000010006 */
[CC--:B------:R-:W-:Y:S04]  /*1a290*/  FFMA.FTZ R8, R71.reuse, R187.reuse, R8 ;  /* 0x000000bb47087223 */ /* 0x0c0fe80000010008 */
[----:B------:R-:W1:Y:S01]  /*1a2a0*/  I2F R70, R70 ;  /* 0x0000004600467306 */ /* 0x000e620000201400 */
[-C--:B------:R-:W-:Y:S01]  /*1a2b0*/  FFMA.FTZ R10, R71, R187.reuse, R10 ;  /* 0x000000bb470a7223 */ /* 0x080fe2000001000a */
[----:B------:R-:W-:Y:S01]  /*1a2c0*/  IADD3 R71, R2, 0x29, RZ ;  /* 0x0000002902477810 */ /* 0x000fe20007ffe0ff */
[CC--:B------:R-:W-:Y:S02]  /*1a2d0*/  FFMA.FTZ R11, R68.reuse, R187.reuse, R11 ;  /* 0x000000bb440b7223 */ /* 0x0c0fe4000001000b */
[CC--:B------:R-:W-:Y:S02]  /*1a2e0*/  FFMA.FTZ R5, R68.reuse, R187.reuse, R5 ;  /* 0x000000bb44057223 */ /* 0x0c0fe40000010005 */
[CC--:B------:R-:W-:Y:S02]  /*1a2f0*/  FFMA.FTZ R7, R68.reuse, R187.reuse, R7 ;  /* 0x000000bb44077223 */ /* 0x0c0fe40000010007 */
[-C--:B------:R-:W-:Y:S01]  /*1a300*/  FFMA.FTZ R9, R68, R187.reuse, R9 ;  /* 0x000000bb44097223 */ /* 0x080fe20000010009 */
[C---:B------:R-:W-:Y:S01]  /*1a310*/  IADD3 R68, R2.reuse, 0x38, RZ ;  /* 0x0000003802447810 */ /* 0x040fe20007ffe0ff */
[----:B------:R-:W1:Y:S01]  /*1a320*/  I2F R75, R75 ;  /* 0x0000004b004b7306 */ /* 0x000e620000201400 */
[CC--:B------:R-:W-:Y:S02]  /*1a330*/  FFMA.FTZ R15, R69.reuse, R187.reuse, R15 ;  /* 0x000000bb450f7223 */ /* 0x0c0fe4000001000f */
[CC--:B------:R-:W-:Y:S02]  /*1a340*/  FFMA.FTZ R19, R69.reuse, R187.reuse, R19 ;  /* 0x000000bb45137223 */ /* 0x0c0fe40000010013 */
[CC--:B------:R-:W-:Y:S02]  /*1a350*/  FFMA.FTZ R17, R69.reuse, R187.reuse, R17 ;  /* 0x000000bb45117223 */ /* 0x0c0fe40000010011 */
[-C--:B------:R-:W-:Y:S01]  /*1a360*/  FFMA.FTZ R13, R69, R187.reuse, R13 ;  /* 0x000000bb450d7223 */ /* 0x080fe2000001000d */
[----:B------:R-:W-:Y:S02]  /*1a370*/  IADD3 R69, R2, 0x31, RZ ;  /* 0x0000003102457810 */ /* 0x000fe40007ffe0ff */
[----:B------:R-:W1:Y:S02]  /*1a380*/  I2F R68, R68 ;  /* 0x0000004400447306 */ /* 0x000e640000201400 */
[CC--:B-1----:R-:W-:Y:S02]  /*1a390*/  FFMA.FTZ R14, R70.reuse, R187.reuse, R14 ;  /* 0x000000bb460e7223 */ /* 0x0c2fe4000001000e */
[CC--:B------:R-:W-:Y:S02]  /*1a3a0*/  FFMA.FTZ R16, R70.reuse, R187.reuse, R16 ;  /* 0x000000bb46107223 */ /* 0x0c0fe40000010010 */
[CC--:B------:R-:W-:Y:S02]  /*1a3b0*/  FFMA.FTZ R12, R70.reuse, R187.reuse, R12 ;  /* 0x000000bb460c7223 */ /* 0x0c0fe4000001000c */
[-C--:B------:R-:W-:Y:S01]  /*1a3c0*/  FFMA.FTZ R18, R70, R187.reuse, R18 ;  /* 0x000000bb46127223 */ /* 0x080fe20000010012 */
[C---:B------:R-:W-:Y:S01]  /*1a3d0*/  IADD3 R70, R2.reuse, 0x30, RZ ;  /* 0x0000003002467810 */ /* 0x040fe20007ffe0ff */
[----:B------:R-:W1:Y:S01]  /*1a3e0*/  I2F R144, R144 ;  /* 0x0000009000907306 */ /* 0x000e620000201400 */
[----:B------:R-:W-:Y:S01]  /*1a3f0*/  IADD3 R2, R2, 0x39, RZ ;  /* 0x0000003902027810 */ /* 0x000fe20007ffe0ff */
[CC--:B------:R-:W-:Y:S02]  /*1a400*/  FFMA.FTZ R20, R75.reuse, R187.reuse, R20 ;  /* 0x000000bb4b147223 */ /* 0x0c0fe40000010014 */
[CC--:B------:R-:W-:Y:S02]  /*1a410*/  FFMA.FTZ R22, R75.reuse, R187.reuse, R22 ;  /* 0x000000bb4b167223 */ /* 0x0c0fe40000010016 */
[CC--:B------:R-:W-:Y:S04]  /*1a420*/  FFMA.FTZ R24, R75.reuse, R187.reuse, R24 ;  /* 0x000000bb4b187223 */ /* 0x0c0fe80000010018 */
[----:B------:R-:W1:Y:S01]  /*1a430*/  I2F R69, R69 ;  /* 0x0000004500457306 */ /* 0x000e620000201400 */
[-C--:B------:R-:W-:Y:S02]  /*1a440*/  FFMA.FTZ R26, R75, R187.reuse, R26 ;  /* 0x000000bb4b1a7223 */ /* 0x080fe4000001001a */
[CC--:B------:R-:W-:Y:S02]  /*1a450*/  FFMA.FTZ R64, R68.reuse, R187.reuse, R64 ;  /* 0x000000bb44407223 */ /* 0x0c0fe40000010040 */
[CC--:B------:R-:W-:Y:S02]  /*1a460*/  FFMA.FTZ R66, R68.reuse, R187.reuse, R66 ;  /* 0x000000bb44427223 */ /* 0x0c0fe40000010042 */
[CC--:B------:R-:W-:Y:S03]  /*1a470*/  FFMA.FTZ R60, R68.reuse, R187.reuse, R60 ;  /* 0x000000bb443c7223 */ /* 0x0c0fe6000001003c */
[----:B------:R-:W1:Y:S01]  /*1a480*/  I2F R70, R70 ;  /* 0x0000004600467306 */ /* 0x000e620000201400 */
[-C--:B------:R-:W-:Y:S01]  /*1a490*/  FFMA.FTZ R62, R68, R187.reuse, R62 ;  /* 0x000000bb443e7223 */ /* 0x080fe2000001003e */
[----:B------:R-:W-:Y:S01]  /*1a4a0*/  FMNMX.FTZ R68, R4, R0, !PT ;  /* 0x0000000004447209 */ /* 0x000fe20007810000 */
[CC--:B-1----:R-:W-:Y:S03]  /*1a4b0*/  FFMA.FTZ R46, R144.reuse, R187.reuse, R46 ;  /* 0x000000bb902e7223 */ /* 0x0c2fe6000001002e */
[----:B------:R-:W-:Y:S01]  /*1a4c0*/  FMNMX.FTZ R68, R5, R68, !PT ;  /* 0x0000004405447209 */ /* 0x000fe20007810000 */
[CC--:B------:R-:W-:Y:S02]  /*1a4d0*/  FFMA.FTZ R48, R144.reuse, R187.reuse, R48 ;  /* 0x000000bb90307223 */ /* 0x0c0fe40000010030 */
[-C--:B------:R-:W-:Y:S01]  /*1a4e0*/  FFMA.FTZ R50, R144, R187.reuse, R50 ;  /* 0x000000bb90327223 */ /* 0x080fe20000010032 */
[----:B------:R-:W-:Y:S01]  /*1a4f0*/  FMNMX.FTZ R68, R16, R68, !PT ;  /* 0x0000004410447209 */ /* 0x000fe20007810000 */
[----:B------:R-:W1:Y:S01]  /*1a500*/  I2F R2, R2 ;  /* 0x0000000200027306 */ /* 0x000e620000201400 */
[-C--:B------:R-:W-:Y:S02]  /*1a510*/  FFMA.FTZ R44, R144, R187.reuse, R44 ;  /* 0x000000bb902c7223 */ /* 0x080fe4000001002c */
[CC--:B------:R-:W-:Y:S02]  /*1a520*/  FFMA.FTZ R57, R69.reuse, R187.reuse, R57 ;  /* 0x000000bb45397223 */ /* 0x0c0fe40000010039 */
[CC--:B------:R-:W-:Y:S02]  /*1a530*/  FFMA.FTZ R59, R69.reuse, R187.reuse, R59 ;  /* 0x000000bb453b7223 */ /* 0x0c0fe4000001003b */
[CC--:B------:R-:W-:Y:S02]  /*1a540*/  FFMA.FTZ R53, R69.reuse, R187.reuse, R53 ;  /* 0x000000bb45357223 */ /* 0x0c0fe40000010035 */
[-C--:B------:R-:W-:Y:S01]  /*1a550*/  FFMA.FTZ R55, R69, R187.reuse, R55 ;  /* 0x000000bb45377223 */ /* 0x080fe20000010037 */
[----:B------:R-:W-:Y:S01]  /*1a560*/  LOP3.LUT R69, R162, UR37, RZ, 0x3c, !PT ;  /* 0x00000025a2457c12 */ /* 0x000fe2000f8e3cff */
[----:B------:R-:W1:Y:S01]  /*1a570*/  I2F R74, R74 ;  /* 0x0000004a004a7306 */ /* 0x000e620000201400 */
[CC--:B------:R-:W-:Y:S02]  /*1a580*/  FFMA.FTZ R56, R70.reuse, R187.reuse, R56 ;  /* 0x000000bb46387223 */ /* 0x0c0fe40000010038 */
[CC--:B------:R-:W-:Y:S02]  /*1a590*/  FFMA.FTZ R58, R70.reuse, R187.reuse, R58 ;  /* 0x000000bb463a7223 */ /* 0x0c0fe4000001003a */
[CC--:B------:R-:W-:Y:S02]  /*1a5a0*/  FFMA.FTZ R52, R70.reuse, R187.reuse, R52 ;  /* 0x000000bb46347223 */ /* 0x0c0fe40000010034 */
[----:B------:R-:W-:Y:S01]  /*1a5b0*/  FFMA.FTZ R54, R70, R187, R54 ;  /* 0x000000bb46367223 */ /* 0x000fe20000010036 */
[----:B------:R-:W-:Y:S02]  /*1a5c0*/  LOP3.LUT R70, R243, R69, RZ, 0x3c, !PT ;  /* 0x00000045f3467212 */ /* 0x000fe400078e3cff */
[----:B------:R-:W1:Y:S02]  /*1a5d0*/  I2F R141, R141 ;  /* 0x0000008d008d7306 */ /* 0x000e640000201400 */
[CC--:B-1----:R-:W-:Y:S02]  /*1a5e0*/  FFMA.FTZ R67, R2.reuse, R187.reuse, R67 ;  /* 0x000000bb02437223 */ /* 0x0c2fe40000010043 */
[CC--:B------:R-:W-:Y:S02]  /*1a5f0*/  FFMA.FTZ R61, R2.reuse, R187.reuse, R61 ;  /* 0x000000bb023d7223 */ /* 0x0c0fe4000001003d */
[-C--:B------:R-:W-:Y:S02]  /*1a600*/  FFMA.FTZ R63, R2, R187.reuse, R63 ;  /* 0x000000bb023f7223 */ /* 0x080fe4000001003f */
[----:B------:R-:W-:Y:S02]  /*1a610*/  IMAD.WIDE.U32 R144, R70, -0x326172a9, RZ ;  /* 0xcd9e8d5746907825 */ /* 0x000fe400078e00ff */
[----:B------:R-:W1:Y:S02]  /*1a620*/  I2F R140, R140 ;  /* 0x0000008c008c7306 */ /* 0x000e640000201400 */
[----:B------:R-:W-:Y:S01]  /*1a630*/  FFMA.FTZ R65, R2, R187, R65 ;  /* 0x000000bb02417223 */ /* 0x000fe20000010041 */
[----:B------:R-:W-:Y:S01]  /*1a640*/  FMNMX.FTZ R2, R6, R3, !PT ;  /* 0x0000000306027209 */ /* 0x000fe20007810000 */
[CC--:B------:R-:W-:Y:S02]  /*1a650*/  FFMA.FTZ R21, R74.reuse, R187.reuse, R21 ;  /* 0x000000bb4a157223 */ /* 0x0c0fe40000010015 */
[CC--:B------:R-:W-:Y:S01]  /*1a660*/  FFMA.FTZ R23, R74.reuse, R187.reuse, R23 ;  /* 0x000000bb4a177223 */ /* 0x0c0fe20000010017 */
[----:B------:R-:W-:Y:S01]  /*1a670*/  FMNMX.FTZ R2, R7, R2, !PT ;  /* 0x0000000207027209 */ /* 0x000fe20007810000 */
[CC--:B------:R-:W-:Y:S02]  /*1a680*/  FFMA.FTZ R25, R74.reuse, R187.reuse, R25 ;  /* 0x000000bb4a197223 */ /* 0x0c0fe40000010019 */
[----:B------:R-:W1:Y:S01]  /*1a690*/  I2F R71, R71 ;  /* 0x0000004700477306 */ /* 0x000e620000201400 */
[-C--:B------:R-:W-:Y:S01]  /*1a6a0*/  FFMA.FTZ R27, R74, R187.reuse, R27 ;  /* 0x000000bb4a1b7223 */ /* 0x080fe2000001001b */
[----:B------:R-:W-:Y:S01]  /*1a6b0*/  FMNMX.FTZ R2, R18, R2, !PT ;  /* 0x0000000212027209 */ /* 0x000fe20007810000 */
[-C--:B------:R-:W-:Y:S03]  /*1a6c0*/  FFMA.FTZ R32, R141, R187.reuse, R32 ;  /* 0x000000bb8d207223 */ /* 0x080fe60000010020 */
[----:B------:R-:W-:Y:S01]  /*1a6d0*/  FMNMX.FTZ R2, R19, R2, !PT ;  /* 0x0000000213027209 */ /* 0x000fe20007810000 */
[CC--:B------:R-:W-:Y:S02]  /*1a6e0*/  FFMA.FTZ R30, R141.reuse, R187.reuse, R30 ;  /* 0x000000bb8d1e7223 */ /* 0x0c0fe4000001001e */
[CC--:B------:R-:W-:Y:S01]  /*1a6f0*/  FFMA.FTZ R34, R141.reuse, R187.reuse, R34 ;  /* 0x000000bb8d227223 */ /* 0x0c0fe20000010022 */
[----:B------:R-:W-:Y:S01]  /*1a700*/  FMNMX.FTZ R2, R22, R2, !PT ;  /* 0x0000000216027209 */ /* 0x000fe20007810000 */
[----:B------:R-:W1:Y:S01]  /*1a710*/  I2F R143, R143 ;  /* 0x0000008f008f7306 */ /* 0x000e620000201400 */
[-C--:B------:R-:W-:Y:S02]  /*1a720*/  FFMA.FTZ R28, R141, R187.reuse, R28 ;  /* 0x000000bb8d1c7223 */ /* 0x080fe4000001001c */
[----:B------:R-:W-:Y:S01]  /*1a730*/  FMNMX.FTZ R2, R23, R2, !PT ;  /* 0x0000000217027209 */ /* 0x000fe20007810000 */
[CC--:B-1----:R-:W-:Y:S02]  /*1a740*/  FFMA.FTZ R33, R140.reuse, R187.reuse, R33 ;  /* 0x000000bb8c217223 */ /* 0x0c2fe40000010021 */
[-C--:B------:R-:W-:Y:S01]  /*1a750*/  FFMA.FTZ R35, R140, R187.reuse, R35 ;  /* 0x000000bb8c237223 */ /* 0x080fe20000010023 */
[----:B------:R-:W-:Y:S01]  /*1a760*/  FMNMX.FTZ R2, R34, R2, !PT ;  /* 0x0000000222027209 */ /* 0x000fe20007810000 */
[CC--:B------:R-:W-:Y:S02]  /*1a770*/  FFMA.FTZ R29, R140.reuse, R187.reuse, R29 ;  /* 0x000000bb8c1d7223 */ /* 0x0c0fe4000001001d */
[-C--:B------:R-:W-:Y:S01]  /*1a780*/  FFMA.FTZ R31, R140, R187.reuse, R31 ;  /* 0x000000bb8c1f7223 */ /* 0x080fe2000001001f */
[----:B------:R-:W-:Y:S01]  /*1a790*/  FMNMX.FTZ R2, R35, R2, !PT ;  /* 0x0000000223027209 */ /* 0x000fe20007810000 */
[----:B------:R-:W1:Y:S01]  /*1a7a0*/  I2F R142, R142 ;  /* 0x0000008e008e7306 */ /* 0x000e620000201400 */
[CC--:B------:R-:W-:Y:S02]  /*1a7b0*/  FFMA.FTZ R49, R71.reuse, R187.reuse, R49 ;  /* 0x000000bb47317223 */ /* 0x0c0fe40000010031 */
[CC--:B------:R-:W-:Y:S02]  /*1a7c0*/  FFMA.FTZ R45, R71.reuse, R187.reuse, R45 ;  /* 0x000000bb472d7223 */ /* 0x0c0fe4000001002d */
[CC--:B------:R-:W-:Y:S02]  /*1a7d0*/  FFMA.FTZ R51, R71.reuse, R187.reuse, R51 ;  /* 0x000000bb47337223 */ /* 0x0c0fe40000010033 */
[-C--:B------:R-:W-:Y:S02]  /*1a7e0*/  FFMA.FTZ R47, R71, R187.reuse, R47 ;  /* 0x000000bb472f7223 */ /* 0x080fe4000001002f */
[CC--:B------:R-:W-:Y:S02]  /*1a7f0*/  FFMA.FTZ R42, R143.reuse, R187.reuse, R42 ;  /* 0x000000bb8f2a7223 */ /* 0x0c0fe4000001002a */
[CC--:B------:R-:W-:Y:S02]  /*1a800*/  FFMA.FTZ R36, R143.reuse, R187.reuse, R36 ;  /* 0x000000bb8f247223 */ /* 0x0c0fe40000010024 */
[CC--:B------:R-:W-:Y:S02]  /*1a810*/  FFMA.FTZ R38, R143.reuse, R187.reuse, R38 ;  /* 0x000000bb8f267223 */ /* 0x0c0fe40000010026 */
[-C--:B------:R-:W-:Y:S03]  /*1a820*/  FFMA.FTZ R40, R143, R187.reuse, R40 ;  /* 0x000000bb8f287223 */ /* 0x080fe60000010028 */
[----:B------:R-:W-:Y:S01]  /*1a830*/  FMNMX.FTZ R2, R38, R2, !PT ;  /* 0x0000000226027209 */ /* 0x000fe20007810000 */
[CC--:B-1----:R-:W-:Y:S02]  /*1a840*/  FFMA.FTZ R43, R142.reuse, R187.reuse, R43 ;  /* 0x000000bb8e2b7223 */ /* 0x0c2fe4000001002b */
[CC--:B------:R-:W-:Y:S02]  /*1a850*/  FFMA.FTZ R37, R142.reuse, R187.reuse, R37 ;  /* 0x000000bb8e257223 */ /* 0x0c0fe40000010025 */
[CC--:B------:R-:W-:Y:S02]  /*1a860*/  FFMA.FTZ R39, R142.reuse, R187.reuse, R39 ;  /* 0x000000bb8e277223 */ /* 0x0c0fe40000010027 */
[----:B------:R-:W-:Y:S03]  /*1a870*/  FFMA.FTZ R41, R142, R187, R41 ;  /* 0x000000bb8e297223 */ /* 0x000fe60000010029 */
[----:B------:R-:W-:Y:S04]  /*1a880*/  FMNMX.FTZ R2, R39, R2, !PT ;  /* 0x0000000227027209 */ /* 0x000fe80007810000 */
[----:B------:R-:W-:Y:S04]  /*1a890*/  FMNMX.FTZ R2, R50, R2, !PT ;  /* 0x0000000232027209 */ /* 0x000fe80007810000 */
[----:B------:R-:W-:Y:S02]  /*1a8a0*/  FMNMX.FTZ R2, R51, R2, !PT ;  /* 0x0000000233027209 */ /* 0x000fe40007810000 */
[--C-:B--2---:R-:W-:Y:S05]  /*1a8b0*/  LOP3.LUT R69, R171, UR5, R242.reuse, 0x96, !PT ;  /* 0x00000005ab457c12 */ /* 0x104fea000f8e96f2 */
[----:B------:R-:W-:Y:S01]  /*1a8c0*/  IMAD.WIDE.U32 R230, R69, -0x326172a9, RZ ;  /* 0xcd9e8d5745e67825 */ /* 0x000fe200078e00ff */
[----:B------:R-:W-:Y:S02]  /*1a8d0*/  FMNMX.FTZ R69, R17, R68, !PT ;  /* 0x0000004411457209 */ /* 0x000fe40007810000 */
[----:B---3--:R-:W-:Y:S01]  /*1a8e0*/  LOP3.LUT R71, R169, UR5, R242, 0x96, !PT ;  /* 0x00000005a9477c12 */ /* 0x008fe2000f8e96f2 */
[----:B------:R-:W-:Y:S01]  /*1a8f0*/  UIADD3 UR5, UR37, -0x56f99767, URZ ;  /* 0xa906689925057890 */ /* 0x000fe2000fffe03f */
[----:B------:R-:W-:Y:S02]  /*1a900*/  FMNMX.FTZ R69, R20, R69, !PT ;  /* 0x0000004514457209 */ /* 0x000fe40007810000 */
[----:B----4-:R-:W-:Y:S01]  /*1a910*/  LOP3.LUT R68, R145, UR12, R150, 0x96, !PT ;  /* 0x0000000c91447c12 */ /* 0x010fe2000f8e9696 */
[----:B------:R-:W-:Y:S01]  /*1a920*/  IMAD.WIDE.U32 R236, R71, -0x326172a9, RZ ;  /* 0xcd9e8d5747ec7825 */ /* 0x000fe200078e00ff */
        /* <DEDUP_REMOVED lines=11> */
[----:B------:R-:W-:Y:S02]  /*1a9e0*/  FMNMX.FTZ R70, R37, R70, !PT ;  /* 0x0000004625467209 */ /* 0x000fe40007810000 */
[----:B------:R-:W-:Y:S01]  /*1a9f0*/  LOP3.LUT R144, R237, UR11, R144, 0x96, !PT ;  /* 0x0000000bed907c12 */ /* 0x000fe2000f8e9690 */
[----:B------:R-:W-:Y:S01]  /*1aa00*/  IMAD.WIDE.U32 R142, R142, -0x326172a9, RZ ;  /* 0xcd9e8d578e8e7825 */ /* 0x000fe200078e00ff */
[----:B------:R-:W-:Y:S02]  /*1aa10*/  LOP3.LUT R75, R69, UR4, R168, 0x96, !PT ;  /* 0x00000004454b7c12 */ /* 0x000fe4000f8e96a8 */
[----:B------:R-:W-:Y:S01]  /*1aa20*/  FMNMX.FTZ R69, R48, R70, !PT ;  /* 0x0000004630457209 */ /* 0x000fe20007810000 */
[----:B------:R-:W-:Y:S03]  /*1aa30*/  IMAD.WIDE.U32 R144, R144, -0x2daee0ad, RZ ;  /* 0xd2511f5390907825 */ /* 0x000fe600078e00ff */
[----:B------:R-:W-:Y:S01]  /*1aa40*/  FMNMX.FTZ R69, R49, R69, !PT ;  /* 0x0000004531457209 */ /* 0x000fe20007810000 */
[----:B------:R-:W-:Y:S01]  /*1aa50*/  IMAD.WIDE.U32 R70, R74, -0x326172a9, RZ ;  /* 0xcd9e8d574a467825 */ /* 0x000fe200078e00ff */
[----:B------:R-:W-:Y:S02]  /*1aa60*/  LOP3.LUT R140, R145, UR9, R68, 0x96, !PT ;  /* 0x00000009918c7c12 */ /* 0x000fe4000f8e9644 */
[----:B------:R-:W-:Y:S02]  /*1aa70*/  FMNMX.FTZ R68, R52, R69, !PT ;  /* 0x0000004534447209 */ /* 0x000fe40007810000 */
[----:B------:R-:W-:Y:S01]  /*1aa80*/  LOP3.LUT R143, R143, UR8, R70, 0x96, !PT ;  /* 0x000000088f8f7c12 */ /* 0x000fe2000f8e9646 */
[----:B------:R-:W-:Y:S01]  /*1aa90*/  IMAD.WIDE.U32 R140, R140, -0x326172a9, RZ ;  /* 0xcd9e8d578c8c7825 */ /* 0x000fe200078e00ff */
[----:B------:R-:W-:Y:S02]  /*1aaa0*/  FMNMX.FTZ R70, R53, R68, !PT ;  /* 0x0000004435467209 */ /* 0x000fe40007810000 */
[----:B------:R-:W-:Y:S01]  /*1aab0*/  LOP3.LUT R145, R71, UR10, R230, 0x96, !PT ;  /* 0x0000000a47917c12 */ /* 0x000fe2000f8e96e6 */
[----:B------:R-:W-:Y:S01]  /*1aac0*/  IMAD.WIDE.U32 R190, R143, -0x2daee0ad, RZ ;  /* 0xd2511f538fbe7825 */ /* 0x000fe200078e00ff */
[----:B------:R-:W-:Y:S02]  /*1aad0*/  FMNMX.FTZ R71, R54, R2, !PT ;  /* 0x0000000236477209 */ /* 0x000fe40007810000 */
[----:B------:R-:W-:Y:S01]  /*1aae0*/  FMNMX.FTZ R2, R64, R70, !PT ;  /* 0x0000004640027209 */ /* 0x000fe20007810000 */
[----:B------:R-:W-:Y:S01]  /*1aaf0*/  IMAD.WIDE.U32 R68, R75, -0x326172a9, RZ ;  /* 0xcd9e8d574b447825 */ /* 0x000fe200078e00ff */
[----:B------:R-:W-:Y:S02]  /*1ab00*/  FMNMX.FTZ R75, R55, R71, !PT ;  /* 0x00000047374b7209 */ /* 0x000fe40007810000 */
[----:B------:R-:W-:Y:S01]  /*1ab10*/  FMNMX.FTZ R2, R65, R2, !PT ;  /* 0x0000000241027209 */ /* 0x000fe20007810000 */
[----:B------:R-:W-:Y:S01]  /*1ab20*/  IMAD.WIDE.U32 R70, R145, -0x2daee0ad, RZ ;  /* 0xd2511f5391467825 */ /* 0x000fe200078e00ff */
[----:B------:R-:W-:Y:S02]  /*1ab30*/  LOP3.LUT R74, R69, UR10, R236, 0x96, !PT ;  /* 0x0000000a454a7c12 */ /* 0x000fe4000f8e96ec */
[----:B------:R-:W-:Y:S01]  /*1ab40*/  FMNMX.FTZ R69, R66, R75, !PT ;  /* 0x0000004b42457209 */ /* 0x000fe20007810000 */
[----:B------:R-:W1:Y:S01]  /*1ab50*/  SHFL.BFLY PT, R143, R2, 0x2, 0x1f ;  /* 0x0c401f00028f7f89 */ /* 0x000e6200000e0000 */
[----:B------:R-:W-:Y:S01]  /*1ab60*/  LOP3.LUT R141, R141, UR8, R68, 0x96, !PT ;  /* 0x000000088d8d7c12 */ /* 0x000fe2000f8e9644 */
[----:B------:R-:W-:Y:S01]  /*1ab70*/  IMAD.WIDE.U32 R74, R74, -0x2daee0ad, RZ ;  /* 0xd2511f534a4a7825 */ /* 0x000fe200078e00ff */
[----:B------:R-:W-:Y:S02]  /*1ab80*/  FMNMX.FTZ R69, R67, R69, !PT ;  /* 0x0000004543457209 */ /* 0x000fe40007810000 */
[----:B------:R-:W-:Y:S01]  /*1ab90*/  LOP3.LUT R145, R191, UR5, R70, 0x96, !PT ;  /* 0x00000005bf917c12 */ /* 0x000fe2000f8e9646 */
[----:B------:R-:W-:Y:S01]  /*1aba0*/  IMAD.WIDE.U32 R194, R141, -0x2daee0ad, RZ ;  /* 0xd2511f538dc27825 */ /* 0x000fe200078e00ff */
[----:B------:R-:W-:Y:S02]  /*1abb0*/  LOP3.LUT R68, R75, UR7, R144, 0x96, !PT ;  /* 0x000000074b447c12 */ /* 0x000fe4000f8e9690 */
[----:B------:R-:W-:Y:S01]  /*1abc0*/  FMNMX.FTZ R70, R8, R72, !PT ;  /* 0x0000004808467209 */ /* 0x000fe20007810000 */
[----:B------:R-:W2:Y:S01]  /*1abd0*/  SHFL.BFLY PT, R75, R69, 0x2, 0x1f ;  /* 0x0c401f00454b7f89 */ /* 0x000ea200000e0000 */
[----:B------:R-:W-:Y:S01]  /*1abe0*/  LOP3.LUT R146, R71, UR7, R146, 0x96, !PT ;  /* 0x0000000747927c12 */ /* 0x000fe2000f8e9692 */
[----:B------:R-:W-:Y:S01]  /*1abf0*/  IMAD.WIDE.U32 R154, R68, -0x326172a9, RZ ;  /* 0xcd9e8d57449a7825 */ /* 0x000fe200078e00ff */
[----:B------:R-:W-:Y:S03]  /*1ac00*/  FMNMX.FTZ R68, R9, R70, !PT ;  /* 0x0000004609447209 */ /* 0x000fe60007810000 */
[----:B------:R-:W-:Y:S01]  /*1ac10*/  IMAD.WIDE.U32 R152, R146, -0x326172a9, RZ ;  /* 0xcd9e8d5792987825 */ /* 0x000fe200078e00ff */
[----:B------:R-:W-:Y:S02]  /*1ac20*/  FMNMX.FTZ R68, R12, R68, !PT ;  /* 0x000000440c447209 */ /* 0x000fe40007810000 */
[----:B------:R-:W-:Y:S01]  /*1ac30*/  LOP3.LUT R146, R195, UR5, R74, 0x96, !PT ;  /* 0x00000005c3927c12 */ /* 0x000fe2000f8e964a */
[----:B------:R-:W-:Y:S01]  /*1ac40*/  IMAD.WIDE.U32 R144, R145, -0x326172a9, RZ ;  /* 0xcd9e8d5791907825 */ /* 0x000fe200078e00ff */
[----:B------:R-:W-:Y:S02]  /*1ac50*/  FMNMX.FTZ R74, R10, R73, !PT ;  /* 0x000000490a4a7209 */ /* 0x000fe40007810000 */
[----:B------:R-:W-:Y:S01]  /*1ac60*/  FMNMX.FTZ R68, R13, R68, !PT ;  /* 0x000000440d447209 */ /* 0x000fe20007810000 */
[----:B------:R-:W-:Y:S01]  /*1ac70*/  IMAD.WIDE.U32 R146, R146, -0x326172a9, RZ ;  /* 0xcd9e8d5792927825 */ /* 0x000fe200078e00ff */
[----:B-1----:R-:W-:Y:S02]  /*1ac80*/  FMNMX.FTZ R71, R2, R143, !PT ;  /* 0x0000008f02477209 */ /* 0x002fe40007810000 */
[----:B------:R-:W-:Y:S02]  /*1ac90*/  LOP3.LUT R220, R155, UR6, R140, 0x96, !PT ;  /* 0x000000069bdc7c12 */ /* 0x000fe4000f8e968c */
[----:B------:R-:W-:Y:S01]  /*1aca0*/  FMNMX.FTZ R74, R11, R74, !PT ;  /* 0x0000004a0b4a7209 */ /* 0x000fe20007810000 */
[----:B------:R-:W1:Y:S01]  /*1acb0*/  SHFL.BFLY PT, R140, R71, 0x1, 0x1f ;  /* 0x0c201f00478c7f89 */ /* 0x000e6200000e0000 */
[----:B------:R-:W-:Y:S02]  /*1acc0*/  FMNMX.FTZ R2, R24, R68, !PT ;  /* 0x0000004418027209 */ /* 0x000fe40007810000 */
[----:B------:R-:W-:Y:S02]  /*1acd0*/  LOP3.LUT R206, R153, UR6, R142, 0x96, !PT ;  /* 0x0000000699ce7c12 */ /* 0x000fe4000f8e968e */
[----:B------:R-:W-:Y:S02]  /*1ace0*/  LOP3.LUT R142, R145, UR13, R152, 0x96, !PT ;  /* 0x0000000d918e7c12 */ /* 0x000fe4000f8e9698 */
[----:B------:R-:W-:Y:S02]  /*1acf0*/  FMNMX.FTZ R74, R14, R74, !PT ;  /* 0x0000004a0e4a7209 */ /* 0x000fe40007810000 */
[----:B------:R-:W-:Y:S02]  /*1ad00*/  FMNMX.FTZ R2, R25, R2, !PT ;  /* 0x0000000219027209 */ /* 0x000fe40007810000 */
[----:B------:R-:W-:Y:S02]  /*1ad10*/  LOP3.LUT R143, R147, UR13, R154, 0x96, !PT ;  /* 0x0000000d938f7c12 */ /* 0x000fe4000f8e969a */
[----:B------:R-:W-:Y:S02]  /*1ad20*/  LOP3.LUT R70, R142, 0xff, RZ, 0xc0, !PT ;  /* 0x000000ff8e467812 */ /* 0x000fe400078ec0ff */
[----:B------:R-:W-:Y:S02]  /*1ad30*/  FMNMX.FTZ R2, R28, R2, !PT ;  /* 0x000000021c027209 */ /* 0x000fe40007810000 */
[----:B------:R-:W-:Y:S02]  /*1ad40*/  LOP3.LUT R68, R143, 0xff, RZ, 0xc0, !PT ;  /* 0x000000ff8f447812 */ /* 0x000fe400078ec0ff */
[----:B------:R-:W-:Y:S02]  /*1ad50*/  FMNMX.FTZ R74, R15, R74, !PT ;  /* 0x0000004a0f4a7209 */ /* 0x000fe40007810000 */
[----:B------:R-:W-:Y:S02]  /*1ad60*/  ISETP.GE.U32.AND P5, PT, R235, R70, PT ;  /* 0x00000046eb00720c */ /* 0x000fe40003fa6070 */
[----:B--2---:R-:W-:Y:S02]  /*1ad70*/  FMNMX.FTZ R70, R69, R75, !PT ;  /* 0x0000004b45467209 */ /* 0x004fe40007810000 */
[----:B------:R-:W-:Y:S02]  /*1ad80*/  SHF.R.U32.HI R69, RZ, 0x18, R142 ;  /* 0x00000018ff457819 */ /* 0x000fe4000001168e */
[----:B------:R-:W-:Y:S01]  /*1ad90*/  FMNMX.FTZ R2, R29, R2, !PT ;  /* 0x000000021d027209 */ /* 0x000fe20007810000 */
[----:B------:R-:W2:Y:S01]  /*1ada0*/  SHFL.BFLY PT, R75, R70, 0x1, 0x1f ;  /* 0x0c201f00464b7f89 */ /* 0x000ea200000e0000 */
[C---:B------:R-:W-:Y:S02]  /*1adb0*/  ISETP.GE.U32.AND P1, PT, R235.reuse, R68, PT ;  /* 0x00000044eb00720c */ /* 0x040fe40003f26070 */
[----:B------:R-:W-:Y:S02]  /*1adc0*/  FMNMX.FTZ R68, R26, R74, !PT ;  /* 0x0000004a1a447209 */ /* 0x000fe40007810000 */
[----:B------:R-:W-:Y:S02]  /*1add0*/  ISETP.GE.U32.AND P2, PT, R235, R69, PT ;  /* 0x00000045eb00720c */ /* 0x000fe40003f46070 */
        /* <DEDUP_REMOVED lines=9> */
[C---:B------:R-:W-:Y:S01]  /*1ae70*/  FMUL.FTZ R69, R71.reuse, c[0x0][0x23c] ;  /* 0x00008f0047457a20 */ /* 0x040fe20000410000 */
[----:B------:R-:W-:Y:S01]  /*1ae80*/  FMNMX.FTZ R68, R56, R68, !PT ;  /* 0x0000004438447209 */ /* 0x000fe20007810000 */
[----:B------:R-:W-:Y:S01]  /*1ae90*/  FADD.FTZ R0, -R71, R0 ;  /* 0x0000000047007221 */ /* 0x000fe20000010100 */
[----:B------:R-:W-:Y:S02]  /*1aea0*/  FMNMX.FTZ R140, R43, R2, !PT ;  /* 0x000000022b8c7209 */ /* 0x000fe40007810000 */
[----:B------:R-:W-:Y:S01]  /*1aeb0*/  LOP3.LUT R2, R142, 0xffff, RZ, 0xc0, !PT ;  /* 0x0000ffff8e027812 */ /* 0x000fe200078ec0ff */
[----:B------:R-:W-:Y:S01]  /*1aec0*/  FMUL.FTZ R0, R0, c[0x0][0x23c] ;  /* 0x00008f0000007a20 */ /* 0x000fe20000410000 */
[----:B------:R-:W-:Y:S02]  /*1aed0*/  FSETP.NEU.FTZ.AND P3, PT, R71, -INF , PT ;  /* 0xff8000004700780b */ /* 0x000fe40003f7d000 */
[----:B------:R-:W-:Y:S02]  /*1aee0*/  FMNMX.FTZ R74, R57, R68, !PT ;  /* 0x00000044394a7209 */ /* 0x000fe40007810000 */
[----:B------:R-:W-:Y:S02]  /*1aef0*/  SHF.R.U32.HI R68, RZ, 0x8, R2 ;  /* 0x00000008ff447819 */ /* 0x000fe40000011602 */
[----:B------:R-:W-:Y:S02]  /*1af00*/  FSEL R2, R69, RZ, P3 ;  /* 0x000000ff45027208 */ /* 0x000fe40001800000 */
[----:B--2---:R-:W-:Y:S02]  /*1af10*/  FMNMX.FTZ R70, R70, R75, !PT ;  /* 0x0000004b46467209 */ /* 0x004fe40007810000 */
[----:B------:R-:W-:Y:S01]  /*1af20*/  FMNMX.FTZ R74, R60, R74, !PT ;  /* 0x0000004a3c4a7209 */ /* 0x000fe20007810000 */
[--C-:B------:R-:W-:Y:S01]  /*1af30*/  FFMA.FTZ R211, R33, c[0x0][0x23c], -R2.reuse ;  /* 0x00008f0021d37a23 */ /* 0x100fe20000010802 */
[----:B------:R-:W-:Y:S01]  /*1af40*/  FSETP.NEU.FTZ.AND P3, PT, R70, -INF , PT ;  /* 0xff8000004600780b */ /* 0x000fe20003f7d000 */
[----:B------:R-:W-:Y:S01]  /*1af50*/  IMAD.MOV.U32 R33, RZ, RZ, R151 ;  /* 0x000000ffff217224 */ /* 0x000fe200078e0097 */
[----:B------:R-:W-:Y:S01]  /*1af60*/  FMNMX.FTZ R69, R61, R74, !PT ;  /* 0x0000004a3d457209 */ /* 0x000fe20007810000 */
[----:B------:R1:W2:Y:S01]  /*1af70*/  LDL.S16 R151, [R1+0x6c] ;  /* 0x00006c0001977983 */ /* 0x0002a20000100600 */
[----:B------:R-:W-:Y:S01]  /*1af80*/  LOP3.LUT R68, R68, 0xffff, RZ, 0xc0, !PT ;  /* 0x0000ffff44447812 */ /* 0x000fe200078ec0ff */
[----:B------:R-:W-:Y:S01]  /*1af90*/  FFMA.FTZ R209, R32, c[0x0][0x23c], -R2 ;  /* 0x00008f0020d17a23 */ /* 0x000fe20000010802 */
[----:B------:R-:W-:Y:S01]  /*1afa0*/  SHF.R.U32.HI R196, RZ, 0x18, R143 ;  /* 0x00000018ffc47819 */ /* 0x000fe2000001168f */
[----:B------:R-:W-:Y:S01]  /*1afb0*/  IMAD.MOV.U32 R32, RZ, RZ, R150 ;  /* 0x000000ffff207224 */ /* 0x000fe200078e0096 */
[----:B------:R-:W-:Y:S01]  /*1afc0*/  ISETP.GE.U32.AND P4, PT, R235, R68, PT ;  /* 0x00000044eb00720c */ /* 0x000fe20003f86070 */
[----:B------:R1:W3:Y:S01]  /*1afd0*/  LDL.S16 R150, [R1+0x68] ;  /* 0x0000680001967983 */ /* 0x0002e20000100600 */
[----:B------:R-:W-:Y:S01]  /*1afe0*/  FMNMX.FTZ R68, R46, R140, !PT ;  /* 0x0000008c2e447209 */ /* 0x000fe20007810000 */
[----:B------:R-:W-:Y:S01]  /*1aff0*/  FMUL.FTZ R75, R70, c[0x0][0x23c] ;  /* 0x00008f00464b7a20 */ /* 0x000fe20000410000 */
[----:B------:R-:W-:Y:S01]  /*1b000*/  LOP3.LUT R201, R144, 0xff, RZ, 0xc0, !PT ;  /* 0x000000ff90c97812 */ /* 0x000fe200078ec0ff */
[--C-:B------:R-:W-:Y:S01]  /*1b010*/  FFMA.FTZ R198, R21, c[0x0][0x23c], -R2.reuse ;  /* 0x00008f0015c67a23 */ /* 0x100fe20000010802 */
[----:B------:R-:W-:Y:S01]  /*1b020*/  FMNMX.FTZ R68, R47, R68, !PT ;  /* 0x000000442f447209 */ /* 0x000fe20007810000 */
[--C-:B------:R-:W-:Y:S01]  /*1b030*/  FFMA.FTZ R140, R4, c[0x0][0x23c], -R2.reuse ;  /* 0x00008f00048c7a23 */ /* 0x100fe20000010802 */
[----:B------:R-:W-:Y:S01]  /*1b040*/  FSEL R74, R75, RZ, P3 ;  /* 0x000000ff4b4a7208 */ /* 0x000fe20001800000 */
[----:B------:R-:W-:Y:S01]  /*1b050*/  FFMA.FTZ R141, R5, c[0x0][0x23c], -R2 ;  /* 0x00008f00058d7a23 */ /* 0x000fe20000010802 */
[----:B------:R-:W-:Y:S01]  /*1b060*/  FMNMX.FTZ R68, R58, R68, !PT ;  /* 0x000000443a447209 */ /* 0x000fe20007810000 */
[----:B------:R-:W4:Y:S01]  /*1b070*/  SHFL.BFLY PT, R75, R69, 0x2, 0x1f ;  /* 0x0c401f00454b7f89 */ /* 0x000f2200000e0000 */
[----:B------:R-:W-:Y:S01]  /*1b080*/  MUFU.EX2 R5, R140 ;  /* 0x0000008c00057308 */ /* 0x000fe20000000800 */
[--C-:B------:R-:W-:Y:S01]  /*1b090*/  FFMA.FTZ R178, R67, c[0x0][0x23c], -R74.reuse ;  /* 0x00008f0043b27a23 */ /* 0x100fe2000001084a */
[----:B------:R-:W-:Y:S01]  /*1b0a0*/  FMNMX.FTZ R68, R59, R68, !PT ;  /* 0x000000443b447209 */ /* 0x000fe20007810000 */
[--C-:B------:R-:W-:Y:S02]  /*1b0b0*/  FFMA.FTZ R204, R34, c[0x0][0x23c], -R74.reuse ;  /* 0x00008f0022cc7a23 */ /* 0x100fe4000001084a */
[----:B------:R-:W-:Y:S01]  /*1b0c0*/  FFMA.FTZ R208, R35, c[0x0][0x23c], -R74 ;  /* 0x00008f0023d07a23 */ /* 0x000fe2000001084a */
[----:B------:R-:W-:Y:S01]  /*1b0d0*/  FMNMX.FTZ R68, R62, R68, !PT ;  /* 0x000000443e447209 */ /* 0x000fe20007810000 */
[----:B------:R-:W-:Y:S02]  /*1b0e0*/  FFMA.FTZ R163, R16, c[0x0][0x23c], -R2 ;  /* 0x00008f0010a37a23 */ /* 0x000fe40000010802 */
[----:B------:R-:W-:Y:S01]  /*1b0f0*/  IMAD.MOV.U32 R16, RZ, RZ, R170 ;  /* 0x000000ffff107224 */ /* 0x000fe200078e00aa */
[----:B------:R-:W-:Y:S01]  /*1b100*/  FMNMX.FTZ R68, R63, R68, !PT ;  /* 0x000000443f447209 */ /* 0x000fe20007810000 */
[--C-:B------:R-:W-:Y:S02]  /*1b110*/  FFMA.FTZ R166, R17, c[0x0][0x23c], -R2.reuse ;  /* 0x00008f0011a67a23 */ /* 0x100fe40000010802 */
[--C-:B------:R-:W-:Y:S02]  /*1b120*/  FFMA.FTZ R197, R20, c[0x0][0x23c], -R2.reuse ;  /* 0x00008f0014c57a23 */ /* 0x100fe40000010802 */
[--C-:B------:R-:W-:Y:S02]  /*1b130*/  FFMA.FTZ R228, R48, c[0x0][0x23c], -R2.reuse ;  /* 0x00008f0030e47a23 */ /* 0x100fe40000010802 */
[--C-:B------:R-:W-:Y:S02]  /*1b140*/  FFMA.FTZ R227, R49, c[0x0][0x23c], -R2.reuse ;  /* 0x00008f0031e37a23 */ /* 0x100fe40000010802 */
[--C-:B------:R-:W-:Y:S02]  /*1b150*/  FFMA.FTZ R229, R52, c[0x0][0x23c], -R2.reuse ;  /* 0x00008f0034e57a23 */ /* 0x100fe40000010802 */
[--C-:B------:R-:W-:Y:S01]  /*1b160*/  FFMA.FTZ R233, R53, c[0x0][0x23c], -R2.reuse ;  /* 0x00008f0035e97a23 */ /* 0x100fe20000010802 */
[----:B----4-:R-:W-:Y:S01]  /*1b170*/  FMNMX.FTZ R69, R69, R75, !PT ;  /* 0x0000004b45457209 */ /* 0x010fe20007810000 */
[----:B------:R-:W-:Y:S01]  /*1b180*/  FFMA.FTZ R222, R36, c[0x0][0x23c], -R2 ;  /* 0x00008f0024de7a23 */ /* 0x000fe20000010802 */
[----:B------:R-:W4:Y:S01]  /*1b190*/  SHFL.BFLY PT, R75, R68, 0x2, 0x1f ;  /* 0x0c401f00444b7f89 */ /* 0x000f2200000e0000 */
[----:B------:R-:W-:Y:S02]  /*1b1a0*/  IMAD.MOV.U32 R36, RZ, RZ, R148 ;  /* 0x000000ffff247224 */ /* 0x000fe400078e0094 */
[----:B------:R-:W1:Y:S01]  /*1b1b0*/  MUFU.EX2 R148, R141 ;  /* 0x0000008d00947308 */ /* 0x000e620000000800 */
[--C-:B------:R-:W-:Y:S02]  /*1b1c0*/  FFMA.FTZ R248, R64, c[0x0][0x23c], -R2.reuse ;  /* 0x00008f0040f87a23 */ /* 0x100fe40000010802 */
[----:B------:R-:W-:Y:S02]  /*1b1d0*/  FFMA.FTZ R250, R65, c[0x0][0x23c], -R2 ;  /* 0x00008f0041fa7a23 */ /* 0x000fe40000010802 */
[--C-:B------:R-:W-:Y:S02]  /*1b1e0*/  FFMA.FTZ R6, R6, c[0x0][0x23c], -R74.reuse ;  /* 0x00008f0006067a23 */ /* 0x100fe4000001084a */
[----:B------:R-:W-:Y:S02]  /*1b1f0*/  FFMA.FTZ R7, R7, c[0x0][0x23c], -R74 ;  /* 0x00008f0007077a23 */ /* 0x000fe4000001084a */
[----:B------:R-:W-:Y:S02]  /*1b200*/  IMAD.MOV.U32 R20, RZ, RZ, R168 ;  /* 0x000000ffff147224 */ /* 0x000fe400078e00a8 */
[----:B------:R-:W-:Y:S01]  /*1b210*/  MUFU.EX2 R6, R6 ;  /* 0x0000000600067308 */ /* 0x000fe20000000800 */
[----:B------:R-:W-:Y:S02]  /*1b220*/  IMAD.MOV.U32 R21, RZ, RZ, R169 ;  /* 0x000000ffff157224 */ /* 0x000fe400078e00a9 */
[--C-:B------:R-:W-:Y:S02]  /*1b230*/  FFMA.FTZ R168, R18, c[0x0][0x23c], -R74.reuse ;  /* 0x00008f0012a87a23 */ /* 0x100fe4000001084a */
[----:B------:R-:W-:Y:S02]  /*1b240*/  IMAD.MOV.U32 R17, RZ, RZ, R171 ;  /* 0x000000ffff117224 */ /* 0x000fe400078e00ab */
[--C-:B------:R-:W-:Y:S02]  /*1b250*/  FFMA.FTZ R171, R19, c[0x0][0x23c], -R74.reuse ;  /* 0x00008f0013ab7a23 */ /* 0x100fe4000001084a */
[--C-:B------:R-:W-:Y:S01]  /*1b260*/  FFMA.FTZ R189, R22, c[0x0][0x23c], -R74.reuse ;  /* 0x00008f0016bd7a23 */ /* 0x100fe2000001084a */
[----:B----4-:R-:W-:Y:S01]  /*1b270*/  FMNMX.FTZ R68, R68, R75, !PT ;  /* 0x0000004b44447209 */ /* 0x010fe20007810000 */
[--C-:B------:R-:W-:Y:S01]  /*1b280*/  FFMA.FTZ R191, R23, c[0x0][0x23c], -R74.reuse ;  /* 0x00008f0017bf7a23 */ /* 0x100fe2000001084a */
[----:B------:R-:W4:Y:S01]  /*1b290*/  SHFL.BFLY PT, R75, R69, 0x1, 0x1f ;  /* 0x0c201f00454b7f89 */ /* 0x000f2200000e0000 */
[----:B-1----:R-:W-:Y:S01]  /*1b2a0*/  F2FP.BF16.PACK_AB R140, R148, R5 ;  /* 0x00000005948c723e */ /* 0x002fe200000010ff */
[--C-:B------:R-:W-:Y:S02]  /*1b2b0*/  FFMA.FTZ R219, R38, c[0x0][0x23c], -R74.reuse ;  /* 0x00008f0026db7a23 */ /* 0x100fe4000001084a */
[--C-:B------:R-:W-:Y:S01]  /*1b2c0*/  FFMA.FTZ R218, R39, c[0x0][0x23c], -R74.reuse ;  /* 0x00008f0027da7a23 */ /* 0x100fe2000001084a */
[----:B------:R-:W-:Y:S01]  /*1b2d0*/  PRMT R141, R140, 0x7632, R141 ;  /* 0x000076328c8d7816 */ /* 0x000fe2000000008d */
[--C-:B------:R-:W-:Y:S02]  /*1b2e0*/  FFMA.FTZ R226, R50, c[0x0][0x23c], -R74.reuse ;  /* 0x00008f0032e27a23 */ /* 0x100fe4000001084a */
[----:B------:R-:W-:Y:S02]  /*1b2f0*/  FFMA.FTZ R225, R51, c[0x0][0x23c], -R74 ;  /* 0x00008f0033e17a23 */ /* 0x000fe4000001084a */
[----:B------:R-:W-:Y:S02]  /*1b300*/  IMAD.MOV.U32 R22, RZ, RZ, R36 ;  /* 0x000000ffff167224 */ /* 0x000fe400078e0024 */
[----:B------:R-:W-:Y:S02]  /*1b310*/  IMAD.MOV.U32 R34, RZ, RZ, R32 ;  /* 0x000000ffff227224 */ /* 0x000fe400078e0020 */
[----:B------:R-:W-:Y:S02]  /*1b320*/  IMAD.MOV.U32 R35, RZ, RZ, R33 ;  /* 0x000000ffff237224 */ /* 0x000fe400078e0021 */
[----:B------:R-:W-:Y:S02]  /*1b330*/  IMAD.MOV.U32 R38, RZ, RZ, R20 ;  /* 0x000000ffff267224 */ /* 0x000fe400078e0014 */
[----:B------:R-:W-:Y:S02]  /*1b340*/  IMAD.MOV.U32 R39, RZ, RZ, R21 ;  /* 0x000000ffff277224 */ /* 0x000fe400078e0015 */
[----:B------:R-:W-:Y:S02]  /*1b350*/  IMAD.MOV.U32 R50, RZ, RZ, R16 ;  /* 0x000000ffff327224 */ /* 0x000fe400078e0010 */
[----:B------:R-:W-:Y:S01]  /*1b360*/  IMAD.MOV.U32 R51, RZ, RZ, R17 ;  /* 0x000000ffff337224 */ /* 0x000fe200078e0011 */
[----:B----4-:R-:W-:Y:S01]  /*1b370*/  FMNMX.FTZ R69, R69, R75, !PT ;  /* 0x0000004b45457209 */ /* 0x010fe20007810000 */
[--C-:B------:R-:W-:Y:S01]  /*1b380*/  FFMA.FTZ R249, R66, c[0x0][0x23c], -R74.reuse ;  /* 0x00008f0042f97a23 */ /* 0x100fe2000001084a */
[----:B------:R-:W1:Y:S01]  /*1b390*/  SHFL.BFLY PT, R75, R68, 0x1, 0x1f ;  /* 0x0c201f00444b7f89 */ /* 0x000e6200000e0000 */
[--C-:B------:R-:W-:Y:S01]  /*1b3a0*/  FFMA.FTZ R232, R54, c[0x0][0x23c], -R74.reuse ;  /* 0x00008f0036e87a23 */ /* 0x100fe2000001084a */
[----:B------:R-:W-:Y:S01]  /*1b3b0*/  FSETP.NEU.FTZ.AND P3, PT, R69, -INF , PT ;  /* 0xff8000004500780b */ /* 0x000fe20003f7d000 */
[----:B------:R-:W-:Y:S02]  /*1b3c0*/  FFMA.FTZ R234, R55, c[0x0][0x23c], -R74 ;  /* 0x00008f0037ea7a23 */ /* 0x000fe4000001084a */
[----:B------:R-:W-:Y:S02]  /*1b3d0*/  FFMA.FTZ R221, R37, c[0x0][0x23c], -R2 ;  /* 0x00008f0025dd7a23 */ /* 0x000fe40000010802 */
[----:B------:R-:W4:Y:S01]  /*1b3e0*/  MUFU.EX2 R2, R0 ;  /* 0x0000000000027308 */ /* 0x000f220000000800 */
[----:B------:R-:W-:Y:S04]  /*1b3f0*/  IMAD.MOV.U32 R37, RZ, RZ, R149 ;  /* 0x000000ffff257224 */ /* 0x000fe800078e0095 */
[----:B------:R-:W-:Y:S01]  /*1b400*/  IMAD.MOV.U32 R23, RZ, RZ, R37 ;  /* 0x000000ffff177224 */ /* 0x000fe200078e0025 */
[----:B-1----:R-:W-:Y:S01]  /*1b410*/  FMNMX.FTZ R68, R68, R75, !PT ;  /* 0x0000004b44447209 */ /* 0x002fe20007810000 */
[----:B------:R-:W-:Y:S04]  /*1b420*/  FMUL.FTZ R75, R69, c[0x0][0x23c] ;  /* 0x00008f00454b7a20 */ /* 0x000fe80000410000 */
[----:B------:R-:W-:Y:S01]  /*1b430*/  FMUL.FTZ R4, R68, c[0x0][0x23c] ;  /* 0x00008f0044047a20 */ /* 0x000fe20000410000 */
[----:B------:R-:W-:Y:S01]  /*1b440*/  FSEL R75, R75, RZ, P3 ;  /* 0x000000ff4b4b7208 */ /* 0x000fe20001800000 */
[----:B----4-:R-:W-:Y:S01]  /*1b450*/  FFMA.FTZ R149, R2, R238, R5 ;  /* 0x000000ee02957223 */ /* 0x010fe20000010005 */
[----:B------:R-:W-:Y:S01]  /*1b460*/  FSETP.NEU.FTZ.AND P3, PT, R68, -INF , PT ;  /* 0xff8000004400780b */ /* 0x000fe20003f7d000 */
[----:B------:R-:W-:Y:S01]  /*1b470*/  FMUL.FTZ R48, R2, R84 ;  /* 0x0000005402307220 */ /* 0x000fe20000410000 */
[----:B------:R-:W-:Y:S01]  /*1b480*/  SHF.R.U32.HI R0, RZ, 0x10, R144 ;  /* 0x00000010ff007819 */ /* 0x000fe20000011690 */
[--C-:B------:R-:W-:Y:S01]  /*1b490*/  FFMA.FTZ R177, R61, c[0x0][0x23c], -R75.reuse ;  /* 0x00008f003db17a23 */ /* 0x100fe2000001084b */
[----:B------:R-:W-:Y:S01]  /*1b4a0*/  FSEL R4, R4, RZ, P3 ;  /* 0x000000ff04047208 */ /* 0x000fe20001800000 */
[--C-:B------:R-:W-:Y:S01]  /*1b4b0*/  FFMA.FTZ R167, R12, c[0x0][0x23c], -R75.reuse ;  /* 0x00008f000ca77a23 */ /* 0x100fe2000001084b */
[----:B------:R-:W-:Y:S01]  /*1b4c0*/  LOP3.LUT R170, R0, 0xff, RZ, 0xc0, !PT ;  /* 0x000000ff00aa7812 */ /* 0x000fe200078ec0ff */
[----:B------:R-:W-:Y:S01]  /*1b4d0*/  FFMA.FTZ R200, R24, c[0x0][0x23c], -R75 ;  /* 0x00008f0018c87a23 */ /* 0x000fe2000001084b */
[----:B------:R-:W-:Y:S01]  /*1b4e0*/  SHF.R.U32.HI R0, RZ, 0x10, R142 ;  /* 0x00000010ff007819 */ /* 0x000fe2000001168e */
[--C-:B------:R-:W-:Y:S01]  /*1b4f0*/  FFMA.FTZ R153, R14, c[0x0][0x23c], -R4.reuse ;  /* 0x00008f000e997a23 */ /* 0x100fe20000010804 */
[----:B------:R-:W-:Y:S01]  /*1b500*/  PRMT R142, R140, 0x5410, R141 ;  /* 0x000054108c8e7816 */ /* 0x000fe2000000008d */
[--C-:B------:R-:W-:Y:S01]  /*1b510*/  FFMA.FTZ R155, R15, c[0x0][0x23c], -R4.reuse ;  /* 0x00008f000f9b7a23 */ /* 0x100fe20000010804 */
[----:B------:R-:W-:Y:S01]  /*1b520*/  LOP3.LUT R0, R0, 0xff, RZ, 0xc0, !PT ;  /* 0x000000ff00007812 */ /* 0x000fe200078ec0ff */
[--C-:B------:R-:W-:Y:S01]  /*1b530*/  FFMA.FTZ R216, R46, c[0x0][0x23c], -R4.reuse ;  /* 0x00008f002ed87a23 */ /* 0x100fe20000010804 */
[----:B------:R-:W-:Y:S01]  /*1b540*/  ISETP.GE.U32.AND P6, PT, R235, R170, PT ;  /* 0x000000aaeb00720c */ /* 0x000fe20003fc6070 */
[--C-:B------:R-:W-:Y:S02]  /*1b550*/  FFMA.FTZ R203, R30, c[0x0][0x23c], -R4.reuse ;  /* 0x00008f001ecb7a23 */ /* 0x100fe40000010804 */
        /* <DEDUP_REMOVED lines=11> */
[----:B------:R-:W-:Y:S02]  /*1b610*/  FFMA.FTZ R252, R62, c[0x0][0x23c], -R4 ;  /* 0x00008f003efc7a23 */ /* 0x000fe40000010804 */
        /* <DEDUP_REMOVED lines=10> */
[--C-:B------:R-:W-:Y:S01]  /*1b6c0*/  FFMA.FTZ R215, R40, c[0x0][0x23c], -R75.reuse ;  /* 0x00008f0028d77a23 */ /* 0x100fe2000001084b */
[----:B------:R-:W-:Y:S01]  /*1b6d0*/  MUFU.EX2 R84, R18 ;  /* 0x0000001200547308 */ /* 0x000fe20000000800 */
[--C-:B------:R-:W-:Y:S02]  /*1b6e0*/  FFMA.FTZ R214, R41, c[0x0][0x23c], -R75.reuse ;  /* 0x00008f0029d67a23 */ /* 0x100fe4000001084b */
[----:B------:R-:W-:Y:S02]  /*1b6f0*/  FFMA.FTZ R251, R60, c[0x0][0x23c], -R75 ;  /* 0x00008f003cfb7a23 */ /* 0x000fe4000001084b */
        /* <DEDUP_REMOVED lines=13> */
[----:B------:R-:W-:Y:S02]  /*1b7d0*/  FMUL.FTZ R64, R2, R76 ;  /* 0x0000004c02407220 */ /* 0x000fe40000410000 */
[----:B------:R-:W-:Y:S02]  /*1b7e0*/  IMAD.MOV.U32 R42, RZ, RZ, R50 ;  /* 0x000000ffff2a7224 */ /* 0x000fe400078e0032 */
[----:B------:R-:W-:Y:S01]  /*1b7f0*/  IMAD.MOV.U32 R26, RZ, RZ, R34 ;  /* 0x000000ffff1a7224 */ /* 0x000fe200078e0022 */
[----:B-1----:R-:W-:Y:S01]  /*1b800*/  F2FP.BF16.PACK_AB R77, R75, R6 ;  /* 0x000000064b4d723e */ /* 0x002fe200000010ff */
[----:B------:R-:W-:Y:S02]  /*1b810*/  IMAD.MOV.U32 R100, RZ, RZ, R42 ;  /* 0x000000ffff647224 */ /* 0x000fe400078e002a */
[----:B------:R-:W-:Y:S01]  /*1b820*/  IMAD.MOV.U32 R43, RZ, RZ, R51 ;  /* 0x000000ffff2b7224 */ /* 0x000fe200078e0033 */
[C---:B------:R-:W-:Y:S01]  /*1b830*/  PRMT R80, R77.reuse, 0x7632, R80 ;  /* 0x000076324d507816 */ /* 0x040fe20000000050 */
[----:B------:R-:W-:Y:S02]  /*1b840*/  IMAD.MOV.U32 R30, RZ, RZ, R38 ;  /* 0x000000ffff1e7224 */ /* 0x000fe400078e0026 */
[----:B------:R-:W-:Y:S01]  /*1b850*/  IMAD.MOV.U32 R101, RZ, RZ, R43 ;  /* 0x000000ffff657224 */ /* 0x000fe200078e002b */
[----:B------:R-:W-:Y:S01]  /*1b860*/  PRMT R81, R77, 0x5410, R80 ;  /* 0x000054104d517816 */ /* 0x000fe20000000050 */
[----:B------:R-:W-:Y:S02]  /*1b870*/  IMAD.MOV.U32 R31, RZ, RZ, R39 ;  /* 0x000000ffff1f7224 */ /* 0x000fe400078e0027 */
[----:B------:R-:W-:Y:S02]  /*1b880*/  IMAD.MOV.U32 R27, RZ, RZ, R35 ;  /* 0x000000ffff1b7224 */ /* 0x000fe400078e0023 */
[----:B------:R-:W-:Y:S02]  /*1b890*/  IMAD.MOV.U32 R117, RZ, RZ, R31 ;  /* 0x000000ffff757224 */ /* 0x000fe400078e001f */
[----:B------:R-:W-:Y:S02]  /*1b8a0*/  IMAD.MOV.U32 R116, RZ, RZ, R30 ;  /* 0x000000ffff747224 */ /* 0x000fe400078e001e */
[----:B------:R-:W-:Y:S01]  /*1b8b0*/  IMAD.MOV.U32 R101, RZ, RZ, R117 ;  /* 0x000000ffff657224 */ /* 0x000fe200078e0075 */
[----:B------:R-:W-:Y:S01]  /*1b8c0*/  LOP3.LUT R117, R146, 0xff, RZ, 0xc0, !PT ;  /* 0x000000ff92757812 */ /* 0x000fe200078ec0ff */
[----:B--2---:R-:W-:Y:S05]  /*1b8d0*/  @!P5 HFMA2.BF16_V2 R151, -RZ.H0_H0, RZ.H0_H0, -R140.H0_H0 ;  /* 0x200000ffff97d231 */ /* 0x004fea000034098c */
[----:B------:R-:W-:Y:S01]  /*1b8e0*/  PRMT R5, R151, 0x7610, R5 ;  /* 0x0000761097057816 */ /* 0x000fe20000000005 */
[----:B---3--:R-:W-:Y:S01]  /*1b8f0*/  @!P4 HFMA2.BF16_V2 R150, -RZ.H0_H0, RZ.H0_H0, -R141.H0_H0 ;  /* 0x200000ffff96c231 */ /* 0x008fe2000034098d */
[----:B------:R-:W-:Y:S02]  /*1b900*/  @!P5 STL.S16 [R1+0x6c], R151 ;  /* 0x00006c970100d387 */ /* 0x000fe40000100600 */
[----:B------:R-:W-:Y:S01]  /*1b910*/  @!P5 PRMT R140, R5, 0x5410, RZ ;  /* 0x00005410058cd816 */ /* 0x000fe200000000ff */
[----:B------:R-:W-:Y:S01]  /*1b920*/  FMUL.FTZ R5, R2, R125 ;  /* 0x0000007d02057220 */ /* 0x000fe20000410000 */
[----:B------:R-:W-:Y:S01]  /*1b930*/  PRMT R4, R150, 0x7610, R4 ;  /* 0x0000761096047816 */ /* 0x000fe20000000004 */
[----:B------:R1:W-:Y:S01]  /*1b940*/  @!P4 STL.S16 [R1+0x68], R150 ;  /* 0x000068960100c387 */ /* 0x0003e20000100600 */
[C---:B------:R-:W-:Y:S02]  /*1b950*/  ISETP.GE.U32.AND P5, PT, R235.reuse, R201, PT ;  /* 0x000000c9eb00720c */ /* 0x040fe40003fa6070 */
[----:B------:R-:W-:Y:S01]  /*1b960*/  @!P4 PRMT R141, R4, 0x5410, RZ ;  /* 0x00005410048dc816 */ /* 0x000fe200000000ff */
[----:B------:R2:W3:Y:S01]  /*1b970*/  LDL.S16 R14, [R1+0x74] ;  /* 0x00007400010e7983 */ /* 0x0004e20000100600 */
[----:B------:R-:W-:Y:S01]  /*1b980*/  ISETP.GE.U32.AND P4, PT, R235, R196, PT ;  /* 0x000000c4eb00720c */ /* 0x000fe20003f86070 */
[----:B------:R-:W-:Y:S02]  /*1b990*/  FMUL.FTZ R4, R2, R124 ;  /* 0x0000007c02047220 */ /* 0x000fe40000410000 */
[----:B------:R2:W4:Y:S04]  /*1b9a0*/  LDL.S16 R15, [R1+0x78] ;  /* 0x00007800010f7983 */ /* 0x0005280000100600 */
[----:B------:R2:W2:Y:S04]  /*1b9b0*/  LDL.S16 R46, [R1+0x94] ;  /* 0x00009400012e7983 */ /* 0x0004a80000100600 */
[----:B------:R-:W-:Y:S04]  /*1b9c0*/  STG.E.U16 [R156.64], R140 ;  /* 0x0000008c9c007986 */ /* 0x000fe8000c101522 */
[----:B------:R-:W-:Y:S01]  /*1b9d0*/  STG.E.U16 [R156.64+0x2], R141 ;  /* 0x0000028d9c007986 */ /* 0x000fe2000c101522 */
[----:B-1----:R-:W-:Y:S04]  /*1b9e0*/  IADD3 R150, P3, R158, UR28, RZ ;  /* 0x0000001c9e967c10 */ /* 0x002fe8000ff7e0ff */
[----:B------:R-:W-:Y:S02]  /*1b9f0*/  IADD3.X R151, R159, UR23, RZ, P3, !PT ;  /* 0x000000179f977c10 */ /* 0x000fe40009ffe4ff */
[----:B------:R-:W-:Y:S01]  /*1ba00*/  ISETP.GE.U32.AND P3, PT, R235, R0, PT ;  /* 0x00000000eb00720c */ /* 0x000fe20003f66070 */
[----:B------:R-:W-:Y:S04]  /*1ba10*/  FADD.FTZ R0, -R70, R3 ;  /* 0x0000000346007221 */ /* 0x000fe80000010100 */
[----:B------:R-:W-:Y:S04]  /*1ba20*/  FMUL.FTZ R0, R0, c[0x0][0x23c] ;  /* 0x00008f0000007a20 */ /* 0x000fe80000410000 */
[----:B------:R1:W1:Y:S02]  /*1ba30*/  MUFU.EX2 R3, R0 ;  /* 0x0000000000037308 */ /* 0x0002640000000800 */
[----:B-1----:R-:W-:Y:S08]  /*1ba40*/  FADD.FTZ R0, -R69, R72 ;  /* 0x0000004845007221 */ /* 0x002ff00000010100 */
[----:B------:R-:W-:Y:S01]  /*1ba50*/  MUFU.EX2 R72, R8 ;  /* 0x0000000800487308 */ /* 0x000fe20000000800 */
[C---:B------:R-:W-:Y:S02]  /*1ba60*/  FMUL.FTZ R66, R3.reuse, R78 ;  /* 0x0000004e03427220 */ /* 0x040fe40000410000 */
[----:B------:R-:W-:Y:S02]  /*1ba70*/  FMUL.FTZ R0, R0, c[0x0][0x23c] ;  /* 0x00008f0000007a20 */ /* 0x000fe40000410000 */
[C---:B------:R-:W-:Y:S02]  /*1ba80*/  FFMA.FTZ R92, R3.reuse, R239, R6 ;  /* 0x000000ef035c7223 */ /* 0x040fe40000010006 */
        /* <DEDUP_REMOVED lines=14> */
[----:B------:R-:W-:Y:S02]  /*1bb70*/  FADD.FTZ R87, R75, R92 ;  /* 0x0000005c4b577221 */ /* 0x000fe40000010000 */
[C---:B-1----:R-:W-:Y:S01]  /*1bb80*/  FMUL.FTZ R56, R0.reuse, R96 ;  /* 0x0000006000387220 */ /* 0x042fe20000410000 */
[----:B------:R-:W-:Y:S01]  /*1bb90*/  MUFU.EX2 R79, R166 ;  /* 0x000000a6004f7308 */ /* 0x000fe20000000800 */
        /* <DEDUP_REMOVED lines=8> */
[----:B------:R-:W-:Y:S01]  /*1bc20*/  FFMA.FTZ R85, R0, R240, R72 ;  /* 0x000000f000557223 */ /* 0x000fe20000010048 */
[----:B------:R-:W-:Y:S01]  /*1bc30*/  F2FP.BF16.PACK_AB R72, R84, R72 ;  /* 0x000000485448723e */ /* 0x000fe200000010ff */
[C---:B------:R-:W-:Y:S02]  /*1bc40*/  FMUL.FTZ R8, R0.reuse, R136 ;  /* 0x0000008800087220 */ /* 0x040fe40000410000 */
[----:B------:R-:W-:Y:S01]  /*1bc50*/  FMUL.FTZ R9, R0, R137 ;  /* 0x0000008900097220 */ /* 0x000fe20000410000 */
[----:B------:R-:W-:Y:S01]  /*1bc60*/  PRMT R76, R72, 0x7632, R76 ;  /* 0x00007632484c7816 */ /* 0x000fe2000000004c */
[C---:B------:R-:W-:Y:S02]  /*1bc70*/  FMUL.FTZ R24, R0.reuse, R128 ;  /* 0x0000008000187220 */ /* 0x040fe40000410000 */
[----:B------:R-:W-:Y:S01]  /*1bc80*/  FMUL.FTZ R40, R0, R112 ;  /* 0x0000007000287220 */ /* 0x000fe20000410000 */
[----:B------:R-:W-:Y:S01]  /*1bc90*/  PRMT R78, R72, 0x5410, R76 ;  /* 0x00005410484e7816 */ /* 0x000fe2000000004c */
[C---:B------:R-:W-:Y:S01]  /*1bca0*/  FMUL.FTZ R41, R0.reuse, R113 ;  /* 0x0000007100297220 */ /* 0x040fe20000410000 */
[--C-:B------:R-:W-:Y:S01]  /*1bcb0*/  SHF.R.U32.HI R113, RZ, 0x18, R146.reuse ;  /* 0x00000018ff717819 */ /* 0x100fe20000011692 */
[C---:B------:R-:W-:Y:S01]  /*1bcc0*/  FMUL.FTZ R44, R0.reuse, R104 ;  /* 0x00000068002c7220 */ /* 0x040fe20000410000 */
[----:B------:R-:W-:Y:S01]  /*1bcd0*/  SHF.R.U32.HI R112, RZ, 0x10, R146 ;  /* 0x00000010ff707819 */ /* 0x000fe20000011692 */
[----:B------:R-:W-:Y:S01]  /*1bce0*/  FMUL.FTZ R45, R0, R105 ;  /* 0x00000069002d7220 */ /* 0x000fe20000410000 */
[----:B------:R-:W-:Y:S01]  /*1bcf0*/  SHF.R.U32.HI R0, RZ, 0x10, R143 ;  /* 0x00000010ff007819 */ /* 0x000fe2000001168f */
[----:B------:R-:W-:Y:S01]  /*1bd00*/  IMAD.MOV.U32 R129, RZ, RZ, R101 ;  /* 0x000000ffff817224 */ /* 0x000fe200078e0065 */
[----:B------:R-:W-:Y:S01]  /*1bd10*/  LOP3.LUT R143, R143, 0xffff, RZ, 0xc0, !PT ;  /* 0x0000ffff8f8f7812 */ /* 0x000fe200078ec0ff */
[----:B------:R-:W-:Y:S01]  /*1bd20*/  IMAD.MOV.U32 R132, RZ, RZ, R26 ;  /* 0x000000ffff847224 */ /* 0x000fe200078e001a */
[----:B------:R-:W-:Y:S01]  /*1bd30*/  LOP3.LUT R125, R0, 0xff, RZ, 0xc0, !PT ;  /* 0x000000ff007d7812 */ /* 0x000fe200078ec0ff */
[----:B------:R-:W-:Y:S01]  /*1bd40*/  IMAD.MOV.U32 R133, RZ, RZ, R27 ;  /* 0x000000ffff857224 */ /* 0x000fe200078e001b */
[----:B------:R-:W-:Y:S02]  /*1bd50*/  LOP3.LUT R0, R144, 0xffff, RZ, 0xc0, !PT ;  /* 0x0000ffff90007812 */ /* 0x000fe400078ec0ff */
[----:B------:R-:W-:Y:S02]  /*1bd60*/  SHF.R.U32.HI R143, RZ, 0x8, R143 ;  /* 0x00000008ff8f7819 */ /* 0x000fe4000001168f */
[----:B------:R-:W-:Y:S02]  /*1bd70*/  SHF.R.U32.HI R0, RZ, 0x8, R0 ;  /* 0x00000008ff007819 */ /* 0x000fe40000011600 */
[----:B------:R-:W-:Y:S02]  /*1bd80*/  LOP3.LUT R143, R143, 0xffff, RZ, 0xc0, !PT ;  /* 0x0000ffff8f8f7812 */ /* 0x000fe400078ec0ff */
[----:B------:R-:W-:Y:S04]  /*1bd90*/  LOP3.LUT R124, R0, 0xffff, RZ, 0xc0, !PT ;  /* 0x0000ffff007c7812 */ /* 0x000fe800078ec0ff */
[----:B------:R-:W-:Y:S01]  /*1bda0*/  ISETP.GE.U32.AND P0, PT, R235, R124, PT ;  /* 0x0000007ceb00720c */ /* 0x000fe20003f06070 */
[----:B---3--:R-:W-:Y:S02]  /*1bdb0*/  @!P2 HFMA2.BF16_V2 R14, -RZ.H0_H0, RZ.H0_H0, -R80.H0_H0 ;  /* 0x200000ffff0ea231 */ /* 0x008fe40000340950 */
[----:B----4-:R-:W-:Y:S03]  /*1bdc0*/  @!P3 HFMA2.BF16_V2 R15, -RZ.H0_H0, RZ.H0_H0, -R77.H0_H0 ;  /* 0x200000ffff0fb231 */ /* 0x010fe6000034094d */
[----:B------:R-:W-:Y:S01]  /*1bdd0*/  PRMT R2, R14, 0x7610, R2 ;  /* 0x000076100e027816 */ /* 0x000fe20000000002 */
[----:B--2---:R-:W-:Y:S03]  /*1bde0*/  @!P1 HFMA2.BF16_V2 R46, -RZ.H0_H0, RZ.H0_H0, -R72.H0_H0 ;  /* 0x200000ffff2e9231 */ /* 0x004fe60000340948 */
[----:B------:R-:W-:Y:S01]  /*1bdf0*/  @!P2 PRMT R80, R2, 0x5410, RZ ;  /* 0x000054100250a816 */ /* 0x000fe200000000ff */
[----:B------:R1:W-:Y:S01]  /*1be00*/  @!P3 STL.S16 [R1+0x78], R15 ;  /* 0x0000780f0100b387 */ /* 0x0003e20000100600 */
[----:B------:R-:W-:Y:S01]  /*1be10*/  PRMT R6, R15, 0x7610, R6 ;  /* 0x000076100f067816 */ /* 0x000fe20000000006 */
[----:B------:R2:W-:Y:S01]  /*1be20*/  MUFU.EX2 R2, R10 ;  /* 0x0000000a00027308 */ /* 0x0005e20000000800 */
[----:B------:R-:W-:Y:S01]  /*1be30*/  PRMT R0, R46, 0x7610, R0 ;  /* 0x000076102e007816 */ /* 0x000fe20000000000 */
[----:B------:R3:W-:Y:S01]  /*1be40*/  @!P2 STL.S16 [R1+0x74], R14 ;  /* 0x0000740e0100a387 */ /* 0x0007e20000100600 */
[----:B------:R-:W-:Y:S01]  /*1be50*/  @!P3 PRMT R77, R6, 0x5410, RZ ;  /* 0x00005410064db816 */ /* 0x000fe200000000ff */
[----:B------:R-:W-:Y:S01]  /*1be60*/  FMUL.FTZ R6, R3, R126 ;  /* 0x0000007e03067220 */ /* 0x000fe20000410000 */
[----:B------:R-:W-:Y:S01]  /*1be70*/  @!P1 PRMT R72, R0, 0x5410, RZ ;  /* 0x0000541000489816 */ /* 0x000fe200000000ff */
[----:B------:R-:W-:Y:S01]  /*1be80*/  FADD.FTZ R0, -R68, R73 ;  /* 0x0000004944007221 */ /* 0x000fe20000010100 */
[C---:B------:R-:W-:Y:S01]  /*1be90*/  ISETP.GE.U32.AND P2, PT, R235.reuse, R143, PT ;  /* 0x0000008feb00720c */ /* 0x040fe20003f46070 */
[----:B------:R-:W-:Y:S01]  /*1bea0*/  @!P1 STL.S16 [R1+0x94], R46 ;  /* 0x0000942e01009387 */ /* 0x000fe20000100600 */
[----:B------:R-:W-:Y:S01]  /*1beb0*/  ISETP.GE.U32.AND P3, PT, R235, R125, PT ;  /* 0x0000007deb00720c */ /* 0x000fe20003f66070 */
[----:B------:R-:W-:Y:S01]  /*1bec0*/  FMUL.FTZ R0, R0, c[0x0][0x23c] ;  /* 0x00008f0000007a20 */ /* 0x000fe20000410000 */
[----:B------:R-:W-:Y:S01]  /*1bed0*/  MUFU.EX2 R73, R163 ;  /* 0x000000a300497308 */ /* 0x000fe20000000800 */
[----:B------:R4:W4:Y:S04]  /*1bee0*/  LDL.S16 R97, [R1+0xb0] ;  /* 0x0000b00001617983 */ /* 0x0009280000100600 */
[----:B------:R4:W4:Y:S04]  /*1bef0*/  LDL.S16 R96, [R1+0xac] ;  /* 0x0000ac0001607983 */ /* 0x0009280000100600 */
[----:B------:R4:W4:Y:S01]  /*1bf00*/  LDL.S16 R92, [R1+0xb8] ;  /* 0x0000b800015c7983 */ /* 0x0009220000100600 */
[----:B------:R-:W3:Y:S01]  /*1bf10*/  MUFU.EX2 R0, R0 ;  /* 0x0000000000007308 */ /* 0x000ee20000000800 */
[----:B-1----:R-:W-:Y:S01]  /*1bf20*/  IMAD.MOV.U32 R15, RZ, RZ, R23 ;  /* 0x000000ffff0f7224 */ /* 0x002fe200078e0017 */
[----:B--2---:R-:W-:Y:S01]  /*1bf30*/  IADD3 R10, R162, 0x1, RZ ;  /* 0x00000001a20a7810 */ /* 0x004fe20007ffe0ff */
[----:B------:R1:W-:Y:S01]  /*1bf40*/  STG.E.U16 [R158.64], R77 ;  /* 0x0000004d9e007986 */ /* 0x0003e2000c101522 */
[----:B------:R-:W-:Y:S02]  /*1bf50*/  FMUL.FTZ R23, R3, R111 ;  /* 0x0000006f03177220 */ /* 0x000fe40000410000 */
[----:B------:R-:W-:Y:S01]  /*1bf60*/  LOP3.LUT R10, R10, UR37, RZ, 0x3c, !PT ;  /* 0x000000250a0a7c12 */ /* 0x000fe2000f8e3cff */
[----:B------:R-:W-:Y:S01]  /*1bf70*/  STG.E.U16 [R158.64+0x2], R80 ;  /* 0x000002509e007986 */ /* 0x000fe2000c101522 */
[----:B---3--:R-:W-:Y:S02]  /*1bf80*/  IMAD.MOV.U32 R14, RZ, RZ, R22 ;  /* 0x000000ffff0e7224 */ /* 0x008fe400078e0016 */
[----:B------:R-:W-:Y:S01]  /*1bf90*/  LOP3.LUT R74, R243, R10, RZ, 0x3c, !PT ;  /* 0x0000000af34a7212 */ /* 0x000fe200078e3cff */
[----:B------:R-:W-:Y:S01]  /*1bfa0*/  FMUL.FTZ R22, R3, R110 ;  /* 0x0000006e03167220 */ /* 0x000fe20000410000 */
[----:B------:R2:W-:Y:S01]  /*1bfb0*/  STG.E.U16 [R150.64], R72 ;  /* 0x0000004896007986 */ /* 0x0005e2000c101522 */
[----:B------:R-:W3:Y:S01]  /*1bfc0*/  MUFU.EX2 R3, R11 ;  /* 0x0000000b00037308 */ /* 0x000ee20000000800 */
[----:B------:R-:W-:Y:S02]  /*1bfd0*/  IMAD.MOV.U32 R108, RZ, RZ, R14 ;  /* 0x000000ffff6c7224 */ /* 0x000fe400078e000e */
[----:B------:R-:W-:Y:S04]  /*1bfe0*/  IMAD.WIDE.U32 R94, R74, -0x326172a9, RZ ;  /* 0xcd9e8d574a5e7825 */ /* 0x000fe800078e00ff */
[----:B------:R-:W-:Y:S01]  /*1bff0*/  IMAD.MOV.U32 R109, RZ, RZ, R15 ;  /* 0x000000ffff6d7224 */ /* 0x000fe200078e000f */
[----:B------:R-:W-:Y:S01]  /*1c000*/  LOP3.LUT R74, R95, UR12, R132, 0x96, !PT ;  /* 0x0000000c5f4a7c12 */ /* 0x000fe2000f8e9684 */
[----:B------:R-:W-:Y:S01]  /*1c010*/  IMAD.WIDE.U32 R132, R206, -0x2daee0ad, RZ ;  /* 0xd2511f53ce847825 */ /* 0x000fe200078e00ff */
[--C-:B------:R-:W-:Y:S02]  /*1c020*/  LOP3.LUT R88, R231, UR11, R94.reuse, 0x96, !PT ;  /* 0x0000000be7587c12 */ /* 0x100fe4000f8e965e */
[----:B------:R-:W-:Y:S01]  /*1c030*/  LOP3.LUT R94, R237, UR11, R94, 0x96, !PT ;  /* 0x0000000bed5e7c12 */ /* 0x000fe2000f8e965e */
[----:B------:R-:W-:Y:S01]  /*1c040*/  IMAD.WIDE.U32 R74, R74, -0x2daee0ad, RZ ;  /* 0xd2511f534a4a7825 */ /* 0x000fe200078e00ff */
[----:B-1----:R-:W-:Y:S03]  /*1c050*/  SHF.R.U32.HI R77, RZ, 0x10, R146 ;  /* 0x00000010ff4d7819 */ /* 0x002fe60000011692 */
[----:B------:R-:W-:Y:S02]  /*1c060*/  FMUL.FTZ R62, R0, R90 ;  /* 0x0000005a003e7220 */ /* 0x000fe40000410000 */
[----:B------:R-:W-:Y:S01]  /*1c070*/  FADD.FTZ R90, R84, R85 ;  /* 0x00000055545a7221 */ /* 0x000fe20000010000 */
[----:B------:R-:W-:Y:S01]  /*1c080*/  LOP3.LUT R84, R75, UR4, R100, 0x96, !PT ;  /* 0x000000044b547c12 */ /* 0x000fe2000f8e9664 */
[C---:B------:R-:W-:Y:S01]  /*1c090*/  FFMA.FTZ R82, R0.reuse, R241, R2 ;  /* 0x000000f100527223 */ /* 0x040fe20000010002 */
[----:B------:R1:W4:Y:S01]  /*1c0a0*/  LDL.S16 R100, [R1+0xa8] ;  /* 0x0000a80001647983 */ /* 0x0003220000100600 */
[C---:B---3--:R-:W-:Y:S01]  /*1c0b0*/  F2FP.BF16.PACK_AB R2, R3.reuse, R2 ;  /* 0x000000020302723e */ /* 0x048fe200000010ff */
[----:B------:R-:W-:Y:S02]  /*1c0c0*/  FMUL.FTZ R63, R0, R91 ;  /* 0x0000005b003f7220 */ /* 0x000fe40000410000 */
[----:B------:R-:W-:Y:S04]  /*1c0d0*/  IMAD.WIDE.U32 R84, R84, -0x326172a9, RZ ;  /* 0xcd9e8d5754547825 */ /* 0x000fe800078e00ff */
[----:B------:R-:W-:Y:S01]  /*1c0e0*/  FADD.FTZ R91, R3, R82 ;  /* 0x00000052035b7221 */ /* 0x000fe20000010000 */
[----:B------:R-:W-:Y:S01]  /*1c0f0*/  LOP3.LUT R82, R85, UR10, R230, 0x96, !PT ;  /* 0x0000000a55527c12 */ /* 0x000fe2000f8e96e6 */
[----:B------:R-:W-:Y:S01]  /*1c100*/  IMAD.WIDE.U32 R88, R88, -0x2daee0ad, RZ ;  /* 0xd2511f5358587825 */ /* 0x000fe200078e00ff */
[----:B------:R3:W-:Y:S03]  /*1c110*/  MUFU.EX2 R85, R167 ;  /* 0x000000a700557308 */ /* 0x0007e60000000800 */
[----:B------:R-:W-:Y:S01]  /*1c120*/  IMAD.WIDE.U32 R82, R82, -0x2daee0ad, RZ ;  /* 0xd2511f5352527825 */ /* 0x000fe200078e00ff */
[----:B------:R-:W-:Y:S03]  /*1c130*/  LOP3.LUT R74, R89, UR9, R74, 0x96, !PT ;  /* 0x00000009594a7c12 */ /* 0x000fe6000f8e964a */
[C---:B------:R-:W-:Y:S01]  /*1c140*/  FMUL.FTZ R59, R0.reuse, R99 ;  /* 0x00000063003b7220 */ /* 0x040fe20000410000 */
[----:B------:R-:W-:Y:S01]  /*1c150*/  LOP3.LUT R88, R83, UR7, R88, 0x96, !PT ;  /* 0x0000000753587c12 */ /* 0x000fe2000f8e9658 */
[----:B------:R1:W4:Y:S01]  /*1c160*/  LDL.S16 R99, [R1+0xa4] ;  /* 0x0000a40001637983 */ /* 0x0003220000100600 */
[----:B------:R-:W-:Y:S01]  /*1c170*/  FMUL.FTZ R58, R0, R98 ;  /* 0x00000062003a7220 */ /* 0x000fe20000410000 */
[----:B------:R-:W1:Y:S01]  /*1c180*/  MUFU.EX2 R3, R169 ;  /* 0x000000a900037308 */ /* 0x000e620000000800 */
[----:B------:R-:W-:Y:S01]  /*1c190*/  IMAD.WIDE.U32 R74, R74, -0x326172a9, RZ ;  /* 0xcd9e8d574a4a7825 */ /* 0x000fe200078e00ff */
[----:B------:R1:W4:Y:S03]  /*1c1a0*/  LDL.S16 R98, [R1+0xa0] ;  /* 0x0000a00001627983 */ /* 0x0003260000100600 */
[C---:B------:R-:W-:Y:S01]  /*1c1b0*/  FMUL.FTZ R10, R0.reuse, R138 ;  /* 0x0000008a000a7220 */ /* 0x040fe20000410000 */
[----:B------:R-:W-:Y:S01]  /*1c1c0*/  LOP3.LUT R84, R75, UR8, R84, 0x96, !PT ;  /* 0x000000084b547c12 */ /* 0x000fe2000f8e9654 */
[----:B------:R-:W-:Y:S01]  /*1c1d0*/  FMUL.FTZ R11, R0, R139 ;  /* 0x0000008b000b7220 */ /* 0x000fe20000410000 */
[----:B------:R1:W4:Y:S01]  /*1c1e0*/  LDL.S16 R83, [R1+0xc0] ;  /* 0x0000c00001537983 */ /* 0x0003220000100600 */
[----:B------:R-:W-:Y:S01]  /*1c1f0*/  IMAD.WIDE.U32 R138, R88, -0x326172a9, RZ ;  /* 0xcd9e8d57588a7825 */ /* 0x000fe200078e00ff */
[----:B------:R-:W-:Y:S03]  /*1c200*/  MUFU.EX2 R89, R153 ;  /* 0x0000009900597308 */ /* 0x000fe60000000800 */
[----:B------:R-:W-:Y:S01]  /*1c210*/  FMUL.FTZ R14, R0, R134 ;  /* 0x00000086000e7220 */ /* 0x000fe20000410000 */
[----:B------:R-:W-:Y:S01]  /*1c220*/  LOP3.LUT R163, R139, UR6, R74, 0x96, !PT ;  /* 0x000000068ba37c12 */ /* 0x000fe2000f8e964a */
[----:B------:R-:W-:Y:S02]  /*1c230*/  FADD.FTZ R74, R86, R87 ;  /* 0x00000057564a7221 */ /* 0x000fe40000010000 */
[----:B------:R2:W4:Y:S01]  /*1c240*/  LDL.S16 R87, [R1+0xb4] ;  /* 0x0000b40001577983 */ /* 0x0005220000100600 */
[C---:B------:R-:W-:Y:S02]  /*1c250*/  FMUL.FTZ R15, R0.reuse, R135 ;  /* 0x00000087000f7220 */ /* 0x040fe40000410000 */
[C---:B------:R-:W-:Y:S02]  /*1c260*/  FMUL.FTZ R27, R0.reuse, R131 ;  /* 0x00000083001b7220 */ /* 0x040fe40000410000 */
[C---:B------:R-:W-:Y:S02]  /*1c270*/  FMUL.FTZ R30, R0.reuse, R122 ;  /* 0x0000007a001e7220 */ /* 0x040fe40000410000 */
[C---:B------:R-:W-:Y:S02]  /*1c280*/  FMUL.FTZ R31, R0.reuse, R123 ;  /* 0x0000007b001f7220 */ /* 0x040fe40000410000 */
[C---:B------:R-:W-:Y:S02]  /*1c290*/  FMUL.FTZ R46, R0.reuse, R106 ;  /* 0x0000006a002e7220 */ /* 0x040fe40000410000 */
[C---:B------:R-:W-:Y:S02]  /*1c2a0*/  FMUL.FTZ R26, R0.reuse, R130 ;  /* 0x00000082001a7220 */ /* 0x040fe40000410000 */
[C---:B------:R-:W-:Y:S01]  /*1c2b0*/  FMUL.FTZ R42, R0.reuse, R114 ;  /* 0x00000072002a7220 */ /* 0x040fe20000410000 */
[----:B------:R-:W-:Y:S01]  /*1c2c0*/  LOP3.LUT R114, R77, 0xff, RZ, 0xc0, !PT ;  /* 0x000000ff4d727812 */ /* 0x000fe200078ec0ff */
[C---:B------:R-:W-:Y:S01]  /*1c2d0*/  FMUL.FTZ R43, R0.reuse, R115 ;  /* 0x00000073002b7220 */ /* 0x040fe20000410000 */
[----:B------:R-:W-:Y:S01]  /*1c2e0*/  LOP3.LUT R77, R133, UR14, R190, 0x96, !PT ;  /* 0x0000000e854d7c12 */ /* 0x000fe2000f8e96be */
[----:B------:R-:W-:Y:S02]  /*1c2f0*/  FMUL.FTZ R47, R0, R107 ;  /* 0x0000006b002f7220 */ /* 0x000fe40000410000 */
[----:B------:R-:W-:Y:S01]  /*1c300*/  FADD.FTZ R0, R148, R149 ;  /* 0x0000009594007221 */ /* 0x000fe20000010000 */
[----:B------:R-:W-:Y:S01]  /*1c310*/  LOP3.LUT R115, R77, 0xff, RZ, 0xc0, !PT ;  /* 0x000000ff4d737812 */ /* 0x000fe200078ec0ff */
[----:B---3--:R-:W-:Y:S01]  /*1c320*/  IMAD.WIDE.U32 R166, R84, -0x2daee0ad, RZ ;  /* 0xd2511f5354a67825 */ /* 0x008fe200078e00ff */
[----:B-1----:R-:W-:Y:S02]  /*1c330*/  F2FP.BF16.PACK_AB R84, R3, R85 ;  /* 0x000000550354723e */ /* 0x002fe400000010ff */
[----:B--2---:R-:W-:Y:S01]  /*1c340*/  LOP3.LUT R72, R77, 0xffff, RZ, 0xc0, !PT ;  /* 0x0000ffff4d487812 */ /* 0x004fe200078ec0ff */
[----:B------:R-:W-:Y:S01]  /*1c350*/  FADD.FTZ R0, R73, R0 ;  /* 0x0000000049007221 */ /* 0x000fe20000010000 */
[----:B------:R-:W-:Y:S01]  /*1c360*/  F2FP.BF16.PACK_AB R73, R79, R73 ;  /* 0x000000494f49723e */ /* 0x000fe200000010ff */
[----:B------:R-:W-:Y:S01]  /*1c370*/  IMAD.WIDE.U32 R134, R220, -0x2daee0ad, RZ ;  /* 0xd2511f53dc867825 */ /* 0x000fe200078e00ff */
[----:B------:R-:W-:Y:S02]  /*1c380*/  LOP3.LUT R130, R167, UR5, R82, 0x96, !PT ;  /* 0x00000005a7827c12 */ /* 0x000fe4000f8e9652 */
[----:B------:R-:W-:Y:S01]  /*1c390*/  LOP3.LUT R82, R95, UR12, R108, 0x96, !PT ;  /* 0x0000000c5f527c12 */ /* 0x000fe2000f8e966c */
[----:B------:R-:W-:Y:S01]  /*1c3a0*/  FADD.FTZ R93, R79, R0 ;  /* 0x000000004f5d7221 */ /* 0x000fe20000010000 */
[----:B------:R-:W-:Y:S01]  /*1c3b0*/  PRMT R88, R84, 0x7632, R88 ;  /* 0x0000763254587816 */ /* 0x000fe20000000058 */
[----:B------:R-:W1:Y:S01]  /*1c3c0*/  MUFU.EX2 R0, R171 ;  /* 0x000000ab00007308 */ /* 0x000e620000000800 */
[----:B------:R-:W-:Y:S02]  /*1c3d0*/  SHF.R.U32.HI R72, RZ, 0x8, R72 ;  /* 0x00000008ff487819 */ /* 0x000fe40000011648 */
[--C-:B------:R-:W-:Y:S02]  /*1c3e0*/  SHF.R.U32.HI R80, RZ, 0x10, R77.reuse ;  /* 0x00000010ff507819 */ /* 0x100fe4000001164d */
[----:B------:R-:W-:Y:S02]  /*1c3f0*/  LOP3.LUT R111, R72, 0xffff, RZ, 0xc0, !PT ;  /* 0x0000ffff486f7812 */ /* 0x000fe400078ec0ff */
[----:B------:R-:W-:Y:S02]  /*1c400*/  LOP3.LUT R118, R80, 0xff, RZ, 0xc0, !PT ;  /* 0x000000ff50767812 */ /* 0x000fe400078ec0ff */
[----:B------:R-:W-:Y:S01]  /*1c410*/  ISETP.GE.U32.AND P1, PT, R235, R111, PT ;  /* 0x0000006feb00720c */ /* 0x000fe20003f26070 */
[----:B------:R-:W-:Y:S01]  /*1c420*/  MUFU.EX2 R167, R177 ;  /* 0x000000b100a77308 */ /* 0x000fe20000000800 */
[----:B------:R-:W-:Y:S02]  /*1c430*/  SHF.R.U32.HI R110, RZ, 0x18, R77 ;  /* 0x00000018ff6e7819 */ /* 0x000fe4000001164d */
[----:B------:R-:W-:Y:S07]  /*1c440*/  LOP3.LUT R77, R146, 0xff, RZ, 0xc0, !PT ;  /* 0x000000ff924d7812 */ /* 0x000fee00078ec0ff */
[----:B------:R-:W2:Y:S01]  /*1c450*/  MUFU.EX2 R79, R155 ;  /* 0x0000009b004f7308 */ /* 0x000ea20000000800 */
[C---:B-1----:R-:W-:Y:S01]  /*1c460*/  F2FP.BF16.PACK_AB R75, R0.reuse, R86 ;  /* 0x00000056004b723e */ /* 0x042fe200000010ff */
[----:B------:R-:W-:Y:S01]  /*1c470*/  FADD.FTZ R86, R0, R74 ;  /* 0x0000004a00567221 */ /* 0x000fe20000010000 */
[----:B------:R-:W-:Y:S01]  /*1c480*/  PRMT R0, R2, 0x7632, R0 ;  /* 0x0000763202007816 */ /* 0x000fe20000000000 */
[----:B------:R-:W-:Y:S04]  /*1c490*/  FADD.FTZ R74, R85, R90 ;  /* 0x0000005a554a7221 */ /* 0x000fe80000010000 */
[----:B------:R-:W-:Y:S01]  /*1c4a0*/  FADD.FTZ R102, R3, R74 ;  /* 0x0000004a03667221 */ /* 0x000fe20000010000 */
[----:B------:R-:W-:Y:S01]  /*1c4b0*/  PRMT R3, R73, 0x7632, R3 ;  /* 0x0000763249037816 */ /* 0x000fe20000000003 */
[----:B------:R-:W-:Y:S01]  /*1c4c0*/  FADD.FTZ R74, R89, R91 ;  /* 0x0000005b594a7221 */ /* 0x000fe20000010000 */
[C---:B--2---:R-:W-:Y:S03]  /*1c4d0*/  F2FP.BF16.PACK_AB R89, R79.reuse, R89 ;  /* 0x000000594f59723e */ /* 0x044fe600000010ff */
[--C-:B------:R-:W-:Y:S01]  /*1c4e0*/  FADD.FTZ R103, R79, R74.reuse ;  /* 0x0000004a4f677221 */ /* 0x100fe20000010000 */
[----:B------:R-:W-:Y:S02]  /*1c4f0*/  PRMT R74, R75, 0x7632, R74 ;  /* 0x000076324b4a7816 */ /* 0x000fe4000000004a */
[----:B------:R-:W-:Y:S02]  /*1c500*/  LOP3.LUT R79, R146, 0xffff, RZ, 0xc0, !PT ;  /* 0x0000ffff924f7812 */ /* 0x000fe400078ec0ff */
[----:B------:R-:W-:Y:S02]  /*1c510*/  PRMT R90, R89, 0x7632, R90 ;  /* 0x00007632595a7816 */ /* 0x000fe4000000005a */
[----:B------:R-:W-:Y:S04]  /*1c520*/  SHF.R.U32.HI R79, RZ, 0x8, R79 ;  /* 0x00000008ff4f7819 */ /* 0x000fe8000001164f */
[----:B------:R-:W-:Y:S02]  /*1c530*/  LOP3.LUT R108, R79, 0xffff, RZ, 0xc0, !PT ;  /* 0x0000ffff4f6c7812 */ /* 0x000fe400078ec0ff */
[----:B------:R-:W1:Y:S01]  /*1c540*/  MUFU.EX2 R79, R189 ;  /* 0x000000bd004f7308 */ /* 0x000e620000000800 */
[----:B----4-:R-:W-:Y:S02]  /*1c550*/  @!P0 HFMA2.BF16_V2 R97, -RZ.H0_H0, RZ.H0_H0, -R3.H0_H0 ;  /* 0x200000ffff618231 */ /* 0x010fe40000340903 */
[----:B------:R-:W-:Y:S03]  /*1c560*/  @!P6 HFMA2.BF16_V2 R96, -RZ.H0_H0, RZ.H0_H0, -R75.H0_H0 ;  /* 0x200000ffff60e231 */ /* 0x000fe6000034094b */
[----:B------:R-:W-:Y:S02]  /*1c570*/  PRMT R180, R97, 0x7610, R180 ;  /* 0x0000761061b47816 */ /* 0x000fe400000000b4 */
[----:B------:R-:W-:Y:S01]  /*1c580*/  PRMT R184, R96, 0x7610, R184 ;  /* 0x0000761060b87816 */ /* 0x000fe200000000b8 */
[----:B------:R-:W-:Y:S05]  /*1c590*/  @!P2 HFMA2.BF16_V2 R100, -RZ.H0_H0, RZ.H0_H0, -R76.H0_H0 ;  /* 0x200000ffff64a231 */ /* 0x000fea000034094c */
[----:B------:R-:W-:Y:S01]  /*1c5a0*/  PRMT R105, R100, 0x7610, R105 ;  /* 0x0000761064697816 */ /* 0x000fe20000000069 */
[----:B------:R2:W-:Y:S01]  /*1c5b0*/  @!P2 STL.S16 [R1+0xa8], R100 ;  /* 0x0000a8640100a387 */ /* 0x0005e20000100600 */
[----:B------:R-:W-:Y:S02]  /*1c5c0*/  @!P3 HFMA2.BF16_V2 R99, -RZ.H0_H0, RZ.H0_H0, -R2.H0_H0 ;  /* 0x200000ffff63b231 */ /* 0x000fe40000340902 */
[----:B------:R-:W-:Y:S03]  /*1c5d0*/  @!P4 HFMA2.BF16_V2 R98, -RZ.H0_H0, RZ.H0_H0, -R0.H0_H0 ;  /* 0x200000ffff62c231 */ /* 0x000fe60000340900 */
[----:B------:R-:W-:Y:S01]  /*1c5e0*/  PRMT R122, R99, 0x7610, R122 ;  /* 0x00007610637a7816 */ /* 0x000fe2000000007a */
[----:B------:R3:W-:Y:S01]  /*1c5f0*/  @!P3 STL.S16 [R1+0xa4], R99 ;  /* 0x0000a4630100b387 */ /* 0x0007e20000100600 */
[----:B------:R-:W-:Y:S03]  /*1c600*/  PRMT R107, R98, 0x7610, R107 ;  /* 0x00007610626b7816 */ /* 0x000fe6000000006b */
[----:B------:R1:W-:Y:S01]  /*1c610*/  @!P4 STL.S16 [R1+0xa0], R98 ;  /* 0x0000a0620100c387 */ /* 0x0003e20000100600 */
[----:B--2---:R-:W-:Y:S01]  /*1c620*/  IMAD.MOV.U32 R100, RZ, RZ, R116 ;  /* 0x000000ffff647224 */ /* 0x004fe200078e0074 */
[----:B------:R-:W-:Y:S02]  /*1c630*/  SHF.R.U32.HI R116, RZ, 0x18, R144 ;  /* 0x00000018ff747819 */ /* 0x000fe40000011690 */
[----:B------:R2:W4:Y:S01]  /*1c640*/  LDL.S16 R85, [R1+0xbc] ;  /* 0x0000bc0001557983 */ /* 0x0005220000100600 */
[----:B------:R-:W-:Y:S01]  /*1c650*/  IMAD.MOV.U32 R128, RZ, RZ, R100 ;  /* 0x000000ffff807224 */ /* 0x000fe200078e0064 */
[----:B------:R-:W-:Y:S05]  /*1c660*/  @!P5 HFMA2.BF16_V2 R87, -RZ.H0_H0, RZ.H0_H0, -R73.H0_H0 ;  /* 0x200000ffff57d231 */ /* 0x000fea0000340949 */
[----:B------:R-:W-:Y:S01]  /*1c670*/  PRMT R179, R87, 0x7610, R179 ;  /* 0x0000761057b37816 */ /* 0x000fe200000000b3 */
[----:B------:R2:W-:Y:S01]  /*1c680*/  @!P5 STL.S16 [R1+0xb4], R87 ;  /* 0x0000b4570100d387 */ /* 0x0005e20000100600 */
[----:B---3--:R-:W-:Y:S01]  /*1c690*/  MUFU.EX2 R99, R209 ;  /* 0x000000d100637308 */ /* 0x008fe20000000800 */
[----:B-1----:R-:W-:Y:S02]  /*1c6a0*/  FADD.FTZ R98, R79, R86 ;  /* 0x000000564f627221 */ /* 0x002fe40000010000 */
[----:B--2---:R1:W2:Y:S04]  /*1c6b0*/  LDL.S16 R87, [R1+0xc8] ;  /* 0x0000c80001577983 */ /* 0x0042a80000100600 */
[----:B------:R3:W-:Y:S01]  /*1c6c0*/  @!P0 STL.S16 [R1+0xb0], R97 ;  /* 0x0000b06101008387 */ /* 0x0007e20000100600 */
[C---:B------:R-:W-:Y:S03]  /*1c6d0*/  ISETP.GE.U32.AND P0, PT, R235.reuse, R116, PT ;  /* 0x00000074eb00720c */ /* 0x040fe60003f06070 */
[----:B------:R1:W-:Y:S10]  /*1c6e0*/  @!P6 STL.S16 [R1+0xac], R96 ;  /* 0x0000ac600100e387 */ /* 0x0003f40000100600 */
[----:B------:R-:W-:Y:S05]  /*1c6f0*/  @!P0 HFMA2.BF16_V2 R92, -RZ.H0_H0, RZ.H0_H0, -R74.H0_H0 ;  /* 0x200000ffff5c8231 */ /* 0x000fea000034094a */
[----:B------:R-:W-:Y:S01]  /*1c700*/  PRMT R181, R92, 0x7610, R181 ;  /* 0x000076105cb57816 */ /* 0x000fe200000000b5 */
[----:B---3--:R-:W-:Y:S01]  /*1c710*/  MUFU.EX2 R97, R195 ;  /* 0x000000c300617308 */ /* 0x008fe20000000800 */
[----:B-1----:R1:W3:Y:S04]  /*1c720*/  LDL.S16 R96, [R1+0xd0] ;  /* 0x0000d00001607983 */ /* 0x0022e80000100600 */
[----:B------:R1:W-:Y:S01]  /*1c730*/  @!P0 STL.S16 [R1+0xb8], R92 ;  /* 0x0000b85c01008387 */ /* 0x0003e20000100600 */
[----:B------:R-:W-:Y:S11]  /*1c740*/  ISETP.GE.U32.AND P0, PT, R235, R117, PT ;  /* 0x00000075eb00720c */ /* 0x000ff60003f06070 */
[----:B------:R-:W-:Y:S02]  /*1c750*/  @!UPT UIADD3 URZ, URZ, URZ, URZ ;  /* 0x0000003f3f3ff290 */ /* 0x000fe4000fffe03f */
[----:B------:R-:W-:Y:S05]  /*1c760*/  @!P0 HFMA2.BF16_V2 R83, -RZ.H0_H0, RZ.H0_H0, -R84.H0_H0 ;  /* 0x200000ffff538231 */ /* 0x000fea0000340954 */
[----:B------:R-:W-:Y:S01]  /*1c770*/  PRMT R183, R83, 0x7610, R183 ;  /* 0x0000761053b77816 */ /* 0x000fe200000000b7 */
[----:B------:R1:W-:Y:S01]  /*1c780*/  @!P0 STL.S16 [R1+0xc0], R83 ;  /* 0x0000c05301008387 */ /* 0x0003e20000100600 */
[----:B------:R-:W-:Y:S01]  /*1c790*/  ISETP.GE.U32.AND P0, PT, R235, R108, PT ;  /* 0x0000006ceb00720c */ /* 0x000fe20003f06070 */
[----:B-1----:R-:W1:Y:S02]  /*1c7a0*/  MUFU.EX2 R92, R197 ;  /* 0x000000c5005c7308 */ /* 0x002e640000000800 */
[----:B------:R2:W3:Y:S01]  /*1c7b0*/  LDL.S16 R83, [R1+0xd4] ;  /* 0x0000d40001537983 */ /* 0x0004e20000100600 */
[----:B-1----:R-:W-:Y:S09]  /*1c7c0*/  FADD.FTZ R100, R92, R93 ;  /* 0x0000005d5c647221 */ /* 0x002ff20000010000 */
[----:B----4-:R-:W-:Y:S05]  /*1c7d0*/  @!P0 HFMA2.BF16_V2 R85, -RZ.H0_H0, RZ.H0_H0, -R88.H0_H0 ;  /* 0x200000ffff558231 */ /* 0x010fea0000340958 */
[----:B------:R-:W-:Y:S01]  /*1c7e0*/  PRMT R241, R85, 0x7610, R241 ;  /* 0x0000761055f17816 */ /* 0x000fe200000000f1 */
[----:B------:R1:W-:Y:S01]  /*1c7f0*/  @!P0 STL.S16 [R1+0xbc], R85 ;  /* 0x0000bc5501008387 */ /* 0x0003e20000100600 */
[----:B------:R-:W-:Y:S01]  /*1c800*/  ISETP.GE.U32.AND P0, PT, R235, R114, PT ;  /* 0x00000072eb00720c */ /* 0x000fe20003f06070 */
[----:B-1----:R-:W1:Y:S11]  /*1c810*/  MUFU.EX2 R85, R198 ;  /* 0x000000c600557308 */ /* 0x002e760000000800 */
[----:B------:R-:W-:Y:S01]  /*1c820*/  @!UPT UIADD3 URZ, URZ, URZ, URZ ;  /* 0x0000003f3f3ff290 */ /* 0x000fe2000fffe03f */
[----:B--2---:R-:W-:Y:S05]  /*1c830*/  @!P0 HFMA2.BF16_V2 R87, -RZ.H0_H0, RZ.H0_H0, -R89.H0_H0 ;  /* 0x200000ffff578231 */ /* 0x004fea0000340959 */
[----:B------:R-:W-:Y:S01]  /*1c840*/  PRMT R240, R87, 0x7610, R240 ;  /* 0x0000761057f07816 */ /* 0x000fe200000000f0 */
[----:B------:R2:W-:Y:S01]  /*1c850*/  @!P0 STL.S16 [R1+0xc8], R87 ;  /* 0x0000c85701008387 */ /* 0x0005e20000100600 */
[----:B------:R-:W-:Y:S03]  /*1c860*/  ISETP.GE.U32.AND P0, PT, R235, R113, PT ;  /* 0x00000071eb00720c */ /* 0x000fe60003f06070 */
[----:B------:R4:W4:Y:S01]  /*1c870*/  LDL.S16 R95, [R1+0xe0] ;  /* 0x0000e000015f7983 */ /* 0x0009220000100600 */
[C---:B-1----:R-:W-:Y:S01]  /*1c880*/  F2FP.BF16.PACK_AB R92, R85.reuse, R92 ;  /* 0x0000005c555c723e */ /* 0x042fe200000010ff */
[----:B------:R-:W-:Y:S01]  /*1c890*/  FADD.FTZ R85, R85, R100 ;  /* 0x0000006455557221 */ /* 0x000fe20000010000 */
[----:B------:R-:W-:Y:S02]  /*1c8a0*/  PRMT R198, R181, 0x7610, R198 ;  /* 0x00007610b5c67816 */ /* 0x000fe400000000c6 */
[----:B------:R-:W-:Y:S01]  /*1c8b0*/  PRMT R91, R92, 0x7632, R91 ;  /* 0x000076325c5b7816 */ /* 0x000fe2000000005b */
[----:B--2---:R1:W2:Y:S04]  /*1c8c0*/  LDL.S16 R87, [R1+0xdc] ;  /* 0x0000dc0001577983 */ /* 0x0042a80000100600 */
[----:B---3--:R-:W-:Y:S05]  /*1c8d0*/  @!P0 HFMA2.BF16_V2 R96, -RZ.H0_H0, RZ.H0_H0, -R90.H0_H0 ;  /* 0x200000ffff608231 */ /* 0x008fea000034095a */
[----:B------:R-:W-:Y:S01]  /*1c8e0*/  PRMT R239, R96, 0x7610, R239 ;  /* 0x0000761060ef7816 */ /* 0x000fe200000000ef */
[----:B------:R3:W-:Y:S01]  /*1c8f0*/  @!P0 STL.S16 [R1+0xd0], R96 ;  /* 0x0000d06001008387 */ /* 0x0007e20000100600 */
[----:B------:R-:W-:Y:S01]  /*1c900*/  ISETP.GE.U32.AND P0, PT, R235, R115, PT ;  /* 0x00000073eb00720c */ /* 0x000fe20003f06070 */
[----:B---3--:R-:W3:Y:S10]  /*1c910*/  MUFU.EX2 R96, R191 ;  /* 0x000000bf00607308 */ /* 0x008ef40000000800 */
[----:B------:R-:W-:Y:S02]  /*1c920*/  MUFU.EX2 R191, R245 ;  /* 0x000000f500bf7308 */ /* 0x000fe40000000800 */
[----:B------:R-:W-:Y:S05]  /*1c930*/  @!P0 HFMA2.BF16_V2 R83, -RZ.H0_H0, RZ.H0_H0, -R92.H0_H0 ;  /* 0x200000ffff538231 */ /* 0x000fea000034095c */
[----:B------:R-:W-:Y:S01]  /*1c940*/  PRMT R238, R83, 0x7610, R238 ;  /* 0x0000761053ee7816 */ /* 0x000fe200000000ee */
[----:B------:R1:W-:Y:S01]  /*1c950*/  @!P0 STL.S16 [R1+0xd4], R83 ;  /* 0x0000d45301008387 */ /* 0x0003e20000100600 */
[----:B------:R-:W-:Y:S02]  /*1c960*/  ISETP.GE.U32.AND P0, PT, R235, R118, PT ;  /* 0x00000076eb00720c */ /* 0x000fe40003f06070 */
[----:B---3--:R-:W-:Y:S01]  /*1c970*/  F2FP.BF16.PACK_AB R93, R96, R79 ;  /* 0x0000004f605d723e */ /* 0x008fe200000010ff */
[----:B-1----:R-:W-:Y:S05]  /*1c980*/  IMAD.WIDE.U32 R82, R82, -0x2daee0ad, RZ ;  /* 0xd2511f5352527825 */ /* 0x002fea00078e00ff */
[----:B------:R-:W-:Y:S01]  /*1c990*/  LOP3.LUT R86, R83, UR4, R128, 0x96, !PT ;  /* 0x0000000453567c12 */ /* 0x000fe2000f8e9680 */
[----:B----4-:R-:W-:Y:S05]  /*1c9a0*/  @!P1 HFMA2.BF16_V2 R95, -RZ.H0_H0, RZ.H0_H0, -R91.H0_H0 ;  /* 0x200000ffff5f9231 */ /* 0x010fea000034095b */
[----:B------:R-:W-:Y:S01]  /*1c9b0*/  PRMT R231, R95, 0x7610, R231 ;  /* 0x000076105fe77816 */ /* 0x000fe200000000e7 */
[----:B------:R1:W-:Y:S01]  /*1c9c0*/  @!P1 STL.S16 [R1+0xe0], R95 ;  /* 0x0000e05f01009387 */ /* 0x0003e20000100600 */
[----:B--2---:R-:W-:Y:S05]  /*1c9d0*/  @!P0 HFMA2.BF16_V2 R87, -RZ.H0_H0, RZ.H0_H0, -R93.H0_H0 ;  /* 0x200000ffff578231 */ /* 0x004fea000034095d */
[----:B------:R-:W-:Y:S01]  /*1c9e0*/  PRMT R230, R87, 0x7610, R230 ;  /* 0x0000761057e67816 */ /* 0x000fe200000000e6 */
[----:B------:R2:W-:Y:S01]  /*1c9f0*/  @!P0 STL.S16 [R1+0xdc], R87 ;  /* 0x0000dc5701008387 */ /* 0x0005e20000100600 */
[----:B------:R-:W-:Y:S03]  /*1ca00*/  ISETP.GE.U32.AND P0, PT, R235, R110, PT ;  /* 0x0000006eeb00720c */ /* 0x000fe60003f06070 */
[----:B------:R3:W4:Y:S01]  /*1ca10*/  LDL.S16 R101, [R1+0xd8] ;  /* 0x0000d80001657983 */ /* 0x0007220000100600 */
[----:B-1----:R-:W-:Y:S05]  /*1ca20*/  IMAD.WIDE.U32 R94, R94, -0x2daee0ad, RZ ;  /* 0xd2511f535e5e7825 */ /* 0x002fea00078e00ff */
[----:B------:R-:W-:Y:S01]  /*1ca30*/  LOP3.LUT R95, R95, UR9, R82, 0x96, !PT ;  /* 0x000000095f5f7c12 */ /* 0x000fe2000f8e9652 */
[----:B--2---:R-:W-:Y:S05]  /*1ca40*/  IMAD.WIDE.U32 R86, R86, -0x326172a9, RZ ;  /* 0xcd9e8d5756567825 */ /* 0x004fea00078e00ff */
[--C-:B------:R-:W-:Y:S02]  /*1ca50*/  LOP3.LUT R82, R87, UR10, R236.reuse, 0x96, !PT ;  /* 0x0000000a57527c12 */ /* 0x100fe4000f8e96ec */
[----:B------:R-:W-:Y:S03]  /*1ca60*/  PRMT R236, R198, 0x7610, R236 ;  /* 0x00007610c6ec7816 */ /* 0x000fe600000000ec */
[----:B------:R-:W-:Y:S05]  /*1ca70*/  IMAD.WIDE.U32 R82, R82, -0x2daee0ad, RZ ;  /* 0xd2511f5352527825 */ /* 0x000fea00078e00ff */
[----:B------:R-:W-:Y:S01]  /*1ca80*/  LOP3.LUT R72, R83, UR7, R94, 0x96, !PT ;  /* 0x0000000753487c12 */ /* 0x000fe2000f8e965e */
[----:B------:R-:W-:Y:S04]  /*1ca90*/  IMAD.WIDE.U32 R94, R95, -0x326172a9, RZ ;  /* 0xcd9e8d575f5e7825 */ /* 0x000fe800078e00ff */
[----:B------:R-:W-:Y:S01]  /*1caa0*/  IMAD.WIDE.U32 R120, R72, -0x326172a9, RZ ;  /* 0xcd9e8d5748787825 */ /* 0x000fe200078e00ff */
[----:B------:R-:W-:Y:S02]  /*1cab0*/  LOP3.LUT R72, R145, UR13, R152, 0x96, !PT ;  /* 0x0000000d91487c12 */ /* 0x000fe4000f8e9698 */
[----:B------:R-:W-:Y:S02]  /*1cac0*/  LOP3.LUT R86, R95, UR8, R86, 0x96, !PT ;  /* 0x000000085f567c12 */ /* 0x000fe4000f8e9656 */
[C---:B------:R-:W-:Y:S01]  /*1cad0*/  LOP3.LUT R79, R72.reuse, 0xffff, RZ, 0xc0, !PT ;  /* 0x0000ffff484f7812 */ /* 0x040fe200078ec0ff */
[----:B------:R-:W1:Y:S01]  /*1cae0*/  MUFU.EX2 R95, R200 ;  /* 0x000000c8005f7308 */ /* 0x000e620000000800 */
[----:B------:R-:W-:Y:S01]  /*1caf0*/  LOP3.LUT R80, R72, 0xff, RZ, 0xc0, !PT ;  /* 0x000000ff48507812 */ /* 0x000fe200078ec0ff */
[----:B------:R-:W-:Y:S01]  /*1cb00*/  IMAD.WIDE.U32 R168, R86, -0x2daee0ad, RZ ;  /* 0xd2511f5356a87825 */ /* 0x000fe200078e00ff */
[----:B------:R-:W-:Y:S02]  /*1cb10*/  SHF.R.U32.HI R79, RZ, 0x8, R79 ;  /* 0x00000008ff4f7819 */ /* 0x000fe4000001164f */
[----:B------:R-:W-:Y:S01]  /*1cb20*/  LOP3.LUT R162, R121, UR6, R94, 0x96, !PT ;  /* 0x0000000679a27c12 */ /* 0x000fe2000f8e965e */
[----:B------:R-:W-:Y:S01]  /*1cb30*/  FADD.FTZ R86, R96, R98 ;  /* 0x0000006260567221 */ /* 0x000fe20000010000 */
[----:B------:R-:W-:Y:S02]  /*1cb40*/  PRMT R123, R80, 0x5410, R79 ;  /* 0x00005410507b7816 */ /* 0x000fe4000000004f */
[--C-:B------:R-:W-:Y:S02]  /*1cb50*/  SHF.R.U32.HI R80, RZ, 0x10, R72.reuse ;  /* 0x00000010ff507819 */ /* 0x100fe40000011648 */
[----:B------:R-:W-:Y:S02]  /*1cb60*/  SHF.R.U32.HI R79, RZ, 0x18, R72 ;  /* 0x00000018ff4f7819 */ /* 0x000fe40000011648 */
[----:B------:R-:W-:Y:S02]  /*1cb70*/  LOP3.LUT R72, R80, 0xff, RZ, 0xc0, !PT ;  /* 0x000000ff50487812 */ /* 0x000fe400078ec0ff */
[----:B------:R-:W-:Y:S01]  /*1cb80*/  LOP3.LUT R136, R169, UR5, R82, 0x96, !PT ;  /* 0x00000005a9887c12 */ /* 0x000fe2000f8e9652 */
[----:B------:R-:W2:Y:S01]  /*1cb90*/  MUFU.EX2 R80, R202 ;  /* 0x000000ca00507308 */ /* 0x000ea20000000800 */
[----:B------:R-:W-:Y:S02]  /*1cba0*/  PRMT R148, R72, 0x5410, R79 ;  /* 0x0000541048947816 */ /* 0x000fe4000000004f */
[C---:B------:R-:W-:Y:S02]  /*1cbb0*/  LOP3.LUT R72, R144.reuse, 0xffff, RZ, 0xc0, !PT ;  /* 0x0000ffff90487812 */ /* 0x040fe400078ec0ff */
[----:B------:R-:W-:Y:S02]  /*1cbc0*/  LOP3.LUT R79, R144, 0xff, RZ, 0xc0, !PT ;  /* 0x000000ff904f7812 */ /* 0x000fe400078ec0ff */
[----:B------:R-:W-:Y:S02]  /*1cbd0*/  SHF.R.U32.HI R72, RZ, 0x8, R72 ;  /* 0x00000008ff487819 */ /* 0x000fe40000011648 */
[----:B------:R-:W-:Y:S01]  /*1cbe0*/  PRMT R94, R93, 0x7632, R94 ;  /* 0x000076325d5e7816 */ /* 0x000fe2000000005e */
[----:B------:R-:W-:Y:S01]  /*1cbf0*/  MUFU.EX2 R169, R178 ;  /* 0x000000b200a97308 */ /* 0x000fe20000000800 */
[----:B------:R-:W-:Y:S02]  /*1cc00*/  PRMT R140, R79, 0x5410, R72 ;  /* 0x000054104f8c7816 */ /* 0x000fe40000000048 */
[----:B------:R-:W-:Y:S02]  /*1cc10*/  LOP3.LUT R72, R147, UR13, R154, 0x96, !PT ;  /* 0x0000000d93487c12 */ /* 0x000fe4000f8e969a */
[--C-:B------:R-:W-:Y:S02]  /*1cc20*/  SHF.R.U32.HI R79, RZ, 0x10, R144.reuse ;  /* 0x00000010ff4f7819 */ /* 0x100fe40000011690 */
[C---:B------:R-:W-:Y:S02]  /*1cc30*/  LOP3.LUT R82, R72.reuse, 0xffff, RZ, 0xc0, !PT ;  /* 0x0000ffff48527812 */ /* 0x040fe400078ec0ff */
[----:B------:R-:W-:Y:S02]  /*1cc40*/  SHF.R.U32.HI R144, RZ, 0x18, R144 ;  /* 0x00000018ff907819 */ /* 0x000fe40000011690 */
[----:B------:R-:W-:Y:S02]  /*1cc50*/  LOP3.LUT R79, R79, 0xff, RZ, 0xc0, !PT ;  /* 0x000000ff4f4f7812 */ /* 0x000fe400078ec0ff */
[----:B------:R-:W-:Y:S02]  /*1cc60*/  LOP3.LUT R83, R72, 0xff, RZ, 0xc0, !PT ;  /* 0x000000ff48537812 */ /* 0x000fe400078ec0ff */
[----:B------:R-:W-:Y:S02]  /*1cc70*/  SHF.R.U32.HI R82, RZ, 0x8, R82 ;  /* 0x00000008ff527819 */ /* 0x000fe40000011652 */
[----:B------:R-:W-:Y:S02]  /*1cc80*/  PRMT R144, R79, 0x5410, R144 ;  /* 0x000054104f907816 */ /* 0x000fe40000000090 */
[----:B------:R-:W-:Y:S01]  /*1cc90*/  PRMT R128, R83, 0x5410, R82 ;  /* 0x0000541053807816 */ /* 0x000fe20000000052 */
[----:B------:R-:W3:Y:S01]  /*1cca0*/  MUFU.EX2 R79, R199 ;  /* 0x000000c7004f7308 */ /* 0x000ee20000000800 */
[--C-:B------:R-:W-:Y:S02]  /*1ccb0*/  SHF.R.U32.HI R82, RZ, 0x10, R72.reuse ;  /* 0x00000010ff527819 */ /* 0x100fe40000011648 */
[----:B------:R-:W-:Y:S02]  /*1ccc0*/  SHF.R.U32.HI R83, RZ, 0x18, R72 ;  /* 0x00000018ff537819 */ /* 0x000fe40000011648 */
[----:B------:R-:W-:Y:S04]  /*1ccd0*/  LOP3.LUT R72, R82, 0xff, RZ, 0xc0, !PT ;  /* 0x000000ff52487812 */ /* 0x000fe800078ec0ff */
[----:B------:R-:W-:Y:S01]  /*1cce0*/  PRMT R129, R72, 0x5410, R83 ;  /* 0x0000541048817816 */ /* 0x000fe20000000053 */
[----:B------:R-:W3:Y:S01]  /*1ccf0*/  MUFU.EX2 R82, R211 ;  /* 0x000000d300527308 */ /* 0x000ee20000000800 */
[----:B------:R-:W-:Y:S02]  /*1cd00*/  LOP3.LUT R72, R146, 0xffff, RZ, 0xc0, !PT ;  /* 0x0000ffff92487812 */ /* 0x000fe400078ec0ff */
[----:B------:R-:W-:Y:S02]  /*1cd10*/  SHF.R.U32.HI R146, RZ, 0x18, R146 ;  /* 0x00000018ff927819 */ /* 0x000fe40000011692 */
[----:B------:R-:W-:Y:S04]  /*1cd20*/  SHF.R.U32.HI R72, RZ, 0x8, R72 ;  /* 0x00000008ff487819 */ /* 0x000fe80000011648 */
[----:B------:R-:W-:Y:S01]  /*1cd30*/  PRMT R127, R77, 0x5410, R72 ;  /* 0x000054104d7f7816 */ /* 0x000fe20000000048 */
[----:B-1----:R-:W-:Y:S01]  /*1cd40*/  FADD.FTZ R77, R95, R102 ;  /* 0x000000665f4d7221 */ /* 0x002fe20000010000 */
[----:B------:R-:W-:Y:S02]  /*1cd50*/  LOP3.LUT R72, R135, UR14, R194, 0x96, !PT ;  /* 0x0000000e87487c12 */ /* 0x000fe4000f8e96c2 */
[C---:B--2---:R-:W-:Y:S01]  /*1cd60*/  F2FP.BF16.PACK_AB R95, R80.reuse, R95 ;  /* 0x0000005f505f723e */ /* 0x044fe200000010ff */
[----:B------:R-:W-:Y:S01]  /*1cd70*/  FADD.FTZ R102, R80, R77 ;  /* 0x0000004d50667221 */ /* 0x000fe20000010000 */
[----:B------:R-:W-:Y:S01]  /*1cd80*/  SHF.R.U32.HI R87, RZ, 0x10, R72 ;  /* 0x00000010ff577819 */ /* 0x000fe20000011648 */
[----:B------:R-:W-:Y:S01]  /*1cd90*/  FADD.FTZ R80, R97, R103 ;  /* 0x0000006761507221 */ /* 0x000fe20000010000 */
[C---:B---3--:R-:W-:Y:S01]  /*1cda0*/  F2FP.BF16.PACK_AB R97, R79.reuse, R97 ;  /* 0x000000614f61723e */ /* 0x048fe200000010ff */
[----:B------:R1:W-:Y:S01]  /*1cdb0*/  MUFU.EX2 R103, R205 ;  /* 0x000000cd00677308 */ /* 0x0003e20000000800 */
[C---:B------:R-:W-:Y:S01]  /*1cdc0*/  LOP3.LUT R109, R72.reuse, 0xff, RZ, 0xc0, !PT ;  /* 0x000000ff486d7812 */ /* 0x040fe200078ec0ff */
[----:B------:R-:W-:Y:S01]  /*1cdd0*/  FADD.FTZ R106, R79, R80 ;  /* 0x000000504f6a7221 */ /* 0x000fe20000010000 */
[----:B------:R-:W-:Y:S02]  /*1cde0*/  LOP3.LUT R79, R72, 0xffff, RZ, 0xc0, !PT ;  /* 0x0000ffff484f7812 */ /* 0x000fe400078ec0ff */
[----:B------:R-:W-:Y:S02]  /*1cdf0*/  SHF.R.U32.HI R72, RZ, 0x18, R72 ;  /* 0x00000018ff487819 */ /* 0x000fe40000011648 */
[----:B------:R-:W-:Y:S02]  /*1ce00*/  SHF.R.U32.HI R79, RZ, 0x8, R79 ;  /* 0x00000008ff4f7819 */ /* 0x000fe4000001164f */
[----:B------:R-:W-:Y:S01]  /*1ce10*/  LOP3.LUT R87, R87, 0xff, RZ, 0xc0, !PT ;  /* 0x000000ff57577812 */ /* 0x000fe200078ec0ff */
[----:B------:R2:W-:Y:S01]  /*1ce20*/  MUFU.EX2 R77, R208 ;  /* 0x000000d0004d7308 */ /* 0x0005e20000000800 */
[----:B------:R-:W-:Y:S01]  /*1ce30*/  LOP3.LUT R83, R79, 0xffff, RZ, 0xc0, !PT ;  /* 0x0000ffff4f537812 */ /* 0x000fe200078ec0ff */
[----:B------:R-:W-:Y:S01]  /*1ce40*/  FADD.FTZ R79, R99, R85 ;  /* 0x00000055634f7221 */ /* 0x000fe20000010000 */
[C---:B------:R-:W-:Y:S02]  /*1ce50*/  ISETP.GE.U32.AND P3, PT, R235.reuse, R109, PT ;  /* 0x0000006deb00720c */ /* 0x040fe40003f66070 */
[C---:B------:R-:W-:Y:S02]  /*1ce60*/  ISETP.GE.U32.AND P6, PT, R235.reuse, R72, PT ;  /* 0x00000048eb00720c */ /* 0x040fe40003fc6070 */
[C---:B------:R-:W-:Y:S02]  /*1ce70*/  ISETP.GE.U32.AND P1, PT, R235.reuse, R87, PT ;  /* 0x00000057eb00720c */ /* 0x040fe40003f26070 */
[----:B------:R-:W-:Y:S01]  /*1ce80*/  ISETP.GE.U32.AND P2, PT, R235, R83, PT ;  /* 0x00000053eb00720c */ /* 0x000fe20003f46070 */
[----:B------:R3:W-:Y:S01]  /*1ce90*/  MUFU.EX2 R72, R207 ;  /* 0x000000cf00487308 */ /* 0x0007e20000000800 */
[----:B------:R-:W-:Y:S02]  /*1cea0*/  PRMT R235, R107, 0x7610, R235 ;  /* 0x000076106beb7816 */ /* 0x000fe400000000eb */
[----:B------:R-:W-:Y:S02]  /*1ceb0*/  LOP3.LUT R107, R132, 0xff, RZ, 0xc0, !PT ;  /* 0x000000ff846b7812 */ /* 0x000fe400078ec0ff */
[----:B------:R-:W-:Y:S02]  /*1cec0*/  PRMT R85, R235, 0x7610, R85 ;  /* 0x00007610eb557816 */ /* 0x000fe40000000055 */
[----:B------:R-:W-:Y:S01]  /*1ced0*/  PRMT R96, R95, 0x7632, R96 ;  /* 0x000076325f607816 */ /* 0x000fe20000000060 */
[----:B------:R-:W4:Y:S01]  /*1cee0*/  LDC.U8 R235, c[0x0][0x2d8] ;  /* 0x0000b600ffeb7b82 */ /* 0x000f220000000000 */
[----:B------:R-:W-:Y:S02]  /*1cef0*/  PRMT R98, R97, 0x7632, R98 ;  /* 0x0000763261627816 */ /* 0x000fe40000000062 */
[----:B------:R-:W-:Y:S02]  /*1cf00*/  F2FP.BF16.PACK_AB R99, R82, R99 ;  /* 0x000000635263723e */ /* 0x000fe400000010ff */
[----:B-1----:R-:W-:Y:S02]  /*1cf10*/  PRMT R205, R105, 0x7610, R205 ;  /* 0x0000761069cd7816 */ /* 0x002fe400000000cd */
[----:B------:R-:W-:Y:S01]  /*1cf20*/  PRMT R100, R99, 0x7632, R100 ;  /* 0x0000763263647816 */ /* 0x000fe20000000064 */
[----:B------:R-:W-:Y:S01]  /*1cf30*/  MUFU.EX2 R105, R203 ;  /* 0x000000cb00697308 */ /* 0x000fe20000000800 */
[----:B--2---:R-:W-:Y:S04]  /*1cf40*/  PRMT R208, R179, 0x7610, R208 ;  /* 0x00007610b3d07816 */ /* 0x004fe800000000d0 */
[----:B------:R-:W-:Y:S02]  /*1cf50*/  PRMT R209, R208, 0x7610, R209 ;  /* 0x00007610d0d17816 */ /* 0x000fe400000000d1 */
[----:B---3--:R-:W-:Y:S04]  /*1cf60*/  PRMT R207, R180, 0x7610, R207 ;  /* 0x00007610b4cf7816 */ /* 0x008fe800000000cf */
[----:B------:R-:W-:Y:S01]  /*1cf70*/  PRMT R202, R207, 0x7610, R202 ;  /* 0x00007610cfca7816 */ /* 0x000fe200000000ca */
[----:B----4-:R-:W-:Y:S05]  /*1cf80*/  @!P0 HFMA2.BF16_V2 R101, -RZ.H0_H0, RZ.H0_H0, -R94.H0_H0 ;  /* 0x200000ffff658231 */ /* 0x010fea000034095e */
[----:B------:R-:W-:Y:S01]  /*1cf90*/  PRMT R197, R101, 0x7610, R197 ;  /* 0x0000761065c57816 */ /* 0x000fe200000000c5 */
[----:B------:R1:W-:Y:S01]  /*1cfa0*/  @!P0 STL.S16 [R1+0xd8], R101 ;  /* 0x0000d86501008387 */ /* 0x0003e20000100600 */
[----:B------:R-:W-:Y:S03]  /*1cfb0*/  ISETP.GE.U32.AND P0, PT, R235, R107, PT ;  /* 0x0000006beb00720c */ /* 0x000fe60003f06070 */
[----:B------:R2:W3:Y:S04]  /*1cfc0*/  LDL.S16 R235, [R1+0xf0] ;  /* 0x0000f00001eb7983 */ /* 0x0004e80000100600 */
[----:B------:R2:W4:Y:S04]  /*1cfd0*/  LDL.S16 R80, [R1+0xec] ;  /* 0x0000ec0001507983 */ /* 0x0005280000100600 */
[----:B------:R2:W2:Y:S04]  /*1cfe0*/  LDL.S16 R182, [R1+0xe8] ;  /* 0x0000e80001b67983 */ /* 0x0004a80000100600 */
[----:B------:R2:W2:Y:S04]  /*1cff0*/  LDL.S16 R121, [R1+0xe4] ;  /* 0x0000e40001797983 */ /* 0x0004a80000100600 */
[----:B------:R2:W2:Y:S01]  /*1d000*/  LDL.S16 R119, [R1+0xf4] ;  /* 0x0000f40001777983 */ /* 0x0004a20000100600 */
[----:B-1----:R1:W1:Y:S02]  /*1d010*/  MUFU.EX2 R101, R204 ;  /* 0x000000cc00657308 */ /* 0x0022640000000800 */
[----:B-1----:R-:W-:Y:S01]  /*1d020*/  PRMT R204, R205, 0x7610, R204 ;  /* 0x00007610cdcc7816 */ /* 0x002fe200000000cc */
[----:B---3--:R-:W-:Y:S02]  /*1d030*/  @!P3 HFMA2.BF16_V2 R235, -RZ.H0_H0, RZ.H0_H0, -R95.H0_H0 ;  /* 0x200000ffffebb231 */ /* 0x008fe4000034095f */
[----:B----4-:R-:W-:Y:S03]  /*1d040*/  @!P2 HFMA2.BF16_V2 R80, -RZ.H0_H0, RZ.H0_H0, -R96.H0_H0 ;  /* 0x200000ffff50a231 */ /* 0x010fe60000340960 */
[----:B------:R-:W-:Y:S01]  /*1d050*/  PRMT R195, R235, 0x7610, R195 ;  /* 0x00007610ebc37816 */ /* 0x000fe200000000c3 */
[----:B------:R1:W-:Y:S01]  /*1d060*/  @!P3 STL.S16 [R1+0xf0], R235 ;  /* 0x0000f0eb0100b387 */ /* 0x0003e20000100600 */
[----:B--2---:R-:W-:Y:S01]  /*1d070*/  @!P1 HFMA2.BF16_V2 R182, -RZ.H0_H0, RZ.H0_H0, -R97.H0_H0 ;  /* 0x200000ffffb69231 */ /* 0x004fe20000340961 */
[----:B------:R-:W-:Y:S02]  /*1d080*/  PRMT R189, R80, 0x7610, R189 ;  /* 0x0000761050bd7816 */ /* 0x000fe400000000bd */
[----:B------:R2:W-:Y:S01]  /*1d090*/  @!P2 STL.S16 [R1+0xec], R80 ;  /* 0x0000ec500100a387 */ /* 0x0005e20000100600 */
[----:B------:R-:W-:Y:S01]  /*1d0a0*/  @!P6 HFMA2.BF16_V2 R121, -RZ.H0_H0, RZ.H0_H0, -R98.H0_H0 ;  /* 0x200000ffff79e231 */ /* 0x000fe20000340962 */
[----:B------:R-:W-:Y:S02]  /*1d0b0*/  PRMT R155, R182, 0x7610, R155 ;  /* 0x00007610b69b7816 */ /* 0x000fe4000000009b */
[----:B------:R3:W-:Y:S01]  /*1d0c0*/  @!P1 STL.S16 [R1+0xe8], R182 ;  /* 0x0000e8b601009387 */ /* 0x0007e20000100600 */
[----:B------:R-:W-:Y:S01]  /*1d0d0*/  @!P0 HFMA2.BF16_V2 R119, -RZ.H0_H0, RZ.H0_H0, -R99.H0_H0 ;  /* 0x200000ffff778231 */ /* 0x000fe20000340963 */
[----:B------:R-:W-:Y:S02]  /*1d0e0*/  PRMT R153, R121, 0x7610, R153 ;  /* 0x0000761079997816 */ /* 0x000fe40000000099 */
[----:B------:R-:W-:Y:S02]  /*1d0f0*/  @!P6 STL.S16 [R1+0xe4], R121 ;  /* 0x0000e4790100e387 */ /* 0x000fe40000100600 */
[----:B------:R-:W-:Y:S02]  /*1d100*/  PRMT R139, R119, 0x7610, R139 ;  /* 0x00007610778b7816 */ /* 0x000fe4000000008b */
[----:B------:R3:W-:Y:S04]  /*1d110*/  @!P0 STL.S16 [R1+0xf4], R119 ;  /* 0x0000f47701008387 */ /* 0x0007e80000100600 */
[----:B------:R3:W4:Y:S01]  /*1d120*/  LDL.S16 R203, [R1+0x10c] ;  /* 0x00010c0001cb7983 */ /* 0x0007220000100600 */
[----:B-1----:R-:W1:Y:S01]  /*1d130*/  LDC.U8 R235, c[0x0][0x2d8] ;  /* 0x0000b600ffeb7b82 */ /* 0x002e620000000000 */
[----:B--2---:R-:W-:Y:S04]  /*1d140*/  LOP3.LUT R80, R132, 0xffff, RZ, 0xc0, !PT ;  /* 0x0000ffff84507812 */ /* 0x004fe800078ec0ff */
[----:B------:R-:W-:Y:S01]  /*1d150*/  SHF.R.U32.HI R80, RZ, 0x8, R80 ;  /* 0x00000008ff507819 */ /* 0x000fe20000011650 */
[----:B---3--:R2:W3:Y:S03]  /*1d160*/  LDL.S16 R182, [R1+0x110] ;  /* 0x0001100001b67983 */ /* 0x0084e60000100600 */
[----:B------:R-:W-:Y:S01]  /*1d170*/  LOP3.LUT R80, R80, 0xffff, RZ, 0xc0, !PT ;  /* 0x0000ffff50507812 */ /* 0x000fe200078ec0ff */
[----:B------:R-:W-:Y:S01]  /*1d180*/  FADD.FTZ R119, R82, R79 ;  /* 0x0000004f52777221 */ /* 0x000fe20000010000 */
[----:B------:R-:W-:Y:S01]  /*1d190*/  SHF.R.U32.HI R82, RZ, 0x10, R132 ;  /* 0x00000010ff527819 */ /* 0x000fe20000011684 */
[--C-:B------:R-:W-:Y:S01]  /*1d1a0*/  FADD.FTZ R79, R101, R86.reuse ;  /* 0x00000056654f7221 */ /* 0x100fe20000010000 */
[----:B------:R-:W-:Y:S02]  /*1d1b0*/  PRMT R86, R122, 0x7610, R86 ;  /* 0x000076107a567816 */ /* 0x000fe40000000056 */
[----:B------:R-:W-:Y:S01]  /*1d1c0*/  LOP3.LUT R82, R82, 0xff, RZ, 0xc0, !PT ;  /* 0x000000ff52527812 */ /* 0x000fe200078ec0ff */
[----:B------:R-:W-:Y:S01]  /*1d1d0*/  FADD.FTZ R122, R77, R79 ;  /* 0x0000004f4d7a7221 */ /* 0x000fe20000010000 */
[----:B------:R-:W-:Y:S02]  /*1d1e0*/  SHF.R.U32.HI R79, RZ, 0x18, R132 ;  /* 0x00000018ff4f7819 */ /* 0x000fe40000011684 */
[C---:B-1----:R-:W-:Y:S02]  /*1d1f0*/  ISETP.GE.U32.AND P2, PT, R235.reuse, R80, PT ;  /* 0x00000050eb00720c */ /* 0x042fe40003f46070 */
[C---:B------:R-:W-:Y:S02]  /*1d200*/  ISETP.GE.U32.AND P1, PT, R235.reuse, R82, PT ;  /* 0x00000052eb00720c */ /* 0x040fe40003f26070 */
[----:B------:R-:W-:Y:S02]  /*1d210*/  ISETP.GE.U32.AND P0, PT, R235, R79, PT ;  /* 0x0000004feb00720c */ /* 0x000fe40003f06070 */
[----:B------:R-:W-:Y:S02]  /*1d220*/  PRMT R235, R184, 0x7610, R235 ;  /* 0x00007610b8eb7816 */ /* 0x000fe400000000eb */
[----:B------:R-:W-:Y:S01]  /*1d230*/  PRMT R79, R183, 0x7610, R79 ;  /* 0x00007610b74f7816 */ /* 0x000fe2000000004f */
[----:B------:R2:W5:Y:S01]  /*1d240*/  LDL.LU R184, [R1+0x188] ;  /* 0x0001880001b87983 */ /* 0x0005620000300800 */
[----:B------:R-:W-:Y:S02]  /*1d250*/  PRMT R206, R235, 0x7610, R206 ;  /* 0x00007610ebce7816 */ /* 0x000fe400000000ce */
[----:B------:R-:W-:Y:S01]  /*1d260*/  F2FP.BF16.PACK_AB R101, R77, R101 ;  /* 0x000000654d65723e */ /* 0x000fe200000010ff */
[----:B------:R2:W5:Y:S01]  /*1d270*/  LDL.LU R183, [R1+0x184] ;  /* 0x0001840001b77983 */ /* 0x0005620000300800 */
[----:B------:R-:W-:Y:S01]  /*1d280*/  PRMT R199, R79, 0x7610, R199 ;  /* 0x000076104fc77816 */ /* 0x000fe200000000c7 */
[----:B------:R-:W1:Y:S01]  /*1d290*/  LDC.U8 R235, c[0x0][0x2d8] ;  /* 0x0000b600ffeb7b82 */ /* 0x000e620000000000 */
[----:B------:R-:W-:Y:S01]  /*1d2a0*/  SHF.R.U32.HI R79, RZ, 0x10, R134 ;  /* 0x00000010ff4f7819 */ /* 0x000fe20000011686 */
[--C-:B------:R-:W-:Y:S01]  /*1d2b0*/  FADD.FTZ R77, R103, R102.reuse ;  /* 0x00000066674d7221 */ /* 0x100fe20000010000 */
[----:B------:R-:W-:Y:S02]  /*1d2c0*/  PRMT R102, R101, 0x7632, R102 ;  /* 0x0000763265667816 */ /* 0x000fe40000000066 */
[----:B------:R-:W-:Y:S01]  /*1d2d0*/  LOP3.LUT R79, R79, 0xff, RZ, 0xc0, !PT ;  /* 0x000000ff4f4f7812 */ /* 0x000fe200078ec0ff */
[----:B------:R-:W-:Y:S01]  /*1d2e0*/  FADD.FTZ R121, R72, R77 ;  /* 0x0000004d48797221 */ /* 0x000fe20000010000 */
[----:B------:R-:W-:Y:S01]  /*1d2f0*/  PRMT R220, R86, 0x7610, R220 ;  /* 0x0000761056dc7816 */ /* 0x000fe200000000dc */
[----:B------:R2:W2:Y:S01]  /*1d300*/  MUFU.EX2 R77, R210 ;  /* 0x000000d2004d7308 */ /* 0x0004a20000000800 */
[----:B------:R-:W-:Y:S02]  /*1d310*/  @P0 LOP3.LUT R193, R193, 0x800000, RZ, 0xfc, !PT ;  /* 0x00800000c1c10812 */ /* 0x000fe400078efcff */
[----:B------:R-:W-:Y:S02]  /*1d320*/  PRMT R237, R199, 0x7610, R237 ;  /* 0x00007610c7ed7816 */ /* 0x000fe400000000ed */
[----:B------:R-:W-:Y:S02]  /*1d330*/  F2FP.BF16.PACK_AB R103, R72, R103 ;  /* 0x000000674867723e */ /* 0x000fe400000010ff */
[----:B------:R-:W-:Y:S02]  /*1d340*/  LOP3.LUT R72, R134, 0xffff, RZ, 0xc0, !PT ;  /* 0x0000ffff86487812 */ /* 0x000fe400078ec0ff */
[----:B------:R-:W-:Y:S02]  /*1d350*/  PRMT R104, R103, 0x7632, R104 ;  /* 0x0000763267687816 */ /* 0x000fe40000000068 */
[----:B------:R-:W-:Y:S02]  /*1d360*/  SHF.R.U32.HI R72, RZ, 0x8, R72 ;  /* 0x00000008ff487819 */ /* 0x000fe40000011648 */
[----:B------:R-:W-:Y:S02]  /*1d370*/  PRMT R200, R206, 0x7610, R200 ;  /* 0x00007610cec87816 */ /* 0x000fe400000000c8 */
[----:B------:R-:W-:Y:S02]  /*1d380*/  LOP3.LUT R72, R72, 0xffff, RZ, 0xc0, !PT ;  /* 0x0000ffff48487812 */ /* 0x000fe400078ec0ff */
[C---:B-1----:R-:W-:Y:S02]  /*1d390*/  ISETP.GE.U32.AND P3, PT, R235.reuse, R79, PT ;  /* 0x0000004feb00720c */ /* 0x042fe40003f66070 */
[C---:B------:R-:W-:Y:S02]  /*1d3a0*/  ISETP.GE.U32.AND P4, PT, R235.reuse, R72, PT ;  /* 0x00000048eb00720c */ /* 0x040fe40003f86070 */
[----:B------:R-:W-:Y:S02]  /*1d3b0*/  PRMT R206, R235, 0x7054, R235 ;  /* 0x00007054ebce7816 */ /* 0x000fe400000000eb */
[----:B--2---:R-:W-:Y:S02]  /*1d3c0*/  PRMT R210, R85, 0x7610, R210 ;  /* 0x0000761055d27816 */ /* 0x004fe400000000d2 */
[----:B------:R-:W-:Y:S04]  /*1d3d0*/  LOP3.LUT R85, R134, 0xff, RZ, 0xc0, !PT ;  /* 0x000000ff86557812 */ /* 0x000fe800078ec0ff */
[----:B------:R-:W-:Y:S02]  /*1d3e0*/  ISETP.GE.U32.AND P5, PT, R235, R85, PT ;  /* 0x00000055eb00720c */ /* 0x000fe40003fa6070 */
[----:B------:R-:W-:Y:S04]  /*1d3f0*/  PRMT R85, R210, 0x7610, R85 ;  /* 0x00007610d2557816 */ /* 0x000fe80000000055 */
[----:B------:R-:W-:Y:S01]  /*1d400*/  PRMT R72, R85, 0x7610, R72 ;  /* 0x0000761055487816 */ /* 0x000fe20000000048 */
[----:B------:R-:W-:Y:S01]  /*1d410*/  FADD.FTZ R85, R105, R106 ;  /* 0x0000006a69557221 */ /* 0x000fe20000010000 */
[C---:B------:R-:W-:Y:S02]  /*1d420*/  F2FP.BF16.PACK_AB R105, R77.reuse, R105 ;  /* 0x000000694d69723e */ /* 0x040fe400000010ff */
[----:B------:R-:W-:Y:S02]  /*1d430*/  PRMT R211, R72, 0x7610, R211 ;  /* 0x0000761048d37816 */ /* 0x000fe400000000d3 */
[----:B------:R-:W-:Y:S01]  /*1d440*/  LOP3.LUT R72, R112, 0xff, RZ, 0xc0, !PT ;  /* 0x000000ff70487812 */ /* 0x000fe200078ec0ff */
[----:B------:R-:W-:Y:S01]  /*1d450*/  FADD.FTZ R112, R77, R85 ;  /* 0x000000554d707221 */ /* 0x000fe20000010000 */
[----:B------:R-:W-:Y:S01]  /*1d460*/  PRMT R85, R2, 0x5410, R0 ;  /* 0x0000541002557816 */ /* 0x000fe20000000000 */
[----:B------:R-:W-:Y:S01]  /*1d470*/  MUFU.EX2 R77, R221 ;  /* 0x000000dd004d7308 */ /* 0x000fe20000000800 */
[----:B------:R-:W-:Y:S02]  /*1d480*/  PRMT R106, R105, 0x7632, R106 ;  /* 0x00007632696a7816 */ /* 0x000fe4000000006a */
[----:B------:R-:W-:Y:S01]  /*1d490*/  PRMT R146, R72, 0x5410, R146 ;  /* 0x0000541048927816 */ /* 0x000fe20000000092 */
[----:B------:R-:W-:Y:S01]  /*1d4a0*/  HSET2.LE.AND R72, R123, R206, PT ;  /* 0x000000ce7b487233 */ /* 0x000fe20003803000 */
[----:B------:R-:W-:Y:S02]  /*1d4b0*/  PRMT R123, R97, 0x5410, R98 ;  /* 0x00005410617b7816 */ /* 0x000fe40000000062 */
[----:B------:R-:W-:Y:S02]  /*1d4c0*/  @!P6 PRMT R98, R153, 0x5410, RZ ;  /* 0x000054109962e816 */ /* 0x000fe400000000ff */
[----:B------:R-:W-:Y:S01]  /*1d4d0*/  LOP3.LUT R72, R72, R142, RZ, 0xc0, !PT ;  /* 0x0000008e48487212 */ /* 0x000fe200078ec0ff */
[----:B------:R-:W-:Y:S01]  /*1d4e0*/  MUFU.EX2 R153, R216 ;  /* 0x000000d800997308 */ /* 0x000fe20000000800 */
[----:B----4-:R-:W-:Y:S05]  /*1d4f0*/  @!P1 HFMA2.BF16_V2 R203, -RZ.H0_H0, RZ.H0_H0, -R101.H0_H0 ;  /* 0x200000ffffcb9231 */ /* 0x010fea0000340965 */
[----:B------:R-:W-:Y:S01]  /*1d500*/  PRMT R141, R203, 0x7610, R141 ;  /* 0x00007610cb8d7816 */ /* 0x000fe2000000008d */
[----:B---3--:R-:W-:Y:S05]  /*1d510*/  @!P2 HFMA2.BF16_V2 R182, -RZ.H0_H0, RZ.H0_H0, -R100.H0_H0 ;  /* 0x200000ffffb6a231 */ /* 0x008fea0000340964 */
[----:B------:R-:W-:Y:S01]  /*1d520*/  PRMT R131, R182, 0x7610, R131 ;  /* 0x00007610b6837816 */ /* 0x000fe20000000083 */
[----:B------:R1:W-:Y:S04]  /*1d530*/  @!P2 STL.S16 [R1+0x110], R182 ;  /* 0x000110b60100a387 */ /* 0x0003e80000100600 */
[----:B-1----:R1:W5:Y:S04]  /*1d540*/  LDL.LU R182, [R1+0x180] ;  /* 0x0001800001b67983 */ /* 0x0023680000300800 */
[----:B------:R1:W5:Y:S04]  /*1d550*/  LDL.LU R181, [R1+0x17c] ;  /* 0x00017c0001b57983 */ /* 0x0003680000300800 */
[----:B------:R1:W5:Y:S04]  /*1d560*/  LDL.LU R180, [R1+0x178] ;  /* 0x0001780001b47983 */ /* 0x0003680000300800 */
[----:B------:R1:W5:Y:S04]  /*1d570*/  LDL.LU R179, [R1+0x174] ;  /* 0x0001740001b37983 */ /* 0x0003680000300800 */
[----:B------:R2:W-:Y:S01]  /*1d580*/  @!P1 STL.S16 [R1+0x10c], R203 ;  /* 0x00010ccb01009387 */ /* 0x0005e20000100600 */
[----:B------:R-:W-:Y:S03]  /*1d590*/  IADD3 R199, P1, R156, -0x80, RZ ;  /* 0xffffff809cc77810 */ /* 0x000fe60007f3e0ff */
[----:B------:R1:W3:Y:S01]  /*1d5a0*/  LDL.S16 R79, [R1+0x108] ;  /* 0x00010800014f7983 */ /* 0x0002e20000100600 */
[----:B------:R-:W-:Y:S02]  /*1d5b0*/  IADD3.X R198, R157, -0x1, RZ, P1, !PT ;  /* 0xffffffff9dc67810 */ /* 0x000fe40000ffe4ff */
[C---:B------:R-:W-:Y:S01]  /*1d5c0*/  ISETP.GE.U32.AND P1, PT, R235.reuse, R125, PT ;  /* 0x0000007deb00720c */ /* 0x040fe20003f26070 */
[----:B------:R1:W4:Y:S04]  /*1d5d0*/  LDL.S16 R210, [R1+0x104] ;  /* 0x0001040001d27983 */ /* 0x0003280000100600 */
[----:B------:R1:W4:Y:S08]  /*1d5e0*/  LDL.S16 R205, [R1+0x100] ;  /* 0x0001000001cd7983 */ /* 0x0003300000100600 */
[----:B------:R-:W-:Y:S02]  /*1d5f0*/  @!P1 PRMT R2, R220, 0x5410, RZ ;  /* 0x00005410dc029816 */ /* 0x000fe400000000ff */
[----:B------:R-:W-:Y:S01]  /*1d600*/  ISETP.GE.U32.AND P1, PT, R235, R201, PT ;  /* 0x000000c9eb00720c */ /* 0x000fe20003f26070 */
[----:B--2---:R1:W2:Y:S01]  /*1d610*/  LDL.S16 R203, [R1+0xfc] ;  /* 0x0000fc0001cb7983 */ /* 0x0042a20000100600 */
[----:B---3--:R-:W-:Y:S02]  /*1d620*/  @!P0 HFMA2.BF16_V2 R79, -RZ.H0_H0, RZ.H0_H0, -R102.H0_H0 ;  /* 0x200000ffff4f8231 */ /* 0x008fe40000340966 */
[----:B----4-:R-:W-:Y:S03]  /*1d630*/  @!P5 HFMA2.BF16_V2 R210, -RZ.H0_H0, RZ.H0_H0, -R103.H0_H0 ;  /* 0x200000ffffd2d231 */ /* 0x010fe60000340967 */
[----:B------:R-:W-:Y:S01]  /*1d640*/  PRMT R137, R79, 0x7610, R137 ;  /* 0x000076104f897816 */ /* 0x000fe20000000089 */
[----:B------:R3:W-:Y:S01]  /*1d650*/  @!P0 STL.S16 [R1+0x108], R79 ;  /* 0x0001084f01008387 */ /* 0x0007e20000100600 */
[----:B------:R-:W-:Y:S01]  /*1d660*/  ISETP.GE.U32.AND P0, PT, R235, R143, PT ;  /* 0x0000008feb00720c */ /* 0x000fe20003f06070 */
[----:B------:R-:W-:Y:S01]  /*1d670*/  @!P4 HFMA2.BF16_V2 R205, -RZ.H0_H0, RZ.H0_H0, -R104.H0_H0 ;  /* 0x200000ffffcdc231 */ /* 0x000fe20000340968 */
[----:B------:R-:W-:Y:S01]  /*1d680*/  PRMT R171, R210, 0x7610, R171 ;  /* 0x00007610d2ab7816 */ /* 0x000fe200000000ab */
[----:B------:R1:W4:Y:S03]  /*1d690*/  LDL.S16 R86, [R1+0xf8] ;  /* 0x0000f80001567983 */ /* 0x0003260000100600 */
[----:B------:R-:W-:Y:S01]  /*1d6a0*/  PRMT R152, R205, 0x7610, R152 ;  /* 0x00007610cd987816 */ /* 0x000fe20000000098 */
[----:B------:R-:W-:Y:S04]  /*1d6b0*/  @!P5 STL.S16 [R1+0x104], R210 ;  /* 0x000104d20100d387 */ /* 0x000fe80000100600 */
[----:B------:R-:W-:Y:S02]  /*1d6c0*/  @!P4 STL.S16 [R1+0x100], R205 ;  /* 0x000100cd0100c387 */ /* 0x000fe40000100600 */
[----:B------:R-:W-:Y:S01]  /*1d6d0*/  @!P0 PRMT R76, R204, 0x5410, RZ ;  /* 0x00005410cc4c8816 */ /* 0x000fe200000000ff */
[----:B--2---:R-:W-:Y:S01]  /*1d6e0*/  @!P3 HFMA2.BF16_V2 R203, -RZ.H0_H0, RZ.H0_H0, -R105.H0_H0 ;  /* 0x200000ffffcbb231 */ /* 0x004fe20000340969 */
[----:B------:R-:W-:Y:S03]  /*1d6f0*/  ISETP.GE.U32.AND P0, PT, R235, R196, PT ;  /* 0x000000c4eb00720c */ /* 0x000fe60003f06070 */
[----:B------:R2:W-:Y:S01]  /*1d700*/  STG.E.U16 [R164.64], R76 ;  /* 0x0000004ca4007986 */ /* 0x0005e2000c101522 */
[----:B------:R-:W-:Y:S03]  /*1d710*/  PRMT R150, R203, 0x7610, R150 ;  /* 0x00007610cb967816 */ /* 0x000fe60000000096 */
[----:B------:R1:W-:Y:S01]  /*1d720*/  STG.E.U16 [R160.64], R2 ;  /* 0x00000002a0007986 */ /* 0x0003e2000c101522 */
[----:B---3--:R-:W-:Y:S03]  /*1d730*/  SHF.R.U32.HI R79, RZ, 0x18, R134 ;  /* 0x00000018ff4f7819 */ /* 0x008fe60000011686 */
[----:B------:R-:W-:Y:S02]  /*1d740*/  @!P3 STL.S16 [R1+0xfc], R203 ;  /* 0x0000fccb0100b387 */ /* 0x000fe40000100600 */
[----:B------:R-:W-:Y:S02]  /*1d750*/  @!P0 PRMT R0, R211, 0x5410, RZ ;  /* 0x00005410d3008816 */ /* 0x000fe400000000ff */
[C---:B------:R-:W-:Y:S02]  /*1d760*/  ISETP.GE.U32.AND P0, PT, R235.reuse, R124, PT ;  /* 0x0000007ceb00720c */ /* 0x040fe40003f06070 */
[----:B------:R-:W-:Y:S01]  /*1d770*/  ISETP.GE.U32.AND P2, PT, R235, R79, PT ;  /* 0x0000004feb00720c */ /* 0x000fe20003f46070 */
[----:B------:R3:W-:Y:S01]  /*1d780*/  STG.E.U16 [R160.64+0x2], R0 ;  /* 0x00000200a0007986 */ /* 0x0007e2000c101522 */
[----:B------:R-:W-:Y:S01]  /*1d790*/  PRMT R124, R105, 0x5410, R106 ;  /* 0x00005410697c7816 */ /* 0x000fe2000000006a */
[----:B------:R-:W3:Y:S01]  /*1d7a0*/  MUFU.EX2 R79, R222 ;  /* 0x000000de004f7308 */ /* 0x000ee20000000800 */
[----:B------:R-:W-:Y:S02]  /*1d7b0*/  @!P3 PRMT R105, R150, 0x5410, RZ ;  /* 0x000054109669b816 */ /* 0x000fe400000000ff */
[----:B--2---:R-:W-:Y:S05]  /*1d7c0*/  PRMT R76, R73, 0x5410, R3 ;  /* 0x00005410494c7816 */ /* 0x004fea0000000003 */
[----:B------:R-:W-:Y:S02]  /*1d7d0*/  @!P0 PRMT R3, R202, 0x5410, RZ ;  /* 0x00005410ca038816 */ /* 0x000fe400000000ff */
[----:B------:R-:W-:Y:S02]  /*1d7e0*/  ISETP.GE.U32.AND P0, PT, R235, R116, PT ;  /* 0x00000074eb00720c */ /* 0x000fe40003f06070 */
[----:B-1----:R-:W-:Y:S01]  /*1d7f0*/  PRMT R2, R75, 0x5410, R74 ;  /* 0x000054104b027816 */ /* 0x002fe2000000004a */
[----:B------:R1:W-:Y:S01]  /*1d800*/  STG.E.U16 [R156.64+0x12], R3 ;  /* 0x000012039c007986 */ /* 0x0003e2000c101522 */
[----:B------:R-:W-:Y:S02]  /*1d810*/  @!P1 PRMT R73, R209, 0x5410, RZ ;  /* 0x00005410d1499816 */ /* 0x000fe400000000ff */
[----:B------:R-:W-:Y:S02]  /*1d820*/  PRMT R116, R92, 0x5410, R91 ;  /* 0x000054105c747816 */ /* 0x000fe4000000005b */
[----:B------:R-:W-:Y:S01]  /*1d830*/  ISETP.GE.U32.AND P1, PT, R235, R170, PT ;  /* 0x000000aaeb00720c */ /* 0x000fe20003f26070 */
[----:B------:R-:W-:Y:S01]  /*1d840*/  STG.E.U16 [R156.64+0x10], R73 ;  /* 0x000010499c007986 */ /* 0x000fe2000c101522 */
[----:B---3--:R-:W-:Y:S02]  /*1d850*/  F2FP.BF16.PACK_AB R126, R77, R79 ;  /* 0x0000004f4d7e723e */ /* 0x008fe400000010ff */
[----:B------:R-:W-:Y:S02]  /*1d860*/  PRMT R0, R84, 0x5410, R88 ;  /* 0x0000541054007816 */ /* 0x000fe40000000058 */
[----:B------:R-:W-:Y:S02]  /*1d870*/  @!P0 PRMT R74, R236, 0x5410, RZ ;  /* 0x00005410ec4a8816 */ /* 0x000fe400000000ff */
[C---:B------:R-:W-:Y:S02]  /*1d880*/  ISETP.GE.U32.AND P0, PT, R235.reuse, R108, PT ;  /* 0x0000006ceb00720c */ /* 0x040fe40003f06070 */
[----:B------:R-:W2:Y:S01]  /*1d890*/  MUFU.EX2 R108, R219 ;  /* 0x000000db006c7308 */ /* 0x000ea20000000800 */
[----:B------:R3:W-:Y:S02]  /*1d8a0*/  STG.E.U16 [R158.64+0x12], R74 ;  /* 0x0000124a9e007986 */ /* 0x0007e4000c101522 */
[----:B------:R-:W-:Y:S02]  /*1d8b0*/  @!P1 PRMT R75, R200, 0x5410, RZ ;  /* 0x00005410c84b9816 */ /* 0x000fe400000000ff */
[----:B------:R-:W-:Y:S02]  /*1d8c0*/  ISETP.GE.U32.AND P1, PT, R235, R117, PT ;  /* 0x00000075eb00720c */ /* 0x000fe40003f26070 */
[----:B------:R-:W-:Y:S01]  /*1d8d0*/  PRMT R117, R101, 0x5410, R102 ;  /* 0x0000541065757816 */ /* 0x000fe20000000066 */
[----:B------:R2:W-:Y:S03]  /*1d8e0*/  STG.E.U16 [R158.64+0x10], R75 ;  /* 0x0000104b9e007986 */ /* 0x0005e6000c101522 */
[----:B------:R-:W-:Y:S01]  /*1d8f0*/  @!P0 PRMT R88, R241, 0x5410, RZ ;  /* 0x00005410f1588816 */ /* 0x000fe200000000ff */
[----:B-1----:R-:W-:Y:S01]  /*1d900*/  MUFU.EX2 R3, R227 ;  /* 0x000000e300037308 */ /* 0x002fe20000000800 */
[----:B------:R-:W-:Y:S03]  /*1d910*/  ISETP.GE.U32.AND P0, PT, R235, R113, PT ;  /* 0x00000071eb00720c */ /* 0x000fe60003f06070 */
[----:B------:R-:W-:Y:S02]  /*1d920*/  STG.E.U16 [R164.64+0x10], R88 ;  /* 0x00001058a4007986 */ /* 0x000fe4000c101522 */
[----:B------:R-:W-:Y:S02]  /*1d930*/  @!P1 PRMT R84, R237, 0x5410, RZ ;  /* 0x00005410ed549816 */ /* 0x000fe400000000ff */
[----:B------:R-:W-:Y:S02]  /*1d940*/  ISETP.GE.U32.AND P1, PT, R235, R114, PT ;  /* 0x00000072eb00720c */ /* 0x000fe40003f26070 */
[----:B------:R-:W1:Y:S01]  /*1d950*/  MUFU.EX2 R114, R228 ;  /* 0x000000e400727308 */ /* 0x000e620000000800 */
[----:B------:R-:W-:Y:S09]  /*1d960*/  STG.E.U16 [R164.64+0xe], R84 ;  /* 0x00000e54a4007986 */ /* 0x000ff2000c101522 */
[----:B---3--:R-:W-:Y:S10]  /*1d970*/  MUFU.EX2 R74, R226 ;  /* 0x000000e2004a7308 */ /* 0x008ff40000000800 */
[----:B--2---:R-:W-:Y:S01]  /*1d980*/  MUFU.EX2 R75, R217 ;  /* 0x000000d9004b7308 */ /* 0x004fe20000000800 */
[----:B----4-:R-:W-:Y:S05]  /*1d990*/  @!P2 HFMA2.BF16_V2 R86, -RZ.H0_H0, RZ.H0_H0, -R106.H0_H0 ;  /* 0x200000ffff56a231 */ /* 0x010fea000034096a */
[----:B------:R-:W-:Y:S01]  /*1d9a0*/  PRMT R145, R86, 0x7610, R145 ;  /* 0x0000761056917816 */ /* 0x000fe20000000091 */
[----:B------:R2:W-:Y:S03]  /*1d9b0*/  @!P2 STL.S16 [R1+0xf8], R86 ;  /* 0x0000f8560100a387 */ /* 0x0005e60000100600 */
[----:B------:R-:W-:Y:S01]  /*1d9c0*/  @!P2 PRMT R106, R145, 0x5410, RZ ;  /* 0x00005410916aa816 */ /* 0x000fe200000000ff */
[----:B------:R3:W4:Y:S04]  /*1d9d0*/  LDL.S16 R150, [R1+0xc4] ;  /* 0x0000c40001967983 */ /* 0x0007280000100600 */
[----:B------:R3:W3:Y:S04]  /*1d9e0*/  LDL.S16 R145, [R1+0x9c] ;  /* 0x00009c0001917983 */ /* 0x0006e80000100600 */
[----:B------:R3:W3:Y:S01]  /*1d9f0*/  LDL.S16 R143, [R1+0x98] ;  /* 0x00009800018f7983 */ /* 0x0006e20000100600 */
[----:B--2---:R-:W-:Y:S01]  /*1da00*/  FADD.FTZ R86, R79, R119 ;  /* 0x000000774f567221 */ /* 0x004fe20000010000 */
[----:B------:R-:W-:Y:S01]  /*1da10*/  PRMT R119, R93, 0x5410, R94 ;  /* 0x000054105d777816 */ /* 0x000fe2000000005e */
[----:B------:R-:W-:Y:S02]  /*1da20*/  FADD.FTZ R79, R108, R122 ;  /* 0x0000007a6c4f7221 */ /* 0x000fe40000010000 */
[----:B------:R-:W-:Y:S01]  /*1da30*/  FADD.FTZ R113, R77, R86 ;  /* 0x000000564d717221 */ /* 0x000fe20000010000 */
[----:B------:R-:W-:Y:S01]  /*1da40*/  PRMT R86, R89, 0x5410, R90 ;  /* 0x0000541059567816 */ /* 0x000fe2000000005a */
[----:B------:R-:W2:Y:S01]  /*1da50*/  MUFU.EX2 R77, R218 ;  /* 0x000000da004d7308 */ /* 0x000ea20000000800 */
[----:B------:R-:W-:Y:S01]  /*1da60*/  @!P0 PRMT R90, R239, 0x5410, RZ ;  /* 0x00005410ef5a8816 */ /* 0x000fe200000000ff */
[----:B-1----:R-:W-:Y:S01]  /*1da70*/  FADD.FTZ R73, R114, R113 ;  /* 0x0000007172497221 */ /* 0x002fe20000010000 */
[C---:B------:R-:W-:Y:S02]  /*1da80*/  ISETP.GE.U32.AND P0, PT, R235.reuse, R111, PT ;  /* 0x0000006feb00720c */ /* 0x040fe40003f06070 */
[----:B------:R-:W-:Y:S01]  /*1da90*/  @!P1 PRMT R89, R240, 0x5410, RZ ;  /* 0x00005410f0599816 */ /* 0x000fe200000000ff */
[----:B------:R1:W-:Y:S01]  /*1daa0*/  STG.E.U16 [R160.64+0x12], R90 ;  /* 0x0000125aa0007986 */ /* 0x0003e2000c101522 */
[----:B------:R-:W-:Y:S02]  /*1dab0*/  ISETP.GE.U32.AND P1, PT, R235, R115, PT ;  /* 0x00000073eb00720c */ /* 0x000fe40003f26070 */
[----:B------:R-:W-:Y:S01]  /*1dac0*/  F2FP.BF16.PACK_AB R114, R3, R114 ;  /* 0x000000720372723e */ /* 0x000fe200000010ff */
[----:B------:R1:W-:Y:S01]  /*1dad0*/  STG.E.U16 [R160.64+0x10], R89 ;  /* 0x00001059a0007986 */ /* 0x0003e2000c101522 */
[----:B------:R-:W1:Y:S05]  /*1dae0*/  MUFU.EX2 R111, R215 ;  /* 0x000000d7006f7308 */ /* 0x000e6a0000000800 */
[----:B------:R-:W-:Y:S02]  /*1daf0*/  @!P0 PRMT R91, R231, 0x5410, RZ ;  /* 0x00005410e75b8816 */ /* 0x000fe400000000ff */
[C---:B------:R-:W-:Y:S02]  /*1db00*/  ISETP.GE.U32.AND P0, PT, R235.reuse, R110, PT ;  /* 0x0000006eeb00720c */ /* 0x040fe40003f06070 */
[----:B------:R-:W-:Y:S01]  /*1db10*/  @!P1 PRMT R92, R238, 0x5410, RZ ;  /* 0x00005410ee5c9816 */ /* 0x000fe200000000ff */
[----:B------:R-:W-:Y:S01]  /*1db20*/  STG.E.U16 [R156.64+0x22], R91 ;  /* 0x0000225b9c007986 */ /* 0x000fe2000c101522 */
[----:B------:R-:W-:Y:S01]  /*1db30*/  ISETP.GE.U32.AND P1, PT, R235, R118, PT ;  /* 0x00000076eb00720c */ /* 0x000fe20003f26070 */
[----:B------:R-:W-:Y:S01]  /*1db40*/  MUFU.EX2 R110, R213 ;  /* 0x000000d5006e7308 */ /* 0x000fe20000000800 */
[----:B--2---:R-:W-:Y:S01]  /*1db50*/  F2FP.BF16.PACK_AB R108, R77, R108 ;  /* 0x0000006c4d6c723e */ /* 0x004fe200000010ff */
[----:B------:R-:W-:Y:S01]  /*1db60*/  STG.E.U16 [R156.64+0x20], R92 ;  /* 0x0000205c9c007986 */ /* 0x000fe2000c101522 */
[----:B------:R-:W-:Y:S01]  /*1db70*/  PRMT R118, R99, 0x5410, R100 ;  /* 0x0000541063767816 */ /* 0x000fe20000000064 */
[----:B------:R-:W-:Y:S01]  /*1db80*/  FADD.FTZ R122, R77, R79 ;  /* 0x0000004f4d7a7221 */ /* 0x000fe20000010000 */
[----:B------:R-:W-:Y:S03]  /*1db90*/  PRMT R113, R108, 0x7632, R113 ;  /* 0x000076326c717816 */ /* 0x000fe60000000071 */
[----:B------:R-:W-:Y:S02]  /*1dba0*/  @!P0 PRMT R94, R197, 0x5410, RZ ;  /* 0x00005410c55e8816 */ /* 0x000fe400000000ff */
[----:B------:R-:W-:Y:S01]  /*1dbb0*/  ISETP.GE.U32.AND P0, PT, R235, R109, PT ;  /* 0x0000006deb00720c */ /* 0x000fe20003f06070 */
[----:B------:R-:W2:Y:S01]  /*1dbc0*/  MUFU.EX2 R77, R214 ;  /* 0x000000d6004d7308 */ /* 0x000ea20000000800 */
[----:B------:R-:W-:Y:S01]  /*1dbd0*/  @!P1 PRMT R93, R230, 0x5410, RZ ;  /* 0x00005410e65d9816 */ /* 0x000fe200000000ff */
[----:B-1----:R-:W-:Y:S01]  /*1dbe0*/  FADD.FTZ R79, R111, R121 ;  /* 0x000000796f4f7221 */ /* 0x002fe20000010000 */
[----:B------:R-:W-:Y:S01]  /*1dbf0*/  PRMT R121, R95, 0x5410, R96 ;  /* 0x000054105f797816 */ /* 0x000fe20000000060 */
[----:B------:R1:W-:Y:S01]  /*1dc00*/  STG.E.U16 [R158.64+0x22], R94 ;  /* 0x0000225e9e007986 */ /* 0x0003e2000c101522 */
[----:B------:R-:W-:Y:S01]  /*1dc10*/  ISETP.GE.U32.AND P1, PT, R235, R83, PT ;  /* 0x00000053eb00720c */ /* 0x000fe20003f26070 */
[--C-:B------:R-:W-:Y:S01]  /*1dc20*/  HSET2.LE.AND R83, R146, R206.reuse, PT ;  /* 0x000000ce92537233 */ /* 0x100fe20003803000 */
[----:B------:R-:W-:Y:S01]  /*1dc30*/  LOP3.LUT R90, R134, 0xffff, RZ, 0xc0, !PT ;  /* 0x0000ffff865a7812 */ /* 0x000fe200078ec0ff */
[----:B------:R-:W-:Y:S03]  /*1dc40*/  STG.E.U16 [R158.64+0x20], R93 ;  /* 0x0000205d9e007986 */ /* 0x000fe6000c101522 */
[----:B------:R-:W-:Y:S02]  /*1dc50*/  LOP3.LUT R83, R83, R86, RZ, 0xc0, !PT ;  /* 0x0000005653537212 */ /* 0x000fe400078ec0ff */
[----:B------:R-:W-:Y:S02]  /*1dc60*/  @!P0 PRMT R95, R195, 0x5410, RZ ;  /* 0x00005410c35f8816 */ /* 0x000fe400000000ff */
[----:B------:R-:W-:Y:S03]  /*1dc70*/  ISETP.GE.U32.AND P0, PT, R235, R87, PT ;  /* 0x00000057eb00720c */ /* 0x000fe60003f06070 */
[----:B------:R-:W-:Y:S01]  /*1dc80*/  @!P1 PRMT R96, R189, 0x5410, RZ ;  /* 0x00005410bd609816 */ /* 0x000fe200000000ff */
[----:B------:R-:W-:Y:S01]  /*1dc90*/  STG.E.U16 [R164.64+0x1e], R95 ;  /* 0x00001e5fa4007986 */ /* 0x000fe2000c101522 */
[----:B------:R-:W-:Y:S01]  /*1dca0*/  ISETP.GE.U32.AND P1, PT, R235, R107, PT ;  /* 0x0000006beb00720c */ /* 0x000fe20003f26070 */
[----:B------:R-:W-:Y:S01]  /*1dcb0*/  MUFU.EX2 R189, R248 ;  /* 0x000000f800bd7308 */ /* 0x000fe20000000800 */
[----:B------:R-:W-:Y:S01]  /*1dcc0*/  PRMT R107, R126, 0x7632, R107 ;  /* 0x000076327e6b7816 */ /* 0x000fe2000000006b */
[----:B------:R-:W-:Y:S01]  /*1dcd0*/  STG.E.U16 [R164.64+0x20], R96 ;  /* 0x00002060a4007986 */ /* 0x000fe2000c101522 */
[C---:B--2---:R-:W-:Y:S01]  /*1dce0*/  F2FP.BF16.PACK_AB R111, R77.reuse, R111 ;  /* 0x0000006f4d6f723e */ /* 0x044fe200000010ff */
[----:B------:R-:W-:Y:S02]  /*1dcf0*/  FADD.FTZ R115, R77, R79 ;  /* 0x0000004f4d737221 */ /* 0x000fe40000010000 */
[----:B------:R-:W-:Y:S01]  /*1dd00*/  STG.E.U16 [R160.64+0x22], R98 ;  /* 0x00002262a0007986 */ /* 0x000fe2000c101522 */
[----:B------:R-:W-:Y:S01]  /*1dd10*/  @!P0 PRMT R97, R155, 0x5410, RZ ;  /* 0x000054109b618816 */ /* 0x000fe200000000ff */
[----:B------:R-:W-:Y:S01]  /*1dd20*/  FADD.FTZ R79, R110, R112 ;  /* 0x000000706e4f7221 */ /* 0x000fe20000010000 */
[----:B------:R-:W-:Y:S01]  /*1dd30*/  ISETP.GE.U32.AND P0, PT, R235, R80, PT ;  /* 0x00000050eb00720c */ /* 0x000fe20003f06070 */
[----:B------:R-:W-:Y:S01]  /*1dd40*/  FADD.FTZ R80, R74, R122 ;  /* 0x0000007a4a507221 */ /* 0x000fe20000010000 */
[----:B------:R-:W-:Y:S01]  /*1dd50*/  PRMT R122, R103, 0x5410, R104 ;  /* 0x00005410677a7816 */ /* 0x000fe20000000068 */
[----:B------:R-:W-:Y:S01]  /*1dd60*/  STG.E.U16 [R160.64+0x20], R97 ;  /* 0x00002061a0007986 */ /* 0x000fe2000c101522 */
[----:B------:R-:W-:Y:S01]  /*1dd70*/  @!P4 PRMT R104, R152, 0x5410, RZ ;  /* 0x000054109868c816 */ /* 0x000fe200000000ff */
[----:B------:R-:W2:Y:S01]  /*1dd80*/  MUFU.EX2 R77, R212 ;  /* 0x000000d4004d7308 */ /* 0x000ea20000000800 */
[----:B------:R-:W-:Y:S01]  /*1dd90*/  @!P1 PRMT R99, R139, 0x5410, RZ ;  /* 0x000054108b639816 */ /* 0x000fe200000000ff */
[----:B------:R1:W3:Y:S01]  /*1dda0*/  LDL.S16 R152, [R1+0xcc] ;  /* 0x0000cc0001987983 */ /* 0x0002e20000100600 */
[----:B------:R-:W-:Y:S01]  /*1ddb0*/  @!P5 PRMT R103, R171, 0x5410, RZ ;  /* 0x00005410ab67d816 */ /* 0x000fe200000000ff */
[----:B------:R-:W-:Y:S02]  /*1ddc0*/  FADD.FTZ R139, R3, R73 ;  /* 0x00000049038b7221 */ /* 0x000fe40000010000 */
[----:B------:R-:W-:Y:S02]  /*1ddd0*/  STG.E.U16 [R156.64+0x30], R99 ;  /* 0x000030639c007986 */ /* 0x000fe4000c101522 */
[----:B------:R-:W-:Y:S01]  /*1dde0*/  @!P0 PRMT R100, R131, 0x5410, RZ ;  /* 0x0000541083648816 */ /* 0x000fe200000000ff */
[----:B------:R-:W-:Y:S01]  /*1ddf0*/  IMAD.WIDE.U32 R130, R130, -0x326172a9, RZ ;  /* 0xcd9e8d5782827825 */ /* 0x000fe200078e00ff */
[----:B------:R-:W-:Y:S01]  /*1de00*/  ISETP.GE.U32.AND P0, PT, R235, R82, PT ;  /* 0x00000052eb00720c */ /* 0x000fe20003f06070 */
[--C-:B------:R-:W-:Y:S01]  /*1de10*/  HSET2.LE.AND R82, R127, R206.reuse, PT ;  /* 0x000000ce7f527233 */ /* 0x100fe20003803000 */
[----:B------:R-:W-:Y:S01]  /*1de20*/  PRMT R127, R108, 0x5410, R113 ;  /* 0x000054106c7f7816 */ /* 0x000fe20000000071 */
[----:B------:R-:W-:Y:S01]  /*1de30*/  STG.E.U16 [R156.64+0x32], R100 ;  /* 0x000032649c007986 */ /* 0x000fe2000c101522 */
[----:B------:R-:W-:Y:S02]  /*1de40*/  LOP3.LUT R73, R130, 0xff, RZ, 0xc0, !PT ;  /* 0x000000ff82497812 */ /* 0x000fe400078ec0ff */
[--C-:B------:R-:W-:Y:S02]  /*1de50*/  LOP3.LUT R3, R131, UR13, R138.reuse, 0x96, !PT ;  /* 0x0000000d83037c12 */ /* 0x100fe4000f8e968a */
[----:B------:R-:W-:Y:S02]  /*1de60*/  ISETP.GE.U32.AND P1, PT, R235, R73, PT ;  /* 0x00000049eb00720c */ /* 0x000fe40003f26070 */
[----:B------:R-:W-:Y:S02]  /*1de70*/  LOP3.LUT R73, R3, 0xff, RZ, 0xc0, !PT ;  /* 0x000000ff03497812 */ /* 0x000fe400078ec0ff */
[----:B------:R-:W-:Y:S02]  /*1de80*/  SHF.R.U32.HI R125, RZ, 0x18, R3 ;  /* 0x00000018ff7d7819 */ /* 0x000fe40000011603 */
[----:B------:R-:W-:Y:S01]  /*1de90*/  ISETP.GE.U32.AND P6, PT, R235, R73, PT ;  /* 0x00000049eb00720c */ /* 0x000fe20003fc6070 */
[C---:B--2---:R-:W-:Y:S01]  /*1dea0*/  FADD.FTZ R109, R77.reuse, R79 ;  /* 0x0000004f4d6d7221 */ /* 0x044fe20000010000 */
[----:B------:R-:W-:Y:S01]  /*1deb0*/  F2FP.BF16.PACK_AB R110, R77, R110 ;  /* 0x0000006e4d6e723e */ /* 0x000fe200000010ff */
[----:B------:R-:W-:Y:S01]  /*1dec0*/  MUFU.EX2 R79, R223 ;  /* 0x000000df004f7308 */ /* 0x000fe20000000800 */
[----:B------:R-:W-:Y:S02]  /*1ded0*/  LOP3.LUT R82, R82, R0, RZ, 0xc0, !PT ;  /* 0x0000000052527212 */ /* 0x000fe400078ec0ff */
[----:B------:R-:W-:Y:S02]  /*1dee0*/  ISETP.GE.U32.AND P5, PT, R235, R125, PT ;  /* 0x0000007deb00720c */ /* 0x000fe40003fa6070 */
[----:B------:R-:W-:Y:S02]  /*1def0*/  @!P0 PRMT R101, R141, 0x5410, RZ ;  /* 0x000054108d658816 */ /* 0x000fe400000000ff */
[----:B------:R-:W-:Y:S02]  /*1df00*/  LOP3.LUT P0, RZ, R193, 0x800000, RZ, 0xc0, !PT ;  /* 0x00800000c1ff7812 */ /* 0x000fe4000780c0ff */
[----:B------:R-:W-:Y:S01]  /*1df10*/  LOP3.LUT R0, R130, 0xffff, RZ, 0xc0, !PT ;  /* 0x0000ffff82007812 */ /* 0x000fe200078ec0ff */
[----:B------:R-:W2:Y:S01]  /*1df20*/  MUFU.EX2 R73, R225 ;  /* 0x000000e100497308 */ /* 0x000ea20000000800 */
[----:B------:R-:W-:Y:S01]  /*1df30*/  LOP3.LUT R138, R131, UR13, R138, 0x96, !PT ;  /* 0x0000000d838a7c12 */ /* 0x000fe2000f8e968a */
[----:B------:R-:W-:Y:S01]  /*1df40*/  STG.E.U16 [R158.64+0x30], R101 ;  /* 0x000030659e007986 */ /* 0x000fe2000c101522 */
[----:B------:R-:W-:Y:S02]  /*1df50*/  SHF.R.U32.HI R0, RZ, 0x8, R0 ;  /* 0x00000008ff007819 */ /* 0x000fe40000011600 */
[--C-:B------:R-:W-:Y:S02]  /*1df60*/  SHF.R.U32.HI R89, RZ, 0x18, R130.reuse ;  /* 0x00000018ff597819 */ /* 0x100fe40000011682 */
[----:B------:R-:W-:Y:S02]  /*1df70*/  LOP3.LUT R0, R0, 0xffff, RZ, 0xc0, !PT ;  /* 0x0000ffff00007812 */ /* 0x000fe400078ec0ff */
[--C-:B------:R-:W-:Y:S01]  /*1df80*/  SHF.R.U32.HI R88, RZ, 0x10, R130.reuse ;  /* 0x00000010ff587819 */ /* 0x100fe20000011682 */
[----:B------:R-:W1:Y:S01]  /*1df90*/  MUFU.EX2 R77, R224 ;  /* 0x000000e0004d7308 */ /* 0x000e620000000800 */
[----:B------:R-:W-:Y:S01]  /*1dfa0*/  @!P0 PRMT R102, R137, 0x5410, RZ ;  /* 0x0000541089668816 */ /* 0x000fe200000000ff */
[----:B------:R-:W-:Y:S01]  /*1dfb0*/  IMAD.WIDE.U32 R136, R136, -0x326172a9, RZ ;  /* 0xcd9e8d5788887825 */ /* 0x000fe200078e00ff */
[----:B------:R-:W-:Y:S02]  /*1dfc0*/  ISETP.GE.U32.AND P2, PT, R235, R0, PT ;  /* 0x00000000eb00720c */ /* 0x000fe40003f46070 */
[----:B------:R-:W-:Y:S01]  /*1dfd0*/  SHF.R.U32.HI R146, RZ, 0x18, R130 ;  /* 0x00000018ff927819 */ /* 0x000fe20000011682 */
[----:B------:R-:W-:Y:S01]  /*1dfe0*/  STG.E.U16 [R158.64+0x32], R102 ;  /* 0x000032669e007986 */ /* 0x000fe2000c101522 */
[----:B------:R-:W-:Y:S03]  /*1dff0*/  LOP3.LUT P0, RZ, R193, 0x400000, RZ, 0xc0, !PT ;  /* 0x00400000c1ff7812 */ /* 0x000fe6000780c0ff */
[----:B------:R-:W-:Y:S01]  /*1e000*/  STG.E.U16 [R164.64+0x30], R104 ;  /* 0x00003068a4007986 */ /* 0x000fe2000c101522 */
[----:B--2---:R-:W-:Y:S01]  /*1e010*/  F2FP.BF16.PACK_AB R147, R73, R74 ;  /* 0x0000004a4993723e */ /* 0x004fe200000010ff */
[----:B------:R-:W-:Y:S01]  /*1e020*/  FADD.FTZ R74, R79, R115 ;  /* 0x000000734f4a7221 */ /* 0x000fe20000010000 */
[----:B------:R-:W-:Y:S01]  /*1e030*/  LOP3.LUT R115, R133, UR14, R190, 0x96, !PT ;  /* 0x0000000e85737c12 */ /* 0x000fe2000f8e96be */
[----:B------:R-:W-:Y:S01]  /*1e040*/  FADD.FTZ R142, R73, R80 ;  /* 0x00000050498e7221 */ /* 0x000fe20000010000 */
[----:B-1----:R-:W-:Y:S01]  /*1e050*/  PRMT R94, R147, 0x7610, R94 ;  /* 0x00007610935e7816 */ /* 0x002fe2000000005e */
[--C-:B------:R-:W-:Y:S01]  /*1e060*/  HSET2.LE.AND R80, R128, R206.reuse, PT ;  /* 0x000000ce80507233 */ /* 0x100fe20003803000 */
[----:B------:R-:W-:Y:S01]  /*1e070*/  STG.E.U16 [R164.64+0x2e], R103 ;  /* 0x00002e67a4007986 */ /* 0x000fe2000c101522 */
[----:B------:R-:W-:Y:S01]  /*1e080*/  FADD.FTZ R73, R153, R109 ;  /* 0x0000006d99497221 */ /* 0x000fe20000010000 */
[----:B------:R-:W-:Y:S01]  /*1e090*/  F2FP.BF16.PACK_AB R153, R75, R153 ;  /* 0x000000994b99723e */ /* 0x000fe200000010ff */
[----:B------:R-:W-:Y:S01]  /*1e0a0*/  MUFU.EX2 R190, R247 ;  /* 0x000000f700be7308 */ /* 0x000fe20000000800 */
[C---:B------:R-:W-:Y:S01]  /*1e0b0*/  F2FP.BF16.PACK_AB R149, R77.reuse, R79 ;  /* 0x0000004f4d95723e */ /* 0x040fe200000010ff */
[----:B------:R-:W-:Y:S01]  /*1e0c0*/  FADD.FTZ R195, R77, R74 ;  /* 0x0000004a4dc37221 */ /* 0x000fe20000010000 */
[----:B------:R-:W-:Y:S01]  /*1e0d0*/  LOP3.LUT R80, R80, R78, RZ, 0xc0, !PT ;  /* 0x0000004e50507212 */ /* 0x000fe200078ec0ff */
[--C-:B------:R-:W-:Y:S01]  /*1e0e0*/  HSET2.LE.AND R74, R140, R206.reuse, PT ;  /* 0x000000ce8c4a7233 */ /* 0x100fe20003803000 */
[--C-:B------:R-:W-:Y:S01]  /*1e0f0*/  LOP3.LUT R109, R137, UR13, R120.reuse, 0x96, !PT ;  /* 0x0000000d896d7c12 */ /* 0x100fe2000f8e9678 */
[----:B------:R-:W-:Y:S01]  /*1e100*/  STG.E.U16 [R160.64+0x30], R105 ;  /* 0x00003069a0007986 */ /* 0x000fe2000c101522 */
[----:B------:R-:W-:Y:S01]  /*1e110*/  LOP3.LUT R140, R132, 0xff, RZ, 0xc0, !PT ;  /* 0x000000ff848c7812 */ /* 0x000fe200078ec0ff */
[----:B------:R-:W-:Y:S01]  /*1e120*/  FADD.FTZ R155, R75, R73 ;  /* 0x000000494b9b7221 */ /* 0x000fe20000010000 */
[----:B------:R-:W-:Y:S01]  /*1e130*/  LOP3.LUT R74, R74, R76, RZ, 0xc0, !PT ;  /* 0x0000004c4a4a7212 */ /* 0x000fe200078ec0ff */
[----:B------:R-:W-:Y:S01]  /*1e140*/  STG.E.U16 [R160.64+0x32], R106 ;  /* 0x0000326aa0007986 */ /* 0x000fe2000c101522 */
[----:B------:R-:W-:Y:S01]  /*1e150*/  SHF.R.U32.HI R73, RZ, 0x10, R3 ;  /* 0x00000010ff497819 */ /* 0x000fe20000011603 */
[--C-:B------:R-:W-:Y:S01]  /*1e160*/  HSET2.LE.AND R75, R144, R206.reuse, PT ;  /* 0x000000ce904b7233 */ /* 0x100fe20003803000 */
[----:B------:R-:W-:Y:S01]  /*1e170*/  LOP3.LUT R3, R3, 0xffff, RZ, 0xc0, !PT ;  /* 0x0000ffff03037812 */ /* 0x000fe200078ec0ff */
[----:B------:R-:W1:Y:S01]  /*1e180*/  LDSM.16.MT88.4 R76, [R173+0x6000] ;  /* 0x00600000ad4c783b */ /* 0x000e620000004200 */
[----:B------:R-:W-:Y:S01]  /*1e190*/  LOP3.LUT R112, R73, 0xff, RZ, 0xc0, !PT ;  /* 0x000000ff49707812 */ /* 0x000fe200078ec0ff */
[--C-:B------:R-:W-:Y:S01]  /*1e1a0*/  HSET2.LE.AND R73, R148, R206.reuse, PT ;  /* 0x000000ce94497233 */ /* 0x100fe20003803000 */
[----:B------:R-:W-:Y:S02]  /*1e1b0*/  SHF.R.U32.HI R3, RZ, 0x8, R3 ;  /* 0x00000008ff037819 */ /* 0x000fe40000011603 */
[----:B------:R-:W-:Y:S02]  /*1e1c0*/  LOP3.LUT R75, R75, R2, RZ, 0xc0, !PT ;  /* 0x000000024b4b7212 */ /* 0x000fe400078ec0ff */
[----:B------:R-:W-:Y:S02]  /*1e1d0*/  LOP3.LUT R3, R3, 0xffff, RZ, 0xc0, !PT ;  /* 0x0000ffff03037812 */ /* 0x000fe400078ec0ff */
[----:B------:R-:W-:Y:S01]  /*1e1e0*/  LOP3.LUT R73, R73, R81, RZ, 0xc0, !PT ;  /* 0x0000005149497212 */ /* 0x000fe200078ec0ff */
[----:B------:R-:W-:Y:S01]  /*1e1f0*/  HSET2.LE.AND R81, R129, R206, PT ;  /* 0x000000ce81517233 */ /* 0x000fe20003803000 */
[----:B------:R-:W-:Y:S02]  /*1e200*/  ISETP.GE.U32.AND P4, PT, R235, R3, PT ;  /* 0x00000003eb00720c */ /* 0x000fe40003f86070 */
[----:B------:R-:W-:Y:S02]  /*1e210*/  PRMT R3, R126, 0x7610, R3 ;  /* 0x000076107e037816 */ /* 0x000fe40000000003 */
[----:B------:R-:W-:Y:S02]  /*1e220*/  LOP3.LUT R81, R81, R85, RZ, 0xc0, !PT ;  /* 0x0000005551517212 */ /* 0x000fe400078ec0ff */
[----:B------:R-:W-:Y:S01]  /*1e230*/  PRMT R128, R3, 0x5410, R107 ;  /* 0x0000541003807816 */ /* 0x000fe2000000006b */
[----:B------:R-:W2:Y:S01]  /*1e240*/  LDSM.16.MT88.4 R84, [R176+0x6000] ;  /* 0x00600000b054783b */ /* 0x000ea20000004200 */
[--C-:B------:R-:W-:Y:S02]  /*1e250*/  SHF.R.U32.HI R0, RZ, 0x10, R109.reuse ;  /* 0x00000010ff007819 */ /* 0x100fe4000001166d */
[----:B------:R-:W-:Y:S02]  /*1e260*/  LOP3.LUT R141, R109, 0xff, RZ, 0xc0, !PT ;  /* 0x000000ff6d8d7812 */ /* 0x000fe400078ec0ff */
[----:B------:R-:W-:Y:S02]  /*1e270*/  LOP3.LUT R0, R0, 0xff, RZ, 0xc0, !PT ;  /* 0x000000ff00007812 */ /* 0x000fe400078ec0ff */
[----:B------:R-:W-:Y:S02]  /*1e280*/  LOP3.LUT R129, R137, UR13, R120, 0x96, !PT ;  /* 0x0000000d89817c12 */ /* 0x000fe4000f8e9678 */
[----:B------:R-:W-:Y:S02]  /*1e290*/  ISETP.GE.U32.AND P3, PT, R235, R0, PT ;  /* 0x00000000eb00720c */ /* 0x000fe40003f66070 */
[----:B------:R-:W-:Y:S02]  /*1e2a0*/  LOP3.LUT R0, R109, 0xffff, RZ, 0xc0, !PT ;  /* 0x0000ffff6d007812 */ /* 0x000fe400078ec0ff */
[----:B------:R-:W-:Y:S02]  /*1e2b0*/  SHF.R.U32.HI R109, RZ, 0x18, R109 ;  /* 0x00000018ff6d7819 */ /* 0x000fe4000001166d */
[----:B------:R-:W-:Y:S02]  /*1e2c0*/  SHF.R.U32.HI R0, RZ, 0x8, R0 ;  /* 0x00000008ff007819 */ /* 0x000fe40000011600 */
[----:B------:R-:W-:Y:S02]  /*1e2d0*/  PRMT R120, R114, 0x7632, R120 ;  /* 0x0000763272787816 */ /* 0x000fe40000000078 */
[----:B------:R-:W-:Y:S02]  /*1e2e0*/  LOP3.LUT R0, R0, 0xffff, RZ, 0xc0, !PT ;  /* 0x0000ffff00007812 */ /* 0x000fe400078ec0ff */
[----:B------:R-:W-:Y:S01]  /*1e2f0*/  LOP3.LUT R144, R130, 0xff, RZ, 0xc0, !PT ;  /* 0x000000ff82907812 */ /* 0x000fe200078ec0ff */
[-C--:B-1----:R-:W-:Y:S01]  /*1e300*/  HMMA.16816.F32.BF16 R4, R72, R76.reuse, R4 ;  /* 0x0000004c4804723c */ /* 0x082fe20000041804 */
[----:B------:R-:W-:Y:S07]  /*1e310*/  PRMT R154, R153, 0x7632, R154 ;  /* 0x00007632999a7816 */ /* 0x000fee000000009a */
[C---:B------:R-:W-:Y:S08]  /*1e320*/  HMMA.16816.F32.BF16 R8, R80.reuse, R76, R8 ;  /* 0x0000004c5008723c */ /* 0x040ff00000041808 */
[-C--:B------:R-:W-:Y:S08]  /*1e330*/  HMMA.16816.F32.BF16 R12, R80, R78.reuse, R12 ;  /* 0x0000004e500c723c */ /* 0x080ff0000004180c */
[C---:B------:R-:W-:Y:S08]  /*1e340*/  HMMA.16816.F32.BF16 R16, R72.reuse, R78, R16 ;  /* 0x0000004e4810723c */ /* 0x040ff00000041810 */
[-C--:B--2---:R-:W-:Y:S08]  /*1e350*/  HMMA.16816.F32.BF16 R20, R72, R84.reuse, R20 ;  /* 0x000000544814723c */ /* 0x084ff00000041814 */
[C---:B------:R-:W-:Y:S08]  /*1e360*/  HMMA.16816.F32.BF16 R24, R80.reuse, R84, R24 ;  /* 0x000000545018723c */ /* 0x040ff00000041818 */
[-C--:B------:R-:W-:Y:S08]  /*1e370*/  HMMA.16816.F32.BF16 R28, R80, R86.reuse, R28 ;  /* 0x00000056501c723c */ /* 0x080ff0000004181c */
[C---:B------:R-:W-:Y:S01]  /*1e380*/  HMMA.16816.F32.BF16 R32, R72.reuse, R86, R32 ;  /* 0x000000564820723c */ /* 0x040fe20000041820 */
[----:B----4-:R-:W-:Y:S05]  /*1e390*/  @!P4 HFMA2.BF16_V2 R150, -RZ.H0_H0, RZ.H0_H0, -R107.H0_H0 ;  /* 0x200000ffff96c231 */ /* 0x010fea000034096b */
[----:B------:R-:W-:Y:S01]  /*1e3a0*/  PRMT R2, R150, 0x7610, R2 ;  /* 0x0000761096027816 */ /* 0x000fe20000000002 */
[----:B---3--:R-:W-:Y:S05]  /*1e3b0*/  @!P5 HFMA2.BF16_V2 R143, -RZ.H0_H0, RZ.H0_H0, -R113.H0_H0 ;  /* 0x200000ffff8fd231 */ /* 0x008fea0000340971 */
[----:B------:R-:W-:Y:S02]  /*1e3c0*/  @!P4 PRMT R107, R2, 0x5410, RZ ;  /* 0x00005410026bc816 */ /* 0x000fe400000000ff */
[----:B------:R-:W-:Y:S01]  /*1e3d0*/  MUFU.EX2 R2, R233 ;  /* 0x000000e900027308 */ /* 0x000fe20000000800 */
[----:B------:R-:W-:Y:S02]  /*1e3e0*/  PRMT R76, R143, 0x7610, R76 ;  /* 0x000076108f4c7816 */ /* 0x000fe4000000004c */
[----:B------:R-:W-:Y:S02]  /*1e3f0*/  STG.E.U16 [R156.64+0x42], R107 ;  /* 0x0000426b9c007986 */ /* 0x000fe4000c101522 */
[----:B------:R-:W-:Y:S01]  /*1e400*/  @!P5 PRMT R113, R76, 0x5410, RZ ;  /* 0x000054104c71d816 */ /* 0x000fe200000000ff */
[----:B------:R-:W-:Y:S05]  /*1e410*/  @!P6 HFMA2.BF16_V2 R152, -RZ.H0_H0, RZ.H0_H0, -R3.H0_H0 ;  /* 0x200000ffff98e231 */ /* 0x000fea0000340903 */
[----:B------:R-:W-:Y:S01]  /*1e420*/  PRMT R126, R152, 0x7610, R126 ;  /* 0x00007610987e7816 */ /* 0x000fe2000000007e */
[----:B------:R1:W-:Y:S03]  /*1e430*/  @!P6 STL.S16 [R1+0xcc], R152 ;  /* 0x0000cc980100e387 */ /* 0x0003e60000100600 */
[----:B------:R-:W-:Y:S01]  /*1e440*/  @!P6 PRMT R3, R126, 0x5410, RZ ;  /* 0x000054107e03e816 */ /* 0x000fe200000000ff */
[----:B------:R2:W-:Y:S01]  /*1e450*/  @!P4 STL.S16 [R1+0xc4], R150 ;  /* 0x0000c4960100c387 */ /* 0x0005e20000100600 */
[C---:B------:R-:W-:Y:S02]  /*1e460*/  ISETP.GE.U32.AND P6, PT, R235.reuse, R112, PT ;  /* 0x00000070eb00720c */ /* 0x040fe40003fc6070 */
[----:B------:R-:W-:Y:S01]  /*1e470*/  ISETP.GE.U32.AND P4, PT, R235, R109, PT ;  /* 0x0000006deb00720c */ /* 0x000fe20003f86070 */
[----:B------:R-:W-:Y:S01]  /*1e480*/  STG.E.U16 [R156.64+0x40], R3 ;  /* 0x000040039c007986 */ /* 0x000fe2000c101522 */
[C---:B------:R-:W-:Y:S02]  /*1e490*/  PRMT R109, R111.reuse, 0x7632, R109 ;  /* 0x000076326f6d7816 */ /* 0x040fe4000000006d */
[----:B------:R-:W-:Y:S01]  /*1e4a0*/  PRMT R112, R110, 0x7632, R112 ;  /* 0x000076326e707816 */ /* 0x000fe20000000070 */
[----:B------:R-:W-:Y:S01]  /*1e4b0*/  STG.E.U16 [R158.64+0x42], R113 ;  /* 0x000042719e007986 */ /* 0x000fe2000c101522 */
[----:B------:R-:W-:Y:S05]  /*1e4c0*/  PRMT R125, R111, 0x5410, R109 ;  /* 0x000054106f7d7816 */ /* 0x000fea000000006d */
[----:B------:R-:W-:Y:S05]  /*1e4d0*/  @!P6 HFMA2.BF16_V2 R145, -RZ.H0_H0, RZ.H0_H0, -R108.H0_H0 ;  /* 0x200000ffff91e231 */ /* 0x000fea000034096c */
[----:B------:R-:W-:Y:S01]  /*1e4e0*/  PRMT R77, R145, 0x7610, R77 ;  /* 0x00007610914d7816 */ /* 0x000fe2000000004d */
[----:B------:R3:W-:Y:S01]  /*1e4f0*/  @!P6 STL.S16 [R1+0x9c], R145 ;  /* 0x00009c910100e387 */ /* 0x0007e20000100600 */
[----:B-1----:R-:W1:Y:S02]  /*1e500*/  MUFU.EX2 R152, R229 ;  /* 0x000000e500987308 */ /* 0x002e640000000800 */
[----:B------:R-:W-:Y:S01]  /*1e510*/  @!P6 PRMT R108, R77, 0x5410, RZ ;  /* 0x000054104d6ce816 */ /* 0x000fe200000000ff */
[----:B------:R3:W-:Y:S01]  /*1e520*/  @!P5 STL.S16 [R1+0x98], R143 ;  /* 0x0000988f0100d387 */ /* 0x0007e20000100600 */
[C---:B------:R-:W-:Y:S02]  /*1e530*/  ISETP.GE.U32.AND P6, PT, R235.reuse, R141, PT ;  /* 0x0000008deb00720c */ /* 0x040fe40003fc6070 */
[----:B------:R-:W-:Y:S01]  /*1e540*/  ISETP.GE.U32.AND P5, PT, R235, R0, PT ;  /* 0x00000000eb00720c */ /* 0x000fe20003fa6070 */
[----:B------:R3:W4:Y:S01]  /*1e550*/  LDL.S16 R78, [R1+0x8c] ;  /* 0x00008c00014e7983 */ /* 0x0007220000100600 */
[----:B------:R-:W-:Y:S02]  /*1e560*/  LOP3.LUT R0, R135, UR14, R194, 0x96, !PT ;  /* 0x0000000e87007c12 */ /* 0x000fe4000f8e96c2 */
[----:B--2---:R-:W2:Y:S01]  /*1e570*/  MUFU.EX2 R150, R232 ;  /* 0x000000e800967308 */ /* 0x004ea20000000800 */
[----:B------:R2:W4:Y:S04]  /*1e580*/  LDL.S16 R77, [R1+0x88] ;  /* 0x00008800014d7983 */ /* 0x0005280000100600 */
[----:B------:R4:W4:Y:S04]  /*1e590*/  LDL.S16 R126, [R1+0x90] ;  /* 0x00009000017e7983 */ /* 0x0009280000100600 */
[----:B------:R4:W4:Y:S04]  /*1e5a0*/  LDL.S16 R171, [R1+0x7c] ;  /* 0x00007c0001ab7983 */ /* 0x0009280000100600 */
[----:B------:R4:W4:Y:S01]  /*1e5b0*/  LDL.S16 R170, [R1+0x84] ;  /* 0x0000840001aa7983 */ /* 0x0009220000100600 */
[----:B---3--:R-:W-:Y:S01]  /*1e5c0*/  SHF.R.U32.HI R145, RZ, 0x10, R130 ;  /* 0x00000010ff917819 */ /* 0x008fe20000011682 */
[----:B-1----:R-:W-:Y:S01]  /*1e5d0*/  FADD.FTZ R76, R152, R139 ;  /* 0x0000008b984c7221 */ /* 0x002fe20000010000 */
[----:B------:R-:W-:Y:S01]  /*1e5e0*/  F2FP.BF16.PACK_AB R152, R2, R152 ;  /* 0x000000980298723e */ /* 0x000fe200000010ff */
[----:B------:R-:W-:Y:S01]  /*1e5f0*/  STG.E.U16 [R158.64+0x40], R108 ;  /* 0x0000406c9e007986 */ /* 0x000fe2000c101522 */
[----:B------:R-:W-:Y:S01]  /*1e600*/  LOP3.LUT R143, R130, 0xffff, RZ, 0xc0, !PT ;  /* 0x0000ffff828f7812 */ /* 0x000fe200078ec0ff */
[----:B------:R-:W-:Y:S01]  /*1e610*/  FADD.FTZ R197, R2, R76 ;  /* 0x0000004c02c57221 */ /* 0x000fe20000010000 */
[----:B------:R-:W-:Y:S01]  /*1e620*/  LOP3.LUT R131, R132, 0xffff, RZ, 0xc0, !PT ;  /* 0x0000ffff84837812 */ /* 0x000fe200078ec0ff */
[----:B------:R-:W1:Y:S01]  /*1e630*/  MUFU.EX2 R2, R234 ;  /* 0x000000ea00027308 */ /* 0x000e620000000800 */
[----:B------:R-:W-:Y:S02]  /*1e640*/  SHF.R.U32.HI R133, RZ, 0x10, R132 ;  /* 0x00000010ff857819 */ /* 0x000fe40000011684 */
[----:B------:R-:W-:Y:S01]  /*1e650*/  SHF.R.U32.HI R130, RZ, 0x10, R134 ;  /* 0x00000010ff827819 */ /* 0x000fe20000011686 */
[----:B--2---:R-:W-:Y:S01]  /*1e660*/  FADD.FTZ R84, R150, R142 ;  /* 0x0000008e96547221 */ /* 0x004fe20000010000 */
[----:B------:R-:W-:Y:S02]  /*1e670*/  SHF.R.U32.HI R139, RZ, 0x18, R132 ;  /* 0x00000018ff8b7819 */ /* 0x000fe40000011684 */
[----:B------:R-:W-:Y:S02]  /*1e680*/  LOP3.LUT R132, R134, 0xff, RZ, 0xc0, !PT ;  /* 0x000000ff86847812 */ /* 0x000fe400078ec0ff */
[----:B------:R-:W-:Y:S02]  /*1e690*/  SHF.R.U32.HI R134, RZ, 0x18, R134 ;  /* 0x00000018ff867819 */ /* 0x000fe40000011686 */
[----:B------:R-:W-:Y:S02]  /*1e6a0*/  PRMT R151, R152, 0x7632, R151 ;  /* 0x0000763298977816 */ /* 0x000fe40000000097 */
[C---:B-1----:R-:W-:Y:S01]  /*1e6b0*/  F2FP.BF16.PACK_AB R150, R2.reuse, R150 ;  /* 0x000000960296723e */ /* 0x042fe200000010ff */
[--C-:B------:R-:W-:Y:S01]  /*1e6c0*/  FADD.FTZ R196, R2, R84.reuse ;  /* 0x0000005402c47221 */ /* 0x100fe20000010000 */
[----:B------:R-:W-:Y:S02]  /*1e6d0*/  LOP3.LUT R2, R136, 0xff, RZ, 0xc0, !PT ;  /* 0x000000ff88027812 */ /* 0x000fe400078ec0ff */
[----:B------:R-:W-:Y:S01]  /*1e6e0*/  PRMT R99, R150, 0x7632, R99 ;  /* 0x0000763296637816 */ /* 0x000fe20000000063 */
[----:B----4-:R-:W-:Y:S02]  /*1e6f0*/  @!P6 HFMA2.BF16_V2 R78, -RZ.H0_H0, RZ.H0_H0, -R111.H0_H0 ;  /* 0x200000ffff4ee231 */ /* 0x010fe4000034096f */
[----:B------:R-:W-:Y:S03]  /*1e700*/  @!P5 HFMA2.BF16_V2 R77, -RZ.H0_H0, RZ.H0_H0, -R109.H0_H0 ;  /* 0x200000ffff4dd231 */ /* 0x000fe6000034096d */
[----:B------:R-:W-:Y:S01]  /*1e710*/  PRMT R141, R78, 0x7610, R141 ;  /* 0x000076104e8d7816 */ /* 0x000fe2000000008d */
[----:B------:R-:W-:Y:S01]  /*1e720*/  @!P6 STL.S16 [R1+0x8c], R78 ;  /* 0x00008c4e0100e387 */ /* 0x000fe20000100600 */
[----:B------:R-:W-:Y:S02]  /*1e730*/  @!P3 HFMA2.BF16_V2 R126, -RZ.H0_H0, RZ.H0_H0, -R110.H0_H0 ;  /* 0x200000ffff7eb231 */ /* 0x000fe4000034096e */
[----:B------:R-:W-:Y:S01]  /*1e740*/  @!P6 PRMT R111, R141, 0x5410, RZ ;  /* 0x000054108d6fe816 */ /* 0x000fe200000000ff */
[----:B------:R-:W-:Y:S01]  /*1e750*/  @!P5 STL.S16 [R1+0x88], R77 ;  /* 0x0000884d0100d387 */ /* 0x000fe20000100600 */
[----:B------:R-:W-:Y:S01]  /*1e760*/  PRMT R135, R77, 0x7610, R135 ;  /* 0x000076104d877816 */ /* 0x000fe20000000087 */
[----:B------:R-:W-:Y:S01]  /*1e770*/  @!P4 HFMA2.BF16_V2 R171, -RZ.H0_H0, RZ.H0_H0, -R112.H0_H0 ;  /* 0x200000ffffabc231 */ /* 0x000fe20000340970 */
[----:B------:R-:W-:Y:S01]  /*1e780*/  ISETP.GE.U32.AND P6, PT, R235, R89, PT ;  /* 0x00000059eb00720c */ /* 0x000fe20003fc6070 */
[----:B------:R1:W2:Y:S01]  /*1e790*/  LDL.S16 R92, [R1+0x70] ;  /* 0x00007000015c7983 */ /* 0x0002a20000100600 */
[----:B------:R-:W-:Y:S01]  /*1e7a0*/  @!P5 PRMT R109, R135, 0x5410, RZ ;  /* 0x00005410876dd816 */ /* 0x000fe200000000ff */
[----:B------:R-:W-:Y:S01]  /*1e7b0*/  @!P1 HFMA2.BF16_V2 R170, -RZ.H0_H0, RZ.H0_H0, -R114.H0_H0 ;  /* 0x200000ffffaa9231 */ /* 0x000fe20000340972 */
[----:B------:R-:W-:Y:S01]  /*1e7c0*/  LOP3.LUT R89, R133, 0xff, RZ, 0xc0, !PT ;  /* 0x000000ff85597812 */ /* 0x000fe200078ec0ff */
[----:B------:R3:W-:Y:S01]  /*1e7d0*/  @!P3 STL.S16 [R1+0x90], R126 ;  /* 0x0000907e0100b387 */ /* 0x0007e20000100600 */
[----:B------:R-:W-:Y:S02]  /*1e7e0*/  PRMT R84, R126, 0x7610, R84 ;  /* 0x000076107e547816 */ /* 0x000fe40000000054 */
[----:B------:R-:W-:Y:S01]  /*1e7f0*/  ISETP.GE.U32.AND P5, PT, R235, R2, PT ;  /* 0x00000002eb00720c */ /* 0x000fe20003fa6070 */
[----:B------:R4:W-:Y:S01]  /*1e800*/  @!P4 STL.S16 [R1+0x7c], R171 ;  /* 0x00007cab0100c387 */ /* 0x0009e20000100600 */
[----:B------:R-:W-:Y:S02]  /*1e810*/  LOP3.LUT R2, R88, 0xff, RZ, 0xc0, !PT ;  /* 0x000000ff58027812 */ /* 0x000fe400078ec0ff */
[----:B------:R-:W-:Y:S01]  /*1e820*/  PRMT R86, R171, 0x7610, R86 ;  /* 0x00007610ab567816 */ /* 0x000fe20000000056 */
[----:B------:R1:W-:Y:S01]  /*1e830*/  @!P1 STL.S16 [R1+0x84], R170 ;  /* 0x000084aa01009387 */ /* 0x0003e20000100600 */
[----:B------:R-:W-:Y:S02]  /*1e840*/  PRMT R85, R170, 0x7610, R85 ;  /* 0x00007610aa557816 */ /* 0x000fe40000000055 */
[----:B------:R-:W-:Y:S01]  /*1e850*/  SHF.R.U32.HI R88, RZ, 0x8, R90 ;  /* 0x00000008ff587819 */ /* 0x000fe2000001165a */
[----:B------:R1:W2:Y:S03]  /*1e860*/  LDL.S16 R141, [R1+0x80] ;  /* 0x00008000018d7983 */ /* 0x0002a60000100600 */
[----:B------:R-:W-:Y:S01]  /*1e870*/  PRMT R132, R132, 0x5410, R88 ;  /* 0x0000541084847816 */ /* 0x000fe20000000058 */
[----:B------:R-:W1:Y:S01]  /*1e880*/  LDSM.16.MT88.4 R76, [R174+0x6000] ;  /* 0x00600000ae4c783b */ /* 0x000e620000004200 */
[----:B------:R-:W-:Y:S07]  /*1e890*/  LOP3.LUT R88, R115, 0xff, RZ, 0xc0, !PT ;  /* 0x000000ff73587812 */ /* 0x000fee00078ec0ff */
[----:B------:R-:W-:Y:S01]  /*1e8a0*/  STG.E.U16 [R164.64+0x3e], R111 ;  /* 0x00003e6fa4007986 */ /* 0x000fe2000c101522 */
[----:B---3--:R-:W-:Y:S02]  /*1e8b0*/  PRMT R126, R110, 0x5410, R112 ;  /* 0x000054106e7e7816 */ /* 0x008fe40000000070 */
[----:B------:R-:W-:Y:S01]  /*1e8c0*/  @!P3 PRMT R110, R84, 0x5410, RZ ;  /* 0x00005410546eb816 */ /* 0x000fe200000000ff */
[----:B------:R-:W-:Y:S01]  /*1e8d0*/  STG.E.U16 [R164.64+0x40], R109 ;  /* 0x0000406da4007986 */ /* 0x000fe2000c101522 */
[--C-:B------:R-:W-:Y:S01]  /*1e8e0*/  SHF.R.U32.HI R84, RZ, 0x10, R136.reuse ;  /* 0x00000010ff547819 */ /* 0x100fe20000011688 */
[----:B----4-:R-:W3:Y:S01]  /*1e8f0*/  MUFU.EX2 R171, R250 ;  /* 0x000000fa00ab7308 */ /* 0x010ee20000000800 */
[C---:B------:R-:W-:Y:S01]  /*1e900*/  ISETP.GE.U32.AND P3, PT, R235.reuse, R2, PT ;  /* 0x00000002eb00720c */ /* 0x040fe20003f66070 */
[----:B------:R-:W-:Y:S01]  /*1e910*/  STG.E.U16 [R160.64+0x40], R110 ;  /* 0x0000406ea0007986 */ /* 0x000fe2000c101522 */
[----:B------:R-:W-:Y:S02]  /*1e920*/  SHF.R.U32.HI R2, RZ, 0x18, R136 ;  /* 0x00000018ff027819 */ /* 0x000fe40000011688 */
[----:B------:R-:W-:Y:S02]  /*1e930*/  LOP3.LUT R84, R84, 0xff, RZ, 0xc0, !PT ;  /* 0x000000ff54547812 */ /* 0x000fe400078ec0ff */
[----:B------:R-:W-:Y:S02]  /*1e940*/  @!P4 PRMT R112, R86, 0x5410, RZ ;  /* 0x000054105670c816 */ /* 0x000fe400000000ff */
[----:B------:R-:W-:Y:S01]  /*1e950*/  ISETP.GE.U32.AND P4, PT, R235, R2, PT ;  /* 0x00000002eb00720c */ /* 0x000fe20003f86070 */
[----:B-1----:R-:W1:Y:S01]  /*1e960*/  MUFU.EX2 R170, R249 ;  /* 0x000000f900aa7308 */ /* 0x002e620000000800 */
[----:B------:R-:W-:Y:S01]  /*1e970*/  PRMT R2, R114, 0x5410, R120 ;  /* 0x0000541072027816 */ /* 0x000fe20000000078 */
[----:B------:R-:W-:Y:S01]  /*1e980*/  STG.E.U16 [R160.64+0x42], R112 ;  /* 0x00004270a0007986 */ /* 0x000fe2000c101522 */
[----:B------:R-:W-:Y:S02]  /*1e990*/  @!P1 PRMT R114, R85, 0x5410, RZ ;  /* 0x0000541055729816 */ /* 0x000fe400000000ff */
[----:B------:R-:W-:Y:S02]  /*1e9a0*/  ISETP.GE.U32.AND P1, PT, R235, R84, PT ;  /* 0x00000054eb00720c */ /* 0x000fe40003f26070 */
[----:B------:R-:W4:Y:S01]  /*1e9b0*/  LDSM.16.MT88.4 R84, [R175+0x6000] ;  /* 0x00600000af54783b */ /* 0x000f220000004200 */
[----:B---3--:R-:W-:Y:S07]  /*1e9c0*/  F2FP.BF16.PACK_AB R148, R171, R189 ;  /* 0x000000bdab94723e */ /* 0x008fee00000010ff */
[----:B------:R-:W-:Y:S01]  /*1e9d0*/  STG.E.U16 [R156.64+0x50], R114 ;  /* 0x000050729c007986 */ /* 0x000fe2000c101522 */
[-C--:B------:R-:W-:Y:S08]  /*1e9e0*/  HMMA.16816.F32.BF16 R36, R72, R76.reuse, R36 ;  /* 0x0000004c4824723c */ /* 0x080ff00000041824 */
[C---:B------:R-:W-:Y:S07]  /*1e9f0*/  HMMA.16816.F32.BF16 R40, R80.reuse, R76, R40 ;  /* 0x0000004c5028723c */ /* 0x040fee0000041828 */
[----:B------:R-:W-:Y:S01]  /*1ea00*/  SHF.R.U32.HI R76, RZ, 0x8, R131 ;  /* 0x00000008ff4c7819 */ /* 0x000fe20000011683 */
[-C--:B------:R-:W-:Y:S01]  /*1ea10*/  HMMA.16816.F32.BF16 R44, R80, R78.reuse, R44 ;  /* 0x0000004e502c723c */ /* 0x080fe2000004182c */
[----:B------:R-:W-:Y:S03]  /*1ea20*/  LOP3.LUT R77, R130, 0xff, RZ, 0xc0, !PT ;  /* 0x000000ff824d7812 */ /* 0x000fe600078ec0ff */
[----:B------:R-:W-:Y:S02]  /*1ea30*/  PRMT R130, R140, 0x5410, R76 ;  /* 0x000054108c827816 */ /* 0x000fe4000000004c */
[----:B------:R-:W-:Y:S02]  /*1ea40*/  LOP3.LUT R76, R136, 0xffff, RZ, 0xc0, !PT ;  /* 0x0000ffff884c7812 */ /* 0x000fe400078ec0ff */
[----:B------:R-:W-:Y:S01]  /*1ea50*/  PRMT R134, R77, 0x5410, R134 ;  /* 0x000054104d867816 */ /* 0x000fe20000000086 */
[C---:B------:R-:W-:Y:S03]  /*1ea60*/  HMMA.16816.F32.BF16 R48, R72.reuse, R78, R48 ;  /* 0x0000004e4830723c */ /* 0x040fe60000041830 */
[----:B------:R-:W-:Y:S02]  /*1ea70*/  SHF.R.U32.HI R77, RZ, 0x8, R76 ;  /* 0x00000008ff4d7819 */ /* 0x000fe4000001164c */
[----:B------:R-:W-:Y:S02]  /*1ea80*/  LOP3.LUT R76, R115, 0xffff, RZ, 0xc0, !PT ;  /* 0x0000ffff734c7812 */ /* 0x000fe400078ec0ff */
[----:B------:R-:W-:Y:S01]  /*1ea90*/  PRMT R131, R89, 0x5410, R139 ;  /* 0x0000541059837816 */ /* 0x000fe2000000008b */
[-C--:B----4-:R-:W-:Y:S01]  /*1eaa0*/  HMMA.16816.F32.BF16 R52, R72, R84.reuse, R52 ;  /* 0x000000544834723c */ /* 0x090fe20000041834 */
[----:B------:R-:W-:Y:S03]  /*1eab0*/  SHF.R.U32.HI R79, RZ, 0x8, R76 ;  /* 0x00000008ff4f7819 */ /* 0x000fe6000001164c */
[--C-:B------:R-:W-:Y:S02]  /*1eac0*/  SHF.R.U32.HI R78, RZ, 0x10, R115.reuse ;  /* 0x00000010ff4e7819 */ /* 0x100fe40000011673 */
[----:B------:R-:W-:Y:S02]  /*1ead0*/  LOP3.LUT R77, R77, 0xffff, RZ, 0xc0, !PT ;  /* 0x0000ffff4d4d7812 */ /* 0x000fe400078ec0ff */
[----:B------:R-:W-:Y:S01]  /*1eae0*/  LOP3.LUT R76, R78, 0xff, RZ, 0xc0, !PT ;  /* 0x000000ff4e4c7812 */ /* 0x000fe200078ec0ff */
[C---:B------:R-:W-:Y:S03]  /*1eaf0*/  HMMA.16816.F32.BF16 R56, R80.reuse, R84, R56 ;  /* 0x000000545038723c */ /* 0x040fe60000041838 */
[----:B------:R-:W-:Y:S02]  /*1eb00*/  LOP3.LUT R78, R0, 0xffff, RZ, 0xc0, !PT ;  /* 0x0000ffff004e7812 */ /* 0x000fe400078ec0ff */
[----:B------:R-:W-:Y:S02]  /*1eb10*/  SHF.R.U32.HI R115, RZ, 0x18, R115 ;  /* 0x00000018ff737819 */ /* 0x000fe40000011673 */
[----:B------:R-:W-:Y:S01]  /*1eb20*/  SHF.R.U32.HI R78, RZ, 0x8, R78 ;  /* 0x00000008ff4e7819 */ /* 0x000fe2000001164e */
[-C--:B------:R-:W-:Y:S01]  /*1eb30*/  HMMA.16816.F32.BF16 R60, R80, R86.reuse, R60 ;  /* 0x00000056503c723c */ /* 0x080fe2000004183c */
[--C-:B------:R-:W-:Y:S03]  /*1eb40*/  PRMT R93, R76, 0x5410, R115.reuse ;  /* 0x000054104c5d7816 */ /* 0x100fe60000000073 */
[----:B------:R-:W-:Y:S02]  /*1eb50*/  SHF.R.U32.HI R76, RZ, 0x10, R0 ;  /* 0x00000010ff4c7819 */ /* 0x000fe40000011600 */
[----:B------:R-:W-:Y:S01]  /*1eb60*/  PRMT R115, R147, 0x7632, R115 ;  /* 0x0000763293737816 */ /* 0x000fe20000000073 */
[--C-:B------:R-:W-:Y:S01]  /*1eb70*/  HSET2.LE.AND R82, R132, R206.reuse, PT ;  /* 0x000000ce84527233 */ /* 0x100fe20003803000 */
[----:B------:R-:W-:Y:S01]  /*1eb80*/  PRMT R147, R148, 0x7632, R147 ;  /* 0x0000763294937816 */ /* 0x000fe20000000093 */
[----:B------:R-:W-:Y:S01]  /*1eb90*/  HMMA.16816.F32.BF16 R64, R72, R86, R64 ;  /* 0x000000564840723c */ /* 0x000fe20000041840 */
[----:B------:R-:W-:Y:S02]  /*1eba0*/  LDSM.16.MT88.4 R72, [R176+0x6800] ;  /* 0x00680000b048783b */ /* 0x000fe40000004200 */
[----:B------:R-:W-:Y:S01]  /*1ebb0*/  LOP3.LUT R82, R82, R122, RZ, 0xc0, !PT ;  /* 0x0000007a52527212 */ /* 0x000fe200078ec0ff */
[----:B------:R-:W-:Y:S05]  /*1ebc0*/  HSET2.LE.AND R83, R134, R206, PT ;  /* 0x000000ce86537233 */ /* 0x000fea0003803000 */
[----:B------:R-:W-:Y:S03]  /*1ebd0*/  LOP3.LUT R83, R83, R124, RZ, 0xc0, !PT ;  /* 0x0000007c53537212 */ /* 0x000fe600078ec0ff */
[----:B--2---:R-:W-:Y:S05]  /*1ebe0*/  @!P2 HFMA2.BF16_V2 R92, -RZ.H0_H0, RZ.H0_H0, -R120.H0_H0 ;  /* 0x200000ffff5ca231 */ /* 0x004fea0000340978 */
[----:B------:R-:W-:Y:S01]  /*1ebf0*/  PRMT R89, R92, 0x7610, R89 ;  /* 0x000076105c597816 */ /* 0x000fe20000000059 */
[----:B------:R2:W-:Y:S03]  /*1ec00*/  @!P2 STL.S16 [R1+0x70], R92 ;  /* 0x0000705c0100a387 */ /* 0x0005e60000100600 */
[----:B------:R-:W-:Y:S01]  /*1ec10*/  @!P2 PRMT R120, R89, 0x5410, RZ ;  /* 0x000054105978a816 */ /* 0x000fe200000000ff */
[----:B------:R3:W4:Y:S01]  /*1ec20*/  LDL.S16 R135, [R1+0x64] ;  /* 0x0000640001877983 */ /* 0x0007220000100600 */
[----:B------:R-:W-:Y:S02]  /*1ec30*/  ISETP.GE.U32.AND P2, PT, R235, R77, PT ;  /* 0x0000004deb00720c */ /* 0x000fe40003f46070 */
[----:B------:R-:W-:Y:S01]  /*1ec40*/  LOP3.LUT R77, R0, 0xff, RZ, 0xc0, !PT ;  /* 0x000000ff004d7812 */ /* 0x000fe200078ec0ff */
[----:B------:R3:W3:Y:S01]  /*1ec50*/  LDL.S16 R133, [R1+0x50] ;  /* 0x0000500001857983 */ /* 0x0006e20000100600 */
[----:B------:R-:W-:Y:S02]  /*1ec60*/  @!P3 HFMA2.BF16_V2 R141, -RZ.H0_H0, RZ.H0_H0, -R94.H0_H0 ;  /* 0x200000ffff8db231 */ /* 0x000fe4000034095e */
[----:B------:R-:W-:Y:S01]  /*1ec70*/  PRMT R84, R77, 0x5410, R78 ;  /* 0x000054104d547816 */ /* 0x000fe2000000004e */
[----:B------:R-:W-:Y:S01]  /*1ec80*/  STG.E.U16 [R156.64+0x52], R120 ;  /* 0x000052789c007986 */ /* 0x000fe2000c101522 */
[--C-:B------:R-:W-:Y:S01]  /*1ec90*/  HSET2.LE.AND R77, R93, R206.reuse, PT ;  /* 0x000000ce5d4d7233 */ /* 0x100fe20003803000 */
[----:B------:R-:W-:Y:S01]  /*1eca0*/  PRMT R93, R149, 0x7632, R93 ;  /* 0x00007632955d7816 */ /* 0x000fe2000000005d */
[--C-:B------:R-:W-:Y:S01]  /*1ecb0*/  HSET2.LE.AND R78, R130, R206.reuse, PT ;  /* 0x000000ce824e7233 */ /* 0x100fe20003803000 */
[----:B------:R-:W-:Y:S01]  /*1ecc0*/  PRMT R85, R141, 0x7610, R85 ;  /* 0x000076108d557816 */ /* 0x000fe20000000055 */
[----:B------:R-:W-:Y:S01]  /*1ecd0*/  @!P3 STL.S16 [R1+0x80], R141 ;  /* 0x0000808d0100b387 */ /* 0x000fe20000100600 */
[----:B------:R-:W-:Y:S01]  /*1ece0*/  LOP3.LUT R77, R77, R119, RZ, 0xc0, !PT ;  /* 0x000000774d4d7212 */ /* 0x000fe200078ec0ff */
[--C-:B------:R-:W-:Y:S01]  /*1ecf0*/  HSET2.LE.AND R80, R84, R206.reuse, PT ;  /* 0x000000ce54507233 */ /* 0x100fe20003803000 */
[----:B------:R-:W-:Y:S01]  /*1ed00*/  LOP3.LUT R78, R78, R118, RZ, 0xc0, !PT ;  /* 0x000000764e4e7212 */ /* 0x000fe200078ec0ff */
[----:B------:R1:W3:Y:S01]  /*1ed10*/  LDL.S16 R122, [R1+0x60] ;  /* 0x00006000017a7983 */ /* 0x0002e20000100600 */
[----:B------:R-:W-:Y:S02]  /*1ed20*/  SHF.R.U32.HI R119, RZ, 0x10, R136 ;  /* 0x00000010ff777819 */ /* 0x000fe40000011688 */
[----:B------:R-:W-:Y:S01]  /*1ed30*/  LOP3.LUT R80, R80, R121, RZ, 0xc0, !PT ;  /* 0x0000007950507212 */ /* 0x000fe200078ec0ff */
[----:B------:R1:W3:Y:S01]  /*1ed40*/  LDL.S16 R97, [R1+0x58] ;  /* 0x0000580001617983 */ /* 0x0002e20000100600 */
[----:B--2---:R-:W-:Y:S02]  /*1ed50*/  PRMT R92, R88, 0x5410, R79 ;  /* 0x00005410585c7816 */ /* 0x004fe4000000004f */
[----:B------:R-:W-:Y:S01]  /*1ed60*/  SHF.R.U32.HI R79, RZ, 0x18, R0 ;  /* 0x00000018ff4f7819 */ /* 0x000fe20000011600 */
[----:B------:R-:W2:Y:S01]  /*1ed70*/  LDSM.16.MT88.4 R88, [R173+0x6800] ;  /* 0x00680000ad58783b */ /* 0x000ea20000004200 */
[----:B------:R-:W-:Y:S01]  /*1ed80*/  LOP3.LUT R0, R76, 0xff, RZ, 0xc0, !PT ;  /* 0x000000ff4c007812 */ /* 0x000fe200078ec0ff */
[--C-:B------:R-:W-:Y:S01]  /*1ed90*/  HSET2.LE.AND R76, R92, R206.reuse, PT ;  /* 0x000000ce5c4c7233 */ /* 0x100fe20003803000 */
[----:B------:R-:W-:Y:S02]  /*1eda0*/  PRMT R92, R149, 0x7610, R92 ;  /* 0x00007610955c7816 */ /* 0x000fe4000000005c */
[----:B------:R-:W-:Y:S01]  /*1edb0*/  PRMT R0, R0, 0x5410, R79 ;  /* 0x0000541000007816 */ /* 0x000fe2000000004f */
[--C-:B------:R-:W-:Y:S01]  /*1edc0*/  HSET2.LE.AND R79, R131, R206.reuse, PT ;  /* 0x000000ce834f7233 */ /* 0x100fe20003803000 */
[----:B------:R-:W-:Y:S01]  /*1edd0*/  LOP3.LUT R76, R76, R116, RZ, 0xc0, !PT ;  /* 0x000000744c4c7212 */ /* 0x000fe200078ec0ff */
[----:B------:R1:W3:Y:S01]  /*1ede0*/  LDL.S16 R121, [R1+0x5c] ;  /* 0x00005c0001797983 */ /* 0x0002e20000100600 */
[----:B------:R-:W-:Y:S01]  /*1edf0*/  PRMT R96, R92, 0x5410, R93 ;  /* 0x000054105c607816 */ /* 0x000fe2000000005d */
[----:B------:R-:W-:Y:S01]  /*1ee00*/  HSET2.LE.AND R81, R0, R206, PT ;  /* 0x000000ce00517233 */ /* 0x000fe20003803000 */
[----:B------:R-:W-:Y:S01]  /*1ee10*/  LOP3.LUT R79, R79, R117, RZ, 0xc0, !PT ;  /* 0x000000754f4f7212 */ /* 0x000fe200078ec0ff */
[----:B------:R-:W-:Y:S01]  /*1ee20*/  IMAD.WIDE.U32 R116, R163, -0x2daee0ad, RZ ;  /* 0xd2511f53a3747825 */ /* 0x000fe200078e00ff */
[----:B------:R-:W-:Y:S02]  /*1ee30*/  PRMT R0, R94, 0x5410, R115 ;  /* 0x000054105e007816 */ /* 0x000fe40000000073 */
[----:B------:R-:W-:Y:S01]  /*1ee40*/  @!P3 PRMT R94, R85, 0x5410, RZ ;  /* 0x00005410555eb816 */ /* 0x000fe200000000ff */
[----:B------:R-:W-:Y:S01]  /*1ee50*/  IMAD.WIDE.U32 R162, R162, -0x2daee0ad, RZ ;  /* 0xd2511f53a2a27825 */ /* 0x000fe200078e00ff */
[----:B------:R-:W-:Y:S02]  /*1ee60*/  LOP3.LUT R95, R117, UR14, R166, 0x96, !PT ;  /* 0x0000000e755f7c12 */ /* 0x000fe4000f8e96a6 */
[----:B------:R-:W-:Y:S01]  /*1ee70*/  SHF.R.U32.HI R85, RZ, 0x8, R143 ;  /* 0x00000008ff557819 */ /* 0x000fe2000001168f */
[----:B------:R-:W-:Y:S01]  /*1ee80*/  STG.E.U16 [R158.64+0x50], R94 ;  /* 0x0000505e9e007986 */ /* 0x000fe2000c101522 */
[----:B------:R-:W-:Y:S02]  /*1ee90*/  LOP3.LUT R3, R116, 0xffff, RZ, 0xc0, !PT ;  /* 0x0000ffff74037812 */ /* 0x000fe400078ec0ff */
[----:B------:R-:W-:Y:S02]  /*1eea0*/  LOP3.LUT R81, R81, R123, RZ, 0xc0, !PT ;  /* 0x0000007b51517212 */ /* 0x000fe400078ec0ff */
[----:B------:R-:W-:Y:S02]  /*1eeb0*/  PRMT R123, R144, 0x5410, R85 ;  /* 0x00005410907b7816 */ /* 0x000fe40000000055 */
[----:B------:R-:W-:Y:S02]  /*1eec0*/  LOP3.LUT R84, R95, 0xff, RZ, 0xc0, !PT ;  /* 0x000000ff5f547812 */ /* 0x000fe400078ec0ff */
[----:B------:R-:W-:Y:S02]  /*1eed0*/  LOP3.LUT R118, R136, 0xff, RZ, 0xc0, !PT ;  /* 0x000000ff88767812 */ /* 0x000fe400078ec0ff */
[----:B------:R-:W-:Y:S02]  /*1eee0*/  ISETP.GE.U32.AND P3, PT, R235, R84, PT ;  /* 0x00000054eb00720c */ /* 0x000fe40003f66070 */
[----:B------:R-:W-:Y:S02]  /*1eef0*/  SHF.R.U32.HI R3, RZ, 0x8, R3 ;  /* 0x00000008ff037819 */ /* 0x000fe40000011603 */
[----:B-1----:R-:W-:Y:S02]  /*1ef00*/  F2FP.BF16.PACK_AB R144, R169, R170 ;  /* 0x000000aaa990723e */ /* 0x002fe400000010ff */
[----:B------:R-:W-:Y:S01]  /*1ef10*/  LOP3.LUT R84, R95, 0xffff, RZ, 0xc0, !PT ;  /* 0x0000ffff5f547812 */ /* 0x000fe200078ec0ff */
[-C--:B--2---:R-:W-:Y:S03]  /*1ef20*/  HMMA.16816.F32.BF16 R4, R76, R88.reuse, R4 ;  /* 0x000000584c04723c */ /* 0x084fe60000041804 */
[----:B------:R-:W-:Y:S04]  /*1ef30*/  SHF.R.U32.HI R84, RZ, 0x8, R84 ;  /* 0x00000008ff547819 */ /* 0x000fe80000011654 */
[----:B------:R-:W-:Y:S01]  /*1ef40*/  LOP3.LUT R84, R84, 0xffff, RZ, 0xc0, !PT ;  /* 0x0000ffff54547812 */ /* 0x000fe200078ec0ff */
[C---:B------:R-:W-:Y:S07]  /*1ef50*/  HMMA.16816.F32.BF16 R8, R80.reuse, R88, R8 ;  /* 0x000000585008723c */ /* 0x040fee0000041808 */
[----:B------:R-:W-:Y:S01]  /*1ef60*/  LOP3.LUT R89, R136, 0xffff, RZ, 0xc0, !PT ;  /* 0x0000ffff88597812 */ /* 0x000fe200078ec0ff */
[-C--:B------:R-:W-:Y:S01]  /*1ef70*/  HMMA.16816.F32.BF16 R12, R80, R90.reuse, R12 ;  /* 0x0000005a500c723c */ /* 0x080fe2000004180c */
[--C-:B------:R-:W-:Y:S03]  /*1ef80*/  SHF.R.U32.HI R88, RZ, 0x18, R95.reuse ;  /* 0x00000018ff587819 */ /* 0x100fe6000001165f */
[----:B------:R-:W-:Y:S02]  /*1ef90*/  SHF.R.U32.HI R95, RZ, 0x10, R95 ;  /* 0x00000010ff5f7819 */ /* 0x000fe4000001165f */
[----:B------:R-:W-:Y:S02]  /*1efa0*/  SHF.R.U32.HI R136, RZ, 0x18, R136 ;  /* 0x00000018ff887819 */ /* 0x000fe40000011688 */
[C---:B------:R-:W-:Y:S01]  /*1efb0*/  HMMA.16816.F32.BF16 R16, R76.reuse, R90, R16 ;  /* 0x0000005a4c10723c */ /* 0x040fe20000041810 */
[----:B------:R-:W-:Y:S07]  /*1efc0*/  LOP3.LUT R95, R95, 0xff, RZ, 0xc0, !PT ;  /* 0x000000ff5f5f7812 */ /* 0x000fee00078ec0ff */
[-C--:B------:R-:W-:Y:S08]  /*1efd0*/  HMMA.16816.F32.BF16 R20, R76, R72.reuse, R20 ;  /* 0x000000484c14723c */ /* 0x080ff00000041814 */
[C---:B------:R-:W-:Y:S07]  /*1efe0*/  HMMA.16816.F32.BF16 R24, R80.reuse, R72, R24 ;  /* 0x000000485018723c */ /* 0x040fee0000041818 */
[----:B------:R-:W-:Y:S01]  /*1eff0*/  SHF.R.U32.HI R73, RZ, 0x8, R89 ;  /* 0x00000008ff497819 */ /* 0x000fe20000011659 */
[-C--:B------:R-:W-:Y:S01]  /*1f000*/  HMMA.16816.F32.BF16 R28, R80, R74.reuse, R28 ;  /* 0x0000004a501c723c */ /* 0x080fe2000004181c */
[----:B------:R-:W-:Y:S03]  /*1f010*/  LOP3.LUT R89, R119, 0xff, RZ, 0xc0, !PT ;  /* 0x000000ff77597812 */ /* 0x000fe600078ec0ff */
[----:B------:R-:W-:Y:S02]  /*1f020*/  PRMT R118, R118, 0x5410, R73 ;  /* 0x0000541076767816 */ /* 0x000fe40000000049 */
[----:B------:R-:W-:Y:S02]  /*1f030*/  PRMT R136, R89, 0x5410, R136 ;  /* 0x0000541059887816 */ /* 0x000fe40000000088 */
[C---:B------:R-:W-:Y:S01]  /*1f040*/  HMMA.16816.F32.BF16 R32, R76.reuse, R74, R32 ;  /* 0x0000004a4c20723c */ /* 0x040fe20000041820 */
[----:B----4-:R-:W-:Y:S03]  /*1f050*/  @!P6 HFMA2.BF16_V2 R135, -RZ.H0_H0, RZ.H0_H0, -R115.H0_H0 ;  /* 0x200000ffff87e231 */ /* 0x010fe60000340973 */
[----:B---3--:R-:W-:Y:S02]  /*1f060*/  @!P5 HFMA2.BF16_V2 R133, -RZ.H0_H0, RZ.H0_H0, -R92.H0_H0 ;  /* 0x200000ffff85d231 */ /* 0x008fe4000034095c */
[----:B------:R-:W-:Y:S01]  /*1f070*/  PRMT R86, R135, 0x7610, R86 ;  /* 0x0000761087567816 */ /* 0x000fe20000000056 */
[----:B------:R-:W-:Y:S05]  /*1f080*/  @!P6 STL.S16 [R1+0x64], R135 ;  /* 0x000064870100e387 */ /* 0x000fea0000100600 */
[----:B------:R-:W-:Y:S01]  /*1f090*/  @!P6 PRMT R115, R86, 0x5410, RZ ;  /* 0x000054105673e816 */ /* 0x000fe200000000ff */
[----:B------:R-:W-:Y:S01]  /*1f0a0*/  @!P5 STL.S16 [R1+0x50], R133 ;  /* 0x000050850100d387 */ /* 0x000fe20000100600 */
[----:B------:R-:W-:Y:S02]  /*1f0b0*/  ISETP.GE.U32.AND P6, PT, R235, R84, PT ;  /* 0x00000054eb00720c */ /* 0x000fe40003fc6070 */
[----:B------:R-:W-:Y:S01]  /*1f0c0*/  PRMT R124, R133, 0x7610, R124 ;  /* 0x00007610857c7816 */ /* 0x000fe2000000007c */
[----:B------:R1:W2:Y:S03]  /*1f0d0*/  LDL.S16 R91, [R1+0x4c] ;  /* 0x00004c00015b7983 */ /* 0x0002a60000100600 */
[----:B------:R-:W-:Y:S01]  /*1f0e0*/  @!P5 PRMT R92, R124, 0x5410, RZ ;  /* 0x000054107c5cd816 */ /* 0x000fe200000000ff */
[----:B------:R-:W-:Y:S01]  /*1f0f0*/  @!P2 HFMA2.BF16_V2 R122, -RZ.H0_H0, RZ.H0_H0, -R93.H0_H0 ;  /* 0x200000ffff7aa231 */ /* 0x000fe2000034095d */
[----:B------:R-:W3:Y:S01]  /*1f100*/  LDSM.16.MT88.4 R84, [R174+0x6800] ;  /* 0x00680000ae54783b */ /* 0x000ee20000004200 */
[----:B------:R-:W-:Y:S01]  /*1f110*/  ISETP.GE.U32.AND P5, PT, R235, R88, PT ;  /* 0x00000058eb00720c */ /* 0x000fe20003fa6070 */
[----:B------:R-:W-:Y:S02]  /*1f120*/  @!P4 HFMA2.BF16_V2 R97, -RZ.H0_H0, RZ.H0_H0, -R154.H0_H0 ;  /* 0x200000ffff61c231 */ /* 0x000fe4000034099a */
[----:B------:R-:W-:Y:S03]  /*1f130*/  PRMT R88, R122, 0x7610, R88 ;  /* 0x000076107a587816 */ /* 0x000fe60000000058 */
[----:B------:R-:W-:Y:S01]  /*1f140*/  PRMT R98, R97, 0x7610, R98 ;  /* 0x0000761061627816 */ /* 0x000fe20000000062 */
[----:B------:R4:W-:Y:S01]  /*1f150*/  @!P2 STL.S16 [R1+0x60], R122 ;  /* 0x0000607a0100a387 */ /* 0x0009e20000100600 */
[----:B------:R-:W-:Y:S02]  /*1f160*/  @!P2 PRMT R93, R88, 0x5410, RZ ;  /* 0x00005410585da816 */ /* 0x000fe400000000ff */
[----:B------:R-:W-:Y:S01]  /*1f170*/  LOP3.LUT R88, R145, 0xff, RZ, 0xc0, !PT ;  /* 0x000000ff91587812 */ /* 0x000fe200078ec0ff */
[----:B------:R-:W-:Y:S01]  /*1f180*/  STG.E.U16 [R158.64+0x52], R115 ;  /* 0x000052739e007986 */ /* 0x000fe2000c101522 */
[----:B------:R-:W-:Y:S01]  /*1f190*/  ISETP.GE.U32.AND P2, PT, R235, R95, PT ;  /* 0x0000005feb00720c */ /* 0x000fe20003f46070 */
[----:B------:R-:W-:Y:S01]  /*1f1a0*/  @!P1 HFMA2.BF16_V2 R121, -RZ.H0_H0, RZ.H0_H0, -R153.H0_H0 ;  /* 0x200000ffff799231 */ /* 0x000fe20000340999 */
[----:B------:R-:W-:Y:S01]  /*1f1b0*/  PRMT R95, R153, 0x5410, R154 ;  /* 0x00005410995f7816 */ /* 0x000fe2000000009a */
[----:B------:R-:W-:Y:S01]  /*1f1c0*/  STG.E.U16 [R164.64+0x4e], R92 ;  /* 0x00004e5ca4007986 */ /* 0x000fe2000c101522 */
[----:B------:R-:W-:Y:S02]  /*1f1d0*/  @!P4 PRMT R154, R98, 0x5410, RZ ;  /* 0x00005410629ac816 */ /* 0x000fe400000000ff */
[----:B------:R-:W-:Y:S01]  /*1f1e0*/  PRMT R100, R121, 0x7610, R100 ;  /* 0x0000761079647816 */ /* 0x000fe20000000064 */
[----:B------:R1:W-:Y:S01]  /*1f1f0*/  @!P1 STL.S16 [R1+0x5c], R121 ;  /* 0x00005c7901009387 */ /* 0x0003e20000100600 */
[----:B------:R-:W-:Y:S02]  /*1f200*/  LOP3.LUT R98, R138, 0xff, RZ, 0xc0, !PT ;  /* 0x000000ff8a627812 */ /* 0x000fe400078ec0ff */
[----:B------:R-:W-:Y:S01]  /*1f210*/  @!P1 PRMT R153, R100, 0x5410, RZ ;  /* 0x0000541064999816 */ /* 0x000fe200000000ff */
[----:B------:R1:W-:Y:S01]  /*1f220*/  @!P4 STL.S16 [R1+0x58], R97 ;  /* 0x000058610100c387 */ /* 0x0003e20000100600 */
[----:B------:R-:W-:Y:S02]  /*1f230*/  LOP3.LUT R100, R117, UR14, R166, 0x96, !PT ;  /* 0x0000000e75647c12 */ /* 0x000fe4000f8e96a6 */
[----:B------:R-:W-:Y:S01]  /*1f240*/  MUFU.EX2 R166, R252 ;  /* 0x000000fc00a67308 */ /* 0x000fe20000000800 */
[----:B------:R2:W2:Y:S04]  /*1f250*/  LDL.S16 R101, [R1+0x54] ;  /* 0x0000540001657983 */ /* 0x0004a80000100600 */
[----:B------:R-:W-:Y:S01]  /*1f260*/  STG.E.U16 [R164.64+0x50], R93 ;  /* 0x0000505da4007986 */ /* 0x000fe2000c101522 */
[----:B----4-:R-:W-:Y:S02]  /*1f270*/  PRMT R122, R88, 0x5410, R146 ;  /* 0x00005410587a7816 */ /* 0x010fe40000000092 */
[----:B------:R-:W-:Y:S01]  /*1f280*/  LOP3.LUT R88, R116, 0xffff, RZ, 0xc0, !PT ;  /* 0x0000ffff74587812 */ /* 0x000fe200078ec0ff */
[----:B------:R-:W-:Y:S03]  /*1f290*/  STG.E.U16 [R160.64+0x50], R153 ;  /* 0x00005099a0007986 */ /* 0x000fe6000c101522 */
[----:B------:R-:W-:Y:S01]  /*1f2a0*/  SHF.R.U32.HI R88, RZ, 0x8, R88 ;  /* 0x00000008ff587819 */ /* 0x000fe20000011658 */
[-C--:B---3--:R-:W-:Y:S01]  /*1f2b0*/  HMMA.16816.F32.BF16 R36, R76, R84.reuse, R36 ;  /* 0x000000544c24723c */ /* 0x088fe20000041824 */
[----:B------:R-:W-:Y:S02]  /*1f2c0*/  STG.E.U16 [R160.64+0x52], R154 ;  /* 0x0000529aa0007986 */ /* 0x000fe4000c101522 */
[----:B------:R-:W-:Y:S02]  /*1f2d0*/  LOP3.LUT R88, R88, 0xffff, RZ, 0xc0, !PT ;  /* 0x0000ffff58587812 */ /* 0x000fe400078ec0ff */
[----:B-1----:R-:W-:Y:S03]  /*1f2e0*/  PRMT R121, R152, 0x5410, R151 ;  /* 0x0000541098797816 */ /* 0x002fe60000000097 */
[C---:B------:R-:W-:Y:S01]  /*1f2f0*/  HMMA.16816.F32.BF16 R40, R80.reuse, R84, R40 ;  /* 0x000000545028723c */ /* 0x040fe20000041828 */
[----:B------:R-:W-:Y:S04]  /*1f300*/  LOP3.LUT R97, R163, UR14, R168, 0x96, !PT ;  /* 0x0000000ea3617c12 */ /* 0x000fe8000f8e96a8 */
[----:B------:R-:W-:Y:S02]  /*1f310*/  LOP3.LUT R72, R97, 0xff, RZ, 0xc0, !PT ;  /* 0x000000ff61487812 */ /* 0x000fe400078ec0ff */
[----:B------:R-:W-:Y:S01]  /*1f320*/  LOP3.LUT R84, R138, 0xffff, RZ, 0xc0, !PT ;  /* 0x0000ffff8a547812 */ /* 0x000fe200078ec0ff */
[-C--:B------:R-:W-:Y:S01]  /*1f330*/  HMMA.16816.F32.BF16 R44, R80, R86.reuse, R44 ;  /* 0x00000056502c723c */ /* 0x080fe2000004182c */
[--C-:B------:R-:W-:Y:S02]  /*1f340*/  SHF.R.U32.HI R85, RZ, 0x10, R138.reuse ;  /* 0x00000010ff557819 */ /* 0x100fe4000001168a */
[----:B------:R-:W-:Y:S02]  /*1f350*/  ISETP.GE.U32.AND P1, PT, R235, R72, PT ;  /* 0x00000048eb00720c */ /* 0x000fe40003f26070 */
[----:B------:R-:W-:Y:S02]  /*1f360*/  LOP3.LUT R89, R85, 0xff, RZ, 0xc0, !PT ;  /* 0x000000ff55597812 */ /* 0x000fe400078ec0ff */
[----:B------:R-:W-:Y:S01]  /*1f370*/  SHF.R.U32.HI R85, RZ, 0x10, R97 ;  /* 0x00000010ff557819 */ /* 0x000fe20000011661 */
[C---:B------:R-:W-:Y:S01]  /*1f380*/  HMMA.16816.F32.BF16 R48, R76.reuse, R86, R48 ;  /* 0x000000564c30723c */ /* 0x040fe20000041830 */
[C---:B------:R-:W-:Y:S03]  /*1f390*/  LOP3.LUT R72, R116.reuse, 0xff, RZ, 0xc0, !PT ;  /* 0x000000ff74487812 */ /* 0x040fe600078ec0ff */
[----:B------:R-:W-:Y:S02]  /*1f3a0*/  LOP3.LUT R85, R85, 0xff, RZ, 0xc0, !PT ;  /* 0x000000ff55557812 */ /* 0x000fe400078ec0ff */
[----:B------:R-:W-:Y:S01]  /*1f3b0*/  ISETP.GE.U32.AND P4, PT, R235, R72, PT ;  /* 0x00000048eb00720c */ /* 0x000fe20003f86070 */
[--C-:B------:R-:W-:Y:S01]  /*1f3c0*/  HSET2.LE.AND R87, R122, R206.reuse, PT ;  /* 0x000000ce7a577233 */ /* 0x100fe20003803000 */
[----:B------:R-:W1:Y:S01]  /*1f3d0*/  LDSM.16.MT88.4 R72, [R175+0x6800] ;  /* 0x00680000af48783b */ /* 0x000e620000004200 */
[----:B------:R-:W-:Y:S03]  /*1f3e0*/  SHF.R.U32.HI R138, RZ, 0x18, R138 ;  /* 0x00000018ff8a7819 */ /* 0x000fe6000001168a */
[----:B------:R-:W-:Y:S01]  /*1f3f0*/  LOP3.LUT R87, R87, R0, RZ, 0xc0, !PT ;  /* 0x0000000057577212 */ /* 0x000fe200078ec0ff */
[--C-:B------:R-:W-:Y:S01]  /*1f400*/  HSET2.LE.AND R0, R118, R206.reuse, PT ;  /* 0x000000ce76007233 */ /* 0x100fe20003803000 */
[----:B------:R-:W-:Y:S01]  /*1f410*/  PRMT R138, R89, 0x5410, R138 ;  /* 0x00005410598a7816 */ /* 0x000fe2000000008a */
[-C--:B-1----:R-:W-:Y:S08]  /*1f420*/  HMMA.16816.F32.BF16 R52, R76, R72.reuse, R52 ;  /* 0x000000484c34723c */ /* 0x082ff00000041834 */
[C---:B------:R-:W-:Y:S08]  /*1f430*/  HMMA.16816.F32.BF16 R56, R80.reuse, R72, R56 ;  /* 0x000000485038723c */ /* 0x040ff00000041838 */
[-C--:B------:R-:W-:Y:S07]  /*1f440*/  HMMA.16816.F32.BF16 R60, R80, R74.reuse, R60 ;  /* 0x0000004a503c723c */ /* 0x080fee000004183c */
[----:B------:R-:W-:Y:S01]  /*1f450*/  LOP3.LUT R80, R116, 0xff, RZ, 0xc0, !PT ;  /* 0x000000ff74507812 */ /* 0x000fe200078ec0ff */
[----:B------:R-:W-:Y:S01]  /*1f460*/  HMMA.16816.F32.BF16 R64, R76, R74, R64 ;  /* 0x0000004a4c40723c */ /* 0x000fe20000041840 */
[----:B------:R-:W-:Y:S03]  /*1f470*/  LDSM.16.MT88.4 R76, [R176+0x7000] ;  /* 0x00700000b04c783b */ /* 0x000fe60000004200 */
[----:B------:R-:W-:Y:S02]  /*1f480*/  PRMT R142, R80, 0x5410, R3 ;  /* 0x00005410508e7816 */ /* 0x000fe40000000003 */
[----:B------:R-:W-:Y:S02]  /*1f490*/  SHF.R.U32.HI R3, RZ, 0x10, R162 ;  /* 0x00000010ff037819 */ /* 0x000fe400000116a2 */
[----:B------:R-:W-:Y:S01]  /*1f4a0*/  LOP3.LUT R74, R0, R96, RZ, 0xc0, !PT ;  /* 0x00000060004a7212 */ /* 0x000fe200078ec0ff */
[----:B------:R-:W-:Y:S01]  /*1f4b0*/  HSET2.LE.AND R142, R142, R206, PT ;  /* 0x000000ce8e8e7233 */ /* 0x000fe20003803000 */
[----:B------:R-:W1:Y:S02]  /*1f4c0*/  MUFU.EX2 R96, R246 ;  /* 0x000000f600607308 */ /* 0x000e640000000800 */
[----:B------:R-:W-:Y:S01]  /*1f4d0*/  SHF.R.U32.HI R0, RZ, 0x18, R116 ;  /* 0x00000018ff007819 */ /* 0x000fe20000011674 */
[----:B-1----:R-:W-:Y:S01]  /*1f4e0*/  FADD.FTZ R194, R96, R155 ;  /* 0x0000009b60c27221 */ /* 0x002fe20000010000 */
[----:B------:R-:W-:Y:S06]  /*1f4f0*/  F2FP.BF16.PACK_AB R96, R190, R96 ;  /* 0x00000060be60723e */ /* 0x000fec00000010ff */
[----:B------:R-:W-:Y:S01]  /*1f500*/  MUFU.EX2 R155, R172 ;  /* 0x000000ac009b7308 */ /* 0x000fe20000000800 */
[----:B------:R-:W-:Y:S01]  /*1f510*/  PRMT R149, R96, 0x7632, R149 ;  /* 0x0000763260957816 */ /* 0x000fe20000000095 */
[----:B--2---:R-:W-:Y:S05]  /*1f520*/  @!P3 HFMA2.BF16_V2 R91, -RZ.H0_H0, RZ.H0_H0, -R152.H0_H0 ;  /* 0x200000ffff5bb231 */ /* 0x004fea0000340998 */
[----:B------:R1:W-:Y:S01]  /*1f530*/  @!P3 STL.S16 [R1+0x4c], R91 ;  /* 0x00004c5b0100b387 */ /* 0x0003e20000100600 */
[----:B------:R-:W-:Y:S03]  /*1f540*/  PRMT R90, R91, 0x7610, R90 ;  /* 0x000076105b5a7816 */ /* 0x000fe6000000005a */
[----:B------:R2:W3:Y:S01]  /*1f550*/  LDL.S16 R104, [R1+0x48] ;  /* 0x0000480001687983 */ /* 0x0004e20000100600 */
[----:B------:R-:W-:Y:S02]  /*1f560*/  @!P3 PRMT R152, R90, 0x5410, RZ ;  /* 0x000054105a98b816 */ /* 0x000fe400000000ff */
[----:B------:R-:W-:Y:S01]  /*1f570*/  ISETP.GE.U32.AND P3, PT, R235, R88, PT ;  /* 0x00000058eb00720c */ /* 0x000fe20003f66070 */
[----:B------:R2:W4:Y:S01]  /*1f580*/  LDL.S16 R119, [R1+0x44] ;  /* 0x0000440001777983 */ /* 0x0005220000100600 */
[C---:B------:R-:W-:Y:S02]  /*1f590*/  LOP3.LUT R88, R129.reuse, 0xffff, RZ, 0xc0, !PT ;  /* 0x0000ffff81587812 */ /* 0x040fe400078ec0ff */
[----:B------:R-:W-:Y:S01]  /*1f5a0*/  SHF.R.U32.HI R90, RZ, 0x8, R84 ;  /* 0x00000008ff5a7819 */ /* 0x000fe20000011654 */
[----:B------:R-:W-:Y:S01]  /*1f5b0*/  STG.E.U16 [R156.64+0x60], R152 ;  /* 0x000060989c007986 */ /* 0x000fe2000c101522 */
[----:B------:R-:W-:Y:S02]  /*1f5c0*/  SHF.R.U32.HI R84, RZ, 0x8, R88 ;  /* 0x00000008ff547819 */ /* 0x000fe40000011658 */
[----:B-1----:R-:W-:Y:S01]  /*1f5d0*/  LOP3.LUT R91, R129, 0xff, RZ, 0xc0, !PT ;  /* 0x000000ff815b7812 */ /* 0x002fe200078ec0ff */
[----:B------:R-:W-:Y:S03]  /*1f5e0*/  @!P6 HFMA2.BF16_V2 R101, -RZ.H0_H0, RZ.H0_H0, -R151.H0_H0 ;  /* 0x200000ffff65e231 */ /* 0x000fe60000340997 */
[----:B------:R-:W-:Y:S02]  /*1f5f0*/  PRMT R102, R91, 0x5410, R84 ;  /* 0x000054105b667816 */ /* 0x000fe40000000054 */
[--C-:B------:R-:W-:Y:S01]  /*1f600*/  SHF.R.U32.HI R84, RZ, 0x10, R129.reuse ;  /* 0x00000010ff547819 */ /* 0x100fe20000011681 */
[----:B------:R1:W-:Y:S01]  /*1f610*/  @!P6 STL.S16 [R1+0x54], R101 ;  /* 0x000054650100e387 */ /* 0x0003e20000100600 */
[----:B------:R-:W-:Y:S02]  /*1f620*/  PRMT R88, R101, 0x7610, R88 ;  /* 0x0000761065587816 */ /* 0x000fe40000000058 */
[----:B------:R-:W-:Y:S02]  /*1f630*/  SHF.R.U32.HI R129, RZ, 0x18, R129 ;  /* 0x00000018ff817819 */ /* 0x000fe40000011681 */
[----:B------:R-:W-:Y:S02]  /*1f640*/  @!P6 PRMT R151, R88, 0x5410, RZ ;  /* 0x000054105897e816 */ /* 0x000fe400000000ff */
[----:B------:R-:W-:Y:S02]  /*1f650*/  ISETP.GE.U32.AND P6, PT, R235, R85, PT ;  /* 0x00000055eb00720c */ /* 0x000fe40003fc6070 */
[----:B------:R-:W-:Y:S01]  /*1f660*/  LOP3.LUT R85, R84, 0xff, RZ, 0xc0, !PT ;  /* 0x000000ff54557812 */ /* 0x000fe200078ec0ff */
[----:B------:R-:W-:Y:S01]  /*1f670*/  STG.E.U16 [R156.64+0x62], R151 ;  /* 0x000062979c007986 */ /* 0x000fe2000c101522 */
[----:B------:R-:W-:Y:S02]  /*1f680*/  LOP3.LUT R84, R97, 0xffff, RZ, 0xc0, !PT ;  /* 0x0000ffff61547812 */ /* 0x000fe400078ec0ff */
[----:B------:R-:W-:Y:S02]  /*1f690*/  PRMT R129, R85, 0x5410, R129 ;  /* 0x0000541055817816 */ /* 0x000fe40000000081 */
[----:B------:R-:W-:Y:S02]  /*1f6a0*/  SHF.R.U32.HI R85, RZ, 0x8, R84 ;  /* 0x00000008ff557819 */ /* 0x000fe40000011654 */
[----:B------:R-:W-:Y:S01]  /*1f6b0*/  SHF.R.U32.HI R97, RZ, 0x18, R97 ;  /* 0x00000018ff617819 */ /* 0x000fe20000011661 */
[--C-:B------:R-:W-:Y:S01]  /*1f6c0*/  HSET2.LE.AND R73, R129, R206.reuse, PT ;  /* 0x000000ce81497233 */ /* 0x100fe20003803000 */
[----:B------:R-:W-:Y:S01]  /*1f6d0*/  LOP3.LUT R72, R85, 0xffff, RZ, 0xc0, !PT ;  /* 0x0000ffff55487812 */ /* 0x000fe200078ec0ff */
[--C-:B------:R-:W-:Y:S03]  /*1f6e0*/  HSET2.LE.AND R85, R138, R206.reuse, PT ;  /* 0x000000ce8a557233 */ /* 0x100fe60003803000 */
[----:B------:R-:W-:Y:S02]  /*1f6f0*/  LOP3.LUT R73, R73, R126, RZ, 0xc0, !PT ;  /* 0x0000007e49497212 */ /* 0x000fe400078ec0ff */
[----:B-1----:R-:W-:Y:S02]  /*1f700*/  PRMT R101, R98, 0x5410, R90 ;  /* 0x0000541062657816 */ /* 0x002fe4000000005a */
[----:B------:R-:W1:Y:S01]  /*1f710*/  MUFU.EX2 R98, R244 ;  /* 0x000000f400627308 */ /* 0x000e620000000800 */
[----:B------:R-:W2:Y:S01]  /*1f720*/  LDSM.16.MT88.4 R88, [R173+0x7000] ;  /* 0x00700000ad58783b */ /* 0x000ea20000004200 */
[----:B------:R-:W-:Y:S01]  /*1f730*/  LOP3.LUT R85, R85, R127, RZ, 0xc0, !PT ;  /* 0x0000007f55557212 */ /* 0x000fe200078ec0ff */
[----:B------:R-:W-:Y:S05]  /*1f740*/  HSET2.LE.AND R84, R101, R206, PT ;  /* 0x000000ce65547233 */ /* 0x000fea0003803000 */
[----:B------:R-:W-:Y:S01]  /*1f750*/  LOP3.LUT R84, R84, R128, RZ, 0xc0, !PT ;  /* 0x0000008054547212 */ /* 0x000fe200078ec0ff */
[----:B-1----:R-:W-:Y:S01]  /*1f760*/  FADD.FTZ R195, R98, R195 ;  /* 0x000000c362c37221 */ /* 0x002fe20000010000 */
[----:B------:R-:W-:Y:S01]  /*1f770*/  F2FP.BF16.PACK_AB R98, R191, R98 ;  /* 0x00000062bf62723e */ /* 0x000fe200000010ff */
[----:B---3--:R-:W-:Y:S02]  /*1f780*/  @!P2 HFMA2.BF16_V2 R104, -RZ.H0_H0, RZ.H0_H0, -R150.H0_H0 ;  /* 0x200000ffff68a231 */ /* 0x008fe40000340996 */
[----:B----4-:R-:W-:Y:S03]  /*1f790*/  @!P5 HFMA2.BF16_V2 R119, -RZ.H0_H0, RZ.H0_H0, -R99.H0_H0 ;  /* 0x200000ffff77d231 */ /* 0x010fe60000340963 */
[----:B------:R1:W-:Y:S01]  /*1f7a0*/  @!P2 STL.S16 [R1+0x48], R104 ;  /* 0x000048680100a387 */ /* 0x0003e20000100600 */
[----:B------:R-:W-:Y:S03]  /*1f7b0*/  PRMT R86, R104, 0x7610, R86 ;  /* 0x0000761068567816 */ /* 0x000fe60000000056 */
[----:B------:R3:W4:Y:S01]  /*1f7c0*/  LDL.S16 R101, [R1+0x38] ;  /* 0x0000380001657983 */ /* 0x0007220000100600 */
[----:B------:R-:W-:Y:S03]  /*1f7d0*/  PRMT R106, R119, 0x7610, R106 ;  /* 0x00007610776a7816 */ /* 0x000fe6000000006a */
[----:B------:R3:W3:Y:S04]  /*1f7e0*/  LDL.S16 R105, [R1+0x3c] ;  /* 0x00003c0001697983 */ /* 0x0006e80000100600 */
[----:B------:R-:W-:Y:S01]  /*1f7f0*/  @!P5 STL.S16 [R1+0x44], R119 ;  /* 0x000044770100d387 */ /* 0x000fe20000100600 */
[----:B-1----:R-:W-:Y:S02]  /*1f800*/  PRMT R104, R150, 0x5410, R99 ;  /* 0x0000541096687816 */ /* 0x002fe40000000063 */
[----:B------:R-:W-:Y:S01]  /*1f810*/  @!P2 PRMT R150, R86, 0x5410, RZ ;  /* 0x000054105696a816 */ /* 0x000fe200000000ff */
[--C-:B------:R-:W-:Y:S01]  /*1f820*/  HSET2.LE.AND R86, R123, R206.reuse, PT ;  /* 0x000000ce7b567233 */ /* 0x100fe20003803000 */
[C---:B------:R-:W-:Y:S01]  /*1f830*/  ISETP.GE.U32.AND P2, PT, R235.reuse, R72, PT ;  /* 0x00000048eb00720c */ /* 0x040fe20003f46070 */
[--C-:B------:R-:W-:Y:S01]  /*1f840*/  HSET2.LE.AND R72, R102, R206.reuse, PT ;  /* 0x000000ce66487233 */ /* 0x100fe20003803000 */
[----:B------:R-:W-:Y:S01]  /*1f850*/  @!P5 PRMT R99, R106, 0x5410, RZ ;  /* 0x000054106a63d816 */ /* 0x000fe200000000ff */
[----:B------:R-:W-:Y:S01]  /*1f860*/  STG.E.U16 [R158.64+0x60], R150 ;  /* 0x000060969e007986 */ /* 0x000fe2000c101522 */
[----:B------:R-:W-:Y:S02]  /*1f870*/  ISETP.GE.U32.AND P5, PT, R235, R97, PT ;  /* 0x00000061eb00720c */ /* 0x000fe40003fa6070 */
[----:B------:R-:W-:Y:S01]  /*1f880*/  PRMT R97, R98, 0x7632, R97 ;  /* 0x0000763262617816 */ /* 0x000fe20000000061 */
[----:B------:R-:W-:Y:S01]  /*1f890*/  STG.E.U16 [R158.64+0x62], R99 ;  /* 0x000062639e007986 */ /* 0x000fe2000c101522 */
[----:B------:R-:W-:Y:S01]  /*1f8a0*/  LOP3.LUT R86, R86, R2, RZ, 0xc0, !PT ;  /* 0x0000000256567212 */ /* 0x000fe200078ec0ff */
[----:B------:R-:W-:Y:S01]  /*1f8b0*/  HSET2.LE.AND R2, R136, R206, PT ;  /* 0x000000ce88027233 */ /* 0x000fe20003803000 */
[----:B------:R-:W-:Y:S04]  /*1f8c0*/  LOP3.LUT R72, R72, R125, RZ, 0xc0, !PT ;  /* 0x0000007d48487212 */ /* 0x000fe800078ec0ff */
[----:B------:R-:W-:Y:S01]  /*1f8d0*/  LOP3.LUT R75, R2, R95, RZ, 0xc0, !PT ;  /* 0x0000005f024b7212 */ /* 0x000fe200078ec0ff */
[-C--:B--2---:R-:W-:Y:S01]  /*1f8e0*/  HMMA.16816.F32.BF16 R4, R84, R88.reuse, R4 ;  /* 0x000000585404723c */ /* 0x084fe20000041804 */
[----:B------:R-:W-:Y:S07]  /*1f8f0*/  PRMT R95, R98, 0x5410, R97 ;  /* 0x00005410625f7816 */ /* 0x000fee0000000061 */
[C---:B------:R-:W-:Y:S07]  /*1f900*/  HMMA.16816.F32.BF16 R8, R72.reuse, R88, R8 ;  /* 0x000000584808723c */ /* 0x040fee0000041808 */
[----:B------:R-:W-:Y:S01]  /*1f910*/  SHF.R.U32.HI R88, RZ, 0x10, R116 ;  /* 0x00000010ff587819 */ /* 0x000fe20000011674 */
[-C--:B------:R-:W-:Y:S01]  /*1f920*/  HMMA.16816.F32.BF16 R12, R72, R90.reuse, R12 ;  /* 0x0000005a480c723c */ /* 0x080fe2000004180c */
[----:B------:R-:W-:Y:S07]  /*1f930*/  SHF.R.U32.HI R89, RZ, 0x18, R162 ;  /* 0x00000018ff597819 */ /* 0x000fee00000116a2 */
[C---:B------:R-:W-:Y:S07]  /*1f940*/  HMMA.16816.F32.BF16 R16, R84.reuse, R90, R16 ;  /* 0x0000005a5410723c */ /* 0x040fee0000041810 */
[----:B------:R-:W-:Y:S01]  /*1f950*/  LOP3.LUT R90, R88, 0xff, RZ, 0xc0, !PT ;  /* 0x000000ff585a7812 */ /* 0x000fe200078ec0ff */
[-C--:B------:R-:W-:Y:S01]  /*1f960*/  HMMA.16816.F32.BF16 R20, R84, R76.reuse, R20 ;  /* 0x0000004c5414723c */ /* 0x080fe20000041814 */
[----:B------:R-:W-:Y:S07]  /*1f970*/  LOP3.LUT R91, R162, 0xff, RZ, 0xc0, !PT ;  /* 0x000000ffa25b7812 */ /* 0x000fee00078ec0ff */
[C---:B------:R-:W-:Y:S08]  /*1f980*/  HMMA.16816.F32.BF16 R24, R72.reuse, R76, R24 ;  /* 0x0000004c4818723c */ /* 0x040ff00000041818 */
[-C--:B------:R-:W-:Y:S08]  /*1f990*/  HMMA.16816.F32.BF16 R28, R72, R78.reuse, R28 ;  /* 0x0000004e481c723c */ /* 0x080ff0000004181c */
[C---:B------:R-:W-:Y:S01]  /*1f9a0*/  HMMA.16816.F32.BF16 R32, R84.reuse, R78, R32 ;  /* 0x0000004e5420723c */ /* 0x040fe20000041820 */
[----:B------:R-:W-:Y:S03]  /*1f9b0*/  LDSM.16.MT88.4 R76, [R175+0x7000] ;  /* 0x00700000af4c783b */ /* 0x000fe60000004200 */
[----:B----4-:R-:W-:Y:S02]  /*1f9c0*/  @!P1 HFMA2.BF16_V2 R101, -RZ.H0_H0, RZ.H0_H0, -R98.H0_H0 ;  /* 0x200000ffff659231 */ /* 0x010fe40000340962 */
[----:B---3--:R-:W-:Y:S03]  /*1f9d0*/  @!P2 HFMA2.BF16_V2 R105, -RZ.H0_H0, RZ.H0_H0, -R97.H0_H0 ;  /* 0x200000ffff69a231 */ /* 0x008fe60000340961 */
[----:B------:R1:W-:Y:S03]  /*1f9e0*/  @!P1 STL.S16 [R1+0x38], R101 ;  /* 0x0000386501009387 */ /* 0x0003e60000100600 */
[----:B------:R-:W-:Y:S01]  /*1f9f0*/  PRMT R2, R101, 0x7610, R2 ;  /* 0x0000761065027816 */ /* 0x000fe20000000002 */
[----:B------:R2:W-:Y:S01]  /*1fa00*/  @!P2 STL.S16 [R1+0x3c], R105 ;  /* 0x00003c690100a387 */ /* 0x0005e20000100600 */
[----:B------:R-:W-:Y:S02]  /*1fa10*/  PRMT R81, R105, 0x7610, R81 ;  /* 0x0000761069517816 */ /* 0x000fe40000000051 */
[----:B------:R-:W-:Y:S01]  /*1fa20*/  @!P1 PRMT R98, R2, 0x5410, RZ ;  /* 0x0000541002629816 */ /* 0x000fe200000000ff */
[----:B------:R3:W4:Y:S01]  /*1fa30*/  LDL.S16 R102, [R1+0x34] ;  /* 0x0000340001667983 */ /* 0x0007220000100600 */
[C---:B------:R-:W-:Y:S02]  /*1fa40*/  LOP3.LUT R2, R162.reuse, 0xff, RZ, 0xc0, !PT ;  /* 0x000000ffa2027812 */ /* 0x040fe400078ec0ff */
[----:B------:R-:W-:Y:S01]  /*1fa50*/  @!P2 PRMT R97, R81, 0x5410, RZ ;  /* 0x000054105161a816 */ /* 0x000fe200000000ff */
[----:B------:R-:W-:Y:S01]  /*1fa60*/  STG.E.U16 [R164.64+0x5e], R98 ;  /* 0x00005e62a4007986 */ /* 0x000fe2000c101522 */
[C---:B------:R-:W-:Y:S02]  /*1fa70*/  ISETP.GE.U32.AND P2, PT, R235.reuse, R2, PT ;  /* 0x00000002eb00720c */ /* 0x040fe40003f46070 */
[----:B------:R-:W-:Y:S01]  /*1fa80*/  LOP3.LUT R2, R162, 0xffff, RZ, 0xc0, !PT ;  /* 0x0000ffffa2027812 */ /* 0x000fe200078ec0ff */
[----:B------:R-:W3:Y:S01]  /*1fa90*/  LDSM.16.MT88.4 R80, [R174+0x7000] ;  /* 0x00700000ae50783b */ /* 0x000ee20000004200 */
[----:B------:R-:W-:Y:S02]  /*1faa0*/  ISETP.GE.U32.AND P1, PT, R235, R0, PT ;  /* 0x00000000eb00720c */ /* 0x000fe40003f26070 */
[----:B------:R-:W-:Y:S02]  /*1fab0*/  SHF.R.U32.HI R88, RZ, 0x8, R2 ;  /* 0x00000008ff587819 */ /* 0x000fe40000011602 */
[----:B------:R-:W-:Y:S02]  /*1fac0*/  LOP3.LUT R2, R3, 0xff, RZ, 0xc0, !PT ;  /* 0x000000ff03027812 */ /* 0x000fe400078ec0ff */
[----:B------:R-:W-:Y:S01]  /*1fad0*/  LOP3.LUT R0, R163, UR14, R168, 0x96, !PT ;  /* 0x0000000ea3007c12 */ /* 0x000fe2000f8e96a8 */
[----:B------:R-:W-:Y:S01]  /*1fae0*/  STG.E.U16 [R164.64+0x60], R97 ;  /* 0x00006061a4007986 */ /* 0x000fe2000c101522 */
[--C-:B-1----:R-:W-:Y:S01]  /*1faf0*/  SHF.R.U32.HI R101, RZ, 0x18, R116.reuse ;  /* 0x00000018ff657819 */ /* 0x102fe20000011674 */
[----:B------:R-:W1:Y:S01]  /*1fb00*/  MUFU.EX2 R168, R251 ;  /* 0x000000fb00a87308 */ /* 0x000e620000000800 */
[----:B------:R-:W-:Y:S01]  /*1fb10*/  SHF.R.U32.HI R116, RZ, 0x10, R116 ;  /* 0x00000010ff747819 */ /* 0x000fe20000011674 */
[----:B--2---:R2:W2:Y:S01]  /*1fb20*/  LDL.S16 R105, [R1+0x30] ;  /* 0x0000300001697983 */ /* 0x0044a20000100600 */
[----:B------:R-:W-:Y:S02]  /*1fb30*/  PRMT R107, R2, 0x5410, R89 ;  /* 0x00005410026b7816 */ /* 0x000fe40000000059 */
[----:B------:R-:W-:Y:S02]  /*1fb40*/  LOP3.LUT R2, R116, 0xff, RZ, 0xc0, !PT ;  /* 0x000000ff74027812 */ /* 0x000fe400078ec0ff */
[----:B------:R-:W2:Y:S01]  /*1fb50*/  LDSM.16.MT88.4 R116, [R173+0x7800] ;  /* 0x00780000ad74783b */ /* 0x000ea20000004200 */
[----:B------:R-:W-:Y:S02]  /*1fb60*/  PRMT R143, R90, 0x5410, R101 ;  /* 0x000054105a8f7816 */ /* 0x000fe40000000065 */
[----:B------:R-:W-:Y:S02]  /*1fb70*/  LOP3.LUT R89, R0, 0xff, RZ, 0xc0, !PT ;  /* 0x000000ff00597812 */ /* 0x000fe400078ec0ff */
[----:B------:R-:W-:Y:S01]  /*1fb80*/  LOP3.LUT R90, R100, 0xff, RZ, 0xc0, !PT ;  /* 0x000000ff645a7812 */ /* 0x000fe200078ec0ff */
[----:B------:R-:W-:Y:S01]  /*1fb90*/  HSET2.LE.AND R143, R143, R206, PT ;  /* 0x000000ce8f8f7233 */ /* 0x000fe20003803000 */
[----:B------:R-:W-:Y:S02]  /*1fba0*/  PRMT R106, R91, 0x5410, R88 ;  /* 0x000054105b6a7816 */ /* 0x000fe40000000058 */
[----:B------:R-:W-:Y:S02]  /*1fbb0*/  PRMT R91, R96, 0x5410, R149 ;  /* 0x00005410605b7816 */ /* 0x000fe40000000095 */
[----:B------:R-:W-:Y:S04]  /*1fbc0*/  SHF.R.U32.HI R88, RZ, 0x10, R100 ;  /* 0x00000010ff587819 */ /* 0x000fe80000011664 */
[----:B------:R-:W-:Y:S02]  /*1fbd0*/  LOP3.LUT R88, R88, 0xff, RZ, 0xc0, !PT ;  /* 0x000000ff58587812 */ /* 0x000fe400078ec0ff */
[----:B-1----:R-:W-:Y:S04]  /*1fbe0*/  F2FP.BF16.PACK_AB R146, R167, R168 ;  /* 0x000000a8a792723e */ /* 0x002fe800000010ff */
[----:B------:R-:W-:Y:S01]  /*1fbf0*/  PRMT R145, R146, 0x7632, R145 ;  /* 0x0000763292917816 */ /* 0x000fe20000000091 */
[-C--:B---3--:R-:W-:Y:S08]  /*1fc00*/  HMMA.16816.F32.BF16 R36, R84, R80.reuse, R36 ;  /* 0x000000505424723c */ /* 0x088ff00000041824 */
[C---:B------:R-:W-:Y:S07]  /*1fc10*/  HMMA.16816.F32.BF16 R40, R72.reuse, R80, R40 ;  /* 0x000000504828723c */ /* 0x040fee0000041828 */
[----:B------:R-:W-:Y:S01]  /*1fc20*/  SHF.R.U32.HI R80, RZ, 0x18, R0 ;  /* 0x00000018ff507819 */ /* 0x000fe20000011600 */
[-C--:B------:R-:W-:Y:S08]  /*1fc30*/  HMMA.16816.F32.BF16 R44, R72, R82.reuse, R44 ;  /* 0x00000052482c723c */ /* 0x080ff0000004182c */
[C---:B------:R-:W-:Y:S08]  /*1fc40*/  HMMA.16816.F32.BF16 R48, R84.reuse, R82, R48 ;  /* 0x000000525430723c */ /* 0x040ff00000041830 */
[-C--:B------:R-:W-:Y:S08]  /*1fc50*/  HMMA.16816.F32.BF16 R52, R84, R76.reuse, R52 ;  /* 0x0000004c5434723c */ /* 0x080ff00000041834 */
[C---:B------:R-:W-:Y:S08]  /*1fc60*/  HMMA.16816.F32.BF16 R56, R72.reuse, R76, R56 ;  /* 0x0000004c4838723c */ /* 0x040ff00000041838 */
[-C--:B------:R-:W-:Y:S08]  /*1fc70*/  HMMA.16816.F32.BF16 R60, R72, R78.reuse, R60 ;  /* 0x0000004e483c723c */ /* 0x080ff0000004183c */
[----:B------:R-:W-:Y:S01]  /*1fc80*/  HMMA.16816.F32.BF16 R64, R84, R78, R64 ;  /* 0x0000004e5440723c */ /* 0x000fe20000041840 */
[----:B------:R-:W-:Y:S03]  /*1fc90*/  LDSM.16.MT88.4 R76, [R175+0x7800] ;  /* 0x00780000af4c783b */ /* 0x000fe60000004200 */
[----:B----4-:R-:W-:Y:S05]  /*1fca0*/  @!P6 HFMA2.BF16_V2 R102, -RZ.H0_H0, RZ.H0_H0, -R96.H0_H0 ;  /* 0x200000ffff66e231 */ /* 0x010fea0000340960 */
[----:B------:R1:W-:Y:S03]  /*1fcb0*/  @!P6 STL.S16 [R1+0x34], R102 ;  /* 0x000034660100e387 */ /* 0x0003e60000100600 */
[----:B------:R-:W-:Y:S01]  /*1fcc0*/  PRMT R3, R102, 0x7610, R3 ;  /* 0x0000761066037816 */ /* 0x000fe20000000003 */
[----:B------:R3:W5:Y:S03]  /*1fcd0*/  LDL.LU R178, [R1+0x170] ;  /* 0x0001700001b27983 */ /* 0x0007660000300800 */
[----:B------:R-:W-:Y:S02]  /*1fce0*/  @!P6 PRMT R96, R3, 0x5410, RZ ;  /* 0x000054100360e816 */ /* 0x000fe400000000ff */
[----:B------:R-:W-:Y:S02]  /*1fcf0*/  ISETP.GE.U32.AND P6, PT, R235, R2, PT ;  /* 0x00000002eb00720c */ /* 0x000fe40003fc6070 */
[----:B------:R-:W-:Y:S01]  /*1fd00*/  SHF.R.U32.HI R2, RZ, 0x10, R162 ;  /* 0x00000010ff027819 */ /* 0x000fe200000116a2 */
[----:B------:R-:W-:Y:S01]  /*1fd10*/  STG.E.U16 [R160.64+0x60], R96 ;  /* 0x00006060a0007986 */ /* 0x000fe2000c101522 */
[----:B------:R-:W-:Y:S02]  /*1fd20*/  LOP3.LUT R3, R100, 0xffff, RZ, 0xc0, !PT ;  /* 0x0000ffff64037812 */ /* 0x000fe400078ec0ff */
[----:B------:R-:W-:Y:S02]  /*1fd30*/  LOP3.LUT R101, R2, 0xff, RZ, 0xc0, !PT ;  /* 0x000000ff02657812 */ /* 0x000fe400078ec0ff */
[----:B------:R-:W-:Y:S01]  /*1fd40*/  LOP3.LUT R2, R0, 0xffff, RZ, 0xc0, !PT ;  /* 0x0000ffff00027812 */ /* 0x000fe200078ec0ff */
[----:B--2---:R-:W-:Y:S01]  /*1fd50*/  @!P5 HFMA2.BF16_V2 R105, -RZ.H0_H0, RZ.H0_H0, -R149.H0_H0 ;  /* 0x200000ffff69d231 */ /* 0x004fe20000340995 */
[----:B------:R-:W-:Y:S02]  /*1fd60*/  SHF.R.U32.HI R3, RZ, 0x8, R3 ;  /* 0x00000008ff037819 */ /* 0x000fe40000011603 */
[----:B------:R-:W-:Y:S02]  /*1fd70*/  SHF.R.U32.HI R2, RZ, 0x8, R2 ;  /* 0x00000008ff027819 */ /* 0x000fe40000011602 */
[----:B------:R-:W-:Y:S02]  /*1fd80*/  PRMT R103, R105, 0x7610, R103 ;  /* 0x0000761069677816 */ /* 0x000fe40000000067 */
[----:B------:R-:W-:Y:S01]  /*1fd90*/  SHF.R.U32.HI R100, RZ, 0x18, R100 ;  /* 0x00000018ff647819 */ /* 0x000fe20000011664 */
[----:B-1----:R3:W2:Y:S01]  /*1fda0*/  LDL.S16 R102, [R1+0x40] ;  /* 0x0000400001667983 */ /* 0x0026a20000100600 */
[----:B------:R-:W-:Y:S02]  /*1fdb0*/  PRMT R90, R90, 0x5410, R3 ;  /* 0x000054105a5a7816 */ /* 0x000fe40000000003 */
[----:B------:R-:W-:Y:S01]  /*1fdc0*/  LOP3.LUT R3, R162, 0xffff, RZ, 0xc0, !PT ;  /* 0x0000ffffa2037812 */ /* 0x000fe200078ec0ff */
[----:B------:R1:W-:Y:S01]  /*1fdd0*/  @!P5 STL.S16 [R1+0x30], R105 ;  /* 0x000030690100d387 */ /* 0x0003e20000100600 */
[----:B------:R-:W-:Y:S01]  /*1fde0*/  PRMT R141, R88, 0x5410, R100 ;  /* 0x00005410588d7816 */ /* 0x000fe20000000064 */
[--C-:B------:R-:W-:Y:S01]  /*1fdf0*/  HSET2.LE.AND R140, R90, R206.reuse, PT ;  /* 0x000000ce5a8c7233 */ /* 0x100fe20003803000 */
[----:B------:R-:W-:Y:S01]  /*1fe00*/  PRMT R88, R148, 0x5410, R147 ;  /* 0x0000541094587816 */ /* 0x000fe20000000093 */
[----:B------:R3:W5:Y:S01]  /*1fe10*/  LDL.LU R177, [R1+0x16c] ;  /* 0x00016c0001b17983 */ /* 0x0007620000300800 */
[----:B------:R-:W-:Y:S01]  /*1fe20*/  @!P5 PRMT R149, R103, 0x5410, RZ ;  /* 0x000054106795d816 */ /* 0x000fe200000000ff */
[--C-:B------:R-:W-:Y:S01]  /*1fe30*/  HSET2.LE.AND R141, R141, R206.reuse, PT ;  /* 0x000000ce8d8d7233 */ /* 0x100fe20003803000 */
[----:B------:R-:W-:Y:S01]  /*1fe40*/  ISETP.GE.U32.AND P5, PT, R235, R101, PT ;  /* 0x00000065eb00720c */ /* 0x000fe20003fa6070 */
[----:B------:R3:W5:Y:S01]  /*1fe50*/  LDL.LU R172, [R1+0x168] ;  /* 0x0001680001ac7983 */ /* 0x0007620000300800 */
[--C-:B------:R-:W-:Y:S01]  /*1fe60*/  HSET2.LE.AND R90, R106, R206.reuse, PT ;  /* 0x000000ce6a5a7233 */ /* 0x100fe20003803000 */
[----:B------:R-:W-:Y:S02]  /*1fe70*/  LOP3.LUT R140, R140, R121, RZ, 0xc0, !PT ;  /* 0x000000798c8c7212 */ /* 0x000fe400078ec0ff */
[----:B------:R-:W-:Y:S01]  /*1fe80*/  LOP3.LUT R141, R141, R104, RZ, 0xc0, !PT ;  /* 0x000000688d8d7212 */ /* 0x000fe200078ec0ff */
[----:B------:R-:W-:Y:S01]  /*1fe90*/  STG.E.U16 [R160.64+0x62], R149 ;  /* 0x00006295a0007986 */ /* 0x000fe2000c101522 */
[----:B------:R-:W-:Y:S02]  /*1fea0*/  LOP3.LUT R142, R142, R88, RZ, 0xc0, !PT ;  /* 0x000000588e8e7212 */ /* 0x000fe400078ec0ff */
[----:B------:R-:W-:Y:S02]  /*1feb0*/  SHF.R.U32.HI R162, RZ, 0x18, R162 ;  /* 0x00000018ffa27819 */ /* 0x000fe400000116a2 */
[----:B-1----:R-:W-:Y:S02]  /*1fec0*/  PRMT R105, R89, 0x5410, R2 ;  /* 0x0000541059697816 */ /* 0x002fe40000000002 */
[----:B------:R-:W-:Y:S02]  /*1fed0*/  SHF.R.U32.HI R2, RZ, 0x10, R0 ;  /* 0x00000010ff027819 */ /* 0x000fe40000011600 */
[--C-:B------:R-:W-:Y:S01]  /*1fee0*/  SHF.R.U32.HI R0, RZ, 0x8, R3.reuse ;  /* 0x00000008ff007819 */ /* 0x100fe20000011603 */
[--C-:B------:R-:W-:Y:S01]  /*1fef0*/  HSET2.LE.AND R88, R105, R206.reuse, PT ;  /* 0x000000ce69587233 */ /* 0x100fe20003803000 */
[----:B------:R-:W-:Y:S02]  /*1ff00*/  LOP3.LUT R2, R2, 0xff, RZ, 0xc0, !PT ;  /* 0x000000ff02027812 */ /* 0x000fe400078ec0ff */
[----:B------:R-:W-:Y:S02]  /*1ff10*/  PRMT R3, R144, 0x7632, R3 ;  /* 0x0000763290037816 */ /* 0x000fe40000000003 */
[----:B------:R-:W-:Y:S02]  /*1ff20*/  PRMT R89, R2, 0x5410, R80 ;  /* 0x0000541002597816 */ /* 0x000fe40000000050 */
[----:B------:R-:W-:Y:S02]  /*1ff30*/  LOP3.LUT R0, R0, 0xffff, RZ, 0xc0, !PT ;  /* 0x0000ffff00007812 */ /* 0x000fe400078ec0ff */
[----:B------:R-:W-:Y:S01]  /*1ff40*/  F2FP.BF16.PACK_AB R2, R155, R166 ;  /* 0x000000a69b02723e */ /* 0x000fe200000010ff */
[--C-:B------:R-:W-:Y:S01]  /*1ff50*/  HSET2.LE.AND R89, R89, R206.reuse, PT ;  /* 0x000000ce59597233 */ /* 0x100fe20003803000 */
[----:B------:R-:W-:Y:S02]  /*1ff60*/  PRMT R72, R144, 0x5410, R3 ;  /* 0x0000541090487816 */ /* 0x000fe40000000003 */
[----:B------:R-:W-:Y:S02]  /*1ff70*/  LOP3.LUT R88, R88, R95, RZ, 0xc0, !PT ;  /* 0x0000005f58587212 */ /* 0x000fe400078ec0ff */
[----:B------:R-:W-:Y:S02]  /*1ff80*/  LOP3.LUT R143, R143, R72, RZ, 0xc0, !PT ;  /* 0x000000488f8f7212 */ /* 0x000fe400078ec0ff */
[----:B------:R-:W-:Y:S02]  /*1ff90*/  PRMT R72, R146, 0x5410, R145 ;  /* 0x0000541092487816 */ /* 0x000fe40000000091 */
[----:B------:R-:W-:Y:S01]  /*1ffa0*/  LOP3.LUT R89, R89, R91, RZ, 0xc0, !PT ;  /* 0x0000005b59597212 */ /* 0x000fe200078ec0ff */
[----:B------:R-:W-:Y:S01]  /*1ffb0*/  HSET2.LE.AND R91, R107, R206, PT ;  /* 0x000000ce6b5b7233 */ /* 0x000fe20003803000 */
[----:B------:R-:W-:Y:S01]  /*1ffc0*/  LOP3.LUT R90, R90, R72, RZ, 0xc0, !PT ;  /* 0x000000485a5a7212 */ /* 0x000fe200078ec0ff */
[-C--:B------:R-:W-:Y:S01]  /*1ffd0*/  HMMA.16816.F32.BF16 R124, R140, R116.reuse, R4 ;  /* 0x000000748c7c723c */ /* 0x080fe20000041804 */
[----:B--2---:R-:W-:Y:S05]  /*1ffe0*/  @!P4 HFMA2.BF16_V2 R102, -RZ.H0_H0, RZ.H0_H0, -R148.H0_H0 ;  /* 0x200000ffff66c231 */ /* 0x004fea0000340994 */
[----:B------:R-:W-:Y:S01]  /*1fff0*/  @!P4 STL.S16 [R1+0x40], R102 ;  /* 0x000040660100c387 */ /* 0x000fe20000100600 */
[----:B------:R-:W-:Y:S03]  /*20000*/  PRMT R81, R102, 0x7610, R81 ;  /* 0x0000761066517816 */ /* 0x000fe60000000051 */
[----:B------:R3:W2:Y:S02]  /*20010*/  LDL.S16 R203, [R1+0x2c] ;  /* 0x00002c0001cb7983 */ /* 0x0006a40000100600 */
[----:B------:R-:W-:Y:S02]  /*20020*/  @!P4 PRMT R148, R81, 0x5410, RZ ;  /* 0x000054105194c816 */ /* 0x000fe400000000ff */
[----:B------:R-:W-:Y:S01]  /*20030*/  ISETP.GE.U32.AND P4, PT, R235, R0, PT ;  /* 0x00000000eb00720c */ /* 0x000fe20003f86070 */
[----:B------:R3:W4:Y:S01]  /*20040*/  LDL.S16 R202, [R1+0x28] ;  /* 0x0000280001ca7983 */ /* 0x0007220000100600 */
[C---:B------:R-:W-:Y:S03]  /*20050*/  PRMT R0, R2.reuse, 0x7632, R0 ;  /* 0x0000763202007816 */ /* 0x040fe60000000000 */
[----:B------:R3:W3:Y:S01]  /*20060*/  LDL.S16 R201, [R1+0x24] ;  /* 0x0000240001c97983 */ /* 0x0006e20000100600 */
[----:B------:R-:W-:Y:S03]  /*20070*/  PRMT R72, R2, 0x5410, R0 ;  /* 0x0000541002487816 */ /* 0x000fe60000000000 */
[----:B------:R1:W3:Y:S01]  /*20080*/  LDL.S16 R200, [R1+0x20] ;  /* 0x0000200001c87983 */ /* 0x0002e20000100600 */
[----:B------:R-:W-:Y:S01]  /*20090*/  LOP3.LUT R91, R91, R72, RZ, 0xc0, !PT ;  /* 0x000000485b5b7212 */ /* 0x000fe200078ec0ff */
[----:B------:R-:W-:Y:S02]  /*200a0*/  IMAD.MOV.U32 R72, RZ, RZ, R69 ;  /* 0x000000ffff487224 */ /* 0x000fe400078e0045 */
[----:B------:R1:W3:Y:S04]  /*200b0*/  LDL.S16 R75, [R1+0x1c] ;  /* 0x00001c00014b7983 */ /* 0x0002e80000100600 */
[C---:B------:R-:W-:Y:S01]  /*200c0*/  HMMA.16816.F32.BF16 R136, R88.reuse, R116, R8 ;  /* 0x000000745888723c */ /* 0x040fe20000041808 */
[----:B------:R1:W3:Y:S04]  /*200d0*/  LDL.S16 R74, [R1+0x18] ;  /* 0x00001800014a7983 */ /* 0x0002e80000100600 */
[----:B------:R1:W3:Y:S03]  /*200e0*/  LDL.S16 R73, [R1] ;  /* 0x0000000001497983 */ /* 0x0002e60000100600 */
[-C--:B------:R-:W-:Y:S01]  /*200f0*/  HMMA.16816.F32.BF16 R132, R88, R118.reuse, R12 ;  /* 0x000000765884723c */ /* 0x080fe2000004180c */
[----:B------:R-:W1:Y:S07]  /*20100*/  LDSM.16.MT88.4 R100, [R176+0x7800] ;  /* 0x00780000b064783b */ /* 0x000e6e0000004200 */
[C---:B------:R-:W-:Y:S01]  /*20110*/  HMMA.16816.F32.BF16 R116, R140.reuse, R118, R16 ;  /* 0x000000768c74723c */ /* 0x040fe20000041810 */
[----:B------:R-:W1:Y:S08]  /*20120*/  LDSM.16.MT88.4 R80, [R174+0x7800] ;  /* 0x00780000ae50783b */ /* 0x000e700000004200 */
[----:B------:R-:W-:Y:S01]  /*20130*/  STG.E.U16 [R156.64+0x70], R148 ;  /* 0x000070949c007986 */ /* 0x000fe2000c101522 */
        /* <DEDUP_REMOVED lines=11> */
[----:B------:R-:W-:Y:S01]  /*201f0*/  HMMA.16816.F32.BF16 R76, R140, R78, R64 ;  /* 0x0000004e8c4c723c */ /* 0x000fe20000041840 */
        /* <DEDUP_REMOVED lines=13> */
[----:B------:R-:W-:Y:S02]  /*202d0*/  PRMT R8, R201, 0x7610, R8 ;  /* 0x00007610c9087816 */ /* 0x000fe40000000008 */
[----:B------:R-:W-:Y:S01]  /*202e0*/  @!P6 PRMT R144, R9, 0x5410, RZ ;  /* 0x000054100990e816 */ /* 0x000fe200000000ff */
[----:B------:R-:W-:Y:S01]  /*202f0*/  @!P2 STL.S16 [R1+0x20], R200 ;  /* 0x000020c80100a387 */ /* 0x000fe20000100600 */
[----:B------:R-:W-:Y:S01]  /*20300*/  @!P5 HFMA2.BF16_V2 R74, -RZ.H0_H0, RZ.H0_H0, -R2.H0_H0 ;  /* 0x200000ffff4ad231 */ /* 0x000fe20000340902 */
[----:B------:R-:W-:Y:S02]  /*20310*/  @!P1 PRMT R3, R8, 0x5410, RZ ;  /* 0x0000541008039816 */ /* 0x000fe400000000ff */
[----:B------:R-:W-:Y:S01]  /*20320*/  STG.E.U16 [R158.64+0x70], R144 ;  /* 0x000070909e007986 */ /* 0x000fe2000c101522 */
[----:B------:R-:W-:Y:S01]  /*20330*/  @!P3 HFMA2.BF16_V2 R73, -RZ.H0_H0, RZ.H0_H0, -R0.H0_H0 ;  /* 0x200000ffff49b231 */ /* 0x000fe20000340900 */
[----:B------:R-:W-:Y:S02]  /*20340*/  PRMT R7, R200, 0x7610, R7 ;  /* 0x00007610c8077816 */ /* 0x000fe40000000007 */
[----:B------:R-:W-:Y:S01]  /*20350*/  STG.E.U16 [R158.64+0x72], R3 ;  /* 0x000072039e007986 */ /* 0x000fe2000c101522 */
[----:B------:R-:W-:Y:S02]  /*20360*/  PRMT R6, R75, 0x7610, R6 ;  /* 0x000076104b067816 */ /* 0x000fe40000000006 */
[----:B------:R-:W-:Y:S01]  /*20370*/  @!P2 PRMT R146, R7, 0x5410, RZ ;  /* 0x000054100792a816 */ /* 0x000fe200000000ff */
[----:B------:R-:W-:Y:S01]  /*20380*/  @!P4 STL.S16 [R1+0x1c], R75 ;  /* 0x00001c4b0100c387 */ /* 0x000fe20000100600 */
[----:B------:R-:W-:Y:S02]  /*20390*/  @!P4 PRMT R145, R6, 0x5410, RZ ;  /* 0x000054100691c816 */ /* 0x000fe400000000ff */
[----:B------:R-:W-:Y:S01]  /*203a0*/  PRMT R5, R74, 0x7610, R5 ;  /* 0x000076104a057816 */ /* 0x000fe20000000005 */
[----:B------:R-:W-:Y:S01]  /*203b0*/  STG.E.U16 [R164.64+0x6e], R146 ;  /* 0x00006e92a4007986 */ /* 0x000fe2000c101522 */
[----:B------:R-:W-:Y:S02]  /*203c0*/  PRMT R4, R73, 0x7610, R4 ;  /* 0x0000761049047816 */ /* 0x000fe40000000004 */
[----:B------:R-:W-:Y:S01]  /*203d0*/  @!P5 PRMT R2, R5, 0x5410, RZ ;  /* 0x000054100502d816 */ /* 0x000fe200000000ff */
[----:B------:R-:W-:Y:S01]  /*203e0*/  FADD.FTZ R5, R170, R196 ;  /* 0x000000c4aa057221 */ /* 0x000fe20000010000 */
[----:B------:R-:W-:Y:S01]  /*203f0*/  @!P3 PRMT R0, R4, 0x5410, RZ ;  /* 0x000054100400b816 */ /* 0x000fe200000000ff */
[----:B------:R-:W-:Y:S01]  /*20400*/  FADD.FTZ R4, R189, R197 ;  /* 0x000000c5bd047221 */ /* 0x000fe20000010000 */
[----:B------:R-:W-:Y:S01]  /*20410*/  STG.E.U16 [R164.64+0x70], R145 ;  /* 0x00007091a4007986 */ /* 0x000fe2000c101522 */
[----:B------:R-:W-:Y:S01]  /*20420*/  FADD.FTZ R239, R169, R5 ;  /* 0x00000005a9ef7221 */ /* 0x000fe20000010000 */
[----:B------:R-:W-:Y:S01]  /*20430*/  ISETP.GT.AND P1, PT, R192, RZ, PT ;  /* 0x000000ffc000720c */ /* 0x000fe20003f24270 */
[----:B------:R-:W-:Y:S01]  /*20440*/  FADD.FTZ R238, R171, R4 ;  /* 0x00000004abee7221 */ /* 0x000fe20000010000 */
[----:B------:R1:W-:Y:S04]  /*20450*/  STG.E.U16 [R160.64+0x70], R2 ;  /* 0x00007002a0007986 */ /* 0x0003e8000c101522 */
[----:B------:R2:W-:Y:S04]  /*20460*/  STG.E.U16 [R160.64+0x72], R0 ;  /* 0x00007200a0007986 */ /* 0x0005e8000c101522 */
[----:B------:R-:W-:Y:S04]  /*20470*/  @!P5 STL.S16 [R1+0x18], R74 ;  /* 0x0000184a0100d387 */ /* 0x000fe80000100600 */
[----:B------:R3:W-:Y:S01]  /*20480*/  @!P3 STL.S16 [R1], R73 ;  /* 0x000000490100b387 */ /* 0x0007e20000100600 */
[----:B-1----:R-:W-:Y:S02]  /*20490*/  FADD.FTZ R2, R191, R195 ;  /* 0x000000c3bf027221 */ /* 0x002fe40000010000 */
[----:B--2---:R-:W-:Y:S02]  /*204a0*/  FADD.FTZ R0, R190, R194 ;  /* 0x000000c2be007221 */ /* 0x004fe40000010000 */
[----:B------:R-:W-:Y:S02]  /*204b0*/  FADD.FTZ R3, R168, R2 ;  /* 0x00000002a8037221 */ /* 0x000fe40000010000 */
[----:B------:R-:W-:Y:S01]  /*204c0*/  FADD.FTZ R2, R166, R0 ;  /* 0x00000000a6027221 */ /* 0x000fe20000010000 */
[----:B------:R-:W-:Y:S01]  /*204d0*/  IADD3 R0, R192, -0x1, RZ ;  /* 0xffffffffc0007810 */ /* 0x000fe20007ffe0ff */
[----:B------:R-:W-:Y:S02]  /*204e0*/  FADD.FTZ R240, R167, R3 ;  /* 0x00000003a7f07221 */ /* 0x000fe40000010000 */
[----:B------:R-:W-:Y:S02]  /*204f0*/  FADD.FTZ R241, R155, R2 ;  /* 0x000000029bf17221 */ /* 0x000fe40000010000 */
[----:B------:R-:W-:Y:S02]  /*20500*/  IMAD.MOV.U32 R192, RZ, RZ, R0 ;  /* 0x000000ffffc07224 */ /* 0x000fe400078e0000 */
[----:B------:R-:W-:Y:S02]  /*20510*/  IMAD.MOV.U32 R3, RZ, RZ, R70 ;  /* 0x000000ffff037224 */ /* 0x000fe400078e0046 */
[----:B------:R-:W-:Y:S02]  /*20520*/  IMAD.MOV.U32 R0, RZ, RZ, R71 ;  /* 0x000000ffff007224 */ /* 0x000fe400078e0047 */
[----:B---3--:R-:W-:Y:S01]  /*20530*/  IMAD.MOV.U32 R73, RZ, RZ, R68 ;  /* 0x000000ffff497224 */ /* 0x008fe200078e0044 */
[----:B-----5:R-:W-:-:S05]  /*20540*/  @P1 BRA `(.L_x_1009) ;  /* 0xffff90e000001947 */ /* 0x020fca000383ffff */
.L_x_1008:
[----:B------:R-:W2:Y:S01]  /*20550*/  LDL.LU R57, [R1+0x148] ;  /* 0x0001480001397983 */ /* 0x000ea20000300800 */
[----:B------:R-:W1:Y:S01]  /*20560*/  LDC.U8 R40, c[0x0][0x329] ;  /* 0x0000ca40ff287b82 */ /* 0x000e620000000000 */
[----:B------:R-:W-:Y:S02]  /*20570*/  BSSY B0, `(.L_x_1012) ;  /* 0x0000136000007945 */ /* 0x000fe40003800000 */
[----:B------:R-:W3:Y:S04]  /*20580*/  SHFL.BFLY PT, R0, R238, 0x2, 0x1f ;  /* 0x0c401f00ee007f89 */ /* 0x000ee800000e0000 */
[----:B------:R-:W4:Y:S04]  /*20590*/  SHFL.BFLY PT, R3, R240, 0x2, 0x1f ;  /* 0x0c401f00f0037f89 */ /* 0x000f2800000e0000 */
[----:B------:R-:W1:Y:S04]  /*205a0*/  SHFL.BFLY PT, R2, R239, 0x2, 0x1f ;  /* 0x0c401f00ef027f89 */ /* 0x000e6800000e0000 */
[----:B------:R-:W1:Y:S04]  /*205b0*/  SHFL.BFLY PT, R4, R241, 0x2, 0x1f ;  /* 0x0c401f00f1047f89 */ /* 0x000e6800000e0000 */
[----:B------:R-:W1:Y:S01]  /*205c0*/  S2R R55, SR_TID.X ;  /* 0x0000000000377919 */ /* 0x000e620000002100 */
[----:B---3--:R-:W-:-:S02]  /*205d0*/  FADD.FTZ R238, R0, R238 ;  /* 0x000000ee00ee7221 */ /* 0x008fc40000010000 */
[----:B----4-:R-:W-:-:S03]  /*205e0*/  FADD.FTZ R0, R3, R240 ;  /* 0x000000f003007221 */ /* 0x010fc60000010000 */
[----:B------:R-:W3:Y:S01]  /*205f0*/  SHFL.BFLY PT, R6, R238, 0x1, 0x1f ;  /* 0x0c201f00ee067f89 */ /* 0x000ee200000e0000 */
[----:B-1----:R-:W-:-:S03]  /*20600*/  FADD.FTZ R2, R2, R239 ;  /* 0x000000ef02027221 */ /* 0x002fc60000010000 */
[----:B------:R-:W1:Y:S01]  /*20610*/  SHFL.BFLY PT, R3, R0, 0x1, 0x1f ;  /* 0x0c201f0000037f89 */ /* 0x000e6200000e0000 */
[----:B------:R-:W-:-:S03]  /*20620*/  FADD.FTZ R4, R4, R241 ;  /* 0x000000f104047221 */ /* 0x000fc60000010000 */
[----:B------:R-:W4:Y:S01]  /*20630*/  SHFL.BFLY PT, R5, R2, 0x1, 0x1f ;  /* 0x0c201f0002057f89 */ /* 0x000f2200000e0000 */
[----:B------:R-:W-:-:S03]  /*20640*/  SHF.R.S32.HI R56, RZ, 0x1f, R55 ;  /* 0x0000001fff387819 */ /* 0x000fc60000011437 */
[----:B------:R-:W4:Y:S01]  /*20650*/  SHFL.BFLY PT, R9, R4, 0x1, 0x1f ;  /* 0x0c201f0004097f89 */ /* 0x000f2200000e0000 */
[CC--:B------:R-:W-:Y:S02]  /*20660*/  LEA.HI R7, R56.reuse, R55.reuse, RZ, 0x2 ;  /* 0x0000003738077211 */ /* 0x0c0fe400078f10ff */
[----:B------:R-:W-:Y:S02]  /*20670*/  LEA.HI R54, R56, R55, RZ, 0x5 ;  /* 0x0000003738367211 */ /* 0x000fe400078f28ff */
[----:B------:R-:W-:Y:S02]  /*20680*/  SHF.R.S32.HI R8, RZ, 0x1f, R7 ;  /* 0x0000001fff087819 */ /* 0x000fe40000011407 */
[----:B------:R-:W-:Y:S01]  /*20690*/  SHF.R.S32.HI R10, RZ, 0x5, R54 ;  /* 0x00000005ff0a7819 */ /* 0x000fe20000011436 */
[----:B---3--:R-:W-:Y:S01]  /*206a0*/  FADD.FTZ R238, R238, R6 ;  /* 0x00000006eeee7221 */ /* 0x008fe20000010000 */
[----:B------:R-:W-:Y:S01]  /*206b0*/  MOV R6, 0x3f800000 ;  /* 0x3f80000000067802 */ /* 0x000fe20000000f00 */
[----:B-1----:R-:W-:Y:S01]  /*206c0*/  FADD.FTZ R38, R0, R3 ;  /* 0x0000000300267221 */ /* 0x002fe20000010000 */
[----:B------:R-:W-:-:S02]  /*206d0*/  SHF.R.S32.HI R0, RZ, 0x2, R7 ;  /* 0x00000002ff007819 */ /* 0x000fc40000011407 */
[----:B------:R-:W-:Y:S01]  /*206e0*/  FSETP.NE.FTZ.AND P6, PT, R238, RZ, PT ;  /* 0x000000ffee00720b */ /* 0x000fe20003fd5000 */
[----:B----4-:R-:W-:Y:S01]  /*206f0*/  FADD.FTZ R37, R2, R5 ;  /* 0x0000000502257221 */ /* 0x010fe20000010000 */
[----:B------:R-:W-:Y:S02]  /*20700*/  FSETP.NE.FTZ.AND P4, PT, R38, RZ, PT ;  /* 0x000000ff2600720b */ /* 0x000fe40003f95000 */
[----:B------:R-:W-:Y:S01]  /*20710*/  LEA.HI R8, R8, R0, RZ, 0x3 ;  /* 0x0000000008087211 */ /* 0x000fe200078f18ff */
[----:B------:R-:W-:Y:S01]  /*20720*/  FADD.FTZ R39, R4, R9 ;  /* 0x0000000904277221 */ /* 0x000fe20000010000 */
[----:B------:R-:W-:Y:S01]  /*20730*/  FSETP.NE.FTZ.AND P5, PT, R37, RZ, PT ;  /* 0x000000ff2500720b */ /* 0x000fe20003fb5000 */
[----:B------:R-:W-:Y:S01]  /*20740*/  IMAD.MOV.U32 R4, RZ, RZ, 0x3f800000 ;  /* 0x3f800000ff047424 */ /* 0x000fe200078e00ff */
[----:B------:R-:W-:Y:S02]  /*20750*/  LOP3.LUT R19, R8, 0xfffffff8, RZ, 0xc0, !PT ;  /* 0xfffffff808137812 */ /* 0x000fe400078ec0ff */
[----:B------:R-:W-:-:S02]  /*20760*/  FSETP.NE.FTZ.AND P3, PT, R39, RZ, PT ;  /* 0x000000ff2700720b */ /* 0x000fc40003f75000 */
[----:B------:R-:W-:Y:S02]  /*20770*/  MOV R5, 0x3f800000 ;  /* 0x3f80000000057802 */ /* 0x000fe40000000f00 */
[----:B------:R-:W-:Y:S02]  /*20780*/  IADD3 R19, R0, -R19, RZ ;  /* 0x8000001300137210 */ /* 0x000fe40007ffe0ff */
[----:B------:R-:W-:Y:S02]  /*20790*/  LOP3.LUT R7, R7, 0x3ffffffc, RZ, 0xc0, !PT ;  /* 0x3ffffffc07077812 */ /* 0x000fe400078ec0ff */
[----:B------:R-:W1:Y:S08]  /*207a0*/  @P6 MUFU.RCP R5, R238 ;  /* 0x000000ee00056308 */ /* 0x000e700000001000 */
[----:B------:R-:W-:Y:S08]  /*207b0*/  @P5 MUFU.RCP R6, R37 ;  /* 0x0000002500065308 */ /* 0x000ff00000001000 */
[----:B------:R-:W3:Y:S01]  /*207c0*/  @P3 MUFU.RCP R4, R39 ;  /* 0x0000002700043308 */ /* 0x000ee20000001000 */
[----:B-1----:R-:W-:-:S04]  /*207d0*/  FMUL.FTZ R0, R5, c[0x0][0x2dc] ;  /* 0x0000b70005007a20 */ /* 0x002fc80000410000 */
[C---:B------:R-:W-:Y:S02]  /*207e0*/  FMUL.FTZ R124, R0.reuse, R124 ;  /* 0x0000007c007c7220 */ /* 0x040fe40000410000 */
[C---:B------:R-:W-:Y:S02]  /*207f0*/  FMUL.FTZ R5, R0.reuse, R125 ;  /* 0x0000007d00057220 */ /* 0x040fe40000410000 */
[C---:B------:R-:W-:Y:S02]  /*20800*/  FMUL.FTZ R116, R0.reuse, R116 ;  /* 0x0000007400747220 */ /* 0x040fe40000410000 */
[C---:B------:R-:W-:Y:S01]  /*20810*/  FMUL.FTZ R117, R0.reuse, R117 ;  /* 0x0000007500757220 */ /* 0x040fe20000410000 */
[----:B------:R-:W-:Y:S01]  /*20820*/  F2FP.BF16.PACK_AB R5, R5, R124 ;  /* 0x0000007c0505723e */ /* 0x000fe200000010ff */
[C---:B------:R-:W-:Y:S02]  /*20830*/  FMUL.FTZ R108, R0.reuse, R108 ;  /* 0x0000006c006c7220 */ /* 0x040fe40000410000 */
[----:B------:R-:W-:-:S02]  /*20840*/  FMUL.FTZ R14, R0, R109 ;  /* 0x0000006d000e7220 */ /* 0x000fc40000410000 */
[C---:B------:R-:W-:Y:S02]  /*20850*/  FMUL.FTZ R100, R0.reuse, R100 ;  /* 0x0000006400647220 */ /* 0x040fe40000410000 */
        /* <DEDUP_REMOVED lines=14> */
[----:B---3--:R-:W-:-:S03]  /*20940*/  FMUL.FTZ R0, R4, c[0x0][0x2dc] ;  /* 0x0000b70004007a20 */ /* 0x008fc60000410000 */
[----:B------:R-:W-:Y:S01]  /*20950*/  F2FP.BF16.PACK_AB R32, R32, R76 ;  /* 0x0000004c2020723e */ /* 0x000fe200000010ff */
[C---:B------:R-:W-:Y:S02]  /*20960*/  FMUL.FTZ R138, R0.reuse, R138 ;  /* 0x0000008a008a7220 */ /* 0x040fe40000410000 */
[C---:B------:R-:W-:Y:S02]  /*20970*/  FMUL.FTZ R9, R0.reuse, R139 ;  /* 0x0000008b00097220 */ /* 0x040fe40000410000 */
        /* <DEDUP_REMOVED lines=20> */
[----:B------:R-:W-:Y:S02]  /*20ac0*/  F2FP.BF16.PACK_AB R0, R117, R116 ;  /* 0x000000747500723e */ /* 0x000fe400000010ff */
[----:B------:R-:W-:Y:S02]  /*20ad0*/  F2FP.BF16.PACK_AB R33, R33, R98 ;  /* 0x000000622121723e */ /* 0x000fe400000010ff */
[----:B------:R-:W-:Y:S02]  /*20ae0*/  F2FP.BF16.PACK_AB R35, R35, R90 ;  /* 0x0000005a2323723e */ /* 0x000fe400000010ff */
[----:B--2---:R-:W-:-:S13]  /*20af0*/  ISETP.NE.AND P0, PT, R57, -0x1, PT ;  /* 0xffffffff3900780c */ /* 0x004fda0003f05270 */
[----:B------:R-:W-:-:S04]  /*20b00*/  @P0 IMAD.WIDE.U32 R2, R57, c[0x0][0x1e8], RZ ;  /* 0x00007a0039020a25 */ /* 0x000fc800078e00ff */
[----:B------:R-:W-:Y:S01]  /*20b10*/  @P0 IMAD R53, R57, c[0x0][0x1ec], R3 ;  /* 0x00007b0039350a24 */ /* 0x000fe200078e0203 */
[----:B------:R-:W-:Y:S02]  /*20b20*/  @P0 MOV R52, R2 ;  /* 0x0000000200340202 */ /* 0x000fe40000000f00 */
[----:B------:R-:W-:Y:S02]  /*20b30*/  MOV R2, 0x3f800000 ;  /* 0x3f80000000027802 */ /* 0x000fe40000000f00 */
[----:B------:R-:W-:-:S04]  /*20b40*/  IADD3 R3, -R7, R55, RZ ;  /* 0x0000003707037210 */ /* 0x000fc80007ffe1ff */
[----:B------:R-:W1:Y:S01]  /*20b50*/  @P4 MUFU.RCP R2, R38 ;  /* 0x0000002600024308 */ /* 0x000e620000001000 */
[----:B------:R-:W-:Y:S01]  /*20b60*/  LEA R30, R10, R3, 0x9 ;  /* 0x000000030a1e7211 */ /* 0x000fe200078e48ff */
[----:B------:R-:W-:Y:S01]  /*20b70*/  FMUL.FTZ R3, R6, c[0x0][0x2dc] ;  /* 0x0000b70006037a20 */ /* 0x000fe20000410000 */
[----:B------:R-:W-:-:S03]  /*20b80*/  MOV R6, 0xfffffff0 ;  /* 0xfffffff000067802 */ /* 0x000fc60000000f00 */
[C---:B------:R-:W-:Y:S02]  /*20b90*/  FMUL.FTZ R126, R3.reuse, R126 ;  /* 0x0000007e037e7220 */ /* 0x040fe40000410000 */
[C---:B------:R-:W-:Y:S02]  /*20ba0*/  FMUL.FTZ R127, R3.reuse, R127 ;  /* 0x0000007f037f7220 */ /* 0x040fe40000410000 */
[C---:B------:R-:W-:Y:S02]  /*20bb0*/  FMUL.FTZ R118, R3.reuse, R118 ;  /* 0x0000007603767220 */ /* 0x040fe40000410000 */
[----:B------:R-:W-:Y:S01]  /*20bc0*/  FMUL.FTZ R7, R3, R119 ;  /* 0x0000007703077220 */ /* 0x000fe20000410000 */
[----:B------:R-:W-:Y:S01]  /*20bd0*/  F2FP.BF16.PACK_AB R4, R127, R126 ;  /* 0x0000007e7f04723e */ /* 0x000fe200000010ff */
        /* <DEDUP_REMOVED lines=28> */
[C---:B------:R-:W-:Y:S01]  /*20da0*/  FMUL.FTZ R102, R3.reuse, R102 ;  /* 0x0000006603667220 */ /* 0x040fe20000410000 */
        /* <DEDUP_REMOVED lines=19> */
[----:B------:R-:W-:Y:S01]  /*20ee0*/  FMUL.FTZ R31, R3, R79 ;  /* 0x0000004f031f7220 */ /* 0x000fe20000410000 */
[----:B------:R-:W-:-:S02]  /*20ef0*/  SHF.L.U32 R2, R2, 0x1, RZ ;  /* 0x0000000102027819 */ /* 0x000fc400000006ff */
[----:B------:R-:W-:Y:S02]  /*20f00*/  SEL R30, R30, 0xffffffe0, !P1 ;  /* 0xffffffe01e1e7807 */ /* 0x000fe40004800000 */
[----:B------:R-:W-:Y:S01]  /*20f10*/  IADD3 R3, R2, R6, RZ ;  /* 0x0000000602037210 */ /* 0x000fe20007ffe0ff */
[----:B------:R1:W-:Y:S01]  /*20f20*/  STS [R2], R5 ;  /* 0x0000000502007388 */ /* 0x0003e20000000800 */
[----:B------:R-:W-:Y:S02]  /*20f30*/  F2FP.BF16.PACK_AB R19, R87, R86 ;  /* 0x000000565713723e */ /* 0x000fe400000010ff */
[----:B------:R-:W-:Y:S01]  /*20f40*/  F2FP.BF16.PACK_AB R27, R27, R82 ;  /* 0x000000521b1b723e */ /* 0x000fe200000010ff */
[----:B------:R2:W-:Y:S01]  /*20f50*/  STS [R2+0x400], R4 ;  /* 0x0004000402007388 */ /* 0x0005e20000000800 */
[----:B------:R-:W-:Y:S02]  /*20f60*/  F2FP.BF16.PACK_AB R31, R31, R78 ;  /* 0x0000004e1f1f723e */ /* 0x000fe400000010ff */
[----:B------:R-:W-:Y:S01]  /*20f70*/  F2FP.BF16.PACK_AB R36, R36, R88 ;  /* 0x000000582424723e */ /* 0x000fe200000010ff */
[----:B------:R3:W-:Y:S01]  /*20f80*/  STS [R3], R0 ;  /* 0x0000000003007388 */ /* 0x0007e20000000800 */
[----:B------:R-:W-:-:S03]  /*20f90*/  ISETP.NE.AND P1, PT, R40, RZ, PT ;  /* 0x000000ff2800720c */ /* 0x000fc60003f25270 */
[----:B------:R4:W-:Y:S04]  /*20fa0*/  STS [R3+0x400], R7 ;  /* 0x0004000703007388 */ /* 0x0009e80000000800 */
[----:B------:R-:W-:Y:S04]  /*20fb0*/  STS [R2+0x2000], R8 ;  /* 0x0020000802007388 */ /* 0x000fe80000000800 */
[----:B------:R4:W-:Y:S04]  /*20fc0*/  STS [R2+0x2400], R9 ;  /* 0x0024000902007388 */ /* 0x0009e80000000800 */
[----:B------:R4:W-:Y:S01]  /*20fd0*/  STS [R3+0x2000], R16 ;  /* 0x0020001003007388 */ /* 0x0009e20000000800 */
[----:B-1----:R-:W-:-:S03]  /*20fe0*/  IADD3 R5, R2, R30, RZ ;  /* 0x0000001e02057210 */ /* 0x002fc60007ffe0ff */
[----:B------:R1:W-:Y:S01]  /*20ff0*/  STS [R3+0x2400], R15 ;  /* 0x0024000f03007388 */ /* 0x0003e20000000800 */
[----:B--2---:R-:W-:-:S03]  /*21000*/  IADD3 R4, R3, R30, RZ ;  /* 0x0000001e03047210 */ /* 0x004fc60007ffe0ff */
[----:B------:R2:W-:Y:S01]  /*21010*/  STS [R5], R14 ;  /* 0x0000000e05007388 */ /* 0x0005e20000000800 */
[C---:B---3--:R-:W-:Y:S02]  /*21020*/  IADD3 R0, R2.reuse, 0x40, RZ ;  /* 0x0000004002007810 */ /* 0x048fe40007ffe0ff */
[----:B------:R-:W-:Y:S01]  /*21030*/  @P2 IADD3 R0, R2, -0x40, RZ ;  /* 0xffffffc002002810 */ /* 0x000fe20007ffe0ff */
[----:B------:R3:W-:Y:S01]  /*21040*/  STS [R5+0x400], R13 ;  /* 0x0004000d05007388 */ /* 0x0007e20000000800 */
[----:B----4-:R-:W4:Y:S03]  /*21050*/  LDC.U8 R7, c[0x0][0x328] ;  /* 0x0000ca00ff077b82 */ /* 0x010f260000000000 */
[----:B------:R3:W-:Y:S04]  /*21060*/  STS [R4], R11 ;  /* 0x0000000b04007388 */ /* 0x0007e80000000800 */
[----:B------:R3:W-:Y:S01]  /*21070*/  STS [R4+0x400], R10 ;  /* 0x0004000a04007388 */ /* 0x0007e20000000800 */
[----:B------:R-:W-:-:S02]  /*21080*/  IADD3 R2, R30, 0x400, R0 ;  /* 0x000004001e027810 */ /* 0x000fc40007ffe000 */
[----:B------:R-:W-:Y:S01]  /*21090*/  @P1 MOV R9, c[0x0][0x210] ;  /* 0x0000840000091a02 */ /* 0x000fe20000000f00 */
[----:B------:R-:W-:Y:S01]  /*210a0*/  STS [R5+0x2000], R12 ;  /* 0x0020000c05007388 */ /* 0x000fe20000000800 */
[----:B------:R-:W-:Y:S02]  /*210b0*/  @!P1 MOV R9, 0x1 ;  /* 0x0000000100099802 */ /* 0x000fe40000000f00 */
[----:B------:R-:W-:Y:S01]  /*210c0*/  MOV R16, 0x7f800000 ;  /* 0x7f80000000107802 */ /* 0x000fe20000000f00 */
[----:B------:R3:W-:Y:S01]  /*210d0*/  STS [R5+0x2400], R18 ;  /* 0x0024001205007388 */ /* 0x0007e20000000800 */
[----:B-1----:R-:W-:-:S03]  /*210e0*/  MOV R15, 0x7f800000 ;  /* 0x7f800000000f7802 */ /* 0x002fc60000000f00 */
[----:B------:R1:W-:Y:S01]  /*210f0*/  STS [R4+0x2000], R17 ;  /* 0x0020001104007388 */ /* 0x0003e20000000800 */
[----:B--2---:R-:W-:-:S03]  /*21100*/  MOV R14, 0x7f800000 ;  /* 0x7f800000000e7802 */ /* 0x004fc60000000f00 */
[----:B------:R2:W-:Y:S01]  /*21110*/  STS [R4+0x2400], R25 ;  /* 0x0024001904007388 */ /* 0x0005e20000000800 */
[----:B----4-:R-:W-:Y:S02]  /*21120*/  ISETP.NE.AND P2, PT, R7, RZ, PT ;  /* 0x000000ff0700720c */ /* 0x010fe40003f45270 */
[----:B---3--:R-:W-:Y:S01]  /*21130*/  MOV R13, 0x7f800000 ;  /* 0x7f800000000d7802 */ /* 0x008fe20000000f00 */
[----:B------:R-:W-:Y:S01]  /*21140*/  STS [R0], R24 ;  /* 0x0000001800007388 */ /* 0x000fe20000000800 */
[----:B------:R-:W3:Y:S03]  /*21150*/  @P6 MUFU.LG2 R11, R238 ;  /* 0x000000ee000b6308 */ /* 0x000ee60000000c00 */
[----:B------:R-:W-:Y:S04]  /*21160*/  STS [R0+0x400], R23 ;  /* 0x0004001700007388 */ /* 0x000fe80000000800 */
[----:B------:R-:W4:Y:S01]  /*21170*/  S2R R8, SR_CTAID.Y ;  /* 0x0000000000087919 */ /* 0x000f220000002600 */
[----:B------:R-:W3:Y:S01]  /*21180*/  @P4 MUFU.LG2 R10, R38 ;  /* 0x00000026000a4308 */ /* 0x000ee20000000c00 */
[----:B------:R-:W-:-:S02]  /*21190*/  IADD3 R5, R6, R2, RZ ;  /* 0x0000000206057210 */ /* 0x000fc40007ffe0ff */
[----:B------:R-:W3:Y:S01]  /*211a0*/  S2R R18, SR_CTAID.X ;  /* 0x0000000000127919 */ /* 0x000ee20000002500 */
[----:B------:R-:W-:-:S04]  /*211b0*/  IADD3 R2, R6, R0, RZ ;  /* 0x0000000006027210 */ /* 0x000fc80007ffe0ff */
[----:B------:R-:W3:Y:S01]  /*211c0*/  @P5 MUFU.LG2 R12, R37 ;  /* 0x00000025000c5308 */ /* 0x000ee20000000c00 */
[----:B-1----:R-:W1:Y:S01]  /*211d0*/  S2R R17, SR_CTAID.Z ;  /* 0x0000000000117919 */ /* 0x002e620000002700 */
[----:B------:R-:W-:Y:S01]  /*211e0*/  IMAD.IADD R3, R30, 0x1, R2 ;  /* 0x000000011e037824 */ /* 0x000fe200078e0202 */
[----:B--2---:R-:W-:Y:S02]  /*211f0*/  @P1 MOV R4, c[0x0][0x210] ;  /* 0x0000840000041a02 */ /* 0x004fe40000000f00 */
[----:B------:R-:W-:Y:S04]  /*21200*/  STS [R2], R20 ;  /* 0x0000001402007388 */ /* 0x000fe80000000800 */
[----:B------:R-:W-:Y:S01]  /*21210*/  STS [R2+0x400], R19 ;  /* 0x0004001302007388 */ /* 0x000fe20000000800 */
[----:B------:R-:W-:-:S03]  /*21220*/  @P1 IMAD R4, R4, c[0x0][0x214], RZ ;  /* 0x0000850004041a24 */ /* 0x000fc600078e02ff */
[----:B------:R-:W-:Y:S01]  /*21230*/  STS [R0+0x2000], R22 ;  /* 0x0020001600007388 */ /* 0x000fe20000000800 */
[----:B----4-:R-:W-:-:S03]  /*21240*/  @!P0 IMAD.WIDE.U32 R6, R8, c[0x0][0x1e0], RZ ;  /* 0x0000780008068a25 */ /* 0x010fc600078e00ff */
[----:B------:R2:W-:Y:S02]  /*21250*/  STS [R0+0x2400], R21 ;  /* 0x0024001500007388 */ /* 0x0005e40000000800 */
[----:B------:R-:W-:Y:S02]  /*21260*/  @!P0 MOV R52, R6 ;  /* 0x0000000600348202 */ /* 0x000fe40000000f00 */
[----:B------:R-:W-:Y:S01]  /*21270*/  STS [R2+0x2000], R26 ;  /* 0x0020001a02007388 */ /* 0x000fe20000000800 */
[----:B---3--:R-:W-:-:S03]  /*21280*/  @P6 FMUL.FTZ R6, R11, 0.69314718246459960938 ;  /* 0x3f3172180b066820 */ /* 0x008fc60000410000 */
[----:B------:R3:W-:Y:S01]  /*21290*/  STS [R2+0x2400], R29 ;  /* 0x0024001d02007388 */ /* 0x0007e20000000800 */
[----:B------:R-:W-:Y:S02]  /*212a0*/  @P6 FFMA.FTZ R16, R71, c[0x0][0x238], R6 ;  /* 0x00008e0047106a23 */ /* 0x000fe40000010006 */
[----:B------:R-:W-:-:S04]  /*212b0*/  @P4 FMUL.FTZ R6, R10, 0.69314718246459960938 ;  /* 0x3f3172180a064820 */ /* 0x000fc80000410000 */
[----:B------:R-:W-:Y:S01]  /*212c0*/  @P4 FFMA.FTZ R13, R69, c[0x0][0x238], R6 ;  /* 0x00008e00450d4a23 */ /* 0x000fe20000010006 */
[----:B--2---:R-:W-:-:S05]  /*212d0*/  IADD3 R0, R30, R0, RZ ;  /* 0x000000001e007210 */ /* 0x004fca0007ffe0ff */
        /* <DEDUP_REMOVED lines=16> */
[----:B--2---:R-:W-:Y:S01]  /*213e0*/  @P1 MOV R0, 0x1 ;  /* 0x0000000100001802 */ /* 0x004fe20000000f00 */
[----:B------:R-:W-:-:S02]  /*213f0*/  @!P1 IMAD R0, R4, c[0x0][0x1c0], RZ ;  /* 0x0000700004009a24 */ /* 0x000fc400078e02ff */
[C---:B---3--:R-:W-:Y:S02]  /*21400*/  @!P2 IMAD R3, R8.reuse, c[0x0][0x214], RZ ;  /* 0x000085000803aa24 */ /* 0x048fe400078e02ff */
[----:B------:R-:W-:Y:S01]  /*21410*/  IMAD R7, R8, R0, RZ ;  /* 0x0000000008077224 */ /* 0x000fe200078e02ff */
[----:B------:R-:W-:Y:S01]  /*21420*/  LOP3.LUT R0, R54, 0xffffffe0, RZ, 0xc0, !PT ;  /* 0xffffffe036007812 */ /* 0x000fe200078ec0ff */
[----:B------:R-:W2:Y:S01]  /*21430*/  @P3 MUFU.LG2 R8, R39 ;  /* 0x0000002700083308 */ /* 0x000ea20000000c00 */
[----:B----4-:R-:W-:Y:S01]  /*21440*/  @!P2 SEL R5, R3, R57, !P0 ;  /* 0x000000390305a207 */ /* 0x010fe20004000000 */
[----:B-----5:R3:W4:Y:S02]  /*21450*/  LDS.128 R20, [R188] ;  /* 0x00000000bc147984 */ /* 0x0207240000000c00 */
[----:B------:R-:W-:Y:S01]  /*21460*/  IMAD.IADD R0, R55, 0x1, -R0 ;  /* 0x0000000137007824 */ /* 0x000fe200078e0a00 */
[----:B------:R-:W-:Y:S01]  /*21470*/  SEL R7, R7, RZ, P2 ;  /* 0x000000ff07077207 */ /* 0x000fe20001000000 */
[----:B------:R-:W-:Y:S01]  /*21480*/  CS2R R2, SRZ ;  /* 0x0000000000027805 */ /* 0x000fe2000001ff00 */
[----:B------:R3:W3:Y:S01]  /*21490*/  LDS.128 R24, [R188+0x800] ;  /* 0x00080000bc187984 */ /* 0x0006e20000000c00 */
[----:B------:R-:W-:-:S02]  /*214a0*/  @!P2 MOV R2, R5 ;  /* 0x000000050002a202 */ /* 0x000fc40000000f00 */
[----:B------:R-:W-:Y:S01]  /*214b0*/  LOP3.LUT P0, RZ, R0, 0x3, RZ, 0xc0, !PT ;  /* 0x0000000300ff7812 */ /* 0x000fe2000780c0ff */
[----:B------:R3:W3:Y:S01]  /*214c0*/  LDS.128 R28, [R188+0x1000] ;  /* 0x00100000bc1c7984 */ /* 0x0006e20000000c00 */
[----:B------:R-:W-:Y:S01]  /*214d0*/  IMAD R0, R18, R9, RZ ;  /* 0x0000000912007224 */ /* 0x000fe200078e02ff */
[----:B------:R-:W-:Y:S01]  /*214e0*/  @!P2 SHF.R.S32.HI R3, RZ, 0x1f, R5 ;  /* 0x0000001fff03a819 */ /* 0x000fe20000011405 */
[----:B-1----:R-:W-:Y:S01]  /*214f0*/  IMAD R4, R17, R4, R7 ;  /* 0x0000000411047224 */ /* 0x002fe200078e0207 */
[----:B------:R1:W1:Y:S01]  /*21500*/  LDS.128 R32, [R188+0x1800] ;  /* 0x00180000bc207984 */ /* 0x0002620000000c00 */
[----:B------:R-:W-:Y:S01]  /*21510*/  @P5 FMUL.FTZ R7, R12, 0.69314718246459960938 ;  /* 0x3f3172180c075820 */ /* 0x000fe20000410000 */
[----:B------:R-:W-:Y:S01]  /*21520*/  SHF.L.U32 R0, R0, 0x7, RZ ;  /* 0x0000000700007819 */ /* 0x000fe200000006ff */
[----:B--2---:R-:W-:Y:S01]  /*21530*/  @P3 FMUL.FTZ R5, R8, 0.69314718246459960938 ;  /* 0x3f31721808053820 */ /* 0x004fe20000410000 */
        /* <DEDUP_REMOVED lines=12> */
[----:B------:R-:W2:Y:S02]  /*21600*/  S2R R4, SR_TID.X ;  /* 0x0000000000047919 */ /* 0x000ea40000002100 */
[----:B--2---:R-:W-:-:S04]  /*21610*/  SHF.R.S32.HI R2, RZ, 0x1f, R4 ;  /* 0x0000001fff027819 */ /* 0x004fc80000011404 */
        /* <DEDUP_REMOVED lines=43> */
.L_x_1013:
[----:B------:R-:W-:Y:S05]  /*218d0*/  BSYNC B0 ;  /* 0x0000000000007941 */ /* 0x000fea0003800000 */
.L_x_1012:
[----:B--2---:R-:W2:Y:S04]  /*218e0*/  LDL.LU R9, [R1+0x150] ;  /* 0x0001500001097983 */ /* 0x004ea80000300800 */
[----:B------:R-:W5:Y:S01]  /*218f0*/  LDL.LU.64 R6, [R1+0x130] ;  /* 0x0001300001067983 */ /* 0x000f620000300a00 */
[----:B------:R-:W-:Y:S01]  /*21900*/  LEA.HI R12, R56, R55, RZ, 0x3 ;  /* 0x00000037380c7211 */ /* 0x000fe200078f18ff */
[----:B------:R-:W-:Y:S02]  /*21910*/  BSSY B0, `(.L_x_1014) ;  /* 0x0000020000007945 */ /* 0x000fe40003800000 */
[----:B------:R-:W4:Y:S02]  /*21920*/  S2R R3, SR_TID.X ;  /* 0x0000000000037919 */ /* 0x000f240000002100 */
[----:B----4-:R-:W-:-:S04]  /*21930*/  SHF.R.S32.HI R2, RZ, 0x1f, R3 ;  /* 0x0000001fff027819 */ /* 0x010fc80000011403 */
        /* <DEDUP_REMOVED lines=8> */
[----:B--2---:R-:W-:Y:S01]  /*219c0*/  IMAD R13, R18, -0x80, R9 ;  /* 0xffffff80120d7824 */ /* 0x004fe200078e0209 */
[C---:B-----5:R-:W-:Y:S02]  /*219d0*/  IADD3 R4, P0, R6.reuse, R52, RZ ;  /* 0x0000003406047210 */ /* 0x060fe40007f1e0ff */
[----:B------:R-:W-:Y:S02]  /*219e0*/  ISETP.GE.AND P1, PT, R6, c[0x0][0x220], PT ;  /* 0x0000880006007a0c */ /* 0x000fe40003f26270 */
[----:B------:R-:W2:Y:S01]  /*219f0*/  S2R R6, SR_CTAID.X ;  /* 0x0000000000067919 */ /* 0x000ea20000002500 */
[----:B------:R-:W-:Y:S01]  /*21a00*/  IMAD.X R5, R0, 0x1, R53, P0 ;  /* 0x0000000100057824 */ /* 0x000fe200000e0635 */
[----:B------:R-:W-:-:S03]  /*21a10*/  SHF.R.S32.HI R0, RZ, 0x3, R12 ;  /* 0x00000003ff007819 */ /* 0x000fc6000001140c */
[----:B------:R-:W-:Y:S01]  /*21a20*/  IMAD.WIDE.U32 R10, R17, c[0x0][0x1f0], R4 ;  /* 0x00007c00110a7a25 */ /* 0x000fe200078e0004 */
[----:B------:R-:W-:-:S03]  /*21a30*/  ISETP.GE.OR P0, PT, R0, R13, P1 ;  /* 0x0000000d0000720c */ /* 0x000fc60000f06670 */
[----:B------:R-:W-:Y:S01]  /*21a40*/  IMAD R0, R17, c[0x0][0x1f4], R3 ;  /* 0x00007d0011007a24 */ /* 0x000fe200078e0203 */
[----:B------:R-:W-:-:S03]  /*21a50*/  SHF.R.S32.HI R3, RZ, 0x1f, R2 ;  /* 0x0000001fff037819 */ /* 0x000fc60000011402 */
[----:B------:R-:W-:Y:S02]  /*21a60*/  IMAD.IADD R9, R11, 0x1, R0 ;  /* 0x000000010b097824 */ /* 0x000fe400078e0200 */
[----:B--2---:R-:W-:-:S04]  /*21a70*/  IMAD.WIDE R6, R6, 0x80, R2 ;  /* 0x0000008006067825 */ /* 0x004fc800078e0202 */
        /* <DEDUP_REMOVED lines=9> */
.L_x_1015:
[----:B------:R-:W-:Y:S05]  /*21b10*/  BSYNC B0 ;  /* 0x0000000000007941 */ /* 0x000fea0003800000 */
.L_x_1014:
[----:B------:R-:W-:Y:S01]  /*21b20*/  LEA.HI.SX32 R0, R12, 0x10, 0x1d ;  /* 0x000000100c007811 */ /* 0x000fe200078feaff */
[----:B------:R-:W-:Y:S03]  /*21b30*/  BSSY B0, `(.L_x_1016) ;  /* 0x000000e000007945 */ /* 0x000fe60003800000 */
[----:B------:R-:W-:-:S13]  /*21b40*/  ISETP.GE.OR P0, PT, R0, R13, P1 ;  /* 0x0000000d0000720c */ /* 0x000fda0000f06670 */
        /* <DEDUP_REMOVED lines=11> */
[----:B---3--:R2:W-:Y:S02]  /*21c00*/  STG.E.128 [R4.64], R24 ;  /* 0x0000001804007986 */ /* 0x0085e4000c101d22 */
.L_x_1017:
[----:B------:R-:W-:Y:S05]  /*21c10*/  BSYNC B0 ;  /* 0x0000000000007941 */ /* 0x000fea0003800000 */
.L_x_1016:
        /* <DEDUP_REMOVED lines=15> */
.L_x_1019:
[----:B------:R-:W-:Y:S05]  /*21d10*/  BSYNC B0 ;  /* 0x0000000000007941 */ /* 0x000fea0003800000 */
.L_x_1018:
        /* <DEDUP_REMOVED lines=15> */
.L_x_1021:
[----:B------:R-:W-:Y:S05]  /*21e10*/  BSYNC B0 ;  /* 0x0000000000007941 */ /* 0x000fea0003800000 */
.L_x_1020:
[----:B------:R-:W-:Y:S01]  /*21e20*/  LEA.HI.SX32 R0, R12, 0x40, 0x1d ;  /* 0x000000400c007811 */ /* 0x000fe200078feaff */
[----:B------:R-:W-:Y:S03]  /*21e30*/  BSSY B0, `(.L_x_1022) ;  /* 0x000000e000007945 */ /* 0x000fe60003800000 */
[----:B------:R-:W-:-:S13]  /*21e40*/  ISETP.GE.OR P0, PT, R0, R13, P1 ;  /* 0x0000000d0000720c */ /* 0x000fda0000f06670 */
        /* <DEDUP_REMOVED lines=12> */
.L_x_1023:
[----:B------:R-:W-:Y:S05]  /*21f10*/  BSYNC B0 ;  /* 0x0000000000007941 */ /* 0x000fea0003800000 */
.L_x_1022:
        /* <DEDUP_REMOVED lines=15> */
.L_x_1025:
[----:B------:R-:W-:Y:S05]  /*22010*/  BSYNC B0 ;  /* 0x0000000000007941 */ /* 0x000fea0003800000 */
.L_x_1024:
        /* <DEDUP_REMOVED lines=15> */
.L_x_1027:
[----:B------:R-:W-:Y:S05]  /*22110*/  BSYNC B0 ;  /* 0x0000000000007941 */ /* 0x000fea0003800000 */
.L_x_1026:
[----:B------:R-:W-:-:S04]  /*22120*/  LEA.HI.SX32 R0, R12, 0x70, 0x1d ;  /* 0x000000700c007811 */ /* 0x000fc800078feaff */
[----:B------:R-:W-:-:S13]  /*22130*/  ISETP.GE.OR P1, PT, R0, R13, P1 ;  /* 0x0000000d0000720c */ /* 0x000fda0000f26670 */
[----:B------:R-:W-:Y:S05]  /*22140*/  @P1 EXIT ;  /* 0x000000000000194d */ /* 0x000fea0003800000 */
[----:B------:R-:W-:Y:S01]  /*22150*/  IADD3 R6, P0, R6, 0x70, RZ ;  /* 0x0000007006067810 */ /* 0x000fe20007f1e0ff */
[----:B------:R-:W-:Y:S01]  /*22160*/  IMAD.MOV.U32 R2, RZ, RZ, R10 ;  /* 0x000000ffff027224 */ /* 0x000fe200078e000a */
[----:B------:R-:W-:-:S03]  /*22170*/  MOV R3, R9 ;  /* 0x0000000900037202 */ /* 0x000fc60000000f00 */
[----:B------:R-:W-:Y:S02]  /*22180*/  IMAD.X R0, RZ, RZ, R7, P0 ;  /* 0x000000ffff007224 */ /* 0x000fe400000e0607 */
[----:B-12---:R-:W-:-:S04]  /*22190*/  IMAD.WIDE.U32 R4, R6, c[0x0][0x1e8], R2 ;  /* 0x00007a0006047a25 */ /* 0x006fc800078e0002 */
[----:B------:R-:W-:Y:S01]  /*221a0*/  IMAD R0, R0, c[0x0][0x1e8], RZ ;  /* 0x00007a0000007a24 */ /* 0x000fe200078e02ff */
[----:B------:R-:W-:-:S03]  /*221b0*/  LEA R2, P0, R4, c[0x0][0x1d0], 0x1 ;  /* 0x0000740004027a11 */ /* 0x000fc600078008ff */
[----:B------:R-:W-:-:S05]  /*221c0*/  IMAD R0, R6, c[0x0][0x1ec], R0 ;  /* 0x00007b0006007a24 */ /* 0x000fca00078e0200 */
[----:B------:R-:W-:-:S04]  /*221d0*/  IADD3 R0, R5, R0, RZ ;  /* 0x0000000005007210 */ /* 0x000fc80007ffe0ff */
[----:B------:R-:W-:-:S05]  /*221e0*/  LEA.HI.X R3, R4, c[0x0][0x1d4], R0, 0x1, P0 ;  /* 0x0000750004037a11 */ /* 0x000fca00000f0c00 */
[----:B------:R-:W-:Y:S01]  /*221f0*/  STG.E.128 [R2.64], R188 ;  /* 0x000000bc02007986 */ /* 0x000fe2000c101d22 */
[----:B------:R-:W-:Y:S05]  /*22200*/  EXIT ;  /* 0x000000000000794d */ /* 0x000fea0003800000 */
.L_x_962:
[----:B------:R-:W4:Y:S04]  /*22210*/  LDL.LU R12, [R1+0x148] ;  /* 0x00014800010c7983 */ /* 0x000f280000300800 */
[----:B------:R-:W5:Y:S01]  /*22220*/  LDL.LU R9, [R1+0x150] ;  /* 0x0001500001097983 */ /* 0x000f620000300800 */
[----:B------:R-:W1:Y:S01]  /*22230*/  LDC.U8 R4, c[0x0][0x329] ;  /* 0x0000ca40ff047b82 */ /* 0x000e620000000000 */
[----:B------:R-:W-:Y:S01]  /*22240*/  LEA.HI R10, R26, R31, RZ, 0x3 ;  /* 0x0000001f1a0a7211 */ /* 0x000fe200078f18ff */
[----:B------:R-:W-:Y:S01]  /*22250*/  BSSY B0, `(.L_x_1028) ;  /* 0x0000042000007945 */ /* 0x000fe20003800000 */
[----:B------:R-:W2:Y:S02]  /*22260*/  S2R R19, SR_CTAID.X ;  /* 0x0000000000137919 */ /* 0x000ea40000002500 */
[----:B-12---:R-:W-:-:S02]  /*22270*/  LOP3.LUT R7, R10, 0xfffffff8, RZ, 0xc0, !PT ;  /* 0xfffffff80a077812 */ /* 0x006fc400078ec0ff */
[----:B------:R-:W-:Y:S01]  /*22280*/  SHF.R.S32.HI R10, RZ, 0x3, R10 ;  /* 0x00000003ff0a7819 */ /* 0x000fe2000001140a */
[----:B------:R-:W1:Y:S02]  /*22290*/  LDC.U8 R6, c[0x0][0x328] ;  /* 0x0000ca00ff067b82 */ /* 0x000e640000000000 */
[----:B------:R-:W-:Y:S01]  /*222a0*/  IMAD.IADD R18, R31, 0x1, -R7 ;  /* 0x000000011f127824 */ /* 0x000fe200078e0a07 */
[----:B------:R-:W-:Y:S02]  /*222b0*/  SHF.R.S32.HI R7, RZ, 0x1f, R16 ;  /* 0x0000001fff077819 */ /* 0x000fe40000011410 */
[----:B------:R-:W-:Y:S02]  /*222c0*/  SHF.R.S32.HI R11, RZ, 0x1f, R10 ;  /* 0x0000001fff0b7819 */ /* 0x000fe4000001140a */
[----:B------:R-:W-:Y:S02]  /*222d0*/  ISETP.NE.AND P0, PT, R4, RZ, PT ;  /* 0x000000ff0400720c */ /* 0x000fe40003f05270 */
[----:B-1----:R-:W-:-:S04]  /*222e0*/  ISETP.NE.AND P2, PT, R6, RZ, PT ;  /* 0x000000ff0600720c */ /* 0x002fc80003f45270 */
        /* <DEDUP_REMOVED lines=11> */
[C---:B----4-:R-:W-:Y:S02]  /*223a0*/  ISETP.NE.AND P4, PT, R12.reuse, -0x1, PT ;  /* 0xffffffff0c00780c */ /* 0x050fe40003f85270 */
[----:B------:R-:W-:Y:S02]  /*223b0*/  ISETP.NE.OR P1, PT, R12, -0x1, !P2 ;  /* 0xffffffff0c00780c */ /* 0x000fe40005725670 */
[----:B-----5:R-:W-:-:S04]  /*223c0*/  IADD3 R14, -R35, R9, RZ ;  /* 0x00000009230e7210 */ /* 0x020fc80007ffe1ff */
        /* <DEDUP_REMOVED lines=18> */
[----:B------:R-:W-:Y:S01]  /*224f0*/  LEA.HI.X.SX32 R5, R0, R5, 0x1, P3 ;  /* 0x0000000500057211 */ /* 0x000fe200018f0eff */
[----:B------:R-:W-:Y:S01]  /*22500*/  IMAD R0, R7, c[0x0][0x1f0], RZ ;  /* 0x00007c0007007a24 */ /* 0x000fe200078e02ff */
[----:B------:R-:W-:Y:S01]  /*22510*/  SEL R7, R6, RZ, !P2 ;  /* 0x000000ff06077207 */ /* 0x000fe20005000000 */
[----:B------:R-:W-:Y:S01]  /*22520*/  IMAD R6, R35, R15, RZ ;  /* 0x0000000f23067224 */ /* 0x000fe200078e02ff */
[----:B------:R-:W-:Y:S01]  /*22530*/  ISETP.GE.OR P3, PT, R10, R14, P1 ;  /* 0x0000000e0a00720c */ /* 0x000fe20000f66670 */
[C---:B------:R-:W-:Y:S01]  /*22540*/  IMAD R9, R16.reuse, c[0x0][0x1f4], R0 ;  /* 0x00007d0010097a24 */ /* 0x040fe200078e0200 */
[----:B------:R-:W-:Y:S01]  /*22550*/  @P2 SHF.R.S32.HI R3, RZ, 0x1f, R12 ;  /* 0x0000001fff032819 */ /* 0x000fe2000001140c */
[----:B------:R-:W-:-:S05]  /*22560*/  IMAD R0, R16, R8, R7 ;  /* 0x0000000810007224 */ /* 0x000fca00078e0207 */
[--C-:B------:R-:W-:Y:S02]  /*22570*/  IADD3 R17, P2, P0, R6, R2, R0.reuse ;  /* 0x0000000206117210 */ /* 0x100fe4000785e000 */
[----:B------:R-:W-:Y:S01]  /*22580*/  SHF.R.S32.HI R0, RZ, 0x1f, R0 ;  /* 0x0000001fff007819 */ /* 0x000fe20000011400 */
[----:B-1----:R-:W-:Y:S01]  /*22590*/  IMAD.WIDE.U32 R12, R16, c[0x0][0x1f0], R4 ;  /* 0x00007c00100c7a25 */ /* 0x002fe200078e0004 */
[----:B------:R-:W-:-:S03]  /*225a0*/  SHF.R.S32.HI R4, RZ, 0x1f, R6 ;  /* 0x0000001fff047819 */ /* 0x000fc60000011406 */
[----:B------:R-:W-:Y:S01]  /*225b0*/  IMAD.WIDE R6, R19, 0x80, R10 ;  /* 0x0000008013067825 */ /* 0x000fe200078e020a */
        /* <DEDUP_REMOVED lines=11> */
.L_x_1029:
[----:B------:R-:W-:Y:S05]  /*22670*/  BSYNC B0 ;  /* 0x0000000000007941 */ /* 0x000fea0003800000 */
.L_x_1028:
        /* <DEDUP_REMOVED lines=17> */
.L_x_1031:
[----:B------:R-:W-:Y:S05]  /*22790*/  BSYNC B0 ;  /* 0x0000000000007941 */ /* 0x000fea0003800000 */
.L_x_1030:
        /* <DEDUP_REMOVED lines=16> */
.L_x_1033:
[----:B------:R-:W-:Y:S05]  /*228a0*/  BSYNC B0 ;  /* 0x0000000000007941 */ /* 0x000fea0003800000 */
.L_x_1032:
        /* <DEDUP_REMOVED lines=16> */
.L_x_1035:
[----:B------:R-:W-:Y:S05]  /*229b0*/  BSYNC B0 ;  /* 0x0000000000007941 */ /* 0x000fea0003800000 */
.L_x_1034:
        /* <DEDUP_REMOVED lines=16> */
.L_x_1037:
[----:B------:R-:W-:Y:S05]  /*22ac0*/  BSYNC B0 ;  /* 0x0000000000007941 */ /* 0x000fea0003800000 */
.L_x_1036:
        /* <DEDUP_REMOVED lines=16> */
.L_x_1039:
[----:B------:R-:W-:Y:S05]  /*22bd0*/  BSYNC B0 ;  /* 0x0000000000007941 */ /* 0x000fea0003800000 */
.L_x_1038:
        /* <DEDUP_REMOVED lines=16> */
.L_x_1041:
[----:B------:R-:W-:Y:S05]  /*22ce0*/  BSYNC B0 ;  /* 0x0000000000007941 */ /* 0x000fea0003800000 */
.L_x_1040:
        /* <DEDUP_REMOVED lines=16> */
.L_x_1043:
[----:B------:R-:W-:Y:S05]  /*22df0*/  BSYNC B0 ;  /* 0x0000000000007941 */ /* 0x000fea0003800000 */
.L_x_1042:
[----:B------:R-:W-:Y:S02]  /*22e00*/  ISETP.NE.AND P0, PT, R27, RZ, PT ;  /* 0x000000ff1b00720c */ /* 0x000fe40003f05270 */
[----:B------:R-:W-:Y:S02]  /*22e10*/  P2R R7, PR, RZ, 0x2 ;  /* 0x00000002ff077803 */ /* 0x000fe40000000000 */
[----:B------:R-:W-:Y:S02]  /*22e20*/  ISETP.NE.OR P0, PT, R18, RZ, P0 ;  /* 0x000000ff1200720c */ /* 0x000fe40000705670 */
        /* <DEDUP_REMOVED lines=69> */
.L_x_1044:
        /* <DEDUP_REMOVED lines=16> */
.L_x_1146:


//--------------------- .text._ZN5flash16flash_fwd_kernelI23Flash_fwd_kernel_traitsILi64ELi128ELi64ELi4ELb0ELb0EN7cutlass10bfloat16_tE19Flash_kernel_traitsILi64ELi128ELi64ELi4ES3_EELb0ELb1ELb0ELb1ELb0ELb0ELb1ELb0EEEvNS_16Flash_fwd_paramsE --------------------------
	.section	.text._ZN5flash16flash_fwd_kernelI23Flash_fwd_kernel_traitsILi64ELi128ELi64ELi4ELb0ELb0EN7cutlass10bfloat16_tE19Flash_kernel_traitsILi64ELi128ELi64ELi4ES3_EELb0ELb1ELb0ELb1ELb0ELb0ELb1ELb0EEEvNS_16Flash_fwd_paramsE,"ax",@progbits
	.sectioninfo	@"SHI_REGISTERS=255"
	.align	128
        .global         _ZN5flash16flash_fwd_kernelI23Flash_fwd_kernel_traitsILi64ELi128ELi64ELi4ELb0ELb0EN7cutlass10bfloat16_tE19Flash_kernel_traitsILi64ELi128ELi64ELi4ES3_EELb0ELb1ELb0ELb1ELb0ELb0ELb1ELb0EEEvNS_16Flash_fwd_paramsE
        .type           _ZN5flash16flash_fwd_kernelI23Flash_fwd_kernel_traitsILi64ELi128ELi64ELi4ELb0ELb0EN7cutlass10bfloat16_tE19Flash_kernel_traitsILi64ELi128ELi64ELi4ES3_EELb0ELb1ELb0ELb1ELb0ELb0ELb1ELb0EEEvNS_16Flash_fwd_paramsE,@function
        .size           _ZN5flash16flash_fwd_kernelI23Flash_fwd_kernel_traitsILi64ELi128ELi64ELi4ELb0ELb0EN7cutlass10bfloat16_tE19Flash_kernel_traitsILi64ELi128ELi64ELi4ES3_EELb0ELb1ELb0ELb1ELb0ELb0ELb1ELb0EEEvNS_16Flash_fwd_paramsE,(.L_x_1147 - _ZN5flash16flash_fwd_kernelI23Flash_fwd_kernel_traitsILi64ELi128ELi64ELi4ELb0ELb0EN7cutlass10bfloat16_tE19Flash_kernel_traitsILi64ELi128ELi64ELi4ES3_EELb0ELb1ELb0ELb1ELb0ELb0ELb1ELb0EEEvNS_16Flash_fwd_paramsE)
        .other          _ZN5flash16flash_fwd_kernelI23Flash_fwd_kernel_traitsILi64ELi128ELi64ELi4ELb0ELb0EN7cutlass10bfloat16_tE19Flash_kernel_traitsILi64ELi128ELi64ELi4ES3_EELb0ELb1ELb0ELb1ELb0ELb0ELb1ELb0EEEvNS_16Flash_fwd_paramsE,@"STO_CUDA_ENTRY STV_DEFAULT"
_ZN5flash16flash_fwd_kernelI23Flash_fwd_kernel_traitsILi64ELi128ELi64ELi4ELb0ELb0EN7cutlass10bfloat16_tE19Flash_kernel_traitsILi64ELi128ELi64ELi4ES3_EELb0ELb1ELb0ELb1ELb0ELb0ELb1ELb0EEEvNS_16Flash_fwd_paramsE:
.text._ZN5flash16flash_fwd_kernelI23Flash_fwd_kernel_traitsILi64ELi128ELi64ELi4ELb0ELb0EN7cutlass10bfloat16_tE19Flash_kernel_traitsILi64ELi128ELi64ELi4ES3_EELb0ELb1ELb0ELb1ELb0ELb0ELb1ELb0EEEvNS_16Flash_fwd_paramsE:
        /* <DEDUP_REMOVED lines=34> */
.L_x_1045:
[----:B---34-:R-:W-:Y:S02]  /*0220*/  MOV R0, c[0x0][0x218] ;  /* 0x0000860000007a02 */ /* 0x018fe40000000f00 */
.L_x_1046:
        /* <DEDUP_REMOVED lines=26> */
[----:B------:R-:W-:Y:S02]  /*03d0*/  ISETP.NE.AND P0, PT, R8, -0x1, PT ;  /* 0xffffffff0800780c */ /* 0x000fe40003f05270 */
[----:B------:R-:W-:-:S09]  /*03e0*/  SHF.R.S32.HI R17, RZ, 0x1f, R16 ;  /* 0x0000001fff117819 */ /* 0x000fd20000011410 */
        /* <DEDUP_REMOVED lines=25> */
.L_x_1048:
        /* <DEDUP_REMOVED lines=41> */
.L_x_1049:
[----:B------:R-:W-:Y:S01]  /*0810*/  SHF.R.S32.HI R21, RZ, 0x1f, R24 ;  /* 0x0000001fff157819 */ /* 0x000fe20000011418 */
[----:B------:R-:W-:Y:S01]  /*0820*/  IMAD.IADD R244, R22, 0x1, -R28 ;  /* 0x0000000116f47824 */ /* 0x000fe200078e0a1c */
[----:B------:R-:W-:Y:S02]  /*0830*/  BSSY B0, `(.L_x_1050) ;  /* 0x000002b000007945 */ /* 0x000fe40003800000 */
[CC--:B------:R-:W-:Y:S02]  /*0840*/  LEA.HI R0, R21.reuse, R24.reuse, RZ, 0x3 ;  /* 0x0000001815007211 */ /* 0x0c0fe400078f18ff */
[----:B------:R-:W-:Y:S02]  /*0850*/  LEA.HI R4, R21, R24, RZ, 0x6 ;  /* 0x0000001815047211 */ /* 0x000fe400078f30ff */
[----:B------:R-:W-:-:S02]  /*0860*/  SHF.R.S32.HI R240, RZ, 0x3, R0 ;  /* 0x00000003fff07819 */ /* 0x000fc40000011400 */
[----:B------:R-:W-:Y:S01]  /*0870*/  LOP3.LUT R2, R0, 0xfffffff8, RZ, 0xc0, !PT ;  /* 0xfffffff800027812 */ /* 0x000fe200078ec0ff */
[----:B------:R-:W-:Y:S01]  /*0880*/  IMAD.SHL.U32 R4, R4, 0x8, RZ ;  /* 0x0000000804047824 */ /* 0x000fe200078e00ff */
[----:B------:R-:W-:Y:S01]  /*0890*/  SHF.R.S32.HI R241, RZ, 0x1f, R240 ;  /* 0x0000001ffff17819 */ /* 0x000fe200000114f0 */
[----:B------:R-:W-:Y:S01]  /*08a0*/  IMAD.SHL.U32 R0, R240, 0x40, RZ ;  /* 0x00000040f0007824 */ /* 0x000fe200078e00ff */
[----:B------:R-:W-:Y:S01]  /*08b0*/  LEA.HI R23, R21, R24, RZ, 0x5 ;  /* 0x0000001815177211 */ /* 0x000fe200078f28ff */
[----:B------:R-:W-:Y:S02]  /*08c0*/  IMAD.IADD R19, R24, 0x1, -R2 ;  /* 0x0000000118137824 */ /* 0x000fe400078e0a02 */
[----:B------:R-:W-:Y:S01]  /*08d0*/  IMAD.WIDE R234, R234, 0x80, R240 ;  /* 0x00000080eaea7825 */ /* 0x000fe200078e02f0 */
[----:B------:R-:W-:Y:S02]  /*08e0*/  LOP3.LUT R2, R0, 0x1c0, RZ, 0xc0, !PT ;  /* 0x000001c000027812 */ /* 0x000fe400078ec0ff */
[----:B------:R-:W-:Y:S01]  /*08f0*/  SHF.R.S32.HI R18, RZ, 0x5, R23 ;  /* 0x00000005ff127819 */ /* 0x000fe20000011417 */
[----:B------:R-:W-:-:S05]  /*0900*/  IMAD.SHL.U32 R236, R19, 0x8, RZ ;  /* 0x0000000813ec7824 */ /* 0x000fca00078e00ff */
[----:B------:R-:W-:Y:S02]  /*0910*/  LOP3.LUT R0, R2, 0x38, R236, 0xf8, !PT ;  /* 0x0000003802007812 */ /* 0x000fe400078ef8ec */
[----:B------:R-:W-:Y:S02]  /*0920*/  SHF.R.U32.HI R2, RZ, 0x3, R2 ;  /* 0x00000003ff027819 */ /* 0x000fe40000011602 */
[----:B------:R-:W-:Y:S02]  /*0930*/  SHF.R.S32.HI R237, RZ, 0x1f, R236 ;  /* 0x0000001fffed7819 */ /* 0x000fe400000114ec */
[----:B------:R-:W-:Y:S02]  /*0940*/  LOP3.LUT R0, R0, R2, RZ, 0x3c, !PT ;  /* 0x0000000200007212 */ /* 0x000fe400078e3cff */
[----:B------:R-:W-:Y:S02]  /*0950*/  IADD3 R2, P0, R236, R9, RZ ;  /* 0x00000009ec027210 */ /* 0x000fe40007f1e0ff */
[----:B------:R-:W-:Y:S01]  /*0960*/  LOP3.LUT R4, R0, 0xfffffe00, R4, 0xf8, !PT ;  /* 0xfffffe0000047812 */ /* 0x000fe200078ef804 */
[----:B------:R-:W-:-:S02]  /*0970*/  IMAD R0, R17, c[0x0][0x1a8], RZ ;  /* 0x00006a0011007a24 */ /* 0x000fc400078e02ff */
[----:B------:R-:W-:Y:S01]  /*0980*/  IMAD.X R3, R237, 0x1, R11, P0 ;  /* 0x00000001ed037824 */ /* 0x000fe200000e060b */
[----:B------:R-:W-:Y:S01]  /*0990*/  ISETP.GE.AND P0, PT, R240, R244, PT ;  /* 0x000000f4f000720c */ /* 0x000fe20003f06270 */
[C---:B------:R-:W-:Y:S01]  /*09a0*/  IMAD R0, R16.reuse, c[0x0][0x1ac], R0 ;  /* 0x00006b0010007a24 */ /* 0x040fe200078e0200 */
[----:B------:R-:W-:Y:S01]  /*09b0*/  SHF.R.S32.HI R11, RZ, 0x1f, R10 ;  /* 0x0000001fff0b7819 */ /* 0x000fe2000001140a */
[----:B------:R-:W-:-:S04]  /*09c0*/  IMAD.WIDE.U32 R8, R16, c[0x0][0x1a8], R2 ;  /* 0x00006a0010087a25 */ /* 0x000fc800078e0002 */
[----:B------:R-:W-:Y:S02]  /*09d0*/  IMAD.SHL.U32 R200, R4, 0x2, RZ ;  /* 0x0000000204c87824 */ /* 0x000fe400078e00ff */
[----:B------:R-:W-:-:S04]  /*09e0*/  IMAD.IADD R7, R9, 0x1, R0 ;  /* 0x0000000109077824 */ /* 0x000fc800078e0200 */
        /* <DEDUP_REMOVED lines=15> */
.L_x_1051:
[----:B------:R-:W-:Y:S05]  /*0ae0*/  BSYNC B0 ;  /* 0x0000000000007941 */ /* 0x000fea0003800000 */
.L_x_1050:
        /* <DEDUP_REMOVED lines=22> */
.L_x_1053:
[----:B------:R-:W-:Y:S05]  /*0c50*/  BSYNC B0 ;  /* 0x0000000000007941 */ /* 0x000fea0003800000 */
.L_x_1052:
[----:B------:R-:W-:Y:S01]  /*0c60*/  IADD3 R31, R240, 0x20, RZ ;  /* 0x00000020f01f7810 */ /* 0x000fe20007ffe0ff */
[----:B------:R-:W-:Y:S03]  /*0c70*/  BSSY B0, `(.L_x_1054) ;  /* 0x0000015000007945 */ /* 0x000fe60003800000 */
[----:B------:R-:W-:Y:S01]  /*0c80*/  ISETP.GE.AND P0, PT, R31, R244, PT ;  /* 0x000000f41f00720c */ /* 0x000fe20003f06270 */
[----:B------:R1:W-:-:S12]  /*0c90*/  STL [R1], R31 ;  /* 0x0000001f01007387 */ /* 0x0003d80000100800 */
        /* <DEDUP_REMOVED lines=18> */
.L_x_1055:
[----:B------:R-:W-:Y:S05]  /*0dc0*/  BSYNC B0 ;  /* 0x0000000000007941 */ /* 0x000fea0003800000 */
.L_x_1054:
        /* <DEDUP_REMOVED lines=22> */
.L_x_1057:
[----:B------:R-:W-:Y:S05]  /*0f30*/  BSYNC B0 ;  /* 0x0000000000007941 */ /* 0x000fea0003800000 */
.L_x_1056:
        /* <DEDUP_REMOVED lines=22> */
.L_x_1059:
[----:B------:R-:W-:Y:S05]  /*10a0*/  BSYNC B0 ;  /* 0x0000000000007941 */ /* 0x000fea0003800000 */
.L_x_1058:
        /* <DEDUP_REMOVED lines=22> */
.L_x_1061:
[----:B------:R-:W-:Y:S05]  /*1210*/  BSYNC B0 ;  /* 0x0000000000007941 */ /* 0x000fea0003800000 */
.L_x_1060:
        /* <DEDUP_REMOVED lines=22> */
.L_x_1063:
[----:B------:R-:W-:Y:S05]  /*1380*/  BSYNC B0 ;  /* 0x0000000000007941 */ /* 0x000fea0003800000 */
.L_x_1062:
        /* <DEDUP_REMOVED lines=26> */
.L_x_1065:
[----:B------:R-:W-:Y:S05]  /*1530*/  BSYNC B0 ;  /* 0x0000000000007941 */ /* 0x000fea0003800000 */
.L_x_1064:
[----:B-1----:R-:W-:Y:S01]  /*1540*/  IMAD R0, R241, c[0x0][0x198], RZ ;  /* 0x00006600f1007a24 */ /* 0x002fe200078e02ff */
[----:B------:R-:W-:Y:S01]  /*1550*/  LEA.HI R21, R21, R24, RZ, 0x4 ;  /* 0x0000001815157211 */ /* 0x000fe200078f20ff */
[----:B--2---:R-:W-:Y:S01]  /*1560*/  IMAD.WIDE.U32 R4, R240, c[0x0][0x198], R236 ;  /* 0x00006600f0047a25 */ /* 0x004fe200078e00ec */
[----:B------:R-:W-:Y:S01]  /*1570*/  IADD3 R20, R246, -0x1, RZ ;  /* 0xfffffffff6147810 */ /* 0x000fe20007ffe0ff */
[----:B------:R-:W-:Y:S01]  /*1580*/  BSSY B0, `(.L_x_1066) ;  /* 0x0000035000007945 */ /* 0x000fe20003800000 */
[----:B------:R-:W-:Y:S01]  /*1590*/  MOV R29, 0x20 ;  /* 0x00000020001d7802 */ /* 0x000fe20000000f00 */
[----:B------:R-:W-:Y:S01]  /*15a0*/  IMAD R6, R240, c[0x0][0x19c], R0 ;  /* 0x00006700f0067a24 */ /* 0x000fe200078e0200 */
[----:B------:R-:W-:Y:S01]  /*15b0*/  LOP3.LUT R0, R21, 0xfffffff0, RZ, 0xc0, !PT ;  /* 0xfffffff015007812 */ /* 0x000fe200078ec0ff */
[----:B------:R-:W-:Y:S01]  /*15c0*/  IMAD R7, R241, c[0x0][0x1a0], RZ ;  /* 0x00006800f1077a24 */ /* 0x000fe200078e02ff */
[----:B------:R-:W-:Y:S01]  /*15d0*/  IADD3 R4, P0, R14, R4, RZ ;  /* 0x000000040e047210 */ /* 0x000fe20007f1e0ff */
[----:B------:R-:W-:Y:S01]  /*15e0*/  IMAD.WIDE.U32 R2, R240, c[0x0][0x1a0], R236 ;  /* 0x00006800f0027a25 */ /* 0x000fe200078e00ec */
[----:B------:R-:W-:-:S02]  /*15f0*/  MOV R178, R20 ;  /* 0x0000001400b27202 */ /* 0x000fc40000000f00 */
[----:B------:R-:W-:Y:S01]  /*1600*/  IADD3.X R5, R15, R5, R6, P0, !PT ;  /* 0x000000050f057210 */ /* 0x000fe200007fe406 */
[----:B------:R-:W-:Y:S01]  /*1610*/  IMAD.IADD R0, R24, 0x1, -R0 ;  /* 0x0000000118007824 */ /* 0x000fe200078e0a00 */
[----:B------:R-:W-:Y:S01]  /*1620*/  IADD3 R2, P0, R12, R2, RZ ;  /* 0x000000020c027210 */ /* 0x000fe20007f1e0ff */
[----:B------:R-:W-:Y:S01]  /*1630*/  IMAD R6, R240, c[0x0][0x1a4], R7 ;  /* 0x00006900f0067a24 */ /* 0x000fe200078e0207 */
[----:B------:R-:W-:Y:S01]  /*1640*/  SHF.R.S32.HI R12, RZ, 0x1f, R20 ;  /* 0x0000001fff0c7819 */ /* 0x000fe20000011414 */
[C---:B------:R-:W-:Y:S01]  /*1650*/  IMAD R7, R11.reuse, c[0x0][0x1b8], RZ ;  /* 0x00006e000b077a24 */ /* 0x040fe200078e02ff */
[----:B------:R-:W-:Y:S01]  /*1660*/  SHF.R.S32.HI R9, RZ, 0x1f, R0 ;  /* 0x0000001fff097819 */ /* 0x000fe20000011400 */
[----:B------:R-:W-:Y:S01]  /*1670*/  IMAD R8, R11, c[0x0][0x1b0], RZ ;  /* 0x00006c000b087a24 */ /* 0x000fe200078e02ff */
[----:B------:R-:W-:Y:S01]  /*1680*/  IADD3.X R3, R13, R3, R6, P0, !PT ;  /* 0x000000030d037210 */ /* 0x000fe200007fe406 */
[----:B------:R-:W-:Y:S01]  /*1690*/  IMAD.WIDE.U32 R242, R10, c[0x0][0x1b0], R4 ;  /* 0x00006c000af27a25 */ /* 0x000fe200078e0004 */
[----:B------:R-:W-:-:S03]  /*16a0*/  LEA.HI R6, R9, R0, RZ, 0x3 ;  /* 0x0000000009067211 */ /* 0x000fc600078f18ff */
[----:B------:R-:W-:Y:S01]  /*16b0*/  IMAD R9, R10, c[0x0][0x1bc], R7 ;  /* 0x00006f000a097a24 */ /* 0x000fe200078e0207 */
[----:B------:R-:W-:Y:S01]  /*16c0*/  LOP3.LUT R7, R6, 0xfffffff8, RZ, 0xc0, !PT ;  /* 0xfffffff806077812 */ /* 0x000fe200078ec0ff */
[----:B------:R-:W-:Y:S01]  /*16d0*/  IMAD.WIDE.U32 R34, R10, c[0x0][0x1b8], R2 ;  /* 0x00006e000a227a25 */ /* 0x000fe200078e0002 */
[----:B------:R-:W-:Y:S02]  /*16e0*/  LOP3.LUT R2, R23, 0xffffffe0, RZ, 0xc0, !PT ;  /* 0xffffffe017027812 */ /* 0x000fe400078ec0ff */
[----:B------:R-:W-:Y:S01]  /*16f0*/  IADD3 R13, R0, -R7, RZ ;  /* 0x80000007000d7210 */ /* 0x000fe20007ffe0ff */
[----:B------:R-:W-:Y:S01]  /*1700*/  IMAD R8, R10, c[0x0][0x1b4], R8 ;  /* 0x00006d000a087a24 */ /* 0x000fe200078e0208 */
[----:B------:R-:W-:Y:S01]  /*1710*/  IADD3 R37, R35, R9, RZ ;  /* 0x0000000923257210 */ /* 0x000fe20007ffe0ff */
[----:B------:R1:W-:Y:S01]  /*1720*/  STL.64 [R1+0x10], R34 ;  /* 0x0000102201007387 */ /* 0x0003e20000100a00 */
[----:B------:R-:W-:Y:S02]  /*1730*/  IMAD R10, R20, -0x40, R70 ;  /* 0xffffffc0140a7824 */ /* 0x000fe400078e0246 */
[----:B------:R-:W-:Y:S01]  /*1740*/  IMAD R0, R165, R20, RZ ;  /* 0x00000014a5007224 */ /* 0x000fe200078e02ff */
[----:B------:R1:W-:Y:S01]  /*1750*/  STL [R1+0xc], R37 ;  /* 0x00000c2501007387 */ /* 0x0003e20000100800 */
[----:B------:R-:W-:Y:S01]  /*1760*/  IMAD.IADD R239, R243, 0x1, R8 ;  /* 0x00000001f3ef7824 */ /* 0x000fe200078e0208 */
[----:B------:R-:W-:Y:S01]  /*1770*/  ISETP.GE.AND P0, PT, R240, R10, PT ;  /* 0x0000000af000720c */ /* 0x000fe20003f06270 */
[----:B------:R-:W-:-:S02]  /*1780*/  IMAD.MOV.U32 R238, RZ, RZ, R242 ;  /* 0x000000ffffee7224 */ /* 0x000fc400078e00f2 */
[----:B------:R-:W-:Y:S01]  /*1790*/  IMAD.MOV.U32 R23, RZ, RZ, 0x10 ;  /* 0x00000010ff177424 */ /* 0x000fe200078e00ff */
[----:B------:R-:W-:Y:S01]  /*17a0*/  R2P PR, R13, 0x6 ;  /* 0x000000060d007804 */ /* 0x000fe20000000000 */
[----:B------:R-:W-:Y:S02]  /*17b0*/  IMAD.IADD R11, R24, 0x1, -R2 ;  /* 0x00000001180b7824 */ /* 0x000fe400078e0a02 */
[-C--:B------:R-:W-:Y:S01]  /*17c0*/  IMAD R7, R12, R166.reuse, R0 ;  /* 0x000000a60c077224 */ /* 0x080fe200078e0200 */
[----:B------:R-:W-:Y:S01]  /*17d0*/  SHF.L.U32 R0, R6, 0x6, RZ ;  /* 0x0000000606007819 */ /* 0x000fe200000006ff */
[----:B------:R-:W-:Y:S01]  /*17e0*/  IMAD.WIDE.U32 R2, R20, R166, R238 ;  /* 0x000000a614027225 */ /* 0x000fe200078e00ee */
        /* <DEDUP_REMOVED lines=14> */
.L_x_1067:
[----:B------:R-:W-:Y:S05]  /*18d0*/  BSYNC B0 ;  /* 0x0000000000007941 */ /* 0x000fea0003800000 */
.L_x_1066:
        /* <DEDUP_REMOVED lines=16> */
.L_x_1069:
[----:B------:R-:W-:Y:S05]  /*19e0*/  BSYNC B0 ;  /* 0x0000000000007941 */ /* 0x000fea0003800000 */
.L_x_1068:
[----:B------:R-:W-:Y:S01]  /*19f0*/  ISETP.GE.AND P0, PT, R31, R10, PT ;  /* 0x0000000a1f00720c */ /* 0x000fe20003f06270 */
[----:B------:R-:W-:-:S12]  /*1a00*/  BSSY B0, `(.L_x_1070) ;  /* 0x000000e000007945 */ /* 0x000fd80003800000 */
        /* <DEDUP_REMOVED lines=13> */
.L_x_1071:
[----:B------:R-:W-:Y:S05]  /*1ae0*/  BSYNC B0 ;  /* 0x0000000000007941 */ /* 0x000fea0003800000 */
.L_x_1070:
        /* <DEDUP_REMOVED lines=17> */
.L_x_1073:
[----:B------:R-:W-:Y:S05]  /*1c00*/  BSYNC B0 ;  /* 0x0000000000007941 */ /* 0x000fea0003800000 */
.L_x_1072:
[----:B------:R-:W-:Y:S01]  /*1c10*/  ISETP.NE.U32.AND P3, PT, RZ, c[0x0][0x318], PT ;  /* 0x0000c600ff007a0c */ /* 0x000fe20003f65070 */
[----:B------:R-:W0:Y:S01]  /*1c20*/  LDGDEPBAR ;  /* 0x00000000000079af */ /* 0x000e220000000000 */
[----:B------:R-:W-:Y:S02]  /*1c30*/  IMAD.MOV.U32 R220, RZ, RZ, R36 ;  /* 0x000000ffffdc7224 */ /* 0x000fe400078e0024 */
[----:B------:R-:W-:Y:S01]  /*1c40*/  ISETP.NE.AND.EX P3, PT, RZ, c[0x0][0x31c], PT, P3 ;  /* 0x0000c700ff007a0c */ /* 0x000fe20003f65330 */
[----:B------:R-:W-:-:S12]  /*1c50*/  IMAD.MOV.U32 R221, RZ, RZ, R37 ;  /* 0x000000ffffdd7224 */ /* 0x000fd800078e0025 */
[----:B------:R-:W-:Y:S01]  /*1c60*/  @P3 SHF.R.S32.HI R0, RZ, 0x1f, R25 ;  /* 0x0000001fff003819 */ /* 0x000fe20000011419 */
[----:B-1----:R-:W-:-:S04]  /*1c70*/  @P3 IMAD.WIDE.U32 R2, R25, c[0x0][0x320], R16 ;  /* 0x0000c80019023a25 */ /* 0x002fc800078e0010 */
[----:B------:R-:W-:Y:S01]  /*1c80*/  @P3 IMAD R0, R0, c[0x0][0x320], RZ ;  /* 0x0000c80000003a24 */ /* 0x000fe200078e02ff */
[----:B------:R-:W-:Y:S01]  /*1c90*/  @P3 LEA R6, P0, R2, c[0x0][0x318], 0x2 ;  /* 0x0000c60002063a11 */ /* 0x000fe200078010ff */
[----:B------:R-:W-:Y:S01]  /*1ca0*/  IMAD.MOV.U32 R216, RZ, RZ, c[0x0][0x1a0] ;  /* 0x00006800ffd87624 */ /* 0x000fe200078e00ff */
[----:B------:R-:W-:Y:S01]  /*1cb0*/  SHF.R.S32.HI R8, RZ, 0x4, R21 ;  /* 0x00000004ff087819 */ /* 0x000fe20000011415 */
[----:B------:R-:W-:Y:S01]  /*1cc0*/  @P3 IMAD R0, R25, c[0x0][0x324], R0 ;  /* 0x0000c90019003a24 */ /* 0x000fe200078e0200 */
[----:B------:R-:W-:-:S04]  /*1cd0*/  DEPBAR.LE SB0, 0x0 ;  /* 0x000080000000791a */ /* 0x000fc80000000000 */
[----:B------:R-:W-:-:S05]  /*1ce0*/  @P3 IMAD.IADD R0, R3, 0x1, R0 ;  /* 0x0000000103003824 */ /* 0x000fca00078e0200 */
[----:B------:R-:W-:-:S05]  /*1cf0*/  @P3 LEA.HI.X R7, R2, c[0x0][0x31c], R0, 0x2, P0 ;  /* 0x0000c70002073a11 */ /* 0x000fca00000f1400 */
[----:B------:R1:W5:Y:S01]  /*1d00*/  @P3 LDG.E R14, [R6.64] ;  /* 0x00000006060e3981 */ /* 0x000362000c1e1900 */
[C---:B------:R-:W-:Y:S01]  /*1d10*/  IMAD.SHL.U32 R0, R19.reuse, 0x40, RZ ;  /* 0x0000004013007824 */ /* 0x040fe200078e00ff */
[----:B------:R-:W-:Y:S01]  /*1d20*/  SHF.L.U64.HI R222, R216, R27, c[0x0][0x1a4] ;  /* 0x00006900d8de7619 */ /* 0x000fe2000001021b */
[C---:B------:R-:W-:Y:S01]  /*1d30*/  IMAD.SHL.U32 R2, R240.reuse, 0x8, RZ ;  /* 0x00000008f0027824 */ /* 0x040fe200078e00ff */
[----:B------:R-:W-:Y:S01]  /*1d40*/  ISETP.GE.AND P0, PT, R240, R10, PT ;  /* 0x0000000af000720c */ /* 0x000fe20003f06270 */
[----:B------:R-:W-:Y:S01]  /*1d50*/  IMAD.SHL.U32 R219, R216, 0x40, RZ ;  /* 0x00000040d8db7824 */ /* 0x000fe200078e00ff */
[----:B------:R-:W-:Y:S01]  /*1d60*/  LOP3.LUT R0, R0, 0x1c0, RZ, 0xc0, !PT ;  /* 0x000001c000007812 */ /* 0x000fe200078ec0ff */
[----:B------:R-:W-:Y:S01]  /*1d70*/  BAR.SYNC.DEFER_BLOCKING 0x0 ;  /* 0x0000000000007b1d */ /* 0x000fe20000010000 */
[----:B------:R-:W-:Y:S01]  /*1d80*/  IMAD.MOV.U32 R220, RZ, RZ, R34 ;  /* 0x000000ffffdc7224 */ /* 0x000fe200078e0022 */
[C---:B------:R-:W-:Y:S01]  /*1d90*/  LOP3.LUT P2, RZ, R19.reuse, 0x2, RZ, 0xc0, !PT ;  /* 0x0000000213ff7812 */ /* 0x040fe2000784c0ff */
[----:B------:R-:W-:Y:S01]  /*1da0*/  IMAD.SHL.U32 R24, R24, 0x2, RZ ;  /* 0x0000000218187824 */ /* 0x000fe200078e00ff */
[----:B------:R-:W-:Y:S01]  /*1db0*/  LOP3.LUT R3, R0, 0x8, R2, 0xf8, !PT ;  /* 0x0000000800037812 */ /* 0x000fe200078ef802 */
[----:B------:R-:W-:Y:S01]  /*1dc0*/  IMAD.MOV.U32 R68, RZ, RZ, RZ ;  /* 0x000000ffff447224 */ /* 0x000fe200078e00ff */
[----:B------:R-:W-:Y:S01]  /*1dd0*/  SHF.R.U32.HI R2, RZ, 0x3, R0 ;  /* 0x00000003ff027819 */ /* 0x000fe20000011600 */
[----:B------:R-:W-:Y:S01]  /*1de0*/  IMAD R0, R222, R20, RZ ;  /* 0x00000014de007224 */ /* 0x000fe200078e02ff */
[----:B------:R-:W-:Y:S01]  /*1df0*/  LOP3.LUT P1, RZ, R19, 0x4, RZ, 0xc0, !PT ;  /* 0x0000000413ff7812 */ /* 0x000fe2000782c0ff */
[----:B------:R-:W-:Y:S01]  /*1e00*/  BSSY B0, `(.L_x_1074) ;  /* 0x0000030000007945 */ /* 0x000fe20003800000 */
[----:B------:R-:W-:-:S02]  /*1e10*/  LOP3.LUT R9, R3, R2, RZ, 0x3c, !PT ;  /* 0x0000000203097212 */ /* 0x000fc400078e3cff */
[----:B------:R-:W-:Y:S02]  /*1e20*/  LOP3.LUT R215, R24, 0x6, RZ, 0xc0, !PT ;  /* 0x0000000618d77812 */ /* 0x000fe400078ec0ff */
[----:B-1----:R-:W-:Y:S02]  /*1e30*/  LEA.HI R6, R21, R8, RZ, 0x1 ;  /* 0x0000000815067211 */ /* 0x002fe400078f08ff */
[----:B------:R-:W-:Y:S02]  /*1e40*/  SHF.R.S32.HI R7, RZ, 0x1f, R11 ;  /* 0x0000001fff077819 */ /* 0x000fe4000001140b */
[----:B------:R-:W-:Y:S02]  /*1e50*/  LOP3.LUT R6, R6, 0xfffffffe, RZ, 0xc0, !PT ;  /* 0xfffffffe06067812 */ /* 0x000fe400078ec0ff */
[----:B------:R-:W-:Y:S01]  /*1e60*/  LEA.HI R7, R7, R11, RZ, 0x2 ;  /* 0x0000000b07077211 */ /* 0x000fe200078f10ff */
[----:B------:R-:W-:Y:S01]  /*1e70*/  IMAD R11, R12, R219, R0 ;  /* 0x000000db0c0b7224 */ /* 0x000fe200078e0200 */
[----:B------:R-:W-:Y:S01]  /*1e80*/  @P0 STS.128 [R200+0x6000], RZ ;  /* 0x006000ffc8000388 */ /* 0x000fe20000000c00 */
[----:B------:R-:W-:Y:S01]  /*1e90*/  IMAD.IADD R8, R8, 0x1, -R6 ;  /* 0x0000000108087824 */ /* 0x000fe200078e0a06 */
[----:B------:R-:W-:Y:S01]  /*1ea0*/  SHF.R.S32.HI R6, RZ, 0x1f, R18 ;  /* 0x0000001fff067819 */ /* 0x000fe20000011412 */
[----:B------:R-:W-:Y:S01]  /*1eb0*/  IMAD.SHL.U32 R0, R13, 0x40, RZ ;  /* 0x000000400d007824 */ /* 0x000fe200078e00ff */
[----:B------:R-:W-:Y:S01]  /*1ec0*/  SHF.R.S32.HI R33, RZ, 0x2, R7 ;  /* 0x00000002ff217819 */ /* 0x000fe20000011407 */
[----:B------:R-:W-:Y:S01]  /*1ed0*/  IMAD.SHL.U32 R2, R8, 0x8, RZ ;  /* 0x0000000808027824 */ /* 0x000fe200078e00ff */
[----:B------:R-:W-:Y:S01]  /*1ee0*/  LEA.HI R6, R6, R18, RZ, 0x2 ;  /* 0x0000001206067211 */ /* 0x000fe200078f10ff */
[----:B------:R-:W5:Y:S01]  /*1ef0*/  @P3 MUFU.RCP R13, c[0x0][0x238] ;  /* 0x00008e00000d3b08 */ /* 0x000f620000001000 */
[----:B------:R-:W-:Y:S01]  /*1f00*/  LOP3.LUT R0, R0, 0x1c0, RZ, 0xc0, !PT ;  /* 0x000001c000007812 */ /* 0x000fe200078ec0ff */
[----:B------:R-:W-:Y:S01]  /*1f10*/  STL [R1+0x20], R33 ;  /* 0x0000202101007387 */ /* 0x000fe20000100800 */
[----:B------:R-:W-:-:S02]  /*1f20*/  IMAD R12, R18, 0x10, R28 ;  /* 0x00000010120c7824 */ /* 0x000fc400078e021c */
[----:B------:R-:W-:Y:S02]  /*1f30*/  LOP3.LUT R7, R0, 0x8, R2, 0xf8, !PT ;  /* 0x0000000800077812 */ /* 0x000fe400078ef802 */
[----:B------:R-:W-:Y:S01]  /*1f40*/  LOP3.LUT R2, R6, 0xfffffffc, RZ, 0xc0, !PT ;  /* 0xfffffffc06027812 */ /* 0x000fe200078ec0ff */
[----:B------:R-:W-:Y:S01]  /*1f50*/  IMAD R6, R8, 0x200, R9 ;  /* 0x0000020008067824 */ /* 0x000fe200078e0209 */
[----:B------:R-:W-:Y:S01]  /*1f60*/  SHF.R.U32.HI R3, RZ, 0x3, R0 ;  /* 0x00000003ff037819 */ /* 0x000fe20000011600 */
[----:B------:R-:W-:Y:S01]  /*1f70*/  IMAD.WIDE.U32 R8, R20, R219, R220 ;  /* 0x000000db14087225 */ /* 0x000fe200078e00dc */
[----:B------:R-:W-:Y:S02]  /*1f80*/  IADD3 R0, R12, 0x1, R33 ;  /* 0x000000010c007810 */ /* 0x000fe40007ffe021 */
[----:B------:R-:W-:Y:S01]  /*1f90*/  LOP3.LUT R3, R7, R3, RZ, 0x3c, !PT ;  /* 0x0000000307037212 */ /* 0x000fe200078e3cff */
[----:B------:R-:W-:Y:S01]  /*1fa0*/  IMAD.IADD R2, R18, 0x1, -R2 ;  /* 0x0000000112027824 */ /* 0x000fe200078e0a02 */
[----:B------:R-:W-:Y:S01]  /*1fb0*/  IADD3 R12, R70, R0, -R22 ;  /* 0x00000000460c7210 */ /* 0x000fe20007ffe816 */
[----:B------:R-:W-:-:S02]  /*1fc0*/  IMAD R0, R18, 0x400, R15 ;  /* 0x0000040012007824 */ /* 0x000fc400078e020f */
[----:B------:R-:W-:Y:S01]  /*1fd0*/  IMAD.IADD R7, R15, 0x1, R3 ;  /* 0x000000010f077824 */ /* 0x000fe200078e0203 */
[----:B------:R1:W-:Y:S01]  /*1fe0*/  STL [R1+0x34], R2 ;  /* 0x0000340201007387 */ /* 0x0003e20000100800 */
[----:B------:R-:W-:Y:S01]  /*1ff0*/  IMAD.IADD R3, R3, 0x1, R0 ;  /* 0x0000000103037824 */ /* 0x000fe200078e0200 */
[----:B------:R-:W-:Y:S01]  /*2000*/  SEL R0, R29, 0xffffffe0, !P1 ;  /* 0xffffffe01d007807 */ /* 0x000fe20004800000 */
[----:B------:R-:W-:Y:S01]  /*2010*/  IMAD.IADD R11, R9, 0x1, R11 ;  /* 0x00000001090b7824 */ /* 0x000fe200078e020b */
[----:B------:R2:W-:Y:S01]  /*2020*/  STL.64 [R1+0x8], R220 ;  /* 0x000008dc01007387 */ /* 0x0005e20000100a00 */
[----:B------:R-:W-:Y:S02]  /*2030*/  IADD3 R71, R12, c[0x0][0x2e8], RZ ;  /* 0x0000ba000c477a10 */ /* 0x000fe40007ffe0ff */
[----:B-1----:R-:W-:Y:S01]  /*2040*/  SEL R2, R23, 0xfffffff0, !P2 ;  /* 0xfffffff017027807 */ /* 0x002fe20005000000 */
[----:B-----5:R-:W-:Y:S01]  /*2050*/  @P3 FMUL.FTZ R68, R14, R13 ;  /* 0x0000000d0e443220 */ /* 0x020fe20000410000 */
        /* <DEDUP_REMOVED lines=10> */
.L_x_1075:
[----:B--2---:R-:W-:Y:S05]  /*2100*/  BSYNC B0 ;  /* 0x0000000000007941 */ /* 0x004fea0003800000 */
.L_x_1074:
        /* <DEDUP_REMOVED lines=17> */
.L_x_1077:
[----:B------:R-:W-:Y:S05]  /*2220*/  BSYNC B0 ;  /* 0x0000000000007941 */ /* 0x000fea0003800000 */
.L_x_1076:
        /* <DEDUP_REMOVED lines=8> */
[----:B-1----:R-:W-:-:S04]  /*22b0*/  LEA R13, P0, R216, R8, 0x5 ;  /* 0x00000008d80d7211 */ /* 0x002fc800078028ff */
[----:B------:R-:W-:Y:S02]  /*22c0*/  LEA.HI.X R14, R216, R11, R14, 0x5, P0 ;  /* 0x0000000bd80e7211 */ /* 0x000fe400000f2c0e */
[----:B------:R-:W-:-:S04]  /*22d0*/  LEA R12, P0, R13, c[0x0][0x170], 0x1 ;  /* 0x00005c000d0c7a11 */ /* 0x000fc800078008ff */
[----:B------:R-:W-:-:S05]  /*22e0*/  LEA.HI.X R13, R13, c[0x0][0x174], R14, 0x1, P0 ;  /* 0x00005d000d0d7a11 */ /* 0x000fca00000f0c0e */
[----:B------:R-:W-:Y:S01]  /*22f0*/  @!PT LDS RZ, [RZ] ;  /* 0x00000000fffff984 */ /* 0x000fe20000000800 */
[----:B------:R-:W-:Y:S01]  /*2300*/  @!PT LDS RZ, [RZ] ;  /* 0x00000000fffff984 */ /* 0x000fe20000000800 */
[----:B------:R-:W-:Y:S01]  /*2310*/  @!PT LDS RZ, [RZ] ;  /* 0x00000000fffff984 */ /* 0x000fe20000000800 */
[----:B------:R1:W-:Y:S04]  /*2320*/  LDGSTS.E.BYPASS.LTC128B.128 [R200+0x7000], [R12.64] ;  /* 0x070000000cc87fae */ /* 0x0003e8000b901d46 */
.L_x_1079:
[----:B------:R-:W-:Y:S05]  /*2330*/  BSYNC B0 ;  /* 0x0000000000007941 */ /* 0x000fea0003800000 */
.L_x_1078:
        /* <DEDUP_REMOVED lines=18> */
.L_x_1081:
[----:B------:R-:W-:Y:S05]  /*2460*/  BSYNC B0 ;  /* 0x0000000000007941 */ /* 0x000fea0003800000 */
.L_x_1080:
[----:B------:R-:W-:Y:S01]  /*2470*/  IMAD.SHL.U32 R196, R3, 0x2, RZ ;  /* 0x0000000203c47824 */ /* 0x000fe200078e00ff */
[----:B------:R-:W0:Y:S01]  /*2480*/  LDGDEPBAR ;  /* 0x00000000000079af */ /* 0x000e220000000000 */
[----:B------:R-:W-:Y:S02]  /*2490*/  IMAD.SHL.U32 R188, R6, 0x2, RZ ;  /* 0x0000000206bc7824 */ /* 0x000fe400078e00ff */
[----:B------:R-:W-:Y:S01]  /*24a0*/  IMAD R199, R4, 0x2, R196 ;  /* 0x0000000204c77824 */ /* 0x000fe200078e02c4 */
[----:B------:R-:W-:Y:S01]  /*24b0*/  LDSM.16.M88.4 R16, [R196] ;  /* 0x00000000c410783b */ /* 0x000fe20000000200 */
[--C-:B------:R-:W-:Y:S01]  /*24c0*/  IMAD R194, R2, 0x2, R188.reuse ;  /* 0x0000000202c27824 */ /* 0x100fe200078e02bc */
[----:B------:R-:W-:Y:S01]  /*24d0*/  IADD3 R3, R188, 0x4000, RZ ;  /* 0x00004000bc037810 */ /* 0x000fe20007ffe0ff */
[----:B------:R-:W-:Y:S01]  /*24e0*/  IMAD R6, R0, 0x2, R188 ;  /* 0x0000000200067824 */ /* 0x000fe200078e02bc */
[----:B------:R-:W5:Y:S01]  /*24f0*/  LDSM.16.M88.4 R40, [R188+0x4000] ;  /* 0x00400000bc28783b */ /* 0x000f620000000200 */
[----:B------:R-:W-:-:S02]  /*2500*/  IMAD R197, R5, 0x2, R196 ;  /* 0x0000000205c57824 */ /* 0x000fc400078e02c4 */
[----:B------:R-:W-:Y:S01]  /*2510*/  IMAD R69, R20, 0x40, R215 ;  /* 0x0000004014457824 */ /* 0x000fe200078e02d7 */
[----:B-1----:R-:W1:Y:S01]  /*2520*/  LDSM.16.M88.4 R12, [R196+0x2000] ;  /* 0x00200000c40c783b */ /* 0x002e620000000200 */
[----:B------:R-:W-:Y:S01]  /*2530*/  IMAD R195, R0, 0x2, R3 ;  /* 0x0000000200c37824 */ /* 0x000fe200078e0203 */
[----:B------:R-:W-:Y:S01]  /*2540*/  IADD3 R3, R71, 0x48, RZ ;  /* 0x0000004847037810 */ /* 0x000fe20007ffe0ff */
[----:B------:R-:W-:Y:S01]  /*2550*/  IMAD R198, R4, 0x2, R197 ;  /* 0x0000000204c67824 */ /* 0x000fe200078e02c5 */
[----:B------:R-:W2:Y:S01]  /*2560*/  LDSM.16.M88.4 R44, [R188+0x4800] ;  /* 0x00480000bc2c783b */ /* 0x000ea20000000200 */
[----:B------:R-:W-:Y:S01]  /*2570*/  IMAD R193, R2, 0x2, R195 ;  /* 0x0000000202c17824 */ /* 0x000fe200078e02c3 */
[C---:B------:R-:W-:Y:S01]  /*2580*/  IADD3 R104, R69.reuse, 0x1, RZ ;  /* 0x0000000145687810 */ /* 0x040fe20007ffe0ff */
[----:B------:R-:W-:Y:S01]  /*2590*/  I2F R154, R69 ;  /* 0x00000045009a7306 */ /* 0x000fe20000201400 */
[----:B------:R-:W-:Y:S01]  /*25a0*/  LDSM.16.M88.4 R36, [R199] ;  /* 0x00000000c724783b */ /* 0x000fe20000000200 */
[----:B------:R-:W-:-:S02]  /*25b0*/  IADD3 R105, R69, 0x8, RZ ;  /* 0x0000000845697810 */ /* 0x000fc40007ffe0ff */
[C---:B------:R-:W-:Y:S01]  /*25c0*/  IADD3 R106, R69.reuse, 0x9, RZ ;  /* 0x00000009456a7810 */ /* 0x040fe20007ffe0ff */
[----:B------:R-:W3:Y:S01]  /*25d0*/  LDSM.16.M88.4 R48, [R194+0x4000] ;  /* 0x00400000c230783b */ /* 0x000ee20000000200 */
[C---:B------:R-:W-:Y:S02]  /*25e0*/  IADD3 R107, R69.reuse, 0x10, RZ ;  /* 0x00000010456b7810 */ /* 0x040fe40007ffe0ff */
[----:B------:R-:W-:Y:S01]  /*25f0*/  I2F R108, R104 ;  /* 0x00000068006c7306 */ /* 0x000fe20000201400 */
[----:B------:R-:W4:Y:S01]  /*2600*/  LDSM.16.M88.4 R8, [R199+0x2000] ;  /* 0x00200000c708783b */ /* 0x000f220000000200 */
[C---:B------:R-:W-:Y:S02]  /*2610*/  IADD3 R109, R69.reuse, 0x11, RZ ;  /* 0x00000011456d7810 */ /* 0x040fe40007ffe0ff */
[C---:B------:R-:W-:Y:S01]  /*2620*/  IADD3 R110, R69.reuse, 0x18, RZ ;  /* 0x00000018456e7810 */ /* 0x040fe20007ffe0ff */
[----:B------:R-:W3:Y:S01]  /*2630*/  LDSM.16.M88.4 R60, [R194+0x4800] ;  /* 0x00480000c23c783b */ /* 0x000ee20000000200 */
[----:B------:R-:W-:-:S02]  /*2640*/  IADD3 R112, R69, 0x19, RZ ;  /* 0x0000001945707810 */ /* 0x000fc40007ffe0ff */
[----:B------:R-:W-:Y:S01]  /*2650*/  I2F R111, R105 ;  /* 0x00000069006f7306 */ /* 0x000fe20000201400 */
[----:B------:R-:W-:Y:S01]  /*2660*/  LDSM.16.M88.4 R56, [R6+0x4000] ;  /* 0x004000000638783b */ /* 0x000fe20000000200 */
[C---:B------:R-:W-:Y:S02]  /*2670*/  IADD3 R115, R69.reuse, 0x20, RZ ;  /* 0x0000002045737810 */ /* 0x040fe40007ffe0ff */
[C---:B------:R-:W-:Y:S01]  /*2680*/  IADD3 R117, R69.reuse, 0x21, RZ ;  /* 0x0000002145757810 */ /* 0x040fe20007ffe0ff */
[----:B---3--:R-:W3:Y:S01]  /*2690*/  LDSM.16.M88.4 R32, [R197] ;  /* 0x00000000c520783b */ /* 0x008ee20000000200 */
[C---:B------:R-:W-:Y:S02]  /*26a0*/  IADD3 R119, R69.reuse, 0x28, RZ ;  /* 0x0000002845777810 */ /* 0x040fe40007ffe0ff */
[----:B------:R-:W-:Y:S01]  /*26b0*/  I2F R113, R106 ;  /* 0x0000006a00717306 */ /* 0x000fe20000201400 */
[----:B------:R-:W3:Y:S01]  /*26c0*/  LDSM.16.M88.4 R28, [R197+0x2000] ;  /* 0x00200000c51c783b */ /* 0x000ee20000000200 */
[----:B------:R-:W-:-:S02]  /*26d0*/  IADD3 R120, R69, 0x29, RZ ;  /* 0x0000002945787810 */ /* 0x000fc40007ffe0ff */
[C---:B------:R-:W-:Y:S01]  /*26e0*/  IADD3 R126, R69.reuse, 0x30, RZ ;  /* 0x00000030457e7810 */ /* 0x040fe20007ffe0ff */
[-C--:B-----5:R-:W-:Y:S01]  /*26f0*/  HMMA.16816.F32.BF16 R24, R16, R40.reuse, RZ ;  /* 0x000000281018723c */ /* 0x0a0fe200000418ff */
[C---:B------:R-:W-:Y:S02]  /*2700*/  IADD3 R133, R69.reuse, 0x31, RZ ;  /* 0x0000003145857810 */ /* 0x040fe40007ffe0ff */
[----:B------:R-:W-:Y:S01]  /*2710*/  I2F R114, R107 ;  /* 0x0000006b00727306 */ /* 0x000fe20000201400 */
[C---:B------:R-:W-:Y:S02]  /*2720*/  IADD3 R136, R69.reuse, 0x38, RZ ;  /* 0x0000003845887810 */ /* 0x040fe40007ffe0ff */
[----:B------:R-:W-:Y:S02]  /*2730*/  IADD3 R138, R69, 0x39, RZ ;  /* 0x00000039458a7810 */ /* 0x000fe40007ffe0ff */
[----:B-1----:R-:W-:Y:S03]  /*2740*/  HMMA.16816.F32.BF16 R52, R12, R40, RZ ;  /* 0x000000280c34723c */ /* 0x002fe600000418ff */
[----:B------:R-:W-:Y:S05]  /*2750*/  I2F R116, R109 ;  /* 0x0000006d00747306 */ /* 0x000fea0000201400 */
[-C--:B--2---:R-:W-:Y:S03]  /*2760*/  HMMA.16816.F32.BF16 R20, R16, R44.reuse, RZ ;  /* 0x0000002c1014723c */ /* 0x084fe600000418ff */
[----:B------:R-:W-:Y:S05]  /*2770*/  I2F R118, R110 ;  /* 0x0000006e00767306 */ /* 0x000fea0000201400 */
[----:B------:R-:W-:Y:S03]  /*2780*/  HMMA.16816.F32.BF16 R64, R12, R44, RZ ;  /* 0x0000002c0c40723c */ /* 0x000fe600000418ff */
[----:B------:R-:W-:Y:S05]  /*2790*/  I2F R121, R112 ;  /* 0x0000007000797306 */ /* 0x000fea0000201400 */
[-C--:B------:R-:W-:Y:S01]  /*27a0*/  HMMA.16816.F32.BF16 R72, R36, R48.reuse, R24 ;  /* 0x000000302448723c */ /* 0x080fe20000041818 */
[----:B------:R-:W-:Y:S02]  /*27b0*/  LDSM.16.M88.4 R24, [R198] ;  /* 0x00000000c618783b */ /* 0x000fe40000000200 */
[----:B------:R-:W-:Y:S05]  /*27c0*/  I2F R122, R115 ;  /* 0x00000073007a7306 */ /* 0x000fea0000201400 */
[----:B----4-:R-:W-:Y:S01]  /*27d0*/  HMMA.16816.F32.BF16 R80, R8, R48, R52 ;  /* 0x000000300850723c */ /* 0x010fe20000041834 */
[----:B------:R-:W1:Y:S02]  /*27e0*/  LDSM.16.M88.4 R52, [R193] ;  /* 0x00000000c134783b */ /* 0x000e640000000200 */
[----:B------:R-:W-:Y:S05]  /*27f0*/  I2F R123, R117 ;  /* 0x00000075007b7306 */ /* 0x000fea0000201400 */
[----:B------:R-:W-:Y:S03]  /*2800*/  HMMA.16816.F32.BF16 R76, R16, R42, RZ ;  /* 0x0000002a104c723c */ /* 0x000fe600000418ff */
[----:B------:R-:W-:Y:S05]  /*2810*/  I2F R127, R119 ;  /* 0x00000077007f7306 */ /* 0x000fea0000201400 */
[-C--:B------:R-:W-:Y:S01]  /*2820*/  HMMA.16816.F32.BF16 R88, R36, R60.reuse, R20 ;  /* 0x0000003c2458723c */ /* 0x080fe20000041814 */
[----:B------:R-:W2:Y:S02]  /*2830*/  LDSM.16.M88.4 R20, [R198+0x2000] ;  /* 0x00200000c614783b */ /* 0x000ea40000000200 */
[----:B------:R-:W-:Y:S05]  /*2840*/  I2F R134, R120 ;  /* 0x0000007800867306 */ /* 0x000fea0000201400 */
[----:B------:R-:W-:Y:S03]  /*2850*/  HMMA.16816.F32.BF16 R92, R8, R60, R64 ;  /* 0x0000003c085c723c */ /* 0x000fe60000041840 */
[----:B------:R-:W-:Y:S05]  /*2860*/  I2F R139, R126 ;  /* 0x0000007e008b7306 */ /* 0x000fea0000201400 */
[----:B---3--:R-:W-:Y:S03]  /*2870*/  HMMA.16816.F32.BF16 R72, R32, R56, R72 ;  /* 0x000000382048723c */ /* 0x008fe60000041848 */
[----:B------:R-:W-:Y:S05]  /*2880*/  I2F R140, R133 ;  /* 0x00000085008c7306 */ /* 0x000fea0000201400 */
[----:B------:R-:W-:Y:S03]  /*2890*/  HMMA.16816.F32.BF16 R64, R12, R42, RZ ;  /* 0x0000002a0c40723c */ /* 0x000fe600000418ff */
[----:B------:R-:W-:Y:S05]  /*28a0*/  I2F R143, R136 ;  /* 0x00000088008f7306 */ /* 0x000fea0000201400 */
[----:B------:R-:W-:Y:S03]  /*28b0*/  HMMA.16816.F32.BF16 R40, R28, R56, R80 ;  /* 0x000000381c28723c */ /* 0x000fe60000041850 */
[----:B------:R-:W-:Y:S05]  /*28c0*/  I2F R150, R138 ;  /* 0x0000008a00967306 */ /* 0x000fea0000201400 */
[----:B------:R-:W-:Y:S08]  /*28d0*/  HMMA.16816.F32.BF16 R76, R36, R50, R76 ;  /* 0x00000032244c723c */ /* 0x000ff0000004184c */
[----:B-1----:R-:W-:Y:S08]  /*28e0*/  HMMA.16816.F32.BF16 R80, R24, R52, R72 ;  /* 0x000000341850723c */ /* 0x002ff00000041848 */
[----:B------:R-:W-:Y:S01]  /*28f0*/  HMMA.16816.F32.BF16 R72, R8, R50, R64 ;  /* 0x000000320848723c */ /* 0x000fe20000041840 */
[----:B------:R-:W1:Y:S07]  /*2900*/  LDSM.16.M88.4 R48, [R6+0x4800] ;  /* 0x004800000630783b */ /* 0x000e6e0000000200 */
[----:B--2---:R-:W-:Y:S08]  /*2910*/  HMMA.16816.F32.BF16 R84, R20, R52, R40 ;  /* 0x000000341454723c */ /* 0x004ff00000041828 */
[----:B------:R-:W-:Y:S01]  /*2920*/  HMMA.16816.F32.BF16 R64, R12, R46, RZ ;  /* 0x0000002e0c40723c */ /* 0x000fe200000418ff */
[----:B------:R-:W-:-:S04]  /*2930*/  FMUL.FTZ R0, R80, c[0x0][0x2ec] ;  /* 0x0000bb0050007a20 */ /* 0x000fc80000410000 */
[----:B------:R2:W-:Y:S03]  /*2940*/  MUFU.TANH R164, R0 ;  /* 0x0000000000a47308 */ /* 0x0005e60000002400 */
[----:B------:R-:W-:Y:S08]  /*2950*/  HMMA.16816.F32.BF16 R40, R32, R58, R76 ;  /* 0x0000003a2028723c */ /* 0x000ff0000004184c */
[----:B------:R-:W-:Y:S01]  /*2960*/  HMMA.16816.F32.BF16 R76, R16, R46, RZ ;  /* 0x0000002e104c723c */ /* 0x000fe200000418ff */
[----:B------:R-:W3:Y:S01]  /*2970*/  LDSM.16.M88.4 R44, [R188+0x5000] ;  /* 0x00500000bc2c783b */ /* 0x000ee20000000200 */
[----:B------:R-:W-:-:S02]  /*2980*/  FMUL.FTZ R87, R87, c[0x0][0x2ec] ;  /* 0x0000bb0057577a20 */ /* 0x000fc40000410000 */
[----:B--2---:R-:W-:Y:S02]  /*2990*/  FMUL.FTZ R0, R81, c[0x0][0x2ec] ;  /* 0x0000bb0051007a20 */ /* 0x004fe40000410000 */
[----:B------:R-:W-:Y:S02]  /*29a0*/  MUFU.TANH R153, R87 ;  /* 0x0000005700997308 */ /* 0x000fe40000002400 */
[----:B------:R-:W-:Y:S06]  /*29b0*/  HMMA.16816.F32.BF16 R100, R8, R62, R64 ;  /* 0x0000003e0864723c */ /* 0x000fec0000041840 */
[----:B------:R2:W-:Y:S02]  /*29c0*/  MUFU.TANH R160, R0 ;  /* 0x0000000000a07308 */ /* 0x0005e40000002400 */
[----:B------:R-:W-:Y:S01]  /*29d0*/  HMMA.16816.F32.BF16 R64, R24, R54, R40 ;  /* 0x000000361840723c */ /* 0x000fe20000041828 */
[----:B------:R-:W-:Y:S07]  /*29e0*/  LDSM.16.M88.4 R40, [R193+0x800] ;  /* 0x00080000c128783b */ /* 0x000fee0000000200 */
[----:B------:R-:W-:Y:S01]  /*29f0*/  HMMA.16816.F32.BF16 R72, R28, R58, R72 ;  /* 0x0000003a1c48723c */ /* 0x000fe20000041848 */
[----:B------:R-:W4:Y:S01]  /*2a00*/  LDSM.16.M88.4 R56, [R194+0x5000] ;  /* 0x00500000c238783b */ /* 0x000f220000000200 */
[----:B--2---:R-:W-:-:S06]  /*2a10*/  FMUL.FTZ R0, R82, c[0x0][0x2ec] ;  /* 0x0000bb0052007a20 */ /* 0x004fcc0000410000 */
[----:B------:R-:W-:Y:S01]  /*2a20*/  HMMA.16816.F32.BF16 R96, R36, R62, R76 ;  /* 0x0000003e2460723c */ /* 0x000fe2000004184c */
[----:B------:R2:W-:Y:S07]  /*2a30*/  MUFU.TANH R163, R0 ;  /* 0x0000000000a37308 */ /* 0x0005ee0000002400 */
[----:B-1----:R-:W-:Y:S01]  /*2a40*/  HMMA.16816.F32.BF16 R60, R32, R48, R88 ;  /* 0x00000030203c723c */ /* 0x002fe20000041858 */
[----:B------:R-:W-:Y:S02]  /*2a50*/  FMUL.FTZ R64, R64, c[0x0][0x2ec] ;  /* 0x0000bb0040407a20 */ /* 0x000fe40000410000 */
[----:B------:R-:W-:-:S02]  /*2a60*/  FMUL.FTZ R65, R65, c[0x0][0x2ec] ;  /* 0x0000bb0041417a20 */ /* 0x000fc40000410000 */
[----:B------:R-:W-:Y:S01]  /*2a70*/  FMUL.FTZ R66, R66, c[0x0][0x2ec] ;  /* 0x0000bb0042427a20 */ /* 0x000fe20000410000 */
[----:B------:R-:W-:Y:S01]  /*2a80*/  MUFU.TANH R148, R64 ;  /* 0x0000004000947308 */ /* 0x000fe20000002400 */
[----:B------:R-:W-:Y:S01]  /*2a90*/  FMUL.FTZ R67, R67, c[0x0][0x2ec] ;  /* 0x0000bb0043437a20 */ /* 0x000fe20000410000 */
[----:B------:R-:W-:Y:S01]  /*2aa0*/  HMMA.16816.F32.BF16 R92, R28, R48, R92 ;  /* 0x000000301c5c723c */ /* 0x000fe2000004185c */
[----:B--2---:R-:W-:-:S05]  /*2ab0*/  FMUL.FTZ R0, R83, c[0x0][0x2ec] ;  /* 0x0000bb0053007a20 */ /* 0x004fca0000410000 */
[----:B------:R1:W-:Y:S02]  /*2ac0*/  MUFU.TANH R159, R0 ;  /* 0x00000000009f7308 */ /* 0x0003e40000002400 */
[----:B---3--:R-:W-:Y:S06]  /*2ad0*/  HMMA.16816.F32.BF16 R88, R16, R44, RZ ;  /* 0x0000002c1058723c */ /* 0x008fec00000418ff */
[----:B------:R-:W-:Y:S02]  /*2ae0*/  MUFU.TANH R158, R65 ;  /* 0x00000041009e7308 */ /* 0x000fe40000002400 */
[----:B------:R-:W-:Y:S01]  /*2af0*/  HMMA.16816.F32.BF16 R80, R20, R54, R72 ;  /* 0x000000361450723c */ /* 0x000fe20000041848 */
[----:B------:R-:W2:Y:S01]  /*2b00*/  LDSM.16.M88.4 R52, [R188+0x5800] ;  /* 0x00580000bc34783b */ /* 0x000ea20000000200 */
[----:B-1----:R-:W-:-:S04]  /*2b10*/  FMUL.FTZ R0, R84, c[0x0][0x2ec] ;  /* 0x0000bb0054007a20 */ /* 0x002fc80000410000 */
[----:B------:R-:W-:Y:S02]  /*2b20*/  MUFU.TANH R152, R66 ;  /* 0x0000004200987308 */ /* 0x000fe40000002400 */
[----:B------:R-:W-:Y:S06]  /*2b30*/  HMMA.16816.F32.BF16 R76, R12, R44, RZ ;  /* 0x0000002c0c4c723c */ /* 0x000fec00000418ff */
[----:B------:R1:W-:Y:S02]  /*2b40*/  MUFU.TANH R162, R0 ;  /* 0x0000000000a27308 */ /* 0x0003e40000002400 */
[----:B------:R-:W-:Y:S06]  /*2b50*/  HMMA.16816.F32.BF16 R72, R32, R50, R96 ;  /* 0x000000322048723c */ /* 0x000fec0000041860 */
[----:B------:R3:W-:Y:S02]  /*2b60*/  MUFU.TANH R157, R67 ;  /* 0x00000043009d7308 */ /* 0x0007e40000002400 */
[----:B------:R-:W-:-:S02]  /*2b70*/  FMUL.FTZ R80, R80, c[0x0][0x2ec] ;  /* 0x0000bb0050507a20 */ /* 0x000fc40000410000 */
[----:B------:R-:W-:Y:S02]  /*2b80*/  FMUL.FTZ R81, R81, c[0x0][0x2ec] ;  /* 0x0000bb0051517a20 */ /* 0x000fe40000410000 */
[----:B------:R-:W-:Y:S02]  /*2b90*/  FMUL.FTZ R82, R82, c[0x0][0x2ec] ;  /* 0x0000bb0052527a20 */ /* 0x000fe40000410000 */
[----:B------:R-:W-:Y:S01]  /*2ba0*/  FMUL.FTZ R83, R83, c[0x0][0x2ec] ;  /* 0x0000bb0053537a20 */ /* 0x000fe20000410000 */
[----:B------:R-:W-:Y:S01]  /*2bb0*/  MUFU.TANH R147, R80 ;  /* 0x0000005000937308 */ /* 0x000fe20000002400 */
[----:B-1----:R-:W-:Y:S01]  /*2bc0*/  FMUL.FTZ R0, R85, c[0x0][0x2ec] ;  /* 0x0000bb0055007a20 */ /* 0x002fe20000410000 */
[----:B----4-:R-:W-:Y:S06]  /*2bd0*/  HMMA.16816.F32.BF16 R96, R8, R56, R76 ;  /* 0x000000380860723c */ /* 0x010fec000004184c */
[----:B------:R1:W4:Y:S02]  /*2be0*/  MUFU.TANH R156, R0 ;  /* 0x00000000009c7308 */ /* 0x0003240000002400 */
[-C--:B---3--:R-:W-:Y:S06]  /*2bf0*/  HMMA.16816.F32.BF16 R64, R24, R40.reuse, R60 ;  /* 0x000000281840723c */ /* 0x088fec000004183c */
[----:B------:R-:W-:Y:S02]  /*2c00*/  MUFU.TANH R155, R81 ;  /* 0x00000051009b7308 */ /* 0x000fe40000002400 */
[----:B------:R-:W-:Y:S01]  /*2c10*/  HMMA.16816.F32.BF16 R60, R20, R40, R92 ;  /* 0x00000028143c723c */ /* 0x000fe2000004185c */
[----:B-1----:R-:W-:-:S05]  /*2c20*/  FMUL.FTZ R0, R86, c[0x0][0x2ec] ;  /* 0x0000bb0056007a20 */ /* 0x002fca0000410000 */
[----:B------:R-:W1:Y:S02]  /*2c30*/  MUFU.TANH R131, R82 ;  /* 0x0000005200837308 */ /* 0x000e640000002400 */
[----:B------:R-:W-:Y:S01]  /*2c40*/  HMMA.16816.F32.BF16 R84, R28, R50, R100 ;  /* 0x000000321c54723c */ /* 0x000fe20000041864 */
[----:B------:R-:W3:Y:S05]  /*2c50*/  LDSM.16.M88.4 R48, [R6+0x5000] ;  /* 0x005000000630783b */ /* 0x000eea0000000200 */
[----:B------:R5:W1:Y:S02]  /*2c60*/  MUFU.TANH R146, R83 ;  /* 0x0000005300927308 */ /* 0x000a640000002400 */
[----:B------:R-:W-:Y:S01]  /*2c70*/  HMMA.16816.F32.BF16 R100, R36, R56, R88 ;  /* 0x000000382464723c */ /* 0x000fe20000041858 */
[----:B------:R-:W-:-:S02]  /*2c80*/  FMUL.FTZ R64, R64, c[0x0][0x2ec] ;  /* 0x0000bb0040407a20 */ /* 0x000fc40000410000 */
[----:B------:R-:W-:Y:S02]  /*2c90*/  FMUL.FTZ R65, R65, c[0x0][0x2ec] ;  /* 0x0000bb0041417a20 */ /* 0x000fe40000410000 */
[----:B------:R-:W-:Y:S02]  /*2ca0*/  FMUL.FTZ R66, R66, c[0x0][0x2ec] ;  /* 0x0000bb0042427a20 */ /* 0x000fe40000410000 */
[----:B------:R-:W-:Y:S01]  /*2cb0*/  FMUL.FTZ R67, R67, c[0x0][0x2ec] ;  /* 0x0000bb0043437a20 */ /* 0x000fe20000410000 */
[----:B------:R-:W-:Y:S01]  /*2cc0*/  HMMA.16816.F32.BF16 R76, R24, R42, R72 ;  /* 0x0000002a184c723c */ /* 0x000fe20000041848 */
[----:B------:R-:W-:Y:S01]  /*2cd0*/  FMUL.FTZ R60, R60, c[0x0][0x2ec] ;  /* 0x0000bb003c3c7a20 */ /* 0x000fe20000410000 */
[----:B------:R-:W-:Y:S01]  /*2ce0*/  MUFU.TANH R144, R64 ;  /* 0x0000004000907308 */ /* 0x000fe20000002400 */
[----:B------:R-:W-:Y:S02]  /*2cf0*/  FMUL.FTZ R61, R61, c[0x0][0x2ec] ;  /* 0x0000bb003d3d7a20 */ /* 0x000fe40000410000 */
[----:B------:R-:W-:-:S02]  /*2d00*/  FMUL.FTZ R62, R62, c[0x0][0x2ec] ;  /* 0x0000bb003e3e7a20 */ /* 0x000fc40000410000 */
[----:B------:R-:W-:Y:S01]  /*2d10*/  FMUL.FTZ R63, R63, c[0x0][0x2ec] ;  /* 0x0000bb003f3f7a20 */ /* 0x000fe20000410000 */
[----:B------:R-:W-:Y:S01]  /*2d20*/  HMMA.16816.F32.BF16 R92, R20, R42, R84 ;  /* 0x0000002a145c723c */ /* 0x000fe20000041854 */
[----:B------:R-:W1:Y:S01]  /*2d30*/  LDSM.16.M88.4 R40, [R193+0x1000] ;  /* 0x00100000c128783b */ /* 0x000e620000000200 */
[----:B------:R-:W1:Y:S06]  /*2d40*/  MUFU.TANH R129, R60 ;  /* 0x0000003c00817308 */ /* 0x000e6c0000002400 */
[C---:B------:R-:W-:Y:S02]  /*2d50*/  HMMA.16816.F32.BF16 R72, R12.reuse, R46, RZ ;  /* 0x0000002e0c48723c */ /* 0x040fe400000418ff */
[----:B------:R-:W-:Y:S06]  /*2d60*/  MUFU.TANH R145, R61 ;  /* 0x0000003d00917308 */ /* 0x000fec0000002400 */
[----:B--2---:R-:W-:Y:S01]  /*2d70*/  HMMA.16816.F32.BF16 R88, R12, R52, RZ ;  /* 0x000000340c58723c */ /* 0x004fe200000418ff */
[----:B------:R-:W-:Y:S01]  /*2d80*/  FMUL.FTZ R76, R76, c[0x0][0x2ec] ;  /* 0x0000bb004c4c7a20 */ /* 0x000fe20000410000 */
[----:B------:R-:W-:Y:S01]  /*2d90*/  MUFU.TANH R125, R62 ;  /* 0x0000003e007d7308 */ /* 0x000fe20000002400 */
[----:B------:R-:W-:-:S02]  /*2da0*/  FMUL.FTZ R78, R78, c[0x0][0x2ec] ;  /* 0x0000bb004e4e7a20 */ /* 0x000fc40000410000 */
[----:B------:R-:W-:Y:S02]  /*2db0*/  FMUL.FTZ R77, R77, c[0x0][0x2ec] ;  /* 0x0000bb004d4d7a20 */ /* 0x000fe40000410000 */
[----:B------:R-:W-:Y:S01]  /*2dc0*/  FMUL.FTZ R79, R79, c[0x0][0x2ec] ;  /* 0x0000bb004f4f7a20 */ /* 0x000fe20000410000 */
[----:B-----5:R-:W-:Y:S01]  /*2dd0*/  HMMA.16816.F32.BF16 R80, R12, R54, RZ ;  /* 0x000000360c50723c */ /* 0x020fe200000418ff */
[----:B------:R-:W-:Y:S01]  /*2de0*/  FMUL.FTZ R92, R92, c[0x0][0x2ec] ;  /* 0x0000bb005c5c7a20 */ /* 0x000fe20000410000 */
[----:B------:R2:W-:Y:S06]  /*2df0*/  MUFU.TANH R141, R63 ;  /* 0x0000003f008d7308 */ /* 0x0005ec0000002400 */
[----:B---3--:R-:W-:Y:S02]  /*2e00*/  HMMA.16816.F32.BF16 R12, R28, R48, R96 ;  /* 0x000000301c0c723c */ /* 0x008fe40000041860 */
[----:B------:R-:W-:Y:S06]  /*2e10*/  MUFU.TANH R151, R65 ;  /* 0x0000004100977308 */ /* 0x000fec0000002400 */
[----:B------:R-:W-:Y:S02]  /*2e20*/  HMMA.16816.F32.BF16 R84, R16, R52, RZ ;  /* 0x000000341054723c */ /* 0x000fe400000418ff */
[----:B------:R-:W3:Y:S06]  /*2e30*/  MUFU.TANH R130, R66 ;  /* 0x0000004200827308 */ /* 0x000eec0000002400 */
[----:B--2---:R-:W-:Y:S02]  /*2e40*/  HMMA.16816.F32.BF16 R60, R32, R48, R100 ;  /* 0x00000030203c723c */ /* 0x004fe40000041864 */
[----:B------:R2:W-:Y:S06]  /*2e50*/  MUFU.TANH R149, R67 ;  /* 0x0000004300957308 */ /* 0x0005ec0000002400 */
[----:B------:R-:W-:Y:S02]  /*2e60*/  HMMA.16816.F32.BF16 R100, R16, R54, RZ ;  /* 0x000000361064723c */ /* 0x000fe400000418ff */
[----:B------:R5:W-:Y:S06]  /*2e70*/  MUFU.TANH R161, R0 ;  /* 0x0000000000a17308 */ /* 0x000bec0000002400 */
[----:B------:R-:W-:Y:S02]  /*2e80*/  HMMA.16816.F32.BF16 R72, R8, R58, R72 ;  /* 0x0000003a0848723c */ /* 0x000fe40000041848 */
[----:B------:R-:W-:Y:S06]  /*2e90*/  MUFU.TANH R135, R76 ;  /* 0x0000004c00877308 */ /* 0x000fec0000002400 */
[----:B--2---:R-:W-:Y:S01]  /*2ea0*/  HMMA.16816.F32.BF16 R64, R16, R46, RZ ;  /* 0x0000002e1040723c */ /* 0x004fe200000418ff */
[----:B------:R-:W2:Y:S01]  /*2eb0*/  LDSM.16.M88.4 R44, [R194+0x5800] ;  /* 0x00580000c22c783b */ /* 0x000ea20000000200 */
[----:B-----5:R-:W-:Y:S01]  /*2ec0*/  FMUL.FTZ R0, R93, c[0x0][0x2ec] ;  /* 0x0000bb005d007a20 */ /* 0x020fe20000410000 */
[----:B------:R-:W-:Y:S05]  /*2ed0*/  MUFU.TANH R97, R78 ;  /* 0x0000004e00617308 */ /* 0x000fea0000002400 */
[-C--:B-1----:R-:W-:Y:S03]  /*2ee0*/  HMMA.16816.F32.BF16 R16, R24, R40.reuse, R60 ;  /* 0x000000281810723c */ /* 0x082fe6000004183c */
[----:B------:R1:W-:Y:S05]  /*2ef0*/  MUFU.TANH R128, R0 ;  /* 0x0000000000807308 */ /* 0x0003ea0000002400 */
[----:B------:R-:W-:Y:S03]  /*2f00*/  HMMA.16816.F32.BF16 R52, R20, R40, R12 ;  /* 0x000000281434723c */ /* 0x000fe6000004180c */
[----:B------:R-:W-:Y:S05]  /*2f10*/  MUFU.TANH R142, R77 ;  /* 0x0000004d008e7308 */ /* 0x000fea0000002400 */
[----:B------:R-:W-:Y:S01]  /*2f20*/  HMMA.16816.F32.BF16 R56, R36, R58, R64 ;  /* 0x0000003a2438723c */ /* 0x000fe20000041840 */
[----:B-1----:R-:W-:-:S02]  /*2f30*/  FMUL.FTZ R0, R94, c[0x0][0x2ec] ;  /* 0x0000bb005e007a20 */ /* 0x002fc40000410000 */
[----:B------:R-:W-:Y:S05]  /*2f40*/  MUFU.TANH R137, R79 ;  /* 0x0000004f00897308 */ /* 0x000fea0000002400 */
[----:B------:R-:W-:Y:S02]  /*2f50*/  FMUL.FTZ R12, R19, c[0x0][0x2ec] ;  /* 0x0000bb00130c7a20 */ /* 0x000fe40000410000 */
[----:B------:R-:W-:Y:S01]  /*2f60*/  FMUL.FTZ R2, R18, c[0x0][0x2ec] ;  /* 0x0000bb0012027a20 */ /* 0x000fe20000410000 */
[----:B------:R1:W-:Y:S01]  /*2f70*/  MUFU.TANH R76, R0 ;  /* 0x00000000004c7308 */ /* 0x0003e20000002400 */
[----:B--2---:R-:W-:Y:S07]  /*2f80*/  HMMA.16816.F32.BF16 R88, R8, R44, R88 ;  /* 0x0000002c0858723c */ /* 0x004fee0000041858 */
[----:B------:R2:W-:Y:S05]  /*2f90*/  MUFU.TANH R132, R12 ;  /* 0x0000000c00847308 */ /* 0x0005ea0000002400 */
[----:B------:R-:W-:Y:S01]  /*2fa0*/  HMMA.16816.F32.BF16 R56, R32, R50, R56 ;  /* 0x000000322038723c */ /* 0x000fe20000041838 */
[----:B-1----:R-:W-:-:S02]  /*2fb0*/  FMUL.FTZ R0, R95, c[0x0][0x2ec] ;  /* 0x0000bb005f007a20 */ /* 0x002fc40000410000 */
[----:B------:R-:W1:Y:S05]  /*2fc0*/  MUFU.TANH R77, R92 ;  /* 0x0000005c004d7308 */ /* 0x000e6a0000002400 */
[----:B------:R-:W-:Y:S01]  /*2fd0*/  HMMA.16816.F32.BF16 R80, R8, R46, R80 ;  /* 0x0000002e0850723c */ /* 0x000fe20000041850 */
[----:B--2---:R2:W5:Y:S02]  /*2fe0*/  LDSM.16.M88.4 R12, [R6+0x5800] ;  /* 0x00580000060c783b */ /* 0x0045640000000200 */
[----:B------:R1:W-:Y:S04]  /*2ff0*/  MUFU.TANH R99, R0 ;  /* 0x0000000000637308 */ /* 0x0003e80000002400 */
[-C--:B------:R-:W-:Y:S01]  /*3000*/  IMNMX R8, R71, R70.reuse, PT ;  /* 0x0000004647087217 */ /* 0x080fe20003800200 */
[----:B------:R-:W-:Y:S01]  /*3010*/  HMMA.16816.F32.BF16 R48, R28, R50, R72 ;  /* 0x000000321c30723c */ /* 0x000fe20000041848 */
[----:B------:R-:W-:Y:S01]  /*3020*/  IMNMX R10, R3, R70, PT ;  /* 0x00000046030a7217 */ /* 0x000fe20003800200 */
[----:B----4-:R-:W-:Y:S01]  /*3030*/  FFMA.FTZ R3, R108, R68, R156 ;  /* 0x000000446c037223 */ /* 0x010fe2000001009c */
[-C--:B------:R-:W-:Y:S01]  /*3040*/  ISETP.GE.AND P0, PT, R104, R8.reuse, PT ;  /* 0x000000086800720c */ /* 0x080fe20003f06270 */
[----:B------:R4:W3:Y:S01]  /*3050*/  MUFU.TANH R95, R2 ;  /* 0x00000002005f7308 */ /* 0x0008e20000002400 */
[----:B------:R-:W-:-:S02]  /*3060*/  ISETP.GE.AND P6, PT, R105, R8, PT ;  /* 0x000000086900720c */ /* 0x000fc40003fc6270 */
[----:B------:R-:W-:Y:S01]  /*3070*/  ISETP.GE.AND P2, PT, R104, R10, PT ;  /* 0x0000000a6800720c */ /* 0x000fe20003f46270 */
[----:B------:R-:W-:Y:S01]  /*3080*/  HMMA.16816.F32.BF16 R64, R36, R44, R84 ;  /* 0x0000002c2440723c */ /* 0x000fe20000041854 */
[----:B-1----:R-:W-:Y:S02]  /*3090*/  FMUL.FTZ R0, R16, c[0x0][0x2ec] ;  /* 0x0000bb0010007a20 */ /* 0x002fe40000410000 */
[----:B------:R-:W-:Y:S02]  /*30a0*/  FMUL.FTZ R16, R55, c[0x0][0x2ec] ;  /* 0x0000bb0037107a20 */ /* 0x000fe40000410000 */
[----:B------:R1:W-:Y:S03]  /*30b0*/  MUFU.TANH R96, R0 ;  /* 0x0000000000607308 */ /* 0x0003e60000002400 */
[----:B------:R-:W-:Y:S01]  /*30c0*/  HMMA.16816.F32.BF16 R56, R24, R42, R56 ;  /* 0x0000002a1838723c */ /* 0x000fe20000041838 */
[----:B--2---:R-:W-:Y:S01]  /*30d0*/  FMUL.FTZ R6, R54, c[0x0][0x2ec] ;  /* 0x0000bb0036067a20 */ /* 0x004fe20000410000 */
[----:B----4-:R-:W-:-:S04]  /*30e0*/  IADD3 R2, R71, 0x40, RZ ;  /* 0x0000004047027810 */ /* 0x010fc80007ffe0ff */
[----:B------:R-:W-:Y:S01]  /*30f0*/  IMNMX R11, R2, R70, PT ;  /* 0x00000046020b7217 */ /* 0x000fe20003800200 */
[----:B------:R-:W-:Y:S01]  /*3100*/  FMUL.FTZ R2, R53, c[0x0][0x2ec] ;  /* 0x0000bb0035027a20 */ /* 0x000fe20000410000 */
[----:B------:R-:W-:Y:S01]  /*3110*/  HMMA.16816.F32.BF16 R48, R20, R42, R48 ;  /* 0x0000002a1430723c */ /* 0x000fe20000041830 */
[----:B------:R2:W-:Y:S01]  /*3120*/  MUFU.TANH R87, R16 ;  /* 0x0000001000577308 */ /* 0x0005e20000002400 */
[-C--:B------:R-:W-:Y:S02]  /*3130*/  ISETP.GE.AND P4, PT, R104, R11.reuse, PT ;  /* 0x0000000b6800720c */ /* 0x080fe40003f86270 */
[----:B------:R-:W-:Y:S01]  /*3140*/  ISETP.GE.AND P3, PT, R105, R11, PT ;  /* 0x0000000b6900720c */ /* 0x000fe20003f66270 */
[----:B-1----:R-:W-:-:S03]  /*3150*/  FMUL.FTZ R0, R17, c[0x0][0x2ec] ;  /* 0x0000bb0011007a20 */ /* 0x002fc60000410000 */
[----:B------:R-:W-:Y:S01]  /*3160*/  HMMA.16816.F32.BF16 R60, R36, R46, R100 ;  /* 0x0000002e243c723c */ /* 0x000fe20000041864 */
[----:B------:R1:W-:Y:S07]  /*3170*/  MUFU.TANH R93, R2 ;  /* 0x00000002005d7308 */ /* 0x0003ee0000002400 */
[----:B-----5:R-:W-:Y:S01]  /*3180*/  HMMA.16816.F32.BF16 R36, R32, R12, R64 ;  /* 0x0000000c2024723c */ /* 0x020fe20000041840 */
[----:B------:R4:W5:Y:S01]  /*3190*/  MUFU.TANH R124, R0 ;  /* 0x00000000007c7308 */ /* 0x0009620000002400 */
[----:B--2---:R-:W2:Y:S01]  /*31a0*/  LDSM.16.M88.4 R16, [R193+0x1800] ;  /* 0x00180000c110783b */ /* 0x004ea20000000200 */
[----:B------:R-:W-:-:S05]  /*31b0*/  DEPBAR.LE SB0, 0x0 ;  /* 0x000080000000791a */ /* 0x000fca0000000000 */
[----:B------:R-:W-:Y:S01]  /*31c0*/  HMMA.16816.F32.BF16 R44, R28, R12, R88 ;  /* 0x0000000c1c2c723c */ /* 0x000fe20000041858 */
[-C--:B-1----:R-:W-:Y:S01]  /*31d0*/  FFMA.FTZ R2, R108, R68.reuse, R153 ;  /* 0x000000446c027223 */ /* 0x082fe20000010099 */
[----:B------:R1:W1:Y:S04]  /*31e0*/  MUFU.TANH R86, R6 ;  /* 0x0000000600567308 */ /* 0x0002680000002400 */
[----:B------:R-:W-:Y:S01]  /*31f0*/  FSEL R73, R2, -INF , !P2 ;  /* 0xff80000002497808 */ /* 0x000fe20005000000 */
[----:B------:R-:W-:Y:S01]  /*3200*/  FMUL.FTZ R12, R58, c[0x0][0x2ec] ;  /* 0x0000bb003a0c7a20 */ /* 0x000fe20000410000 */
[----:B------:R-:W-:Y:S01]  /*3210*/  ISETP.GE.AND P2, PT, R106, R11, PT ;  /* 0x0000000b6a00720c */ /* 0x000fe20003f46270 */
[-C--:B------:R-:W-:Y:S01]  /*3220*/  FFMA.FTZ R2, R111, R68.reuse, R131 ;  /* 0x000000446f027223 */ /* 0x080fe20000010083 */
[----:B----4-:R-:W-:Y:S01]  /*3230*/  IADD3 R0, R71, 0x8, RZ ;  /* 0x0000000847007810 */ /* 0x010fe20007ffe0ff */
[-C--:B------:R-:W-:Y:S01]  /*3240*/  HMMA.16816.F32.BF16 R32, R32, R14.reuse, R60 ;  /* 0x0000000e2020723c */ /* 0x080fe2000004183c */
[----:B------:R-:W-:Y:S01]  /*3250*/  FSEL R71, R3, -INF , !P4 ;  /* 0xff80000003477808 */ /* 0x000fe20006000000 */
[----:B------:R-:W-:Y:S01]  /*3260*/  FFMA.FTZ R3, R111, R68, R147 ;  /* 0x000000446f037223 */ /* 0x000fe20000010093 */
[----:B------:R-:W-:Y:S01]  /*3270*/  IMNMX R9, R0, R70, PT ;  /* 0x0000004600097217 */ /* 0x000fe20003800200 */
[----:B------:R-:W-:Y:S01]  /*3280*/  FMUL.FTZ R0, R52, c[0x0][0x2ec] ;  /* 0x0000bb0034007a20 */ /* 0x000fe20000410000 */
[----:B------:R4:W-:Y:S02]  /*3290*/  MUFU.TANH R66, R12 ;  /* 0x0000000c00427308 */ /* 0x0009e40000002400 */
[-C--:B------:R-:W-:Y:S01]  /*32a0*/  ISETP.GE.AND P1, PT, R104, R9.reuse, PT ;  /* 0x000000096800720c */ /* 0x080fe20003f26270 */
[----:B-1----:R-:W-:Y:S01]  /*32b0*/  FMUL.FTZ R6, R56, c[0x0][0x2ec] ;  /* 0x0000bb0038067a20 */ /* 0x002fe20000410000 */
[-C--:B------:R-:W-:Y:S01]  /*32c0*/  ISETP.GE.AND P5, PT, R105, R9.reuse, PT ;  /* 0x000000096900720c */ /* 0x080fe20003fa6270 */
[----:B------:R-:W-:Y:S01]  /*32d0*/  HMMA.16816.F32.BF16 R28, R28, R14, R80 ;  /* 0x0000000e1c1c723c */ /* 0x000fe20000041850 */
[----:B------:R-:W-:Y:S01]  /*32e0*/  FSEL R54, R3, -INF , !P3 ;  /* 0xff80000003367808 */ /* 0x000fe20005800000 */
[----:B------:R-:W-:Y:S01]  /*32f0*/  FFMA.FTZ R3, R113, R68, R146 ;  /* 0x0000004471037223 */ /* 0x000fe20000010092 */
[----:B------:R1:W-:Y:S01]  /*3300*/  MUFU.TANH R94, R0 ;  /* 0x00000000005e7308 */ /* 0x0003e20000002400 */
[----:B------:R-:W-:Y:S01]  /*3310*/  BAR.SYNC.DEFER_BLOCKING 0x0 ;  /* 0x0000000000007b1d */ /* 0x000fe20000010000 */
[----:B------:R-:W-:-:S02]  /*3320*/  ISETP.GE.AND P4, PT, R106, R9, PT ;  /* 0x000000096a00720c */ /* 0x000fc40003f86270 */
[----:B------:R-:W-:-:S04]  /*3330*/  ISETP.GE.AND P3, PT, R107, R9, PT ;  /* 0x000000096b00720c */ /* 0x000fc80003f66270 */
[----:B------:R3:W3:Y:S01]  /*3340*/  MUFU.TANH R70, R6 ;  /* 0x0000000600467308 */ /* 0x0006e20000002400 */
[----:B----4-:R-:W-:Y:S01]  /*3350*/  FMUL.FTZ R12, R50, c[0x0][0x2ec] ;  /* 0x0000bb00320c7a20 */ /* 0x010fe20000410000 */
[----:B--2---:R-:W-:Y:S01]  /*3360*/  HMMA.16816.F32.BF16 R40, R24, R16, R36 ;  /* 0x000000101828723c */ /* 0x004fe20000041824 */
[----:B-1----:R-:W-:-:S07]  /*3370*/  FFMA.FTZ R0, R108, R68, R160 ;  /* 0x000000446c007223 */ /* 0x002fce00000100a0 */
[----:B------:R-:W-:Y:S01]  /*3380*/  HMMA.16816.F32.BF16 R36, R20, R16, R44 ;  /* 0x000000101424723c */ /* 0x000fe2000004182c */
[----:B------:R-:W-:Y:S01]  /*3390*/  FSEL R72, R0, -INF , !P0 ;  /* 0xff80000000487808 */ /* 0x000fe20004000000 */
[----:B------:R-:W-:Y:S01]  /*33a0*/  FFMA.FTZ R0, R108, R68, R159 ;  /* 0x000000446c007223 */ /* 0x000fe2000001009f */
[----:B------:R-:W-:Y:S01]  /*33b0*/  ISETP.GE.AND P0, PT, R105, R10, PT ;  /* 0x0000000a6900720c */ /* 0x000fe20003f06270 */
[----:B---3--:R-:W-:-:S04]  /*33c0*/  FMUL.FTZ R6, R57, c[0x0][0x2ec] ;  /* 0x0000bb0039067a20 */ /* 0x008fc80000410000 */
[-C--:B------:R-:W-:Y:S01]  /*33d0*/  HMMA.16816.F32.BF16 R24, R24, R18.reuse, R32 ;  /* 0x000000121818723c */ /* 0x080fe20000041820 */
[----:B------:R-:W-:Y:S01]  /*33e0*/  FSEL R84, R0, -INF , !P1 ;  /* 0xff80000000547808 */ /* 0x000fe20004800000 */
[----:B------:R-:W-:Y:S01]  /*33f0*/  FFMA.FTZ R0, R111, R68, R148 ;  /* 0x000000446f007223 */ /* 0x000fe20000010094 */
[----:B------:R-:W-:Y:S01]  /*3400*/  ISETP.GE.AND P1, PT, R106, R8, PT ;  /* 0x000000086a00720c */ /* 0x000fe20003f26270 */
[----:B------:R1:W-:Y:S01]  /*3410*/  MUFU.TANH R92, R6 ;  /* 0x00000006005c7308 */ /* 0x0003e20000002400 */
[----:B------:R-:W-:Y:S01]  /*3420*/  FSEL R64, R2, -INF , !P0 ;  /* 0xff80000002407808 */ /* 0x000fe20004000000 */
[-C--:B------:R-:W-:Y:S01]  /*3430*/  FFMA.FTZ R2, R113, R68.reuse, R157 ;  /* 0x0000004471027223 */ /* 0x080fe2000001009d */
[----:B------:R-:W-:Y:S01]  /*3440*/  FSEL R55, R0, -INF , !P6 ;  /* 0xff80000000377808 */ /* 0x000fe20007000000 */
[----:B------:R-:W-:Y:S01]  /*3450*/  FFMA.FTZ R0, R111, R68, R152 ;  /* 0x000000446f007223 */ /* 0x000fe20000010098 */
[----:B------:R-:W-:Y:S01]  /*3460*/  ISETP.GE.AND P6, PT, R106, R10, PT ;  /* 0x0000000a6a00720c */ /* 0x000fe20003fc6270 */
[----:B------:R-:W-:Y:S01]  /*3470*/  HMMA.16816.F32.BF16 R20, R20, R18, R28 ;  /* 0x000000121414723c */ /* 0x000fe2000004181c */
[----:B------:R-:W-:Y:S01]  /*3480*/  FSEL R74, R2, -INF , !P4 ;  /* 0xff800000024a7808 */ /* 0x000fe20006000000 */
[-C--:B------:R-:W-:Y:S01]  /*3490*/  FFMA.FTZ R2, R114, R68.reuse, R129 ;  /* 0x0000004472027223 */ /* 0x080fe20000010081 */
[----:B------:R-:W-:Y:S01]  /*34a0*/  FSEL R75, R0, -INF , !P5 ;  /* 0xff800000004b7808 */ /* 0x000fe20006800000 */
[----:B------:R-:W-:Y:S01]  /*34b0*/  FFMA.FTZ R0, R113, R68, R158 ;  /* 0x0000004471007223 */ /* 0x000fe2000001009e */
[----:B------:R-:W-:Y:S01]  /*34c0*/  ISETP.GE.AND P5, PT, R107, R8, PT ;  /* 0x000000086b00720c */ /* 0x000fe20003fa6270 */
[----:B------:R-:W-:Y:S01]  /*34d0*/  FMUL.FTZ R42, R42, c[0x0][0x2ec] ;  /* 0x0000bb002a2a7a20 */ /* 0x000fe20000410000 */
[----:B------:R-:W-:Y:S01]  /*34e0*/  FSEL R56, R3, -INF , !P6 ;  /* 0xff80000003387808 */ /* 0x000fe20007000000 */
[-C--:B------:R-:W-:Y:S01]  /*34f0*/  FFMA.FTZ R3, R114, R68.reuse, R130 ;  /* 0x0000004472037223 */ /* 0x080fe20000010082 */
[----:B------:R-:W-:Y:S01]  /*3500*/  FSEL R65, R0, -INF , !P1 ;  /* 0xff80000000417808 */ /* 0x000fe20004800000 */
[----:B------:R-:W-:Y:S01]  /*3510*/  FFMA.FTZ R0, R113, R68, R155 ;  /* 0x0000004471007223 */ /* 0x000fe2000001009b */
[----:B------:R-:W-:Y:S01]  /*3520*/  ISETP.GE.AND P1, PT, R107, R10, PT ;  /* 0x0000000a6b00720c */ /* 0x000fe20003f26270 */
[----:B-1----:R-:W-:Y:S01]  /*3530*/  FMUL.FTZ R6, R59, c[0x0][0x2ec] ;  /* 0x0000bb003b067a20 */ /* 0x002fe20000410000 */
[----:B------:R-:W-:Y:S01]  /*3540*/  FSEL R131, R3, -INF , !P3 ;  /* 0xff80000003837808 */ /* 0x000fe20005800000 */
[-C--:B------:R-:W-:Y:S01]  /*3550*/  FFMA.FTZ R3, R116, R68.reuse, R151 ;  /* 0x0000004474037223 */ /* 0x080fe20000010097 */
[----:B------:R-:W-:Y:S01]  /*3560*/  FSEL R52, R0, -INF , !P2 ;  /* 0xff80000000347808 */ /* 0x000fe20005000000 */
[----:B------:R-:W-:Y:S01]  /*3570*/  FFMA.FTZ R0, R114, R68, R144 ;  /* 0x0000004472007223 */ /* 0x000fe20000010090 */
[----:B------:R-:W-:Y:S01]  /*3580*/  ISETP.GE.AND P2, PT, R109, R9, PT ;  /* 0x000000096d00720c */ /* 0x000fe20003f46270 */
[----:B------:R1:W-:Y:S01]  /*3590*/  MUFU.TANH R67, R6 ;  /* 0x0000000600437308 */ /* 0x0003e20000002400 */
[----:B------:R-:W-:Y:S01]  /*35a0*/  ISETP.GE.AND P3, PT, R110, R8, PT ;  /* 0x000000086e00720c */ /* 0x000fe20003f66270 */
[----:B------:R-:W-:Y:S01]  /*35b0*/  FMUL.FTZ R38, R38, c[0x0][0x2ec] ;  /* 0x0000bb0026267a20 */ /* 0x000fe20000410000 */
[----:B------:R-:W-:Y:S01]  /*35c0*/  FSEL R58, R0, -INF , !P5 ;  /* 0xff800000003a7808 */ /* 0x000fe20006800000 */
[----:B------:R-:W-:Y:S01]  /*35d0*/  FFMA.FTZ R0, R114, R68, R125 ;  /* 0x0000004472007223 */ /* 0x000fe2000001007d */
[----:B------:R-:W-:Y:S01]  /*35e0*/  ISETP.GE.AND P0, PT, R107, R11, PT ;  /* 0x0000000b6b00720c */ /* 0x000fe20003f06270 */
[----:B------:R-:W-:Y:S01]  /*35f0*/  FMUL.FTZ R36, R36, c[0x0][0x2ec] ;  /* 0x0000bb0024247a20 */ /* 0x000fe20000410000 */
[----:B------:R-:W-:Y:S01]  /*3600*/  ISETP.GE.AND P4, PT, R109, R8, PT ;  /* 0x000000086d00720c */ /* 0x000fe20003f86270 */
[----:B------:R-:W-:Y:S01]  /*3610*/  MUFU.TANH R42, R42 ;  /* 0x0000002a002a7308 */ /* 0x000fe20000002400 */
[----:B------:R-:W-:Y:S01]  /*3620*/  FSEL R85, R0, -INF , !P1 ;  /* 0xff80000000557808 */ /* 0x000fe20004800000 */
[----:B------:R-:W-:Y:S01]  /*3630*/  FMUL.FTZ R0, R49, c[0x0][0x2ec] ;  /* 0x0000bb0031007a20 */ /* 0x000fe20000410000 */
[----:B------:R-:W-:Y:S01]  /*3640*/  FSEL R79, R2, -INF , !P0 ;  /* 0xff800000024f7808 */ /* 0x000fe20004000000 */
[-C--:B------:R-:W-:Y:S01]  /*3650*/  FFMA.FTZ R2, R116, R68.reuse, R141 ;  /* 0x0000004474027223 */ /* 0x080fe2000001008d */
[----:B------:R-:W-:Y:S01]  /*3660*/  ISETP.GE.AND P0, PT, R110, R9, PT ;  /* 0x000000096e00720c */ /* 0x000fe20003f06270 */
[----:B------:R-:W-:Y:S01]  /*3670*/  FMUL.FTZ R43, R43, c[0x0][0x2ec] ;  /* 0x0000bb002b2b7a20 */ /* 0x000fe20000410000 */
[----:B------:R-:W-:Y:S01]  /*3680*/  FSEL R57, R3, -INF , !P4 ;  /* 0xff80000003397808 */ /* 0x000fe20006000000 */
[----:B------:R2:W-:Y:S01]  /*3690*/  MUFU.TANH R53, R0 ;  /* 0x0000000000357308 */ /* 0x0005e20000002400 */
[----:B------:R-:W-:Y:S01]  /*36a0*/  FFMA.FTZ R3, R116, R68, R145 ;  /* 0x0000004474037223 */ /* 0x000fe20000010091 */
[C---:B------:R-:W-:Y:S01]  /*36b0*/  ISETP.GE.AND P6, PT, R109.reuse, R11, PT ;  /* 0x0000000b6d00720c */ /* 0x040fe20003fc6270 */
[----:B-1----:R-:W-:Y:S01]  /*36c0*/  FMUL.FTZ R6, R48, c[0x0][0x2ec] ;  /* 0x0000bb0030067a20 */ /* 0x002fe20000410000 */
[----:B------:R-:W-:Y:S01]  /*36d0*/  ISETP.GE.AND P5, PT, R109, R10, PT ;  /* 0x0000000a6d00720c */ /* 0x000fe20003fa6270 */
[----:B------:R-:W-:Y:S01]  /*36e0*/  FMUL.FTZ R37, R37, c[0x0][0x2ec] ;  /* 0x0000bb0025257a20 */ /* 0x000fe20000410000 */
[----:B------:R-:W-:Y:S01]  /*36f0*/  FSEL R78, R3, -INF , !P6 ;  /* 0xff800000034e7808 */ /* 0x000fe20007000000 */
[-C--:B------:R-:W-:Y:S01]  /*3700*/  FFMA.FTZ R3, R118, R68.reuse, R77 ;  /* 0x0000004476037223 */ /* 0x080fe2000001004d */
[----:B------:R-:W-:Y:S01]  /*3710*/  ISETP.GE.AND P6, PT, R112, R9, PT ;  /* 0x000000097000720c */ /* 0x000fe20003fc6270 */
[----:B------:R1:W3:Y:S01]  /*3720*/  MUFU.TANH R59, R6 ;  /* 0x00000006003b7308 */ /* 0x0002e20000002400 */
[-C--:B------:R-:W-:Y:S01]  /*3730*/  ISETP.GE.AND P1, PT, R110, R11.reuse, PT ;  /* 0x0000000b6e00720c */ /* 0x080fe20003f26270 */
[----:B------:R-:W-:Y:S01]  /*3740*/  FMUL.FTZ R39, R39, c[0x0][0x2ec] ;  /* 0x0000bb0027277a20 */ /* 0x000fe20000410000 */
[----:B------:R-:W-:Y:S01]  /*3750*/  FSEL R98, R2, -INF , !P5 ;  /* 0xff80000002627808 */ /* 0x000fe20006800000 */
[-C--:B------:R-:W-:Y:S01]  /*3760*/  FFMA.FTZ R2, R118, R68.reuse, R76 ;  /* 0x0000004476027223 */ /* 0x080fe2000001004c */
[----:B------:R-:W-:Y:S01]  /*3770*/  FSEL R77, R3, -INF , !P1 ;  /* 0xff800000034d7808 */ /* 0x000fe20004800000 */
[----:B------:R-:W-:Y:S01]  /*3780*/  FFMA.FTZ R3, R121, R68, R128 ;  /* 0x0000004479037223 */ /* 0x000fe20000010080 */
[----:B------:R-:W-:Y:S01]  /*3790*/  ISETP.GE.AND P4, PT, R110, R10, PT ;  /* 0x0000000a6e00720c */ /* 0x000fe20003f86270 */
[-C--:B--2---:R-:W-:Y:S01]  /*37a0*/  FFMA.FTZ R0, R116, R68.reuse, R149 ;  /* 0x0000004474007223 */ /* 0x084fe20000010095 */
[----:B------:R-:W-:Y:S01]  /*37b0*/  ISETP.GE.AND P5, PT, R112, R11, PT ;  /* 0x0000000b7000720c */ /* 0x000fe20003fa6270 */
[----:B------:R-:W2:Y:S01]  /*37c0*/  MUFU.TANH R48, R12 ;  /* 0x0000000c00307308 */ /* 0x000ea20000002400 */
[-C--:B------:R-:W-:Y:S01]  /*37d0*/  ISETP.GE.AND P1, PT, R115, R9.reuse, PT ;  /* 0x000000097300720c */ /* 0x080fe20003f26270 */
[----:B------:R-:W-:Y:S01]  /*37e0*/  FMUL.FTZ R22, R22, c[0x0][0x2ec] ;  /* 0x0000bb0016167a20 */ /* 0x000fe20000410000 */
[----:B------:R-:W-:Y:S01]  /*37f0*/  FSEL R130, R0, -INF , !P2 ;  /* 0xff80000000827808 */ /* 0x000fe20005000000 */
[----:B------:R-:W-:Y:S01]  /*3800*/  FFMA.FTZ R0, R118, R68, R135 ;  /* 0x0000004476007223 */ /* 0x000fe20000010087 */
[----:B------:R-:W-:Y:S01]  /*3810*/  ISETP.GE.AND P2, PT, R112, R8, PT ;  /* 0x000000087000720c */ /* 0x000fe20003f46270 */
[----:B-1----:R-:W-:Y:S01]  /*3820*/  FMUL.FTZ R6, R51, c[0x0][0x2ec] ;  /* 0x0000bb0033067a20 */ /* 0x002fe20000410000 */
[----:B------:R-:W-:Y:S01]  /*3830*/  FSEL R76, R3, -INF , !P5 ;  /* 0xff800000034c7808 */ /* 0x000fe20006800000 */
[-C--:B------:R-:W-:Y:S01]  /*3840*/  FFMA.FTZ R3, R122, R68.reuse, R95 ;  /* 0x000000447a037223 */ /* 0x080fe2000001005f */
[----:B------:R-:W-:Y:S01]  /*3850*/  FSEL R101, R0, -INF , !P3 ;  /* 0xff80000000657808 */ /* 0x000fe20005800000 */
[-C--:B------:R-:W-:Y:S01]  /*3860*/  FFMA.FTZ R0, R118, R68.reuse, R97 ;  /* 0x0000004476007223 */ /* 0x080fe20000010061 */
[----:B------:R-:W-:Y:S01]  /*3870*/  FSEL R97, R2, -INF , !P4 ;  /* 0xff80000002617808 */ /* 0x000fe20006000000 */
[----:B------:R-:W-:Y:S01]  /*3880*/  FMUL.FTZ R2, R41, c[0x0][0x2ec] ;  /* 0x0000bb0029027a20 */ /* 0x000fe20000410000 */
[----:B------:R-:W-:Y:S01]  /*3890*/  ISETP.GE.AND P5, PT, R117, R9, PT ;  /* 0x000000097500720c */ /* 0x000fe20003fa6270 */
[----:B------:R1:W-:Y:S01]  /*38a0*/  MUFU.TANH R49, R6 ;  /* 0x0000000600317308 */ /* 0x0003e20000002400 */
[----:B------:R-:W-:Y:S01]  /*38b0*/  FSEL R129, R0, -INF , !P0 ;  /* 0xff80000000817808 */ /* 0x000fe20004000000 */
[----:B------:R-:W-:Y:S01]  /*38c0*/  FFMA.FTZ R0, R121, R68, R142 ;  /* 0x0000004479007223 */ /* 0x000fe2000001008e */
[----:B------:R-:W-:Y:S01]  /*38d0*/  ISETP.GE.AND P0, PT, R115, R8, PT ;  /* 0x000000087300720c */ /* 0x000fe20003f06270 */
[----:B------:R-:W-:Y:S01]  /*38e0*/  FMUL.FTZ R20, R20, c[0x0][0x2ec] ;  /* 0x0000bb0014147a20 */ /* 0x000fe20000410000 */
[----:B------:R-:W-:Y:S01]  /*38f0*/  ISETP.GE.AND P3, PT, R112, R10, PT ;  /* 0x0000000a7000720c */ /* 0x000fe20003f66270 */
[----:B------:R-:W-:Y:S01]  /*3900*/  FMUL.FTZ R21, R21, c[0x0][0x2ec] ;  /* 0x0000bb0015157a20 */ /* 0x000fe20000410000 */
[----:B------:R-:W-:Y:S01]  /*3910*/  FSEL R100, R0, -INF , !P2 ;  /* 0xff80000000647808 */ /* 0x000fe20005000000 */
[----:B------:R-:W-:Y:S01]  /*3920*/  FFMA.FTZ R0, R121, R68, R137 ;  /* 0x0000004479007223 */ /* 0x000fe20000010089 */
[----:B------:R-:W-:Y:S01]  /*3930*/  ISETP.GE.AND P2, PT, R115, R10, PT ;  /* 0x0000000a7300720c */ /* 0x000fe20003f46270 */
[----:B------:R4:W-:Y:S01]  /*3940*/  MUFU.TANH R12, R2 ;  /* 0x00000002000c7308 */ /* 0x0009e20000002400 */
[----:B------:R-:W-:Y:S01]  /*3950*/  FSEL R149, R3, -INF , !P1 ;  /* 0xff80000003957808 */ /* 0x000fe20004800000 */
[-C--:B-----5:R-:W-:Y:S01]  /*3960*/  FFMA.FTZ R3, R123, R68.reuse, R124 ;  /* 0x000000447b037223 */ /* 0x0a0fe2000001007c */
[----:B------:R-:W-:Y:S01]  /*3970*/  FSEL R125, R0, -INF , !P6 ;  /* 0xff800000007d7808 */ /* 0x000fe20007000000 */
[----:B------:R-:W-:Y:S01]  /*3980*/  FFMA.FTZ R0, R122, R68, R96 ;  /* 0x000000447a007223 */ /* 0x000fe20000010060 */
[-C--:B------:R-:W-:Y:S01]  /*3990*/  ISETP.GE.AND P6, PT, R117, R8.reuse, PT ;  /* 0x000000087500720c */ /* 0x080fe20003fc6270 */
[----:B-1----:R-:W-:Y:S01]  /*39a0*/  FMUL.FTZ R6, R40, c[0x0][0x2ec] ;  /* 0x0000bb0028067a20 */ /* 0x002fe20000410000 */
[----:B------:R-:W-:Y:S01]  /*39b0*/  ISETP.GE.AND P1, PT, R119, R8, PT ;  /* 0x000000087700720c */ /* 0x000fe20003f26270 */
[----:B------:R-:W-:Y:S01]  /*39c0*/  MUFU.TANH R38, R38 ;  /* 0x0000002600267308 */ /* 0x000fe20000002400 */
[----:B------:R-:W-:Y:S01]  /*39d0*/  FSEL R108, R0, -INF , !P0 ;  /* 0xff800000006c7808 */ /* 0x000fe20004000000 */
[----:B------:R-:W-:Y:S01]  /*39e0*/  FFMA.FTZ R0, R122, R68, R86 ;  /* 0x000000447a007223 */ /* 0x000fe20000010056 */
[----:B------:R-:W-:Y:S01]  /*39f0*/  ISETP.GE.AND P4, PT, R115, R11, PT ;  /* 0x0000000b7300720c */ /* 0x000fe20003f86270 */
[----:B------:R-:W-:Y:S01]  /*3a00*/  FMUL.FTZ R23, R23, c[0x0][0x2ec] ;  /* 0x0000bb0017177a20 */ /* 0x000fe20000410000 */
[----:B------:R-:W-:-:S02]  /*3a10*/  ISETP.GE.AND P0, PT, R117, R10, PT ;  /* 0x0000000a7500720c */ /* 0x000fc40003f06270 */
[----:B------:R-:W-:Y:S01]  /*3a20*/  FSEL R128, R0, -INF , !P2 ;  /* 0xff80000000807808 */ /* 0x000fe20005000000 */
[-C--:B------:R-:W-:Y:S01]  /*3a30*/  FFMA.FTZ R0, R123, R68.reuse, R132 ;  /* 0x000000447b007223 */ /* 0x080fe20000010084 */
[-C--:B------:R-:W-:Y:S01]  /*3a40*/  ISETP.GE.AND P2, PT, R119, R11.reuse, PT ;  /* 0x0000000b7700720c */ /* 0x080fe20003f46270 */
[-C--:B----4-:R-:W-:Y:S01]  /*3a50*/  FFMA.FTZ R2, R121, R68.reuse, R99 ;  /* 0x0000004479027223 */ /* 0x090fe20000010063 */
[----:B------:R-:W-:Y:S01]  /*3a60*/  FSEL R99, R3, -INF , !P6 ;  /* 0xff80000003637808 */ /* 0x000fe20007000000 */
[-C--:B------:R-:W-:Y:S01]  /*3a70*/  FFMA.FTZ R3, R123, R68.reuse, R93 ;  /* 0x000000447b037223 */ /* 0x080fe2000001005d */
[----:B------:R-:W-:Y:S01]  /*3a80*/  FSEL R148, R0, -INF , !P5 ;  /* 0xff80000000947808 */ /* 0x000fe20006800000 */
[-C--:B------:R-:W-:Y:S01]  /*3a90*/  FFMA.FTZ R0, R127, R68.reuse, R70 ;  /* 0x000000447f007223 */ /* 0x080fe20000010046 */
[----:B------:R-:W-:Y:S01]  /*3aa0*/  FSEL R96, R2, -INF , !P3 ;  /* 0xff80000002607808 */ /* 0x000fe20005800000 */
[-C--:B------:R-:W-:Y:S01]  /*3ab0*/  FFMA.FTZ R2, R122, R68.reuse, R94 ;  /* 0x000000447a027223 */ /* 0x080fe2000001005e */
[----:B------:R-:W-:Y:S01]  /*3ac0*/  ISETP.GE.AND P3, PT, R117, R11, PT ;  /* 0x0000000b7500720c */ /* 0x000fe20003f66270 */
[----:B------:R1:W4:Y:S01]  /*3ad0*/  MUFU.TANH R13, R6 ;  /* 0x00000006000d7308 */ /* 0x0003220000002400 */
[----:B------:R-:W-:Y:S01]  /*3ae0*/  FSEL R121, R0, -INF , !P1 ;  /* 0xff80000000797808 */ /* 0x000fe20004800000 */
[-C--:B---3--:R-:W-:Y:S01]  /*3af0*/  FFMA.FTZ R0, R127, R68.reuse, R59 ;  /* 0x000000447f007223 */ /* 0x088fe2000001003b */
[----:B------:R-:W-:Y:S01]  /*3b00*/  FSEL R124, R2, -INF , !P4 ;  /* 0xff800000027c7808 */ /* 0x000fe20006000000 */
[-C--:B------:R-:W-:Y:S01]  /*3b10*/  FFMA.FTZ R2, R123, R68.reuse, R87 ;  /* 0x000000447b027223 */ /* 0x080fe20000010057 */
[----:B------:R-:W-:Y:S01]  /*3b20*/  FSEL R123, R3, -INF , !P3 ;  /* 0xff800000037b7808 */ /* 0x000fe20005800000 */
[----:B--2---:R-:W-:Y:S01]  /*3b30*/  FFMA.FTZ R3, R127, R68, R48 ;  /* 0x000000447f037223 */ /* 0x004fe20000010030 */
[----:B------:R-:W-:Y:S01]  /*3b40*/  ISETP.GE.AND P6, PT, R119, R10, PT ;  /* 0x0000000a7700720c */ /* 0x000fe20003fc6270 */
[----:B------:R-:W2:Y:S01]  /*3b50*/  MUFU.TANH R36, R36 ;  /* 0x0000002400247308 */ /* 0x000ea20000002400 */
[----:B------:R-:W-:Y:S01]  /*3b60*/  FSEL R122, R0, -INF , !P2 ;  /* 0xff800000007a7808 */ /* 0x000fe20005000000 */
[----:B------:R-:W-:Y:S01]  /*3b70*/  FFMA.FTZ R0, R134, R68, R92 ;  /* 0x0000004486007223 */ /* 0x000fe2000001005c */
[----:B------:R-:W-:-:S02]  /*3b80*/  ISETP.GE.AND P5, PT, R120, R8, PT ;  /* 0x000000087800720c */ /* 0x000fc40003fa6270 */
[----:B------:R-:W-:Y:S01]  /*3b90*/  FSEL R132, R3, -INF , !P6 ;  /* 0xff80000003847808 */ /* 0x000fe20007000000 */
[-C--:B------:R-:W-:Y:S01]  /*3ba0*/  FFMA.FTZ R3, R134, R68.reuse, R67 ;  /* 0x0000004486037223 */ /* 0x080fe20000010043 */
[----:B------:R-:W-:Y:S01]  /*3bb0*/  ISETP.GE.AND P3, PT, R120, R9, PT ;  /* 0x000000097800720c */ /* 0x000fe20003f66270 */
[----:B------:R-:W3:Y:S01]  /*3bc0*/  MUFU.TANH R43, R43 ;  /* 0x0000002b002b7308 */ /* 0x000ee20000002400 */
[----:B------:R-:W-:Y:S01]  /*3bd0*/  FSEL R137, R0, -INF , !P5 ;  /* 0xff80000000897808 */ /* 0x000fe20006800000 */
[-C--:B------:R-:W-:Y:S01]  /*3be0*/  FFMA.FTZ R0, R134, R68.reuse, R53 ;  /* 0x0000004486007223 */ /* 0x080fe20000010035 */
[----:B------:R-:W-:Y:S01]  /*3bf0*/  FSEL R135, R2, -INF , !P0 ;  /* 0xff80000002877808 */ /* 0x000fe20004000000 */
[----:B------:R-:W-:Y:S01]  /*3c00*/  FFMA.FTZ R2, R127, R68, R66 ;  /* 0x000000447f027223 */ /* 0x000fe20000010042 */
[----:B------:R-:W-:Y:S01]  /*3c10*/  ISETP.GE.AND P0, PT, R120, R11, PT ;  /* 0x0000000b7800720c */ /* 0x000fe20003f06270 */
[----:B-1----:R-:W-:Y:S01]  /*3c20*/  FMUL.FTZ R6, R24, c[0x0][0x2ec] ;  /* 0x0000bb0018067a20 */ /* 0x002fe20000410000 */
[----:B------:R-:W-:Y:S01]  /*3c30*/  FSEL R142, R3, -INF , !P3 ;  /* 0xff800000038e7808 */ /* 0x000fe20005800000 */
[----:B------:R-:W-:Y:S01]  /*3c40*/  FMUL.FTZ R3, R26, c[0x0][0x2ec] ;  /* 0x0000bb001a037a20 */ /* 0x000fe20000410000 */
[----:B------:R-:W-:Y:S01]  /*3c50*/  ISETP.GE.AND P4, PT, R119, R9, PT ;  /* 0x000000097700720c */ /* 0x000fe20003f86270 */
[----:B------:R-:W-:Y:S01]  /*3c60*/  MUFU.TANH R37, R37 ;  /* 0x0000002500257308 */ /* 0x000fe20000002400 */
[----:B------:R-:W-:-:S02]  /*3c70*/  ISETP.GE.AND P1, PT, R120, R10, PT ;  /* 0x0000000a7800720c */ /* 0x000fc40003f26270 */
[----:B------:R-:W-:Y:S01]  /*3c80*/  FSEL R120, R0, -INF , !P0 ;  /* 0xff80000000787808 */ /* 0x000fe20004000000 */
[CC--:B----4-:R-:W-:Y:S01]  /*3c90*/  FFMA.FTZ R0, R139.reuse, R68.reuse, R13 ;  /* 0x000000448b007223 */ /* 0x0d0fe2000001000d */
[----:B------:R-:W-:Y:S01]  /*3ca0*/  FSEL R144, R2, -INF , !P4 ;  /* 0xff80000002907808 */ /* 0x000fe20006000000 */
[----:B------:R-:W-:Y:S01]  /*3cb0*/  FFMA.FTZ R2, R134, R68, R49 ;  /* 0x0000004486027223 */ /* 0x000fe20000010031 */
[C---:B------:R-:W-:Y:S01]  /*3cc0*/  ISETP.GE.AND P4, PT, R126.reuse, R8, PT ;  /* 0x000000087e00720c */ /* 0x040fe20003f86270 */
[----:B------:R1:W-:Y:S01]  /*3cd0*/  MUFU.TANH R13, R3 ;  /* 0x00000003000d7308 */ /* 0x0003e20000002400 */
[----:B------:R-:W-:Y:S02]  /*3ce0*/  ISETP.GE.AND P2, PT, R126, R9, PT ;  /* 0x000000097e00720c */ /* 0x000fe40003f46270 */
[----:B------:R-:W-:Y:S01]  /*3cf0*/  FSEL R134, R0, -INF , !P4 ;  /* 0xff80000000867808 */ /* 0x000fe20006000000 */
[----:B------:R-:W-:Y:S01]  /*3d00*/  FFMA.FTZ R0, R139, R68, R38 ;  /* 0x000000448b007223 */ /* 0x000fe20000010026 */
[----:B------:R-:W-:-:S02]  /*3d10*/  ISETP.GE.AND P5, PT, R126, R10, PT ;  /* 0x0000000a7e00720c */ /* 0x000fc40003fa6270 */
[----:B------:R-:W-:Y:S01]  /*3d20*/  ISETP.GE.AND P3, PT, R133, R8, PT ;  /* 0x000000088500720c */ /* 0x000fe20003f66270 */
[----:B------:R-:W4:Y:S01]  /*3d30*/  MUFU.TANH R39, R39 ;  /* 0x0000002700277308 */ /* 0x000f220000002400 */
[----:B------:R-:W-:Y:S01]  /*3d40*/  FSEL R127, R2, -INF , !P1 ;  /* 0xff800000027f7808 */ /* 0x000fe20004800000 */
[----:B--2---:R-:W-:Y:S01]  /*3d50*/  FFMA.FTZ R2, R139, R68, R36 ;  /* 0x000000448b027223 */ /* 0x004fe20000010024 */
[C---:B------:R-:W-:Y:S02]  /*3d60*/  ISETP.GE.AND P0, PT, R133.reuse, R9, PT ;  /* 0x000000098500720c */ /* 0x040fe40003f06270 */
[CC--:B------:R-:W-:Y:S02]  /*3d70*/  ISETP.GE.AND P1, PT, R133.reuse, R11.reuse, PT ;  /* 0x0000000b8500720c */ /* 0x0c0fe40003f26270 */
[----:B------:R-:W-:Y:S01]  /*3d80*/  ISETP.GE.AND P4, PT, R133, R10, PT ;  /* 0x0000000a8500720c */ /* 0x000fe20003f86270 */
[-C--:B-1----:R-:W-:Y:S01]  /*3d90*/  FFMA.FTZ R3, R139, R68.reuse, R42 ;  /* 0x000000448b037223 */ /* 0x082fe2000001002a */
[----:B------:R1:W2:Y:S01]  /*3da0*/  MUFU.TANH R14, R6 ;  /* 0x00000006000e7308 */ /* 0x0002a20000002400 */
[----:B------:R-:W-:Y:S01]  /*3db0*/  FSEL R147, R0, -INF , !P5 ;  /* 0xff80000000937808 */ /* 0x000fe20006800000 */
[----:B---3--:R-:W-:Y:S01]  /*3dc0*/  FFMA.FTZ R0, R140, R68, R43 ;  /* 0x000000448c007223 */ /* 0x008fe2000001002b */
[----:B------:R-:W-:-:S02]  /*3dd0*/  ISETP.GE.AND P6, PT, R126, R11, PT ;  /* 0x0000000b7e00720c */ /* 0x000fc40003fc6270 */
[----:B------:R-:W-:Y:S01]  /*3de0*/  FSEL R153, R3, -INF , !P2 ;  /* 0xff80000003997808 */ /* 0x000fe20005000000 */
[-C--:B------:R-:W-:Y:S01]  /*3df0*/  FFMA.FTZ R3, R140, R68.reuse, R12 ;  /* 0x000000448c037223 */ /* 0x080fe2000001000c */
[----:B------:R-:W-:Y:S01]  /*3e00*/  FSEL R141, R2, -INF , !P6 ;  /* 0xff800000028d7808 */ /* 0x000fe20007000000 */
[----:B------:R-:W3:Y:S01]  /*3e10*/  MUFU.TANH R22, R22 ;  /* 0x0000001600167308 */ /* 0x000ee20000002400 */
[-C--:B----4-:R-:W-:Y:S01]  /*3e20*/  FFMA.FTZ R2, R140, R68.reuse, R39 ;  /* 0x000000448c027223 */ /* 0x090fe20000010027 */
[----:B------:R-:W-:Y:S02]  /*3e30*/  FSEL R152, R0, -INF , !P0 ;  /* 0xff80000000987808 */ /* 0x000fe40004000000 */
[----:B------:R-:W-:Y:S01]  /*3e40*/  FSEL R133, R3, -INF , !P3 ;  /* 0xff80000003857808 */ /* 0x000fe20005800000 */
[----:B------:R-:W-:Y:S01]  /*3e50*/  FFMA.FTZ R3, R140, R68, R37 ;  /* 0x000000448c037223 */ /* 0x000fe20000010025 */
[----:B------:R-:W-:Y:S01]  /*3e60*/  ISETP.GE.AND P2, PT, R136, R8, PT ;  /* 0x000000088800720c */ /* 0x000fe20003f46270 */
[----:B-1----:R-:W-:Y:S01]  /*3e70*/  FMUL.FTZ R6, R25, c[0x0][0x2ec] ;  /* 0x0000bb0019067a20 */ /* 0x002fe20000410000 */
[----:B------:R-:W1:Y:S01]  /*3e80*/  MUFU.TANH R20, R20 ;  /* 0x0000001400147308 */ /* 0x000e620000002400 */
[-C--:B--2---:R-:W-:Y:S01]  /*3e90*/  FFMA.FTZ R0, R143, R68.reuse, R14 ;  /* 0x000000448f007223 */ /* 0x084fe2000001000e */
[----:B------:R-:W-:Y:S01]  /*3ea0*/  FSEL R140, R3, -INF , !P1 ;  /* 0xff800000038c7808 */ /* 0x000fe20004800000 */
[-C--:B------:R-:W-:Y:S01]  /*3eb0*/  FFMA.FTZ R3, R143, R68.reuse, R13 ;  /* 0x000000448f037223 */ /* 0x080fe2000001000d */
[----:B------:R-:W-:Y:S01]  /*3ec0*/  ISETP.GE.AND P1, PT, R69, R9, PT ;  /* 0x000000094500720c */ /* 0x000fe20003f26270 */
[-C--:B------:R-:W-:Y:S01]  /*3ed0*/  FFMA.FTZ R13, R154, R68.reuse, R163 ;  /* 0x000000449a0d7223 */ /* 0x080fe200000100a3 */
[----:B------:R-:W-:Y:S01]  /*3ee0*/  FSEL R126, R0, -INF , !P2 ;  /* 0xff800000007e7808 */ /* 0x000fe20005000000 */
[----:B---3--:R-:W-:Y:S01]  /*3ef0*/  FFMA.FTZ R0, R143, R68, R22 ;  /* 0x000000448f007223 */ /* 0x008fe20000010016 */
[----:B------:R2:W3:Y:S01]  /*3f00*/  MUFU.TANH R15, R6 ;  /* 0x00000006000f7308 */ /* 0x0004e20000002400 */
[----:B------:R-:W-:-:S02]  /*3f10*/  ISETP.GE.AND P3, PT, R136, R10, PT ;  /* 0x0000000a8800720c */ /* 0x000fc40003f66270 */
[----:B------:R-:W-:Y:S02]  /*3f20*/  FSEL R32, R13, -INF , !P1 ;  /* 0xff8000000d207808 */ /* 0x000fe40004800000 */
[----:B------:R-:W-:Y:S02]  /*3f30*/  ISETP.GE.AND P1, PT, R246, 0x2, PT ;  /* 0x00000002f600780c */ /* 0x000fe40003f26270 */
[----:B------:R-:W-:Y:S01]  /*3f40*/  FSEL R146, R2, -INF , !P4 ;  /* 0xff80000002927808 */ /* 0x000fe20006000000 */
[----:B------:R-:W4:Y:S01]  /*3f50*/  MUFU.TANH R21, R21 ;  /* 0x0000001500157308 */ /* 0x000f220000002400 */
[----:B------:R-:W-:Y:S01]  /*3f60*/  FSEL R145, R0, -INF , !P3 ;  /* 0xff80000000917808 */ /* 0x000fe20005800000 */
[-C--:B-1----:R-:W-:Y:S01]  /*3f70*/  FFMA.FTZ R2, R143, R68.reuse, R20 ;  /* 0x000000448f027223 */ /* 0x082fe20000010014 */
[----:B------:R-:W-:Y:S01]  /*3f80*/  ISETP.GE.AND P6, PT, R136, R9, PT ;  /* 0x000000098800720c */ /* 0x000fe20003fc6270 */
[----:B------:R-:W-:Y:S01]  /*3f90*/  FFMA.FTZ R0, R154, R68, R164 ;  /* 0x000000449a007223 */ /* 0x000fe200000100a4 */
[----:B------:R-:W-:-:S02]  /*3fa0*/  ISETP.GE.AND P5, PT, R136, R11, PT ;  /* 0x0000000b8800720c */ /* 0x000fc40003fa6270 */
[----:B------:R-:W-:Y:S01]  /*3fb0*/  ISETP.GE.AND P0, PT, R69, R8, PT ;  /* 0x000000084500720c */ /* 0x000fe20003f06270 */
[----:B--2---:R-:W-:Y:S01]  /*3fc0*/  FMUL.FTZ R6, R27, c[0x0][0x2ec] ;  /* 0x0000bb001b067a20 */ /* 0x004fe20000410000 */
[----:B------:R-:W1:Y:S01]  /*3fd0*/  MUFU.TANH R23, R23 ;  /* 0x0000001700177308 */ /* 0x000e620000002400 */
[----:B------:R-:W-:Y:S01]  /*3fe0*/  FSEL R151, R3, -INF , !P6 ;  /* 0xff80000003977808 */ /* 0x000fe20007000000 */
[-C--:B---3--:R-:W-:Y:S01]  /*3ff0*/  FFMA.FTZ R14, R150, R68.reuse, R15 ;  /* 0x00000044960e7223 */ /* 0x088fe2000001000f */
[----:B------:R-:W-:Y:S01]  /*4000*/  FSEL R139, R2, -INF , !P5 ;  /* 0xff800000028b7808 */ /* 0x000fe20006800000 */
[-C--:B------:R-:W-:Y:S01]  /*4010*/  FFMA.FTZ R2, R154, R68.reuse, R161 ;  /* 0x000000449a027223 */ /* 0x080fe200000100a1 */
[----:B------:R-:W-:Y:S01]  /*4020*/  FSEL R20, R0, -INF , !P0 ;  /* 0xff80000000147808 */ /* 0x000fe20004000000 */
[----:B----4-:R-:W-:Y:S02]  /*4030*/  FFMA.FTZ R3, R150, R68, R21 ;  /* 0x0000004496037223 */ /* 0x010fe40000010015 */
[----:B------:R2:W3:Y:S01]  /*4040*/  MUFU.TANH R12, R6 ;  /* 0x00000006000c7308 */ /* 0x0004e20000002400 */
[----:B------:R-:W-:-:S02]  /*4050*/  ISETP.GE.AND P4, PT, R69, R11, PT ;  /* 0x0000000b4500720c */ /* 0x000fc40003f86270 */
[----:B------:R-:W-:Y:S02]  /*4060*/  ISETP.GE.AND P2, PT, R69, R10, PT ;  /* 0x0000000a4500720c */ /* 0x000fe40003f46270 */
[C---:B------:R-:W-:Y:S02]  /*4070*/  ISETP.GE.AND P6, PT, R138.reuse, R8, PT ;  /* 0x000000088a00720c */ /* 0x040fe40003fc6270 */
[----:B------:R-:W-:Y:S01]  /*4080*/  ISETP.GE.AND P5, PT, R138, R9, PT ;  /* 0x000000098a00720c */ /* 0x000fe20003fa6270 */
[----:B-1----:R-:W-:Y:S01]  /*4090*/  FFMA.FTZ R0, R150, R68, R23 ;  /* 0x0000004496007223 */ /* 0x002fe20000010017 */
[C---:B------:R-:W-:Y:S02]  /*40a0*/  ISETP.GE.AND P3, PT, R138.reuse, R11, PT ;  /* 0x0000000b8a00720c */ /* 0x040fe40003f66270 */
[----:B------:R-:W-:Y:S02]  /*40b0*/  ISETP.GE.AND P0, PT, R138, R10, PT ;  /* 0x0000000a8a00720c */ /* 0x000fe40003f06270 */
[----:B------:R-:W-:-:S02]  /*40c0*/  FSEL R22, R2, -INF , !P2 ;  /* 0xff80000002167808 */ /* 0x000fc40005000000 */
[----:B------:R-:W-:Y:S01]  /*40d0*/  FSEL R136, R14, -INF , !P6 ;  /* 0xff8000000e887808 */ /* 0x000fe20007000000 */
[-C--:B--2---:R-:W-:Y:S01]  /*40e0*/  FFMA.FTZ R6, R154, R68.reuse, R162 ;  /* 0x000000449a067223 */ /* 0x084fe200000100a2 */
[----:B------:R-:W-:Y:S01]  /*40f0*/  FSEL R138, R3, -INF , !P3 ;  /* 0xff800000038a7808 */ /* 0x000fe20005800000 */
[----:B---3--:R-:W-:Y:S01]  /*4100*/  FFMA.FTZ R12, R150, R68, R12 ;  /* 0x00000044960c7223 */ /* 0x008fe2000001000c */
        /* <DEDUP_REMOVED lines=51> */
.L_x_1084:
[----:B------:R-:W-:Y:S05]  /*4440*/  BSYNC B0 ;  /* 0x0000000000007941 */ /* 0x000fea0003800000 */
.L_x_1083:
[----:B------:R-:W0:Y:S02]  /*4450*/  LDGDEPBAR ;  /* 0x00000000000079af */ /* 0x000e240000000000 */
.L_x_1082:
        /* <DEDUP_REMOVED lines=10> */
[----:B--2---:R-:W-:Y:S02]  /*4500*/  FMNMX.FTZ R2, R57, R0, !PT ;  /* 0x0000000039027209 */ /* 0x004fe40007810000 */
        /* <DEDUP_REMOVED lines=39> */
[----:B-1----:R-:W1:Y:S01]  /*4780*/  SHFL.BFLY PT, R14, R0, 0x2, 0x1f ;  /* 0x0c401f00000e7f89 */ /* 0x002e6200000e0000 */
[----:B------:R-:W-:Y:S02]  /*4790*/  FMNMX.FTZ R2, R147, R2, !PT ;  /* 0x0000000293027209 */ /* 0x000fe40007810000 */
[----:B--2---:R-:W-:Y:S02]  /*47a0*/  FMNMX.FTZ R70, R70, R6, !PT ;  /* 0x0000000646467209 */ /* 0x004fe40007810000 */
[----:B------:R-:W-:Y:S02]  /*47b0*/  FMNMX.FTZ R6, R32, R84, !PT ;  /* 0x0000005420067209 */ /* 0x000fe40007810000 */
[----:B------:R-:W-:Y:S01]  /*47c0*/  FMNMX.FTZ R3, R146, R2, !PT ;  /* 0x0000000292037209 */ /* 0x000fe20007810000 */
[----:B------:R-:W2:Y:S01]  /*47d0*/  SHFL.BFLY PT, R12, R70, 0x1, 0x1f ;  /* 0x0c201f00460c7f89 */ /* 0x000ea200000e0000 */
[----:B------:R-:W-:Y:S02]  /*47e0*/  FMNMX.FTZ R6, R75, R6, !PT ;  /* 0x000000064b067209 */ /* 0x000fe40007810000 */
[----:B------:R-:W-:-:S02]  /*47f0*/  FMNMX.FTZ R3, R145, R3, !PT ;  /* 0x0000000391037209 */ /* 0x000fc40007810000 */
[----:B------:R-:W-:Y:S02]  /*4800*/  FMNMX.FTZ R6, R74, R6, !PT ;  /* 0x000000064a067209 */ /* 0x000fe40007810000 */
[----:B------:R-:W-:Y:S02]  /*4810*/  FMNMX.FTZ R3, R143, R3, !PT ;  /* 0x000000038f037209 */ /* 0x000fe40007810000 */
[----:B------:R-:W-:-:S03]  /*4820*/  FMNMX.FTZ R6, R131, R6, !PT ;  /* 0x0000000683067209 */ /* 0x000fc60007810000 */
[----:B------:R-:W3:Y:S01]  /*4830*/  SHFL.BFLY PT, R13, R3, 0x2, 0x1f ;  /* 0x0c401f00030d7f89 */ /* 0x000ee200000e0000 */
[----:B-1----:R-:W-:Y:S02]  /*4840*/  FMNMX.FTZ R2, R0, R14, !PT ;  /* 0x0000000e00027209 */ /* 0x002fe40007810000 */
[----:B------:R-:W-:-:S03]  /*4850*/  FMNMX.FTZ R0, R130, R6, !PT ;  /* 0x0000000682007209 */ /* 0x000fc60007810000 */
[----:B------:R-:W1:Y:S01]  /*4860*/  SHFL.BFLY PT, R14, R2, 0x1, 0x1f ;  /* 0x0c201f00020e7f89 */ /* 0x000e6200000e0000 */
[----:B------:R-:W-:Y:S02]  /*4870*/  FMNMX.FTZ R0, R129, R0, !PT ;  /* 0x0000000081007209 */ /* 0x000fe40007810000 */
[----:B--2---:R-:W-:Y:S02]  /*4880*/  FMNMX.FTZ R70, R70, R12, !PT ;  /* 0x0000000c46467209 */ /* 0x004fe40007810000 */
[----:B------:R-:W-:Y:S02]  /*4890*/  FMNMX.FTZ R0, R125, R0, !PT ;  /* 0x000000007d007209 */ /* 0x000fe40007810000 */
[C---:B------:R-:W-:Y:S02]  /*48a0*/  FSETP.NEU.FTZ.AND P0, PT, R70.reuse, -INF , PT ;  /* 0xff8000004600780b */ /* 0x040fe40003f1d000 */
[----:B------:R-:W-:Y:S01]  /*48b0*/  FMNMX.FTZ R6, R149, R0, !PT ;  /* 0x0000000095067209 */ /* 0x000fe20007810000 */
[----:B------:R-:W-:-:S03]  /*48c0*/  FMUL.FTZ R0, R70, c[0x0][0x23c] ;  /* 0x00008f0046007a20 */ /* 0x000fc60000410000 */
[----:B------:R-:W-:Y:S02]  /*48d0*/  FMNMX.FTZ R6, R148, R6, !PT ;  /* 0x0000000694067209 */ /* 0x000fe40007810000 */
[----:B------:R-:W-:Y:S02]  /*48e0*/  FSEL R0, R0, RZ, P0 ;  /* 0x000000ff00007208 */ /* 0x000fe40000000000 */
[----:B------:R-:W-:Y:S02]  /*48f0*/  FMNMX.FTZ R12, R144, R6, !PT ;  /* 0x00000006900c7209 */ /* 0x000fe40007810000 */
[----:B---3--:R-:W-:Y:S01]  /*4900*/  FMNMX.FTZ R3, R3, R13, !PT ;  /* 0x0000000d03037209 */ /* 0x008fe20007810000 */
[----:B------:R-:W-:Y:S01]  /*4910*/  FFMA.FTZ R6, R20, c[0x0][0x23c], -R0 ;  /* 0x00008f0014067a23 */ /* 0x000fe20000010800 */
[----:B------:R-:W-:Y:S02]  /*4920*/  FMNMX.FTZ R12, R142, R12, !PT ;  /* 0x0000000c8e0c7209 */ /* 0x000fe40007810000 */
[----:B-1----:R-:W-:Y:S01]  /*4930*/  FMNMX.FTZ R2, R2, R14, !PT ;  /* 0x0000000e02027209 */ /* 0x002fe20007810000 */
[----:B------:R1:W-:Y:S01]  /*4940*/  MUFU.EX2 R214, R6 ;  /* 0x0000000600d67308 */ /* 0x0003e20000000800 */
[----:B------:R-:W2:Y:S02]  /*4950*/  SHFL.BFLY PT, R16, R3, 0x1, 0x1f ;  /* 0x0c201f0003107f89 */ /* 0x000ea400000e0000 */
[C---:B------:R-:W-:Y:S01]  /*4960*/  FSETP.NEU.FTZ.AND P0, PT, R2.reuse, -INF , PT ;  /* 0xff8000000200780b */ /* 0x040fe20003f1d000 */
[----:B------:R-:W-:-:S05]  /*4970*/  FMUL.FTZ R13, R2, c[0x0][0x23c] ;  /* 0x00008f00020d7a20 */ /* 0x000fca0000410000 */
[----:B------:R-:W-:-:S05]  /*4980*/  FSEL R13, R13, RZ, P0 ;  /* 0x000000ff0d0d7208 */ /* 0x000fca0000000000 */
[----:B------:R-:W-:Y:S01]  /*4990*/  FFMA.FTZ R14, R54, c[0x0][0x23c], -R13 ;  /* 0x00008f00360e7a23 */ /* 0x000fe2000001080d */
[----:B-1----:R-:W-:Y:S01]  /*49a0*/  FMNMX.FTZ R6, R153, R12, !PT ;  /* 0x0000000c99067209 */ /* 0x002fe20007810000 */
[----:B------:R-:W-:Y:S02]  /*49b0*/  FFMA.FTZ R12, R72, c[0x0][0x23c], -R0 ;  /* 0x00008f00480c7a23 */ /* 0x000fe40000010800 */
[----:B------:R1:W-:Y:S01]  /*49c0*/  MUFU.EX2 R209, R14 ;  /* 0x0000000e00d17308 */ /* 0x0003e20000000800 */
[----:B------:R-:W-:Y:S02]  /*49d0*/  FMNMX.FTZ R6, R152, R6, !PT ;  /* 0x0000000698067209 */ /* 0x000fe40007810000 */
[----:B--2---:R-:W-:-:S05]  /*49e0*/  FMNMX.FTZ R3, R3, R16, !PT ;  /* 0x0000001003037209 */ /* 0x004fca0007810000 */
[----:B------:R2:W3:Y:S01]  /*49f0*/  MUFU.EX2 R211, R12 ;  /* 0x0000000c00d37308 */ /* 0x0004e20000000800 */
[----:B------:R-:W-:Y:S01]  /*4a00*/  FSETP.NEU.FTZ.AND P0, PT, R3, -INF , PT ;  /* 0xff8000000300780b */ /* 0x000fe20003f1d000 */
[----:B-1----:R-:W-:-:S06]  /*4a10*/  FFMA.FTZ R14, R52, c[0x0][0x23c], -R13 ;  /* 0x00008f00340e7a23 */ /* 0x002fcc000001080d */
[----:B------:R-:W-:Y:S01]  /*4a20*/  MUFU.EX2 R212, R14 ;  /* 0x0000000e00d47308 */ /* 0x000fe20000000800 */
[----:B--2---:R-:W-:Y:S01]  /*4a30*/  FMNMX.FTZ R12, R151, R6, !PT ;  /* 0x00000006970c7209 */ /* 0x004fe20007810000 */
[----:B------:R-:W-:Y:S01]  /*4a40*/  FFMA.FTZ R6, R55, c[0x0][0x23c], -R0 ;  /* 0x00008f0037067a23 */ /* 0x000fe20000010800 */
[----:B---3--:R-:W-:-:S05]  /*4a50*/  F2FP.BF16.PACK_AB R16, R211, R214 ;  /* 0x000000d6d310723e */ /* 0x008fca00000010ff */
[----:B------:R1:W-:Y:S02]  /*4a60*/  MUFU.EX2 R213, R6 ;  /* 0x0000000600d57308 */ /* 0x0003e40000000800 */
[----:B-1----:R-:W-:Y:S01]  /*4a70*/  FMNMX.FTZ R6, R150, R12, !PT ;  /* 0x0000000c96067209 */ /* 0x002fe20007810000 */
[----:B------:R-:W-:-:S04]  /*4a80*/  FFMA.FTZ R12, R21, c[0x0][0x23c], -R13 ;  /* 0x00008f00150c7a23 */ /* 0x000fc8000001080d */
[----:B------:R-:W1:Y:S01]  /*4a90*/  SHFL.BFLY PT, R15, R6, 0x2, 0x1f ;  /* 0x0c401f00060f7f89 */ /* 0x000e6200000e0000 */
[----:B------:R2:W-:Y:S02]  /*4aa0*/  MUFU.EX2 R210, R12 ;  /* 0x0000000c00d27308 */ /* 0x0005e40000000800 */
[----:B--2---:R-:W-:-:S06]  /*4ab0*/  FFMA.FTZ R12, R71, c[0x0][0x23c], -R13 ;  /* 0x00008f00470c7a23 */ /* 0x004fcc000001080d */
[----:B------:R2:W-:Y:S01]  /*4ac0*/  MUFU.EX2 R208, R12 ;  /* 0x0000000c00d07308 */ /* 0x0005e20000000800 */
[----:B-1----:R-:W-:Y:S01]  /*4ad0*/  FMNMX.FTZ R6, R6, R15, !PT ;  /* 0x0000000f06067209 */ /* 0x002fe20007810000 */
[----:B------:R-:W-:-:S06]  /*4ae0*/  FFMA.FTZ R15, R57, c[0x0][0x23c], -R0 ;  /* 0x00008f00390f7a23 */ /* 0x000fcc0000010800 */
[----:B------:R-:W-:Y:S01]  /*4af0*/  MUFU.EX2 R207, R15 ;  /* 0x0000000f00cf7308 */ /* 0x000fe20000000800 */
[----:B--2---:R-:W-:-:S05]  /*4b00*/  FMUL.FTZ R12, R3, c[0x0][0x23c] ;  /* 0x00008f00030c7a20 */ /* 0x004fca0000410000 */
[----:B------:R-:W-:-:S05]  /*4b10*/  FSEL R12, R12, RZ, P0 ;  /* 0x000000ff0c0c7208 */ /* 0x000fca0000000000 */
[--C-:B------:R-:W-:Y:S02]  /*4b20*/  FFMA.FTZ R14, R22, c[0x0][0x23c], -R12.reuse ;  /* 0x00008f00160e7a23 */ /* 0x100fe4000001080c */
[----:B------:R-:W-:Y:S01]  /*4b30*/  LDSM.16.MT88.4 R20, [R189+0x6000] ;  /* 0x00600000bd14783b */ /* 0x000fe20000004200 */
[--C-:B------:R-:W-:Y:S01]  /*4b40*/  FFMA.FTZ R7, R73, c[0x0][0x23c], -R12.reuse ;  /* 0x00008f0049077a23 */ /* 0x100fe2000001080c */
[----:B------:R1:W-:Y:S01]  /*4b50*/  MUFU.EX2 R205, R14 ;  /* 0x0000000e00cd7308 */ /* 0x0003e20000000800 */
[----:B------:R-:W-:-:S07]  /*4b60*/  FFMA.FTZ R4, R56, c[0x0][0x23c], -R12 ;  /* 0x00008f0038047a23 */ /* 0x000fce000001080c */
[----:B------:R2:W3:Y:S01]  /*4b70*/  MUFU.EX2 R202, R7 ;  /* 0x0000000700ca7308 */ /* 0x0004e20000000800 */
[----:B-1----:R-:W1:Y:S07]  /*4b80*/  SHFL.BFLY PT, R14, R6, 0x1, 0x1f ;  /* 0x0c201f00060e7f89 */ /* 0x002e6e00000e0000 */
[----:B------:R4:W-:Y:S01]  /*4b90*/  MUFU.EX2 R206, R4 ;  /* 0x0000000400ce7308 */ /* 0x0009e20000000800 */
[----:B--2---:R-:W-:Y:S01]  /*4ba0*/  FFMA.FTZ R7, R64, c[0x0][0x23c], -R12 ;  /* 0x00008f0040077a23 */ /* 0x004fe2000001080c */
[----:B---3--:R-:W-:-:S06]  /*4bb0*/  F2FP.BF16.PACK_AB R5, R202, R205 ;  /* 0x000000cdca05723e */ /* 0x008fcc00000010ff */
[----:B------:R-:W2:Y:S01]  /*4bc0*/  MUFU.EX2 R203, R7 ;  /* 0x0000000700cb7308 */ /* 0x000ea20000000800 */
[----:B----4-:R-:W-:-:S07]  /*4bd0*/  FFMA.FTZ R4, R65, c[0x0][0x23c], -R0 ;  /* 0x00008f0041047a23 */ /* 0x010fce0000010800 */
[----:B------:R3:W4:Y:S01]  /*4be0*/  MUFU.EX2 R201, R4 ;  /* 0x0000000400c97308 */ /* 0x0007220000000800 */
[----:B-1----:R-:W-:Y:S02]  /*4bf0*/  FMNMX.FTZ R69, R6, R14, !PT ;  /* 0x0000000e06457209 */ /* 0x002fe40007810000 */
[----:B------:R-:W-:Y:S02]  /*4c00*/  F2FP.BF16.PACK_AB R6, R212, R209 ;  /* 0x000000d1d406723e */ /* 0x000fe400000010ff */
[C---:B------:R-:W-:Y:S01]  /*4c10*/  FSETP.NEU.FTZ.AND P0, PT, R69.reuse, -INF , PT ;  /* 0xff8000004500780b */ /* 0x040fe20003f1d000 */
[----:B------:R-:W-:Y:S01]  /*4c20*/  FMUL.FTZ R14, R69, c[0x0][0x23c] ;  /* 0x00008f00450e7a20 */ /* 0x000fe20000410000 */
[----:B--2---:R-:W-:-:S04]  /*4c30*/  F2FP.BF16.PACK_AB R7, R206, R203 ;  /* 0x000000cbce07723e */ /* 0x004fc800000010ff */
[----:B------:R-:W-:Y:S01]  /*4c40*/  FSEL R14, R14, RZ, P0 ;  /* 0x000000ff0e0e7208 */ /* 0x000fe20000000000 */
[----:B---3--:R-:W-:Y:S01]  /*4c50*/  FFMA.FTZ R4, R58, c[0x0][0x23c], -R0 ;  /* 0x00008f003a047a23 */ /* 0x008fe20000010800 */
[----:B----4-:R-:W-:-:S03]  /*4c60*/  F2FP.BF16.PACK_AB R18, R201, R213 ;  /* 0x000000d5c912723e */ /* 0x010fc600000010ff */
[----:B------:R-:W-:Y:S01]  /*4c70*/  FFMA.FTZ R15, R32, c[0x0][0x23c], -R14 ;  /* 0x00008f00200f7a23 */ /* 0x000fe2000001080e */
[----:B------:R1:W-:Y:S01]  /*4c80*/  MUFU.EX2 R204, R4 ;  /* 0x0000000400cc7308 */ /* 0x0003e20000000800 */
[----:B------:R-:W-:Y:S07]  /*4c90*/  LDSM.16.MT88.4 R32, [R192+0x6800] ;  /* 0x00680000c020783b */ /* 0x000fee0000004200 */
[----:B------:R2:W-:Y:S01]  /*4ca0*/  MUFU.EX2 R181, R15 ;  /* 0x0000000f00b57308 */ /* 0x0005e20000000800 */
[----:B-1----:R-:W-:-:S07]  /*4cb0*/  F2FP.BF16.PACK_AB R4, R208, R210 ;  /* 0x000000d2d004723e */ /* 0x002fce00000010ff */
[----:B------:R-:W-:Y:S01]  /*4cc0*/  HMMA.16816.F32.BF16 R80, R4, R20, RZ ;  /* 0x000000140450723c */ /* 0x000fe200000418ff */
[----:B--2---:R-:W-:-:S04]  /*4cd0*/  FFMA.FTZ R15, R84, c[0x0][0x23c], -R14 ;  /* 0x00008f00540f7a23 */ /* 0x004fc8000001080e */
[----:B------:R1:W2:Y:S03]  /*4ce0*/  MUFU.EX2 R176, R15 ;  /* 0x0000000f00b07308 */ /* 0x0002a60000000800 */
[C---:B------:R-:W-:Y:S08]  /*4cf0*/  HMMA.16816.F32.BF16 R64, R4.reuse, R24, RZ ;  /* 0x000000180440723c */ /* 0x040ff000000418ff */
[----:B------:R-:W-:Y:S01]  /*4d00*/  HMMA.16816.F32.BF16 R56, R4, R28, RZ ;  /* 0x0000001c0438723c */ /* 0x000fe200000418ff */
[----:B-1----:R-:W-:Y:S01]  /*4d10*/  FFMA.FTZ R15, R75, c[0x0][0x23c], -R14 ;  /* 0x00008f004b0f7a23 */ /* 0x002fe2000001080e */
[----:B--2---:R-:W-:-:S06]  /*4d20*/  F2FP.BF16.PACK_AB R17, R176, R181 ;  /* 0x000000b5b011723e */ /* 0x004fcc00000010ff */
[C---:B------:R-:W-:Y:S01]  /*4d30*/  HMMA.16816.F32.BF16 R48, R4.reuse, R40, RZ ;  /* 0x000000280430723c */ /* 0x040fe200000418ff */
[----:B------:R1:W-:Y:S07]  /*4d40*/  MUFU.EX2 R182, R15 ;  /* 0x0000000f00b67308 */ /* 0x0003ee0000000800 */
[C---:B------:R-:W-:Y:S08]  /*4d50*/  HMMA.16816.F32.BF16 R60, R4.reuse, R26, RZ ;  /* 0x0000001a043c723c */ /* 0x040ff000000418ff */
[----:B------:R-:W-:Y:S01]  /*4d60*/  HMMA.16816.F32.BF16 R52, R4, R30, RZ ;  /* 0x0000001e0434723c */ /* 0x000fe200000418ff */
[----:B-1----:R-:W-:-:S04]  /*4d70*/  FFMA.FTZ R15, R74, c[0x0][0x23c], -R14 ;  /* 0x00008f004a0f7a23 */ /* 0x002fc8000001080e */
[----:B------:R1:W2:Y:S03]  /*4d80*/  MUFU.EX2 R183, R15 ;  /* 0x0000000f00b77308 */ /* 0x0002a60000000800 */
[C---:B------:R-:W-:Y:S08]  /*4d90*/  HMMA.16816.F32.BF16 R72, R4.reuse, R22, RZ ;  /* 0x000000160448723c */ /* 0x040ff000000418ff */
[----:B------:R-:W-:Y:S01]  /*4da0*/  HMMA.16816.F32.BF16 R44, R4, R42, RZ ;  /* 0x0000002a042c723c */ /* 0x000fe200000418ff */
[----:B-1----:R-:W-:Y:S01]  /*4db0*/  FFMA.FTZ R15, R79, c[0x0][0x23c], -R13 ;  /* 0x00008f004f0f7a23 */ /* 0x002fe2000001080d */
[----:B--2---:R-:W-:-:S05]  /*4dc0*/  F2FP.BF16.PACK_AB R19, R183, R182 ;  /* 0x000000b6b713723e */ /* 0x004fca00000010ff */
[--C-:B------:R-:W-:Y:S01]  /*4dd0*/  FFMA.FTZ R4, R77, c[0x0][0x23c], -R13.reuse ;  /* 0x00008f004d047a23 */ /* 0x100fe2000001080d */
[----:B------:R1:W-:Y:S01]  /*4de0*/  MUFU.EX2 R184, R15 ;  /* 0x0000000f00b87308 */ /* 0x0003e20000000800 */
[C---:B------:R-:W-:Y:S07]  /*4df0*/  HMMA.16816.F32.BF16 R88, R16.reuse, R20, RZ ;  /* 0x000000141058723c */ /* 0x040fee00000418ff */
[----:B------:R2:W-:Y:S01]  /*4e00*/  MUFU.EX2 R186, R4 ;  /* 0x0000000400ba7308 */ /* 0x0005e20000000800 */
[----:B------:R-:W-:Y:S01]  /*4e10*/  HMMA.16816.F32.BF16 R92, R16, R22, RZ ;  /* 0x00000016105c723c */ /* 0x000fe200000418ff */
[----:B------:R-:W3:Y:S01]  /*4e20*/  LDSM.16.MT88.4 R20, [R189+0x6800] ;  /* 0x00680000bd14783b */ /* 0x000ee20000004200 */
[----:B-1----:R-:W-:-:S05]  /*4e30*/  FFMA.FTZ R15, R78, c[0x0][0x23c], -R13 ;  /* 0x00008f004e0f7a23 */ /* 0x002fca000001080d */
[----:B------:R1:W-:Y:S01]  /*4e40*/  MUFU.EX2 R187, R15 ;  /* 0x0000000f00bb7308 */ /* 0x0003e20000000800 */
[----:B------:R-:W-:Y:S01]  /*4e50*/  HMMA.16816.F32.BF16 R104, R16, R26, RZ ;  /* 0x0000001a1068723c */ /* 0x000fe200000418ff */
[----:B--2---:R-:W-:-:S06]  /*4e60*/  FFMA.FTZ R4, R76, c[0x0][0x23c], -R13 ;  /* 0x00008f004c047a23 */ /* 0x004fcc000001080d */
[----:B------:R2:W4:Y:S01]  /*4e70*/  MUFU.EX2 R185, R4 ;  /* 0x0000000400b97308 */ /* 0x0005220000000800 */
[----:B------:R-:W-:Y:S01]  /*4e80*/  HMMA.16816.F32.BF16 R76, R16, R28, RZ ;  /* 0x0000001c104c723c */ /* 0x000fe200000418ff */
[----:B-1----:R-:W-:-:S07]  /*4e90*/  FFMA.FTZ R15, R108, c[0x0][0x23c], -R0 ;  /* 0x00008f006c0f7a23 */ /* 0x002fce0000010800 */
[----:B------:R-:W-:Y:S01]  /*4ea0*/  HMMA.16816.F32.BF16 R116, R16, R30, RZ ;  /* 0x0000001e1074723c */ /* 0x000fe200000418ff */
[----:B------:R1:W-:Y:S01]  /*4eb0*/  MUFU.EX2 R172, R15 ;  /* 0x0000000f00ac7308 */ /* 0x0003e20000000800 */
[----:B--2---:R-:W-:-:S06]  /*4ec0*/  FFMA.FTZ R4, R85, c[0x0][0x23c], -R12 ;  /* 0x00008f0055047a23 */ /* 0x004fcc000001080c */
[C---:B------:R-:W-:Y:S01]  /*4ed0*/  HMMA.16816.F32.BF16 R28, R16.reuse, R40, RZ ;  /* 0x00000028101c723c */ /* 0x040fe200000418ff */
[----:B----4-:R-:W-:Y:S01]  /*4ee0*/  F2FP.BF16.PACK_AB R6, R185, R186 ;  /* 0x000000bab906723e */ /* 0x010fe200000010ff */
[----:B------:R2:W-:Y:S06]  /*4ef0*/  MUFU.EX2 R175, R4 ;  /* 0x0000000400af7308 */ /* 0x0005ec0000000800 */
[----:B------:R-:W-:Y:S01]  /*4f00*/  HMMA.16816.F32.BF16 R84, R16, R24, RZ ;  /* 0x000000181054723c */ /* 0x000fe200000418ff */
[----:B------:R-:W4:Y:S01]  /*4f10*/  LDSM.16.MT88.4 R24, [R190+0x6800] ;  /* 0x00680000be18783b */ /* 0x000f220000004200 */
[----:B-1----:R-:W-:-:S04]  /*4f20*/  FFMA.FTZ R15, R99, c[0x0][0x23c], -R0 ;  /* 0x00008f00630f7a23 */ /* 0x002fc80000010800 */
[----:B------:R1:W-:Y:S01]  /*4f30*/  MUFU.EX2 R171, R15 ;  /* 0x0000000f00ab7308 */ /* 0x0003e20000000800 */
[----:B--2---:R-:W-:-:S07]  /*4f40*/  FFMA.FTZ R4, R98, c[0x0][0x23c], -R12 ;  /* 0x00008f0062047a23 */ /* 0x004fce000001080c */
[----:B------:R2:W5:Y:S01]  /*4f50*/  MUFU.EX2 R180, R4 ;  /* 0x0000000400b47308 */ /* 0x0005620000000800 */
[----:B-1----:R-:W-:-:S07]  /*4f60*/  FFMA.FTZ R15, R131, c[0x0][0x23c], -R14 ;  /* 0x00008f00830f7a23 */ /* 0x002fce000001080e */
[----:B------:R1:W-:Y:S01]  /*4f70*/  MUFU.EX2 R168, R15 ;  /* 0x0000000f00a87308 */ /* 0x0003e20000000800 */
[----:B--2---:R-:W-:Y:S01]  /*4f80*/  FFMA.FTZ R4, R97, c[0x0][0x23c], -R12 ;  /* 0x00008f0061047a23 */ /* 0x004fe2000001080c */
[----:B-----5:R-:W-:-:S06]  /*4f90*/  F2FP.BF16.PACK_AB R5, R180, R175 ;  /* 0x000000afb405723e */ /* 0x020fcc00000010ff */
[----:B------:R2:W-:Y:S01]  /*4fa0*/  MUFU.EX2 R179, R4 ;  /* 0x0000000400b37308 */ /* 0x0005e20000000800 */
[----:B-1----:R-:W-:-:S07]  /*4fb0*/  FFMA.FTZ R15, R130, c[0x0][0x23c], -R14 ;  /* 0x00008f00820f7a23 */ /* 0x002fce000001080e */
        /* <DEDUP_REMOVED lines=10> */
[--C-:B--2---:R-:W-:Y:S02]  /*5060*/  FFMA.FTZ R4, R100, c[0x0][0x23c], -R0.reuse ;  /* 0x00008f0064047a23 */ /* 0x104fe40000010800 */
[----:B------:R-:W-:Y:S01]  /*5070*/  HMMA.16816.F32.BF16 R100, R16, R42, RZ ;  /* 0x0000002a1064723c */ /* 0x000fe200000418ff */
[----:B------:R-:W-:Y:S04]  /*5080*/  LDSM.16.MT88.4 R16, [R192+0x7000] ;  /* 0x00700000c010783b */ /* 0x000fe80000004200 */
[----:B------:R2:W5:Y:S01]  /*5090*/  MUFU.EX2 R173, R4 ;  /* 0x0000000400ad7308 */ /* 0x0005620000000800 */
[----:B-1----:R-:W-:-:S07]  /*50a0*/  FFMA.FTZ R15, R121, c[0x0][0x23c], -R0 ;  /* 0x00008f00790f7a23 */ /* 0x002fce0000010800 */
[----:B------:R1:W-:Y:S01]  /*50b0*/  MUFU.EX2 R170, R15 ;  /* 0x0000000f00aa7308 */ /* 0x0003e20000000800 */
[----:B--2---:R-:W-:-:S07]  /*50c0*/  F2FP.BF16.PACK_AB R4, R187, R184 ;  /* 0x000000b8bb04723e */ /* 0x004fce00000010ff */
[----:B---3--:R-:W-:Y:S01]  /*50d0*/  HMMA.16816.F32.BF16 R112, R4, R20, R80 ;  /* 0x000000140470723c */ /* 0x008fe20000041850 */
[----:B-1----:R-:W-:-:S07]  /*50e0*/  FFMA.FTZ R15, R124, c[0x0][0x23c], -R13 ;  /* 0x00008f007c0f7a23 */ /* 0x002fce000001080d */
[C---:B------:R-:W-:Y:S01]  /*50f0*/  HMMA.16816.F32.BF16 R108, R4.reuse, R32, R64 ;  /* 0x00000020046c723c */ /* 0x040fe20000041840 */
[----:B------:R1:W-:Y:S07]  /*5100*/  MUFU.EX2 R164, R15 ;  /* 0x0000000f00a47308 */ /* 0x0003ee0000000800 */
[C---:B------:R-:W-:Y:S08]  /*5110*/  HMMA.16816.F32.BF16 R80, R4.reuse, R36, R48 ;  /* 0x000000240450723c */ /* 0x040ff00000041830 */
[----:B------:R-:W-:Y:S01]  /*5120*/  HMMA.16816.F32.BF16 R64, R4, R34, R60 ;  /* 0x000000220440723c */ /* 0x000fe2000004183c */
[----:B-1----:R-:W-:-:S04]  /*5130*/  FFMA.FTZ R15, R123, c[0x0][0x23c], -R13 ;  /* 0x00008f007b0f7a23 */ /* 0x002fc8000001080d */
[----:B------:R1:W2:Y:S03]  /*5140*/  MUFU.EX2 R165, R15 ;  /* 0x0000000f00a57308 */ /* 0x0002a60000000800 */
[C---:B----4-:R-:W-:Y:S08]  /*5150*/  HMMA.16816.F32.BF16 R96, R4.reuse, R24, R56 ;  /* 0x000000180460723c */ /* 0x050ff00000041838 */
[----:B------:R-:W-:Y:S01]  /*5160*/  HMMA.16816.F32.BF16 R72, R4, R22, R72 ;  /* 0x000000160448723c */ /* 0x000fe20000041848 */
[----:B-1----:R-:W-:-:S07]  /*5170*/  FFMA.FTZ R15, R122, c[0x0][0x23c], -R13 ;  /* 0x00008f007a0f7a23 */ /* 0x002fce000001080d */
[C---:B------:R-:W-:Y:S01]  /*5180*/  HMMA.16816.F32.BF16 R60, R4.reuse, R26, R52 ;  /* 0x0000001a043c723c */ /* 0x040fe20000041834 */
[----:B------:R1:W-:Y:S07]  /*5190*/  MUFU.EX2 R163, R15 ;  /* 0x0000000f00a37308 */ /* 0x0003ee0000000800 */
[----:B------:R-:W-:Y:S07]  /*51a0*/  HMMA.16816.F32.BF16 R48, R4, R38, R44 ;  /* 0x000000260430723c */ /* 0x000fee000004182c */
[----:B------:R-:W-:Y:S01]  /*51b0*/  F2FP.BF16.PACK_AB R4, R207, R204 ;  /* 0x000000cccf04723e */ /* 0x000fe200000010ff */
[----:B-1----:R-:W-:Y:S01]  /*51c0*/  FFMA.FTZ R15, R120, c[0x0][0x23c], -R13 ;  /* 0x00008f00780f7a23 */ /* 0x002fe2000001080d */
[----:B------:R-:W-:-:S02]  /*51d0*/  F2FP.BF16.PACK_AB R5, R169, R168 ;  /* 0x000000a8a905723e */ /* 0x000fc400000010ff */
[----:B-----5:R-:W-:Y:S01]  /*51e0*/  F2FP.BF16.PACK_AB R6, R173, R174 ;  /* 0x000000aead06723e */ /* 0x020fe200000010ff */
[----:B------:R1:W-:Y:S01]  /*51f0*/  MUFU.EX2 R162, R15 ;  /* 0x0000000f00a27308 */ /* 0x0003e20000000800 */
[----:B------:R-:W-:-:S07]  /*5200*/  F2FP.BF16.PACK_AB R7, R166, R167 ;  /* 0x000000a7a607723e */ /* 0x000fce00000010ff */
[----:B------:R-:W-:Y:S01]  /*5210*/  HMMA.16816.F32.BF16 R56, R4, R20, R88 ;  /* 0x000000140438723c */ /* 0x000fe20000041858 */
[----:B-1----:R-:W-:-:S07]  /*5220*/  FFMA.FTZ R15, R128, c[0x0][0x23c], -R12 ;  /* 0x00008f00800f7a23 */ /* 0x002fce000001080c */
[C---:B------:R-:W-:Y:S01]  /*5230*/  HMMA.16816.F32.BF16 R52, R4.reuse, R32, R84 ;  /* 0x000000200434723c */ /* 0x040fe20000041854 */
[----:B------:R1:W-:Y:S07]  /*5240*/  MUFU.EX2 R161, R15 ;  /* 0x0000000f00a17308 */ /* 0x0003ee0000000800 */
[C---:B------:R-:W-:Y:S01]  /*5250*/  HMMA.16816.F32.BF16 R128, R4.reuse, R36, R28 ;  /* 0x000000240480723c */ /* 0x040fe2000004181c */
[----:B------:R-:W3:Y:S07]  /*5260*/  LDSM.16.MT88.4 R28, [R189+0x7000] ;  /* 0x00700000bd1c783b */ /* 0x000eee0000004200 */
[----:B------:R-:W-:Y:S01]  /*5270*/  HMMA.16816.F32.BF16 R44, R4, R22, R92 ;  /* 0x00000016042c723c */ /* 0x000fe2000004185c */
[----:B------:R-:W4:Y:S01]  /*5280*/  LDSM.16.MT88.4 R20, [R190+0x7000] ;  /* 0x00700000be14783b */ /* 0x000f220000004200 */
[----:B-1----:R-:W-:-:S03]  /*5290*/  FFMA.FTZ R15, R135, c[0x0][0x23c], -R12 ;  /* 0x00008f00870f7a23 */ /* 0x002fc6000001080c */
[----:B------:R-:W-:Y:S01]  /*52a0*/  LDSM.16.MT88.4 R92, [R189+0x7800] ;  /* 0x00780000bd5c783b */ /* 0x000fe20000004200 */
[----:B------:R1:W5:Y:S02]  /*52b0*/  MUFU.EX2 R160, R15 ;  /* 0x0000000f00a07308 */ /* 0x0003640000000800 */
[C---:B------:R-:W-:Y:S01]  /*52c0*/  HMMA.16816.F32.BF16 R40, R4.reuse, R34, R104 ;  /* 0x000000220428723c */ /* 0x040fe20000041868 */
[----:B------:R-:W3:Y:S07]  /*52d0*/  LDSM.16.MT88.4 R32, [R191+0x7000] ;  /* 0x00700000bf20783b */ /* 0x000eee0000004200 */
[----:B------:R-:W-:Y:S01]  /*52e0*/  HMMA.16816.F32.BF16 R84, R4, R24, R76 ;  /* 0x000000180454723c */ /* 0x000fe2000004184c */
[----:B-1----:R-:W-:-:S07]  /*52f0*/  FFMA.FTZ R15, R132, c[0x0][0x23c], -R12 ;  /* 0x00008f00840f7a23 */ /* 0x002fce000001080c */
[C---:B------:R-:W-:Y:S01]  /*5300*/  HMMA.16816.F32.BF16 R24, R4.reuse, R26, R116 ;  /* 0x0000001a0418723c */ /* 0x040fe20000041874 */
[----:B------:R1:W-:Y:S07]  /*5310*/  MUFU.EX2 R159, R15 ;  /* 0x0000000f009f7308 */ /* 0x0003ee0000000800 */
[----:B------:R-:W-:Y:S07]  /*5320*/  HMMA.16816.F32.BF16 R36, R4, R38, R100 ;  /* 0x000000260424723c */ /* 0x000fee0000041864 */
[----:B--2---:R-:W-:-:S02]  /*5330*/  F2FP.BF16.PACK_AB R4, R165, R164 ;  /* 0x000000a4a504723e */ /* 0x004fc400000010ff */
[----:B-----5:R-:W-:Y:S01]  /*5340*/  F2FP.BF16.PACK_AB R5, R160, R161 ;  /* 0x000000a1a005723e */ /* 0x020fe200000010ff */
[----:B-1----:R-:W-:Y:S01]  /*5350*/  FFMA.FTZ R15, R127, c[0x0][0x23c], -R12 ;  /* 0x00008f007f0f7a23 */ /* 0x002fe2000001080c */
[----:B------:R-:W-:-:S03]  /*5360*/  F2FP.BF16.PACK_AB R6, R162, R163 ;  /* 0x000000a3a206723e */ /* 0x000fc600000010ff */
[----:B------:R1:W2:Y:S02]  /*5370*/  MUFU.EX2 R158, R15 ;  /* 0x0000000f009e7308 */ /* 0x0002a40000000800 */
[----:B-1----:R-:W-:Y:S01]  /*5380*/  FFMA.FTZ R15, R137, c[0x0][0x23c], -R0 ;  /* 0x00008f00890f7a23 */ /* 0x002fe20000010800 */
[----:B--2---:R-:W-:-:S05]  /*5390*/  F2FP.BF16.PACK_AB R7, R158, R159 ;  /* 0x0000009f9e07723e */ /* 0x004fca00000010ff */
[----:B------:R1:W2:Y:S02]  /*53a0*/  MUFU.EX2 R157, R15 ;  /* 0x0000000f009d7308 */ /* 0x0002a40000000800 */
[C---:B---3--:R-:W-:Y:S08]  /*53b0*/  HMMA.16816.F32.BF16 R88, R4.reuse, R30, R72 ;  /* 0x0000001e0458723c */ /* 0x048ff00000041848 */
[----:B------:R-:W-:Y:S01]  /*53c0*/  HMMA.16816.F32.BF16 R76, R4, R28, R112 ;  /* 0x0000001c044c723c */ /* 0x000fe20000041870 */
[----:B-1----:R-:W-:-:S04]  /*53d0*/  FFMA.FTZ R15, R134, c[0x0][0x23c], -R0 ;  /* 0x00008f00860f7a23 */ /* 0x002fc80000010800 */
[----:B------:R1:W-:Y:S03]  /*53e0*/  MUFU.EX2 R156, R15 ;  /* 0x0000000f009c7308 */ /* 0x0003e60000000800 */
[C---:B------:R-:W-:Y:S01]  /*53f0*/  HMMA.16816.F32.BF16 R100, R4.reuse, R16, R108 ;  /* 0x000000100464723c */ /* 0x040fe2000004186c */
[----:B------:R-:W-:Y:S07]  /*5400*/  LDSM.16.MT88.4 R108, [R192+0x7800] ;  /* 0x00780000c06c783b */ /* 0x000fee0000004200 */
[----:B----4-:R-:W-:Y:S01]  /*5410*/  HMMA.16816.F32.BF16 R96, R4, R20, R96 ;  /* 0x000000140460723c */ /* 0x010fe20000041860 */
[----:B-1----:R-:W-:-:S07]  /*5420*/  FFMA.FTZ R15, R133, c[0x0][0x23c], -R0 ;  /* 0x00008f00850f7a23 */ /* 0x002fce0000010800 */
[C---:B------:R-:W-:Y:S01]  /*5430*/  HMMA.16816.F32.BF16 R64, R4.reuse, R18, R64 ;  /* 0x000000120440723c */ /* 0x040fe20000041840 */
[----:B------:R1:W3:Y:S07]  /*5440*/  MUFU.EX2 R155, R15 ;  /* 0x0000000f009b7308 */ /* 0x0002ee0000000800 */
[C---:B------:R-:W-:Y:S08]  /*5450*/  HMMA.16816.F32.BF16 R132, R4.reuse, R32, R80 ;  /* 0x000000200484723c */ /* 0x040ff00000041850 */
[----:B------:R-:W-:Y:S01]  /*5460*/  HMMA.16816.F32.BF16 R60, R4, R22, R60 ;  /* 0x00000016043c723c */ /* 0x000fe2000004183c */
[----:B-1----:R-:W-:-:S02]  /*5470*/  FFMA.FTZ R15, R126, c[0x0][0x23c], -R0 ;  /* 0x00008f007e0f7a23 */ /* 0x002fc40000010800 */
[----:B------:R-:W-:Y:S01]  /*5480*/  FFMA.FTZ R0, R136, c[0x0][0x23c], -R0 ;  /* 0x00008f0088007a23 */ /* 0x000fe20000010800 */
[----:B------:R-:W1:Y:S01]  /*5490*/  LDSM.16.MT88.4 R124, [R190+0x7800] ;  /* 0x00780000be7c783b */ /* 0x000e620000004200 */
[----:B------:R4:W-:Y:S03]  /*54a0*/  MUFU.EX2 R154, R15 ;  /* 0x0000000f009a7308 */ /* 0x0009e60000000800 */
[----:B------:R-:W-:Y:S05]  /*54b0*/  HMMA.16816.F32.BF16 R48, R4, R34, R48 ;  /* 0x000000220430723c */ /* 0x000fea0000041830 */
[----:B------:R5:W-:Y:S02]  /*54c0*/  MUFU.EX2 R228, R0 ;  /* 0x0000000000e47308 */ /* 0x000be40000000800 */
[----:B------:R-:W-:-:S02]  /*54d0*/  F2FP.BF16.PACK_AB R4, R171, R172 ;  /* 0x000000acab04723e */ /* 0x000fc400000010ff */
[----:B--2---:R-:W-:Y:S01]  /*54e0*/  F2FP.BF16.PACK_AB R6, R157, R170 ;  /* 0x000000aa9d06723e */ /* 0x004fe200000010ff */
[----:B----4-:R-:W-:-:S04]  /*54f0*/  FFMA.FTZ R15, R149, c[0x0][0x23c], -R14 ;  /* 0x00008f00950f7a23 */ /* 0x010fc8000001080e */
[----:B------:R2:W-:Y:S01]  /*5500*/  MUFU.EX2 R149, R15 ;  /* 0x0000000f00957308 */ /* 0x0005e20000000800 */
[----:B-----5:R-:W-:-:S07]  /*5510*/  FFMA.FTZ R0, R141, c[0x0][0x23c], -R13 ;  /* 0x00008f008d007a23 */ /* 0x020fce000001080d */
[----:B------:R4:W-:Y:S01]  /*5520*/  MUFU.EX2 R72, R0 ;  /* 0x0000000000487308 */ /* 0x0009e20000000800 */
[----:B--2---:R-:W-:-:S07]  /*5530*/  FFMA.FTZ R15, R148, c[0x0][0x23c], -R14 ;  /* 0x00008f00940f7a23 */ /* 0x004fce000001080e */
[----:B------:R2:W5:Y:S01]  /*5540*/  MUFU.EX2 R148, R15 ;  /* 0x0000000f00947308 */ /* 0x0005620000000800 */
[----:B----4-:R-:W-:Y:S01]  /*5550*/  FFMA.FTZ R0, R140, c[0x0][0x23c], -R13 ;  /* 0x00008f008c007a23 */ /* 0x010fe2000001080d */
[----:B---3--:R-:W-:-:S06]  /*5560*/  F2FP.BF16.PACK_AB R140, R155, R156 ;  /* 0x0000009c9b8c723e */ /* 0x008fcc00000010ff */
[----:B------:R3:W4:Y:S01]  /*5570*/  MUFU.EX2 R73, R0 ;  /* 0x0000000000497308 */ /* 0x0007220000000800 */
[----:B--2---:R-:W-:Y:S01]  /*5580*/  FFMA.FTZ R15, R144, c[0x0][0x23c], -R14 ;  /* 0x00008f00900f7a23 */ /* 0x004fe2000001080e */
[----:B-----5:R-:W-:-:S06]  /*5590*/  F2FP.BF16.PACK_AB R5, R148, R149 ;  /* 0x000000959405723e */ /* 0x020fcc00000010ff */
[----:B------:R2:W-:Y:S01]  /*55a0*/  MUFU.EX2 R75, R15 ;  /* 0x0000000f004b7308 */ /* 0x0005e20000000800 */
[----:B---3--:R-:W-:Y:S01]  /*55b0*/  FFMA.FTZ R0, R139, c[0x0][0x23c], -R13 ;  /* 0x00008f008b007a23 */ /* 0x008fe2000001080d */
[----:B----4-:R-:W-:-:S06]  /*55c0*/  F2FP.BF16.PACK_AB R136, R73, R72 ;  /* 0x000000484988723e */ /* 0x010fcc00000010ff */
[----:B------:R3:W-:Y:S01]  /*55d0*/  MUFU.EX2 R71, R0 ;  /* 0x0000000000477308 */ /* 0x0007e20000000800 */
[----:B--2---:R-:W-:Y:S01]  /*55e0*/  FFMA.FTZ R15, R142, c[0x0][0x23c], -R14 ;  /* 0x00008f008e0f7a23 */ /* 0x004fe2000001080e */
[----:B------:R-:W-:-:S06]  /*55f0*/  F2FP.BF16.PACK_AB R142, R228, R154 ;  /* 0x0000009ae48e723e */ /* 0x000fcc00000010ff */
[----:B------:R-:W2:Y:S01]  /*5600*/  MUFU.EX2 R74, R15 ;  /* 0x0000000f004a7308 */ /* 0x000ea20000000800 */
[----:B---3--:R-:W-:-:S07]  /*5610*/  FFMA.FTZ R0, R138, c[0x0][0x23c], -R13 ;  /* 0x00008f008a007a23 */ /* 0x008fce000001080d */
[----:B------:R3:W4:Y:S01]  /*5620*/  MUFU.EX2 R230, R0 ;  /* 0x0000000000e67308 */ /* 0x0007220000000800 */
[----:B--2---:R-:W-:-:S07]  /*5630*/  F2FP.BF16.PACK_AB R7, R74, R75 ;  /* 0x0000004b4a07723e */ /* 0x004fce00000010ff */
[----:B------:R-:W-:Y:S01]  /*5640*/  HMMA.16816.F32.BF16 R56, R4, R28, R56 ;  /* 0x0000001c0438723c */ /* 0x000fe20000041838 */
[----:B---3--:R-:W-:Y:S01]  /*5650*/  FFMA.FTZ R0, R147, c[0x0][0x23c], -R12 ;  /* 0x00008f0093007a23 */ /* 0x008fe2000001080c */
[----:B----4-:R-:W-:-:S03]  /*5660*/  F2FP.BF16.PACK_AB R138, R230, R71 ;  /* 0x00000047e68a723e */ /* 0x010fc600000010ff */
[----:B------:R2:W-:Y:S03]  /*5670*/  MUFU.EX2 R29, R0 ;  /* 0x00000000001d7308 */ /* 0x0005e60000000800 */
[C---:B------:R-:W-:Y:S08]  /*5680*/  HMMA.16816.F32.BF16 R112, R4.reuse, R20, R84 ;  /* 0x000000140470723c */ /* 0x040ff00000041854 */
[----:B------:R-:W-:Y:S01]  /*5690*/  HMMA.16816.F32.BF16 R44, R4, R30, R44 ;  /* 0x0000001e042c723c */ /* 0x000fe2000004182c */
[----:B--2---:R-:W-:-:S07]  /*56a0*/  FFMA.FTZ R0, R146, c[0x0][0x23c], -R12 ;  /* 0x00008f0092007a23 */ /* 0x004fce000001080c */
[C---:B------:R-:W-:Y:S01]  /*56b0*/  HMMA.16816.F32.BF16 R52, R4.reuse, R16, R52 ;  /* 0x000000100434723c */ /* 0x040fe20000041834 */
[----:B------:R2:W3:Y:S07]  /*56c0*/  MUFU.EX2 R28, R0 ;  /* 0x00000000001c7308 */ /* 0x0004ee0000000800 */
[C---:B------:R-:W-:Y:S01]  /*56d0*/  HMMA.16816.F32.BF16 R40, R4.reuse, R18, R40 ;  /* 0x000000120428723c */ /* 0x040fe20000041828 */
[----:B------:R-:W4:Y:S07]  /*56e0*/  LDSM.16.MT88.4 R16, [R191+0x7800] ;  /* 0x00780000bf10783b */ /* 0x000f2e0000004200 */
[----:B------:R-:W-:Y:S01]  /*56f0*/  HMMA.16816.F32.BF16 R24, R4, R22, R24 ;  /* 0x000000160418723c */ /* 0x000fe20000041818 */
[----:B--2---:R-:W-:Y:S01]  /*5700*/  FFMA.FTZ R0, R145, c[0x0][0x23c], -R12 ;  /* 0x00008f0091007a23 */ /* 0x004fe2000001080c */
[----:B---3--:R-:W-:-:S03]  /*5710*/  F2FP.BF16.PACK_AB R137, R28, R29 ;  /* 0x0000001d1c89723e */ /* 0x008fc600000010ff */
[----:B------:R2:W-:Y:S03]  /*5720*/  MUFU.EX2 R20, R0 ;  /* 0x0000000000147308 */ /* 0x0005e60000000800 */
[C---:B------:R-:W-:Y:S08]  /*5730*/  HMMA.16816.F32.BF16 R128, R4.reuse, R32, R128 ;  /* 0x000000200480723c */ /* 0x040ff00000041880 */
[----:B------:R-:W-:Y:S01]  /*5740*/  HMMA.16816.F32.BF16 R36, R4, R34, R36 ;  /* 0x000000220424723c */ /* 0x000fe20000041824 */
[----:B--2---:R-:W-:-:S06]  /*5750*/  FFMA.FTZ R0, R143, c[0x0][0x23c], -R12 ;  /* 0x00008f008f007a23 */ /* 0x004fcc000001080c */
[----:B------:R-:W-:Y:S01]  /*5760*/  FADD.FTZ R4, R181, R176 ;  /* 0x000000b0b5047221 */ /* 0x000fe20000010000 */
[----:B------:R-:W2:Y:S01]  /*5770*/  MUFU.EX2 R231, R0 ;  /* 0x0000000000e77308 */ /* 0x000ea20000000800 */
        /* <DEDUP_REMOVED lines=8> */
[----:B--2---:R-:W-:Y:S01]  /*5800*/  F2FP.BF16.PACK_AB R139, R231, R20 ;  /* 0x00000014e78b723e */ /* 0x004fe200000010ff */
[----:B------:R-:W-:Y:S02]  /*5810*/  FFMA.FTZ R0, R153, c[0x0][0x23c], -R14 ;  /* 0x00008f0099007a23 */ /* 0x000fe4000001080e */
[----:B------:R-:W-:Y:S02]  /*5820*/  FADD.FTZ R4, R168, R4 ;  /* 0x00000004a8047221 */ /* 0x000fe40000010000 */
[----:B------:R2:W-:Y:S01]  /*5830*/  MUFU.EX2 R15, R0 ;  /* 0x00000000000f7308 */ /* 0x0005e20000000800 */
[----:B------:R-:W-:Y:S01]  /*5840*/  FADD.FTZ R6, R184, R6 ;  /* 0x00000006b8067221 */ /* 0x000fe20000010000 */
[----:B-1----:R-:W-:Y:S01]  /*5850*/  HMMA.16816.F32.BF16 R116, R136, R124, R96 ;  /* 0x0000007c8874723c */ /* 0x002fe20000041860 */
[----:B------:R-:W-:-:S02]  /*5860*/  FADD.FTZ R7, R175, R7 ;  /* 0x00000007af077221 */ /* 0x000fc40000010000 */
[----:B------:R-:W-:-:S05]  /*5870*/  FADD.FTZ R4, R169, R4 ;  /* 0x00000004a9047221 */ /* 0x000fca0000010000 */
[----:B------:R-:W-:Y:S01]  /*5880*/  HMMA.16816.F32.BF16 R80, R136, R92, R76 ;  /* 0x0000005c8850723c */ /* 0x000fe2000004184c */
[----:B--2---:R-:W-:-:S07]  /*5890*/  FFMA.FTZ R0, R152, c[0x0][0x23c], -R14 ;  /* 0x00008f0098007a23 */ /* 0x004fce000001080e */
[C---:B------:R-:W-:Y:S01]  /*58a0*/  HMMA.16816.F32.BF16 R88, R136.reuse, R94, R88 ;  /* 0x0000005e8858723c */ /* 0x040fe20000041858 */
[----:B------:R1:W2:Y:S07]  /*58b0*/  MUFU.EX2 R13, R0 ;  /* 0x00000000000d7308 */ /* 0x0002ae0000000800 */
[C---:B------:R-:W-:Y:S08]  /*58c0*/  HMMA.16816.F32.BF16 R100, R136.reuse, R108, R100 ;  /* 0x0000006c8864723c */ /* 0x040ff00000041864 */
[----:B------:R-:W-:Y:S01]  /*58d0*/  HMMA.16816.F32.BF16 R104, R136, R110, R64 ;  /* 0x0000006e8868723c */ /* 0x000fe20000041840 */
[----:B-1----:R-:W-:Y:S01]  /*58e0*/  FFMA.FTZ R0, R151, c[0x0][0x23c], -R14 ;  /* 0x00008f0097007a23 */ /* 0x002fe2000001080e */
[----:B--2---:R-:W-:-:S03]  /*58f0*/  F2FP.BF16.PACK_AB R141, R13, R15 ;  /* 0x0000000f0d8d723e */ /* 0x004fc600000010ff */
[----:B------:R1:W-:Y:S03]  /*5900*/  MUFU.EX2 R12, R0 ;  /* 0x00000000000c7308 */ /* 0x0003e60000000800 */
[C---:B------:R-:W-:Y:S08]  /*5910*/  HMMA.16816.F32.BF16 R120, R136.reuse, R126, R60 ;  /* 0x0000007e8878723c */ /* 0x040ff0000004183c */
[----:B----4-:R-:W-:Y:S01]  /*5920*/  HMMA.16816.F32.BF16 R132, R136, R16, R132 ;  /* 0x000000108884723c */ /* 0x010fe20000041884 */
[----:B-1----:R-:W-:-:S07]  /*5930*/  FFMA.FTZ R0, R150, c[0x0][0x23c], -R14 ;  /* 0x00008f0096007a23 */ /* 0x002fce000001080e */
[----:B------:R-:W-:Y:S01]  /*5940*/  HMMA.16816.F32.BF16 R136, R136, R18, R48 ;  /* 0x000000128888723c */ /* 0x000fe20000041830 */
[----:B------:R1:W2:Y:S02]  /*5950*/  MUFU.EX2 R229, R0 ;  /* 0x0000000000e57308 */ /* 0x0002a40000000800 */
[----:B-1----:R-:W-:Y:S01]  /*5960*/  FADD.FTZ R0, R214, R211 ;  /* 0x000000d3d6007221 */ /* 0x002fe20000010000 */
[----:B--2---:R-:W-:-:S03]  /*5970*/  F2FP.BF16.PACK_AB R143, R229, R12 ;  /* 0x0000000ce58f723e */ /* 0x004fc600000010ff */
[----:B------:R-:W-:-:S04]  /*5980*/  FADD.FTZ R0, R213, R0 ;  /* 0x00000000d5007221 */ /* 0x000fc80000010000 */
[----:B------:R-:W-:Y:S01]  /*5990*/  FADD.FTZ R0, R201, R0 ;  /* 0x00000000c9007221 */ /* 0x000fe20000010000 */
[----:B------:R-:W-:Y:S03]  /*59a0*/  HMMA.16816.F32.BF16 R84, R140, R92, R56 ;  /* 0x0000005c8c54723c */ /* 0x000fe60000041838 */
[----:B------:R-:W-:-:S04]  /*59b0*/  FADD.FTZ R0, R204, R0 ;  /* 0x00000000cc007221 */ /* 0x000fc80000010000 */
        /* <DEDUP_REMOVED lines=89> */
[----:B------:R-:W-:Y:S01]  /*5f50*/  @P0 STS.128 [R200+0x7000], RZ ;  /* 0x007000ffc8000388 */ /* 0x000fe20000000c00 */
[----:B------:R-:W-:Y:S01]  /*5f60*/  I2F R201, R0 ;  /* 0x0000000000c97306 */ /* 0x000fe20000201400 */
[----:B------:R-:W-:Y:S02]  /*5f70*/  IADD3 R176, R0, 0x1, RZ ;  /* 0x0000000100b07810 */ /* 0x000fe40007ffe0ff */
[----:B------:R-:W-:Y:S01]  /*5f80*/  @!PT LDS RZ, [RZ] ;  /* 0x00000000fffff984 */ /* 0x000fe20000000800 */
[----:B------:R-:W-:Y:S01]  /*5f90*/  @!PT LDS RZ, [RZ] ;  /* 0x00000000fffff984 */ /* 0x000fe20000000800 */
[----:B------:R-:W-:Y:S01]  /*5fa0*/  @!PT LDS RZ, [RZ] ;  /* 0x00000000fffff984 */ /* 0x000fe20000000800 */
[----:B------:R2:W-:Y:S02]  /*5fb0*/  @!P0 LDGSTS.E.BYPASS.LTC128B.128 [R200+0x7000], [R12.64] ;  /* 0x070000000cc88fae */ /* 0x0005e4000b901d46 */
[C---:B------:R-:W-:Y:S02]  /*5fc0*/  ISETP.GE.AND P1, PT, R176.reuse, R8, PT ;  /* 0x00000008b000720c */ /* 0x040fe40003f26270 */
[----:B------:R-:W-:Y:S01]  /*5fd0*/  @P0 STS.128 [R200+0x7800], RZ ;  /* 0x007800ffc8000388 */ /* 0x000fe20000000c00 */
[----:B------:R-:W-:Y:S01]  /*5fe0*/  I2F R177, R176 ;  /* 0x000000b000b17306 */ /* 0x000fe20000201400 */
[----:B------:R-:W-:-:S02]  /*5ff0*/  ISETP.GE.AND P5, PT, R176, R10, PT ;  /* 0x0000000ab000720c */ /* 0x000fc40003fa6270 */
[----:B------:R-:W-:Y:S01]  /*6000*/  @!PT LDS RZ, [RZ] ;  /* 0x00000000fffff984 */ /* 0x000fe20000000800 */
[----:B------:R-:W-:Y:S01]  /*6010*/  @!PT LDS RZ, [RZ] ;  /* 0x00000000fffff984 */ /* 0x000fe20000000800 */
[----:B------:R-:W-:Y:S01]  /*6020*/  @!PT LDS RZ, [RZ] ;  /* 0x00000000fffff984 */ /* 0x000fe20000000800 */
[----:B------:R3:W-:Y:S01]  /*6030*/  @!P0 LDGSTS.E.BYPASS.LTC128B.128 [R200+0x7800], [R6.64] ;  /* 0x0780000006c88fae */ /* 0x0007e2000b901d46 */
[C---:B------:R-:W-:Y:S02]  /*6040*/  ISETP.GE.AND P6, PT, R176.reuse, R11, PT ;  /* 0x0000000bb000720c */ /* 0x040fe40003fc6270 */
[-C--:B------:R-:W-:Y:S01]  /*6050*/  ISETP.GE.AND P3, PT, R176, R9.reuse, PT ;  /* 0x00000009b000720c */ /* 0x080fe20003f66270 */
[----:B------:R-:W-:Y:S04]  /*6060*/  LDSM.16.M88.4 R32, [R196+0x2000] ;  /* 0x00200000c420783b */ /* 0x000fe80000000200 */
[----:B------:R-:W-:Y:S04]  /*6070*/  LDSM.16.M88.4 R36, [R196] ;  /* 0x00000000c424783b */ /* 0x000fe80000000200 */
[----:B------:R-:W-:Y:S04]  /*6080*/  LDSM.16.M88.4 R40, [R194+0x4000] ;  /* 0x00400000c228783b */ /* 0x000fe80000000200 */
[----:B------:R-:W-:Y:S04]  /*6090*/  LDSM.16.M88.4 R24, [R199+0x2000] ;  /* 0x00200000c718783b */ /* 0x000fe80000000200 */
[----:B------:R-:W-:Y:S04]  /*60a0*/  LDSM.16.M88.4 R28, [R199] ;  /* 0x00000000c71c783b */ /* 0x000fe80000000200 */
[----:B-1----:R-:W-:Y:S04]  /*60b0*/  LDSM.16.M88.4 R16, [R197+0x2000] ;  /* 0x00200000c510783b */ /* 0x002fe80000000200 */
[----:B---3--:R-:W1:Y:S04]  /*60c0*/  LDSM.16.M88.4 R4, [R188+0x4000] ;  /* 0x00400000bc04783b */ /* 0x008e680000000200 */
[----:B------:R-:W3:Y:S04]  /*60d0*/  LDSM.16.M88.4 R44, [R195] ;  /* 0x00000000c32c783b */ /* 0x000ee80000000200 */
[----:B------:R-:W4:Y:S04]  /*60e0*/  LDSM.16.M88.4 R20, [R197] ;  /* 0x00000000c514783b */ /* 0x000f280000000200 */
[----:B------:R-:W-:Y:S04]  /*60f0*/  LDSM.16.M88.4 R64, [R188+0x5800] ;  /* 0x00580000bc40783b */ /* 0x000fe80000000200 */
[----:B------:R-:W0:Y:S01]  /*6100*/  LDGDEPBAR ;  /* 0x00000000000079af */ /* 0x000e220000000000 */
[C---:B-1----:R-:W-:Y:S08]  /*6110*/  HMMA.16816.F32.BF16 R48, R32.reuse, R4, RZ ;  /* 0x000000042030723c */ /* 0x042ff000000418ff */
[-C--:B------:R-:W-:Y:S08]  /*6120*/  HMMA.16816.F32.BF16 R52, R32, R6.reuse, RZ ;  /* 0x000000062034723c */ /* 0x080ff000000418ff */
[C---:B------:R-:W-:Y:S08]  /*6130*/  HMMA.16816.F32.BF16 R56, R36.reuse, R6, RZ ;  /* 0x000000062438723c */ /* 0x040ff000000418ff */
[----:B--2---:R-:W-:Y:S01]  /*6140*/  HMMA.16816.F32.BF16 R12, R36, R4, RZ ;  /* 0x00000004240c723c */ /* 0x004fe200000418ff */
[----:B------:R-:W-:Y:S07]  /*6150*/  LDSM.16.M88.4 R4, [R198+0x2000] ;  /* 0x00200000c604783b */ /* 0x000fee0000000200 */
[C---:B------:R-:W-:Y:S01]  /*6160*/  HMMA.16816.F32.BF16 R60, R24.reuse, R40, R48 ;  /* 0x00000028183c723c */ /* 0x040fe20000041830 */
[----:B------:R-:W1:Y:S07]  /*6170*/  LDSM.16.M88.4 R48, [R193] ;  /* 0x00000000c130783b */ /* 0x000e6e0000000200 */
[-C--:B------:R-:W-:Y:S08]  /*6180*/  HMMA.16816.F32.BF16 R76, R24, R42.reuse, R52 ;  /* 0x0000002a184c723c */ /* 0x080ff00000041834 */
[C---:B------:R-:W-:Y:S08]  /*6190*/  HMMA.16816.F32.BF16 R52, R28.reuse, R42, R56 ;  /* 0x0000002a1c34723c */ /* 0x040ff00000041838 */
[----:B------:R-:W-:Y:S01]  /*61a0*/  HMMA.16816.F32.BF16 R72, R28, R40, R12 ;  /* 0x000000281c48723c */ /* 0x000fe2000004180c */
[----:B------:R-:W2:Y:S04]  /*61b0*/  LDSM.16.M88.4 R40, [R188+0x4800] ;  /* 0x00480000bc28783b */ /* 0x000ea80000000200 */
[----:B------:R-:W-:Y:S03]  /*61c0*/  LDSM.16.M88.4 R12, [R198] ;  /* 0x00000000c60c783b */ /* 0x000fe60000000200 */
[C---:B---3--:R-:W-:Y:S01]  /*61d0*/  HMMA.16816.F32.BF16 R56, R16.reuse, R44, R60 ;  /* 0x0000002c1038723c */ /* 0x048fe2000004183c */
[----:B------:R-:W3:Y:S07]  /*61e0*/  LDSM.16.M88.4 R60, [R188+0x5000] ;  /* 0x00500000bc3c783b */ /* 0x000eee0000000200 */
[----:B------:R-:W-:Y:S08]  /*61f0*/  HMMA.16816.F32.BF16 R172, R16, R46, R76 ;  /* 0x0000002e10ac723c */ /* 0x000ff0000004184c */
[----:B----4-:R-:W-:Y:S08]  /*6200*/  HMMA.16816.F32.BF16 R72, R20, R44, R72 ;  /* 0x0000002c1448723c */ /* 0x010ff00000041848 */
[----:B-1----:R-:W-:Y:S01]  /*6210*/  HMMA.16816.F32.BF16 R168, R4, R48, R56 ;  /* 0x0000003004a8723c */ /* 0x002fe20000041838 */
[----:B------:R-:W1:Y:S07]  /*6220*/  LDSM.16.M88.4 R56, [R194+0x5000] ;  /* 0x00500000c238783b */ /* 0x000e6e0000000200 */
[----:B------:R-:W-:Y:S01]  /*6230*/  HMMA.16816.F32.BF16 R164, R20, R46, R52 ;  /* 0x0000002e14a4723c */ /* 0x000fe20000041834 */
[----:B------:R-:W4:Y:S04]  /*6240*/  LDSM.16.M88.4 R44, [R194+0x4800] ;  /* 0x00480000c22c783b */ /* 0x000f280000000200 */
[----:B------:R-:W5:Y:S03]  /*6250*/  LDSM.16.M88.4 R52, [R194+0x5800] ;  /* 0x00580000c234783b */ /* 0x000f660000000200 */
[C---:B--2---:R-:W-:Y:S08]  /*6260*/  HMMA.16816.F32.BF16 R156, R32.reuse, R40, RZ ;  /* 0x00000028209c723c */ /* 0x044ff000000418ff */
[C---:B---3--:R-:W-:Y:S08]  /*6270*/  HMMA.16816.F32.BF16 R144, R32.reuse, R62, RZ ;  /* 0x0000003e2090723c */ /* 0x048ff000000418ff */
[C---:B------:R-:W-:Y:S08]  /*6280*/  HMMA.16816.F32.BF16 R148, R32.reuse, R60, RZ ;  /* 0x0000003c2094723c */ /* 0x040ff000000418ff */
[C---:B------:R-:W-:Y:S08]  /*6290*/  HMMA.16816.F32.BF16 R76, R32.reuse, R64, RZ ;  /* 0x00000040204c723c */ /* 0x040ff000000418ff */
[C---:B------:R-:W-:Y:S08]  /*62a0*/  HMMA.16816.F32.BF16 R152, R32.reuse, R42, RZ ;  /* 0x0000002a2098723c */ /* 0x040ff000000418ff */
[----:B------:R-:W-:Y:S08]  /*62b0*/  HMMA.16816.F32.BF16 R32, R32, R66, RZ ;  /* 0x000000422020723c */ /* 0x000ff000000418ff */
[----:B------:R-:W-:Y:S08]  /*62c0*/  HMMA.16816.F32.BF16 R72, R12, R48, R72 ;  /* 0x000000300c48723c */ /* 0x000ff00000041848 */
[----:B------:R-:W-:Y:S07]  /*62d0*/  HMMA.16816.F32.BF16 R160, R36, R40, RZ ;  /* 0x0000002824a0723c */ /* 0x000fee00000418ff */
[----:B------:R-:W-:Y:S01]  /*62e0*/  IADD3 R41, R0, 0x8, RZ ;  /* 0x0000000800297810 */ /* 0x000fe20007ffe0ff */
[----:B-1----:R-:W-:Y:S03]  /*62f0*/  HMMA.16816.F32.BF16 R208, R24, R58, R144 ;  /* 0x0000003a18d0723c */ /* 0x002fe60000041890 */
[----:B------:R-:W-:-:S02]  /*6300*/  ISETP.GE.AND P2, PT, R41, R9, PT ;  /* 0x000000092900720c */ /* 0x000fc40003f46270 */
[----:B------:R-:W-:-:S03]  /*6310*/  ISETP.GE.AND P4, PT, R41, R8, PT ;  /* 0x000000082900720c */ /* 0x000fc60003f86270 */
[----:B------:R-:W-:Y:S01]  /*6320*/  HMMA.16816.F32.BF16 R144, R12, R50, R164 ;  /* 0x000000320c90723c */ /* 0x000fe200000418a4 */
[----:B------:R-:W-:-:S04]  /*6330*/  FMUL.FTZ R40, R72, c[0x0][0x2ec] ;  /* 0x0000bb0048287a20 */ /* 0x000fc80000410000 */
[----:B------:R1:W-:Y:S03]  /*6340*/  MUFU.TANH R248, R40 ;  /* 0x0000002800f87308 */ /* 0x0003e60000002400 */
[C---:B----4-:R-:W-:Y:S08]  /*6350*/  HMMA.16816.F32.BF16 R180, R24.reuse, R44, R156 ;  /* 0x0000002c18b4723c */ /* 0x050ff0000004189c */
[----:B------:R-:W-:Y:S01]  /*6360*/  HMMA.16816.F32.BF16 R204, R24, R56, R148 ;  /* 0x0000003818cc723c */ /* 0x000fe20000041894 */
[----:B-1----:R-:W-:-:S07]  /*6370*/  FMUL.FTZ R40, R73, c[0x0][0x2ec] ;  /* 0x0000bb0049287a20 */ /* 0x002fce0000410000 */
[C---:B-----5:R-:W-:Y:S01]  /*6380*/  HMMA.16816.F32.BF16 R212, R24.reuse, R52, R76 ;  /* 0x0000003418d4723c */ /* 0x060fe2000004184c */
[----:B------:R1:W-:Y:S07]  /*6390*/  MUFU.TANH R227, R40 ;  /* 0x0000002800e37308 */ /* 0x0003ee0000002400 */
[C---:B------:R-:W-:Y:S08]  /*63a0*/  HMMA.16816.F32.BF16 R184, R24.reuse, R46, R152 ;  /* 0x0000002e18b8723c */ /* 0x040ff00000041898 */
[----:B------:R-:W-:Y:S01]  /*63b0*/  HMMA.16816.F32.BF16 R216, R24, R54, R32 ;  /* 0x0000003618d8723c */ /* 0x000fe20000041820 */
[----:B------:R-:W2:Y:S01]  /*63c0*/  LDSM.16.M88.4 R24, [R195+0x800] ;  /* 0x00080000c318783b */ /* 0x000ea20000000200 */
[----:B-1----:R-:W-:-:S04]  /*63d0*/  FMUL.FTZ R40, R74, c[0x0][0x2ec] ;  /* 0x0000bb004a287a20 */ /* 0x002fc80000410000 */
[----:B------:R1:W-:Y:S01]  /*63e0*/  MUFU.TANH R247, R40 ;  /* 0x0000002800f77308 */ /* 0x0003e20000002400 */
[----:B------:R-:W-:Y:S01]  /*63f0*/  FMUL.FTZ R32, R169, c[0x0][0x2ec] ;  /* 0x0000bb00a9207a20 */ /* 0x000fe20000410000 */
[----:B------:R-:W-:Y:S06]  /*6400*/  HMMA.16816.F32.BF16 R148, R4, R50, R172 ;  /* 0x000000320494723c */ /* 0x000fec00000418ac */
[----:B------:R3:W-:Y:S02]  /*6410*/  MUFU.TANH R225, R32 ;  /* 0x0000002000e17308 */ /* 0x0007e40000002400 */
[----:B------:R-:W-:Y:S01]  /*6420*/  HMMA.16816.F32.BF16 R152, R36, R60, RZ ;  /* 0x0000003c2498723c */ /* 0x000fe200000418ff */
[----:B-1----:R-:W-:-:S07]  /*6430*/  FMUL.FTZ R40, R75, c[0x0][0x2ec] ;  /* 0x0000bb004b287a20 */ /* 0x002fce0000410000 */
[----:B------:R-:W-:Y:S01]  /*6440*/  HMMA.16816.F32.BF16 R72, R28, R44, R160 ;  /* 0x0000002c1c48723c */ /* 0x000fe200000418a0 */
[----:B------:R1:W-:Y:S01]  /*6450*/  MUFU.TANH R226, R40 ;  /* 0x0000002800e27308 */ /* 0x0003e20000002400 */
[----:B---3--:R-:W-:-:S06]  /*6460*/  FMUL.FTZ R32, R170, c[0x0][0x2ec] ;  /* 0x0000bb00aa207a20 */ /* 0x008fcc0000410000 */
[C---:B------:R-:W-:Y:S01]  /*6470*/  HMMA.16816.F32.BF16 R156, R36.reuse, R62, RZ ;  /* 0x0000003e249c723c */ /* 0x040fe200000418ff */
[----:B------:R3:W-:Y:S07]  /*6480*/  MUFU.TANH R232, R32 ;  /* 0x0000002000e87308 */ /* 0x0007ee0000002400 */
[----:B------:R-:W-:Y:S01]  /*6490*/  HMMA.16816.F32.BF16 R76, R36, R42, RZ ;  /* 0x0000002a244c723c */ /* 0x000fe200000418ff */
[----:B-1----:R-:W-:-:S04]  /*64a0*/  FMUL.FTZ R40, R168, c[0x0][0x2ec] ;  /* 0x0000bb00a8287a20 */ /* 0x002fc80000410000 */
[----:B------:R1:W-:Y:S02]  /*64b0*/  MUFU.TANH R233, R40 ;  /* 0x0000002800e97308 */ /* 0x0003e40000002400 */
[----:B------:R-:W-:Y:S01]  /*64c0*/  FMUL.FTZ R43, R150, c[0x0][0x2ec] ;  /* 0x0000bb00962b7a20 */ /* 0x000fe20000410000 */
[----:B--2---:R-:W-:Y:S01]  /*64d0*/  HMMA.16816.F32.BF16 R48, R20, R24, R72 ;  /* 0x000000181430723c */ /* 0x004fe20000041848 */
[----:B------:R-:W-:Y:S01]  /*64e0*/  IADD3 R42, R0, 0x10, RZ ;  /* 0x00000010002a7810 */ /* 0x000fe20007ffe0ff */
[----:B---3--:R-:W-:-:S04]  /*64f0*/  FMUL.FTZ R32, R171, c[0x0][0x2ec] ;  /* 0x0000bb00ab207a20 */ /* 0x008fc80000410000 */
[----:B------:R2:W-:Y:S02]  /*6500*/  MUFU.TANH R173, R32 ;  /* 0x0000002000ad7308 */ /* 0x0005e40000002400 */
[----:B------:R-:W-:Y:S01]  /*6510*/  HMMA.16816.F32.BF16 R60, R36, R64, RZ ;  /* 0x00000040243c723c */ /* 0x000fe200000418ff */
[----:B-1----:R-:W-:-:S05]  /*6520*/  FMUL.FTZ R40, R145, c[0x0][0x2ec] ;  /* 0x0000bb0091287a20 */ /* 0x002fca0000410000 */
[----:B------:R-:W-:Y:S02]  /*6530*/  I2F R75, R41 ;  /* 0x00000029004b7306 */ /* 0x000fe40000201400 */
[----:B------:R-:W-:Y:S01]  /*6540*/  HMMA.16816.F32.BF16 R160, R36, R66, RZ ;  /* 0x0000004224a0723c */ /* 0x000fe200000418ff */
[C---:B------:R-:W-:Y:S02]  /*6550*/  IADD3 R64, R0.reuse, 0x19, RZ ;  /* 0x0000001900407810 */ /* 0x040fe40007ffe0ff */
[----:B------:R-:W-:Y:S01]  /*6560*/  IADD3 R65, R0, 0x21, RZ ;  /* 0x0000002100417810 */ /* 0x000fe20007ffe0ff */
[----:B--2---:R-:W-:Y:S02]  /*6570*/  FMUL.FTZ R32, R144, c[0x0][0x2ec] ;  /* 0x0000bb0090207a20 */ /* 0x004fe40000410000 */
[----:B------:R1:W-:Y:S01]  /*6580*/  MUFU.TANH R224, R40 ;  /* 0x0000002800e07308 */ /* 0x0003e20000002400 */
[----:B------:R-:W-:Y:S01]  /*6590*/  FMUL.FTZ R36, R148, c[0x0][0x2ec] ;  /* 0x0000bb0094247a20 */ /* 0x000fe20000410000 */
[----:B------:R-:W-:Y:S01]  /*65a0*/  HMMA.16816.F32.BF16 R44, R28, R46, R76 ;  /* 0x0000002e1c2c723c */ /* 0x000fe2000004184c */
[----:B------:R-:W-:-:S05]  /*65b0*/  IADD3 R66, R0, 0x11, RZ ;  /* 0x0000001100427810 */ /* 0x000fca0007ffe0ff */
[----:B------:R2:W-:Y:S02]  /*65c0*/  MUFU.TANH R222, R32 ;  /* 0x0000002000de7308 */ /* 0x0005e40000002400 */
[C---:B------:R-:W-:Y:S06]  /*65d0*/  HMMA.16816.F32.BF16 R152, R28.reuse, R56, R152 ;  /* 0x000000381c98723c */ /* 0x040fec0000041898 */
[----:B------:R3:W-:Y:S01]  /*65e0*/  MUFU.TANH R174, R36 ;  /* 0x0000002400ae7308 */ /* 0x0007e20000002400 */
[----:B-1----:R-:W-:Y:S01]  /*65f0*/  FMUL.FTZ R40, R146, c[0x0][0x2ec] ;  /* 0x0000bb0092287a20 */ /* 0x002fe20000410000 */
[----:B------:R-:W-:Y:S01]  /*6600*/  HMMA.16816.F32.BF16 R76, R28, R58, R156 ;  /* 0x0000003a1c4c723c */ /* 0x000fe2000004189c */
[----:B------:R-:W-:Y:S01]  /*6610*/  IADD3 R56, R0, 0x18, RZ ;  /* 0x0000001800387810 */ /* 0x000fe20007ffe0ff */
[----:B--2---:R-:W1:Y:S04]  /*6620*/  LDSM.16.M88.4 R32, [R193+0x800] ;  /* 0x00080000c120783b */ /* 0x004e680000000200 */
[----:B------:R2:W-:Y:S02]  /*6630*/  MUFU.TANH R170, R40 ;  /* 0x0000002800aa7308 */ /* 0x0005e40000002400 */
[----:B------:R-:W-:Y:S01]  /*6640*/  HMMA.16816.F32.BF16 R44, R20, R26, R44 ;  /* 0x0000001a142c723c */ /* 0x000fe2000004182c */
[----:B---3--:R-:W-:-:S05]  /*6650*/  FMUL.FTZ R36, R149, c[0x0][0x2ec] ;  /* 0x0000bb0095247a20 */ /* 0x008fca0000410000 */
[----:B------:R3:W-:Y:S02]  /*6660*/  MUFU.TANH R167, R43 ;  /* 0x0000002b00a77308 */ /* 0x0007e40000002400 */
[----:B------:R-:W-:Y:S06]  /*6670*/  HMMA.16816.F32.BF16 R160, R28, R54, R160 ;  /* 0x000000361ca0723c */ /* 0x000fec00000418a0 */
[----:B------:R4:W-:Y:S01]  /*6680*/  MUFU.TANH R221, R36 ;  /* 0x0000002400dd7308 */ /* 0x0009e20000002400 */
[----:B--2---:R-:W-:-:S07]  /*6690*/  FMUL.FTZ R40, R147, c[0x0][0x2ec] ;  /* 0x0000bb0093287a20 */ /* 0x004fce0000410000 */
[----:B------:R2:W-:Y:S01]  /*66a0*/  MUFU.TANH R223, R40 ;  /* 0x0000002800df7308 */ /* 0x0005e20000002400 */
[C---:B---3--:R-:W-:Y:S01]  /*66b0*/  IADD3 R43, R0.reuse, 0x20, RZ ;  /* 0x00000020002b7810 */ /* 0x048fe20007ffe0ff */
[----:B----4-:R-:W-:Y:S06]  /*66c0*/  HMMA.16816.F32.BF16 R36, R16, R24, R180 ;  /* 0x000000181024723c */ /* 0x010fec00000418b4 */
[----:B------:R-:W-:Y:S01]  /*66d0*/  I2F R67, R42 ;  /* 0x0000002a00437306 */ /* 0x000fe20000201400 */
[----:B------:R-:W-:Y:S01]  /*66e0*/  FMUL.FTZ R24, R151, c[0x0][0x2ec] ;  /* 0x0000bb0097187a20 */ /* 0x000fe20000410000 */
[----:B-1----:R-:W-:Y:S01]  /*66f0*/  HMMA.16816.F32.BF16 R48, R12, R32, R48 ;  /* 0x000000200c30723c */ /* 0x002fe20000041830 */
[----:B--2---:R-:W-:-:S05]  /*6700*/  IADD3 R40, R0, 0x9, RZ ;  /* 0x0000000900287810 */ /* 0x004fca0007ffe0ff */
[----:B------:R-:W-:Y:S02]  /*6710*/  I2F R74, R66 ;  /* 0x00000042004a7306 */ /* 0x000fe40000201400 */
[----:B------:R-:W-:Y:S06]  /*6720*/  HMMA.16816.F32.BF16 R148, R28, R52, R60 ;  /* 0x000000341c94723c */ /* 0x000fec000004183c */
[----:B------:R1:W-:Y:S02]  /*6730*/  MUFU.TANH R169, R24 ;  /* 0x0000001800a97308 */ /* 0x0003e40000002400 */
[----:B------:R-:W-:Y:S01]  /*6740*/  HMMA.16816.F32.BF16 R60, R4, R32, R36 ;  /* 0x00000020043c723c */ /* 0x000fe20000041824 */
[----:B------:R-:W2:Y:S05]  /*6750*/  LDSM.16.M88.4 R36, [R195+0x1000] ;  /* 0x00100000c324783b */ /* 0x000eaa0000000200 */
[----:B------:R-:W3:Y:S02]  /*6760*/  I2F R144, R40 ;  /* 0x0000002800907306 */ /* 0x000ee40000201400 */
[----:B------:R-:W-:Y:S01]  /*6770*/  HMMA.16816.F32.BF16 R44, R12, R34, R44 ;  /* 0x000000220c2c723c */ /* 0x000fe2000004182c */
[----:B-1----:R-:W-:-:S05]  /*6780*/  FMUL.FTZ R24, R48, c[0x0][0x2ec] ;  /* 0x0000bb0030187a20 */ /* 0x002fca0000410000 */
[----:B------:R-:W-:Y:S08]  /*6790*/  I2F R145, R56 ;  /* 0x0000003800917306 */ /* 0x000ff00000201400 */
[----:B------:R1:W-:Y:S02]  /*67a0*/  MUFU.TANH R171, R24 ;  /* 0x0000001800ab7308 */ /* 0x0003e40000002400 */
[----:B------:R-:W-:-:S06]  /*67b0*/  FMUL.FTZ R28, R61, c[0x0][0x2ec] ;  /* 0x0000bb003d1c7a20 */ /* 0x000fcc0000410000 */
[----:B------:R-:W-:Y:S02]  /*67c0*/  I2F R72, R64 ;  /* 0x0000004000487306 */ /* 0x000fe40000201400 */
[----:B------:R-:W-:Y:S02]  /*67d0*/  FMUL.FTZ R44, R44, c[0x0][0x2ec] ;  /* 0x0000bb002c2c7a20 */ /* 0x000fe40000410000 */
[----:B------:R-:W-:-:S04]  /*67e0*/  FMUL.FTZ R45, R45, c[0x0][0x2ec] ;  /* 0x0000bb002d2d7a20 */ /* 0x000fc80000410000 */
[----:B------:R4:W-:Y:S01]  /*67f0*/  MUFU.TANH R181, R28 ;  /* 0x0000001c00b57308 */ /* 0x0009e20000002400 */
[----:B-1----:R-:W-:Y:S02]  /*6800*/  FMUL.FTZ R24, R49, c[0x0][0x2ec] ;  /* 0x0000bb0031187a20 */ /* 0x002fe40000410000 */
[----:B------:R-:W-:Y:S02]  /*6810*/  FMUL.FTZ R46, R46, c[0x0][0x2ec] ;  /* 0x0000bb002e2e7a20 */ /* 0x000fe40000410000 */
[----:B------:R-:W-:Y:S01]  /*6820*/  FMUL.FTZ R47, R47, c[0x0][0x2ec] ;  /* 0x0000bb002f2f7a20 */ /* 0x000fe20000410000 */
[----:B--2---:R-:W-:Y:S02]  /*6830*/  HMMA.16816.F32.BF16 R52, R16, R38, R208 ;  /* 0x000000261034723c */ /* 0x004fe400000418d0 */
[----:B------:R1:W-:Y:S01]  /*6840*/  MUFU.TANH R183, R24 ;  /* 0x0000001800b77308 */ /* 0x0003e20000002400 */
[----:B----4-:R-:W-:-:S07]  /*6850*/  FMUL.FTZ R28, R62, c[0x0][0x2ec] ;  /* 0x0000bb003e1c7a20 */ /* 0x010fce0000410000 */
[----:B------:R-:W-:Y:S01]  /*6860*/  MUFU.TANH R159, R44 ;  /* 0x0000002c009f7308 */ /* 0x000fe20000002400 */
[----:B-1----:R-:W-:-:S07]  /*6870*/  FMUL.FTZ R24, R50, c[0x0][0x2ec] ;  /* 0x0000bb0032187a20 */ /* 0x002fce0000410000 */
[----:B------:R1:W-:Y:S08]  /*6880*/  MUFU.TANH R57, R28 ;  /* 0x0000001c00397308 */ /* 0x0003f00000002400 */
[----:B------:R2:W4:Y:S01]  /*6890*/  MUFU.TANH R164, R24 ;  /* 0x0000001800a47308 */ /* 0x0005220000002400 */
[----:B-1----:R-:W-:Y:S07]  /*68a0*/  HMMA.16816.F32.BF16 R28, R20, R36, R152 ;  /* 0x00000024141c723c */ /* 0x002fee0000041898 */
[----:B------:R-:W-:Y:S01]  /*68b0*/  MUFU.TANH R220, R45 ;  /* 0x0000002d00dc7308 */ /* 0x000fe20000002400 */
[----:B--2---:R-:W-:-:S07]  /*68c0*/  FMUL.FTZ R24, R51, c[0x0][0x2ec] ;  /* 0x0000bb0033187a20 */ /* 0x004fce0000410000 */
[----:B------:R-:W-:Y:S01]  /*68d0*/  MUFU.TANH R168, R46 ;  /* 0x0000002e00a87308 */ /* 0x000fe20000002400 */
[----:B------:R-:W-:Y:S07]  /*68e0*/  HMMA.16816.F32.BF16 R48, R16, R26, R184 ;  /* 0x0000001a1030723c */ /* 0x000fee00000418b8 */
[----:B------:R1:W-:Y:S08]  /*68f0*/  MUFU.TANH R166, R24 ;  /* 0x0000001800a67308 */ /* 0x0003f00000002400 */
[----:B------:R-:W-:Y:S01]  /*6900*/  MUFU.TANH R202, R47 ;  /* 0x0000002f00ca7308 */ /* 0x000fe20000002400 */
[----:B-1----:R-:W-:-:S08]  /*6910*/  FMUL.FTZ R24, R60, c[0x0][0x2ec] ;  /* 0x0000bb003c187a20 */ /* 0x002fd00000410000 */
[----:B------:R-:W-:Y:S01]  /*6920*/  HMMA.16816.F32.BF16 R32, R4, R34, R48 ;  /* 0x000000220420723c */ /* 0x000fe20000041830 */
[----:B------:R-:W-:Y:S06]  /*6930*/  I2F R71, R43 ;  /* 0x0000002b00477306 */ /* 0x000fec0000201400 */
[----:B------:R-:W-:Y:S02]  /*6940*/  FMUL.FTZ R48, R63, c[0x0][0x2ec] ;  /* 0x0000bb003f307a20 */ /* 0x000fe40000410000 */
[----:B------:R1:W2:Y:S08]  /*6950*/  MUFU.TANH R158, R24 ;  /* 0x00000018009e7308 */ /* 0x0002b00000002400 */
[----:B------:R5:W2:Y:S07]  /*6960*/  MUFU.TANH R59, R48 ;  /* 0x00000030003b7308 */ /* 0x000aae0000002400 */
[----:B------:R-:W-:Y:S01]  /*6970*/  FMUL.FTZ R33, R33, c[0x0][0x2ec] ;  /* 0x0000bb0021217a20 */ /* 0x000fe20000410000 */
[----:B-1----:R-:W5:Y:S01]  /*6980*/  LDSM.16.M88.4 R24, [R193+0x1000] ;  /* 0x00100000c118783b */ /* 0x002f620000000200 */
[----:B------:R-:W-:Y:S01]  /*6990*/  FMUL.FTZ R34, R34, c[0x0][0x2ec] ;  /* 0x0000bb0022227a20 */ /* 0x000fe20000410000 */
[----:B------:R-:W-:Y:S01]  /*69a0*/  I2F R73, R65 ;  /* 0x0000004100497306 */ /* 0x000fe20000201400 */
[----:B------:R-:W-:-:S07]  /*69b0*/  FMUL.FTZ R35, R35, c[0x0][0x2ec] ;  /* 0x0000bb0023237a20 */ /* 0x000fce0000410000 */
[----:B------:R-:W-:Y:S08]  /*69c0*/  MUFU.TANH R184, R33 ;  /* 0x0000002100b87308 */ /* 0x000ff00000002400 */
[----:B------:R-:W-:Y:S08]  /*69d0*/  MUFU.TANH R175, R34 ;  /* 0x0000002200af7308 */ /* 0x000ff00000002400 */
[----:B------:R1:W-:Y:S01]  /*69e0*/  MUFU.TANH R186, R35 ;  /* 0x0000002300ba7308 */ /* 0x0003e20000002400 */
[----:B-----5:R-:W-:Y:S07]  /*69f0*/  HMMA.16816.F32.BF16 R48, R12, R24, R28 ;  /* 0x000000180c30723c */ /* 0x020fee000004181c */
[----:B------:R-:W-:Y:S01]  /*6a00*/  FMUL.FTZ R28, R32, c[0x0][0x2ec] ;  /* 0x0000bb00201c7a20 */ /* 0x000fe20000410000 */
[----:B------:R-:W-:Y:S01]  /*6a10*/  HMMA.16816.F32.BF16 R52, R4, R26, R52 ;  /* 0x0000001a0434723c */ /* 0x000fe20000041834 */
[----:B-1----:R-:W1:Y:S02]  /*6a20*/  LDSM.16.M88.4 R32, [R195+0x1800] ;  /* 0x00180000c320783b */ /* 0x002e640000000200 */
[----:B------:R5:W1:Y:S05]  /*6a30*/  MUFU.TANH R58, R28 ;  /* 0x0000001c003a7308 */ /* 0x000a6a0000002400 */
[----:B-----5:R-:W-:Y:S08]  /*6a40*/  HMMA.16816.F32.BF16 R28, R16, R36, R204 ;  /* 0x00000024101c723c */ /* 0x020ff000000418cc */
[----:B------:R-:W-:Y:S01]  /*6a50*/  FMUL.FTZ R36, R48, c[0x0][0x2ec] ;  /* 0x0000bb0030247a20 */ /* 0x000fe20000410000 */
[----:B------:R-:W-:-:S03]  /*6a60*/  IADD3 R37, R0, 0x28, RZ ;  /* 0x0000002800257810 */ /* 0x000fc60007ffe0ff */
[----:B------:R5:W-:Y:S08]  /*6a70*/  MUFU.TANH R180, R36 ;  /* 0x0000002400b47308 */ /* 0x000bf00000002400 */
[----:B------:R-:W-:Y:S04]  /*6a80*/  I2F R61, R37 ;  /* 0x00000025003d7306 */ /* 0x000fe80000201400 */
[----:B------:R-:W-:Y:S01]  /*6a90*/  HMMA.16816.F32.BF16 R44, R4, R24, R28 ;  /* 0x00000018042c723c */ /* 0x000fe2000004181c */
[----:B-----5:R-:W-:-:S06]  /*6aa0*/  IADD3 R36, R0, 0x29, RZ ;  /* 0x0000002900247810 */ /* 0x020fcc0007ffe0ff */
[----:B------:R-:W-:Y:S01]  /*6ab0*/  FMUL.FTZ R24, R49, c[0x0][0x2ec] ;  /* 0x0000bb0031187a20 */ /* 0x000fe20000410000 */
[C---:B------:R-:W-:Y:S01]  /*6ac0*/  HMMA.16816.F32.BF16 R28, R20.reuse, R38, R76 ;  /* 0x00000026141c723c */ /* 0x040fe2000004184c */
[----:B------:R-:W-:Y:S06]  /*6ad0*/  I2F R60, R36 ;  /* 0x00000024003c7306 */ /* 0x000fec0000201400 */
[-C--:B---3--:R-:W-:Y:S01]  /*6ae0*/  FFMA.FTZ R38, R144, R68.reuse, R221 ;  /* 0x0000004490267223 */ /* 0x088fe200000100dd */
[----:B-1----:R-:W-:Y:S01]  /*6af0*/  HMMA.16816.F32.BF16 R76, R20, R32, R148 ;  /* 0x00000020144c723c */ /* 0x002fe20000041894 */
[----:B------:R1:W-:Y:S01]  /*6b00*/  MUFU.TANH R203, R24 ;  /* 0x0000001800cb7308 */ /* 0x0003e20000002400 */
[----:B----4-:R-:W-:-:S06]  /*6b10*/  FFMA.FTZ R39, R67, R68, R164 ;  /* 0x0000004443277223 */ /* 0x010fcc00000100a4 */
[----:B------:R-:W-:Y:S01]  /*6b20*/  FMUL.FTZ R25, R46, c[0x0][0x2ec] ;  /* 0x0000bb002e197a20 */ /* 0x000fe20000410000 */
[----:B------:R-:W-:Y:S03]  /*6b30*/  HMMA.16816.F32.BF16 R148, R16, R32, R212 ;  /* 0x000000201094723c */ /* 0x000fe600000418d4 */
[----:B------:R3:W-:Y:S04]  /*6b40*/  MUFU.TANH R165, R25 ;  /* 0x0000001900a57308 */ /* 0x0007e80000002400 */
[----:B--2---:R-:W-:Y:S01]  /*6b50*/  FFMA.FTZ R33, R67, R68, R158 ;  /* 0x0000004443217223 */ /* 0x004fe2000001009e */
[----:B------:R-:W-:Y:S01]  /*6b60*/  IADD3 R32, R0, 0x31, RZ ;  /* 0x0000003100207810 */ /* 0x000fe20007ffe0ff */
[----:B-1----:R-:W-:-:S04]  /*6b70*/  FMUL.FTZ R24, R50, c[0x0][0x2ec] ;  /* 0x0000bb0032187a20 */ /* 0x002fc80000410000 */
[----:B------:R1:W2:Y:S01]  /*6b80*/  MUFU.TANH R179, R24 ;  /* 0x0000001800b37308 */ /* 0x0002a20000002400 */
[----:B---3--:R-:W-:-:S05]  /*6b90*/  FFMA.FTZ R25, R177, R68, R226 ;  /* 0x00000044b1197223 */ /* 0x008fca00000100e2 */
[----:B------:R-:W-:Y:S01]  /*6ba0*/  FSEL R156, R25, -INF , !P3 ;  /* 0xff800000199c7808 */ /* 0x000fe20005800000 */
[----:B------:R-:W-:Y:S01]  /*6bb0*/  FMUL.FTZ R25, R47, c[0x0][0x2ec] ;  /* 0x0000bb002f197a20 */ /* 0x000fe20000410000 */
[----:B------:R-:W-:Y:S01]  /*6bc0*/  ISETP.GE.AND P3, PT, R41, R10, PT ;  /* 0x0000000a2900720c */ /* 0x000fe20003f66270 */
[----:B-1----:R-:W-:Y:S02]  /*6bd0*/  FMUL.FTZ R24, R51, c[0x0][0x2ec] ;  /* 0x0000bb0033187a20 */ /* 0x002fe40000410000 */
[----:B------:R-:W-:Y:S02]  /*6be0*/  HMMA.16816.F32.BF16 R48, R12, R26, R28 ;  /* 0x0000001a0c30723c */ /* 0x000fe4000004181c */
[----:B------:R1:W3:Y:S05]  /*6bf0*/  MUFU.TANH R187, R24 ;  /* 0x0000001800bb7308 */ /* 0x0002ea0000002400 */
[----:B------:R-:W-:-:S02]  /*6c00*/  FFMA.FTZ R28, R177, R68, R173 ;  /* 0x00000044b11c7223 */ /* 0x000fc400000100ad */
[----:B------:R-:W-:Y:S01]  /*6c10*/  FFMA.FTZ R26, R144, R68, R224 ;  /* 0x00000044901a7223 */ /* 0x000fe200000100e0 */
[----:B------:R4:W5:Y:S02]  /*6c20*/  MUFU.TANH R173, R25 ;  /* 0x0000001900ad7308 */ /* 0x0009640000002400 */
[----:B------:R-:W-:Y:S02]  /*6c30*/  FSEL R147, R28, -INF , !P5 ;  /* 0xff8000001c937808 */ /* 0x000fe40006800000 */
[----:B------:R-:W-:Y:S01]  /*6c40*/  ISETP.GE.AND P5, PT, R40, R9, PT ;  /* 0x000000092800720c */ /* 0x000fe20003fa6270 */
[----:B-1----:R-:W-:Y:S01]  /*6c50*/  FMUL.FTZ R24, R44, c[0x0][0x2ec] ;  /* 0x0000bb002c187a20 */ /* 0x002fe20000410000 */
[----:B------:R-:W-:-:S03]  /*6c60*/  IADD3 R44, R0, 0x30, RZ ;  /* 0x00000030002c7810 */ /* 0x000fc60007ffe0ff */
[----:B------:R1:W1:Y:S05]  /*6c70*/  MUFU.TANH R172, R24 ;  /* 0x0000001800ac7308 */ /* 0x00026a0000002400 */
[----:B------:R-:W-:Y:S02]  /*6c80*/  FMUL.FTZ R28, R48, c[0x0][0x2ec] ;  /* 0x0000bb00301c7a20 */ /* 0x000fe40000410000 */
[----:B------:R-:W-:Y:S02]  /*6c90*/  FMUL.FTZ R27, R49, c[0x0][0x2ec] ;  /* 0x0000bb00311b7a20 */ /* 0x000fe40000410000 */
[----:B----4-:R-:W-:Y:S01]  /*6ca0*/  FFMA.FTZ R25, R75, R68, R222 ;  /* 0x000000444b197223 */ /* 0x010fe200000100de */
[----:B------:R-:W-:Y:S04]  /*6cb0*/  I2F R62, R44 ;  /* 0x0000002c003e7306 */ /* 0x000fe80000201400 */
[----:B------:R-:W-:-:S02]  /*6cc0*/  FSEL R153, R25, -INF , !P4 ;  /* 0xff80000019997808 */ /* 0x000fc40006000000 */
[----:B------:R-:W-:Y:S02]  /*6cd0*/  ISETP.GE.AND P4, PT, R40, R11, PT ;  /* 0x0000000b2800720c */ /* 0x000fe40003f86270 */
[----:B------:R-:W-:Y:S01]  /*6ce0*/  IADD3 R25, R0, 0x38, RZ ;  /* 0x0000003800197810 */ /* 0x000fe20007ffe0ff */
[----:B-1----:R-:W-:Y:S01]  /*6cf0*/  FMUL.FTZ R24, R45, c[0x0][0x2ec] ;  /* 0x0000bb002d187a20 */ /* 0x002fe20000410000 */
[----:B------:R-:W-:Y:S01]  /*6d00*/  FSEL R46, R38, -INF , !P4 ;  /* 0xff800000262e7808 */ /* 0x000fe20006000000 */
[----:B------:R-:W-:Y:S01]  /*6d10*/  I2F R45, R32 ;  /* 0x00000020002d7306 */ /* 0x000fe20000201400 */
[----:B------:R-:W-:-:S07]  /*6d20*/  ISETP.GE.AND P4, PT, R0, R8, PT ;  /* 0x000000080000720c */ /* 0x000fce0003f86270 */
[----:B------:R1:W-:Y:S02]  /*6d30*/  MUFU.TANH R182, R24 ;  /* 0x0000001800b67308 */ /* 0x0003e40000002400 */
[----:B-1----:R-:W-:-:S05]  /*6d40*/  FFMA.FTZ R24, R177, R68, R227 ;  /* 0x00000044b1187223 */ /* 0x002fca00000100e3 */
[----:B------:R-:W-:Y:S01]  /*6d50*/  FSEL R154, R24, -INF , !P1 ;  /* 0xff800000189a7808 */ /* 0x000fe20004800000 */
[-C--:B------:R-:W-:Y:S01]  /*6d60*/  FFMA.FTZ R24, R177, R68.reuse, R225 ;  /* 0x00000044b1187223 */ /* 0x080fe200000100e1 */
[----:B------:R-:W-:Y:S01]  /*6d70*/  ISETP.GE.AND P1, PT, R41, R11, PT ;  /* 0x0000000b2900720c */ /* 0x000fe20003f26270 */
[----:B------:R-:W-:-:S03]  /*6d80*/  FFMA.FTZ R41, R67, R68, R57 ;  /* 0x0000004443297223 */ /* 0x000fc60000010039 */
[----:B------:R-:W-:Y:S01]  /*6d90*/  FSEL R146, R24, -INF , !P6 ;  /* 0xff80000018927808 */ /* 0x000fe20007000000 */
[C---:B------:R-:W-:Y:S01]  /*6da0*/  FFMA.FTZ R24, R75.reuse, R68, R170 ;  /* 0x000000444b187223 */ /* 0x040fe200000100aa */
[----:B------:R-:W-:Y:S01]  /*6db0*/  ISETP.GE.AND P6, PT, R40, R8, PT ;  /* 0x000000082800720c */ /* 0x000fe20003fc6270 */
[----:B------:R1:W-:Y:S03]  /*6dc0*/  MUFU.TANH R170, R28 ;  /* 0x0000001c00aa7308 */ /* 0x0003e60000002400 */
[----:B------:R-:W-:Y:S01]  /*6dd0*/  FSEL R157, R24, -INF , !P2 ;  /* 0xff800000189d7808 */ /* 0x000fe20005000000 */
[----:B------:R-:W-:Y:S01]  /*6de0*/  FFMA.FTZ R24, R75, R68, R167 ;  /* 0x000000444b187223 */ /* 0x000fe200000100a7 */
[----:B------:R-:W-:Y:S01]  /*6df0*/  ISETP.GE.AND P2, PT, R40, R10, PT ;  /* 0x0000000a2800720c */ /* 0x000fe20003f46270 */
[----:B------:R-:W-:Y:S01]  /*6e00*/  FFMA.FTZ R40, R67, R68, R171 ;  /* 0x0000004443287223 */ /* 0x000fe200000100ab */
[----:B------:R-:W-:-:S02]  /*6e10*/  FSEL R152, R26, -INF , !P6 ;  /* 0xff8000001a987808 */ /* 0x000fc40007000000 */
[----:B------:R-:W-:Y:S01]  /*6e20*/  ISETP.GE.AND P6, PT, R42, R11, PT ;  /* 0x0000000b2a00720c */ /* 0x000fe20003fc6270 */
[----:B------:R-:W-:Y:S03]  /*6e30*/  I2F R26, R25 ;  /* 0x00000019001a7306 */ /* 0x000fe60000201400 */
[----:B------:R-:W-:Y:S01]  /*6e40*/  FSEL R158, R33, -INF , !P6 ;  /* 0xff800000219e7808 */ /* 0x000fe20007000000 */
[----:B------:R-:W-:Y:S01]  /*6e50*/  FFMA.FTZ R33, R74, R68, R166 ;  /* 0x000000444a217223 */ /* 0x000fe200000100a6 */
[----:B------:R-:W-:Y:S01]  /*6e60*/  ISETP.GE.AND P6, PT, R66, R8, PT ;  /* 0x000000084200720c */ /* 0x000fe20003fc6270 */
[----:B-1----:R-:W-:Y:S01]  /*6e70*/  FFMA.FTZ R28, R75, R68, R174 ;  /* 0x000000444b1c7223 */ /* 0x002fe200000100ae */
[----:B------:R-:W-:Y:S01]  /*6e80*/  FSEL R75, R24, -INF , !P3 ;  /* 0xff800000184b7808 */ /* 0x000fe20005800000 */
[----:B------:R1:W-:Y:S01]  /*6e90*/  MUFU.TANH R174, R27 ;  /* 0x0000001b00ae7308 */ /* 0x0003e20000002400 */
[----:B------:R-:W-:Y:S01]  /*6ea0*/  ISETP.GE.AND P3, PT, R42, R9, PT ;  /* 0x000000092a00720c */ /* 0x000fe20003f66270 */
[----:B------:R-:W-:Y:S01]  /*6eb0*/  FMUL.FTZ R24, R50, c[0x0][0x2ec] ;  /* 0x0000bb0032187a20 */ /* 0x000fe20000410000 */
[----:B------:R-:W-:-:S02]  /*6ec0*/  FSEL R63, R28, -INF , !P1 ;  /* 0xff8000001c3f7808 */ /* 0x000fc40004800000 */
[----:B------:R-:W4:Y:S01]  /*6ed0*/  LDSM.16.M88.4 R28, [R193+0x1800] ;  /* 0x00180000c11c783b */ /* 0x000f220000000200 */
[----:B------:R-:W-:Y:S01]  /*6ee0*/  ISETP.GE.AND P1, PT, R42, R8, PT ;  /* 0x000000082a00720c */ /* 0x000fe20003f26270 */
[----:B------:R-:W-:-:S04]  /*6ef0*/  DEPBAR.LE SB0, 0x0 ;  /* 0x000080000000791a */ /* 0x000fc80000000000 */
[----:B------:R2:W2:Y:S01]  /*6f00*/  MUFU.TANH R167, R24 ;  /* 0x0000001800a77308 */ /* 0x0004a20000002400 */
[----:B------:R-:W-:Y:S01]  /*6f10*/  FSEL R185, R39, -INF , !P3 ;  /* 0xff80000027b97808 */ /* 0x000fe20005800000 */
[----:B------:R-:W-:Y:S01]  /*6f20*/  BAR.SYNC.DEFER_BLOCKING 0x0 ;  /* 0x0000000000007b1d */ /* 0x000fe20000010000 */
[----:B------:R-:W-:Y:S01]  /*6f30*/  ISETP.GE.AND P3, PT, R0, R10, PT ;  /* 0x0000000a0000720c */ /* 0x000fe20003f66270 */
[----:B-1----:R-:W-:-:S05]  /*6f40*/  FFMA.FTZ R27, R144, R68, R223 ;  /* 0x00000044901b7223 */ /* 0x002fca00000100df */
[----:B------:R-:W-:Y:S01]  /*6f50*/  FSEL R155, R27, -INF , !P5 ;  /* 0xff8000001b9b7808 */ /* 0x000fe20006800000 */
[----:B------:R-:W-:Y:S01]  /*6f60*/  FFMA.FTZ R27, R144, R68, R169 ;  /* 0x00000044901b7223 */ /* 0x000fe200000100a9 */
[----:B------:R-:W-:Y:S01]  /*6f70*/  ISETP.GE.AND P5, PT, R42, R10, PT ;  /* 0x0000000a2a00720c */ /* 0x000fe20003fa6270 */
[----:B------:R-:W-:Y:S01]  /*6f80*/  FMUL.FTZ R42, R51, c[0x0][0x2ec] ;  /* 0x0000bb00332a7a20 */ /* 0x000fe20000410000 */
[----:B------:R-:W-:Y:S02]  /*6f90*/  FSEL R144, R40, -INF , !P1 ;  /* 0xff80000028907808 */ /* 0x000fe40004800000 */
[----:B------:R-:W-:Y:S01]  /*6fa0*/  FSEL R47, R27, -INF , !P2 ;  /* 0xff8000001b2f7808 */ /* 0x000fe20005000000 */
[----:B------:R-:W-:Y:S01]  /*6fb0*/  FMUL.FTZ R27, R52, c[0x0][0x2ec] ;  /* 0x0000bb00341b7a20 */ /* 0x000fe20000410000 */
[C---:B--2---:R-:W-:Y:S01]  /*6fc0*/  IADD3 R24, R0.reuse, 0x39, RZ ;  /* 0x0000003900187810 */ /* 0x044fe20007ffe0ff */
[----:B------:R-:W-:Y:S01]  /*6fd0*/  MUFU.TANH R169, R42 ;  /* 0x0000002a00a97308 */ /* 0x000fe20000002400 */
[----:B------:R-:W-:-:S02]  /*6fe0*/  ISETP.GE.AND P2, PT, R0, R9, PT ;  /* 0x000000090000720c */ /* 0x000fc40003f46270 */
[----:B------:R-:W-:Y:S01]  /*6ff0*/  ISETP.GE.AND P1, PT, R0, R11, PT ;  /* 0x0000000b0000720c */ /* 0x000fe20003f26270 */
[-C--:B------:R-:W-:Y:S01]  /*7000*/  FFMA.FTZ R0, R74, R68.reuse, R183 ;  /* 0x000000444a007223 */ /* 0x080fe200000100b7 */
[----:B------:R-:W-:Y:S02]  /*7010*/  FSEL R164, R41, -INF , !P5 ;  /* 0xff80000029a47808 */ /* 0x000fe40006800000 */
[----:B------:R-:W-:Y:S01]  /*7020*/  ISETP.GE.AND P5, PT, R66, R9, PT ;  /* 0x000000094200720c */ /* 0x000fe20003fa6270 */
[----:B------:R1:W-:Y:S01]  /*7030*/  MUFU.TANH R166, R27 ;  /* 0x0000001b00a67308 */ /* 0x0003e20000002400 */
[----:B------:R-:W-:Y:S01]  /*7040*/  FSEL R171, R0, -INF , !P6 ;  /* 0xff80000000ab7808 */ /* 0x000fe20007000000 */
[----:B------:R-:W-:Y:S01]  /*7050*/  FFMA.FTZ R0, R74, R68, R59 ;  /* 0x000000444a007223 */ /* 0x000fe2000001003b */
[C---:B------:R-:W-:Y:S02]  /*7060*/  ISETP.GE.AND P6, PT, R66.reuse, R11, PT ;  /* 0x0000000b4200720c */ /* 0x040fe40003fc6270 */
[----:B------:R-:W-:Y:S01]  /*7070*/  FSEL R183, R33, -INF , !P5 ;  /* 0xff80000021b77808 */ /* 0x000fe20006800000 */
[----:B------:R-:W-:Y:S01]  /*7080*/  FMUL.FTZ R33, R53, c[0x0][0x2ec] ;  /* 0x0000bb0035217a20 */ /* 0x000fe20000410000 */
[----:B------:R-:W-:Y:S01]  /*7090*/  ISETP.GE.AND P5, PT, R66, R10, PT ;  /* 0x0000000a4200720c */ /* 0x000fe20003fa6270 */
[----:B----4-:R-:W-:Y:S01]  /*70a0*/  HMMA.16816.F32.BF16 R48, R12, R28, R76 ;  /* 0x0000001c0c30723c */ /* 0x010fe2000004184c */
[----:B------:R-:W-:Y:S01]  /*70b0*/  I2F R38, R24 ;  /* 0x0000001800267306 */ /* 0x000fe20000201400 */
[----:B-1----:R-:W-:-:S07]  /*70c0*/  FFMA.FTZ R27, R74, R68, R181 ;  /* 0x000000444a1b7223 */ /* 0x002fce00000100b5 */
[----:B------:R1:W-:Y:S01]  /*70d0*/  MUFU.TANH R76, R33 ;  /* 0x00000021004c7308 */ /* 0x0003e20000002400 */
[----:B------:R-:W-:Y:S01]  /*70e0*/  FSEL R74, R27, -INF , !P6 ;  /* 0xff8000001b4a7808 */ /* 0x000fe20007000000 */
[CC--:B------:R-:W-:Y:S01]  /*70f0*/  FFMA.FTZ R27, R145.reuse, R68.reuse, R159 ;  /* 0x00000044911b7223 */ /* 0x0c0fe2000001009f */
[----:B------:R-:W-:Y:S01]  /*7100*/  FSEL R159, R0, -INF , !P5 ;  /* 0xff800000009f7808 */ /* 0x000fe20006800000 */
[----:B------:R-:W-:Y:S01]  /*7110*/  FFMA.FTZ R0, R145, R68, R168 ;  /* 0x0000004491007223 */ /* 0x000fe200000100a8 */
[C---:B------:R-:W-:Y:S02]  /*7120*/  ISETP.GE.AND P6, PT, R56.reuse, R8, PT ;  /* 0x000000083800720c */ /* 0x040fe40003fc6270 */
[----:B------:R-:W-:Y:S02]  /*7130*/  ISETP.GE.AND P5, PT, R56, R9, PT ;  /* 0x000000093800720c */ /* 0x000fe40003fa6270 */
[----:B------:R-:W-:Y:S01]  /*7140*/  FSEL R168, R27, -INF , !P6 ;  /* 0xff8000001ba87808 */ /* 0x000fe20007000000 */
[CC--:B------:R-:W-:Y:S01]  /*7150*/  FFMA.FTZ R27, R145.reuse, R68.reuse, R58 ;  /* 0x00000044911b7223 */ /* 0x0c0fe2000001003a */
[----:B------:R-:W-:Y:S01]  /*7160*/  FSEL R181, R0, -INF , !P5 ;  /* 0xff80000000b57808 */ /* 0x000fe20006800000 */
[----:B------:R-:W-:Y:S01]  /*7170*/  FFMA.FTZ R0, R145, R68, R175 ;  /* 0x0000004491007223 */ /* 0x000fe200000100af */
[----:B------:R-:W-:Y:S01]  /*7180*/  ISETP.GE.AND P6, PT, R56, R11, PT ;  /* 0x0000000b3800720c */ /* 0x000fe20003fc6270 */
[----:B-1----:R-:W-:Y:S01]  /*7190*/  FMUL.FTZ R33, R54, c[0x0][0x2ec] ;  /* 0x0000bb0036217a20 */ /* 0x002fe20000410000 */
[----:B------:R-:W-:Y:S01]  /*71a0*/  ISETP.GE.AND P5, PT, R56, R10, PT ;  /* 0x0000000a3800720c */ /* 0x000fe20003fa6270 */
[----:B------:R-:W-:Y:S01]  /*71b0*/  FMUL.FTZ R51, R51, c[0x0][0x2ec] ;  /* 0x0000bb0033337a20 */ /* 0x000fe20000410000 */
[----:B------:R-:W-:Y:S01]  /*71c0*/  HMMA.16816.F32.BF16 R56, R20, R34, R160 ;  /* 0x000000221438723c */ /* 0x000fe200000418a0 */
[----:B------:R-:W-:Y:S01]  /*71d0*/  FSEL R78, R27, -INF , !P6 ;  /* 0xff8000001b4e7808 */ /* 0x000fe20007000000 */
[----:B------:R-:W1:Y:S01]  /*71e0*/  MUFU.TANH R67, R33 ;  /* 0x0000002100437308 */ /* 0x000e620000002400 */
[----:B------:R-:W-:Y:S01]  /*71f0*/  FSEL R145, R0, -INF , !P5 ;  /* 0xff80000000917808 */ /* 0x000fe20006800000 */
[----:B------:R-:W-:Y:S01]  /*7200*/  FFMA.FTZ R0, R72, R68, R202 ;  /* 0x0000004448007223 */ /* 0x000fe200000100ca */
[----:B------:R-:W-:-:S02]  /*7210*/  ISETP.GE.AND P6, PT, R64, R8, PT ;  /* 0x000000084000720c */ /* 0x000fc40003fc6270 */
[----:B------:R-:W-:Y:S01]  /*7220*/  FMUL.FTZ R20, R55, c[0x0][0x2ec] ;  /* 0x0000bb0037147a20 */ /* 0x000fe20000410000 */
[----:B------:R-:W-:Y:S01]  /*7230*/  ISETP.GE.AND P5, PT, R64, R9, PT ;  /* 0x000000094000720c */ /* 0x000fe20003fa6270 */
[----:B------:R-:W-:Y:S01]  /*7240*/  HMMA.16816.F32.BF16 R52, R4, R28, R148 ;  /* 0x0000001c0434723c */ /* 0x000fe20000041894 */
[----:B------:R-:W-:Y:S01]  /*7250*/  FMUL.FTZ R21, R48, c[0x0][0x2ec] ;  /* 0x0000bb0030157a20 */ /* 0x000fe20000410000 */
[----:B------:R2:W4:Y:S01]  /*7260*/  MUFU.TANH R66, R20 ;  /* 0x0000001400427308 */ /* 0x0005220000002400 */
[----:B------:R-:W-:Y:S01]  /*7270*/  FSEL R175, R0, -INF , !P5 ;  /* 0xff80000000af7808 */ /* 0x000fe20006800000 */
[----:B------:R-:W-:Y:S01]  /*7280*/  FFMA.FTZ R0, R72, R68, R186 ;  /* 0x0000004448007223 */ /* 0x000fe200000100ba */
[----:B------:R-:W-:-:S04]  /*7290*/  ISETP.GE.AND P5, PT, R64, R10, PT ;  /* 0x0000000a4000720c */ /* 0x000fc80003fa6270 */
[----:B------:R-:W-:Y:S01]  /*72a0*/  FSEL R79, R0, -INF , !P5 ;  /* 0xff800000004f7808 */ /* 0x000fe20006800000 */
[-C--:B------:R-:W-:Y:S01]  /*72b0*/  FFMA.FTZ R0, R71, R68.reuse, R179 ;  /* 0x0000004447007223 */ /* 0x080fe200000100b3 */
[----:B------:R-:W-:Y:S01]  /*72c0*/  ISETP.GE.AND P5, PT, R43, R9, PT ;  /* 0x000000092b00720c */ /* 0x000fe20003fa6270 */
[----:B------:R1:W-:Y:S03]  /*72d0*/  MUFU.TANH R39, R21 ;  /* 0x0000001500277308 */ /* 0x0003e60000002400 */
[----:B------:R-:W-:Y:S01]  /*72e0*/  FSEL R209, R0, -INF , !P5 ;  /* 0xff80000000d17808 */ /* 0x000fe20006800000 */
[----:B------:R-:W-:Y:S01]  /*72f0*/  FFMA.FTZ R0, R71, R68, R165 ;  /* 0x0000004447007223 */ /* 0x000fe200000100a5 */
[----:B------:R-:W-:Y:S01]  /*7300*/  ISETP.GE.AND P5, PT, R43, R10, PT ;  /* 0x0000000a2b00720c */ /* 0x000fe20003fa6270 */
[-C--:B--2---:R-:W-:Y:S02]  /*7310*/  FFMA.FTZ R20, R72, R68.reuse, R220 ;  /* 0x0000004448147223 */ /* 0x084fe400000100dc */
[----:B------:R-:W-:Y:S01]  /*7320*/  MUFU.TANH R51, R51 ;  /* 0x0000003300337308 */ /* 0x000fe20000002400 */
[----:B------:R-:W-:Y:S01]  /*7330*/  FSEL R179, R0, -INF , !P5 ;  /* 0xff80000000b37808 */ /* 0x000fe20006800000 */
[-C--:B---3--:R-:W-:Y:S01]  /*7340*/  FFMA.FTZ R0, R73, R68.reuse, R187 ;  /* 0x0000004449007223 */ /* 0x088fe200000100bb */
[----:B------:R-:W-:Y:S01]  /*7350*/  FSEL R162, R20, -INF , !P6 ;  /* 0xff80000014a27808 */ /* 0x000fe20007000000 */
[-C--:B------:R-:W-:Y:S01]  /*7360*/  FFMA.FTZ R20, R72, R68.reuse, R184 ;  /* 0x0000004448147223 */ /* 0x080fe200000100b8 */
[----:B------:R-:W-:Y:S01]  /*7370*/  ISETP.GE.AND P6, PT, R64, R11, PT ;  /* 0x0000000b4000720c */ /* 0x000fe20003fc6270 */
[----:B------:R-:W-:Y:S01]  /*7380*/  FMUL.FTZ R52, R52, c[0x0][0x2ec] ;  /* 0x0000bb0034347a20 */ /* 0x000fe20000410000 */
[----:B------:R-:W-:Y:S01]  /*7390*/  ISETP.GE.AND P5, PT, R65, R9, PT ;  /* 0x000000094100720c */ /* 0x000fe20003fa6270 */
[----:B-1----:R-:W-:Y:S01]  /*73a0*/  FMUL.FTZ R21, R49, c[0x0][0x2ec] ;  /* 0x0000bb0031157a20 */ /* 0x002fe20000410000 */
        /* <DEDUP_REMOVED lines=8> */
[----:B------:R-:W-:Y:S01]  /*7430*/  ISETP.GE.AND P6, PT, R43, R11, PT ;  /* 0x0000000b2b00720c */ /* 0x000fe20003fc6270 */
[----:B------:R-:W-:Y:S01]  /*7440*/  FMUL.FTZ R54, R54, c[0x0][0x2ec] ;  /* 0x0000bb0036367a20 */ /* 0x000fe20000410000 */
[----:B------:R-:W-:Y:S01]  /*7450*/  HMMA.16816.F32.BF16 R40, R16, R34, R216 ;  /* 0x000000221028723c */ /* 0x000fe200000418d8 */
[----:B------:R-:W-:Y:S01]  /*7460*/  ISETP.GE.AND P5, PT, R65, R10, PT ;  /* 0x0000000a4100720c */ /* 0x000fe20003fa6270 */
[----:B------:R-:W2:Y:S01]  /*7470*/  MUFU.TANH R52, R52 ;  /* 0x0000003400347308 */ /* 0x000ea20000002400 */
[----:B------:R-:W-:Y:S01]  /*7480*/  FSEL R172, R20, -INF , !P6 ;  /* 0xff80000014ac7808 */ /* 0x000fe20007000000 */
[----:B------:R-:W-:Y:S01]  /*7490*/  FMUL.FTZ R53, R53, c[0x0][0x2ec] ;  /* 0x0000bb0035357a20 */ /* 0x000fe20000410000 */
[----:B------:R-:W-:Y:S01]  /*74a0*/  ISETP.GE.AND P6, PT, R65, R8, PT ;  /* 0x000000084100720c */ /* 0x000fe20003fc6270 */
[----:B------:R-:W-:Y:S01]  /*74b0*/  FMUL.FTZ R55, R55, c[0x0][0x2ec] ;  /* 0x0000bb0037377a20 */ /* 0x000fe20000410000 */
[----:B------:R-:W-:Y:S01]  /*74c0*/  FSEL R176, R0, -INF , !P5 ;  /* 0xff80000000b07808 */ /* 0x000fe20006800000 */
[-C--:B------:R-:W-:Y:S01]  /*74d0*/  FFMA.FTZ R16, R73, R68.reuse, R203 ;  /* 0x0000004449107223 */ /* 0x080fe200000100cb */
[----:B------:R-:W-:Y:S01]  /*74e0*/  ISETP.GE.AND P5, PT, R37, R9, PT ;  /* 0x000000092500720c */ /* 0x000fe20003fa6270 */
[----:B-1----:R-:W-:Y:S01]  /*74f0*/  FMUL.FTZ R21, R50, c[0x0][0x2ec] ;  /* 0x0000bb0032157a20 */ /* 0x002fe20000410000 */
[----:B------:R-:W-:Y:S01]  /*7500*/  MUFU.TANH R54, R54 ;  /* 0x0000003600367308 */ /* 0x000fe20000002400 */
[-C--:B------:R-:W-:Y:S01]  /*7510*/  FFMA.FTZ R0, R61, R68.reuse, R167 ;  /* 0x000000443d007223 */ /* 0x080fe200000100a7 */
[----:B------:R-:W-:Y:S01]  /*7520*/  FSEL R161, R16, -INF , !P6 ;  /* 0xff80000010a17808 */ /* 0x000fe20007000000 */
[----:B------:R-:W-:Y:S01]  /*7530*/  FFMA.FTZ R16, R73, R68, R182 ;  /* 0x0000004449107223 */ /* 0x000fe200000100b6 */
[----:B------:R-:W-:-:S02]  /*7540*/  ISETP.GE.AND P6, PT, R65, R11, PT ;  /* 0x0000000b4100720c */ /* 0x000fc40003fc6270 */
[----:B------:R-:W-:Y:S01]  /*7550*/  FSEL R205, R0, -INF , !P5 ;  /* 0xff80000000cd7808 */ /* 0x000fe20006800000 */
[----:B------:R-:W-:Y:S01]  /*7560*/  FFMA.FTZ R0, R61, R68, R67 ;  /* 0x000000443d007223 */ /* 0x000fe20000010043 */
[----:B------:R1:W3:Y:S01]  /*7570*/  MUFU.TANH R27, R21 ;  /* 0x00000015001b7308 */ /* 0x0002e20000002400 */
[----:B------:R-:W-:Y:S02]  /*7580*/  FSEL R165, R16, -INF , !P6 ;  /* 0xff80000010a57808 */ /* 0x000fe40007000000 */
[C---:B------:R-:W-:Y:S02]  /*7590*/  ISETP.GE.AND P6, PT, R37.reuse, R8, PT ;  /* 0x000000082500720c */ /* 0x040fe40003fc6270 */
[----:B------:R-:W-:-:S03]  /*75a0*/  ISETP.GE.AND P5, PT, R37, R10, PT ;  /* 0x0000000a2500720c */ /* 0x000fc60003fa6270 */
[----:B------:R-:W5:Y:S01]  /*75b0*/  MUFU.TANH R53, R53 ;  /* 0x0000003500357308 */ /* 0x000f620000002400 */
[----:B------:R-:W-:Y:S01]  /*75c0*/  FSEL R167, R0, -INF , !P5 ;  /* 0xff80000000a77808 */ /* 0x000fe20006800000 */
[----:B------:R-:W-:Y:S01]  /*75d0*/  FFMA.FTZ R0, R60, R68, R169 ;  /* 0x000000443c007223 */ /* 0x000fe200000100a9 */
[----:B------:R-:W-:-:S04]  /*75e0*/  ISETP.GE.AND P5, PT, R36, R9, PT ;  /* 0x000000092400720c */ /* 0x000fc80003fa6270 */
[----:B------:R-:W-:Y:S01]  /*75f0*/  FSEL R187, R0, -INF , !P5 ;  /* 0xff80000000bb7808 */ /* 0x000fe20006800000 */
[-C--:B-1----:R-:W-:Y:S01]  /*7600*/  HMMA.16816.F32.BF16 R20, R12, R30.reuse, R56 ;  /* 0x0000001e0c14723c */ /* 0x082fe20000041838 */
[----:B----4-:R-:W-:Y:S01]  /*7610*/  FFMA.FTZ R0, R60, R68, R66 ;  /* 0x000000443c007223 */ /* 0x010fe20000010042 */
[----:B------:R-:W-:Y:S01]  /*7620*/  ISETP.GE.AND P5, PT, R36, R10, PT ;  /* 0x0000000a2400720c */ /* 0x000fe20003fa6270 */
[----:B------:R-:W1:Y:S03]  /*7630*/  MUFU.TANH R55, R55 ;  /* 0x0000003700377308 */ /* 0x000e660000002400 */
[----:B------:R-:W-:Y:S01]  /*7640*/  FSEL R163, R0, -INF , !P5 ;  /* 0xff80000000a37808 */ /* 0x000fe20006800000 */
[-C--:B------:R-:W-:Y:S01]  /*7650*/  FFMA.FTZ R12, R61, R68.reuse, R170 ;  /* 0x000000443d0c7223 */ /* 0x080fe200000100aa */
[----:B------:R-:W-:Y:S01]  /*7660*/  HMMA.16816.F32.BF16 R28, R4, R30, R40 ;  /* 0x0000001e041c723c */ /* 0x000fe20000041828 */
[----:B------:R-:W-:Y:S01]  /*7670*/  ISETP.GE.AND P5, PT, R44, R9, PT ;  /* 0x000000092c00720c */ /* 0x000fe20003fa6270 */
[----:B--2---:R-:W-:-:S02]  /*7680*/  FFMA.FTZ R0, R62, R68, R52 ;  /* 0x000000443e007223 */ /* 0x004fc40000010034 */
[----:B------:R-:W-:Y:S01]  /*7690*/  FSEL R149, R12, -INF , !P6 ;  /* 0xff8000000c957808 */ /* 0x000fe20007000000 */
[-C--:B------:R-:W-:Y:S01]  /*76a0*/  FFMA.FTZ R12, R61, R68.reuse, R166 ;  /* 0x000000443d0c7223 */ /* 0x080fe200000100a6 */
[----:B------:R-:W-:Y:S01]  /*76b0*/  ISETP.GE.AND P6, PT, R37, R11, PT ;  /* 0x0000000b2500720c */ /* 0x000fe20003fc6270 */
[-C--:B------:R-:W-:Y:S02]  /*76c0*/  FFMA.FTZ R4, R60, R68.reuse, R174 ;  /* 0x000000443c047223 */ /* 0x080fe400000100ae */
[----:B------:R-:W-:Y:S01]  /*76d0*/  FFMA.FTZ R5, R62, R68, R39 ;  /* 0x000000443e057223 */ /* 0x000fe20000010027 */
[----:B------:R-:W-:Y:S02]  /*76e0*/  FSEL R150, R12, -INF , !P6 ;  /* 0xff8000000c967808 */ /* 0x000fe40007000000 */
[----:B------:R-:W-:-:S04]  /*76f0*/  ISETP.GE.AND P6, PT, R36, R8, PT ;  /* 0x000000082400720c */ /* 0x000fc80003fc6270 */
[----:B------:R-:W-:Y:S01]  /*7700*/  FSEL R173, R4, -INF , !P6 ;  /* 0xff80000004ad7808 */ /* 0x000fe20007000000 */
[-C--:B------:R-:W-:Y:S01]  /*7710*/  FFMA.FTZ R4, R60, R68.reuse, R76 ;  /* 0x000000443c047223 */ /* 0x080fe2000001004c */
[-C--:B------:R-:W-:Y:S01]  /*7720*/  ISETP.GE.AND P6, PT, R36, R11.reuse, PT ;  /* 0x0000000b2400720c */ /* 0x080fe20003fc6270 */
[----:B------:R-:W-:Y:S02]  /*7730*/  FMUL.FTZ R20, R20, c[0x0][0x2ec] ;  /* 0x0000bb0014147a20 */ /* 0x000fe40000410000 */
[----:B------:R-:W-:Y:S01]  /*7740*/  FMUL.FTZ R22, R22, c[0x0][0x2ec] ;  /* 0x0000bb0016167a20 */ /* 0x000fe20000410000 */
[----:B------:R-:W-:Y:S01]  /*7750*/  FSEL R148, R4, -INF , !P6 ;  /* 0xff80000004947808 */ /* 0x000fe20007000000 */
[----:B---3--:R-:W-:Y:S01]  /*7760*/  FFMA.FTZ R4, R62, R68, R27 ;  /* 0x000000443e047223 */ /* 0x008fe2000001001b */
[----:B------:R-:W-:Y:S01]  /*7770*/  ISETP.GE.AND P6, PT, R44, R8, PT ;  /* 0x000000082c00720c */ /* 0x000fe20003fc6270 */
[----:B------:R-:W-:Y:S01]  /*7780*/  FMUL.FTZ R28, R28, c[0x0][0x2ec] ;  /* 0x0000bb001c1c7a20 */ /* 0x000fe20000410000 */
[----:B------:R-:W2:Y:S01]  /*7790*/  MUFU.TANH R7, R20 ;  /* 0x0000001400077308 */ /* 0x000ea20000002400 */
[----:B------:R-:W-:Y:S01]  /*77a0*/  FMUL.FTZ R12, R30, c[0x0][0x2ec] ;  /* 0x0000bb001e0c7a20 */ /* 0x000fe20000410000 */
[----:B------:R-:W-:Y:S01]  /*77b0*/  FSEL R170, R5, -INF , !P6 ;  /* 0xff80000005aa7808 */ /* 0x000fe20007000000 */
[-C--:B------:R-:W-:Y:S01]  /*77c0*/  FFMA.FTZ R5, R62, R68.reuse, R54 ;  /* 0x000000443e057223 */ /* 0x080fe20000010036 */
[----:B------:R-:W-:Y:S01]  /*77d0*/  ISETP.GE.AND P6, PT, R44, R11, PT ;  /* 0x0000000b2c00720c */ /* 0x000fe20003fc6270 */
[----:B------:R-:W-:Y:S01]  /*77e0*/  FMUL.FTZ R21, R21, c[0x0][0x2ec] ;  /* 0x0000bb0015157a20 */ /* 0x000fe20000410000 */
[----:B------:R-:W-:Y:S01]  /*77f0*/  FSEL R211, R4, -INF , !P5 ;  /* 0xff80000004d37808 */ /* 0x000fe20006800000 */
[C---:B------:R-:W-:Y:S01]  /*7800*/  FFMA.FTZ R4, R45.reuse, R68, R33 ;  /* 0x000000442d047223 */ /* 0x040fe20000010021 */
[----:B------:R-:W-:Y:S01]  /*7810*/  ISETP.GE.AND P5, PT, R44, R10, PT ;  /* 0x0000000a2c00720c */ /* 0x000fe20003fa6270 */
[----:B------:R-:W3:Y:S01]  /*7820*/  MUFU.TANH R28, R28 ;  /* 0x0000001c001c7308 */ /* 0x000ee20000002400 */
[----:B------:R-:W-:Y:S01]  /*7830*/  FSEL R184, R0, -INF , !P6 ;  /* 0xff80000000b87808 */ /* 0x000fe20007000000 */
[-C--:B------:R-:W-:Y:S01]  /*7840*/  FFMA.FTZ R0, R45, R68.reuse, R51 ;  /* 0x000000442d007223 */ /* 0x080fe20000010033 */
[----:B------:R-:W-:Y:S01]  /*7850*/  FSEL R204, R5, -INF , !P5 ;  /* 0xff80000005cc7808 */ /* 0x000fe20006800000 */
[----:B------:R-:W-:Y:S01]  /*7860*/  FMUL.FTZ R23, R23, c[0x0][0x2ec] ;  /* 0x0000bb0017177a20 */ /* 0x000fe20000410000 */
[C---:B------:R-:W-:Y:S01]  /*7870*/  ISETP.GE.AND P5, PT, R32.reuse, R9, PT ;  /* 0x000000092000720c */ /* 0x040fe20003fa6270 */
[C---:B-----5:R-:W-:Y:S01]  /*7880*/  FFMA.FTZ R5, R45.reuse, R68, R53 ;  /* 0x000000442d057223 */ /* 0x060fe20000010035 */
[----:B------:R-:W-:Y:S01]  /*7890*/  ISETP.GE.AND P6, PT, R32, R8, PT ;  /* 0x000000082000720c */ /* 0x000fe20003fc6270 */
[----:B------:R-:W4:Y:S01]  /*78a0*/  MUFU.TANH R6, R22 ;  /* 0x0000001600067308 */ /* 0x000f220000002400 */
[----:B------:R-:W-:Y:S01]  /*78b0*/  FSEL R210, R0, -INF , !P5 ;  /* 0xff80000000d27808 */ /* 0x000fe20006800000 */
[----:B-1----:R-:W-:Y:S01]  /*78c0*/  FFMA.FTZ R0, R45, R68, R55 ;  /* 0x000000442d007223 */ /* 0x002fe20000010037 */
[----:B------:R-:W-:Y:S01]  /*78d0*/  FSEL R169, R4, -INF , !P6 ;  /* 0xff80000004a97808 */ /* 0x000fe20007000000 */
[----:B------:R-:W-:Y:S01]  /*78e0*/  FMUL.FTZ R29, R29, c[0x0][0x2ec] ;  /* 0x0000bb001d1d7a20 */ /* 0x000fe20000410000 */
[CC--:B------:R-:W-:Y:S01]  /*78f0*/  ISETP.GE.AND P6, PT, R32.reuse, R11.reuse, PT ;  /* 0x0000000b2000720c */ /* 0x0c0fe20003fc6270 */
[----:B------:R-:W-:Y:S01]  /*7900*/  FMUL.FTZ R31, R31, c[0x0][0x2ec] ;  /* 0x0000bb001f1f7a20 */ /* 0x000fe20000410000 */
[----:B------:R-:W-:Y:S01]  /*7910*/  ISETP.GE.AND P5, PT, R32, R10, PT ;  /* 0x0000000a2000720c */ /* 0x000fe20003fa6270 */
[----:B------:R-:W1:Y:S01]  /*7920*/  MUFU.TANH R12, R12 ;  /* 0x0000000c000c7308 */ /* 0x000e620000002400 */
[CC--:B--2---:R-:W-:Y:S01]  /*7930*/  FFMA.FTZ R7, R26.reuse, R68.reuse, R7 ;  /* 0x000000441a077223 */ /* 0x0c4fe20000010007 */
[----:B------:R-:W-:Y:S01]  /*7940*/  FSEL R180, R5, -INF , !P6 ;  /* 0xff80000005b47808 */ /* 0x000fe20007000000 */
[-C--:B---3--:R-:W-:Y:S01]  /*7950*/  FFMA.FTZ R4, R26, R68.reuse, R28 ;  /* 0x000000441a047223 */ /* 0x088fe2000001001c */
[----:B------:R-:W-:Y:S01]  /*7960*/  FSEL R203, R0, -INF , !P5 ;  /* 0xff80000000cb7808 */ /* 0x000fe20006800000 */
[----:B------:R-:W-:Y:S01]  /*7970*/  FFMA.FTZ R0, R201, R68, R233 ;  /* 0x00000044c9007223 */ /* 0x000fe200000100e9 */
[----:B------:R-:W-:Y:S01]  /*7980*/  ISETP.GE.AND P6, PT, R25, R8, PT ;  /* 0x000000081900720c */ /* 0x000fe20003fc6270 */
[-C--:B------:R-:W-:Y:S01]  /*7990*/  FFMA.FTZ R5, R201, R68.reuse, R248 ;  /* 0x00000044c9057223 */ /* 0x080fe200000100f8 */
[----:B------:R-:W2:Y:S01]  /*79a0*/  MUFU.TANH R21, R21 ;  /* 0x0000001500157308 */ /* 0x000ea20000002400 */
[-C--:B----4-:R-:W-:Y:S01]  /*79b0*/  FFMA.FTZ R6, R26, R68.reuse, R6 ;  /* 0x000000441a067223 */ /* 0x090fe20000010006 */
[----:B------:R-:W-:Y:S01]  /*79c0*/  FSEL R160, R7, -INF , !P6 ;  /* 0xff80000007a07808 */ /* 0x000fe20007000000 */
[----:B------:R-:W-:Y:S01]  /*79d0*/  FFMA.FTZ R7, R201, R68, R232 ;  /* 0x00000044c9077223 */ /* 0x000fe200000100e8 */
[----:B------:R-:W-:-:S02]  /*79e0*/  ISETP.GE.AND P6, PT, R25, R11, PT ;  /* 0x0000000b1900720c */ /* 0x000fc40003fc6270 */
[----:B------:R-:W-:Y:S02]  /*79f0*/  FSEL R19, R0, -INF , !P1 ;  /* 0xff80000000137808 */ /* 0x000fe40004800000 */
[----:B------:R-:W3:Y:S01]  /*7a00*/  MUFU.TANH R23, R23 ;  /* 0x0000001700177308 */ /* 0x000ee20000002400 */
[----:B------:R-:W-:Y:S01]  /*7a10*/  ISETP.GE.AND P1, PT, R246, 0x3, PT ;  /* 0x00000003f600780c */ /* 0x000fe20003f26270 */
[-C--:B-1----:R-:W-:Y:S01]  /*7a20*/  FFMA.FTZ R26, R26, R68.reuse, R12 ;  /* 0x000000441a1a7223 */ /* 0x082fe2000001000c */
[----:B------:R-:W-:Y:S02]  /*7a30*/  ISETP.GE.AND P5, PT, R25, R9, PT ;  /* 0x000000091900720c */ /* 0x000fe40003fa6270 */
[----:B------:R-:W-:Y:S01]  /*7a40*/  FSEL R177, R4, -INF , !P6 ;  /* 0xff80000004b17808 */ /* 0x000fe20007000000 */
[----:B------:R-:W-:Y:S01]  /*7a50*/  FFMA.FTZ R4, R201, R68, R247 ;  /* 0x00000044c9047223 */ /* 0x000fe200000100f7 */
[----:B------:R-:W-:Y:S01]  /*7a60*/  FSEL R208, R6, -INF , !P5 ;  /* 0xff80000006d07808 */ /* 0x000fe20006800000 */
[----:B------:R-:W1:Y:S01]  /*7a70*/  MUFU.TANH R29, R29 ;  /* 0x0000001d001d7308 */ /* 0x000e620000002400 */
[----:B------:R-:W-:Y:S01]  /*7a80*/  ISETP.GE.AND P5, PT, R25, R10, PT ;  /* 0x0000000a1900720c */ /* 0x000fe20003fa6270 */
[----:B--2---:R-:W-:Y:S01]  /*7a90*/  FFMA.FTZ R6, R38, R68, R21 ;  /* 0x0000004426067223 */ /* 0x004fe20000010015 */
[----:B------:R-:W-:-:S02]  /*7aa0*/  FSEL R18, R5, -INF , !P4 ;  /* 0xff80000005127808 */ /* 0x000fc40006000000 */
[----:B------:R-:W-:Y:S02]  /*7ab0*/  FSEL R36, R4, -INF , !P2 ;  /* 0xff80000004247808 */ /* 0x000fe40005000000 */
[----:B------:R-:W-:Y:S01]  /*7ac0*/  FSEL R186, R26, -INF , !P5 ;  /* 0xff8000001aba7808 */ /* 0x000fe20006800000 */
[----:B------:R-:W2:Y:S01]  /*7ad0*/  MUFU.TANH R31, R31 ;  /* 0x0000001f001f7308 */ /* 0x000ea20000002400 */
[----:B---3--:R-:W-:Y:S01]  /*7ae0*/  FFMA.FTZ R5, R38, R68, R23 ;  /* 0x0000004426057223 */ /* 0x008fe20000010017 */
[C---:B------:R-:W-:Y:S02]  /*7af0*/  ISETP.GE.AND P6, PT, R24.reuse, R8, PT ;  /* 0x000000081800720c */ /* 0x040fe40003fc6270 */
[C---:B------:R-:W-:Y:S02]  /*7b00*/  ISETP.GE.AND P5, PT, R24.reuse, R9, PT ;  /* 0x000000091800720c */ /* 0x040fe40003fa6270 */
[----:B------:R-:W-:Y:S01]  /*7b10*/  ISETP.GE.AND P4, PT, R24, R11, PT ;  /* 0x0000000b1800720c */ /* 0x000fe20003f86270 */
[----:B-1----:R-:W-:Y:S01]  /*7b20*/  FFMA.FTZ R4, R38, R68, R29 ;  /* 0x0000004426047223 */ /* 0x002fe2000001001d */
[----:B------:R-:W-:-:S02]  /*7b30*/  ISETP.GE.AND P2, PT, R24, R10, PT ;  /* 0x0000000a1800720c */ /* 0x000fc40003f46270 */
[----:B------:R-:W-:Y:S02]  /*7b40*/  FSEL R20, R7, -INF , !P3 ;  /* 0xff80000007147808 */ /* 0x000fe40005800000 */
[----:B------:R-:W-:Y:S02]  /*7b50*/  FSEL R166, R6, -INF , !P6 ;  /* 0xff80000006a67808 */ /* 0x000fe40007000000 */
[----:B------:R-:W-:Y:S01]  /*7b60*/  FSEL R206, R5, -INF , !P5 ;  /* 0xff80000005ce7808 */ /* 0x000fe20006800000 */
[----:B--2---:R-:W-:Y:S01]  /*7b70*/  FFMA.FTZ R0, R38, R68, R31 ;  /* 0x0000004426007223 */ /* 0x004fe2000001001f */
[----:B------:R-:W-:-:S04]  /*7b80*/  FSEL R174, R4, -INF , !P4 ;  /* 0xff80000004ae7808 */ /* 0x000fc80006000000 */
[----:B------:R-:W-:Y:S01]  /*7b90*/  FSEL R182, R0, -INF , !P2 ;  /* 0xff80000000b67808 */ /* 0x000fe20005000000 */
[----:B------:R-:W-:Y:S05]  /*7ba0*/  @!P1 BRA `(.L_x_1086) ;  /* 0x0000031000009947 */ /* 0x000fea0003800000 */
[----:B------:R-:W-:Y:S01]  /*7bb0*/  IADD3 R0, R246, -0x3, RZ ;  /* 0xfffffffdf6007810 */ /* 0x000fe20007ffe0ff */
[----:B------:R-:W-:Y:S01]  /*7bc0*/  @!P0 IMAD.MOV.U32 R13, RZ, RZ, c[0x0][0x19c] ;  /* 0x00006700ff0d8624 */ /* 0x000fe200078e00ff */
[----:B------:R1:W-:Y:S01]  /*7bd0*/  @P0 STS.128 [R200+0x4000], RZ ;  /* 0x004000ffc8000388 */ /* 0x0003e20000000c00 */
[----:B------:R-:W-:Y:S01]  /*7be0*/  BSSY B0, `(.L_x_1087) ;  /* 0x000002c000007945 */ /* 0x000fe20003800000 */
[----:B------:R-:W-:Y:S01]  /*7bf0*/  SHF.R.S32.HI R4, RZ, 0x1f, R0 ;  /* 0x0000001fff047819 */ /* 0x000fe20000011400 */
[----:B------:R-:W-:-:S04]  /*7c00*/  IMAD.WIDE.U32 R6, R0, c[0x0][0x198], RZ ;  /* 0x0000660000067a25 */ /* 0x000fc800078e00ff */
[----:B------:R-:W-:-:S04]  /*7c10*/  IMAD R4, R4, c[0x0][0x198], RZ ;  /* 0x0000660004047a24 */ /* 0x000fc800078e02ff */
[----:B------:R-:W-:Y:S01]  /*7c20*/  IMAD R0, R0, c[0x0][0x19c], R4 ;  /* 0x0000670000007a24 */ /* 0x000fe200078e0204 */
[----:B------:R-:W-:-:S03]  /*7c30*/  LEA R4, P2, R6, R242, 0x6 ;  /* 0x000000f206047211 */ /* 0x000fc600078430ff */
[----:B------:R-:W-:Y:S01]  /*7c40*/  IMAD.IADD R5, R7, 0x1, R0 ;  /* 0x0000000107057824 */ /* 0x000fe200078e0200 */
[-C--:B------:R-:W-:Y:S02]  /*7c50*/  @!P0 IADD3 R0, P5, R251, R4.reuse, RZ ;  /* 0x00000004fb008210 */ /* 0x080fe40007fbe0ff */
[----:B------:R-:W-:Y:S02]  /*7c60*/  @!P0 LEA R7, P3, R249, R4, 0x5 ;  /* 0x00000004f9078211 */ /* 0x000fe400078628ff */
[----:B------:R-:W-:Y:S02]  /*7c70*/  LEA.HI.X R5, R6, R239, R5, 0x6, P2 ;  /* 0x000000ef06057211 */ /* 0x000fe400010f3405 */
[----:B------:R-:W-:Y:S02]  /*7c80*/  @!P0 LEA R14, P6, R4, c[0x0][0x168], 0x1 ;  /* 0x00005a00040e8a11 */ /* 0x000fe400078c08ff */
[----:B------:R-:W-:Y:S01]  /*7c90*/  @!P0 LEA R12, P4, R0, c[0x0][0x168], 0x1 ;  /* 0x00005a00000c8a11 */ /* 0x000fe200078808ff */
[----:B------:R-:W-:Y:S01]  /*7ca0*/  @!P0 IMAD.X R17, R250, 0x1, R5, P5 ;  /* 0x00000001fa118824 */ /* 0x000fe200028e0605 */
        /* <DEDUP_REMOVED lines=31> */
.L_x_1088:
[----:B------:R-:W-:Y:S05]  /*7ea0*/  BSYNC B0 ;  /* 0x0000000000007941 */ /* 0x000fea0003800000 */
.L_x_1087:
[----:B------:R-:W0:Y:S02]  /*7eb0*/  LDGDEPBAR ;  /* 0x00000000000079af */ /* 0x000e240000000000 */
.L_x_1086:
        /* <DEDUP_REMOVED lines=76> */
[----:B------:R-:W-:Y:S02]  /*8380*/  FMNMX.FTZ R4, R211, R4, !PT ;  /* 0x00000004d3047209 */ /* 0x000fe40007810000 */
[----:B------:R-:W-:Y:S01]  /*8390*/  FSEL R0, R5, RZ, P4 ;  /* 0x000000ff05007208 */ /* 0x000fe20002000000 */
[----:B------:R-:W-:Y:S01]  /*83a0*/  FMUL.FTZ R13, R202, c[0x0][0x23c] ;  /* 0x00008f00ca0d7a20 */ /* 0x000fe20000410000 */
[----:B------:R-:W-:Y:S02]  /*83b0*/  FMNMX.FTZ R4, R210, R4, !PT ;  /* 0x00000004d2047209 */ /* 0x000fe40007810000 */
[----:B------:R-:W-:Y:S01]  /*83c0*/  FSETP.NEU.FTZ.AND P3, PT, R202, -INF , PT ;  /* 0xff800000ca00780b */ /* 0x000fe20003f7d000 */
[----:B------:R-:W-:Y:S01]  /*83d0*/  FFMA.FTZ R5, R18, c[0x0][0x23c], -R0 ;  /* 0x00008f0012057a23 */ /* 0x000fe20000010800 */
[----:B------:R-:W-:-:S02]  /*83e0*/  FMNMX.FTZ R4, R208, R4, !PT ;  /* 0x00000004d0047209 */ /* 0x000fc40007810000 */
[----:B------:R-:W-:Y:S01]  /*83f0*/  FSEL R13, R13, RZ, P3 ;  /* 0x000000ff0d0d7208 */ /* 0x000fe20001800000 */
[----:B------:R2:W3:Y:S01]  /*8400*/  MUFU.EX2 R16, R5 ;  /* 0x0000000500107308 */ /* 0x0004e20000000800 */
[----:B------:R-:W-:Y:S02]  /*8410*/  FMNMX.FTZ R4, R206, R4, !PT ;  /* 0x00000004ce047209 */ /* 0x000fe40007810000 */
[----:B-1----:R-:W-:-:S03]  /*8420*/  FMNMX.FTZ R201, R6, R12, !PT ;  /* 0x0000000c06c97209 */ /* 0x002fc60007810000 */
[----:B------:R-:W1:Y:S01]  /*8430*/  SHFL.BFLY PT, R6, R4, 0x2, 0x1f ;  /* 0x0c401f0004067f89 */ /* 0x000e6200000e0000 */
[C---:B------:R-:W-:Y:S01]  /*8440*/  FSETP.NEU.FTZ.AND P2, PT, R201.reuse, -INF , PT ;  /* 0xff800000c900780b */ /* 0x040fe20003f5d000 */
[----:B------:R-:W-:-:S05]  /*8450*/  FMUL.FTZ R12, R201, c[0x0][0x23c] ;  /* 0x00008f00c90c7a20 */ /* 0x000fca0000410000 */
[----:B------:R-:W-:Y:S01]  /*8460*/  FSEL R12, R12, RZ, P2 ;  /* 0x000000ff0c0c7208 */ /* 0x000fe20001000000 */
[----:B--2---:R-:W-:-:S04]  /*8470*/  FFMA.FTZ R5, R19, c[0x0][0x23c], -R13 ;  /* 0x00008f0013057a23 */ /* 0x004fc8000001080d */
[----:B------:R2:W4:Y:S01]  /*8480*/  MUFU.EX2 R15, R5 ;  /* 0x00000005000f7308 */ /* 0x0005220000000800 */
[----:B-1----:R-:W-:Y:S01]  /*8490*/  FMNMX.FTZ R4, R4, R6, !PT ;  /* 0x0000000604047209 */ /* 0x002fe20007810000 */
[----:B------:R-:W-:-:S04]  /*84a0*/  FFMA.FTZ R6, R47, c[0x0][0x23c], -R12 ;  /* 0x00008f002f067a23 */ /* 0x000fc8000001080c */
[----:B------:R-:W1:Y:S01]  /*84b0*/  SHFL.BFLY PT, R7, R4, 0x1, 0x1f ;  /* 0x0c201f0004077f89 */ /* 0x000e6200000e0000 */
[----:B--2---:R-:W-:Y:S01]  /*84c0*/  FFMA.FTZ R5, R146, c[0x0][0x23c], -R13 ;  /* 0x00008f0092057a23 */ /* 0x004fe2000001080d */
[----:B---3--:R-:W-:-:S03]  /*84d0*/  MOV R146, R16 ;  /* 0x0000001000927202 */ /* 0x008fc60000000f00 */
[----:B------:R2:W-:Y:S02]  /*84e0*/  MUFU.EX2 R18, R5 ;  /* 0x0000000500127308 */ /* 0x0005e40000000800 */
[----:B--2---:R-:W-:Y:S01]  /*84f0*/  FFMA.FTZ R5, R63, c[0x0][0x23c], -R13 ;  /* 0x00008f003f057a23 */ /* 0x004fe2000001080d */
[----:B-1----:R-:W-:-:S05]  /*8500*/  FMNMX.FTZ R232, R4, R7, !PT ;  /* 0x0000000704e87209 */ /* 0x002fca0007810000 */
[----:B------:R1:W2:Y:S02]  /*8510*/  MUFU.EX2 R14, R5 ;  /* 0x00000005000e7308 */ /* 0x0002a40000000800 */
[----:B-1----:R-:W-:-:S06]  /*8520*/  FFMA.FTZ R5, R46, c[0x0][0x23c], -R13 ;  /* 0x00008f002e057a23 */ /* 0x002fcc000001080d */
[----:B------:R1:W-:Y:S02]  /*8530*/  MUFU.EX2 R17, R5 ;  /* 0x0000000500117308 */ /* 0x0003e40000000800 */
[--C-:B-1----:R-:W-:Y:S02]  /*8540*/  FFMA.FTZ R5, R20, c[0x0][0x23c], -R12.reuse ;  /* 0x00008f0014057a23 */ /* 0x102fe4000001080c */
[----:B------:R-:W1:Y:S04]  /*8550*/  LDSM.16.MT88.4 R20, [R189+0x6000] ;  /* 0x00600000bd14783b */ /* 0x000e680000004200 */
[----:B------:R3:W-:Y:S02]  /*8560*/  MUFU.EX2 R252, R5 ;  /* 0x0000000500fc7308 */ /* 0x0007e40000000800 */
[----:B---3--:R-:W-:Y:S01]  /*8570*/  FFMA.FTZ R5, R147, c[0x0][0x23c], -R12 ;  /* 0x00008f0093057a23 */ /* 0x008fe2000001080c */
[----:B----4-:R-:W-:-:S05]  /*8580*/  MOV R147, R15 ;  /* 0x0000000f00937202 */ /* 0x010fca0000000f00 */
[----:B------:R-:W-:Y:S08]  /*8590*/  MUFU.EX2 R15, R6 ;  /* 0x00000006000f7308 */ /* 0x000ff00000000800 */
[----:B------:R3:W-:Y:S02]  /*85a0*/  MUFU.EX2 R251, R5 ;  /* 0x0000000500fb7308 */ /* 0x0007e40000000800 */
[----:B---3--:R-:W-:-:S06]  /*85b0*/  FFMA.FTZ R5, R75, c[0x0][0x23c], -R12 ;  /* 0x00008f004b057a23 */ /* 0x008fcc000001080c */
[----:B------:R3:W4:Y:S02]  /*85c0*/  MUFU.EX2 R16, R5 ;  /* 0x0000000500107308 */ /* 0x0007240000000800 */
[----:B---3--:R-:W-:-:S05]  /*85d0*/  FSEL R5, R202, RZ, P3 ;  /* 0x000000ffca057208 */ /* 0x008fca0001800000 */
[----:B------:R-:W-:Y:S01]  /*85e0*/  FADD.FTZ R5, R2, -R5 ;  /* 0x8000000502057221 */ /* 0x000fe20000010000 */
[----:B------:R-:W-:Y:S02]  /*85f0*/  FSEL R2, R201, RZ, P2 ;  /* 0x000000ffc9027208 */ /* 0x000fe40001000000 */
[----:B------:R-:W-:Y:S01]  /*8600*/  FSETP.NEU.FTZ.AND P2, PT, R232, -INF , PT ;  /* 0xff800000e800780b */ /* 0x000fe20003f5d000 */
[----:B------:R-:W-:Y:S02]  /*8610*/  FMUL.FTZ R5, R5, c[0x0][0x23c] ;  /* 0x00008f0005057a20 */ /* 0x000fe40000410000 */
[----:B------:R-:W-:Y:S02]  /*8620*/  FADD.FTZ R2, R3, -R2 ;  /* 0x8000000203027221 */ /* 0x000fe40000010000 */
[--C-:B------:R-:W-:Y:S01]  /*8630*/  FFMA.FTZ R3, R153, c[0x0][0x23c], -R0.reuse ;  /* 0x00008f0099037a23 */ /* 0x100fe20000010800 */
[----:B--2---:R-:W-:Y:S01]  /*8640*/  MOV R153, R14 ;  /* 0x0000000e00997202 */ /* 0x004fe20000000f00 */
[----:B------:R-:W-:Y:S01]  /*8650*/  FMUL.FTZ R2, R2, c[0x0][0x23c] ;  /* 0x00008f0002027a20 */ /* 0x000fe20000410000 */
[----:B------:R2:W3:Y:S01]  /*8660*/  MUFU.EX2 R76, R5 ;  /* 0x00000005004c7308 */ /* 0x0004e20000000800 */
[----:B------:R-:W-:Y:S01]  /*8670*/  FFMA.FTZ R14, R152, c[0x0][0x23c], -R0 ;  /* 0x00008f00980e7a23 */ /* 0x000fe20000010800 */
[----:B----4-:R-:W-:-:S02]  /*8680*/  MOV R152, R16 ;  /* 0x0000001000987202 */ /* 0x010fc40000000f00 */
[----:B------:R-:W-:Y:S02]  /*8690*/  F2FP.BF16.PACK_AB R6, R17, R153 ;  /* 0x000000991106723e */ /* 0x000fe400000010ff */
[----:B------:R-:W-:Y:S02]  /*86a0*/  F2FP.BF16.PACK_AB R7, R15, R152 ;  /* 0x000000980f07723e */ /* 0x000fe400000010ff */
[----:B------:R4:W5:Y:S08]  /*86b0*/  MUFU.EX2 R71, R2 ;  /* 0x0000000200477308 */ /* 0x0009700000000800 */
[----:B------:R1:W-:Y:S01]  /*86c0*/  MUFU.EX2 R248, R3 ;  /* 0x0000000300f87308 */ /* 0x0003e20000000800 */
[----:B--2---:R-:W-:Y:S01]  /*86d0*/  F2FP.BF16.PACK_AB R5, R251, R252 ;  /* 0x000000fcfb05723e */ /* 0x004fe200000010ff */
[----:B---3--:R-:W-:-:S02]  /*86e0*/  FMUL.FTZ R80, R80, R76 ;  /* 0x0000004c50507220 */ /* 0x008fc40000410000 */
[-C--:B------:R-:W-:Y:S02]  /*86f0*/  FMUL.FTZ R81, R81, R76.reuse ;  /* 0x0000004c51517220 */ /* 0x080fe40000410000 */
[----:B------:R-:W-:Y:S02]  /*8700*/  FMUL.FTZ R88, R88, R76 ;  /* 0x0000004c58587220 */ /* 0x000fe40000410000 */
[----:B----4-:R-:W-:Y:S01]  /*8710*/  FFMA.FTZ R2, R154, c[0x0][0x23c], -R0 ;  /* 0x00008f009a027a23 */ /* 0x010fe20000010800 */
[----:B------:R-:W-:Y:S01]  /*8720*/  MOV R154, R18 ;  /* 0x00000012009a7202 */ /* 0x000fe20000000f00 */
[----:B------:R-:W-:Y:S01]  /*8730*/  MUFU.EX2 R250, R14 ;  /* 0x0000000e00fa7308 */ /* 0x000fe20000000800 */
[----:B-----5:R-:W-:Y:S02]  /*8740*/  FMUL.FTZ R82, R82, R71 ;  /* 0x0000004752527220 */ /* 0x020fe40000410000 */
[----:B------:R-:W-:Y:S01]  /*8750*/  F2FP.BF16.PACK_AB R4, R154, R147 ;  /* 0x000000939a04723e */ /* 0x000fe200000010ff */
[----:B------:R-:W-:Y:S01]  /*8760*/  FMUL.FTZ R83, R83, R71 ;  /* 0x0000004753537220 */ /* 0x000fe20000410000 */
[----:B-1----:R-:W-:Y:S01]  /*8770*/  FSEL R3, R233, RZ, P4 ;  /* 0x000000ffe9037208 */ /* 0x002fe20002000000 */
[----:B------:R-:W-:-:S02]  /*8780*/  FMUL.FTZ R89, R89, R76 ;  /* 0x0000004c59597220 */ /* 0x000fc40000410000 */
[----:B------:R1:W-:Y:S01]  /*8790*/  MUFU.EX2 R249, R2 ;  /* 0x0000000200f97308 */ /* 0x0003e20000000800 */
[-C--:B------:R-:W-:Y:S02]  /*87a0*/  FMUL.FTZ R90, R90, R71.reuse ;  /* 0x000000475a5a7220 */ /* 0x080fe40000410000 */
[C---:B------:R-:W-:Y:S01]  /*87b0*/  HMMA.16816.F32.BF16 R60, R4.reuse, R20, R80 ;  /* 0x00000014043c723c */ /* 0x040fe20000041850 */
[----:B------:R-:W-:Y:S02]  /*87c0*/  FMUL.FTZ R91, R91, R71 ;  /* 0x000000475b5b7220 */ /* 0x000fe40000410000 */
[-C--:B------:R-:W-:Y:S02]  /*87d0*/  FMUL.FTZ R100, R100, R76.reuse ;  /* 0x0000004c64647220 */ /* 0x080fe40000410000 */
[-C--:B------:R-:W-:Y:S02]  /*87e0*/  FMUL.FTZ R101, R101, R76.reuse ;  /* 0x0000004c65657220 */ /* 0x080fe40000410000 */
[----:B------:R-:W-:Y:S01]  /*87f0*/  MOV R82, R15 ;  /* 0x0000000f00527202 */ /* 0x000fe20000000f00 */
[-C--:B------:R-:W-:Y:S01]  /*8800*/  FMUL.FTZ R102, R102, R71.reuse ;  /* 0x0000004766667220 */ /* 0x080fe20000410000 */
[----:B------:R-:W-:Y:S01]  /*8810*/  HMMA.16816.F32.BF16 R56, R4, R22, R88 ;  /* 0x000000160438723c */ /* 0x000fe20000041858 */
[----:B------:R-:W-:Y:S01]  /*8820*/  FMUL.FTZ R103, R103, R71 ;  /* 0x0000004767677220 */ /* 0x000fe20000410000 */
[----:B------:R-:W-:Y:S01]  /*8830*/  MOV R83, R17 ;  /* 0x0000001100537202 */ /* 0x000fe20000000f00 */
[----:B------:R-:W-:-:S02]  /*8840*/  FMUL.FTZ R104, R104, R76 ;  /* 0x0000004c68687220 */ /* 0x000fc40000410000 */
[----:B-1----:R-:W-:Y:S02]  /*8850*/  FMUL.FTZ R2, R232, c[0x0][0x23c] ;  /* 0x00008f00e8027a20 */ /* 0x002fe40000410000 */
[-C--:B------:R-:W-:Y:S01]  /*8860*/  FMUL.FTZ R105, R105, R76.reuse ;  /* 0x0000004c69697220 */ /* 0x080fe20000410000 */
[----:B------:R-:W-:Y:S01]  /*8870*/  HMMA.16816.F32.BF16 R52, R4, R24, R100 ;  /* 0x000000180434723c */ /* 0x000fe20000041864 */
[-C--:B------:R-:W-:Y:S01]  /*8880*/  FMUL.FTZ R106, R106, R71.reuse ;  /* 0x000000476a6a7220 */ /* 0x080fe20000410000 */
[----:B------:R-:W-:Y:S01]  /*8890*/  FSEL R2, R2, RZ, P2 ;  /* 0x000000ff02027208 */ /* 0x000fe20001000000 */
[----:B------:R-:W-:Y:S02]  /*88a0*/  FMUL.FTZ R107, R107, R71 ;  /* 0x000000476b6b7220 */ /* 0x000fe40000410000 */
[----:B------:R-:W-:Y:S02]  /*88b0*/  FMUL.FTZ R116, R116, R76 ;  /* 0x0000004c74747220 */ /* 0x000fe40000410000 */
[----:B------:R-:W-:-:S02]  /*88c0*/  FFMA.FTZ R16, R36, c[0x0][0x23c], -R2 ;  /* 0x00008f0024107a23 */ /* 0x000fc40000010802 */
[--C-:B------:R-:W-:Y:S01]  /*88d0*/  FFMA.FTZ R14, R157, c[0x0][0x23c], -R2.reuse ;  /* 0x00008f009d0e7a23 */ /* 0x100fe20000010802 */
[----:B------:R-:W-:Y:S01]  /*88e0*/  HMMA.16816.F32.BF16 R48, R4, R26, R104 ;  /* 0x0000001a0430723c */ /* 0x000fe20000041868 */
[----:B------:R1:W-:Y:S01]  /*88f0*/  MUFU.EX2 R247, R16 ;  /* 0x0000001000f77308 */ /* 0x0003e20000000800 */
[----:B------:R-:W-:Y:S02]  /*8900*/  FFMA.FTZ R15, R156, c[0x0][0x23c], -R2 ;  /* 0x00008f009c0f7a23 */ /* 0x000fe40000010802 */
[-C--:B------:R-:W-:Y:S02]  /*8910*/  FMUL.FTZ R117, R117, R76.reuse ;  /* 0x0000004c75757220 */ /* 0x080fe40000410000 */
[-C--:B------:R-:W-:Y:S02]  /*8920*/  FMUL.FTZ R118, R118, R71.reuse ;  /* 0x0000004776767220 */ /* 0x080fe40000410000 */
[----:B------:R-:W-:Y:S01]  /*8930*/  FMUL.FTZ R119, R119, R71 ;  /* 0x0000004777777220 */ /* 0x000fe20000410000 */
[----:B------:R2:W-:Y:S01]  /*8940*/  MUFU.EX2 R226, R14 ;  /* 0x0000000e00e27308 */ /* 0x0005e20000000800 */
[----:B------:R-:W-:-:S02]  /*8950*/  FMUL.FTZ R120, R120, R76 ;  /* 0x0000004c78787220 */ /* 0x000fc40000410000 */
[-C--:B------:R-:W-:Y:S02]  /*8960*/  FMUL.FTZ R121, R121, R76.reuse ;  /* 0x0000004c79797220 */ /* 0x080fe40000410000 */
[-C--:B------:R-:W-:Y:S01]  /*8970*/  FMUL.FTZ R122, R122, R71.reuse ;  /* 0x000000477a7a7220 */ /* 0x080fe20000410000 */
[C---:B------:R-:W-:Y:S01]  /*8980*/  HMMA.16816.F32.BF16 R44, R4.reuse, R28, R116 ;  /* 0x0000001c042c723c */ /* 0x040fe20000041874 */
[----:B------:R-:W-:Y:S01]  /*8990*/  FMUL.FTZ R123, R123, R71 ;  /* 0x000000477b7b7220 */ /* 0x000fe20000410000 */
[----:B------:R3:W-:Y:S01]  /*89a0*/  MUFU.EX2 R227, R15 ;  /* 0x0000000f00e37308 */ /* 0x0007e20000000800 */
[----:B-1----:R-:W-:Y:S01]  /*89b0*/  FADD.FTZ R16, R70, -R3 ;  /* 0x8000000346107221 */ /* 0x002fe20000010000 */
[----:B------:R-:W-:Y:S01]  /*89c0*/  FSEL R3, R232, RZ, P2 ;  /* 0x000000ffe8037208 */ /* 0x000fe20001000000 */
[-C--:B------:R-:W-:Y:S02]  /*89d0*/  FMUL.FTZ R132, R132, R76.reuse ;  /* 0x0000004c84847220 */ /* 0x080fe40000410000 */
[----:B------:R-:W-:Y:S01]  /*89e0*/  FMUL.FTZ R133, R133, R76 ;  /* 0x0000004c85857220 */ /* 0x000fe20000410000 */
[----:B------:R-:W-:Y:S01]  /*89f0*/  HMMA.16816.F32.BF16 R40, R4, R30, R120 ;  /* 0x0000001e0428723c */ /* 0x000fe20000041878 */
[----:B------:R-:W-:-:S02]  /*8a00*/  FADD.FTZ R3, R69, -R3 ;  /* 0x8000000345037221 */ /* 0x000fc40000010000 */
[----:B--2---:R-:W-:Y:S02]  /*8a10*/  FMUL.FTZ R14, R16, c[0x0][0x23c] ;  /* 0x00008f00100e7a20 */ /* 0x004fe40000410000 */
[----:B------:R-:W-:Y:S01]  /*8a20*/  FMUL.FTZ R3, R3, c[0x0][0x23c] ;  /* 0x00008f0003037a20 */ /* 0x000fe20000410000 */
[----:B------:R-:W-:Y:S01]  /*8a30*/  LDSM.16.MT88.4 R16, [R191+0x6800] ;  /* 0x00680000bf10783b */ /* 0x000fe20000004200 */
[----:B------:R1:W2:Y:S01]  /*8a40*/  MUFU.EX2 R70, R14 ;  /* 0x0000000e00467308 */ /* 0x0002a20000000800 */
[-C--:B------:R-:W-:Y:S02]  /*8a50*/  FMUL.FTZ R134, R134, R71.reuse ;  /* 0x0000004786867220 */ /* 0x080fe40000410000 */
[----:B---3--:R-:W-:Y:S02]  /*8a60*/  FFMA.FTZ R15, R155, c[0x0][0x23c], -R2 ;  /* 0x00008f009b0f7a23 */ /* 0x008fe40000010802 */
[----:B------:R-:W-:Y:S02]  /*8a70*/  FMUL.FTZ R135, R135, R71 ;  /* 0x0000004787877220 */ /* 0x000fe40000410000 */
[-C--:B------:R-:W-:Y:S01]  /*8a80*/  FMUL.FTZ R136, R136, R76.reuse ;  /* 0x0000004c88887220 */ /* 0x080fe20000410000 */
[----:B------:R3:W4:Y:S01]  /*8a90*/  MUFU.EX2 R69, R3 ;  /* 0x0000000300457308 */ /* 0x0007220000000800 */
[----:B------:R-:W-:-:S02]  /*8aa0*/  FMUL.FTZ R137, R137, R76 ;  /* 0x0000004c89897220 */ /* 0x000fc40000410000 */
[-C--:B------:R-:W-:Y:S01]  /*8ab0*/  FMUL.FTZ R138, R138, R71.reuse ;  /* 0x000000478a8a7220 */ /* 0x080fe20000410000 */
[----:B------:R-:W-:Y:S01]  /*8ac0*/  HMMA.16816.F32.BF16 R36, R4, R32, R132 ;  /* 0x000000200424723c */ /* 0x000fe20000041884 */
[----:B------:R-:W-:Y:S02]  /*8ad0*/  FMUL.FTZ R139, R139, R71 ;  /* 0x000000478b8b7220 */ /* 0x000fe40000410000 */
[----:B-1----:R-:W-:Y:S01]  /*8ae0*/  FFMA.FTZ R14, R158, c[0x0][0x23c], -R13 ;  /* 0x00008f009e0e7a23 */ /* 0x002fe2000001080d */
[----:B------:R-:W1:Y:S01]  /*8af0*/  MUFU.EX2 R225, R15 ;  /* 0x0000000f00e17308 */ /* 0x000e620000000800 */
[----:B--2---:R-:W-:-:S03]  /*8b00*/  FMUL.FTZ R84, R84, R70 ;  /* 0x0000004654547220 */ /* 0x004fc60000410000 */
[----:B------:R-:W-:Y:S01]  /*8b10*/  HMMA.16816.F32.BF16 R136, R4, R34, R136 ;  /* 0x000000220488723c */ /* 0x000fe20000041888 */
[-C--:B------:R-:W-:Y:S02]  /*8b20*/  FMUL.FTZ R85, R85, R70.reuse ;  /* 0x0000004655557220 */ /* 0x080fe40000410000 */
[----:B------:R-:W-:Y:S02]  /*8b30*/  FMUL.FTZ R92, R92, R70 ;  /* 0x000000465c5c7220 */ /* 0x000fe40000410000 */
[----:B---3--:R-:W-:Y:S01]  /*8b40*/  FFMA.FTZ R3, R144, c[0x0][0x23c], -R0 ;  /* 0x00008f0090037a23 */ /* 0x008fe20000010800 */
[----:B------:R2:W-:Y:S01]  /*8b50*/  MUFU.EX2 R224, R14 ;  /* 0x0000000e00e07308 */ /* 0x0005e20000000800 */
[----:B------:R-:W-:Y:S01]  /*8b60*/  F2FP.BF16.PACK_AB R4, R249, R146 ;  /* 0x00000092f904723e */ /* 0x000fe200000010ff */
[----:B----4-:R-:W-:Y:S01]  /*8b70*/  FMUL.FTZ R86, R86, R69 ;  /* 0x0000004556567220 */ /* 0x010fe20000410000 */
[----:B------:R-:W-:Y:S01]  /*8b80*/  F2FP.BF16.PACK_AB R5, R227, R247 ;  /* 0x000000f7e305723e */ /* 0x000fe200000010ff */
[-C--:B------:R-:W-:Y:S01]  /*8b90*/  FMUL.FTZ R87, R87, R69.reuse ;  /* 0x0000004557577220 */ /* 0x080fe20000410000 */
[----:B------:R-:W-:Y:S01]  /*8ba0*/  F2FP.BF16.PACK_AB R6, R250, R248 ;  /* 0x000000f8fa06723e */ /* 0x000fe200000010ff */
[----:B------:R-:W-:Y:S01]  /*8bb0*/  FMUL.FTZ R93, R93, R70 ;  /* 0x000000465d5d7220 */ /* 0x000fe20000410000 */
[----:B-1----:R-:W-:Y:S01]  /*8bc0*/  F2FP.BF16.PACK_AB R7, R225, R226 ;  /* 0x000000e2e107723e */ /* 0x002fe200000010ff */
[----:B------:R1:W-:Y:S01]  /*8bd0*/  MUFU.EX2 R223, R3 ;  /* 0x0000000300df7308 */ /* 0x0003e20000000800 */
[----:B------:R-:W-:-:S02]  /*8be0*/  FMUL.FTZ R94, R94, R69 ;  /* 0x000000455e5e7220 */ /* 0x000fc40000410000 */
[-C--:B------:R-:W-:Y:S02]  /*8bf0*/  FMUL.FTZ R95, R95, R69.reuse ;  /* 0x000000455f5f7220 */ /* 0x080fe40000410000 */
[-C--:B------:R-:W-:Y:S01]  /*8c00*/  FMUL.FTZ R96, R96, R70.reuse ;  /* 0x0000004660607220 */ /* 0x080fe20000410000 */
[C---:B------:R-:W-:Y:S01]  /*8c10*/  HMMA.16816.F32.BF16 R84, R4.reuse, R20, R84 ;  /* 0x000000140454723c */ /* 0x040fe20000041854 */
[-C--:B------:R-:W-:Y:S02]  /*8c20*/  FMUL.FTZ R97, R97, R70.reuse ;  /* 0x0000004661617220 */ /* 0x080fe40000410000 */
[--C-:B--2---:R-:W-:Y:S02]  /*8c30*/  FFMA.FTZ R14, R78, c[0x0][0x23c], -R13.reuse ;  /* 0x00008f004e0e7a23 */ /* 0x104fe4000001080d */
[-C--:B------:R-:W-:Y:S02]  /*8c40*/  FMUL.FTZ R98, R98, R69.reuse ;  /* 0x0000004562627220 */ /* 0x080fe40000410000 */
[----:B------:R2:W-:Y:S01]  /*8c50*/  MUFU.EX2 R222, R14 ;  /* 0x0000000e00de7308 */ /* 0x0005e20000000800 */
[----:B------:R-:W-:Y:S01]  /*8c60*/  FMUL.FTZ R99, R99, R69 ;  /* 0x0000004563637220 */ /* 0x000fe20000410000 */
[----:B------:R-:W-:Y:S01]  /*8c70*/  HMMA.16816.F32.BF16 R64, R4, R22, R92 ;  /* 0x000000160440723c */ /* 0x000fe2000004185c */
[----:B-1----:R-:W-:Y:S01]  /*8c80*/  FFMA.FTZ R3, R74, c[0x0][0x23c], -R13 ;  /* 0x00008f004a037a23 */ /* 0x002fe2000001080d */
[----:B------:R-:W-:Y:S01]  /*8c90*/  LDSM.16.MT88.4 R20, [R192+0x6800] ;  /* 0x00680000c014783b */ /* 0x000fe20000004200 */
[----:B------:R-:W-:-:S02]  /*8ca0*/  FMUL.FTZ R108, R108, R70 ;  /* 0x000000466c6c7220 */ /* 0x000fc40000410000 */
[-C--:B------:R-:W-:Y:S01]  /*8cb0*/  FMUL.FTZ R109, R109, R70.reuse ;  /* 0x000000466d6d7220 */ /* 0x080fe20000410000 */
[----:B------:R1:W3:Y:S01]  /*8cc0*/  MUFU.EX2 R221, R3 ;  /* 0x0000000300dd7308 */ /* 0x0002e20000000800 */
[-C--:B------:R-:W-:Y:S01]  /*8cd0*/  FMUL.FTZ R110, R110, R69.reuse ;  /* 0x000000456e6e7220 */ /* 0x080fe20000410000 */
[C---:B------:R-:W-:Y:S01]  /*8ce0*/  HMMA.16816.F32.BF16 R96, R4.reuse, R24, R96 ;  /* 0x000000180460723c */ /* 0x040fe20000041860 */
[-C--:B------:R-:W-:Y:S01]  /*8cf0*/  FMUL.FTZ R111, R111, R69.reuse ;  /* 0x000000456f6f7220 */ /* 0x080fe20000410000 */
[----:B------:R-:W-:Y:S01]  /*8d00*/  LDSM.16.MT88.4 R92, [R189+0x7800] ;  /* 0x00780000bd5c783b */ /* 0x000fe20000004200 */
[-C--:B------:R-:W-:Y:S02]  /*8d10*/  FMUL.FTZ R112, R112, R70.reuse ;  /* 0x0000004670707220 */ /* 0x080fe40000410000 */
[----:B------:R-:W-:Y:S02]  /*8d20*/  FMUL.FTZ R113, R113, R70 ;  /* 0x0000004671717220 */ /* 0x000fe40000410000 */
[----:B--2---:R-:W-:Y:S01]  /*8d30*/  FFMA.FTZ R14, R164, c[0x0][0x23c], -R12 ;  /* 0x00008f00a40e7a23 */ /* 0x004fe2000001080c */
[----:B------:R-:W-:Y:S01]  /*8d40*/  HMMA.16816.F32.BF16 R72, R4, R26, R108 ;  /* 0x0000001a0448723c */ /* 0x000fe2000004186c */
[-C--:B------:R-:W-:Y:S01]  /*8d50*/  FMUL.FTZ R114, R114, R69.reuse ;  /* 0x0000004572727220 */ /* 0x080fe20000410000 */
[----:B------:R-:W-:Y:S01]  /*8d60*/  LDSM.16.MT88.4 R24, [R190+0x6800] ;  /* 0x00680000be18783b */ /* 0x000fe20000004200 */
[----:B------:R2:W-:Y:S01]  /*8d70*/  MUFU.EX2 R219, R14 ;  /* 0x0000000e00db7308 */ /* 0x0005e20000000800 */
[----:B------:R-:W-:-:S02]  /*8d80*/  FMUL.FTZ R115, R115, R69 ;  /* 0x0000004573737220 */ /* 0x000fc40000410000 */
[----:B-1----:R-:W-:Y:S01]  /*8d90*/  FFMA.FTZ R3, R77, c[0x0][0x23c], -R13 ;  /* 0x00008f004d037a23 */ /* 0x002fe2000001080d */
[----:B------:R-:W-:Y:S01]  /*8da0*/  LDSM.16.MT88.4 R108, [R192+0x7800] ;  /* 0x00780000c06c783b */ /* 0x000fe20000004200 */
[-C--:B------:R-:W-:Y:S02]  /*8db0*/  FMUL.FTZ R124, R124, R70.reuse ;  /* 0x000000467c7c7220 */ /* 0x080fe40000410000 */
[-C--:B------:R-:W-:Y:S01]  /*8dc0*/  FMUL.FTZ R125, R125, R70.reuse ;  /* 0x000000467d7d7220 */ /* 0x080fe20000410000 */
[----:B------:R1:W-:Y:S01]  /*8dd0*/  MUFU.EX2 R220, R3 ;  /* 0x0000000300dc7308 */ /* 0x0003e20000000800 */
[-C--:B------:R-:W-:Y:S01]  /*8de0*/  FMUL.FTZ R126, R126, R69.reuse ;  /* 0x000000457e7e7220 */ /* 0x080fe20000410000 */
[----:B------:R-:W-:Y:S01]  /*8df0*/  HMMA.16816.F32.BF16 R112, R4, R28, R112 ;  /* 0x0000001c0470723c */ /* 0x000fe20000041870 */
[----:B------:R-:W-:Y:S02]  /*8e00*/  FMUL.FTZ R127, R127, R69 ;  /* 0x000000457f7f7220 */ /* 0x000fe40000410000 */
[----:B------:R-:W-:-:S02]  /*8e10*/  FMUL.FTZ R128, R128, R70 ;  /* 0x0000004680807220 */ /* 0x000fc40000410000 */
[-C--:B------:R-:W-:Y:S02]  /*8e20*/  FMUL.FTZ R129, R129, R70.reuse ;  /* 0x0000004681817220 */ /* 0x080fe40000410000 */
[----:B--2---:R-:W-:Y:S01]  /*8e30*/  FFMA.FTZ R14, R171, c[0x0][0x23c], -R0 ;  /* 0x00008f00ab0e7a23 */ /* 0x004fe20000010800 */
[----:B------:R-:W-:Y:S01]  /*8e40*/  HMMA.16816.F32.BF16 R124, R4, R30, R124 ;  /* 0x0000001e047c723c */ /* 0x000fe2000004187c */
[----:B------:R-:W2:Y:S01]  /*8e50*/  LDSM.16.MT88.4 R28, [R189+0x6800] ;  /* 0x00680000bd1c783b */ /* 0x000ea20000004200 */
[-C--:B------:R-:W-:Y:S01]  /*8e60*/  FMUL.FTZ R130, R130, R69.reuse ;  /* 0x0000004582827220 */ /* 0x080fe20000410000 */
[----:B------:R-:W-:Y:S01]  /*8e70*/  MUFU.EX2 R215, R14 ;  /* 0x0000000e00d77308 */ /* 0x000fe20000000800 */
[----:B------:R-:W-:Y:S02]  /*8e80*/  FMUL.FTZ R131, R131, R69 ;  /* 0x0000004583837220 */ /* 0x000fe40000410000 */
[----:B-1----:R-:W-:Y:S02]  /*8e90*/  FFMA.FTZ R3, R159, c[0x0][0x23c], -R12 ;  /* 0x00008f009f037a23 */ /* 0x002fe4000001080c */
[----:B------:R-:W-:-:S02]  /*8ea0*/  FMUL.FTZ R140, R140, R70 ;  /* 0x000000468c8c7220 */ /* 0x000fc40000410000 */
[----:B------:R-:W-:Y:S01]  /*8eb0*/  FMUL.FTZ R141, R141, R70 ;  /* 0x000000468d8d7220 */ /* 0x000fe20000410000 */
[----:B------:R1:W4:Y:S01]  /*8ec0*/  MUFU.EX2 R217, R3 ;  /* 0x0000000300d97308 */ /* 0x0003220000000800 */
[-C--:B------:R-:W-:Y:S01]  /*8ed0*/  FMUL.FTZ R142, R142, R69.reuse ;  /* 0x000000458e8e7220 */ /* 0x080fe20000410000 */
[----:B------:R-:W-:Y:S01]  /*8ee0*/  HMMA.16816.F32.BF16 R128, R4, R32, R128 ;  /* 0x000000200480723c */ /* 0x000fe20000041880 */
[----:B------:R-:W-:-:S07]  /*8ef0*/  FMUL.FTZ R143, R143, R69 ;  /* 0x000000458f8f7220 */ /* 0x000fce0000410000 */
[----:B------:R-:W-:Y:S01]  /*8f00*/  HMMA.16816.F32.BF16 R140, R4, R34, R140 ;  /* 0x00000022048c723c */ /* 0x000fe2000004188c */
[----:B-1----:R-:W-:-:S06]  /*8f10*/  FFMA.FTZ R3, R145, c[0x0][0x23c], -R12 ;  /* 0x00008f0091037a23 */ /* 0x002fcc000001080c */
[----:B---3--:R-:W-:Y:S02]  /*8f20*/  F2FP.BF16.PACK_AB R4, R221, R224 ;  /* 0x000000e0dd04723e */ /* 0x008fe400000010ff */
[----:B----4-:R-:W-:Y:S01]  /*8f30*/  F2FP.BF16.PACK_AB R5, R217, R219 ;  /* 0x000000dbd905723e */ /* 0x010fe200000010ff */
[----:B------:R1:W-:Y:S01]  /*8f40*/  MUFU.EX2 R218, R3 ;  /* 0x0000000300da7308 */ /* 0x0003e20000000800 */
[----:B------:R-:W-:Y:S01]  /*8f50*/  F2FP.BF16.PACK_AB R6, R220, R222 ;  /* 0x000000dedc06723e */ /* 0x000fe200000010ff */
[----:B-1----:R-:W-:-:S06]  /*8f60*/  FFMA.FTZ R3, R79, c[0x0][0x23c], -R12 ;  /* 0x00008f004f037a23 */ /* 0x002fcc000001080c */
[----:B------:R1:W3:Y:S02]  /*8f70*/  MUFU.EX2 R216, R3 ;  /* 0x0000000300d87308 */ /* 0x0002e40000000800 */
[----:B-1----:R-:W-:Y:S01]  /*8f80*/  FFMA.FTZ R3, R168, c[0x0][0x23c], -R0 ;  /* 0x00008f00a8037a23 */ /* 0x002fe20000010800 */
[----:B---3--:R-:W-:-:S05]  /*8f90*/  F2FP.BF16.PACK_AB R7, R216, R218 ;  /* 0x000000dad807723e */ /* 0x008fca00000010ff */
[----:B------:R1:W-:Y:S02]  /*8fa0*/  MUFU.EX2 R214, R3 ;  /* 0x0000000300d67308 */ /* 0x0003e40000000800 */
[C---:B--2---:R-:W-:Y:S08]  /*8fb0*/  HMMA.16816.F32.BF16 R60, R4.reuse, R28, R60 ;  /* 0x0000001c043c723c */ /* 0x044ff0000004183c */
        /* <DEDUP_REMOVED lines=13> */
[----:B------:R-:W-:-:S02]  /*9090*/  F2FP.BF16.PACK_AB R4, R215, R223 ;  /* 0x000000dfd704723e */ /* 0x000fc400000010ff */
[----:B--2---:R-:W-:Y:S01]  /*90a0*/  F2FP.BF16.PACK_AB R6, R213, R214 ;  /* 0x000000d6d506723e */ /* 0x004fe200000010ff */
[----:B-1----:R-:W-:-:S04]  /*90b0*/  FFMA.FTZ R3, R183, c[0x0][0x23c], -R2 ;  /* 0x00008f00b7037a23 */ /* 0x002fc80000010802 */
        /* <DEDUP_REMOVED lines=16> */
[----:B------:R-:W-:Y:S01]  /*91c0*/  LDSM.16.MT88.4 R20, [R190+0x7000] ;  /* 0x00700000be14783b */ /* 0x000fe20000004200 */
[----:B-1----:R-:W-:-:S06]  /*91d0*/  FFMA.FTZ R3, R172, c[0x0][0x23c], -R13 ;  /* 0x00008f00ac037a23 */ /* 0x002fcc000001080d */
[C---:B------:R-:W-:Y:S01]  /*91e0*/  HMMA.16816.F32.BF16 R112, R4.reuse, R24, R112 ;  /* 0x000000180470723c */ /* 0x040fe20000041870 */
[----:B------:R-:W-:Y:S01]  /*91f0*/  MOV R172, R82 ;  /* 0x0000005200ac7202 */ /* 0x000fe20000000f00 */
[----:B------:R1:W-:Y:S06]  /*9200*/  MUFU.EX2 R164, R3 ;  /* 0x0000000300a47308 */ /* 0x0003ec0000000800 */
[C---:B------:R-:W-:Y:S01]  /*9210*/  HMMA.16816.F32.BF16 R124, R4.reuse, R26, R124 ;  /* 0x0000001a047c723c */ /* 0x040fe2000004187c */
[----:B------:R-:W3:Y:S07]  /*9220*/  LDSM.16.MT88.4 R24, [R192+0x7000] ;  /* 0x00700000c018783b */ /* 0x000eee0000004200 */
[----:B------:R-:W-:Y:S01]  /*9230*/  HMMA.16816.F32.BF16 R128, R4, R16, R128 ;  /* 0x000000100480723c */ /* 0x000fe20000041880 */
[----:B-1----:R-:W-:Y:S01]  /*9240*/  FFMA.FTZ R3, R165, c[0x0][0x23c], -R13 ;  /* 0x00008f00a5037a23 */ /* 0x002fe2000001080d */
[----:B------:R-:W-:-:S03]  /*9250*/  MOV R165, R83 ;  /* 0x0000005300a57202 */ /* 0x000fc60000000f00 */
        /* <DEDUP_REMOVED lines=25> */
[----:B------:R1:W4:Y:S04]  /*93f0*/  MUFU.EX2 R154, R3 ;  /* 0x00000003009a7308 */ /* 0x0003280000000800 */
        /* <DEDUP_REMOVED lines=37> */
[----:B------:R-:W-:Y:S01]  /*9650*/  FFMA.FTZ R3, R229, R69, R247 ;  /* 0x00000045e5037223 */ /* 0x000fe200000100f7 */
[----:B------:R-:W-:-:S05]  /*9660*/  MOV R69, R232 ;  /* 0x000000e800457202 */ /* 0x000fca0000000f00 */
        /* <DEDUP_REMOVED lines=11> */
[----:B-1----:R-:W-:Y:S01]  /*9720*/  FFMA.FTZ R0, R186, c[0x0][0x23c], -R12 ;  /* 0x00008f00ba007a23 */ /* 0x002fe2000001080c */
[----:B--2---:R-:W-:-:S03]  /*9730*/  F2FP.BF16.PACK_AB R137, R72, R77 ;  /* 0x0000004d4889723e */ /* 0x004fc600000010ff */
[----:B------:R1:W-:Y:S03]  /*9740*/  MUFU.EX2 R67, R0 ;  /* 0x0000000000437308 */ /* 0x0003e60000000800 */
[C---:B------:R-:W-:Y:S01]  /*9750*/  HMMA.16816.F32.BF16 R20, R4.reuse, R22, R124 ;  /* 0x000000160414723c */ /* 0x040fe2000004187c */
[----:B------:R-:W2:Y:S07]  /*9760*/  LDSM.16.MT88.4 R124, [R190+0x7800] ;  /* 0x00780000be7c783b */ /* 0x000eae0000004200 */
[----:B------:R-:W-:Y:S01]  /*9770*/  HMMA.16816.F32.BF16 R16, R4, R18, R140 ;  /* 0x000000120410723c */ /* 0x000fe2000004188c */
[----:B-1----:R-:W-:-:S06]  /*9780*/  FFMA.FTZ R0, R182, c[0x0][0x23c], -R12 ;  /* 0x00008f00b6007a23 */ /* 0x002fcc000001080c */
[----:B------:R-:W-:Y:S01]  /*9790*/  FFMA.FTZ R4, R228, R70, R173 ;  /* 0x00000046e4047223 */ /* 0x000fe200000100ad */
[----:B------:R-:W1:Y:S01]  /*97a0*/  LDSM.16.MT88.4 R12, [R191+0x7800] ;  /* 0x00780000bf0c783b */ /* 0x000e620000004200 */
[----:B------:R-:W3:Y:S01]  /*97b0*/  MUFU.EX2 R66, R0 ;  /* 0x0000000000427308 */ /* 0x000ee20000000800 */
[----:B------:R-:W-:Y:S01]  /*97c0*/  FADD.FTZ R7, R227, R3 ;  /* 0x00000003e3077221 */ /* 0x000fe20000010000 */
[----:B------:R-:W-:Y:S01]  /*97d0*/  F2FP.BF16.PACK_AB R140, R152, R153 ;  /* 0x00000099988c723e */ /* 0x000fe200000010ff */
[----:B------:R-:W-:Y:S01]  /*97e0*/  FADD.FTZ R4, R249, R4 ;  /* 0x00000004f9047221 */ /* 0x000fe20000010000 */
[----:B------:R-:W-:Y:S02]  /*97f0*/  F2FP.BF16.PACK_AB R142, R150, R151 ;  /* 0x00000097968e723e */ /* 0x000fe400000010ff */
[----:B------:R-:W-:Y:S01]  /*9800*/  MOV R70, R233 ;  /* 0x000000e900467202 */ /* 0x000fe20000000f00 */
[----:B------:R-:W-:-:S04]  /*9810*/  FADD.FTZ R3, R248, R4 ;  /* 0x00000004f8037221 */ /* 0x000fc80000010000 */
[----:B------:R-:W-:-:S04]  /*9820*/  FADD.FTZ R3, R250, R3 ;  /* 0x00000003fa037221 */ /* 0x000fc80000010000 */
[----:B------:R-:W-:Y:S01]  /*9830*/  FADD.FTZ R3, R223, R3 ;  /* 0x00000003df037221 */ /* 0x000fe20000010000 */
[----:B---3--:R-:W-:Y:S01]  /*9840*/  F2FP.BF16.PACK_AB R139, R66, R67 ;  /* 0x00000043428b723e */ /* 0x008fe200000010ff */
[--C-:B------:R-:W-:Y:S02]  /*9850*/  FFMA.FTZ R0, R211, c[0x0][0x23c], -R2.reuse ;  /* 0x00008f00d3007a23 */ /* 0x100fe40000010802 */
[----:B------:R-:W-:Y:S02]  /*9860*/  FADD.FTZ R3, R215, R3 ;  /* 0x00000003d7037221 */ /* 0x000fe40000010000 */
[----:B------:R3:W-:Y:S02]  /*9870*/  MUFU.EX2 R65, R0 ;  /* 0x0000000000417308 */ /* 0x0007e40000000800 */
[C---:B------:R-:W-:Y:S08]  /*9880*/  HMMA.16816.F32.BF16 R88, R136.reuse, R94, R56 ;  /* 0x0000005e8858723c */ /* 0x040ff00000041838 */
[----:B------:R-:W-:Y:S01]  /*9890*/  HMMA.16816.F32.BF16 R80, R136, R92, R60 ;  /* 0x0000005c8850723c */ /* 0x000fe2000004183c */
[----:B---3--:R-:W-:-:S07]  /*98a0*/  FFMA.FTZ R0, R210, c[0x0][0x23c], -R2 ;  /* 0x00008f00d2007a23 */ /* 0x008fce0000010802 */
[C---:B------:R-:W-:Y:S01]  /*98b0*/  HMMA.16816.F32.BF16 R100, R136.reuse, R108, R52 ;  /* 0x0000006c8864723c */ /* 0x040fe20000041834 */
[----:B------:R3:W4:Y:S07]  /*98c0*/  MUFU.EX2 R64, R0 ;  /* 0x0000000000407308 */ /* 0x00072e0000000800 */
[C---:B------:R-:W-:Y:S08]  /*98d0*/  HMMA.16816.F32.BF16 R104, R136.reuse, R110, R48 ;  /* 0x0000006e8868723c */ /* 0x040ff00000041830 */
[----:B--2---:R-:W-:Y:S01]  /*98e0*/  HMMA.16816.F32.BF16 R116, R136, R124, R44 ;  /* 0x0000007c8874723c */ /* 0x004fe2000004182c */
[--C-:B---3--:R-:W-:Y:S01]  /*98f0*/  FFMA.FTZ R0, R208, c[0x0][0x23c], -R2.reuse ;  /* 0x00008f00d0007a23 */ /* 0x108fe20000010802 */
[----:B----4-:R-:W-:Y:S01]  /*9900*/  F2FP.BF16.PACK_AB R141, R64, R65 ;  /* 0x00000041408d723e */ /* 0x010fe200000010ff */
[----:B------:R-:W-:-:S02]  /*9910*/  FFMA.FTZ R2, R206, c[0x0][0x23c], -R2 ;  /* 0x00008f00ce027a23 */ /* 0x000fc40000010802 */
[----:B------:R2:W-:Y:S03]  /*9920*/  MUFU.EX2 R60, R0 ;  /* 0x00000000003c7308 */ /* 0x0005e60000000800 */
[C---:B------:R-:W-:Y:S05]  /*9930*/  HMMA.16816.F32.BF16 R120, R136.reuse, R126, R40 ;  /* 0x0000007e8878723c */ /* 0x040fea0000041828 */
[----:B------:R3:W4:Y:S03]  /*9940*/  MUFU.EX2 R56, R2 ;  /* 0x0000000200387308 */ /* 0x0007260000000800 */
[----:B-1----:R-:W-:Y:S01]  /*9950*/  HMMA.16816.F32.BF16 R132, R136, R12, R36 ;  /* 0x0000000c8884723c */ /* 0x002fe20000041824 */
[----:B--2---:R-:W-:-:S07]  /*9960*/  FFMA.FTZ R0, R231, R71, R252 ;  /* 0x00000047e7007223 */ /* 0x004fce00000100fc */
[----:B------:R-:W-:Y:S01]  /*9970*/  HMMA.16816.F32.BF16 R136, R136, R14, R32 ;  /* 0x0000000e8888723c */ /* 0x000fe20000041820 */
[----:B------:R-:W-:Y:S02]  /*9980*/  FADD.FTZ R5, R251, R0 ;  /* 0x00000000fb057221 */ /* 0x000fe40000010000 */
[----:B---3--:R-:W-:Y:S01]  /*9990*/  FFMA.FTZ R2, R230, R76, R163 ;  /* 0x0000004ce6027223 */ /* 0x008fe200000100a3 */
[----:B----4-:R-:W-:Y:S01]  /*99a0*/  F2FP.BF16.PACK_AB R143, R56, R60 ;  /* 0x0000003c388f723e */ /* 0x010fe200000010ff */
        /* <DEDUP_REMOVED lines=61> */
[----:B------:R-:W-:Y:S02]  /*9d80*/  FADD.FTZ R228, R150, R4 ;  /* 0x0000000496e47221 */ /* 0x000fe40000010000 */
[----:B------:R-:W-:Y:S01]  /*9d90*/  FADD.FTZ R231, R66, R0 ;  /* 0x0000000042e77221 */ /* 0x000fe20000010000 */
[----:B------:R-:W-:Y:S05]  /*9da0*/  @!P1 BRA `(.L_x_1085) ;  /* 0x0000412000009947 */ /* 0x000fea0003800000 */
[----:B------:R-:W2:Y:S04]  /*9db0*/  LDL.64 R176, [R1+0x10] ;  /* 0x0000100001b07983 */ /* 0x000ea80000100a00 */
[----:B------:R-:W3:Y:S01]  /*9dc0*/  LDL.64 R166, [R1+0x8] ;  /* 0x0000080001a67983 */ /* 0x000ee20000100a00 */
[----:B------:R-:W-:Y:S01]  /*9dd0*/  IADD3 R203, R246, -0x3, RZ ;  /* 0xfffffffdf6cb7810 */ /* 0x000fe20007ffe0ff */
[----:B------:R-:W-:Y:S01]  /*9de0*/  IMAD.MOV.U32 R172, RZ, RZ, c[0x0][0x1a0] ;  /* 0x00006800ffac7624 */ /* 0x000fe200078e00ff */
[----:B------:R-:W-:-:S04]  /*9df0*/  DEPBAR.LE SB0, 0x0 ;  /* 0x000080000000791a */ /* 0x000fc80000000000 */
[----:B------:R-:W-:Y:S01]  /*9e00*/  SHF.R.S32.HI R0, RZ, 0x1f, R203 ;  /* 0x0000001fff007819 */ /* 0x000fe200000114cb */
[C---:B------:R-:W-:Y:S01]  /*9e10*/  IMAD.WIDE.U32 R6, R203.reuse, c[0x0][0x1a0], RZ ;  /* 0x00006800cb067a25 */ /* 0x040fe200078e00ff */
        /* <DEDUP_REMOVED lines=13> */
[----:B---3--:R-:W-:Y:S02]  /*9ef0*/  LEA.HI.X R3, R6, R167, R3, 0x6, P1 ;  /* 0x000000a706037211 */ /* 0x008fe400008f3403 */
        /* <DEDUP_REMOVED lines=26> */
[C---:B------:R-:W-:Y:S02]  /*a0a0*/  ISETP.GE.AND P5, PT, R0.reuse, R8, PT ;  /* 0x000000080000720c */ /* 0x040fe40003fa6270 */
[----:B------:R-:W-:Y:S01]  /*a0b0*/  @P0 STS.128 [R200+0x7000], RZ ;  /* 0x007000ffc8000388 */ /* 0x000fe20000000c00 */
[C---:B------:R-:W-:Y:S02]  /*a0c0*/  ISETP.GE.AND P1, PT, R0.reuse, R9, PT ;  /* 0x000000090000720c */ /* 0x040fe40003f26270 */
        /* <DEDUP_REMOVED lines=11> */
[----:B------:R-:W-:Y:S04]  /*a180*/  LDSM.16.M88.4 R20, [R188+0x4000] ;  /* 0x00400000bc14783b */ /* 0x000fe80000000200 */
        /* <DEDUP_REMOVED lines=8> */
[----:B------:R-:W5:Y:S04]  /*a210*/  LDSM.16.M88.4 R48, [R194+0x4000] ;  /* 0x00400000c230783b */ /* 0x000f680000000200 */
[----:B------:R-:W-:Y:S04]  /*a220*/  LDSM.16.M88.4 R44, [R194+0x4800] ;  /* 0x00480000c22c783b */ /* 0x000fe80000000200 */
[----:B------:R-:W0:Y:S01]  /*a230*/  LDGDEPBAR ;  /* 0x00000000000079af */ /* 0x000e220000000000 */
[C---:B-1----:R-:W-:Y:S08]  /*a240*/  HMMA.16816.F32.BF16 R156, R12.reuse, R20, RZ ;  /* 0x000000140c9c723c */ /* 0x042ff000000418ff */
[----:B------:R-:W-:Y:S08]  /*a250*/  HMMA.16816.F32.BF16 R168, R12, R22, RZ ;  /* 0x000000160ca8723c */ /* 0x000ff000000418ff */
[C---:B--2---:R-:W-:Y:S08]  /*a260*/  HMMA.16816.F32.BF16 R76, R4.reuse, R20, RZ ;  /* 0x00000014044c723c */ /* 0x044ff000000418ff */
[C---:B------:R-:W-:Y:S01]  /*a270*/  HMMA.16816.F32.BF16 R72, R4.reuse, R22, RZ ;  /* 0x000000160448723c */ /* 0x040fe200000418ff */
[----:B------:R-:W1:Y:S07]  /*a280*/  LDSM.16.M88.4 R20, [R199] ;  /* 0x00000000c714783b */ /* 0x000e6e0000000200 */
        /* <DEDUP_REMOVED lines=10> */
[C---:B------:R-:W-:Y:S01]  /*a330*/  HMMA.16816.F32.BF16 R164, R12.reuse, R34, RZ ;  /* 0x000000220ca4723c */ /* 0x040fe200000418ff */
[----:B------:R-:W-:Y:S07]  /*a340*/  LDSM.16.M88.4 R32, [R195+0x1000] ;  /* 0x00100000c320783b */ /* 0x000fee0000000200 */
[----:B------:R-:W-:Y:S01]  /*a350*/  HMMA.16816.F32.BF16 R24, R12, R26, RZ ;  /* 0x0000001a0c18723c */ /* 0x000fe200000418ff */
[----:B------:R-:W-:Y:S07]  /*a360*/  LDSM.16.M88.4 R12, [R197] ;  /* 0x00000000c50c783b */ /* 0x000fee0000000200 */
[C---:B---3--:R-:W-:Y:S01]  /*a370*/  HMMA.16816.F32.BF16 R224, R16.reuse, R40, R56 ;  /* 0x0000002810e0723c */ /* 0x048fe20000041838 */
[----:B------:R-:W2:Y:S07]  /*a380*/  LDSM.16.M88.4 R56, [R195] ;  /* 0x00000000c338783b */ /* 0x000eae0000000200 */
[C---:B----4-:R-:W-:Y:S08]  /*a390*/  HMMA.16816.F32.BF16 R172, R16.reuse, R38, R4 ;  /* 0x0000002610ac723c */ /* 0x050ff00000041804 */
[C---:B-----5:R-:W-:Y:S08]  /*a3a0*/  HMMA.16816.F32.BF16 R212, R16.reuse, R48, R76 ;  /* 0x0000003010d4723c */ /* 0x060ff0000004184c */
[C---:B------:R-:W-:Y:S01]  /*a3b0*/  HMMA.16816.F32.BF16 R248, R16.reuse, R36, R52 ;  /* 0x0000002410f8723c */ /* 0x040fe20000041834 */
[----:B------:R-:W3:Y:S07]  /*a3c0*/  LDSM.16.M88.4 R52, [R195+0x800] ;  /* 0x00080000c334783b */ /* 0x000eee0000000200 */
[----:B------:R-:W-:Y:S01]  /*a3d0*/  HMMA.16816.F32.BF16 R204, R16, R50, R72 ;  /* 0x0000003210cc723c */ /* 0x000fe20000041848 */
[----:B------:R-:W-:-:S02]  /*a3e0*/  IMAD.MOV.U32 R71, RZ, RZ, R172 ;  /* 0x000000ffff477224 */ /* 0x000fc400078e00ac */
[----:B------:R-:W-:Y:S02]  /*a3f0*/  IMAD.MOV.U32 R70, RZ, RZ, R173 ;  /* 0x000000ffff467224 */ /* 0x000fe400078e00ad */
[----:B------:R-:W-:Y:S02]  /*a400*/  IMAD.MOV.U32 R3, RZ, RZ, R174 ;  /* 0x000000ffff037224 */ /* 0x000fe400078e00ae */
[----:B------:R-:W-:Y:S01]  /*a410*/  IMAD.MOV.U32 R2, RZ, RZ, R175 ;  /* 0x000000ffff027224 */ /* 0x000fe200078e00af */
[C---:B-1----:R-:W-:Y:S08]  /*a420*/  HMMA.16816.F32.BF16 R4, R20.reuse, R48, R156 ;  /* 0x000000301404723c */ /* 0x042ff0000004189c */
[----:B------:R-:W-:Y:S01]  /*a430*/  HMMA.16816.F32.BF16 R48, R20, R50, R168 ;  /* 0x000000321430723c */ /* 0x000fe200000418a8 */
[----:B------:R-:W1:Y:S07]  /*a440*/  LDSM.16.M88.4 R168, [R195+0x1800] ;  /* 0x00180000c3a8783b */ /* 0x000e6e0000000200 */
[C---:B------:R-:W-:Y:S08]  /*a450*/  HMMA.16816.F32.BF16 R220, R16.reuse, R44, R64 ;  /* 0x0000002c10dc723c */ /* 0x040ff00000041840 */
[C---:B------:R-:W-:Y:S08]  /*a460*/  HMMA.16816.F32.BF16 R208, R16.reuse, R46, R60 ;  /* 0x0000002e10d0723c */ /* 0x040ff0000004183c */
[----:B------:R-:W-:Y:S08]  /*a470*/  HMMA.16816.F32.BF16 R216, R16, R42, R144 ;  /* 0x0000002a10d8723c */ /* 0x000ff00000041890 */
[C---:B------:R-:W-:Y:S01]  /*a480*/  HMMA.16816.F32.BF16 R16, R20.reuse, R44, R152 ;  /* 0x0000002c1410723c */ /* 0x040fe20000041898 */
[----:B------:R-:W-:Y:S07]  /*a490*/  LDSM.16.M88.4 R152, [R193+0x1800] ;  /* 0x00180000c198783b */ /* 0x000fee0000000200 */
[C---:B------:R-:W-:Y:S08]  /*a4a0*/  HMMA.16816.F32.BF16 R60, R20.reuse, R40, R148 ;  /* 0x00000028143c723c */ /* 0x040ff00000041894 */
[C---:B------:R-:W-:Y:S08]  /*a4b0*/  HMMA.16816.F32.BF16 R44, R20.reuse, R46, R164 ;  /* 0x0000002e142c723c */ /* 0x040ff000000418a4 */
[C---:B------:R-:W-:Y:S01]  /*a4c0*/  HMMA.16816.F32.BF16 R148, R20.reuse, R36, R28 ;  /* 0x000000241494723c */ /* 0x040fe2000004181c */
[----:B------:R-:W-:Y:S07]  /*a4d0*/  LDSM.16.M88.4 R28, [R193] ;  /* 0x00000000c11c783b */ /* 0x000fee0000000200 */
[C---:B------:R-:W-:Y:S08]  /*a4e0*/  HMMA.16816.F32.BF16 R64, R20.reuse, R42, R160 ;  /* 0x0000002a1440723c */ /* 0x040ff000000418a0 */
[----:B------:R-:W-:Y:S01]  /*a4f0*/  HMMA.16816.F32.BF16 R144, R20, R38, R24 ;  /* 0x000000261490723c */ /* 0x000fe20000041818 */
[----:B------:R-:W-:Y:S04]  /*a500*/  LDSM.16.M88.4 R24, [R193+0x800] ;  /* 0x00080000c118783b */ /* 0x000fe80000000200 */
[----:B------:R-:W-:Y:S03]  /*a510*/  LDSM.16.M88.4 R20, [R193+0x1000] ;  /* 0x00100000c114783b */ /* 0x000fe60000000200 */
[C---:B--2---:R-:W-:Y:S01]  /*a520*/  HMMA.16816.F32.BF16 R76, R12.reuse, R56, R4 ;  /* 0x000000380c4c723c */ /* 0x044fe20000041804 */
[----:B------:R-:W2:Y:S07]  /*a530*/  LDSM.16.M88.4 R4, [R198] ;  /* 0x00000000c604783b */ /* 0x000eae0000000200 */
[C---:B---3--:R-:W-:Y:S08]  /*a540*/  HMMA.16816.F32.BF16 R40, R12.reuse, R54, R44 ;  /* 0x000000360c28723c */ /* 0x048ff0000004182c */
[C---:B------:R-:W-:Y:S01]  /*a550*/  HMMA.16816.F32.BF16 R72, R12.reuse, R52, R16 ;  /* 0x000000340c48723c */ /* 0x040fe20000041810 */
[----:B------:R-:W3:Y:S07]  /*a560*/  LDSM.16.M88.4 R16, [R197+0x2000] ;  /* 0x00200000c510783b */ /* 0x000eee0000000200 */
[C---:B------:R-:W-:Y:S08]  /*a570*/  HMMA.16816.F32.BF16 R60, R12.reuse, R32, R60 ;  /* 0x000000200c3c723c */ /* 0x040ff0000004183c */
[C---:B------:R-:W-:Y:S08]  /*a580*/  HMMA.16816.F32.BF16 R48, R12.reuse, R58, R48 ;  /* 0x0000003a0c30723c */ /* 0x040ff00000041830 */
[C---:B------:R-:W-:Y:S08]  /*a590*/  HMMA.16816.F32.BF16 R36, R12.reuse, R34, R64 ;  /* 0x000000220c24723c */ /* 0x040ff00000041840 */
[C---:B-1----:R-:W-:Y:S08]  /*a5a0*/  HMMA.16816.F32.BF16 R44, R12.reuse, R168, R148 ;  /* 0x000000a80c2c723c */ /* 0x042ff00000041894 */
[----:B------:R-:W-:Y:S08]  /*a5b0*/  HMMA.16816.F32.BF16 R12, R12, R170, R144 ;  /* 0x000000aa0c0c723c */ /* 0x000ff00000041890 */
[C---:B--2---:R-:W-:Y:S08]  /*a5c0*/  HMMA.16816.F32.BF16 R184, R4.reuse, R28, R76 ;  /* 0x0000001c04b8723c */ /* 0x044ff0000004184c */
[C---:B------:R-:W-:Y:S08]  /*a5d0*/  HMMA.16816.F32.BF16 R180, R4.reuse, R30, R48 ;  /* 0x0000001e04b4723c */ /* 0x040ff00000041830 */
[C---:B------:R-:W-:Y:S01]  /*a5e0*/  HMMA.16816.F32.BF16 R176, R4.reuse, R24, R72 ;  /* 0x0000001804b0723c */ /* 0x040fe20000041848 */
[----:B------:R-:W-:Y:S07]  /*a5f0*/  I2F R74, R0 ;  /* 0x00000000004a7306 */ /* 0x000fee0000201400 */
[C---:B------:R-:W-:Y:S07]  /*a600*/  HMMA.16816.F32.BF16 R164, R4.reuse, R26, R40 ;  /* 0x0000001a04a4723c */ /* 0x040fee0000041828 */
[C---:B------:R-:W-:Y:S01]  /*a610*/  IADD3 R43, R0.reuse, 0x18, RZ ;  /* 0x00000018002b7810 */ /* 0x040fe20007ffe0ff */
[----:B------:R-:W-:Y:S01]  /*a620*/  HMMA.16816.F32.BF16 R156, R4, R20, R60 ;  /* 0x00000014049c723c */ /* 0x000fe2000004183c */
[----:B------:R-:W-:-:S02]  /*a630*/  IADD3 R42, R0, 0x19, RZ ;  /* 0x00000019002a7810 */ /* 0x000fc40007ffe0ff */
[C---:B------:R-:W-:Y:S01]  /*a640*/  IADD3 R41, R0.reuse, 0x21, RZ ;  /* 0x0000002100297810 */ /* 0x040fe20007ffe0ff */
[----:B------:R-:W-:Y:S01]  /*a650*/  I2F R72, R43 ;  /* 0x0000002b00487306 */ /* 0x000fe20000201400 */
[----:B------:R-:W-:-:S03]  /*a660*/  IADD3 R40, R0, 0x38, RZ ;  /* 0x0000003800287810 */ /* 0x000fc60007ffe0ff */
[C---:B------:R-:W-:Y:S04]  /*a670*/  HMMA.16816.F32.BF16 R172, R4.reuse, R22, R36 ;  /* 0x0000001604ac723c */ /* 0x040fe80000041824 */
[----:B------:R-:W-:Y:S03]  /*a680*/  I2F R64, R41 ;  /* 0x0000002900407306 */ /* 0x000fe60000201400 */
[C---:B------:R-:W-:Y:S01]  /*a690*/  IADD3 R39, R0.reuse, 0x1, RZ ;  /* 0x0000000100277810 */ /* 0x040fe20007ffe0ff */
[----:B------:R-:W-:Y:S01]  /*a6a0*/  HMMA.16816.F32.BF16 R160, R4, R152, R44 ;  /* 0x0000009804a0723c */ /* 0x000fe2000004182c */
[C---:B------:R-:W-:Y:S02]  /*a6b0*/  IADD3 R37, R0.reuse, 0x8, RZ ;  /* 0x0000000800257810 */ /* 0x040fe40007ffe0ff */
[C---:B------:R-:W-:Y:S01]  /*a6c0*/  IADD3 R36, R0.reuse, 0x9, RZ ;  /* 0x0000000900247810 */ /* 0x040fe20007ffe0ff */
[----:B------:R-:W-:Y:S01]  /*a6d0*/  I2F R69, R39 ;  /* 0x0000002700457306 */ /* 0x000fe20000201400 */
[----:B------:R-:W-:-:S02]  /*a6e0*/  IADD3 R38, R0, 0x10, RZ ;  /* 0x0000001000267810 */ /* 0x000fc40007ffe0ff */
[C---:B------:R-:W-:Y:S01]  /*a6f0*/  IADD3 R44, R0.reuse, 0x11, RZ ;  /* 0x00000011002c7810 */ /* 0x040fe20007ffe0ff */
[----:B------:R-:W-:Y:S01]  /*a700*/  HMMA.16816.F32.BF16 R148, R4, R154, R12 ;  /* 0x0000009a0494723c */ /* 0x000fe2000004180c */
[----:B------:R-:W1:Y:S01]  /*a710*/  LDSM.16.M88.4 R4, [R198+0x2000] ;  /* 0x00200000c604783b */ /* 0x000e620000000200 */
[----:B------:R-:W-:Y:S01]  /*a720*/  IADD3 R45, R0, 0x20, RZ ;  /* 0x00000020002d7810 */ /* 0x000fe20007ffe0ff */
[----:B------:R-:W-:-:S04]  /*a730*/  DEPBAR.LE SB0, 0x0 ;  /* 0x000080000000791a */ /* 0x000fc80000000000 */
[----:B------:R-:W-:Y:S01]  /*a740*/  I2F R67, R37 ;  /* 0x0000002500437306 */ /* 0x000fe20000201400 */
[----:B---3--:R-:W-:Y:S01]  /*a750*/  HMMA.16816.F32.BF16 R12, R16, R56, R212 ;  /* 0x00000038100c723c */ /* 0x008fe200000418d4 */
[-C--:B------:R-:W-:Y:S02]  /*a760*/  ISETP.GE.AND P4, PT, R39, R8.reuse, PT ;  /* 0x000000082700720c */ /* 0x080fe40003f86270 */
[----:B------:R-:W-:-:S04]  /*a770*/  ISETP.GE.AND P6, PT, R37, R8, PT ;  /* 0x000000082500720c */ /* 0x000fc80003fc6270 */
[----:B------:R-:W-:Y:S01]  /*a780*/  I2F R66, R36 ;  /* 0x0000002400427306 */ /* 0x000fe20000201400 */
[C---:B------:R-:W-:Y:S07]  /*a790*/  HMMA.16816.F32.BF16 R144, R16.reuse, R34, R216 ;  /* 0x000000221090723c */ /* 0x040fee00000418d8 */
[----:B------:R-:W-:Y:S01]  /*a7a0*/  I2F R65, R38 ;  /* 0x0000002600417306 */ /* 0x000fe20000201400 */
[----:B------:R-:W-:Y:S01]  /*a7b0*/  HMMA.16816.F32.BF16 R48, R16, R52, R220 ;  /* 0x000000341030723c */ /* 0x000fe200000418dc */
[----:B------:R-:W-:-:S02]  /*a7c0*/  IADD3 R35, R0, 0x28, RZ ;  /* 0x0000002800237810 */ /* 0x000fc40007ffe0ff */
[----:B------:R-:W-:-:S04]  /*a7d0*/  IADD3 R34, R0, 0x29, RZ ;  /* 0x0000002900227810 */ /* 0x000fc80007ffe0ff */
[----:B------:R-:W-:Y:S01]  /*a7e0*/  IMAD.MOV.U32 R223, RZ, RZ, R2 ;  /* 0x000000ffffdf7224 */ /* 0x000fe200078e0002 */
[C---:B------:R-:W-:Y:S01]  /*a7f0*/  HMMA.16816.F32.BF16 R60, R16.reuse, R54, R208 ;  /* 0x00000036103c723c */ /* 0x040fe200000418d0 */
[----:B------:R-:W-:Y:S01]  /*a800*/  FMUL.FTZ R2, R184, c[0x0][0x2ec] ;  /* 0x0000bb00b8027a20 */ /* 0x000fe20000410000 */
[----:B------:R-:W-:Y:S01]  /*a810*/  I2F R73, R44 ;  /* 0x0000002c00497306 */ /* 0x000fe20000201400 */
[----:B------:R-:W-:Y:S02]  /*a820*/  IMAD.MOV.U32 R222, RZ, RZ, R3 ;  /* 0x000000ffffde7224 */ /* 0x000fe400078e0003 */
[----:B------:R-:W-:Y:S02]  /*a830*/  IMAD.MOV.U32 R220, RZ, RZ, R71 ;  /* 0x000000ffffdc7224 */ /* 0x000fe400078e0047 */
[----:B------:R-:W-:Y:S01]  /*a840*/  IMAD.MOV.U32 R221, RZ, RZ, R70 ;  /* 0x000000ffffdd7224 */ /* 0x000fe200078e0046 */
[----:B------:R-:W-:Y:S02]  /*a850*/  HMMA.16816.F32.BF16 R56, R16, R58, R204 ;  /* 0x0000003a1038723c */ /* 0x000fe400000418cc */
[----:B------:R2:W3:Y:S06]  /*a860*/  MUFU.TANH R3, R2 ;  /* 0x0000000200037308 */ /* 0x0004ec0000002400 */
[C---:B-1----:R-:W-:Y:S02]  /*a870*/  HMMA.16816.F32.BF16 R52, R4.reuse, R28, R12 ;  /* 0x0000001c0434723c */ /* 0x042fe4000004180c */
[----:B------:R-:W-:Y:S06]  /*a880*/  I2F R71, R42 ;  /* 0x0000002a00477306 */ /* 0x000fec0000201400 */
[C---:B------:R-:W-:Y:S01]  /*a890*/  HMMA.16816.F32.BF16 R144, R4.reuse, R22, R144 ;  /* 0x000000160490723c */ /* 0x040fe20000041890 */
[----:B--2---:R-:W-:Y:S01]  /*a8a0*/  FMUL.FTZ R2, R185, c[0x0][0x2ec] ;  /* 0x0000bb00b9027a20 */ /* 0x004fe20000410000 */
[----:B------:R-:W-:Y:S06]  /*a8b0*/  I2F R70, R45 ;  /* 0x0000002d00467306 */ /* 0x000fec0000201400 */
[C---:B------:R-:W-:Y:S02]  /*a8c0*/  HMMA.16816.F32.BF16 R12, R4.reuse, R24, R48 ;  /* 0x00000018040c723c */ /* 0x040fe40000041830 */
[----:B------:R1:W-:Y:S06]  /*a8d0*/  MUFU.TANH R23, R2 ;  /* 0x0000000200177308 */ /* 0x0003ec0000002400 */
[----:B------:R-:W-:Y:S02]  /*a8e0*/  HMMA.16816.F32.BF16 R24, R4, R26, R60 ;  /* 0x0000001a0418723c */ /* 0x000fe4000004183c */
[----:B------:R-:W-:Y:S06]  /*a8f0*/  I2F R48, R34 ;  /* 0x0000002200307306 */ /* 0x000fec0000201400 */
[----:B------:R-:W-:Y:S01]  /*a900*/  HMMA.16816.F32.BF16 R76, R16, R32, R224 ;  /* 0x00000020104c723c */ /* 0x000fe200000418e0 */
[----:B------:R-:W-:-:S02]  /*a910*/  FMUL.FTZ R146, R146, c[0x0][0x2ec] ;  /* 0x0000bb0092927a20 */ /* 0x000fc40000410000 */
[----:B-1----:R-:W-:Y:S01]  /*a920*/  FMUL.FTZ R2, R186, c[0x0][0x2ec] ;  /* 0x0000bb00ba027a20 */ /* 0x002fe20000410000 */
[----:B------:R-:W-:Y:S01]  /*a930*/  I2F R22, R40 ;  /* 0x0000002800167306 */ /* 0x000fe20000201400 */
[----:B------:R-:W-:Y:S02]  /*a940*/  FMUL.FTZ R147, R147, c[0x0][0x2ec] ;  /* 0x0000bb0093937a20 */ /* 0x000fe40000410000 */
[C---:B------:R-:W-:Y:S01]  /*a950*/  IADD3 R33, R0.reuse, 0x30, RZ ;  /* 0x0000003000217810 */ /* 0x040fe20007ffe0ff */
[----:B------:R-:W-:Y:S01]  /*a960*/  HMMA.16816.F32.BF16 R28, R4, R30, R56 ;  /* 0x0000001e041c723c */ /* 0x000fe20000041838 */
[----:B------:R-:W-:-:S03]  /*a970*/  IADD3 R32, R0, 0x31, RZ ;  /* 0x0000003100207810 */ /* 0x000fc60007ffe0ff */
[----:B------:R1:W-:Y:S08]  /*a980*/  MUFU.TANH R62, R2 ;  /* 0x00000002003e7308 */ /* 0x0003f00000002400 */
[----:B------:R-:W-:Y:S04]  /*a990*/  I2F R47, R33 ;  /* 0x00000021002f7306 */ /* 0x000fe80000201400 */
[----:B------:R-:W-:Y:S01]  /*a9a0*/  HMMA.16816.F32.BF16 R76, R4, R20, R76 ;  /* 0x00000014044c723c */ /* 0x000fe2000004184c */
[----:B-1----:R-:W-:-:S03]  /*a9b0*/  FMUL.FTZ R2, R187, c[0x0][0x2ec] ;  /* 0x0000bb00bb027a20 */ /* 0x002fc60000410000 */
[----:B------:R-:W-:Y:S03]  /*a9c0*/  I2F R56, R35 ;  /* 0x0000002300387306 */ /* 0x000fe60000201400 */
[----:B------:R-:W-:Y:S01]  /*a9d0*/  IADD3 R20, R0, 0x39, RZ ;  /* 0x0000003900147810 */ /* 0x000fe20007ffe0ff */
[----:B---3--:R-:W-:Y:S02]  /*a9e0*/  FFMA.FTZ R0, R74, R68, R3 ;  /* 0x000000444a007223 */ /* 0x008fe40000010003 */
[----:B------:R-:W-:Y:S02]  /*a9f0*/  FMUL.FTZ R3, R173, c[0x0][0x2ec] ;  /* 0x0000bb00ad037a20 */ /* 0x000fe40000410000 */
[----:B------:R1:W-:Y:S08]  /*aa00*/  MUFU.TANH R61, R2 ;  /* 0x00000002003d7308 */ /* 0x0003f00000002400 */
[----:B------:R-:W-:Y:S01]  /*aa10*/  I2F R46, R32 ;  /* 0x00000020002e7306 */ /* 0x000fe20000201400 */
[----:B-1----:R-:W-:-:S07]  /*aa20*/  FMUL.FTZ R2, R52, c[0x0][0x2ec] ;  /* 0x0000bb0034027a20 */ /* 0x002fce0000410000 */
[----:B------:R-:W-:Y:S08]  /*aa30*/  MUFU.TANH R146, R146 ;  /* 0x0000009200927308 */ /* 0x000ff00000002400 */
[----:B------:R1:W-:Y:S08]  /*aa40*/  MUFU.TANH R186, R2 ;  /* 0x0000000200ba7308 */ /* 0x0003f00000002400 */
[----:B------:R-:W-:Y:S01]  /*aa50*/  MUFU.TANH R147, R147 ;  /* 0x0000009300937308 */ /* 0x000fe20000002400 */
[----:B-1----:R-:W-:-:S07]  /*aa60*/  FMUL.FTZ R2, R53, c[0x0][0x2ec] ;  /* 0x0000bb0035027a20 */ /* 0x002fce0000410000 */
        /* <DEDUP_REMOVED lines=19> */
[----:B-1----:R-:W-:Y:S01]  /*aba0*/  FMUL.FTZ R2, R31, c[0x0][0x2ec] ;  /* 0x0000bb001f027a20 */ /* 0x002fe20000410000 */
[----:B------:R-:W-:Y:S01]  /*abb0*/  FSEL R31, R0, -INF , !P5 ;  /* 0xff800000001f7808 */ /* 0x000fe20006800000 */
[----:B--2---:R-:W-:Y:S01]  /*abc0*/  FFMA.FTZ R0, R67, R68, R21 ;  /* 0x0000004443007223 */ /* 0x004fe20000010015 */
[----:B------:R-:W-:Y:S01]  /*abd0*/  BAR.SYNC.DEFER_BLOCKING 0x0 ;  /* 0x0000000000007b1d */ /* 0x000fe20000010000 */
[----:B------:R-:W-:-:S03]  /*abe0*/  ISETP.GE.AND P5, PT, R36, R8, PT ;  /* 0x000000082400720c */ /* 0x000fc60003fa6270 */
[----:B------:R-:W-:Y:S02]  /*abf0*/  FSEL R52, R0, -INF , !P6 ;  /* 0xff80000000347808 */ /* 0x000fe40007000000 */
[----:B------:R1:W-:Y:S01]  /*ac00*/  MUFU.TANH R212, R2 ;  /* 0x0000000200d47308 */ /* 0x0003e20000002400 */
[----:B------:R-:W-:Y:S01]  /*ac10*/  ISETP.GE.AND P6, PT, R44, R8, PT ;  /* 0x000000082c00720c */ /* 0x000fe20003fc6270 */
[----:B-1----:R-:W-:-:S06]  /*ac20*/  FMUL.FTZ R2, R176, c[0x0][0x2ec] ;  /* 0x0000bb00b0027a20 */ /* 0x002fcc0000410000 */
[----:B------:R1:W2:Y:S02]  /*ac30*/  MUFU.TANH R29, R2 ;  /* 0x00000002001d7308 */ /* 0x0002a40000002400 */
[----:B-1----:R-:W-:Y:S02]  /*ac40*/  FMUL.FTZ R2, R177, c[0x0][0x2ec] ;  /* 0x0000bb00b1027a20 */ /* 0x002fe40000410000 */
[----:B--2---:R-:W-:-:S04]  /*ac50*/  FFMA.FTZ R0, R65, R68, R29 ;  /* 0x0000004441007223 */ /* 0x004fc8000001001d */
        /* <DEDUP_REMOVED lines=26> */
[----:B------:R-:W-:-:S04]  /*ae00*/  FMUL.FTZ R26, R151, c[0x0][0x2ec] ;  /* 0x0000bb00971a7a20 */ /* 0x000fc80000410000 */
[----:B------:R1:W-:Y:S02]  /*ae10*/  MUFU.TANH R75, R2 ;  /* 0x00000002004b7308 */ /* 0x0003e40000002400 */
[----:B-1----:R-:W-:-:S06]  /*ae20*/  FMUL.FTZ R2, R27, c[0x0][0x2ec] ;  /* 0x0000bb001b027a20 */ /* 0x002fcc0000410000 */
[----:B------:R1:W-:Y:S02]  /*ae30*/  MUFU.TANH R167, R2 ;  /* 0x0000000200a77308 */ /* 0x0003e40000002400 */
[----:B-1----:R-:W-:-:S06]  /*ae40*/  FMUL.FTZ R2, R156, c[0x0][0x2ec] ;  /* 0x0000bb009c027a20 */ /* 0x002fcc0000410000 */
[----:B------:R1:W-:Y:S02]  /*ae50*/  MUFU.TANH R13, R2 ;  /* 0x00000002000d7308 */ /* 0x0003e40000002400 */
        /* <DEDUP_REMOVED lines=11> */
[----:B-1----:R-:W-:-:S06]  /*af10*/  FFMA.FTZ R2, R69, R68, R23 ;  /* 0x0000004445027223 */ /* 0x002fcc0000010017 */
[----:B------:R1:W-:Y:S01]  /*af20*/  MUFU.TANH R23, R3 ;  /* 0x0000000300177308 */ /* 0x0003e20000002400 */
[----:B------:R-:W-:Y:S01]  /*af30*/  FSEL R51, R2, -INF , !P4 ;  /* 0xff80000002337808 */ /* 0x000fe20006000000 */
[----:B------:R-:W-:Y:S01]  /*af40*/  FFMA.FTZ R2, R66, R68, R49 ;  /* 0x0000004442027223 */ /* 0x000fe20000010031 */
[----:B------:R-:W-:-:S04]  /*af50*/  ISETP.GE.AND P4, PT, R38, R8, PT ;  /* 0x000000082600720c */ /* 0x000fc80003f86270 */
[----:B------:R-:W-:Y:S01]  /*af60*/  FSEL R53, R2, -INF , !P5 ;  /* 0xff80000002357808 */ /* 0x000fe20006800000 */
[-C--:B------:R-:W-:Y:S01]  /*af70*/  FFMA.FTZ R2, R73, R68.reuse, R30 ;  /* 0x0000004449027223 */ /* 0x080fe2000001001e */
[----:B------:R-:W-:Y:S01]  /*af80*/  FSEL R156, R0, -INF , !P4 ;  /* 0xff800000009c7808 */ /* 0x000fe20006000000 */
[----:B------:R-:W-:Y:S01]  /*af90*/  FFMA.FTZ R0, R72, R68, R28 ;  /* 0x0000004448007223 */ /* 0x000fe2000001001c */
[-C--:B------:R-:W-:Y:S02]  /*afa0*/  ISETP.GE.AND P5, PT, R43, R8.reuse, PT ;  /* 0x000000082b00720c */ /* 0x080fe40003fa6270 */
[----:B------:R-:W-:Y:S01]  /*afb0*/  FSEL R164, R2, -INF , !P6 ;  /* 0xff80000002a47808 */ /* 0x000fe20007000000 */
[----:B-1----:R-:W-:Y:S01]  /*afc0*/  FMUL.FTZ R3, R160, c[0x0][0x2ec] ;  /* 0x0000bb00a0037a20 */ /* 0x002fe20000410000 */
[----:B------:R-:W-:Y:S01]  /*afd0*/  ISETP.GE.AND P4, PT, R42, R8, PT ;  /* 0x000000082a00720c */ /* 0x000fe20003f86270 */
[-C--:B------:R-:W-:Y:S01]  /*afe0*/  FFMA.FTZ R2, R71, R68.reuse, R14 ;  /* 0x0000004447027223 */ /* 0x080fe2000001000e */
[----:B------:R-:W-:Y:S01]  /*aff0*/  FSEL R165, R0, -INF , !P5 ;  /* 0xff80000000a57808 */ /* 0x000fe20006800000 */
[----:B------:R1:W2:Y:S01]  /*b000*/  MUFU.TANH R21, R3 ;  /* 0x0000000300157308 */ /* 0x0002a20000002400 */
[----:B------:R-:W-:Y:S01]  /*b010*/  FFMA.FTZ R0, R70, R68, R13 ;  /* 0x0000004446007223 */ /* 0x000fe2000001000d */
[----:B------:R-:W-:-:S02]  /*b020*/  ISETP.GE.AND P6, PT, R45, R8, PT ;  /* 0x000000082d00720c */ /* 0x000fc40003fc6270 */
[-C--:B------:R-:W-:Y:S02]  /*b030*/  ISETP.GE.AND P5, PT, R41, R8.reuse, PT ;  /* 0x000000082900720c */ /* 0x080fe40003fa6270 */
[----:B------:R-:W-:Y:S01]  /*b040*/  FSEL R172, R2, -INF , !P4 ;  /* 0xff80000002ac7808 */ /* 0x000fe20006000000 */
[----:B------:R-:W-:Y:S01]  /*b050*/  FMUL.FTZ R2, R149, c[0x0][0x2ec] ;  /* 0x0000bb0095027a20 */ /* 0x000fe20000410000 */
[----:B------:R-:W-:Y:S02]  /*b060*/  FSEL R173, R0, -INF , !P6 ;  /* 0xff80000000ad7808 */ /* 0x000fe40007000000 */
[----:B------:R-:W-:Y:S01]  /*b070*/  FSEL R176, R12, -INF , !P5 ;  /* 0xff8000000cb07808 */ /* 0x000fe20006800000 */
[----:B------:R3:W-:Y:S01]  /*b080*/  MUFU.TANH R13, R2 ;  /* 0x00000002000d7308 */ /* 0x0007e20000002400 */
[-C--:B------:R-:W-:Y:S01]  /*b090*/  ISETP.GE.AND P5, PT, R33, R8.reuse, PT ;  /* 0x000000082100720c */ /* 0x080fe20003fa6270 */
[----:B------:R-:W-:Y:S01]  /*b0a0*/  FMUL.FTZ R12, R162, c[0x0][0x2ec] ;  /* 0x0000bb00a20c7a20 */ /* 0x000fe20000410000 */
[-C--:B------:R-:W-:Y:S01]  /*b0b0*/  ISETP.GE.AND P4, PT, R35, R8.reuse, PT ;  /* 0x000000082300720c */ /* 0x080fe20003f86270 */
[----:B-1----:R-:W-:Y:S01]  /*b0c0*/  FMUL.FTZ R3, R161, c[0x0][0x2ec] ;  /* 0x0000bb00a1037a20 */ /* 0x002fe20000410000 */
[----:B------:R-:W-:Y:S01]  /*b0d0*/  ISETP.GE.AND P6, PT, R34, R8, PT ;  /* 0x000000082200720c */ /* 0x000fe20003fc6270 */
[----:B--2---:R-:W-:-:S02]  /*b0e0*/  FFMA.FTZ R0, R47, R68, R21 ;  /* 0x000000442f007223 */ /* 0x004fc40000010015 */
[----:B------:R-:W-:Y:S03]  /*b0f0*/  MUFU.TANH R12, R12 ;  /* 0x0000000c000c7308 */ /* 0x000fe60000002400 */
[----:B------:R-:W-:Y:S01]  /*b100*/  FSEL R180, R0, -INF , !P5 ;  /* 0xff80000000b47808 */ /* 0x000fe20006800000 */
[----:B------:R-:W-:Y:S01]  /*b110*/  FMUL.FTZ R0, R174, c[0x0][0x2ec] ;  /* 0x0000bb00ae007a20 */ /* 0x000fe20000410000 */
[----:B------:R-:W-:-:S03]  /*b120*/  ISETP.GE.AND P5, PT, R20, R8, PT ;  /* 0x000000081400720c */ /* 0x000fc60003fa6270 */
[----:B------:R1:W-:Y:S01]  /*b130*/  MUFU.TANH R15, R3 ;  /* 0x00000003000f7308 */ /* 0x0003e20000002400 */
[----:B---3--:R-:W-:Y:S02]  /*b140*/  FFMA.FTZ R2, R48, R68, R23 ;  /* 0x0000004430027223 */ /* 0x008fe40000010017 */
[----:B------:R-:W-:-:S03]  /*b150*/  FMUL.FTZ R23, R150, c[0x0][0x2ec] ;  /* 0x0000bb0096177a20 */ /* 0x000fc60000410000 */
[----:B------:R-:W-:Y:S02]  /*b160*/  FSEL R181, R2, -INF , !P6 ;  /* 0xff80000002b57808 */ /* 0x000fe40007000000 */
[----:B------:R-:W2:Y:S01]  /*b170*/  I2F R21, R20 ;  /* 0x0000001400157306 */ /* 0x000ea20000201400 */
[----:B------:R-:W-:Y:S01]  /*b180*/  ISETP.GE.AND P6, PT, R40, R8, PT ;  /* 0x000000082800720c */ /* 0x000fe20003fc6270 */
[----:B-1----:R-:W-:-:S06]  /*b190*/  FMUL.FTZ R3, R148, c[0x0][0x2ec] ;  /* 0x0000bb0094037a20 */ /* 0x002fcc0000410000 */
[----:B------:R1:W-:Y:S01]  /*b1a0*/  MUFU.TANH R25, R0 ;  /* 0x0000000000197308 */ /* 0x0003e20000002400 */
[----:B--2---:R-:W-:-:S07]  /*b1b0*/  FFMA.FTZ R2, R21, R68, R13 ;  /* 0x0000004415027223 */ /* 0x004fce000001000d */
[----:B------:R2:W3:Y:S01]  /*b1c0*/  MUFU.TANH R14, R3 ;  /* 0x00000003000e7308 */ /* 0x0004e20000002400 */
[----:B------:R-:W-:Y:S01]  /*b1d0*/  FSEL R184, R2, -INF , !P5 ;  /* 0xff80000002b87808 */ /* 0x000fe20006800000 */
[-C--:B------:R-:W-:Y:S01]  /*b1e0*/  FFMA.FTZ R2, R67, R68.reuse, R60 ;  /* 0x0000004443027223 */ /* 0x080fe2000001003c */
[----:B------:R-:W-:Y:S01]  /*b1f0*/  ISETP.GE.AND P5, PT, R36, R9, PT ;  /* 0x000000092400720c */ /* 0x000fe20003fa6270 */
[----:B-1----:R-:W-:-:S04]  /*b200*/  FFMA.FTZ R0, R46, R68, R15 ;  /* 0x000000442e007223 */ /* 0x002fc8000001000f */
[----:B------:R-:W-:Y:S01]  /*b210*/  MUFU.TANH R23, R23 ;  /* 0x0000001700177308 */ /* 0x000fe20000002400 */
[----:B------:R-:W-:Y:S02]  /*b220*/  FMUL.FTZ R15, R163, c[0x0][0x2ec] ;  /* 0x0000bb00a30f7a20 */ /* 0x000fe40000410000 */
[----:B--2---:R-:W-:-:S05]  /*b230*/  FFMA.FTZ R3, R56, R68, R24 ;  /* 0x0000004438037223 */ /* 0x004fca0000010018 */
[----:B------:R-:W-:Y:S01]  /*b240*/  MUFU.TANH R24, R15 ;  /* 0x0000000f00187308 */ /* 0x000fe20000002400 */
[----:B------:R-:W-:Y:S01]  /*b250*/  FSEL R177, R3, -INF , !P4 ;  /* 0xff80000003b17808 */ /* 0x000fe20006000000 */
[----:B---3--:R-:W-:Y:S01]  /*b260*/  FFMA.FTZ R3, R22, R68, R14 ;  /* 0x0000004416037223 */ /* 0x008fe2000001000e */
[----:B------:R-:W-:Y:S01]  /*b270*/  ISETP.GE.AND P4, PT, R32, R8, PT ;  /* 0x000000082000720c */ /* 0x000fe20003f86270 */
[----:B------:R-:W-:-:S03]  /*b280*/  FMUL.FTZ R8, R175, c[0x0][0x2ec] ;  /* 0x0000bb00af087a20 */ /* 0x000fc60000410000 */
[----:B------:R-:W-:Y:S01]  /*b290*/  FSEL R182, R0, -INF , !P4 ;  /* 0xff80000000b67808 */ /* 0x000fe20006000000 */
[-C--:B------:R-:W-:Y:S01]  /*b2a0*/  FFMA.FTZ R0, R74, R68.reuse, R62 ;  /* 0x000000444a007223 */ /* 0x080fe2000001003e */
[----:B------:R-:W-:Y:S01]  /*b2b0*/  FSEL R183, R3, -INF , !P6 ;  /* 0xff80000003b77808 */ /* 0x000fe20007000000 */
[-C--:B------:R-:W-:Y:S01]  /*b2c0*/  FFMA.FTZ R3, R69, R68.reuse, R61 ;  /* 0x0000004445037223 */ /* 0x080fe2000001003d */
[-C--:B------:R-:W-:Y:S01]  /*b2d0*/  ISETP.GE.AND P4, PT, R39, R9.reuse, PT ;  /* 0x000000092700720c */ /* 0x080fe20003f86270 */
[----:B------:R-:W1:Y:S01]  /*b2e0*/  MUFU.TANH R13, R8 ;  /* 0x00000008000d7308 */ /* 0x000e620000002400 */
[----:B------:R-:W-:Y:S01]  /*b2f0*/  FSEL R49, R0, -INF , !P1 ;  /* 0xff80000000317808 */ /* 0x000fe20004800000 */
[-C--:B------:R-:W-:Y:S01]  /*b300*/  FFMA.FTZ R0, R66, R68.reuse, R50 ;  /* 0x0000004442007223 */ /* 0x080fe20000010032 */
[-C--:B------:R-:W-:Y:S02]  /*b310*/  ISETP.GE.AND P6, PT, R37, R9.reuse, PT ;  /* 0x000000092500720c */ /* 0x080fe40003fc6270 */
[----:B------:R-:W-:Y:S01]  /*b320*/  FSEL R50, R3, -INF , !P4 ;  /* 0xff80000003327808 */ /* 0x000fe20006000000 */
[-C--:B------:R-:W-:Y:S01]  /*b330*/  FFMA.FTZ R3, R65, R68.reuse, R59 ;  /* 0x0000004441037223 */ /* 0x080fe2000001003b */
[----:B------:R-:W-:Y:S01]  /*b340*/  FSEL R61, R0, -INF , !P5 ;  /* 0xff800000003d7808 */ /* 0x000fe20006800000 */
[-C--:B------:R-:W-:Y:S01]  /*b350*/  FFMA.FTZ R0, R72, R68.reuse, R57 ;  /* 0x0000004448007223 */ /* 0x080fe20000010039 */
[----:B------:R-:W-:Y:S01]  /*b360*/  FSEL R60, R2, -INF , !P6 ;  /* 0xff800000023c7808 */ /* 0x000fe20007000000 */
[----:B------:R-:W-:Y:S01]  /*b370*/  FFMA.FTZ R2, R73, R68, R58 ;  /* 0x0000004449027223 */ /* 0x000fe2000001003a */
[-C--:B------:R-:W-:Y:S01]  /*b380*/  ISETP.GE.AND P6, PT, R43, R9.reuse, PT ;  /* 0x000000092b00720c */ /* 0x080fe20003fc6270 */
[----:B------:R-:W2:Y:S01]  /*b390*/  MUFU.TANH R8, R26 ;  /* 0x0000001a00087308 */ /* 0x000ea20000002400 */
[----:B------:R-:W-:-:S02]  /*b3a0*/  ISETP.GE.AND P1, PT, R38, R9, PT ;  /* 0x000000092600720c */ /* 0x000fc40003f26270 */
[----:B------:R-:W-:Y:S01]  /*b3b0*/  FSEL R160, R0, -INF , !P6 ;  /* 0xff80000000a07808 */ /* 0x000fe20007000000 */
[-C--:B------:R-:W-:Y:S01]  /*b3c0*/  FFMA.FTZ R0, R70, R68.reuse, R54 ;  /* 0x0000004446007223 */ /* 0x080fe20000010036 */
[----:B------:R-:W-:Y:S01]  /*b3d0*/  FSEL R158, R3, -INF , !P1 ;  /* 0xff800000039e7808 */ /* 0x000fe20004800000 */
[-C--:B------:R-:W-:Y:S01]  /*b3e0*/  FFMA.FTZ R3, R71, R68.reuse, R55 ;  /* 0x0000004447037223 */ /* 0x080fe20000010037 */
[-C--:B------:R-:W-:Y:S02]  /*b3f0*/  ISETP.GE.AND P1, PT, R45, R9.reuse, PT ;  /* 0x000000092d00720c */ /* 0x080fe40003f26270 */
[-C--:B------:R-:W-:Y:S02]  /*b400*/  ISETP.GE.AND P4, PT, R44, R9.reuse, PT ;  /* 0x000000092c00720c */ /* 0x080fe40003f86270 */
[----:B------:R-:W-:Y:S01]  /*b410*/  FSEL R174, R0, -INF , !P1 ;  /* 0xff80000000ae7808 */ /* 0x000fe20004800000 */
[----:B------:R-:W-:Y:S01]  /*b420*/  FFMA.FTZ R0, R56, R68, R25 ;  /* 0x0000004438007223 */ /* 0x000fe20000010019 */
[----:B------:R-:W-:-:S02]  /*b430*/  ISETP.GE.AND P6, PT, R35, R9, PT ;  /* 0x000000092300720c */ /* 0x000fc40003fc6270 */
[----:B------:R-:W-:Y:S01]  /*b440*/  FSEL R159, R2, -INF , !P4 ;  /* 0xff800000029f7808 */ /* 0x000fe20006000000 */
[-C--:B------:R-:W-:Y:S01]  /*b450*/  FFMA.FTZ R2, R64, R68.reuse, R27 ;  /* 0x0000004440027223 */ /* 0x080fe2000001001b */
[-C--:B------:R-:W-:Y:S02]  /*b460*/  ISETP.GE.AND P4, PT, R41, R9.reuse, PT ;  /* 0x000000092900720c */ /* 0x080fe40003f86270 */
[----:B------:R-:W-:Y:S01]  /*b470*/  FSEL R178, R0, -INF , !P6 ;  /* 0xff80000000b27808 */ /* 0x000fe20007000000 */
[----:B------:R-:W-:Y:S01]  /*b480*/  FMUL.FTZ R0, R77, c[0x0][0x2ec] ;  /* 0x0000bb004d007a20 */ /* 0x000fe20000410000 */
[-C--:B------:R-:W-:Y:S02]  /*b490*/  ISETP.GE.AND P5, PT, R42, R9.reuse, PT ;  /* 0x000000092a00720c */ /* 0x080fe40003fa6270 */
[----:B------:R-:W-:Y:S01]  /*b4a0*/  FSEL R175, R2, -INF , !P4 ;  /* 0xff80000002af7808 */ /* 0x000fe20006000000 */
[-C--:B------:R-:W-:Y:S01]  /*b4b0*/  FFMA.FTZ R2, R47, R68.reuse, R12 ;  /* 0x000000442f027223 */ /* 0x080fe2000001000c */
[-C--:B------:R-:W-:Y:S01]  /*b4c0*/  ISETP.GE.AND P1, PT, R33, R9.reuse, PT ;  /* 0x000000092100720c */ /* 0x080fe20003f26270 */
[----:B------:R3:W-:Y:S01]  /*b4d0*/  MUFU.TANH R54, R0 ;  /* 0x0000000000367308 */ /* 0x0007e20000002400 */
[----:B------:R-:W-:Y:S01]  /*b4e0*/  FSEL R161, R3, -INF , !P5 ;  /* 0xff80000003a17808 */ /* 0x000fe20006800000 */
[----:B-1----:R-:W-:Y:S01]  /*b4f0*/  FFMA.FTZ R3, R48, R68, R13 ;  /* 0x0000004430037223 */ /* 0x002fe2000001000d */
[-C--:B------:R-:W-:Y:S01]  /*b500*/  ISETP.GE.AND P4, PT, R32, R9.reuse, PT ;  /* 0x000000092000720c */ /* 0x080fe20003f86270 */
[----:B------:R-:W-:Y:S01]  /*b510*/  HMMA.16816.F32.BF16 R12, R16, R168, R248 ;  /* 0x000000a8100c723c */ /* 0x000fe200000418f8 */
[----:B------:R-:W-:-:S02]  /*b520*/  ISETP.GE.AND P5, PT, R34, R9, PT ;  /* 0x000000092200720c */ /* 0x000fc40003fa6270 */
[-C--:B------:R-:W-:Y:S02]  /*b530*/  ISETP.GE.AND P6, PT, R40, R9.reuse, PT ;  /* 0x000000092800720c */ /* 0x080fe40003fc6270 */
[----:B------:R-:W-:Y:S01]  /*b540*/  FSEL R179, R3, -INF , !P5 ;  /* 0xff80000003b37808 */ /* 0x000fe20006800000 */
[----:B------:R-:W-:Y:S01]  /*b550*/  FMUL.FTZ R3, R78, c[0x0][0x2ec] ;  /* 0x0000bb004e037a20 */ /* 0x000fe20000410000 */
[----:B------:R-:W-:Y:S01]  /*b560*/  FSEL R169, R2, -INF , !P1 ;  /* 0xff80000002a97808 */ /* 0x000fe20004800000 */
[-C--:B------:R-:W-:Y:S01]  /*b570*/  FFMA.FTZ R2, R22, R68.reuse, R23 ;  /* 0x0000004416027223 */ /* 0x080fe20000010017 */
[----:B------:R-:W-:Y:S01]  /*b580*/  ISETP.GE.AND P5, PT, R20, R9, PT ;  /* 0x000000091400720c */ /* 0x000fe20003fa6270 */
[----:B------:R-:W-:Y:S01]  /*b590*/  HMMA.16816.F32.BF16 R16, R16, R170, R220 ;  /* 0x000000aa1010723c */ /* 0x000fe200000418dc */
[-C--:B------:R-:W-:Y:S01]  /*b5a0*/  ISETP.GE.AND P1, PT, R39, R11.reuse, PT ;  /* 0x0000000b2700720c */ /* 0x080fe20003f26270 */
[-C--:B---3--:R-:W-:Y:S01]  /*b5b0*/  FFMA.FTZ R0, R46, R68.reuse, R24 ;  /* 0x000000442e007223 */ /* 0x088fe20000010018 */
[----:B------:R-:W-:Y:S01]  /*b5c0*/  FSEL R185, R2, -INF , !P6 ;  /* 0xff80000002b97808 */ /* 0x000fe20007000000 */
[----:B------:R-:W-:Y:S01]  /*b5d0*/  FFMA.FTZ R2, R74, R68, R186 ;  /* 0x000000444a027223 */ /* 0x000fe200000100ba */
[----:B------:R-:W-:-:S02]  /*b5e0*/  ISETP.GE.AND P6, PT, R37, R11, PT ;  /* 0x0000000b2500720c */ /* 0x000fc40003fc6270 */
[----:B------:R-:W-:Y:S01]  /*b5f0*/  FSEL R168, R0, -INF , !P4 ;  /* 0xff80000000a87808 */ /* 0x000fe20006000000 */
[----:B--2---:R-:W-:Y:S01]  /*b600*/  FFMA.FTZ R0, R21, R68, R8 ;  /* 0x0000004415007223 */ /* 0x004fe20000010008 */
[----:B------:R-:W-:Y:S02]  /*b610*/  ISETP.GE.AND P4, PT, R39, R10, PT ;  /* 0x0000000a2700720c */ /* 0x000fe40003f86270 */
[----:B------:R-:W-:Y:S01]  /*b620*/  FSEL R25, R2, -INF , !P3 ;  /* 0xff80000002197808 */ /* 0x000fe20005800000 */
[-C--:B------:R-:W-:Y:S01]  /*b630*/  FFMA.FTZ R2, R69, R68.reuse, R210 ;  /* 0x0000004445027223 */ /* 0x080fe200000100d2 */
[----:B------:R-:W-:Y:S01]  /*b640*/  FSEL R186, R0, -INF , !P5 ;  /* 0xff80000000ba7808 */ /* 0x000fe20006800000 */
[----:B------:R-:W-:Y:S01]  /*b650*/  FFMA.FTZ R0, R74, R68, R204 ;  /* 0x000000444a007223 */ /* 0x000fe200000100cc */
[----:B------:R-:W-:Y:S01]  /*b660*/  ISETP.GE.AND P5, PT, R37, R10, PT ;  /* 0x0000000a2500720c */ /* 0x000fe20003fa6270 */
[----:B------:R1:W2:Y:S01]  /*b670*/  MUFU.TANH R39, R3 ;  /* 0x0000000300277308 */ /* 0x0002a20000002400 */
        /* <DEDUP_REMOVED lines=10> */
[----:B------:R-:W-:-:S02]  /*b720*/  ISETP.GE.AND P4, PT, R38, R10, PT ;  /* 0x0000000a2600720c */ /* 0x000fc40003f86270 */
[----:B------:R-:W-:Y:S01]  /*b730*/  ISETP.GE.AND P3, PT, R36, R11, PT ;  /* 0x0000000b2400720c */ /* 0x000fe20003f66270 */
[----:B------:R-:W-:Y:S01]  /*b740*/  HMMA.16816.F32.BF16 R4, R4, R154, R16 ;  /* 0x0000009a0404723c */ /* 0x000fe20000041810 */
[----:B------:R-:W-:Y:S01]  /*b750*/  FSEL R27, R0, -INF , !P5 ;  /* 0xff800000001b7808 */ /* 0x000fe20006800000 */
[----:B------:R-:W-:Y:S01]  /*b760*/  FFMA.FTZ R0, R66, R68, R212 ;  /* 0x0000004442007223 */ /* 0x000fe200000100d4 */
[----:B------:R-:W-:Y:S01]  /*b770*/  ISETP.GE.AND P5, PT, R44, R10, PT ;  /* 0x0000000a2c00720c */ /* 0x000fe20003fa6270 */
[----:B-1----:R-:W-:Y:S01]  /*b780*/  FMUL.FTZ R3, R79, c[0x0][0x2ec] ;  /* 0x0000bb004f037a20 */ /* 0x002fe20000410000 */
[----:B------:R-:W-:Y:S01]  /*b790*/  FSEL R23, R2, -INF , !P3 ;  /* 0xff80000002177808 */ /* 0x000fe20005800000 */
[CC--:B------:R-:W-:Y:S01]  /*b7a0*/  FFMA.FTZ R2, R65.reuse, R68.reuse, R205 ;  /* 0x0000004441027223 */ /* 0x0c0fe200000100cd */
[----:B------:R-:W-:Y:S01]  /*b7b0*/  FSEL R26, R0, -INF , !P2 ;  /* 0xff800000001a7808 */ /* 0x000fe20005000000 */
[----:B------:R-:W-:Y:S01]  /*b7c0*/  FFMA.FTZ R0, R65, R68, R187 ;  /* 0x0000004441007223 */ /* 0x000fe200000100bb */
[----:B------:R1:W3:Y:S01]  /*b7d0*/  MUFU.TANH R9, R3 ;  /* 0x0000000300097308 */ /* 0x0002e20000002400 */
[----:B------:R-:W-:-:S02]  /*b7e0*/  ISETP.GE.AND P2, PT, R43, R10, PT ;  /* 0x0000000a2b00720c */ /* 0x000fc40003f46270 */
[-C--:B------:R-:W-:Y:S02]  /*b7f0*/  ISETP.GE.AND P1, PT, R38, R11.reuse, PT ;  /* 0x0000000b2600720c */ /* 0x080fe40003f26270 */
[-C--:B------:R-:W-:Y:S02]  /*b800*/  ISETP.GE.AND P6, PT, R44, R11.reuse, PT ;  /* 0x0000000b2c00720c */ /* 0x080fe40003fc6270 */
[----:B------:R-:W-:Y:S01]  /*b810*/  FSEL R66, R2, -INF , !P1 ;  /* 0xff80000002427808 */ /* 0x000fe20004800000 */
[-C--:B------:R-:W-:Y:S01]  /*b820*/  FFMA.FTZ R2, R73, R68.reuse, R209 ;  /* 0x0000004449027223 */ /* 0x080fe200000100d1 */
[-C--:B------:R-:W-:Y:S01]  /*b830*/  ISETP.GE.AND P3, PT, R43, R11.reuse, PT ;  /* 0x0000000b2b00720c */ /* 0x080fe20003f66270 */
[----:B------:R-:W-:Y:S01]  /*b840*/  FMUL.FTZ R14, R14, c[0x0][0x2ec] ;  /* 0x0000bb000e0e7a20 */ /* 0x000fe20000410000 */
[-C--:B------:R-:W-:Y:S01]  /*b850*/  ISETP.GE.AND P1, PT, R42, R11.reuse, PT ;  /* 0x0000000b2a00720c */ /* 0x080fe20003f26270 */
[----:B------:R-:W-:Y:S01]  /*b860*/  FMUL.FTZ R13, R13, c[0x0][0x2ec] ;  /* 0x0000bb000d0d7a20 */ /* 0x000fe20000410000 */
[----:B------:R-:W-:Y:S01]  /*b870*/  FSEL R65, R2, -INF , !P6 ;  /* 0xff80000002417808 */ /* 0x000fe20007000000 */
[-C--:B------:R-:W-:Y:S01]  /*b880*/  FFMA.FTZ R2, R72, R68.reuse, R166 ;  /* 0x0000004448027223 */ /* 0x080fe200000100a6 */
[-C--:B------:R-:W-:Y:S01]  /*b890*/  ISETP.GE.AND P6, PT, R45, R11.reuse, PT ;  /* 0x0000000b2d00720c */ /* 0x080fe20003fc6270 */
[----:B-1----:R-:W-:Y:S01]  /*b8a0*/  FMUL.FTZ R3, R144, c[0x0][0x2ec] ;  /* 0x0000bb0090037a20 */ /* 0x002fe20000410000 */
[----:B------:R-:W-:Y:S01]  /*b8b0*/  FSEL R144, R0, -INF , !P4 ;  /* 0xff80000000907808 */ /* 0x000fe20006000000 */
[----:B------:R-:W-:Y:S01]  /*b8c0*/  FFMA.FTZ R0, R73, R68, R211 ;  /* 0x0000004449007223 */ /* 0x000fe200000100d3 */
[----:B------:R-:W-:Y:S01]  /*b8d0*/  ISETP.GE.AND P4, PT, R42, R10, PT ;  /* 0x0000000a2a00720c */ /* 0x000fe20003f86270 */
[----:B------:R-:W-:Y:S01]  /*b8e0*/  MUFU.TANH R14, R14 ;  /* 0x0000000e000e7308 */ /* 0x000fe20000002400 */
[----:B------:R-:W-:Y:S01]  /*b8f0*/  FSEL R76, R2, -INF , !P3 ;  /* 0xff800000024c7808 */ /* 0x000fe20005800000 */
[-C--:B------:R-:W-:Y:S01]  /*b900*/  FFMA.FTZ R2, R71, R68.reuse, R208 ;  /* 0x0000004447027223 */ /* 0x080fe200000100d0 */
[----:B------:R-:W-:Y:S01]  /*b910*/  FSEL R77, R0, -INF , !P5 ;  /* 0xff800000004d7808 */ /* 0x000fe20006800000 */
[----:B------:R-:W-:Y:S01]  /*b920*/  FFMA.FTZ R0, R72, R68, R75 ;  /* 0x0000004448007223 */ /* 0x000fe2000001004b */
[----:B------:R-:W-:Y:S01]  /*b930*/  ISETP.GE.AND P5, PT, R45, R10, PT ;  /* 0x0000000a2d00720c */ /* 0x000fe20003fa6270 */
[----:B------:R-:W-:Y:S01]  /*b940*/  FMUL.FTZ R12, R12, c[0x0][0x2ec] ;  /* 0x0000bb000c0c7a20 */ /* 0x000fe20000410000 */
[----:B------:R-:W-:Y:S01]  /*b950*/  FSEL R75, R2, -INF , !P1 ;  /* 0xff800000024b7808 */ /* 0x000fe20004800000 */
[----:B------:R1:W4:Y:S01]  /*b960*/  MUFU.TANH R8, R3 ;  /* 0x0000000300087308 */ /* 0x0003220000002400 */
[----:B------:R-:W-:Y:S01]  /*b970*/  FSEL R78, R0, -INF , !P2 ;  /* 0xff800000004e7808 */ /* 0x000fe20005000000 */
[----:B------:R-:W-:Y:S01]  /*b980*/  FFMA.FTZ R0, R71, R68, R167 ;  /* 0x0000004447007223 */ /* 0x000fe200000100a7 */
[C---:B------:R-:W-:Y:S01]  /*b990*/  ISETP.GE.AND P2, PT, R41.reuse, R10, PT ;  /* 0x0000000a2900720c */ /* 0x040fe20003f46270 */
[-C--:B------:R-:W-:Y:S01]  /*b9a0*/  FFMA.FTZ R2, R70, R68.reuse, R63 ;  /* 0x0000004446027223 */ /* 0x080fe2000001003f */
[-C--:B------:R-:W-:Y:S01]  /*b9b0*/  ISETP.GE.AND P3, PT, R41, R11.reuse, PT ;  /* 0x0000000b2900720c */ /* 0x080fe20003f66270 */
[----:B------:R-:W-:Y:S01]  /*b9c0*/  FMUL.FTZ R4, R4, c[0x0][0x2ec] ;  /* 0x0000bb0004047a20 */ /* 0x000fe20000410000 */
[----:B------:R-:W-:Y:S01]  /*b9d0*/  FSEL R79, R0, -INF , !P4 ;  /* 0xff800000004f7808 */ /* 0x000fe20006000000 */
[----:B--2---:R-:W-:Y:S01]  /*b9e0*/  FFMA.FTZ R0, R70, R68, R39 ;  /* 0x0000004446007223 */ /* 0x004fe20000010027 */
[----:B------:R-:W-:Y:S01]  /*b9f0*/  ISETP.GE.AND P4, PT, R35, R10, PT ;  /* 0x0000000a2300720c */ /* 0x000fe20003f86270 */
[----:B------:R-:W2:Y:S01]  /*ba00*/  MUFU.TANH R13, R13 ;  /* 0x0000000d000d7308 */ /* 0x000ea20000002400 */
[----:B------:R-:W-:Y:S01]  /*ba10*/  FSEL R149, R2, -INF , !P6 ;  /* 0xff80000002957808 */ /* 0x000fe20007000000 */
[-C--:B------:R-:W-:Y:S01]  /*ba20*/  FFMA.FTZ R2, R64, R68.reuse, R54 ;  /* 0x0000004440027223 */ /* 0x080fe20000010036 */
[----:B------:R-:W-:Y:S01]  /*ba30*/  FSEL R151, R0, -INF , !P5 ;  /* 0xff80000000977808 */ /* 0x000fe20006800000 */
[----:B---3--:R-:W-:Y:S01]  /*ba40*/  FFMA.FTZ R0, R64, R68, R9 ;  /* 0x0000004440007223 */ /* 0x008fe20000010009 */
[----:B------:R-:W-:Y:S01]  /*ba50*/  ISETP.GE.AND P5, PT, R34, R10, PT ;  /* 0x0000000a2200720c */ /* 0x000fe20003fa6270 */
[----:B-1----:R-:W-:Y:S01]  /*ba60*/  FMUL.FTZ R3, R145, c[0x0][0x2ec] ;  /* 0x0000bb0091037a20 */ /* 0x002fe20000410000 */
[----:B------:R-:W-:Y:S01]  /*ba70*/  FSEL R148, R2, -INF , !P3 ;  /* 0xff80000002947808 */ /* 0x000fe20005800000 */
[----:B------:R1:W-:Y:S01]  /*ba80*/  MUFU.TANH R9, R4 ;  /* 0x0000000400097308 */ /* 0x0003e20000002400 */
[----:B------:R-:W-:Y:S01]  /*ba90*/  FSEL R152, R0, -INF , !P2 ;  /* 0xff80000000987808 */ /* 0x000fe20005000000 */
[C---:B------:R-:W-:Y:S01]  /*baa0*/  FFMA.FTZ R0, R56.reuse, R68, R146 ;  /* 0x0000004438007223 */ /* 0x040fe20000010092 */
[----:B------:R-:W-:Y:S01]  /*bab0*/  ISETP.GE.AND P2, PT, R33, R10, PT ;  /* 0x0000000a2100720c */ /* 0x000fe20003f46270 */
[-C--:B----4-:R-:W-:Y:S01]  /*bac0*/  FFMA.FTZ R2, R56, R68.reuse, R8 ;  /* 0x0000004438027223 */ /* 0x090fe20000010008 */
[-C--:B------:R-:W-:Y:S01]  /*bad0*/  ISETP.GE.AND P1, PT, R35, R11.reuse, PT ;  /* 0x0000000b2300720c */ /* 0x080fe20003f26270 */
[----:B------:R-:W-:Y:S01]  /*bae0*/  FMUL.FTZ R15, R15, c[0x0][0x2ec] ;  /* 0x0000bb000f0f7a20 */ /* 0x000fe20000410000 */
[----:B------:R-:W-:Y:S01]  /*baf0*/  FSEL R150, R0, -INF , !P4 ;  /* 0xff80000000967808 */ /* 0x000fe20006000000 */
[----:B------:R-:W3:Y:S01]  /*bb00*/  MUFU.TANH R36, R3 ;  /* 0x0000000300247308 */ /* 0x000ee20000002400 */
[----:B------:R-:W-:Y:S01]  /*bb10*/  FFMA.FTZ R0, R48, R68, R147 ;  /* 0x0000004430007223 */ /* 0x000fe20000010093 */
[----:B------:R-:W-:Y:S01]  /*bb20*/  FSEL R146, R2, -INF , !P1 ;  /* 0xff80000002927808 */ /* 0x000fe20004800000 */
[----:B------:R-:W-:Y:S01]  /*bb30*/  FMUL.FTZ R5, R5, c[0x0][0x2ec] ;  /* 0x0000bb0005057a20 */ /* 0x000fe20000410000 */
[----:B------:R-:W-:-:S02]  /*bb40*/  ISETP.GE.AND P1, PT, R32, R11, PT ;  /* 0x0000000b2000720c */ /* 0x000fc40003f26270 */
[----:B------:R-:W-:Y:S01]  /*bb50*/  FSEL R147, R0, -INF , !P5 ;  /* 0xff80000000937808 */ /* 0x000fe20006800000 */
[-C--:B------:R-:W-:Y:S01]  /*bb60*/  FFMA.FTZ R0, R47, R68.reuse, R14 ;  /* 0x000000442f007223 */ /* 0x080fe2000001000e */
[----:B------:R-:W4:Y:S01]  /*bb70*/  MUFU.TANH R12, R12 ;  /* 0x0000000c000c7308 */ /* 0x000f220000002400 */
[----:B-1----:R-:W-:Y:S01]  /*bb80*/  FMUL.FTZ R4, R6, c[0x0][0x2ec] ;  /* 0x0000bb0006047a20 */ /* 0x002fe20000410000 */
[-C--:B------:R-:W-:Y:S01]  /*bb90*/  ISETP.GE.AND P6, PT, R34, R11.reuse, PT ;  /* 0x0000000b2200720c */ /* 0x080fe20003fc6270 */
[----:B------:R-:W-:Y:S01]  /*bba0*/  FMUL.FTZ R6, R7, c[0x0][0x2ec] ;  /* 0x0000bb0007067a20 */ /* 0x000fe20000410000 */
[----:B------:R-:W-:Y:S01]  /*bbb0*/  FSEL R166, R0, -INF , !P2 ;  /* 0xff80000000a67808 */ /* 0x000fe20005000000 */
[-C--:B--2---:R-:W-:Y:S01]  /*bbc0*/  FFMA.FTZ R0, R46, R68.reuse, R13 ;  /* 0x000000442e007223 */ /* 0x084fe2000001000d */
[----:B------:R-:W-:Y:S02]  /*bbd0*/  ISETP.GE.AND P3, PT, R33, R11, PT ;  /* 0x0000000b2100720c */ /* 0x000fe40003f66270 */
[----:B------:R-:W1:Y:S01]  /*bbe0*/  MUFU.TANH R4, R4 ;  /* 0x0000000400047308 */ /* 0x000e620000002400 */
[----:B---3--:R-:W-:Y:S01]  /*bbf0*/  FFMA.FTZ R2, R48, R68, R36 ;  /* 0x0000004430027223 */ /* 0x008fe20000010024 */
[----:B------:R-:W-:-:S02]  /*bc00*/  FSEL R153, R0, -INF , !P1 ;  /* 0xff80000000997808 */ /* 0x000fc40004800000 */
[----:B------:R-:W-:Y:S02]  /*bc10*/  ISETP.GE.AND P1, PT, R246, 0x4, PT ;  /* 0x00000004f600780c */ /* 0x000fe40003f26270 */
[----:B------:R-:W-:Y:S02]  /*bc20*/  FSEL R145, R2, -INF , !P6 ;  /* 0xff80000002917808 */ /* 0x000fe40007000000 */
[----:B------:R-:W2:Y:S01]  /*bc30*/  MUFU.TANH R3, R15 ;  /* 0x0000000f00037308 */ /* 0x000ea20000002400 */
[----:B----4-:R-:W-:Y:S01]  /*bc40*/  FFMA.FTZ R2, R47, R68, R12 ;  /* 0x000000442f027223 */ /* 0x010fe2000001000c */
[----:B------:R-:W-:Y:S02]  /*bc50*/  ISETP.GE.AND P4, PT, R32, R10, PT ;  /* 0x0000000a2000720c */ /* 0x000fe40003f86270 */
[----:B------:R-:W-:Y:S02]  /*bc60*/  ISETP.GE.AND P6, PT, R40, R11, PT ;  /* 0x0000000b2800720c */ /* 0x000fe40003fc6270 */
[----:B------:R-:W-:-:S02]  /*bc70*/  FSEL R155, R2, -INF , !P3 ;  /* 0xff800000029b7808 */ /* 0x000fc40005800000 */
[----:B------:R3:W4:Y:S01]  /*bc80*/  MUFU.TANH R8, R5 ;  /* 0x0000000500087308 */ /* 0x0007220000002400 */
[----:B-1----:R-:W-:Y:S01]  /*bc90*/  FFMA.FTZ R2, R22, R68, R4 ;  /* 0x0000004416027223 */ /* 0x002fe20000010004 */
[----:B------:R-:W-:Y:S02]  /*bca0*/  ISETP.GE.AND P5, PT, R20, R11, PT ;  /* 0x0000000b1400720c */ /* 0x000fe40003fa6270 */
[-C--:B------:R-:W-:Y:S02]  /*bcb0*/  ISETP.GE.AND P3, PT, R40, R10.reuse, PT ;  /* 0x0000000a2800720c */ /* 0x080fe40003f66270 */
[----:B------:R-:W-:Y:S02]  /*bcc0*/  ISETP.GE.AND P2, PT, R20, R10, PT ;  /* 0x0000000a1400720c */ /* 0x000fe40003f46270 */
[----:B------:R-:W1:Y:S01]  /*bcd0*/  MUFU.TANH R6, R6 ;  /* 0x0000000600067308 */ /* 0x000e620000002400 */
[----:B--2---:R-:W-:Y:S01]  /*bce0*/  FFMA.FTZ R3, R46, R68, R3 ;  /* 0x000000442e037223 */ /* 0x004fe20000010003 */
[----:B------:R-:W-:-:S04]  /*bcf0*/  FSEL R163, R2, -INF , !P3 ;  /* 0xff80000002a37808 */ /* 0x000fc80005800000 */
[----:B------:R-:W-:Y:S01]  /*bd00*/  FSEL R162, R3, -INF , !P4 ;  /* 0xff80000003a27808 */ /* 0x000fe20006000000 */
[-C--:B---3--:R-:W-:Y:S02]  /*bd10*/  FFMA.FTZ R5, R22, R68.reuse, R9 ;  /* 0x0000004416057223 */ /* 0x088fe40000010009 */
[----:B----4-:R-:W-:-:S03]  /*bd20*/  FFMA.FTZ R4, R21, R68, R8 ;  /* 0x0000004415047223 */ /* 0x010fc60000010008 */
[----:B------:R-:W-:Y:S02]  /*bd30*/  FSEL R154, R5, -INF , !P6 ;  /* 0xff800000059a7808 */ /* 0x000fe40007000000 */
[----:B------:R-:W-:Y:S01]  /*bd40*/  FSEL R157, R4, -INF , !P5 ;  /* 0xff800000049d7808 */ /* 0x000fe20006800000 */
[----:B-1----:R-:W-:-:S05]  /*bd50*/  FFMA.FTZ R0, R21, R68, R6 ;  /* 0x0000004415007223 */ /* 0x002fca0000010006 */
[----:B------:R-:W-:Y:S01]  /*bd60*/  FSEL R167, R0, -INF , !P2 ;  /* 0xff80000000a77808 */ /* 0x000fe20005000000 */
[----:B------:R-:W-:Y:S05]  /*bd70*/  @!P1 BRA `(.L_x_1089) ;  /* 0x0000036000009947 */ /* 0x000fea0003800000 */
[----:B------:R-:W-:Y:S01]  /*bd80*/  IADD3 R0, R246, -0x4, RZ ;  /* 0xfffffffcf6007810 */ /* 0x000fe20007ffe0ff */
[----:B------:R-:W-:Y:S01]  /*bd90*/  IMAD.MOV.U32 R247, RZ, RZ, c[0x0][0x198] ;  /* 0x00006600fff77624 */ /* 0x000fe200078e00ff */
[----:B------:R1:W-:Y:S01]  /*bda0*/  @P0 STS.128 [R200+0x4000], RZ ;  /* 0x004000ffc8000388 */ /* 0x0003e20000000c00 */
[----:B------:R-:W-:Y:S01]  /*bdb0*/  IMAD.MOV.U32 R215, RZ, RZ, c[0x0][0x198] ;  /* 0x00006600ffd77624 */ /* 0x000fe200078e00ff */
[----:B------:R-:W-:Y:S01]  /*bdc0*/  SHF.R.S32.HI R2, RZ, 0x1f, R0 ;  /* 0x0000001fff027819 */ /* 0x000fe20000011400 */
[----:B------:R-:W-:Y:S01]  /*bdd0*/  IMAD.WIDE.U32 R4, R0, c[0x0][0x198], RZ ;  /* 0x0000660000047a25 */ /* 0x000fe200078e00ff */
[----:B------:R-:W-:Y:S03]  /*bde0*/  BSSY B0, `(.L_x_1090) ;  /* 0x000002e000007945 */ /* 0x000fe60003800000 */
[----:B------:R-:W-:-:S02]  /*bdf0*/  IMAD R2, R2, c[0x0][0x198], RZ ;  /* 0x0000660002027a24 */ /* 0x000fc400078e02ff */
[----:B------:R-:W-:Y:S02]  /*be00*/  IMAD.SHL.U32 R252, R247, 0x10, RZ ;  /* 0x00000010f7fc7824 */ /* 0x000fe400078e00ff */
[----:B------:R-:W-:Y:S01]  /*be10*/  IMAD R0, R0, c[0x0][0x19c], R2 ;  /* 0x0000670000007a24 */ /* 0x000fe200078e0202 */
[----:B------:R-:W-:Y:S01]  /*be20*/  LEA R2, P2, R4, R242, 0x6 ;  /* 0x000000f204027211 */ /* 0x000fe200078430ff */
[----:B------:R-:W-:Y:S02]  /*be30*/  @!P0 IMAD.MOV.U32 R7, RZ, RZ, c[0x0][0x19c] ;  /* 0x00006700ff078624 */ /* 0x000fe400078e00ff */
[----:B------:R-:W-:Y:S01]  /*be40*/  IMAD.IADD R3, R5, 0x1, R0 ;  /* 0x0000000105037824 */ /* 0x000fe200078e0200 */
[-C--:B------:R-:W-:Y:S01]  /*be50*/  @!P0 IADD3 R0, P5, R252, R2.reuse, RZ ;  /* 0x00000002fc008210 */ /* 0x080fe20007fbe0ff */
[----:B------:R-:W-:Y:S01]  /*be60*/  IMAD.MOV.U32 R252, RZ, RZ, 0x4 ;  /* 0x00000004fffc7424 */ /* 0x000fe200078e00ff */
[----:B------:R-:W-:Y:S02]  /*be70*/  @!P0 LEA R5, P3, R247, R2, 0x5 ;  /* 0x00000002f7058211 */ /* 0x000fe400078628ff */
[----:B------:R-:W-:-:S02]  /*be80*/  LEA.HI.X R3, R4, R239, R3, 0x6, P2 ;  /* 0x000000ef04037211 */ /* 0x000fc400010f3403 */
[----:B------:R-:W-:Y:S02]  /*be90*/  SHF.L.U64.HI R252, R215, R252, c[0x0][0x19c] ;  /* 0x00006700d7fc7619 */ /* 0x000fe400000102fc */
[----:B------:R-:W-:Y:S02]  /*bea0*/  @!P0 LEA R8, P6, R2, c[0x0][0x168], 0x1 ;  /* 0x00005a0002088a11 */ /* 0x000fe400078c08ff */
[----:B------:R-:W-:Y:S01]  /*beb0*/  @!P0 LEA R6, P4, R0, c[0x0][0x168], 0x1 ;  /* 0x00005a0000068a11 */ /* 0x000fe200078808ff */
[----:B------:R-:W-:Y:S01]  /*bec0*/  @!P0 IMAD.X R11, R252, 0x1, R3, P5 ;  /* 0x00000001fc0b8824 */ /* 0x000fe200028e0603 */
[----:B------:R-:W-:Y:S02]  /*bed0*/  @!P0 LEA R4, P2, R5, c[0x0][0x168], 0x1 ;  /* 0x00005a0005048a11 */ /* 0x000fe400078408ff */
[----:B------:R-:W-:Y:S02]  /*bee0*/  @!P0 LEA.HI.X R10, R247, R3, R7, 0x5, P3 ;  /* 0x00000003f70a8211 */ /* 0x000fe400018f2c07 */
[----:B------:R-:W-:-:S02]  /*bef0*/  @!P0 LEA.HI.X R9, R2, c[0x0][0x16c], R3, 0x1, P6 ;  /* 0x00005b0002098a11 */ /* 0x000fc400030f0c03 */
        /* <DEDUP_REMOVED lines=28> */
.L_x_1091:
[----:B------:R-:W-:Y:S05]  /*c0c0*/  BSYNC B0 ;  /* 0x0000000000007941 */ /* 0x000fea0003800000 */
.L_x_1090:
[----:B------:R-:W0:Y:S02]  /*c0d0*/  LDGDEPBAR ;  /* 0x00000000000079af */ /* 0x000e240000000000 */
.L_x_1089:
[----:B------:R-:W-:Y:S01]  /*c0e0*/  FMNMX.FTZ R0, R233, R31, !PT ;  /* 0x0000001fe9007209 */ /* 0x000fe20007810000 */
[----:B------:R-:W-:Y:S03]  /*c0f0*/  LDSM.16.MT88.4 R16, [R189+0x6000] ;  /* 0x00600000bd10783b */ /* 0x000fe60000004200 */
[----:B-1----:R-:W-:Y:S02]  /*c100*/  FMNMX.FTZ R2, R51, R0, !PT ;  /* 0x0000000033027209 */ /* 0x002fe40007810000 */
        /* <DEDUP_REMOVED lines=57> */
[----:B------:R-:W-:Y:S01]  /*c4a0*/  FMNMX.FTZ R4, R174, R3, !PT ;  /* 0x00000003ae047209 */ /* 0x000fe20007810000 */
[----:B------:R-:W1:Y:S01]  /*c4b0*/  SHFL.BFLY PT, R5, R0, 0x2, 0x1f ;  /* 0x0c401f0000057f89 */ /* 0x000e6200000e0000 */
[----:B--2---:R-:W-:-:S02]  /*c4c0*/  FMNMX.FTZ R2, R2, R6, !PT ;  /* 0x0000000602027209 */ /* 0x004fc40007810000 */
[----:B------:R-:W-:Y:S01]  /*c4d0*/  FMNMX.FTZ R4, R175, R4, !PT ;  /* 0x00000004af047209 */ /* 0x000fe20007810000 */
[----:B------:R-:W2:Y:S03]  /*c4e0*/  SHFL.BFLY PT, R7, R70, 0x1, 0x1f ;  /* 0x0c201f0046077f89 */ /* 0x000ea600000e0000 */
[----:B------:R-:W-:Y:S01]  /*c4f0*/  FMNMX.FTZ R4, R178, R4, !PT ;  /* 0x00000004b2047209 */ /* 0x000fe20007810000 */
[----:B------:R-:W3:Y:S03]  /*c500*/  SHFL.BFLY PT, R6, R2, 0x1, 0x1f ;  /* 0x0c201f0002067f89 */ /* 0x000ee600000e0000 */
[----:B------:R-:W-:-:S04]  /*c510*/  FMNMX.FTZ R4, R179, R4, !PT ;  /* 0x00000004b3047209 */ /* 0x000fc80007810000 */
[----:B------:R-:W-:-:S04]  /*c520*/  FMNMX.FTZ R4, R169, R4, !PT ;  /* 0x00000004a9047209 */ /* 0x000fc80007810000 */
[----:B------:R-:W-:-:S04]  /*c530*/  FMNMX.FTZ R4, R168, R4, !PT ;  /* 0x00000004a8047209 */ /* 0x000fc80007810000 */
[----:B------:R-:W-:Y:S02]  /*c540*/  FMNMX.FTZ R4, R185, R4, !PT ;  /* 0x00000004b9047209 */ /* 0x000fe40007810000 */
[----:B-1----:R-:W-:Y:S02]  /*c550*/  FMNMX.FTZ R3, R0, R5, !PT ;  /* 0x0000000500037209 */ /* 0x002fe40007810000 */
[----:B------:R-:W-:Y:S02]  /*c560*/  FMNMX.FTZ R4, R186, R4, !PT ;  /* 0x00000004ba047209 */ /* 0x000fe40007810000 */
[----:B--2---:R-:W-:Y:S02]  /*c570*/  FMNMX.FTZ R70, R70, R7, !PT ;  /* 0x0000000746467209 */ /* 0x004fe40007810000 */
[----:B------:R-:W1:Y:S01]  /*c580*/  SHFL.BFLY PT, R7, R3, 0x1, 0x1f ;  /* 0x0c201f0003077f89 */ /* 0x000e6200000e0000 */
[----:B---3--:R-:W-:Y:S02]  /*c590*/  FMNMX.FTZ R2, R2, R6, !PT ;  /* 0x0000000602027209 */ /* 0x008fe40007810000 */
[C---:B------:R-:W-:Y:S01]  /*c5a0*/  FMUL.FTZ R0, R70.reuse, c[0x0][0x23c] ;  /* 0x00008f0046007a20 */ /* 0x040fe20000410000 */
[----:B------:R-:W2:Y:S01]  /*c5b0*/  SHFL.BFLY PT, R6, R4, 0x2, 0x1f ;  /* 0x0c401f0004067f89 */ /* 0x000ea200000e0000 */
[----:B------:R-:W-:Y:S01]  /*c5c0*/  FSETP.NEU.FTZ.AND P3, PT, R70, -INF , PT ;  /* 0xff8000004600780b */ /* 0x000fe20003f7d000 */
[C---:B------:R-:W-:Y:S01]  /*c5d0*/  FMUL.FTZ R9, R2.reuse, c[0x0][0x23c] ;  /* 0x00008f0002097a20 */ /* 0x040fe20000410000 */
[----:B------:R-:W-:-:S02]  /*c5e0*/  FSETP.NEU.FTZ.AND P2, PT, R2, -INF , PT ;  /* 0xff8000000200780b */ /* 0x000fc40003f5d000 */
[----:B------:R-:W-:Y:S02]  /*c5f0*/  FSEL R0, R0, RZ, P3 ;  /* 0x000000ff00007208 */ /* 0x000fe40001800000 */
[----:B------:R-:W-:Y:S02]  /*c600*/  FSEL R9, R9, RZ, P2 ;  /* 0x000000ff09097208 */ /* 0x000fe40001000000 */
[----:B------:R-:W-:Y:S01]  /*c610*/  FSEL R12, R70, RZ, P3 ;  /* 0x000000ff460c7208 */ /* 0x000fe20001800000 */
[--C-:B------:R-:W-:Y:S02]  /*c620*/  FFMA.FTZ R5, R31, c[0x0][0x23c], -R0.reuse ;  /* 0x00008f001f057a23 */ /* 0x100fe40000010800 */
[----:B------:R-:W-:Y:S02]  /*c630*/  FFMA.FTZ R11, R53, c[0x0][0x23c], -R0 ;  /* 0x00008f00350b7a23 */ /* 0x000fe40000010800 */
[----:B------:R3:W-:Y:S01]  /*c640*/  MUFU.EX2 R250, R5 ;  /* 0x0000000500fa7308 */ /* 0x0007e20000000800 */
[----:B------:R-:W-:-:S04]  /*c650*/  FADD.FTZ R14, R233, -R12 ;  /* 0x8000000ce90e7221 */ /* 0x000fc80000010000 */
[----:B------:R-:W-:Y:S01]  /*c660*/  FMUL.FTZ R14, R14, c[0x0][0x23c] ;  /* 0x00008f000e0e7a20 */ /* 0x000fe20000410000 */
[----:B-1----:R-:W-:Y:S02]  /*c670*/  FMNMX.FTZ R3, R3, R7, !PT ;  /* 0x0000000703037209 */ /* 0x002fe40007810000 */
[----:B------:R-:W-:Y:S01]  /*c680*/  MUFU.EX2 R223, R11 ;  /* 0x0000000b00df7308 */ /* 0x000fe20000000800 */
[----:B--2---:R-:W-:Y:S02]  /*c690*/  FMNMX.FTZ R4, R4, R6, !PT ;  /* 0x0000000604047209 */ /* 0x004fe40007810000 */
[C---:B------:R-:W-:Y:S01]  /*c6a0*/  FMUL.FTZ R8, R3.reuse, c[0x0][0x23c] ;  /* 0x00008f0003087a20 */ /* 0x040fe20000410000 */
[----:B------:R-:W-:Y:S02]  /*c6b0*/  FSETP.NEU.FTZ.AND P0, PT, R3, -INF , PT ;  /* 0xff8000000300780b */ /* 0x000fe40003f1d000 */
[----:B------:R-:W1:Y:S01]  /*c6c0*/  SHFL.BFLY PT, R10, R4, 0x1, 0x1f ;  /* 0x0c201f00040a7f89 */ /* 0x000e6200000e0000 */
[----:B---3--:R-:W-:Y:S01]  /*c6d0*/  FFMA.FTZ R5, R25, c[0x0][0x23c], -R9 ;  /* 0x00008f0019057a23 */ /* 0x008fe20000010809 */
[----:B------:R-:W-:Y:S01]  /*c6e0*/  FSEL R8, R8, RZ, P0 ;  /* 0x000000ff08087208 */ /* 0x000fe20000000000 */
[----:B------:R-:W2:Y:S04]  /*c6f0*/  MUFU.EX2 R72, R14 ;  /* 0x0000000e00487308 */ /* 0x000ea80000000800 */
[----:B------:R-:W-:-:S04]  /*c700*/  FFMA.FTZ R7, R26, c[0x0][0x23c], -R8 ;  /* 0x00008f001a077a23 */ /* 0x000fc80000010808 */
[----:B------:R3:W-:Y:S08]  /*c710*/  MUFU.EX2 R248, R5 ;  /* 0x0000000500f87308 */ /* 0x0007f00000000800 */
[----:B------:R-:W-:Y:S01]  /*c720*/  MUFU.EX2 R226, R7 ;  /* 0x0000000700e27308 */ /* 0x000fe20000000800 */
[-C--:B--2---:R-:W-:Y:S02]  /*c730*/  FMUL.FTZ R84, R84, R72.reuse ;  /* 0x0000004854547220 */ /* 0x084fe40000410000 */
[----:B------:R-:W-:Y:S01]  /*c740*/  FMUL.FTZ R85, R85, R72 ;  /* 0x0000004855557220 */ /* 0x000fe20000410000 */
[----:B-1----:R-:W-:Y:S01]  /*c750*/  FMNMX.FTZ R69, R4, R10, !PT ;  /* 0x0000000a04457209 */ /* 0x002fe20007810000 */
[----:B------:R-:W-:-:S02]  /*c760*/  FFMA.FTZ R4, R51, c[0x0][0x23c], -R0 ;  /* 0x00008f0033047a23 */ /* 0x000fc40000010800 */
[----:B---3--:R-:W-:Y:S02]  /*c770*/  FFMA.FTZ R5, R28, c[0x0][0x23c], -R9 ;  /* 0x00008f001c057a23 */ /* 0x008fe40000010809 */
[----:B------:R1:W-:Y:S01]  /*c780*/  MUFU.EX2 R222, R4 ;  /* 0x0000000400de7308 */ /* 0x0003e20000000800 */
[-C--:B------:R-:W-:Y:S02]  /*c790*/  FMUL.FTZ R92, R92, R72.reuse ;  /* 0x000000485c5c7220 */ /* 0x080fe40000410000 */
[-C--:B------:R-:W-:Y:S02]  /*c7a0*/  FMUL.FTZ R93, R93, R72.reuse ;  /* 0x000000485d5d7220 */ /* 0x080fe40000410000 */
[-C--:B------:R-:W-:Y:S02]  /*c7b0*/  FMUL.FTZ R96, R96, R72.reuse ;  /* 0x0000004860607220 */ /* 0x080fe40000410000 */
[-C--:B------:R-:W-:Y:S01]  /*c7c0*/  FMUL.FTZ R97, R97, R72.reuse ;  /* 0x0000004861617220 */ /* 0x080fe20000410000 */
[----:B------:R2:W-:Y:S01]  /*c7d0*/  MUFU.EX2 R247, R5 ;  /* 0x0000000500f77308 */ /* 0x0005e20000000800 */
[----:B------:R-:W-:-:S02]  /*c7e0*/  FMUL.FTZ R108, R108, R72 ;  /* 0x000000486c6c7220 */ /* 0x000fc40000410000 */
[-C--:B------:R-:W-:Y:S02]  /*c7f0*/  FMUL.FTZ R109, R109, R72.reuse ;  /* 0x000000486d6d7220 */ /* 0x080fe40000410000 */
[-C--:B------:R-:W-:Y:S02]  /*c800*/  FMUL.FTZ R112, R112, R72.reuse ;  /* 0x0000004870707220 */ /* 0x080fe40000410000 */
[-C--:B------:R-:W-:Y:S02]  /*c810*/  FMUL.FTZ R113, R113, R72.reuse ;  /* 0x0000004871717220 */ /* 0x080fe40000410000 */
[----:B-1----:R-:W-:Y:S02]  /*c820*/  FMUL.FTZ R4, R69, c[0x0][0x23c] ;  /* 0x00008f0045047a20 */ /* 0x002fe40000410000 */
[-C--:B------:R-:W-:Y:S02]  /*c830*/  FMUL.FTZ R124, R124, R72.reuse ;  /* 0x000000487c7c7220 */ /* 0x080fe40000410000 */
[----:B------:R-:W-:-:S02]  /*c840*/  FMUL.FTZ R125, R125, R72 ;  /* 0x000000487d7d7220 */ /* 0x000fc40000410000 */
[-C--:B------:R-:W-:Y:S02]  /*c850*/  FMUL.FTZ R128, R128, R72.reuse ;  /* 0x0000004880807220 */ /* 0x080fe40000410000 */
[--C-:B--2---:R-:W-:Y:S02]  /*c860*/  FFMA.FTZ R5, R24, c[0x0][0x23c], -R9.reuse ;  /* 0x00008f0018057a23 */ /* 0x104fe40000010809 */
[-C--:B------:R-:W-:Y:S02]  /*c870*/  FMUL.FTZ R129, R129, R72.reuse ;  /* 0x0000004881817220 */ /* 0x080fe40000410000 */
[----:B------:R1:W-:Y:S01]  /*c880*/  MUFU.EX2 R249, R5 ;  /* 0x0000000500f97308 */ /* 0x0003e20000000800 */
[-C--:B------:R-:W-:Y:S02]  /*c890*/  FMUL.FTZ R140, R140, R72.reuse ;  /* 0x000000488c8c7220 */ /* 0x080fe40000410000 */
[----:B------:R-:W-:Y:S02]  /*c8a0*/  FMUL.FTZ R141, R141, R72 ;  /* 0x000000488d8d7220 */ /* 0x000fe40000410000 */
[----:B-1----:R-:W-:-:S02]  /*c8b0*/  FFMA.FTZ R5, R23, c[0x0][0x23c], -R9 ;  /* 0x00008f0017057a23 */ /* 0x002fc40000010809 */
[----:B------:R-:W1:Y:S02]  /*c8c0*/  LDSM.16.MT88.4 R20, [R192+0x6000] ;  /* 0x00600000c014783b */ /* 0x000e640000004200 */
[----:B------:R2:W-:Y:S02]  /*c8d0*/  MUFU.EX2 R251, R5 ;  /* 0x0000000500fb7308 */ /* 0x0005e40000000800 */
[----:B--2---:R-:W-:-:S06]  /*c8e0*/  FFMA.FTZ R5, R30, c[0x0][0x23c], -R8 ;  /* 0x00008f001e057a23 */ /* 0x004fcc0000010808 */
[----:B------:R2:W-:Y:S02]  /*c8f0*/  MUFU.EX2 R225, R5 ;  /* 0x0000000500e17308 */ /* 0x0005e40000000800 */
[--C-:B--2---:R-:W-:Y:S02]  /*c900*/  FFMA.FTZ R5, R29, c[0x0][0x23c], -R8.reuse ;  /* 0x00008f001d057a23 */ /* 0x104fe40000010808 */
[----:B------:R-:W-:Y:S04]  /*c910*/  LDSM.16.MT88.4 R28, [R191+0x6000] ;  /* 0x00600000bf1c783b */ /* 0x000fe80000004200 */
[----:B------:R2:W-:Y:S02]  /*c920*/  MUFU.EX2 R224, R5 ;  /* 0x0000000500e07308 */ /* 0x0005e40000000800 */
[----:B--2---:R-:W-:-:S02]  /*c930*/  FFMA.FTZ R5, R27, c[0x0][0x23c], -R8 ;  /* 0x00008f001b057a23 */ /* 0x004fc40000010808 */
[----:B------:R-:W2:Y:S04]  /*c940*/  LDSM.16.MT88.4 R24, [R190+0x6000] ;  /* 0x00600000be18783b */ /* 0x000ea80000004200 */
[----:B------:R3:W4:Y:S02]  /*c950*/  MUFU.EX2 R227, R5 ;  /* 0x0000000500e37308 */ /* 0x0007240000000800 */
[----:B---3--:R-:W-:Y:S02]  /*c960*/  FSEL R5, R2, RZ, P2 ;  /* 0x000000ff02057208 */ /* 0x008fe40001000000 */
[----:B----4-:R-:W-:-:S03]  /*c970*/  F2FP.BF16.PACK_AB R7, R226, R227 ;  /* 0x000000e3e207723e */ /* 0x010fc600000010ff */
[----:B------:R-:W-:Y:S01]  /*c980*/  FADD.FTZ R6, R202, -R5 ;  /* 0x80000005ca067221 */ /* 0x000fe20000010000 */
[----:B------:R-:W-:Y:S02]  /*c990*/  FSEL R5, R3, RZ, P0 ;  /* 0x000000ff03057208 */ /* 0x000fe40000000000 */
[----:B------:R-:W-:Y:S01]  /*c9a0*/  FSETP.NEU.FTZ.AND P0, PT, R69, -INF , PT ;  /* 0xff8000004500780b */ /* 0x000fe20003f1d000 */
[----:B------:R-:W-:Y:S02]  /*c9b0*/  FMUL.FTZ R6, R6, c[0x0][0x23c] ;  /* 0x00008f0006067a20 */ /* 0x000fe40000410000 */
[----:B------:R-:W-:Y:S01]  /*c9c0*/  FADD.FTZ R5, R201, -R5 ;  /* 0x80000005c9057221 */ /* 0x000fe20000010000 */
[----:B------:R-:W-:Y:S01]  /*c9d0*/  FSEL R10, R4, RZ, P0 ;  /* 0x000000ff040a7208 */ /* 0x000fe20000000000 */
[----:B------:R3:W4:Y:S01]  /*c9e0*/  MUFU.EX2 R74, R6 ;  /* 0x00000006004a7308 */ /* 0x0007220000000800 */
[----:B------:R-:W-:Y:S01]  /*c9f0*/  F2FP.BF16.PACK_AB R4, R247, R248 ;  /* 0x000000f8f704723e */ /* 0x000fe200000010ff */
[----:B------:R-:W-:-:S02]  /*ca00*/  FMUL.FTZ R5, R5, c[0x0][0x23c] ;  /* 0x00008f0005057a20 */ /* 0x000fc40000410000 */
[--C-:B------:R-:W-:Y:S02]  /*ca10*/  FFMA.FTZ R11, R50, c[0x0][0x23c], -R10.reuse ;  /* 0x00008f00320b7a23 */ /* 0x100fe4000001080a */
[--C-:B------:R-:W-:Y:S02]  /*ca20*/  FFMA.FTZ R13, R49, c[0x0][0x23c], -R10.reuse ;  /* 0x00008f00310d7a23 */ /* 0x100fe4000001080a */
[----:B------:R5:W-:Y:S01]  /*ca30*/  MUFU.EX2 R219, R11 ;  /* 0x0000000b00db7308 */ /* 0x000be20000000800 */
[----:B------:R-:W-:-:S07]  /*ca40*/  FFMA.FTZ R12, R61, c[0x0][0x23c], -R10 ;  /* 0x00008f003d0c7a23 */ /* 0x000fce000001080a */
[----:B------:R1:W1:Y:S01]  /*ca50*/  MUFU.EX2 R73, R5 ;  /* 0x0000000500497308 */ /* 0x0002620000000800 */
[----:B---3--:R-:W-:Y:S01]  /*ca60*/  F2FP.BF16.PACK_AB R6, R251, R249 ;  /* 0x000000f9fb06723e */ /* 0x008fe200000010ff */
[-C--:B----4-:R-:W-:Y:S02]  /*ca70*/  FMUL.FTZ R80, R80, R74.reuse ;  /* 0x0000004a50507220 */ /* 0x090fe40000410000 */
[-C--:B------:R-:W-:Y:S02]  /*ca80*/  FMUL.FTZ R81, R81, R74.reuse ;  /* 0x0000004a51517220 */ /* 0x080fe40000410000 */
[-C--:B------:R-:W-:Y:S01]  /*ca90*/  FMUL.FTZ R88, R88, R74.reuse ;  /* 0x0000004a58587220 */ /* 0x080fe20000410000 */
[----:B-----5:R-:W-:Y:S01]  /*caa0*/  FSEL R11, R69, RZ, P0 ;  /* 0x000000ff450b7208 */ /* 0x020fe20000000000 */
[----:B------:R3:W-:Y:S01]  /*cab0*/  MUFU.EX2 R220, R13 ;  /* 0x0000000d00dc7308 */ /* 0x0007e20000000800 */
[-C--:B------:R-:W-:Y:S02]  /*cac0*/  FMUL.FTZ R89, R89, R74.reuse ;  /* 0x0000004a59597220 */ /* 0x080fe40000410000 */
[----:B------:R-:W-:-:S02]  /*cad0*/  FMUL.FTZ R100, R100, R74 ;  /* 0x0000004a64647220 */ /* 0x000fc40000410000 */
[----:B------:R-:W-:Y:S02]  /*cae0*/  FADD.FTZ R11, R232, -R11 ;  /* 0x8000000be80b7221 */ /* 0x000fe40000010000 */
[----:B-1----:R-:W-:Y:S01]  /*caf0*/  FFMA.FTZ R5, R52, c[0x0][0x23c], -R0 ;  /* 0x00008f0034057a23 */ /* 0x002fe20000010800 */
[----:B------:R1:W-:Y:S01]  /*cb00*/  MUFU.EX2 R217, R12 ;  /* 0x0000000c00d97308 */ /* 0x0003e20000000800 */
[----:B------:R-:W-:Y:S02]  /*cb10*/  FMUL.FTZ R11, R11, c[0x0][0x23c] ;  /* 0x00008f000b0b7a20 */ /* 0x000fe40000410000 */
[-C--:B------:R-:W-:Y:S02]  /*cb20*/  FMUL.FTZ R82, R82, R73.reuse ;  /* 0x0000004952527220 */ /* 0x080fe40000410000 */
[-C--:B------:R-:W-:Y:S02]  /*cb30*/  FMUL.FTZ R83, R83, R73.reuse ;  /* 0x0000004953537220 */ /* 0x080fe40000410000 */
[----:B------:R-:W-:Y:S01]  /*cb40*/  FMUL.FTZ R90, R90, R73 ;  /* 0x000000495a5a7220 */ /* 0x000fe20000410000 */
[----:B------:R4:W5:Y:S01]  /*cb50*/  MUFU.EX2 R71, R11 ;  /* 0x0000000b00477308 */ /* 0x0009620000000800 */
[----:B---3--:R-:W-:-:S02]  /*cb60*/  FFMA.FTZ R13, R60, c[0x0][0x23c], -R10 ;  /* 0x00008f003c0d7a23 */ /* 0x008fc4000001080a */
[-C--:B------:R-:W-:Y:S02]  /*cb70*/  FMUL.FTZ R91, R91, R73.reuse ;  /* 0x000000495b5b7220 */ /* 0x080fe40000410000 */
[-C--:B------:R-:W-:Y:S02]  /*cb80*/  FMUL.FTZ R101, R101, R74.reuse ;  /* 0x0000004a65657220 */ /* 0x080fe40000410000 */
[-C--:B------:R-:W-:Y:S01]  /*cb90*/  FMUL.FTZ R102, R102, R73.reuse ;  /* 0x0000004966667220 */ /* 0x080fe20000410000 */
[----:B------:R3:W2:Y:S01]  /*cba0*/  MUFU.EX2 R221, R5 ;  /* 0x0000000500dd7308 */ /* 0x0006a20000000800 */
[----:B-1----:R-:W-:Y:S02]  /*cbb0*/  FFMA.FTZ R12, R66, c[0x0][0x23c], -R9 ;  /* 0x00008f00420c7a23 */ /* 0x002fe40000010809 */
[----:B------:R-:W-:Y:S02]  /*cbc0*/  FMUL.FTZ R103, R103, R73 ;  /* 0x0000004967677220 */ /* 0x000fe40000410000 */
[----:B------:R-:W-:-:S02]  /*cbd0*/  FMUL.FTZ R104, R104, R74 ;  /* 0x0000004a68687220 */ /* 0x000fc40000410000 */
[-C--:B------:R-:W-:Y:S01]  /*cbe0*/  FMUL.FTZ R105, R105, R74.reuse ;  /* 0x0000004a69697220 */ /* 0x080fe20000410000 */
[----:B------:R-:W1:Y:S01]  /*cbf0*/  MUFU.EX2 R218, R13 ;  /* 0x0000000d00da7308 */ /* 0x000e620000000800 */
[----:B----4-:R-:W-:Y:S02]  /*cc00*/  FFMA.FTZ R11, R156, c[0x0][0x23c], -R0 ;  /* 0x00008f009c0b7a23 */ /* 0x010fe40000010800 */
[-C--:B------:R-:W-:Y:S02]  /*cc10*/  FMUL.FTZ R106, R106, R73.reuse ;  /* 0x000000496a6a7220 */ /* 0x080fe40000410000 */
[----:B------:R-:W-:Y:S02]  /*cc20*/  FMUL.FTZ R107, R107, R73 ;  /* 0x000000496b6b7220 */ /* 0x000fe40000410000 */
[-C--:B------:R-:W-:Y:S01]  /*cc30*/  FMUL.FTZ R116, R116, R74.reuse ;  /* 0x0000004a74747220 */ /* 0x080fe20000410000 */
[----:B------:R4:W-:Y:S01]  /*cc40*/  MUFU.EX2 R215, R11 ;  /* 0x0000000b00d77308 */ /* 0x0009e20000000800 */
[----:B---3--:R-:W-:Y:S01]  /*cc50*/  F2FP.BF16.PACK_AB R5, R224, R225 ;  /* 0x000000e1e005723e */ /* 0x008fe200000010ff */
[----:B------:R-:W-:-:S02]  /*cc60*/  FMUL.FTZ R117, R117, R74 ;  /* 0x0000004a75757220 */ /* 0x000fc40000410000 */
[-C--:B------:R-:W-:Y:S02]  /*cc70*/  FMUL.FTZ R118, R118, R73.reuse ;  /* 0x0000004976767220 */ /* 0x080fe40000410000 */
[-C--:B------:R-:W-:Y:S02]  /*cc80*/  FMUL.FTZ R119, R119, R73.reuse ;  /* 0x0000004977777220 */ /* 0x080fe40000410000 */
[----:B------:R3:W-:Y:S01]  /*cc90*/  MUFU.EX2 R216, R12 ;  /* 0x0000000c00d87308 */ /* 0x0007e20000000800 */
[-C--:B------:R-:W-:Y:S01]  /*cca0*/  FMUL.FTZ R120, R120, R74.reuse ;  /* 0x0000004a78787220 */ /* 0x080fe20000410000 */
[----:B------:R-:W-:Y:S01]  /*ccb0*/  HMMA.16816.F32.BF16 R56, R4, R16, R80 ;  /* 0x000000100438723c */ /* 0x000fe20000041850 */
[----:B------:R-:W-:Y:S02]  /*ccc0*/  FMUL.FTZ R121, R121, R74 ;  /* 0x0000004a79797220 */ /* 0x000fe40000410000 */
[-C--:B------:R-:W-:Y:S02]  /*ccd0*/  FMUL.FTZ R122, R122, R73.reuse ;  /* 0x000000497a7a7220 */ /* 0x080fe40000410000 */
[----:B------:R-:W-:-:S02]  /*cce0*/  FMUL.FTZ R123, R123, R73 ;  /* 0x000000497b7b7220 */ /* 0x000fc40000410000 */
[----:B----4-:R-:W-:Y:S01]  /*ccf0*/  FFMA.FTZ R11, R65, c[0x0][0x23c], -R9 ;  /* 0x00008f00410b7a23 */ /* 0x010fe20000010809 */
[C---:B------:R-:W-:Y:S01]  /*cd00*/  HMMA.16816.F32.BF16 R52, R4.reuse, R18, R88 ;  /* 0x000000120434723c */ /* 0x040fe20000041858 */
[-C--:B------:R-:W-:Y:S02]  /*cd10*/  FMUL.FTZ R132, R132, R74.reuse ;  /* 0x0000004a84847220 */ /* 0x080fe40000410000 */
[----:B------:R4:W1:Y:S01]  /*cd20*/  MUFU.EX2 R213, R11 ;  /* 0x0000000b00d57308 */ /* 0x0008620000000800 */
[-C--:B------:R-:W-:Y:S02]  /*cd30*/  FMUL.FTZ R133, R133, R74.reuse ;  /* 0x0000004a85857220 */ /* 0x080fe40000410000 */
[-C--:B------:R-:W-:Y:S02]  /*cd40*/  FMUL.FTZ R134, R134, R73.reuse ;  /* 0x0000004986867220 */ /* 0x080fe40000410000 */
[----:B------:R-:W-:Y:S01]  /*cd50*/  FMUL.FTZ R135, R135, R73 ;  /* 0x0000004987877220 */ /* 0x000fe20000410000 */
[----:B------:R-:W-:Y:S01]  /*cd60*/  HMMA.16816.F32.BF16 R48, R4, R20, R100 ;  /* 0x000000140430723c */ /* 0x000fe20000041864 */
[----:B------:R-:W-:-:S02]  /*cd70*/  FMUL.FTZ R136, R136, R74 ;  /* 0x0000004a88887220 */ /* 0x000fc40000410000 */
[----:B------:R-:W-:Y:S02]  /*cd80*/  FMUL.FTZ R137, R137, R74 ;  /* 0x0000004a89897220 */ /* 0x000fe40000410000 */
[-C--:B------:R-:W-:Y:S02]  /*cd90*/  FMUL.FTZ R138, R138, R73.reuse ;  /* 0x000000498a8a7220 */ /* 0x080fe40000410000 */
[----:B------:R-:W-:Y:S01]  /*cda0*/  FMUL.FTZ R139, R139, R73 ;  /* 0x000000498b8b7220 */ /* 0x000fe20000410000 */
[----:B------:R-:W-:Y:S01]  /*cdb0*/  HMMA.16816.F32.BF16 R44, R4, R22, R104 ;  /* 0x00000016042c723c */ /* 0x000fe20000041868 */
[--C-:B---3--:R-:W-:Y:S02]  /*cdc0*/  FFMA.FTZ R12, R76, c[0x0][0x23c], -R9.reuse ;  /* 0x00008f004c0c7a23 */ /* 0x108fe40000010809 */
[----:B----4-:R-:W-:Y:S02]  /*cdd0*/  FFMA.FTZ R11, R75, c[0x0][0x23c], -R9 ;  /* 0x00008f004b0b7a23 */ /* 0x010fe40000010809 */
[----:B------:R3:W-:Y:S01]  /*cde0*/  MUFU.EX2 R214, R12 ;  /* 0x0000000c00d67308 */ /* 0x0007e20000000800 */
[----:B-----5:R-:W-:-:S02]  /*cdf0*/  FMUL.FTZ R86, R86, R71 ;  /* 0x0000004756567220 */ /* 0x020fc40000410000 */
[C---:B--2---:R-:W-:Y:S01]  /*ce00*/  HMMA.16816.F32.BF16 R40, R4.reuse, R24, R116 ;  /* 0x000000180428723c */ /* 0x044fe20000041874 */
[-C--:B------:R-:W-:Y:S02]  /*ce10*/  FMUL.FTZ R87, R87, R71.reuse ;  /* 0x0000004757577220 */ /* 0x080fe40000410000 */
[-C--:B------:R-:W-:Y:S02]  /*ce20*/  FMUL.FTZ R94, R94, R71.reuse ;  /* 0x000000475e5e7220 */ /* 0x080fe40000410000 */
[----:B------:R2:W-:Y:S01]  /*ce30*/  MUFU.EX2 R212, R11 ;  /* 0x0000000b00d47308 */ /* 0x0005e20000000800 */
[-C--:B------:R-:W-:Y:S02]  /*ce40*/  FMUL.FTZ R95, R95, R71.reuse ;  /* 0x000000475f5f7220 */ /* 0x080fe40000410000 */
[----:B------:R-:W-:Y:S01]  /*ce50*/  HMMA.16816.F32.BF16 R36, R4, R26, R120 ;  /* 0x0000001a0424723c */ /* 0x000fe20000041878 */
[-C--:B------:R-:W-:Y:S02]  /*ce60*/  FMUL.FTZ R98, R98, R71.reuse ;  /* 0x0000004762627220 */ /* 0x080fe40000410000 */
[----:B------:R-:W-:-:S02]  /*ce70*/  FMUL.FTZ R99, R99, R71 ;  /* 0x0000004763637220 */ /* 0x000fc40000410000 */
[--C-:B---3--:R-:W-:Y:S02]  /*ce80*/  FFMA.FTZ R12, R144, c[0x0][0x23c], -R8.reuse ;  /* 0x00008f00900c7a23 */ /* 0x108fe40000010808 */
[-C--:B------:R-:W-:Y:S01]  /*ce90*/  FMUL.FTZ R110, R110, R71.reuse ;  /* 0x000000476e6e7220 */ /* 0x080fe20000410000 */
[C---:B------:R-:W-:Y:S01]  /*cea0*/  HMMA.16816.F32.BF16 R32, R4.reuse, R28, R132 ;  /* 0x0000001c0420723c */ /* 0x040fe20000041884 */
[-C--:B------:R-:W-:Y:S01]  /*ceb0*/  FMUL.FTZ R111, R111, R71.reuse ;  /* 0x000000476f6f7220 */ /* 0x080fe20000410000 */
[----:B------:R3:W-:Y:S01]  /*cec0*/  MUFU.EX2 R211, R12 ;  /* 0x0000000c00d37308 */ /* 0x0007e20000000800 */
[-C--:B------:R-:W-:Y:S02]  /*ced0*/  FMUL.FTZ R114, R114, R71.reuse ;  /* 0x0000004772727220 */ /* 0x080fe40000410000 */
[----:B--2---:R-:W-:Y:S02]  /*cee0*/  FFMA.FTZ R11, R77, c[0x0][0x23c], -R8 ;  /* 0x00008f004d0b7a23 */ /* 0x004fe40000010808 */
[-C--:B------:R-:W-:Y:S01]  /*cef0*/  FMUL.FTZ R115, R115, R71.reuse ;  /* 0x0000004773737220 */ /* 0x080fe20000410000 */
[----:B------:R-:W-:Y:S01]  /*cf00*/  HMMA.16816.F32.BF16 R136, R4, R30, R136 ;  /* 0x0000001e0488723c */ /* 0x000fe20000041888 */
[-C--:B------:R-:W-:Y:S01]  /*cf10*/  FMUL.FTZ R126, R126, R71.reuse ;  /* 0x000000477e7e7220 */ /* 0x080fe20000410000 */
[----:B------:R2:W4:Y:S01]  /*cf20*/  MUFU.EX2 R209, R11 ;  /* 0x0000000b00d17308 */ /* 0x0005220000000800 */
[----:B------:R-:W-:-:S02]  /*cf30*/  FMUL.FTZ R127, R127, R71 ;  /* 0x000000477f7f7220 */ /* 0x000fc40000410000 */
[-C--:B------:R-:W-:Y:S02]  /*cf40*/  FMUL.FTZ R130, R130, R71.reuse ;  /* 0x0000004782827220 */ /* 0x080fe40000410000 */
[----:B------:R-:W-:Y:S01]  /*cf50*/  F2FP.BF16.PACK_AB R4, R222, R250 ;  /* 0x000000fade04723e */ /* 0x000fe200000010ff */
[----:B------:R-:W-:Y:S01]  /*cf60*/  FMUL.FTZ R131, R131, R71 ;  /* 0x0000004783837220 */ /* 0x000fe20000410000 */
[----:B------:R-:W-:Y:S01]  /*cf70*/  F2FP.BF16.PACK_AB R5, R219, R220 ;  /* 0x000000dcdb05723e */ /* 0x000fe200000010ff */
[----:B---3--:R-:W-:Y:S01]  /*cf80*/  FFMA.FTZ R12, R164, c[0x0][0x23c], -R0 ;  /* 0x00008f00a40c7a23 */ /* 0x008fe20000010800 */
[----:B------:R-:W-:Y:S01]  /*cf90*/  F2FP.BF16.PACK_AB R6, R223, R221 ;  /* 0x000000dddf06723e */ /* 0x000fe200000010ff */
[-C--:B------:R-:W-:Y:S01]  /*cfa0*/  FMUL.FTZ R142, R142, R71.reuse ;  /* 0x000000478e8e7220 */ /* 0x080fe20000410000 */
[----:B-1----:R-:W-:Y:S01]  /*cfb0*/  F2FP.BF16.PACK_AB R7, R217, R218 ;  /* 0x000000dad907723e */ /* 0x002fe200000010ff */
[----:B------:R1:W-:Y:S01]  /*cfc0*/  MUFU.EX2 R207, R12 ;  /* 0x0000000c00cf7308 */ /* 0x0003e20000000800 */
[----:B------:R-:W-:-:S02]  /*cfd0*/  FMUL.FTZ R143, R143, R71 ;  /* 0x000000478f8f7220 */ /* 0x000fc40000410000 */
[----:B--2---:R-:W-:-:S03]  /*cfe0*/  FFMA.FTZ R11, R78, c[0x0][0x23c], -R8 ;  /* 0x00008f004e0b7a23 */ /* 0x004fc60000010808 */
[C---:B------:R-:W-:Y:S02]  /*cff0*/  HMMA.16816.F32.BF16 R84, R4.reuse, R16, R84 ;  /* 0x000000100454723c */ /* 0x040fe40000041854 */
[----:B------:R2:W-:Y:S06]  /*d000*/  MUFU.EX2 R210, R11 ;  /* 0x0000000b00d27308 */ /* 0x0005ec0000000800 */
[C---:B------:R-:W-:Y:S01]  /*d010*/  HMMA.16816.F32.BF16 R60, R4.reuse, R18, R92 ;  /* 0x00000012043c723c */ /* 0x040fe2000004185c */
[----:B------:R-:W3:Y:S04]  /*d020*/  LDSM.16.MT88.4 R16, [R192+0x6800] ;  /* 0x00680000c010783b */ /* 0x000ee80000004200 */
[----:B-1----:R-:W-:Y:S03]  /*d030*/  LDSM.16.MT88.4 R12, [R191+0x6800] ;  /* 0x00680000bf0c783b */ /* 0x002fe60000004200 */
[----:B------:R-:W-:Y:S01]  /*d040*/  HMMA.16816.F32.BF16 R96, R4, R20, R96 ;  /* 0x000000140460723c */ /* 0x000fe20000041860 */
[----:B------:R-:W-:Y:S01]  /*d050*/  LDSM.16.MT88.4 R92, [R189+0x7800] ;  /* 0x00780000bd5c783b */ /* 0x000fe20000004200 */
[----:B--2---:R-:W-:-:S04]  /*d060*/  FFMA.FTZ R11, R79, c[0x0][0x23c], -R8 ;  /* 0x00008f004f0b7a23 */ /* 0x004fc80000010808 */
[----:B------:R1:W2:Y:S02]  /*d070*/  MUFU.EX2 R208, R11 ;  /* 0x0000000b00d07308 */ /* 0x0002a40000000800 */
[C---:B------:R-:W-:Y:S01]  /*d080*/  HMMA.16816.F32.BF16 R64, R4.reuse, R22, R108 ;  /* 0x000000160440723c */ /* 0x040fe2000004186c */
[----:B------:R-:W-:Y:S04]  /*d090*/  LDSM.16.MT88.4 R20, [R190+0x6800] ;  /* 0x00680000be14783b */ /* 0x000fe80000004200 */
[----:B------:R-:W-:Y:S03]  /*d0a0*/  LDSM.16.MT88.4 R108, [R192+0x7800] ;  /* 0x00780000c06c783b */ /* 0x000fe60000004200 */
[----:B------:R-:W-:Y:S01]  /*d0b0*/  HMMA.16816.F32.BF16 R112, R4, R24, R112 ;  /* 0x000000180470723c */ /* 0x000fe20000041870 */
[----:B-1----:R-:W-:-:S07]  /*d0c0*/  FFMA.FTZ R11, R165, c[0x0][0x23c], -R0 ;  /* 0x00008f00a50b7a23 */ /* 0x002fce0000010800 */
[C---:B------:R-:W-:Y:S01]  /*d0d0*/  HMMA.16816.F32.BF16 R124, R4.reuse, R26, R124 ;  /* 0x0000001a047c723c */ /* 0x040fe2000004187c */
[----:B------:R-:W1:Y:S01]  /*d0e0*/  LDSM.16.MT88.4 R24, [R189+0x6800] ;  /* 0x00680000bd18783b */ /* 0x000e620000004200 */
[----:B------:R5:W-:Y:S06]  /*d0f0*/  MUFU.EX2 R206, R11 ;  /* 0x0000000b00ce7308 */ /* 0x000bec0000000800 */
[C---:B------:R-:W-:Y:S08]  /*d100*/  HMMA.16816.F32.BF16 R128, R4.reuse, R28, R128 ;  /* 0x0000001c0480723c */ /* 0x040ff00000041880 */
[----:B------:R-:W-:Y:S01]  /*d110*/  HMMA.16816.F32.BF16 R140, R4, R30, R140 ;  /* 0x0000001e048c723c */ /* 0x000fe2000004188c */
[----:B-----5:R-:W-:-:S04]  /*d120*/  FFMA.FTZ R11, R172, c[0x0][0x23c], -R0 ;  /* 0x00008f00ac0b7a23 */ /* 0x020fc80000010800 */
[----:B------:R5:W-:Y:S02]  /*d130*/  MUFU.EX2 R205, R11 ;  /* 0x0000000b00cd7308 */ /* 0x000be40000000800 */
[----:B------:R-:W-:Y:S02]  /*d140*/  F2FP.BF16.PACK_AB R4, R213, R216 ;  /* 0x000000d8d504723e */ /* 0x000fe400000010ff */
[----:B----4-:R-:W-:Y:S02]  /*d150*/  F2FP.BF16.PACK_AB R5, R209, R211 ;  /* 0x000000d3d105723e */ /* 0x010fe400000010ff */
[----:B------:R-:W-:Y:S02]  /*d160*/  F2FP.BF16.PACK_AB R6, R212, R214 ;  /* 0x000000d6d406723e */ /* 0x000fe400000010ff */
[----:B--2---:R-:W-:-:S07]  /*d170*/  F2FP.BF16.PACK_AB R7, R208, R210 ;  /* 0x000000d2d007723e */ /* 0x004fce00000010ff */
[----:B---3--:R-:W-:Y:S01]  /*d180*/  HMMA.16816.F32.BF16 R48, R4, R16, R48 ;  /* 0x000000100430723c */ /* 0x008fe20000041830 */
[----:B-----5:R-:W-:-:S04]  /*d190*/  FFMA.FTZ R11, R173, c[0x0][0x23c], -R0 ;  /* 0x00008f00ad0b7a23 */ /* 0x020fc80000010800 */
[----:B------:R2:W-:Y:S03]  /*d1a0*/  MUFU.EX2 R204, R11 ;  /* 0x0000000b00cc7308 */ /* 0x0005e60000000800 */
[C---:B-1----:R-:W-:Y:S08]  /*d1b0*/  HMMA.16816.F32.BF16 R56, R4.reuse, R24, R56 ;  /* 0x000000180438723c */ /* 0x042ff00000041838 */
[----:B------:R-:W-:Y:S01]  /*d1c0*/  HMMA.16816.F32.BF16 R52, R4, R26, R52 ;  /* 0x0000001a0434723c */ /* 0x000fe20000041834 */
[----:B--2---:R-:W-:-:S07]  /*d1d0*/  FFMA.FTZ R11, R158, c[0x0][0x23c], -R10 ;  /* 0x00008f009e0b7a23 */ /* 0x004fce000001080a */
[C---:B------:R-:W-:Y:S01]  /*d1e0*/  HMMA.16816.F32.BF16 R44, R4.reuse, R18, R44 ;  /* 0x00000012042c723c */ /* 0x040fe2000004182c */
[----:B------:R1:W-:Y:S07]  /*d1f0*/  MUFU.EX2 R202, R11 ;  /* 0x0000000b00ca7308 */ /* 0x0003ee0000000800 */
[C---:B------:R-:W-:Y:S08]  /*d200*/  HMMA.16816.F32.BF16 R40, R4.reuse, R20, R40 ;  /* 0x000000140428723c */ /* 0x040ff00000041828 */
[----:B------:R-:W-:Y:S01]  /*d210*/  HMMA.16816.F32.BF16 R36, R4, R22, R36 ;  /* 0x000000160424723c */ /* 0x000fe20000041824 */
[----:B-1----:R-:W-:-:S04]  /*d220*/  FFMA.FTZ R11, R159, c[0x0][0x23c], -R10 ;  /* 0x00008f009f0b7a23 */ /* 0x002fc8000001080a */
[----:B------:R1:W2:Y:S03]  /*d230*/  MUFU.EX2 R201, R11 ;  /* 0x0000000b00c97308 */ /* 0x0002a60000000800 */
[C---:B------:R-:W-:Y:S08]  /*d240*/  HMMA.16816.F32.BF16 R32, R4.reuse, R12, R32 ;  /* 0x0000000c0420723c */ /* 0x040ff00000041820 */
[----:B------:R-:W-:Y:S01]  /*d250*/  HMMA.16816.F32.BF16 R28, R4, R14, R136 ;  /* 0x0000000e041c723c */ /* 0x000fe20000041888 */
[----:B-1----:R-:W-:-:S06]  /*d260*/  FFMA.FTZ R11, R160, c[0x0][0x23c], -R10 ;  /* 0x00008f00a00b7a23 */ /* 0x002fcc000001080a */
[----:B------:R-:W-:Y:S02]  /*d270*/  F2FP.BF16.PACK_AB R4, R207, R215 ;  /* 0x000000d7cf04723e */ /* 0x000fe400000010ff */
[----:B--2---:R-:W-:Y:S01]  /*d280*/  F2FP.BF16.PACK_AB R5, R201, R202 ;  /* 0x000000cac905723e */ /* 0x004fe200000010ff */
[----:B------:R1:W-:Y:S01]  /*d290*/  MUFU.EX2 R187, R11 ;  /* 0x0000000b00bb7308 */ /* 0x0003e20000000800 */
[----:B------:R-:W-:Y:S01]  /*d2a0*/  F2FP.BF16.PACK_AB R6, R205, R206 ;  /* 0x000000cecd06723e */ /* 0x000fe200000010ff */
        /* <DEDUP_REMOVED lines=15> */
[----:B------:R1:W-:Y:S07]  /*d3a0*/  MUFU.EX2 R170, R11 ;  /* 0x0000000b00aa7308 */ /* 0x0003ee0000000800 */
        /* <DEDUP_REMOVED lines=13> */
[----:B----4-:R-:W-:-:S05]  /*d480*/  F2FP.BF16.PACK_AB R6, R161, R164 ;  /* 0x000000a4a106723e */ /* 0x010fca00000010ff */
        /* <DEDUP_REMOVED lines=38> */
[----:B---3--:R-:W-:Y:S02]  /*d6f0*/  F2FP.BF16.PACK_AB R5, R146, R147 ;  /* 0x000000939205723e */ /* 0x008fe400000010ff */
[----:B------:R-:W-:-:S04]  /*d700*/  MOV R178, R203 ;  /* 0x000000cb00b27202 */ /* 0x000fc80000000f00 */
        /* <DEDUP_REMOVED lines=24> */
[----:B------:R-:W2:Y:S04]  /*d890*/  LDSM.16.MT88.4 R124, [R190+0x7800] ;  /* 0x00780000be7c783b */ /* 0x000ea80000004200 */
[----:B------:R-:W3:Y:S03]  /*d8a0*/  LDSM.16.MT88.4 R16, [R191+0x7800] ;  /* 0x00780000bf10783b */ /* 0x000ee60000004200 */
[----:B------:R-:W-:Y:S01]  /*d8b0*/  HMMA.16816.F32.BF16 R12, R4, R14, R140 ;  /* 0x0000000e040c723c */ /* 0x000fe2000004188c */
[----:B-1----:R-:W-:-:S06]  /*d8c0*/  FFMA.FTZ R0, R167, c[0x0][0x23c], -R8 ;  /* 0x00008f00a7007a23 */ /* 0x002fcc0000010808 */
[----:B------:R-:W-:Y:S01]  /*d8d0*/  FFMA.FTZ R6, R228, R72, R250 ;  /* 0x00000048e4067223 */ /* 0x000fe200000100fa */
[----:B------:R-:W-:Y:S01]  /*d8e0*/  F2FP.BF16.PACK_AB R140, R150, R151 ;  /* 0x00000097968c723e */ /* 0x000fe200000010ff */
[----:B------:R-:W1:Y:S01]  /*d8f0*/  MUFU.EX2 R62, R0 ;  /* 0x00000000003e7308 */ /* 0x000e620000000800 */
[----:B------:R-:W-:Y:S01]  /*d900*/  FFMA.FTZ R5, R229, R71, R220 ;  /* 0x00000047e5057223 */ /* 0x000fe200000100dc */
[----:B------:R-:W-:Y:S01]  /*d910*/  F2FP.BF16.PACK_AB R142, R148, R149 ;  /* 0x00000095948e723e */ /* 0x000fe200000010ff */
[----:B------:R-:W-:Y:S02]  /*d920*/  FFMA.FTZ R4, R230, R74, R248 ;  /* 0x0000004ae6047223 */ /* 0x000fe400000100f8 */
[----:B------:R-:W-:Y:S02]  /*d930*/  FADD.FTZ R6, R222, R6 ;  /* 0x00000006de067221 */ /* 0x000fe40000010000 */
[----:B------:R-:W-:Y:S02]  /*d940*/  FADD.FTZ R8, R219, R5 ;  /* 0x00000005db087221 */ /* 0x000fe40000010000 */
[----:B------:R-:W-:-:S02]  /*d950*/  FADD.FTZ R5, R247, R4 ;  /* 0x00000004f7057221 */ /* 0x000fc40000010000 */
[----:B------:R-:W-:-:S04]  /*d960*/  FADD.FTZ R4, R218, R8 ;  /* 0x00000008da047221 */ /* 0x000fc80000010000 */
[----:B------:R-:W-:Y:S01]  /*d970*/  FADD.FTZ R4, R217, R4 ;  /* 0x00000004d9047221 */ /* 0x000fe20000010000 */
[----:B-1----:R-:W-:Y:S01]  /*d980*/  F2FP.BF16.PACK_AB R139, R62, R63 ;  /* 0x0000003f3e8b723e */ /* 0x002fe200000010ff */
[----:B------:R-:W-:Y:S02]  /*d990*/  FFMA.FTZ R0, R169, c[0x0][0x23c], -R10 ;  /* 0x00008f00a9007a23 */ /* 0x000fe4000001080a */
[----:B------:R-:W-:Y:S02]  /*d9a0*/  FADD.FTZ R4, R202, R4 ;  /* 0x00000004ca047221 */ /* 0x000fe40000010000 */
[----:B------:R1:W-:Y:S02]  /*d9b0*/  MUFU.EX2 R61, R0 ;  /* 0x00000000003d7308 */ /* 0x0003e40000000800 */
[----:B------:R-:W-:Y:S01]  /*d9c0*/  FADD.FTZ R4, R201, R4 ;  /* 0x00000004c9047221 */ /* 0x000fe20000010000 */
[----:B------:R-:W-:Y:S01]  /*d9d0*/  HMMA.16816.F32.BF16 R80, R136, R92, R56 ;  /* 0x0000005c8850723c */ /* 0x000fe20000041838 */
[----:B------:R-:W-:-:S07]  /*d9e0*/  @P1 IADD3 R201, R246, -0x4, RZ ;  /* 0xfffffffcf6c91810 */ /* 0x000fce0007ffe0ff */
[----:B------:R-:W-:Y:S01]  /*d9f0*/  HMMA.16816.F32.BF16 R88, R136, R94, R52 ;  /* 0x0000005e8858723c */ /* 0x000fe20000041834 */
[----:B-1----:R-:W-:-:S07]  /*da00*/  FFMA.FTZ R0, R168, c[0x0][0x23c], -R10 ;  /* 0x00008f00a8007a23 */ /* 0x002fce000001080a */
[C---:B------:R-:W-:Y:S01]  /*da10*/  HMMA.16816.F32.BF16 R100, R136.reuse, R108, R48 ;  /* 0x0000006c8864723c */ /* 0x040fe20000041830 */
[----:B------:R1:W4:Y:S07]  /*da20*/  MUFU.EX2 R60, R0 ;  /* 0x00000000003c7308 */ /* 0x00032e0000000800 */
[C---:B------:R-:W-:Y:S08]  /*da30*/  HMMA.16816.F32.BF16 R104, R136.reuse, R110, R44 ;  /* 0x0000006e8868723c */ /* 0x040ff0000004182c */
[----:B--2---:R-:W-:Y:S01]  /*da40*/  HMMA.16816.F32.BF16 R116, R136, R124, R40 ;  /* 0x0000007c8874723c */ /* 0x004fe20000041828 */
[----:B-1----:R-:W-:Y:S01]  /*da50*/  FFMA.FTZ R0, R185, c[0x0][0x23c], -R10 ;  /* 0x00008f00b9007a23 */ /* 0x002fe2000001080a */
[----:B----4-:R-:W-:-:S03]  /*da60*/  F2FP.BF16.PACK_AB R141, R60, R61 ;  /* 0x0000003d3c8d723e */ /* 0x010fc600000010ff */
[----:B------:R1:W-:Y:S03]  /*da70*/  MUFU.EX2 R11, R0 ;  /* 0x00000000000b7308 */ /* 0x0003e60000000800 */
[C---:B------:R-:W-:Y:S08]  /*da80*/  HMMA.16816.F32.BF16 R120, R136.reuse, R126, R36 ;  /* 0x0000007e8878723c */ /* 0x040ff00000041824 */
[----:B---3--:R-:W-:Y:S01]  /*da90*/  HMMA.16816.F32.BF16 R132, R136, R16, R132 ;  /* 0x000000108884723c */ /* 0x008fe20000041884 */
[----:B-1----:R-:W-:-:S07]  /*daa0*/  FFMA.FTZ R0, R186, c[0x0][0x23c], -R10 ;  /* 0x00008f00ba007a23 */ /* 0x002fce000001080a */
[----:B------:R-:W-:Y:S01]  /*dab0*/  HMMA.16816.F32.BF16 R136, R136, R18, R28 ;  /* 0x000000128888723c */ /* 0x000fe2000004181c */
[----:B------:R1:W2:Y:S02]  /*dac0*/  MUFU.EX2 R9, R0 ;  /* 0x0000000000097308 */ /* 0x0002a40000000800 */
        /* <DEDUP_REMOVED lines=64> */
.L_x_1085:
[----:B------:R-:W-:-:S04]  /*ded0*/  IADD3 R201, R178, -0x1, RZ ;  /* 0xffffffffb2c97810 */ /* 0x000fc80007ffe0ff */
.L_x_1092:
[----:B------:R-:W-:-:S13]  /*dee0*/  ISETP.GE.AND P0, PT, R201, RZ, PT ;  /* 0x000000ffc900720c */ /* 0x000fda0003f06270 */
[----:B------:R-:W-:Y:S05]  /*def0*/  @!P0 BRA `(.L_x_1093) ;  /* 0x000039c000008947 */ /* 0x000fea0003800000 */
[----:B------:R-:W-:Y:S01]  /*df00*/  MOV R0, c[0x0][0x1a4] ;  /* 0x0000690000007a02 */ /* 0x000fe20000000f00 */
[----:B------:R-:W-:Y:S01]  /*df10*/  IMAD.MOV.U32 R4, RZ, RZ, c[0x0][0x198] ;  /* 0x00006600ff047624 */ /* 0x000fe200078e00ff */
[----:B------:R-:W-:Y:S01]  /*df20*/  MOV R5, c[0x0][0x1a0] ;  /* 0x0000680000057a02 */ /* 0x000fe20000000f00 */
[----:B------:R-:W-:Y:S01]  /*df30*/  IMAD.MOV.U32 R252, RZ, RZ, c[0x0][0x19c] ;  /* 0x00006700fffc7624 */ /* 0x000fe200078e00ff */
[----:B------:R-:W2:Y:S01]  /*df40*/  LDL.LU.64 R6, [R1+0x8] ;  /* 0x0000080001067983 */ /* 0x000ea20000300a00 */
[----:B------:R-:W-:Y:S01]  /*df50*/  IMAD R251, R0, 0x30, RZ ;  /* 0x0000003000fb7824 */ /* 0x000fe200078e02ff */
[C---:B------:R-:W-:Y:S01]  /*df60*/  SHF.L.U64.HI R250, R5.reuse, 0x5, R0 ;  /* 0x0000000505fa7819 */ /* 0x040fe20000010200 */
[----:B------:R-:W-:Y:S01]  /*df70*/  IMAD R0, R252, 0x30, RZ ;  /* 0x00000030fc007824 */ /* 0x000fe200078e02ff */
[----:B------:R-:W-:Y:S01]  /*df80*/  SHF.L.U64.HI R252, R4, 0x5, R252 ;  /* 0x0000000504fc7819 */ /* 0x000fe200000102fc */
[----:B------:R-:W-:Y:S01]  /*df90*/  IMAD.WIDE.U32 R248, R5, 0x30, RZ ;  /* 0x0000003005f87825 */ /* 0x000fe200078e00ff */
[----:B------:R-:W-:-:S02]  /*dfa0*/  MOV R72, R69 ;  /* 0x0000004500487202 */ /* 0x000fc40000000f00 */
[----:B------:R-:W-:Y:S01]  /*dfb0*/  MOV R74, R3 ;  /* 0x00000003004a7202 */ /* 0x000fe20000000f00 */
[----:B------:R-:W-:Y:S01]  /*dfc0*/  IMAD.WIDE.U32 R246, R4, 0x30, RZ ;  /* 0x0000003004f67825 */ /* 0x000fe200078e00ff */
[----:B------:R-:W-:Y:S01]  /*dfd0*/  IADD3 R251, R251, R249, RZ ;  /* 0x000000f9fbfb7210 */ /* 0x000fe20007ffe0ff */
[----:B------:R-:W3:Y:S01]  /*dfe0*/  LDL.LU.64 R4, [R1+0x10] ;  /* 0x0000100001047983 */ /* 0x000ee20000300a00 */
[----:B------:R-:W-:Y:S01]  /*dff0*/  ISETP.GE.AND P0, PT, R236, c[0x0][0x220], PT ;  /* 0x00008800ec007a0c */ /* 0x000fe20003f06270 */
[----:B------:R-:W-:Y:S02]  /*e000*/  IMAD.MOV.U32 R71, RZ, RZ, R70 ;  /* 0x000000ffff477224 */ /* 0x000fe400078e0046 */
[----:B------:R-:W-:Y:S02]  /*e010*/  IMAD.MOV.U32 R75, RZ, RZ, R2 ;  /* 0x000000ffff4b7224 */ /* 0x000fe400078e0002 */
[----:B------:R-:W-:Y:S01]  /*e020*/  IMAD.IADD R0, R0, 0x1, R247 ;  /* 0x0000000100007824 */ /* 0x000fe200078e02f7 */
[----:B--2---:R-:W-:-:S02]  /*e030*/  MOV R233, R7 ;  /* 0x0000000700e97202 */ /* 0x004fc40000000f00 */
[----:B---3--:R-:W-:Y:S01]  /*e040*/  MOV R232, R4 ;  /* 0x0000000400e87202 */ /* 0x008fe20000000f00 */
[----:B------:R-:W-:Y:S05]  /*e050*/  BRA `(.L_x_1094) ;  /* 0x0000035000007947 */ /* 0x000fea0003800000 */
.L_x_1096:
[----:B------:R1:W-:Y:S01]  /*e060*/  @P0 STS.128 [R200+0x4000], RZ ;  /* 0x004000ffc8000388 */ /* 0x0003e20000000c00 */
[----:B------:R-:W-:Y:S01]  /*e070*/  IADD3 R0, R201, -0x1, RZ ;  /* 0xffffffffc9007810 */ /* 0x000fe20007ffe0ff */
[----:B------:R-:W-:Y:S03]  /*e080*/  IMAD.MOV.U32 R202, RZ, RZ, c[0x0][0x198] ;  /* 0x00006600ffca7624 */ /* 0x000fe600078e00ff */
[----:B------:R-:W-:Y:S01]  /*e090*/  SHF.R.S32.HI R3, RZ, 0x1f, R0 ;  /* 0x0000001fff037819 */ /* 0x000fe20000011400 */
[----:B------:R-:W-:Y:S04]  /*e0a0*/  IMAD.WIDE.U32 R4, R0, c[0x0][0x198], RZ ;  /* 0x0000660000047a25 */ /* 0x000fe800078e00ff */
[----:B------:R-:W-:Y:S02]  /*e0b0*/  IMAD R3, R3, c[0x0][0x198], RZ ;  /* 0x0000660003037a24 */ /* 0x000fe400078e02ff */
[----:B------:R-:W-:Y:S02]  /*e0c0*/  IMAD.SHL.U32 R203, R202, 0x10, RZ ;  /* 0x00000010cacb7824 */ /* 0x000fe400078e00ff */
[----:B------:R-:W-:Y:S01]  /*e0d0*/  IMAD R3, R0, c[0x0][0x19c], R3 ;  /* 0x0000670000037a24 */ /* 0x000fe200078e0203 */
[----:B------:R-:W-:Y:S01]  /*e0e0*/  LEA R0, P3, R4, R242, 0x6 ;  /* 0x000000f204007211 */ /* 0x000fe200078630ff */
[----:B------:R-:W-:Y:S02]  /*e0f0*/  IMAD.SHL.U32 R202, R202, 0x20, RZ ;  /* 0x00000020caca7824 */ /* 0x000fe400078e00ff */
[----:B------:R-:W-:Y:S01]  /*e100*/  IMAD.IADD R3, R5, 0x1, R3 ;  /* 0x0000000105037824 */ /* 0x000fe200078e0203 */
[----:B------:R-:W-:Y:S01]  /*e110*/  @!P0 IADD3 R7, P4, R203, R0, RZ ;  /* 0x00000000cb078210 */ /* 0x000fe20007f9e0ff */
[----:B------:R-:W-:Y:S01]  /*e120*/  IMAD.MOV.U32 R203, RZ, RZ, c[0x0][0x198] ;  /* 0x00006600ffcb7624 */ /* 0x000fe200078e00ff */
[C---:B------:R-:W-:Y:S01]  /*e130*/  @!P0 IADD3 R12, P2, R0.reuse, R202, RZ ;  /* 0x000000ca000c8210 */ /* 0x040fe20007f5e0ff */
[----:B------:R-:W-:Y:S01]  /*e140*/  IMAD.MOV.U32 R202, RZ, RZ, 0x4 ;  /* 0x00000004ffca7424 */ /* 0x000fe200078e00ff */
[----:B------:R-:W-:Y:S02]  /*e150*/  @!P0 LEA R10, P6, R0, c[0x0][0x168], 0x1 ;  /* 0x00005a00000a8a11 */ /* 0x000fe400078c08ff */
[----:B------:R-:W-:Y:S02]  /*e160*/  LEA.HI.X R3, R4, R239, R3, 0x6, P3 ;  /* 0x000000ef04037211 */ /* 0x000fe400018f3403 */
[----:B------:R-:W-:Y:S02]  /*e170*/  SHF.L.U64.HI R202, R203, R202, c[0x0][0x19c] ;  /* 0x00006700cbca7619 */ /* 0x000fe400000102ca */
[--C-:B------:R-:W-:Y:S01]  /*e180*/  @!P0 LEA.HI.X R11, R0, c[0x0][0x16c], R3.reuse, 0x1, P6 ;  /* 0x00005b00000b8a11 */ /* 0x100fe200030f0c03 */
[----:B------:R-:W-:Y:S01]  /*e190*/  @!P0 IMAD.X R13, R3, 0x1, R252, P2 ;  /* 0x00000001030d8824 */ /* 0x000fe200010e06fc */
[C---:B------:R-:W-:Y:S01]  /*e1a0*/  @!P0 LEA R8, P5, R7.reuse, c[0x0][0x168], 0x1 ;  /* 0x00005a0007088a11 */ /* 0x040fe200078a08ff */
[----:B------:R-:W-:Y:S01]  /*e1b0*/  @!P0 IMAD.X R9, R202, 0x1, R3, P4 ;  /* 0x00000001ca098824 */ /* 0x000fe200020e0603 */
[----:B------:R-:W-:Y:S01]  /*e1c0*/  @!P0 LEA R6, P4, R12, c[0x0][0x168], 0x1 ;  /* 0x00005a000c068a11 */ /* 0x000fe200078808ff */
[----:B------:R-:W-:Y:S01]  /*e1d0*/  @!PT LDS RZ, [RZ] ;  /* 0x00000000fffff984 */ /* 0x000fe20000000800 */
[----:B------:R-:W-:Y:S01]  /*e1e0*/  @!PT LDS RZ, [RZ] ;  /* 0x00000000fffff984 */ /* 0x000fe20000000800 */
[----:B------:R-:W-:Y:S01]  /*e1f0*/  @!PT LDS RZ, [RZ] ;  /* 0x00000000fffff984 */ /* 0x000fe20000000800 */
[----:B------:R1:W-:Y:S01]  /*e200*/  @!P0 LDGSTS.E.BYPASS.LTC128B.128 [R200+0x4000], [R10.64] ;  /* 0x040000000ac88fae */ /* 0x0003e2000b901d46 */
[----:B------:R-:W-:Y:S01]  /*e210*/  IMAD.MOV.U32 R202, RZ, RZ, c[0x0][0x19c] ;  /* 0x00006700ffca7624 */ /* 0x000fe200078e00ff */
[----:B------:R-:W-:Y:S02]  /*e220*/  @!P0 IADD3 R5, P3, R0, R246, RZ ;  /* 0x000000f600058210 */ /* 0x000fe40007f7e0ff */
[----:B------:R1:W-:Y:S01]  /*e230*/  @P0 STS.128 [R200+0x4800], RZ ;  /* 0x004800ffc8000388 */ /* 0x0003e20000000c00 */
[----:B------:R-:W-:Y:S01]  /*e240*/  @!P0 LEA.HI.X R9, R7, c[0x0][0x16c], R9, 0x1, P5 ;  /* 0x00005b0007098a11 */ /* 0x000fe200028f0c09 */
[----:B------:R-:W-:Y:S01]  /*e250*/  IMAD R202, R202, 0x30, RZ ;  /* 0x00000030caca7824 */ /* 0x000fe200078e02ff */
[----:B------:R-:W-:Y:S02]  /*e260*/  @!P0 LEA.HI.X R7, R12, c[0x0][0x16c], R13, 0x1, P4 ;  /* 0x00005b000c078a11 */ /* 0x000fe400020f0c0d */
[----:B------:R-:W-:Y:S01]  /*e270*/  @!P0 LEA R4, P2, R5, c[0x0][0x168], 0x1 ;  /* 0x00005a0005048a11 */ /* 0x000fe200078408ff */
[----:B------:R-:W-:Y:S01]  /*e280*/  @!PT LDS RZ, [RZ] ;  /* 0x00000000fffff984 */ /* 0x000fe20000000800 */
[----:B------:R-:W-:Y:S01]  /*e290*/  @!PT LDS RZ, [RZ] ;  /* 0x00000000fffff984 */ /* 0x000fe20000000800 */
[----:B------:R-:W-:Y:S01]  /*e2a0*/  @!PT LDS RZ, [RZ] ;  /* 0x00000000fffff984 */ /* 0x000fe20000000800 */
[----:B------:R1:W-:Y:S01]  /*e2b0*/  @!P0 LDGSTS.E.BYPASS.LTC128B.128 [R200+0x4800], [R8.64] ;  /* 0x0480000008c88fae */ /* 0x0003e2000b901d46 */
[----:B------:R-:W-:Y:S03]  /*e2c0*/  IMAD.IADD R202, R202, 0x1, R247 ;  /* 0x00000001caca7824 */ /* 0x000fe600078e02f7 */
[----:B------:R1:W-:Y:S01]  /*e2d0*/  @P0 STS.128 [R200+0x5000], RZ ;  /* 0x005000ffc8000388 */ /* 0x0003e20000000c00 */
[----:B------:R-:W-:Y:S03]  /*e2e0*/  @!P0 IMAD.X R14, R3, 0x1, R202, P3 ;  /* 0x00000001030e8824 */ /* 0x000fe600018e06ca */
[----:B------:R-:W-:Y:S01]  /*e2f0*/  @!PT LDS RZ, [RZ] ;  /* 0x00000000fffff984 */ /* 0x000fe20000000800 */
[----:B------:R-:W-:Y:S01]  /*e300*/  @!PT LDS RZ, [RZ] ;  /* 0x00000000fffff984 */ /* 0x000fe20000000800 */
[----:B------:R-:W-:Y:S01]  /*e310*/  @!PT LDS RZ, [RZ] ;  /* 0x00000000fffff984 */ /* 0x000fe20000000800 */
[----:B------:R1:W-:Y:S02]  /*e320*/  @!P0 LDGSTS.E.BYPASS.LTC128B.128 [R200+0x5000], [R6.64] ;  /* 0x0500000006c88fae */ /* 0x0003e4000b901d46 */
[----:B------:R-:W-:Y:S02]  /*e330*/  @!P0 LEA.HI.X R5, R5, c[0x0][0x16c], R14, 0x1, P2 ;  /* 0x00005b0005058a11 */ /* 0x000fe400010f0c0e */
[----:B------:R1:W-:Y:S04]  /*e340*/  @P0 STS.128 [R200+0x5800], RZ ;  /* 0x005800ffc8000388 */ /* 0x0003e80000000c00 */
[----:B------:R-:W-:Y:S01]  /*e350*/  @!PT LDS RZ, [RZ] ;  /* 0x00000000fffff984 */ /* 0x000fe20000000800 */
[----:B------:R-:W-:Y:S01]  /*e360*/  @!PT LDS RZ, [RZ] ;  /* 0x00000000fffff984 */ /* 0x000fe20000000800 */
[----:B------:R-:W-:Y:S01]  /*e370*/  @!PT LDS RZ, [RZ] ;  /* 0x00000000fffff984 */ /* 0x000fe20000000800 */
[----:B------:R1:W-:Y:S04]  /*e380*/  @!P0 LDGSTS.E.BYPASS.LTC128B.128 [R200+0x5800], [R4.64] ;  /* 0x0580000004c88fae */ /* 0x0003e8000b901d46 */
[----:B------:R-:W0:Y:S01]  /*e390*/  LDGDEPBAR ;  /* 0x00000000000079af */ /* 0x000e220000000000 */
[----:B------:R-:W-:-:S05]  /*e3a0*/  BRA `(.L_x_1095) ;  /* 0x000010f000007947 */ /* 0x000fca0003800000 */
.L_x_1094:
[----:B------:R-:W-:Y:S04]  /*e3b0*/  DEPBAR.LE SB0, 0x0 ;  /* 0x000080000000791a */ /* 0x000fe80000000000 */
[----:B------:R-:W-:Y:S01]  /*e3c0*/  BAR.SYNC.DEFER_BLOCKING 0x0 ;  /* 0x0000000000007b1d */ /* 0x000fe20000010000 */
[----:B------:R-:W-:Y:S02]  /*e3d0*/  MOV R2, c[0x0][0x1a0] ;  /* 0x0000680000027a02 */ /* 0x000fe40000000f00 */
[----:B------:R-:W-:Y:S02]  /*e3e0*/  MOV R0, 0x6 ;  /* 0x0000000600007802 */ /* 0x000fe40000000f00 */
[----:B------:R-:W-:Y:S02]  /*e3f0*/  SHF.R.S32.HI R4, RZ, 0x1f, R201 ;  /* 0x0000001fff047819 */ /* 0x000fe400000114c9 */
[C---:B------:R-:W-:Y:S02]  /*e400*/  SHF.L.U64.HI R0, R2.reuse, R0, c[0x0][0x1a4] ;  /* 0x0000690002007619 */ /* 0x040fe40000010200 */
[C---:B------:R-:W-:Y:S02]  /*e410*/  SHF.L.U32 R7, R2.reuse, 0x6, RZ ;  /* 0x0000000602077819 */ /* 0x040fe400000006ff */
[----:B------:R-:W-:Y:S01]  /*e420*/  SHF.L.U32 R5, R2, 0x4, RZ ;  /* 0x0000000402057819 */ /* 0x000fe200000006ff */
[----:B------:R-:W-:Y:S01]  /*e430*/  IMAD R0, R0, R201, RZ ;  /* 0x000000c900007224 */ /* 0x000fe200078e02ff */
[----:B------:R-:W-:Y:S01]  /*e440*/  SHF.L.U32 R6, R2, 0x5, RZ ;  /* 0x0000000502067819 */ /* 0x000fe200000006ff */
[-C--:B------:R-:W-:Y:S01]  /*e450*/  IMAD.WIDE.U32 R2, R201, R7.reuse, R232 ;  /* 0x00000007c9027225 */ /* 0x080fe200078e00e8 */
[----:B------:R-:W-:Y:S03]  /*e460*/  MOV R13, 0x4 ;  /* 0x00000004000d7802 */ /* 0x000fe60000000f00 */
[----:B------:R-:W-:Y:S01]  /*e470*/  IMAD R0, R4, R7, R0 ;  /* 0x0000000704007224 */ /* 0x000fe200078e0200 */
[----:B------:R-:W-:Y:S02]  /*e480*/  @!P0 LEA R10, P6, R2, c[0x0][0x170], 0x1 ;  /* 0x00005c00020a8a11 */ /* 0x000fe400078c08ff */
[----:B------:R-:W-:Y:S02]  /*e490*/  @!P0 IADD3 R7, P4, R6, R2, RZ ;  /* 0x0000000206078210 */ /* 0x000fe40007f9e0ff */
[----:B------:R-:W-:Y:S01]  /*e4a0*/  IADD3 R0, R3, R0, RZ ;  /* 0x0000000003007210 */ /* 0x000fe20007ffe0ff */
[----:B------:R-:W-:Y:S01]  /*e4b0*/  @P0 STS.128 [R200+0x6000], RZ ;  /* 0x006000ffc8000388 */ /* 0x000fe20000000c00 */
[----:B------:R-:W-:Y:S02]  /*e4c0*/  MOV R6, c[0x0][0x1a0] ;  /* 0x0000680000067a02 */ /* 0x000fe40000000f00 */
[----:B------:R-:W-:Y:S02]  /*e4d0*/  @!P0 LEA.HI.X R11, R2, c[0x0][0x174], R0, 0x1, P6 ;  /* 0x00005d00020b8a11 */ /* 0x000fe400030f0c00 */
[----:B------:R-:W-:Y:S02]  /*e4e0*/  @!P0 IADD3 R5, P1, R5, R2, RZ ;  /* 0x0000000205058210 */ /* 0x000fe40007f3e0ff */
[----:B------:R-:W-:Y:S01]  /*e4f0*/  SHF.L.U64.HI R13, R6, R13, c[0x0][0x1a4] ;  /* 0x00006900060d7619 */ /* 0x000fe2000001020d */
[----:B------:R-:W-:Y:S01]  /*e500*/  @!PT LDS RZ, [RZ] ;  /* 0x00000000fffff984 */ /* 0x000fe20000000800 */
[----:B------:R-:W-:Y:S01]  /*e510*/  @!PT LDS RZ, [RZ] ;  /* 0x00000000fffff984 */ /* 0x000fe20000000800 */
[----:B------:R-:W-:Y:S01]  /*e520*/  @!PT LDS RZ, [RZ] ;  /* 0x00000000fffff984 */ /* 0x000fe20000000800 */
[----:B------:R1:W-:Y:S01]  /*e530*/  @!P0 LDGSTS.E.BYPASS.LTC128B.128 [R200+0x6000], [R10.64] ;  /* 0x060000000ac88fae */ /* 0x0003e2000b901d46 */
[----:B------:R-:W-:Y:S02]  /*e540*/  @!P0 LEA R8, P5, R5, c[0x0][0x170], 0x1 ;  /* 0x00005c0005088a11 */ /* 0x000fe400078a08ff */
[----:B------:R-:W-:Y:S02]  /*e550*/  @!P0 IADD3.X R3, R13, R0, RZ, P1, !PT ;  /* 0x000000000d038210 */ /* 0x000fe40000ffe4ff */
[----:B------:R-:W-:Y:S02]  /*e560*/  @!P0 LEA R6, P3, R7, c[0x0][0x170], 0x1 ;  /* 0x00005c0007068a11 */ /* 0x000fe400078608ff */
[----:B------:R-:W-:Y:S01]  /*e570*/  @!P0 LEA.HI.X R9, R5, c[0x0][0x174], R3, 0x1, P5 ;  /* 0x00005d0005098a11 */ /* 0x000fe200028f0c03 */
[----:B------:R-:W-:Y:S01]  /*e580*/  @P0 STS.128 [R200+0x6800], RZ ;  /* 0x006800ffc8000388 */ /* 0x000fe20000000c00 */
[----:B------:R-:W-:Y:S02]  /*e590*/  @!P0 IADD3.X R13, R0, R250, RZ, P4, !PT ;  /* 0x000000fa000d8210 */ /* 0x000fe400027fe4ff */
[----:B------:R-:W-:Y:S02]  /*e5a0*/  @!P0 IADD3 R12, P2, R248, R2, RZ ;  /* 0x00000002f80c8210 */ /* 0x000fe40007f5e0ff */
[----:B------:R-:W-:Y:S02]  /*e5b0*/  @!P0 LEA.HI.X R7, R7, c[0x0][0x174], R13, 0x1, P3 ;  /* 0x00005d0007078a11 */ /* 0x000fe400018f0c0d */
[----:B------:R-:W-:Y:S01]  /*e5c0*/  @!P0 LEA R4, P1, R12, c[0x0][0x170], 0x1 ;  /* 0x00005c000c048a11 */ /* 0x000fe200078208ff */
[----:B------:R-:W-:Y:S01]  /*e5d0*/  @!PT LDS RZ, [RZ] ;  /* 0x00000000fffff984 */ /* 0x000fe20000000800 */
[----:B------:R-:W-:Y:S01]  /*e5e0*/  @!PT LDS RZ, [RZ] ;  /* 0x00000000fffff984 */ /* 0x000fe20000000800 */
[----:B------:R-:W-:Y:S01]  /*e5f0*/  @!PT LDS RZ, [RZ] ;  /* 0x00000000fffff984 */ /* 0x000fe20000000800 */
[----:B------:R1:W-:Y:S01]  /*e600*/  @!P0 LDGSTS.E.BYPASS.LTC128B.128 [R200+0x6800], [R8.64] ;  /* 0x0680000008c88fae */ /* 0x0003e2000b901d46 */
[----:B------:R-:W-:Y:S04]  /*e610*/  @!P0 IADD3.X R14, R0, R251, RZ, P2, !PT ;  /* 0x000000fb000e8210 */ /* 0x000fe800017fe4ff */
[----:B------:R-:W-:Y:S02]  /*e620*/  @!P0 LEA.HI.X R5, R12, c[0x0][0x174], R14, 0x1, P1 ;  /* 0x00005d000c058a11 */ /* 0x000fe400008f0c0e */
[----:B------:R-:W-:Y:S01]  /*e630*/  ISETP.GT.AND P1, PT, R201, RZ, PT ;  /* 0x000000ffc900720c */ /* 0x000fe20003f24270 */
        /* <DEDUP_REMOVED lines=25> */
[----:B------:R-:W-:Y:S08]  /*e7d0*/  LDSM.16.M88.4 R176, [R195+0x1000] ;  /* 0x00100000c3b0783b */ /* 0x000ff00000000200 */
[----:B------:R-:W-:Y:S08]  /*e7e0*/  LDSM.16.M88.4 R180, [R195+0x1800] ;  /* 0x00180000c3b4783b */ /* 0x000ff00000000200 */
        /* <DEDUP_REMOVED lines=73> */
[----:B------:R-:W-:Y:S02]  /*ec80*/  FMUL.FTZ R18, R18, c[0x0][0x2ec] ;  /* 0x0000bb0012127a20 */ /* 0x000fe40000410000 */
[----:B------:R-:W-:Y:S01]  /*ec90*/  FMUL.FTZ R19, R19, c[0x0][0x2ec] ;  /* 0x0000bb0013137a20 */ /* 0x000fe20000410000 */
[----:B------:R4:W1:Y:S10]  /*eca0*/  MUFU.TANH R178, R7 ;  /* 0x0000000700b27308 */ /* 0x0008740000002400 */
[----:B------:R-:W1:Y:S10]  /*ecb0*/  MUFU.TANH R176, R8 ;  /* 0x0000000800b07308 */ /* 0x000e740000002400 */
[----:B------:R-:W1:Y:S01]  /*ecc0*/  MUFU.TANH R175, R9 ;  /* 0x0000000900af7308 */ /* 0x000e620000002400 */
[----:B----4-:R-:W4:Y:S09]  /*ecd0*/  LDSM.16.M88.4 R4, [R193+0x800] ;  /* 0x00080000c104783b */ /* 0x010f320000000200 */
[----:B------:R-:W1:Y:S10]  /*ece0*/  MUFU.TANH R171, R10 ;  /* 0x0000000a00ab7308 */ /* 0x000e740000002400 */
[----:B------:R5:W1:Y:S10]  /*ecf0*/  MUFU.TANH R173, R11 ;  /* 0x0000000b00ad7308 */ /* 0x000a740000002400 */
[----:B------:R1:W1:Y:S10]  /*ed00*/  MUFU.TANH R170, R15 ;  /* 0x0000000f00aa7308 */ /* 0x0002740000002400 */
[----:B------:R-:W2:Y:S01]  /*ed10*/  MUFU.TANH R172, R12 ;  /* 0x0000000c00ac7308 */ /* 0x000ea20000002400 */
[----:B-----5:R-:W5:Y:S01]  /*ed20*/  LDSM.16.M88.4 R8, [R193+0x1000] ;  /* 0x00100000c108783b */ /* 0x020f620000000200 */
[-C--:B----4-:R-:W-:Y:S08]  /*ed30*/  HMMA.16816.F32.BF16 R20, R156, R4.reuse, R20 ;  /* 0x000000049c14723c */ /* 0x090ff00000041814 */
[----:B------:R-:W4:Y:S01]  /*ed40*/  MUFU.TANH R174, R13 ;  /* 0x0000000d00ae7308 */ /* 0x000f220000002400 */
[C---:B------:R-:W-:Y:S04]  /*ed50*/  HMMA.16816.F32.BF16 R24, R76.reuse, R4, R24 ;  /* 0x000000044c18723c */ /* 0x040fe80000041818 */
[----:B-1----:R-:W-:Y:S05]  /*ed60*/  FMUL.FTZ R15, R16, c[0x0][0x2ec] ;  /* 0x0000bb00100f7a20 */ /* 0x002fea0000410000 */
[----:B------:R-:W1:Y:S01]  /*ed70*/  MUFU.TANH R169, R14 ;  /* 0x0000000e00a97308 */ /* 0x000e620000002400 */
[-C--:B------:R-:W-:Y:S08]  /*ed80*/  HMMA.16816.F32.BF16 R28, R76, R6.reuse, R28 ;  /* 0x000000064c1c723c */ /* 0x080ff0000004181c */
[C---:B------:R-:W-:Y:S01]  /*ed90*/  HMMA.16816.F32.BF16 R32, R156.reuse, R6, R32 ;  /* 0x000000069c20723c */ /* 0x040fe20000041820 */
[----:B------:R-:W1:Y:S01]  /*eda0*/  MUFU.TANH R15, R15 ;  /* 0x0000000f000f7308 */ /* 0x000e620000002400 */
[----:B------:R-:W1:Y:S01]  /*edb0*/  LDSM.16.M88.4 R4, [R193+0x1800] ;  /* 0x00180000c104783b */ /* 0x000e620000000200 */
[----:B------:R-:W-:Y:S04]  /*edc0*/  DEPBAR.LE SB0, 0x0 ;  /* 0x000080000000791a */ /* 0x000fe80000000000 */
[----:B------:R-:W-:Y:S02]  /*edd0*/  FMUL.FTZ R20, R20, c[0x0][0x2ec] ;  /* 0x0000bb0014147a20 */ /* 0x000fe40000410000 */
[----:B------:R-:W-:Y:S02]  /*ede0*/  FMUL.FTZ R21, R21, c[0x0][0x2ec] ;  /* 0x0000bb0015157a20 */ /* 0x000fe40000410000 */
[----:B------:R-:W1:Y:S01]  /*edf0*/  MUFU.TANH R17, R17 ;  /* 0x0000001100117308 */ /* 0x000e620000002400 */
        /* <DEDUP_REMOVED lines=9> */
[----:B------:R5:W2:Y:S01]  /*ee90*/  MUFU.TANH R152, R31 ;  /* 0x0000001f00987308 */ /* 0x000aa20000002400 */
        /* <DEDUP_REMOVED lines=13> */
[----:B-----5:R-:W-:Y:S01]  /*ef70*/  FMUL.FTZ R31, R33, c[0x0][0x2ec] ;  /* 0x0000bb00211f7a20 */ /* 0x020fe20000410000 */
        /* <DEDUP_REMOVED lines=10> */
[----:B------:R1:W1:Y:S03]  /*f020*/  MUFU.TANH R164, R23 ;  /* 0x0000001700a47308 */ /* 0x0002660000002400 */
        /* <DEDUP_REMOVED lines=69> */
[----:B------:R-:W1:Y:S02]  /*f480*/  MUFU.TANH R67, R67 ;  /* 0x0000004300437308 */ /* 0x000e640000002400 */
[----:B-1234-:R-:W-:-:S05]  /*f490*/  @P1 BRA `(.L_x_1096) ;  /* 0xffffebc000001947 */ /* 0x01efca000383ffff */
.L_x_1095:
[----:B------:R-:W2:Y:S02]  /*f4a0*/  S2R R0, SR_TID.X ;  /* 0x0000000000007919 */ /* 0x000ea40000002100 */
[----:B--2---:R-:W-:Y:S04]  /*f4b0*/  SHF.L.U32 R0, R0, 0x1, RZ ;  /* 0x0000000100007819 */ /* 0x004fe800000006ff */
[----:B------:R-:W-:Y:S04]  /*f4c0*/  LOP3.LUT R0, R0, 0x6, RZ, 0xc0, !PT ;  /* 0x0000000600007812 */ /* 0x000fe800078ec0ff */
[----:B------:R-:W-:Y:S04]  /*f4d0*/  LEA R0, R201, R0, 0x6 ;  /* 0x00000000c9007211 */ /* 0x000fe800078e30ff */
[----:B-1----:R-:W1:Y:S01]  /*f4e0*/  I2F R11, R0 ;  /* 0x00000000000b7306 */ /* 0x002e620000201400 */
[C---:B------:R-:W-:Y:S02]  /*f4f0*/  IADD3 R3, R0.reuse, 0x8, RZ ;  /* 0x0000000800037810 */ /* 0x040fe40007ffe0ff */
[C---:B------:R-:W-:Y:S02]  /*f500*/  IADD3 R4, R0.reuse, 0x1, RZ ;  /* 0x0000000100047810 */ /* 0x040fe40007ffe0ff */
[C---:B------:R-:W-:Y:S02]  /*f510*/  IADD3 R9, R0.reuse, 0x10, RZ ;  /* 0x0000001000097810 */ /* 0x040fe40007ffe0ff */
[C---:B------:R-:W-:Y:S02]  /*f520*/  IADD3 R16, R0.reuse, 0x29, RZ ;  /* 0x0000002900107810 */ /* 0x040fe40007ffe0ff */
[C---:B------:R-:W-:Y:S01]  /*f530*/  IADD3 R10, R0.reuse, 0x9, RZ ;  /* 0x00000009000a7810 */ /* 0x040fe20007ffe0ff */
[----:B------:R-:W2:Y:S01]  /*f540*/  I2F R3, R3 ;  /* 0x0000000300037306 */ /* 0x000ea20000201400 */
[C---:B------:R-:W-:Y:S02]  /*f550*/  IADD3 R8, R0.reuse, 0x11, RZ ;  /* 0x0000001100087810 */ /* 0x040fe40007ffe0ff */
[C---:B------:R-:W-:Y:S02]  /*f560*/  IADD3 R7, R0.reuse, 0x18, RZ ;  /* 0x0000001800077810 */ /* 0x040fe40007ffe0ff */
[C---:B------:R-:W-:Y:S02]  /*f570*/  IADD3 R5, R0.reuse, 0x20, RZ ;  /* 0x0000002000057810 */ /* 0x040fe40007ffe0ff */
[C---:B------:R-:W-:Y:S02]  /*f580*/  IADD3 R6, R0.reuse, 0x19, RZ ;  /* 0x0000001900067810 */ /* 0x040fe40007ffe0ff */
[C---:B------:R-:W-:Y:S01]  /*f590*/  IADD3 R13, R0.reuse, 0x21, RZ ;  /* 0x00000021000d7810 */ /* 0x040fe20007ffe0ff */
[----:B------:R-:W3:Y:S01]  /*f5a0*/  I2F R4, R4 ;  /* 0x0000000400047306 */ /* 0x000ee20000201400 */
[C---:B------:R-:W-:Y:S01]  /*f5b0*/  IADD3 R12, R0.reuse, 0x28, RZ ;  /* 0x00000028000c7810 */ /* 0x040fe20007ffe0ff */
[CC--:B-1----:R-:W-:Y:S02]  /*f5c0*/  FFMA.FTZ R22, R11.reuse, R68.reuse, R171 ;  /* 0x000000440b167223 */ /* 0x0c2fe400000100ab */
[CC--:B------:R-:W-:Y:S02]  /*f5d0*/  FFMA.FTZ R14, R11.reuse, R68.reuse, R179 ;  /* 0x000000440b0e7223 */ /* 0x0c0fe400000100b3 */
[CC--:B------:R-:W-:Y:S04]  /*f5e0*/  FFMA.FTZ R18, R11.reuse, R68.reuse, R177 ;  /* 0x000000440b127223 */ /* 0x0c0fe800000100b1 */
[----:B------:R-:W1:Y:S01]  /*f5f0*/  I2F R9, R9 ;  /* 0x0000000900097306 */ /* 0x000e620000201400 */
[-C--:B------:R-:W-:Y:S02]  /*f600*/  FFMA.FTZ R26, R11, R68.reuse, R176 ;  /* 0x000000440b1a7223 */ /* 0x080fe400000100b0 */
[CC--:B--2---:R-:W-:Y:S02]  /*f610*/  FFMA.FTZ R23, R3.reuse, R68.reuse, R169 ;  /* 0x0000004403177223 */ /* 0x0c4fe400000100a9 */
[CC--:B------:R-:W-:Y:S02]  /*f620*/  FFMA.FTZ R15, R3.reuse, R68.reuse, R15 ;  /* 0x00000044030f7223 */ /* 0x0c0fe4000001000f */
[CC--:B------:R-:W-:Y:S03]  /*f630*/  FFMA.FTZ R19, R3.reuse, R68.reuse, R166 ;  /* 0x0000004403137223 */ /* 0x0c0fe600000100a6 */
[----:B------:R2:W4:Y:S01]  /*f640*/  I2F R11, R16 ;  /* 0x00000010000b7306 */ /* 0x0005220000201400 */
[-C--:B------:R-:W-:Y:S01]  /*f650*/  FFMA.FTZ R27, R3, R68.reuse, R172 ;  /* 0x00000044031b7223 */ /* 0x080fe200000100ac */
[----:B------:R-:W-:Y:S01]  /*f660*/  IADD3 R3, R0, 0x31, RZ ;  /* 0x0000003100037810 */ /* 0x000fe20007ffe0ff */
[CC--:B---3--:R-:W-:Y:S02]  /*f670*/  FFMA.FTZ R20, R4.reuse, R68.reuse, R178 ;  /* 0x0000004404147223 */ /* 0x0c8fe400000100b2 */
[CC--:B------:R-:W-:Y:S02]  /*f680*/  FFMA.FTZ R24, R4.reuse, R68.reuse, R173 ;  /* 0x0000004404187223 */ /* 0x0c0fe400000100ad */
[CC--:B------:R-:W-:Y:S03]  /*f690*/  FFMA.FTZ R28, R4.reuse, R68.reuse, R175 ;  /* 0x00000044041c7223 */ /* 0x0c0fe600000100af */
[----:B------:R-:W3:Y:S01]  /*f6a0*/  I2F R10, R10 ;  /* 0x0000000a000a7306 */ /* 0x000ee20000201400 */
[CC--:B-1----:R-:W-:Y:S02]  /*f6b0*/  FFMA.FTZ R30, R9.reuse, R68.reuse, R165 ;  /* 0x00000044091e7223 */ /* 0x0c2fe400000100a5 */
[CC--:B------:R-:W-:Y:S02]  /*f6c0*/  FFMA.FTZ R33, R9.reuse, R68.reuse, R163 ;  /* 0x0000004409217223 */ /* 0x0c0fe400000100a3 */
[CC--:B------:R-:W-:Y:S05]  /*f6d0*/  FFMA.FTZ R41, R9.reuse, R68.reuse, R153 ;  /* 0x0000004409297223 */ /* 0x0c0fea0000010099 */
[----:B------:R-:W1:Y:S01]  /*f6e0*/  I2F R8, R8 ;  /* 0x0000000800087306 */ /* 0x000e620000201400 */
[-C--:B------:R-:W-:Y:S02]  /*f6f0*/  FFMA.FTZ R45, R9, R68.reuse, R162 ;  /* 0x00000044092d7223 */ /* 0x080fe400000100a2 */
[-C--:B--2---:R-:W-:Y:S01]  /*f700*/  FFMA.FTZ R16, R4, R68.reuse, R180 ;  /* 0x0000004404107223 */ /* 0x084fe200000100b4 */
[----:B------:R-:W-:Y:S01]  /*f710*/  IADD3 R4, R0, 0x30, RZ ;  /* 0x0000003000047810 */ /* 0x000fe20007ffe0ff */
[CC--:B----4-:R-:W-:Y:S02]  /*f720*/  FFMA.FTZ R157, R11.reuse, R68.reuse, R37 ;  /* 0x000000440b9d7223 */ /* 0x0d0fe40000010025 */
[-C--:B------:R-:W-:Y:S03]  /*f730*/  FFMA.FTZ R153, R11, R68.reuse, R47 ;  /* 0x000000440b997223 */ /* 0x080fe6000001002f */
[----:B------:R-:W2:Y:S01]  /*f740*/  I2F R9, R3 ;  /* 0x0000000300097306 */ /* 0x000ea20000201400 */
[CC--:B---3--:R-:W-:Y:S02]  /*f750*/  FFMA.FTZ R21, R10.reuse, R68.reuse, R168 ;  /* 0x000000440a157223 */ /* 0x0c8fe400000100a8 */
[CC--:B------:R-:W-:Y:S02]  /*f760*/  FFMA.FTZ R17, R10.reuse, R68.reuse, R17 ;  /* 0x000000440a117223 */ /* 0x0c0fe40000010011 */
[CC--:B------:R-:W-:Y:S05]  /*f770*/  FFMA.FTZ R25, R10.reuse, R68.reuse, R170 ;  /* 0x000000440a197223 */ /* 0x0c0fea00000100aa */
[----:B------:R-:W3:Y:S01]  /*f780*/  I2F R4, R4 ;  /* 0x0000000400047306 */ /* 0x000ee20000201400 */
[-C--:B------:R-:W-:Y:S02]  /*f790*/  FFMA.FTZ R29, R10, R68.reuse, R174 ;  /* 0x000000440a1d7223 */ /* 0x080fe400000100ae */
[CC--:B-1----:R-:W-:Y:S02]  /*f7a0*/  FFMA.FTZ R10, R8.reuse, R68.reuse, R167 ;  /* 0x00000044080a7223 */ /* 0x0c2fe400000100a7 */
[CC--:B------:R-:W-:Y:S02]  /*f7b0*/  FFMA.FTZ R34, R8.reuse, R68.reuse, R164 ;  /* 0x0000004408227223 */ /* 0x0c0fe400000100a4 */
[CC--:B------:R-:W-:Y:S03]  /*f7c0*/  FFMA.FTZ R46, R8.reuse, R68.reuse, R161 ;  /* 0x00000044082e7223 */ /* 0x0c0fe600000100a1 */
[----:B------:R-:W1:Y:S01]  /*f7d0*/  I2F R7, R7 ;  /* 0x0000000700077306 */ /* 0x000e620000201400 */
[-C--:B------:R-:W-:Y:S01]  /*f7e0*/  FFMA.FTZ R42, R8, R68.reuse, R155 ;  /* 0x00000044082a7223 */ /* 0x080fe2000001009b */
[C---:B------:R-:W-:Y:S01]  /*f7f0*/  IADD3 R8, R0.reuse, 0x38, RZ ;  /* 0x0000003800087810 */ /* 0x040fe20007ffe0ff */
[CC--:B--2---:R-:W-:Y:S01]  /*f800*/  FFMA.FTZ R177, R9.reuse, R68.reuse, R53 ;  /* 0x0000004409b17223 */ /* 0x0c4fe20000010035 */
[----:B------:R-:W-:Y:S01]  /*f810*/  IADD3 R3, R0, 0x39, RZ ;  /* 0x0000003900037810 */ /* 0x000fe20007ffe0ff */
[CC--:B------:R-:W-:Y:S01]  /*f820*/  FFMA.FTZ R211, R9.reuse, R68.reuse, R55 ;  /* 0x0000004409d37223 */ /* 0x0c0fe20000010037 */
[----:B------:R-:W-:Y:S01]  /*f830*/  FMNMX.FTZ R0, R14, R71, !PT ;  /* 0x000000470e007209 */ /* 0x000fe20007810000 */
[CC--:B------:R-:W-:Y:S03]  /*f840*/  FFMA.FTZ R225, R9.reuse, R68.reuse, R59 ;  /* 0x0000004409e17223 */ /* 0x0c0fe6000001003b */
[----:B------:R-:W2:Y:S01]  /*f850*/  I2F R5, R5 ;  /* 0x0000000500057306 */ /* 0x000ea20000201400 */
[-C--:B------:R-:W-:Y:S02]  /*f860*/  FFMA.FTZ R210, R9, R68.reuse, R77 ;  /* 0x0000004409d27223 */ /* 0x080fe4000001004d */
[CC--:B---3--:R-:W-:Y:S02]  /*f870*/  FFMA.FTZ R176, R4.reuse, R68.reuse, R52 ;  /* 0x0000004404b07223 */ /* 0x0c8fe40000010034 */
[CC--:B------:R-:W-:Y:S02]  /*f880*/  FFMA.FTZ R213, R4.reuse, R68.reuse, R54 ;  /* 0x0000004404d57223 */ /* 0x0c0fe40000010036 */
[----:B------:R-:W-:Y:S01]  /*f890*/  LDSM.16.MT88.4 R52, [R190+0x6000] ;  /* 0x00600000be34783b */ /* 0x000fe20000004200 */
[CC--:B------:R-:W-:Y:S02]  /*f8a0*/  FFMA.FTZ R226, R4.reuse, R68.reuse, R58 ;  /* 0x0000004404e27223 */ /* 0x0c0fe4000001003a */
[----:B------:R-:W3:Y:S01]  /*f8b0*/  I2F R6, R6 ;  /* 0x0000000600067306 */ /* 0x000ee20000201400 */
[----:B------:R-:W-:Y:S01]  /*f8c0*/  FFMA.FTZ R227, R4, R68, R56 ;  /* 0x0000004404e37223 */ /* 0x000fe20000010038 */
[----:B------:R-:W-:Y:S02]  /*f8d0*/  FMNMX.FTZ R4, R16, R0, !PT ;  /* 0x0000000010047209 */ /* 0x000fe40007810000 */
[----:B------:R-:W-:Y:S01]  /*f8e0*/  FMNMX.FTZ R0, R18, R72, !PT ;  /* 0x0000004812007209 */ /* 0x000fe20007810000 */
[CC--:B-1----:R-:W-:Y:S02]  /*f8f0*/  FFMA.FTZ R32, R7.reuse, R68.reuse, R32 ;  /* 0x0000004407207223 */ /* 0x0c2fe40000010020 */
[-C--:B------:R-:W-:Y:S02]  /*f900*/  FFMA.FTZ R35, R7, R68.reuse, R149 ;  /* 0x0000004407237223 */ /* 0x080fe40000010095 */
[-C--:B------:R-:W-:Y:S01]  /*f910*/  FFMA.FTZ R149, R11, R68.reuse, R51 ;  /* 0x000000440b957223 */ /* 0x080fe20000010033 */
[----:B------:R-:W1:Y:S01]  /*f920*/  I2F R13, R13 ;  /* 0x0000000d000d7306 */ /* 0x000e620000201400 */
[CC--:B------:R-:W-:Y:S02]  /*f930*/  FFMA.FTZ R43, R7.reuse, R68.reuse, R151 ;  /* 0x00000044072b7223 */ /* 0x0c0fe40000010097 */
[-C--:B------:R-:W-:Y:S02]  /*f940*/  FFMA.FTZ R57, R7, R68.reuse, R154 ;  /* 0x0000004407397223 */ /* 0x080fe4000001009a */
[CC--:B--2---:R-:W-:Y:S02]  /*f950*/  FFMA.FTZ R146, R5.reuse, R68.reuse, R146 ;  /* 0x0000004405927223 */ /* 0x0c4fe40000010092 */
[CC--:B------:R-:W-:Y:S02]  /*f960*/  FFMA.FTZ R155, R5.reuse, R68.reuse, R144 ;  /* 0x00000044059b7223 */ /* 0x0c0fe40000010090 */
[CC--:B------:R-:W-:Y:S01]  /*f970*/  FFMA.FTZ R61, R5.reuse, R68.reuse, R148 ;  /* 0x00000044053d7223 */ /* 0x0c0fe20000010094 */
[----:B------:R-:W2:Y:S01]  /*f980*/  I2F R12, R12 ;  /* 0x0000000c000c7306 */ /* 0x000ea20000201400 */
[----:B------:R-:W-:Y:S01]  /*f990*/  FFMA.FTZ R151, R5, R68, R70 ;  /* 0x0000004405977223 */ /* 0x000fe20000010046 */
[----:B------:R-:W-:Y:S01]  /*f9a0*/  FMNMX.FTZ R5, R15, R4, !PT ;  /* 0x000000040f057209 */ /* 0x000fe20007810000 */
[----:B---3--:R-:W-:Y:S01]  /*f9b0*/  FFMA.FTZ R44, R6, R68, R152 ;  /* 0x00000044062c7223 */ /* 0x008fe20000010098 */
[----:B------:R-:W-:Y:S01]  /*f9c0*/  FMNMX.FTZ R4, R20, R0, !PT ;  /* 0x0000000014047209 */ /* 0x000fe20007810000 */
[CC--:B------:R-:W-:Y:S01]  /*f9d0*/  FFMA.FTZ R31, R6.reuse, R68.reuse, R31 ;  /* 0x00000044061f7223 */ /* 0x0c0fe2000001001f */
[----:B------:R-:W-:Y:S01]  /*f9e0*/  FMNMX.FTZ R5, R17, R5, !PT ;  /* 0x0000000511057209 */ /* 0x000fe20007810000 */
[C---:B------:R-:W-:Y:S01]  /*f9f0*/  FFMA.FTZ R40, R6.reuse, R68, R150 ;  /* 0x0000004406287223 */ /* 0x040fe20000010096 */
[----:B------:R-:W-:Y:S02]  /*fa00*/  FMNMX.FTZ R4, R19, R4, !PT ;  /* 0x0000000413047209 */ /* 0x000fe40007810000 */
[----:B------:R-:W3:Y:S01]  /*fa10*/  I2F R8, R8 ;  /* 0x0000000800087306 */ /* 0x000ee20000201400 */
[----:B------:R-:W-:Y:S01]  /*fa20*/  FFMA.FTZ R60, R6, R68, R160 ;  /* 0x00000044063c7223 */ /* 0x000fe200000100a0 */
[----:B------:R-:W-:Y:S02]  /*fa30*/  FMNMX.FTZ R6, R30, R5, !PT ;  /* 0x000000051e067209 */ /* 0x000fe40007810000 */
[----:B------:R-:W-:Y:S01]  /*fa40*/  FMNMX.FTZ R5, R21, R4, !PT ;  /* 0x0000000415057209 */ /* 0x000fe20007810000 */
[C---:B-1----:R-:W-:Y:S01]  /*fa50*/  FFMA.FTZ R62, R13.reuse, R68, R147 ;  /* 0x000000440d3e7223 */ /* 0x042fe20000010093 */
[----:B------:R-:W-:Y:S01]  /*fa60*/  FMNMX.FTZ R6, R10, R6, !PT ;  /* 0x000000060a067209 */ /* 0x000fe20007810000 */
[----:B------:R-:W-:Y:S01]  /*fa70*/  FFMA.FTZ R147, R13, R68, R145 ;  /* 0x000000440d937223 */ /* 0x000fe20000010091 */
[----:B------:R-:W-:Y:S01]  /*fa80*/  FMNMX.FTZ R0, R22, R74, !PT ;  /* 0x0000004a16007209 */ /* 0x000fe20007810000 */
[----:B------:R-:W-:Y:S01]  /*fa90*/  FFMA.FTZ R145, R11, R68, R49 ;  /* 0x000000440b917223 */ /* 0x000fe20000010031 */
[----:B------:R-:W1:Y:S01]  /*faa0*/  I2F R3, R3 ;  /* 0x0000000300037306 */ /* 0x000e620000201400 */
[----:B------:R-:W-:Y:S01]  /*fab0*/  FMNMX.FTZ R6, R32, R6, !PT ;  /* 0x0000000620067209 */ /* 0x000fe20007810000 */
[-C--:B------:R-:W-:Y:S01]  /*fac0*/  FFMA.FTZ R150, R13, R68.reuse, R69 ;  /* 0x000000440d967223 */ /* 0x080fe20000010045 */
[----:B------:R-:W-:Y:S01]  /*fad0*/  FMNMX.FTZ R5, R33, R5, !PT ;  /* 0x0000000521057209 */ /* 0x000fe20007810000 */
[C---:B--2---:R-:W-:Y:S01]  /*fae0*/  FFMA.FTZ R79, R12.reuse, R68, R48 ;  /* 0x000000440c4f7223 */ /* 0x044fe20000010030 */
        /* <DEDUP_REMOVED lines=9> */
[----:B---3--:R-:W-:Y:S01]  /*fb80*/  FFMA.FTZ R180, R8, R68, R64 ;  /* 0x0000004408b47223 */ /* 0x008fe20000010040 */
[----:B------:R-:W-:Y:S01]  /*fb90*/  FMNMX.FTZ R70, R62, R70, !PT ;  /* 0x000000463e467209 */ /* 0x000fe20007810000 */
[----:B------:R-:W-:Y:S01]  /*fba0*/  FFMA.FTZ R219, R8, R68, R66 ;  /* 0x0000004408db7223 */ /* 0x000fe20000010042 */
[----:B------:R-:W-:Y:S01]  /*fbb0*/  FMNMX.FTZ R0, R24, R0, !PT ;  /* 0x0000000018007209 */ /* 0x000fe20007810000 */
[CC--:B------:R-:W-:Y:S01]  /*fbc0*/  FFMA.FTZ R76, R8.reuse, R68.reuse, R76 ;  /* 0x00000044084c7223 */ /* 0x0c0fe2000001004c */
[----:B------:R-:W-:Y:S01]  /*fbd0*/  FMNMX.FTZ R5, R35, R5, !PT ;  /* 0x0000000523057209 */ /* 0x000fe20007810000 */
[----:B------:R-:W-:Y:S01]  /*fbe0*/  FFMA.FTZ R216, R8, R68, R78 ;  /* 0x0000004408d87223 */ /* 0x000fe2000001004e */
[----:B------:R-:W-:Y:S02]  /*fbf0*/  FMNMX.FTZ R4, R27, R4, !PT ;  /* 0x000000041b047209 */ /* 0x000fe40007810000 */
[----:B------:R-:W-:Y:S01]  /*fc00*/  FMNMX.FTZ R70, R79, R70, !PT ;  /* 0x000000464f467209 */ /* 0x000fe20007810000 */
[----:B-1----:R-:W-:Y:S01]  /*fc10*/  FFMA.FTZ R179, R3, R68, R65 ;  /* 0x0000004403b37223 */ /* 0x002fe20000010041 */
[----:B------:R-:W-:Y:S01]  /*fc20*/  FMNMX.FTZ R0, R23, R0, !PT ;  /* 0x0000000017007209 */ /* 0x000fe20007810000 */
[CC--:B------:R-:W-:Y:S01]  /*fc30*/  FFMA.FTZ R218, R3.reuse, R68.reuse, R67 ;  /* 0x0000004403da7223 */ /* 0x0c0fe20000010043 */
[----:B------:R-:W-:Y:S01]  /*fc40*/  FMNMX.FTZ R5, R40, R5, !PT ;  /* 0x0000000528057209 */ /* 0x000fe20007810000 */
[----:B------:R-:W-:Y:S01]  /*fc50*/  FFMA.FTZ R77, R3, R68, R2 ;  /* 0x00000044034d7223 */ /* 0x000fe20000010002 */
[----:B------:R-:W-:Y:S01]  /*fc60*/  FMNMX.FTZ R4, R29, R4, !PT ;  /* 0x000000041d047209 */ /* 0x000fe20007810000 */
[----:B------:R-:W-:Y:S01]  /*fc70*/  FFMA.FTZ R222, R3, R68, R38 ;  /* 0x0000004403de7223 */ /* 0x000fe20000010026 */
        /* <DEDUP_REMOVED lines=35> */
[----:B-1----:R-:W-:Y:S02]  /*feb0*/  FMNMX.FTZ R70, R70, R5, !PT ;  /* 0x0000000546467209 */ /* 0x002fe40007810000 */
[----:B------:R-:W-:Y:S02]  /*fec0*/  FMNMX.FTZ R0, R76, R0, !PT ;  /* 0x000000004c007209 */ /* 0x000fe40007810000 */
[----:B------:R-:W-:Y:S02]  /*fed0*/  FMNMX.FTZ R4, R227, R4, !PT ;  /* 0x00000004e3047209 */ /* 0x000fe40007810000 */
[----:B------:R-:W-:Y:S01]  /*fee0*/  FMNMX.FTZ R0, R77, R0, !PT ;  /* 0x000000004d007209 */ /* 0x000fe20007810000 */
[----:B------:R-:W1:Y:S01]  /*fef0*/  SHFL.BFLY PT, R6, R70, 0x1, 0x1f ;  /* 0x0c201f0046067f89 */ /* 0x000e6200000e0000 */
[----:B------:R-:W-:Y:S04]  /*ff00*/  FMNMX.FTZ R4, R210, R4, !PT ;  /* 0x00000004d2047209 */ /* 0x000fe80007810000 */
[----:B------:R-:W-:Y:S03]  /*ff10*/  FMNMX.FTZ R4, R216, R4, !PT ;  /* 0x00000004d8047209 */ /* 0x000fe60007810000 */
[----:B------:R-:W3:Y:S01]  /*ff20*/  SHFL.BFLY PT, R2, R0, 0x2, 0x1f ;  /* 0x0c401f0000027f89 */ /* 0x000ee200000e0000 */
[----:B------:R-:W-:Y:S02]  /*ff30*/  FMNMX.FTZ R4, R222, R4, !PT ;  /* 0x00000004de047209 */ /* 0x000fe40007810000 */
[----:B--2---:R-:W-:Y:S05]  /*ff40*/  FMNMX.FTZ R69, R69, R7, !PT ;  /* 0x0000000745457209 */ /* 0x004fea0007810000 */
[----:B------:R-:W2:Y:S01]  /*ff50*/  SHFL.BFLY PT, R5, R4, 0x2, 0x1f ;  /* 0x0c401f0004057f89 */ /* 0x000ea200000e0000 */
[----:B-1----:R-:W-:Y:S07]  /*ff60*/  FMNMX.FTZ R70, R70, R6, !PT ;  /* 0x0000000646467209 */ /* 0x002fee0007810000 */
[----:B------:R-:W1:Y:S01]  /*ff70*/  SHFL.BFLY PT, R7, R69, 0x1, 0x1f ;  /* 0x0c201f0045077f89 */ /* 0x000e6200000e0000 */
[----:B------:R-:W-:Y:S02]  /*ff80*/  FSETP.NEU.FTZ.AND P2, PT, R70, -INF , PT ;  /* 0xff8000004600780b */ /* 0x000fe40003f5d000 */
[----:B---3--:R-:W-:Y:S01]  /*ff90*/  FMNMX.FTZ R2, R0, R2, !PT ;  /* 0x0000000200027209 */ /* 0x008fe20007810000 */
[----:B------:R-:W-:Y:S04]  /*ffa0*/  FADD.FTZ R0, -R70, R71 ;  /* 0x0000004746007221 */ /* 0x000fe80000010100 */
[----:B------:R-:W-:Y:S01]  /*ffb0*/  FMUL.FTZ R0, R0, c[0x0][0x23c] ;  /* 0x00008f0000007a20 */ /* 0x000fe20000410000 */
[----:B------:R-:W3:Y:S03]  /*ffc0*/  SHFL.BFLY PT, R3, R2, 0x1, 0x1f ;  /* 0x0c201f0002037f89 */ /* 0x000ee600000e0000 */
[----:B------:R4:W5:Y:S01]  /*ffd0*/  MUFU.EX2 R73, R0 ;  /* 0x0000000000497308 */ /* 0x0009620000000800 */
[----:B--2---:R-:W-:Y:S05]  /*ffe0*/  FMNMX.FTZ R4, R4, R5, !PT ;  /* 0x0000000504047209 */ /* 0x004fea0007810000 */
[----:B------:R-:W2:Y:S01]  /*fff0*/  SHFL.BFLY PT, R5, R4, 0x1, 0x1f ;  /* 0x0c201f0004057f89 */ /* 0x000ea200000e0000 */
[----:B-1----:R-:W-:Y:S02]  /*10000*/  FMNMX.FTZ R69, R69, R7, !PT ;  /* 0x0000000745457209 */ /* 0x002fe40007810000 */
[----:B---3--:R-:W-:Y:S03]  /*10010*/  FMNMX.FTZ R3, R2, R3, !PT ;  /* 0x0000000302037209 */ /* 0x008fe60007810000 */
[----:B----4-:R-:W-:Y:S02]  /*10020*/  FADD.FTZ R0, -R69, R72 ;  /* 0x0000004845007221 */ /* 0x010fe40000010100 */
[----:B------:R-:W-:Y:S02]  /*10030*/  FMUL.FTZ R78, R3, c[0x0][0x23c] ;  /* 0x00008f00034e7a20 */ /* 0x000fe40000410000 */
[----:B------:R-:W-:Y:S02]  /*10040*/  FMUL.FTZ R0, R0, c[0x0][0x23c] ;  /* 0x00008f0000007a20 */ /* 0x000fe40000410000 */
[----:B-----5:R-:W-:Y:S01]  /*10050*/  FMUL.FTZ R48, R73, R124 ;  /* 0x0000007c49307220 */ /* 0x020fe20000410000 */
[----:B--2---:R-:W-:Y:S01]  /*10060*/  FMNMX.FTZ R2, R4, R5, !PT ;  /* 0x0000000504027209 */ /* 0x004fe20007810000 */
[----:B------:R1:W2:Y:S04]  /*10070*/  MUFU.EX2 R72, R0 ;  /* 0x0000000000487308 */ /* 0x0002a80000000800 */
[----:B------:R-:W-:Y:S02]  /*10080*/  FMUL.FTZ R144, R2, c[0x0][0x23c] ;  /* 0x00008f0002907a20 */ /* 0x000fe40000410000 */
[----:B-1----:R-:W-:Y:S02]  /*10090*/  FADD.FTZ R0, -R3, R74 ;  /* 0x0000004a03007221 */ /* 0x002fe40000010100 */
[----:B------:R-:W-:Y:S02]  /*100a0*/  FMUL.FTZ R74, R70, c[0x0][0x23c] ;  /* 0x00008f00464a7a20 */ /* 0x000fe40000410000 */
[----:B------:R-:W-:Y:S02]  /*100b0*/  FMUL.FTZ R0, R0, c[0x0][0x23c] ;  /* 0x00008f0000007a20 */ /* 0x000fe40000410000 */
[----:B--2---:R-:W-:Y:S01]  /*100c0*/  FMUL.FTZ R50, R72, R126 ;  /* 0x0000007e48327220 */ /* 0x004fe20000410000 */
[----:B------:R-:W-:Y:S01]  /*100d0*/  FSEL R74, R74, RZ, P2 ;  /* 0x000000ff4a4a7208 */ /* 0x000fe20001000000 */
[----:B------:R1:W2:Y:S01]  /*100e0*/  MUFU.EX2 R71, R0 ;  /* 0x0000000000477308 */ /* 0x0002a20000000800 */
[----:B------:R-:W-:Y:S01]  /*100f0*/  FSETP.NEU.FTZ.AND P2, PT, R69, -INF , PT ;  /* 0xff8000004500780b */ /* 0x000fe20003f5d000 */
[----:B------:R-:W-:Y:S02]  /*10100*/  FMUL.FTZ R51, R72, R127 ;  /* 0x0000007f48337220 */ /* 0x000fe40000410000 */
[--C-:B------:R-:W-:Y:S02]  /*10110*/  FFMA.FTZ R4, R14, c[0x0][0x23c], -R74.reuse ;  /* 0x00008f000e047a23 */ /* 0x100fe4000001084a */
[--C-:B------:R-:W-:Y:S02]  /*10120*/  FFMA.FTZ R5, R17, c[0x0][0x23c], -R74.reuse ;  /* 0x00008f0011057a23 */ /* 0x100fe4000001084a */
[--C-:B------:R-:W-:Y:S02]  /*10130*/  FFMA.FTZ R7, R32, c[0x0][0x23c], -R74.reuse ;  /* 0x00008f0020077a23 */ /* 0x100fe4000001084a */
[----:B------:R3:W-:Y:S01]  /*10140*/  MUFU.EX2 R220, R4 ;  /* 0x0000000400dc7308 */ /* 0x0007e20000000800 */
[----:B------:R-:W-:Y:S02]  /*10150*/  FMUL.FTZ R32, R73, R108 ;  /* 0x0000006c49207220 */ /* 0x000fe40000410000 */
[--C-:B------:R-:W-:Y:S02]  /*10160*/  FFMA.FTZ R12, R31, c[0x0][0x23c], -R74.reuse ;  /* 0x00008f001f0c7a23 */ /* 0x100fe4000001084a */
[--C-:B------:R-:W-:Y:S05]  /*10170*/  FFMA.FTZ R79, R79, c[0x0][0x23c], -R74.reuse ;  /* 0x00008f004f4f7a23 */ /* 0x100fea000001084a */
[----:B------:R4:W-:Y:S01]  /*10180*/  MUFU.EX2 R224, R5 ;  /* 0x0000000500e07308 */ /* 0x0009e20000000800 */
[----:B-1----:R-:W-:Y:S02]  /*10190*/  FADD.FTZ R0, -R2, R75 ;  /* 0x0000004b02007221 */ /* 0x002fe40000010100 */
[----:B------:R-:W-:Y:S02]  /*101a0*/  FMUL.FTZ R75, R69, c[0x0][0x23c] ;  /* 0x00008f00454b7a20 */ /* 0x000fe40000410000 */
[----:B--2---:R-:W-:Y:S05]  /*101b0*/  FMUL.FTZ R11, R71, R83 ;  /* 0x00000053470b7220 */ /* 0x004fea0000410000 */
[----:B------:R1:W-:Y:S01]  /*101c0*/  MUFU.EX2 R206, R7 ;  /* 0x0000000700ce7308 */ /* 0x0003e20000000800 */
[----:B------:R-:W-:Y:S01]  /*101d0*/  FSEL R75, R75, RZ, P2 ;  /* 0x000000ff4b4b7208 */ /* 0x000fe20001000000 */
[----:B------:R-:W-:Y:S01]  /*101e0*/  FMUL.FTZ R14, R71, R90 ;  /* 0x0000005a470e7220 */ /* 0x000fe20000410000 */
[----:B------:R-:W-:Y:S01]  /*101f0*/  FSETP.NEU.FTZ.AND P2, PT, R3, -INF , PT ;  /* 0xff8000000300780b */ /* 0x000fe20003f5d000 */
[----:B---3--:R-:W-:Y:S02]  /*10200*/  FFMA.FTZ R4, R16, c[0x0][0x23c], -R74 ;  /* 0x00008f0010047a23 */ /* 0x008fe4000001084a */
[--C-:B------:R-:W-:Y:S01]  /*10210*/  FFMA.FTZ R6, R21, c[0x0][0x23c], -R75.reuse ;  /* 0x00008f0015067a23 */ /* 0x100fe2000001084b */
[----:B------:R-:W-:Y:S01]  /*10220*/  FSEL R78, R78, RZ, P2 ;  /* 0x000000ff4e4e7208 */ /* 0x000fe20001000000 */
[----:B------:R-:W-:Y:S01]  /*10230*/  FMUL.FTZ R16, R73, R92 ;  /* 0x0000005c49107220 */ /* 0x000fe20000410000 */
[----:B------:R-:W-:Y:S01]  /*10240*/  FSETP.NEU.FTZ.AND P2, PT, R2, -INF , PT ;  /* 0xff8000000200780b */ /* 0x000fe20003f5d000 */
[----:B------:R2:W-:Y:S01]  /*10250*/  MUFU.EX2 R221, R4 ;  /* 0x0000000400dd7308 */ /* 0x0005e20000000800 */
[--C-:B------:R-:W-:Y:S02]  /*10260*/  FFMA.FTZ R17, R34, c[0x0][0x23c], -R75.reuse ;  /* 0x00008f0022117a23 */ /* 0x100fe4000001084b */
[----:B------:R-:W-:Y:S01]  /*10270*/  FSEL R144, R144, RZ, P2 ;  /* 0x000000ff90907208 */ /* 0x000fe20001000000 */
[--C-:B----4-:R-:W-:Y:S02]  /*10280*/  FFMA.FTZ R5, R22, c[0x0][0x23c], -R78.reuse ;  /* 0x00008f0016057a23 */ /* 0x110fe4000001084e */
[----:B------:R-:W-:Y:S02]  /*10290*/  FMUL.FTZ R34, R72, R110 ;  /* 0x0000006e48227220 */ /* 0x000fe40000410000 */
[----:B------:R-:W-:Y:S02]  /*102a0*/  FFMA.FTZ R76, R76, c[0x0][0x23c], -R78 ;  /* 0x00008f004c4c7a23 */ /* 0x000fe4000001084e */
[----:B------:R3:W-:Y:S01]  /*102b0*/  MUFU.EX2 R217, R6 ;  /* 0x0000000600d97308 */ /* 0x0007e20000000800 */
[----:B------:R-:W-:Y:S02]  /*102c0*/  FFMA.FTZ R49, R46, c[0x0][0x23c], -R144 ;  /* 0x00008f002e317a23 */ /* 0x000fe40000010890 */
[----:B------:R-:W-:Y:S02]  /*102d0*/  FMUL.FTZ R0, R0, c[0x0][0x23c] ;  /* 0x00008f0000007a20 */ /* 0x000fe40000410000 */
[----:B-1----:R-:W-:Y:S02]  /*102e0*/  FMUL.FTZ R7, R72, R87 ;  /* 0x0000005748077220 */ /* 0x002fe40000410000 */
[C---:B------:R-:W-:Y:S02]  /*102f0*/  FMUL.FTZ R59, R71.reuse, R135 ;  /* 0x00000087473b7220 */ /* 0x040fe40000410000 */
[C---:B------:R-:W-:Y:S01]  /*10300*/  FMUL.FTZ R31, R71.reuse, R107 ;  /* 0x0000006b471f7220 */ /* 0x040fe20000410000 */
[----:B------:R1:W-:Y:S01]  /*10310*/  MUFU.EX2 R187, R5 ;  /* 0x0000000500bb7308 */ /* 0x0003e20000000800 */
[C---:B------:R-:W-:Y:S02]  /*10320*/  FMUL.FTZ R58, R71.reuse, R134 ;  /* 0x00000086473a7220 */ /* 0x040fe40000410000 */
[----:B------:R-:W-:Y:S02]  /*10330*/  FMUL.FTZ R46, R71, R122 ;  /* 0x0000007a472e7220 */ /* 0x000fe40000410000 */
[----:B--2---:R-:W-:Y:S02]  /*10340*/  FFMA.FTZ R4, R15, c[0x0][0x23c], -R74 ;  /* 0x00008f000f047a23 */ /* 0x004fe4000001084a */
[C---:B------:R-:W-:Y:S02]  /*10350*/  FMUL.FTZ R15, R71.reuse, R91 ;  /* 0x0000005b470f7220 */ /* 0x040fe40000410000 */
[C---:B------:R-:W-:Y:S01]  /*10360*/  FMUL.FTZ R47, R71.reuse, R123 ;  /* 0x0000007b472f7220 */ /* 0x040fe20000410000 */
[----:B------:R2:W4:Y:S01]  /*10370*/  MUFU.EX2 R223, R4 ;  /* 0x0000000400df7308 */ /* 0x0005220000000800 */
[C---:B------:R-:W-:Y:S02]  /*10380*/  FMUL.FTZ R63, R71.reuse, R139 ;  /* 0x0000008b473f7220 */ /* 0x040fe40000410000 */
[--C-:B------:R-:W-:Y:S02]  /*10390*/  FFMA.FTZ R56, R60, c[0x0][0x23c], -R144.reuse ;  /* 0x00008f003c387a23 */ /* 0x100fe40000010890 */
[----:B---3--:R-:W-:Y:S02]  /*103a0*/  FFMA.FTZ R6, R26, c[0x0][0x23c], -R144 ;  /* 0x00008f001a067a23 */ /* 0x008fe40000010890 */
[----:B------:R-:W-:Y:S02]  /*103b0*/  FMUL.FTZ R26, R71, R102 ;  /* 0x00000066471a7220 */ /* 0x000fe40000410000 */
[----:B------:R-:W-:Y:S01]  /*103c0*/  FFMA.FTZ R60, R61, c[0x0][0x23c], -R74 ;  /* 0x00008f003d3c7a23 */ /* 0x000fe2000001084a */
[----:B------:R3:W-:Y:S01]  /*103d0*/  MUFU.EX2 R184, R6 ;  /* 0x0000000600b87308 */ /* 0x0007e20000000800 */
[----:B-1----:R-:W-:Y:S09]  /*103e0*/  FMUL.FTZ R5, R73, R85 ;  /* 0x0000005549057220 */ /* 0x002ff20000410000 */
[----:B------:R1:W-:Y:S01]  /*103f0*/  MUFU.EX2 R209, R12 ;  /* 0x0000000c00d17308 */ /* 0x0003e20000000800 */
[--C-:B--2---:R-:W-:Y:S02]  /*10400*/  FFMA.FTZ R4, R18, c[0x0][0x23c], -R75.reuse ;  /* 0x00008f0012047a23 */ /* 0x104fe4000001084b */
[C---:B------:R-:W-:Y:S07]  /*10410*/  FMUL.FTZ R18, R72.reuse, R94 ;  /* 0x0000005e48127220 */ /* 0x040fee0000410000 */
[----:B------:R2:W-:Y:S01]  /*10420*/  MUFU.EX2 R212, R4 ;  /* 0x0000000400d47308 */ /* 0x0005e20000000800 */
[----:B---3--:R-:W-:Y:S01]  /*10430*/  FMUL.FTZ R6, R72, R86 ;  /* 0x0000005648067220 */ /* 0x008fe20000410000 */
[----:B----4-:R-:W-:Y:S08]  /*10440*/  F2FP.BF16.PACK_AB R86, R224, R223 ;  /* 0x000000dfe056723e */ /* 0x010ff000000010ff */
[----:B------:R-:W3:Y:S01]  /*10450*/  MUFU.EX2 R0, R0 ;  /* 0x0000000000007308 */ /* 0x000ee20000000800 */
[--C-:B-1----:R-:W-:Y:S02]  /*10460*/  FFMA.FTZ R12, R33, c[0x0][0x23c], -R75.reuse ;  /* 0x00008f00210c7a23 */ /* 0x102fe4000001084b */
[----:B------:R-:W-:Y:S02]  /*10470*/  FFMA.FTZ R33, R42, c[0x0][0x23c], -R78 ;  /* 0x00008f002a217a23 */ /* 0x000fe4000001084e */
[----:B------:R-:W-:Y:S05]  /*10480*/  FMUL.FTZ R42, R71, R118 ;  /* 0x00000076472a7220 */ /* 0x000fea0000410000 */
[----:B------:R1:W-:Y:S01]  /*10490*/  MUFU.EX2 R166, R79 ;  /* 0x0000004f00a67308 */ /* 0x0003e20000000800 */
[--C-:B--2---:R-:W-:Y:S09]  /*104a0*/  FFMA.FTZ R4, R20, c[0x0][0x23c], -R75.reuse ;  /* 0x00008f0014047a23 */ /* 0x104ff2000001084b */
[----:B------:R2:W4:Y:S01]  /*104b0*/  MUFU.EX2 R214, R4 ;  /* 0x0000000400d67308 */ /* 0x0005220000000800 */
[C---:B---3--:R-:W-:Y:S02]  /*104c0*/  FMUL.FTZ R8, R0.reuse, R80 ;  /* 0x0000005000087220 */ /* 0x048fe40000410000 */
[C---:B------:R-:W-:Y:S02]  /*104d0*/  FMUL.FTZ R9, R0.reuse, R81 ;  /* 0x0000005100097220 */ /* 0x040fe40000410000 */
[C---:B------:R-:W-:Y:S05]  /*104e0*/  FMUL.FTZ R13, R0.reuse, R89 ;  /* 0x00000059000d7220 */ /* 0x040fea0000410000 */
[----:B------:R3:W-:Y:S01]  /*104f0*/  MUFU.EX2 R183, R12 ;  /* 0x0000000c00b77308 */ /* 0x0007e20000000800 */
[----:B------:R-:W-:Y:S02]  /*10500*/  FMUL.FTZ R61, R0, R137 ;  /* 0x00000089003d7220 */ /* 0x000fe40000410000 */
[----:B-1----:R-:W-:Y:S07]  /*10510*/  FFMA.FTZ R79, R145, c[0x0][0x23c], -R74 ;  /* 0x00008f00914f7a23 */ /* 0x002fee000001084a */
[----:B------:R1:W-:Y:S01]  /*10520*/  MUFU.EX2 R182, R17 ;  /* 0x0000001100b67308 */ /* 0x0003e20000000800 */
[--C-:B--2---:R-:W-:Y:S01]  /*10530*/  FFMA.FTZ R4, R19, c[0x0][0x23c], -R75.reuse ;  /* 0x00008f0013047a23 */ /* 0x104fe2000001084b */
[----:B----4-:R-:W-:Y:S01]  /*10540*/  F2FP.BF16.PACK_AB R85, R214, R212 ;  /* 0x000000d4d655723e */ /* 0x010fe200000010ff */
[----:B------:R-:W-:Y:S07]  /*10550*/  FMUL.FTZ R19, R72, R95 ;  /* 0x0000005f48137220 */ /* 0x000fee0000410000 */
[----:B------:R2:W4:Y:S01]  /*10560*/  MUFU.EX2 R215, R4 ;  /* 0x0000000400d77308 */ /* 0x0005220000000800 */
[----:B---3--:R-:W-:Y:S02]  /*10570*/  FMUL.FTZ R12, R0, R88 ;  /* 0x00000058000c7220 */ /* 0x008fe40000410000 */
[----:B------:R-:W-:Y:S07]  /*10580*/  LDSM.16.MT88.4 R88, [R189+0x6800] ;  /* 0x00680000bd58783b */ /* 0x000fee0000004200 */
[----:B------:R3:W-:Y:S01]  /*10590*/  MUFU.EX2 R165, R79 ;  /* 0x0000004f00a57308 */ /* 0x0007e20000000800 */
[----:B-1----:R-:W-:Y:S02]  /*105a0*/  FMUL.FTZ R17, R73, R93 ;  /* 0x0000005d49117220 */ /* 0x002fe40000410000 */
[----:B------:R-:W-:Y:S07]  /*105b0*/  LDSM.16.MT88.4 R92, [R192+0x6800] ;  /* 0x00680000c05c783b */ /* 0x000fee0000004200 */
[----:B------:R1:W-:Y:S01]  /*105c0*/  MUFU.EX2 R174, R33 ;  /* 0x0000002100ae7308 */ /* 0x0003e20000000800 */
[--C-:B--2---:R-:W-:Y:S01]  /*105d0*/  FFMA.FTZ R4, R24, c[0x0][0x23c], -R78.reuse ;  /* 0x00008f0018047a23 */ /* 0x104fe2000001084e */
[----:B----4-:R-:W-:Y:S01]  /*105e0*/  F2FP.BF16.PACK_AB R87, R217, R215 ;  /* 0x000000d7d957723e */ /* 0x010fe200000010ff */
[--C-:B------:R-:W-:Y:S02]  /*105f0*/  FFMA.FTZ R24, R40, c[0x0][0x23c], -R75.reuse ;  /* 0x00008f0028187a23 */ /* 0x100fe4000001084b */
[----:B------:R-:W-:Y:S05]  /*10600*/  FFMA.FTZ R40, R44, c[0x0][0x23c], -R78 ;  /* 0x00008f002c287a23 */ /* 0x000fea000001084e */
[----:B------:R2:W4:Y:S01]  /*10610*/  MUFU.EX2 R204, R4 ;  /* 0x0000000400cc7308 */ /* 0x0005220000000800 */
[----:B------:R-:W-:Y:S02]  /*10620*/  FFMA.FTZ R44, R45, c[0x0][0x23c], -R144 ;  /* 0x00008f002d2c7a23 */ /* 0x000fe40000010890 */
[----:B------:R-:W-:Y:S02]  /*10630*/  FMUL.FTZ R45, R0, R121 ;  /* 0x00000079002d7220 */ /* 0x000fe40000410000 */
[--C-:B---3--:R-:W-:Y:S05]  /*10640*/  FFMA.FTZ R79, R146, c[0x0][0x23c], -R75.reuse ;  /* 0x00008f00924f7a23 */ /* 0x108fea000001084b */
[----:B------:R3:W-:Y:S01]  /*10650*/  MUFU.EX2 R178, R24 ;  /* 0x0000001800b27308 */ /* 0x0007e20000000800 */
[----:B-1----:R-:W-:Y:S09]  /*10660*/  FMUL.FTZ R33, R73, R109 ;  /* 0x0000006d49217220 */ /* 0x002ff20000410000 */
[----:B------:R1:W-:Y:S01]  /*10670*/  MUFU.EX2 R164, R79 ;  /* 0x0000004f00a47308 */ /* 0x0003e20000000800 */
[--C-:B--2---:R-:W-:Y:S01]  /*10680*/  FFMA.FTZ R4, R23, c[0x0][0x23c], -R78.reuse ;  /* 0x00008f0017047a23 */ /* 0x104fe2000001084e */
[----:B----4-:R-:W-:Y:S01]  /*10690*/  F2FP.BF16.PACK_AB R65, R204, R187 ;  /* 0x000000bbcc41723e */ /* 0x010fe200000010ff */
[----:B------:R-:W2:Y:S07]  /*106a0*/  LDSM.16.MT88.4 R20, [R189+0x6000] ;  /* 0x00600000bd14783b */ /* 0x000eae0000004200 */
[----:B------:R4:W-:Y:S01]  /*106b0*/  MUFU.EX2 R207, R4 ;  /* 0x0000000400cf7308 */ /* 0x0009e20000000800 */
[C---:B---3--:R-:W-:Y:S09]  /*106c0*/  FMUL.FTZ R24, R0.reuse, R100 ;  /* 0x0000006400187220 */ /* 0x048ff20000410000 */
[----:B------:R3:W-:Y:S01]  /*106d0*/  MUFU.EX2 R172, R40 ;  /* 0x0000002800ac7308 */ /* 0x0007e20000000800 */
[--C-:B-1----:R-:W-:Y:S09]  /*106e0*/  FFMA.FTZ R79, R147, c[0x0][0x23c], -R75.reuse ;  /* 0x00008f00934f7a23 */ /* 0x102ff2000001084b */
[----:B------:R1:W-:Y:S01]  /*106f0*/  MUFU.EX2 R135, R79 ;  /* 0x0000004f00877308 */ /* 0x0003e20000000800 */
[----:B----4-:R-:W-:Y:S02]  /*10700*/  FFMA.FTZ R4, R25, c[0x0][0x23c], -R78 ;  /* 0x00008f0019047a23 */ /* 0x010fe4000001084e */
[C---:B------:R-:W-:Y:S07]  /*10710*/  FMUL.FTZ R25, R0.reuse, R101 ;  /* 0x0000006500197220 */ /* 0x040fee0000410000 */
[----:B------:R4:W5:Y:S01]  /*10720*/  MUFU.EX2 R208, R4 ;  /* 0x0000000400d07308 */ /* 0x0009620000000800 */
[----:B---3--:R-:W-:Y:S09]  /*10730*/  FMUL.FTZ R40, R0, R116 ;  /* 0x0000007400287220 */ /* 0x008ff20000410000 */
[----:B------:R3:W-:Y:S01]  /*10740*/  MUFU.EX2 R171, R44 ;  /* 0x0000002c00ab7308 */ /* 0x0007e20000000800 */
[--C-:B-1----:R-:W-:Y:S09]  /*10750*/  FFMA.FTZ R79, R148, c[0x0][0x23c], -R75.reuse ;  /* 0x00008f00944f7a23 */ /* 0x102ff2000001084b */
[----:B------:R1:W-:Y:S01]  /*10760*/  MUFU.EX2 R163, R79 ;  /* 0x0000004f00a37308 */ /* 0x0003e20000000800 */
[----:B----4-:R-:W-:Y:S01]  /*10770*/  FFMA.FTZ R4, R28, c[0x0][0x23c], -R144 ;  /* 0x00008f001c047a23 */ /* 0x010fe20000010890 */
[----:B-----5:R-:W-:Y:S01]  /*10780*/  F2FP.BF16.PACK_AB R67, R208, R207 ;  /* 0x000000cfd043723e */ /* 0x020fe200000010ff */
[----:B------:R-:W-:Y:S02]  /*10790*/  FFMA.FTZ R28, R41, c[0x0][0x23c], -R78 ;  /* 0x00008f00291c7a23 */ /* 0x000fe4000001084e */
[C---:B------:R-:W-:Y:S05]  /*107a0*/  FMUL.FTZ R41, R0.reuse, R117 ;  /* 0x0000007500297220 */ /* 0x040fea0000410000 */
[----:B------:R4:W5:Y:S01]  /*107b0*/  MUFU.EX2 R185, R4 ;  /* 0x0000000400b97308 */ /* 0x0009620000000800 */
[C---:B---3--:R-:W-:Y:S09]  /*107c0*/  FMUL.FTZ R44, R0.reuse, R120 ;  /* 0x00000078002c7220 */ /* 0x048ff20000410000 */
[----:B------:R3:W-:Y:S01]  /*107d0*/  MUFU.EX2 R175, R28 ;  /* 0x0000001c00af7308 */ /* 0x0007e20000000800 */
[--C-:B-1----:R-:W-:Y:S09]  /*107e0*/  FFMA.FTZ R79, R149, c[0x0][0x23c], -R75.reuse ;  /* 0x00008f00954f7a23 */ /* 0x102ff2000001084b */
[----:B------:R1:W-:Y:S01]  /*107f0*/  MUFU.EX2 R162, R79 ;  /* 0x0000004f00a27308 */ /* 0x0003e20000000800 */
[----:B----4-:R-:W-:Y:S01]  /*10800*/  FFMA.FTZ R4, R27, c[0x0][0x23c], -R144 ;  /* 0x00008f001b047a23 */ /* 0x010fe20000010890 */
[----:B-----5:R-:W-:Y:S01]  /*10810*/  F2FP.BF16.PACK_AB R64, R185, R184 ;  /* 0x000000b8b940723e */ /* 0x020fe200000010ff */
[----:B------:R-:W-:Y:S07]  /*10820*/  FMUL.FTZ R27, R71, R103 ;  /* 0x00000067471b7220 */ /* 0x000fee0000410000 */
[----:B------:R4:W-:Y:S01]  /*10830*/  MUFU.EX2 R186, R4 ;  /* 0x0000000400ba7308 */ /* 0x0009e20000000800 */
[C---:B---3--:R-:W-:Y:S09]  /*10840*/  FMUL.FTZ R28, R0.reuse, R104 ;  /* 0x00000068001c7220 */ /* 0x048ff20000410000 */
[----:B------:R3:W-:Y:S01]  /*10850*/  MUFU.EX2 R170, R49 ;  /* 0x0000003100aa7308 */ /* 0x0007e20000000800 */
[----:B-1----:R-:W-:Y:S09]  /*10860*/  FFMA.FTZ R79, R151, c[0x0][0x23c], -R78 ;  /* 0x00008f00974f7a23 */ /* 0x002ff2000001084e */
[----:B------:R1:W-:Y:S01]  /*10870*/  MUFU.EX2 R168, R60 ;  /* 0x0000003c00a87308 */ /* 0x0003e20000000800 */
[----:B----4-:R-:W-:Y:S02]  /*10880*/  FFMA.FTZ R4, R29, c[0x0][0x23c], -R144 ;  /* 0x00008f001d047a23 */ /* 0x010fe40000010890 */
[----:B------:R-:W-:Y:S07]  /*10890*/  FMUL.FTZ R29, R0, R105 ;  /* 0x00000069001d7220 */ /* 0x000fee0000410000 */
[----:B------:R4:W5:Y:S01]  /*108a0*/  MUFU.EX2 R202, R4 ;  /* 0x0000000400ca7308 */ /* 0x0009620000000800 */
[----:B---3--:R-:W-:Y:S02]  /*108b0*/  FMUL.FTZ R49, R73, R125 ;  /* 0x0000007d49317220 */ /* 0x008fe40000410000 */
[----:B------:R-:W-:Y:S07]  /*108c0*/  LDSM.16.MT88.4 R124, [R190+0x7800] ;  /* 0x00780000be7c783b */ /* 0x000fee0000004200 */
[----:B------:R-:W-:Y:S01]  /*108d0*/  MUFU.EX2 R148, R76 ;  /* 0x0000004c00947308 */ /* 0x000fe20000000800 */
[--C-:B-1----:R-:W-:Y:S02]  /*108e0*/  FFMA.FTZ R60, R62, c[0x0][0x23c], -R74.reuse ;  /* 0x00008f003e3c7a23 */ /* 0x102fe4000001084a */
[C---:B------:R-:W-:Y:S07]  /*108f0*/  FMUL.FTZ R62, R71.reuse, R138 ;  /* 0x0000008a473e7220 */ /* 0x040fee0000410000 */
[----:B------:R1:W-:Y:S01]  /*10900*/  MUFU.EX2 R167, R60 ;  /* 0x0000003c00a77308 */ /* 0x0003e20000000800 */
[--C-:B----4-:R-:W-:Y:S01]  /*10910*/  FFMA.FTZ R4, R30, c[0x0][0x23c], -R74.reuse ;  /* 0x00008f001e047a23 */ /* 0x110fe2000001084a */
[----:B-----5:R-:W-:Y:S01]  /*10920*/  F2FP.BF16.PACK_AB R66, R202, R186 ;  /* 0x000000baca42723e */ /* 0x020fe200000010ff */
[C---:B------:R-:W-:Y:S07]  /*10930*/  FMUL.FTZ R30, R71.reuse, R106 ;  /* 0x0000006a471e7220 */ /* 0x040fee0000410000 */
[----:B------:R3:W-:Y:S01]  /*10940*/  MUFU.EX2 R203, R4 ;  /* 0x0000000400cb7308 */ /* 0x0007e20000000800 */
[----:B-1----:R-:W-:Y:S02]  /*10950*/  FMUL.FTZ R60, R0, R136 ;  /* 0x00000088003c7220 */ /* 0x002fe40000410000 */
[----:B---3--:R-:W-:Y:S02]  /*10960*/  FFMA.FTZ R4, R10, c[0x0][0x23c], -R74 ;  /* 0x00008f000a047a23 */ /* 0x008fe4000001084a */
[----:B------:R-:W-:Y:S05]  /*10970*/  FMUL.FTZ R10, R71, R82 ;  /* 0x00000052470a7220 */ /* 0x000fea0000410000 */
[----:B------:R1:W3:Y:S01]  /*10980*/  MUFU.EX2 R205, R4 ;  /* 0x0000000400cd7308 */ /* 0x0002e20000000800 */
[----:B------:R-:W4:Y:S01]  /*10990*/  LDSM.16.MT88.4 R80, [R191+0x6000] ;  /* 0x00600000bf50783b */ /* 0x000f220000004200 */
[----:B-1----:R-:W-:Y:S01]  /*109a0*/  FMUL.FTZ R4, R73, R84 ;  /* 0x0000005449047220 */ /* 0x002fe20000410000 */
[----:B------:R-:W-:Y:S07]  /*109b0*/  F2FP.BF16.PACK_AB R84, R221, R220 ;  /* 0x000000dcdd54723e */ /* 0x000fee00000010ff */
[-C--:B--2---:R-:W-:Y:S08]  /*109c0*/  HMMA.16816.F32.BF16 R4, R84, R20.reuse, R4 ;  /* 0x000000145404723c */ /* 0x084ff00000041804 */
[C---:B------:R-:W-:Y:S07]  /*109d0*/  HMMA.16816.F32.BF16 R8, R64.reuse, R20, R8 ;  /* 0x000000144008723c */ /* 0x040fee0000041808 */
[----:B------:R-:W-:Y:S01]  /*109e0*/  FFMA.FTZ R20, R35, c[0x0][0x23c], -R75 ;  /* 0x00008f0023147a23 */ /* 0x000fe2000001084b */
[-C--:B------:R-:W-:Y:S03]  /*109f0*/  HMMA.16816.F32.BF16 R12, R64, R22.reuse, R12 ;  /* 0x00000016400c723c */ /* 0x080fe6000004180c */
[----:B------:R1:W2:Y:S01]  /*10a00*/  MUFU.EX2 R181, R20 ;  /* 0x0000001400b57308 */ /* 0x0002a20000000800 */
[C---:B------:R-:W-:Y:S02]  /*10a10*/  FMUL.FTZ R21, R73.reuse, R97 ;  /* 0x0000006149157220 */ /* 0x040fe40000410000 */
[C---:B------:R-:W-:Y:S02]  /*10a20*/  FMUL.FTZ R35, R72.reuse, R111 ;  /* 0x0000006f48237220 */ /* 0x040fe40000410000 */
[C---:B------:R-:W-:Y:S01]  /*10a30*/  HMMA.16816.F32.BF16 R16, R84.reuse, R22, R16 ;  /* 0x000000165410723c */ /* 0x040fe20000041810 */
[----:B------:R-:W-:Y:S06]  /*10a40*/  LDSM.16.MT88.4 R108, [R192+0x7800] ;  /* 0x00780000c06c783b */ /* 0x000fec0000004200 */
[C---:B------:R-:W-:Y:S02]  /*10a50*/  FMUL.FTZ R22, R72.reuse, R98 ;  /* 0x0000006248167220 */ /* 0x040fe40000410000 */
[C---:B------:R-:W-:Y:S03]  /*10a60*/  FMUL.FTZ R23, R72.reuse, R99 ;  /* 0x0000006348177220 */ /* 0x040fe60000410000 */
[----:B-1----:R-:W-:Y:S02]  /*10a70*/  FMUL.FTZ R20, R73, R96 ;  /* 0x0000006049147220 */ /* 0x002fe40000410000 */
[----:B------:R-:W1:Y:S05]  /*10a80*/  LDSM.16.MT88.4 R96, [R190+0x6800] ;  /* 0x00680000be60783b */ /* 0x000e6a0000004200 */
[-C--:B------:R-:W-:Y:S08]  /*10a90*/  HMMA.16816.F32.BF16 R20, R84, R36.reuse, R20 ;  /* 0x000000245414723c */ /* 0x080ff00000041814 */
[C---:B------:R-:W-:Y:S07]  /*10aa0*/  HMMA.16816.F32.BF16 R24, R64.reuse, R36, R24 ;  /* 0x000000244018723c */ /* 0x040fee0000041818 */
[----:B------:R-:W-:Y:S01]  /*10ab0*/  FFMA.FTZ R36, R43, c[0x0][0x23c], -R78 ;  /* 0x00008f002b247a23 */ /* 0x000fe2000001084e */
[-C--:B------:R-:W-:Y:S03]  /*10ac0*/  HMMA.16816.F32.BF16 R28, R64, R38.reuse, R28 ;  /* 0x00000026401c723c */ /* 0x080fe6000004181c */
[----:B------:R5:W1:Y:S01]  /*10ad0*/  MUFU.EX2 R173, R36 ;  /* 0x0000002400ad7308 */ /* 0x000a620000000800 */
[----:B------:R-:W-:Y:S02]  /*10ae0*/  FMUL.FTZ R37, R73, R113 ;  /* 0x0000007149257220 */ /* 0x000fe40000410000 */
[C---:B------:R-:W-:Y:S02]  /*10af0*/  FMUL.FTZ R43, R71.reuse, R119 ;  /* 0x00000077472b7220 */ /* 0x040fe40000410000 */
[C---:B------:R-:W-:Y:S04]  /*10b00*/  HMMA.16816.F32.BF16 R32, R84.reuse, R38, R32 ;  /* 0x000000265420723c */ /* 0x040fe80000041820 */
[----:B------:R-:W-:Y:S03]  /*10b10*/  FFMA.FTZ R71, R71, R231, R187 ;  /* 0x000000e747477223 */ /* 0x000fe600000100bb */
[C---:B------:R-:W-:Y:S02]  /*10b20*/  FMUL.FTZ R38, R72.reuse, R114 ;  /* 0x0000007248267220 */ /* 0x040fe40000410000 */
[----:B------:R-:W-:Y:S03]  /*10b30*/  FMUL.FTZ R39, R72, R115 ;  /* 0x0000007348277220 */ /* 0x000fe60000410000 */
[----:B-----5:R-:W-:Y:S07]  /*10b40*/  FMUL.FTZ R36, R73, R112 ;  /* 0x0000007049247220 */ /* 0x020fee0000410000 */
[-C--:B------:R-:W-:Y:S08]  /*10b50*/  HMMA.16816.F32.BF16 R36, R84, R52.reuse, R36 ;  /* 0x000000345424723c */ /* 0x080ff00000041824 */
[C---:B------:R-:W-:Y:S07]  /*10b60*/  HMMA.16816.F32.BF16 R40, R64.reuse, R52, R40 ;  /* 0x000000344028723c */ /* 0x040fee0000041828 */
[----:B------:R-:W-:Y:S01]  /*10b70*/  FFMA.FTZ R52, R57, c[0x0][0x23c], -R144 ;  /* 0x00008f0039347a23 */ /* 0x000fe20000010890 */
[-C--:B------:R-:W-:Y:S03]  /*10b80*/  HMMA.16816.F32.BF16 R44, R64, R54.reuse, R44 ;  /* 0x00000036402c723c */ /* 0x080fe6000004182c */
[----:B------:R5:W-:Y:S01]  /*10b90*/  MUFU.EX2 R169, R52 ;  /* 0x0000003400a97308 */ /* 0x000be20000000800 */
[C---:B------:R-:W-:Y:S02]  /*10ba0*/  FMUL.FTZ R53, R73.reuse, R129 ;  /* 0x0000008149357220 */ /* 0x040fe40000410000 */
[----:B------:R-:W-:Y:S02]  /*10bb0*/  FMUL.FTZ R57, R0, R133 ;  /* 0x0000008500397220 */ /* 0x000fe40000410000 */
[C---:B------:R-:W-:Y:S05]  /*10bc0*/  HMMA.16816.F32.BF16 R48, R84.reuse, R54, R48 ;  /* 0x000000365430723c */ /* 0x040fea0000041830 */
[----:B------:R1:W1:Y:S02]  /*10bd0*/  MUFU.EX2 R129, R56 ;  /* 0x0000003800817308 */ /* 0x0002640000000800 */
[C---:B------:R-:W-:Y:S02]  /*10be0*/  FMUL.FTZ R54, R72.reuse, R130 ;  /* 0x0000008248367220 */ /* 0x040fe40000410000 */
[----:B------:R-:W-:Y:S03]  /*10bf0*/  FMUL.FTZ R55, R72, R131 ;  /* 0x0000008348377220 */ /* 0x000fe60000410000 */
[----:B-----5:R-:W-:Y:S03]  /*10c00*/  FMUL.FTZ R52, R73, R128 ;  /* 0x0000008049347220 */ /* 0x020fe60000410000 */
[----:B------:R5:W-:Y:S04]  /*10c10*/  MUFU.EX2 R128, R79 ;  /* 0x0000004f00807308 */ /* 0x000be80000000800 */
[-C--:B----4-:R-:W-:Y:S03]  /*10c20*/  HMMA.16816.F32.BF16 R52, R84, R80.reuse, R52 ;  /* 0x000000505434723c */ /* 0x090fe60000041834 */
[C---:B-1----:R-:W-:Y:S02]  /*10c30*/  FMUL.FTZ R56, R0.reuse, R132 ;  /* 0x0000008400387220 */ /* 0x042fe40000410000 */
[----:B------:R-:W-:Y:S04]  /*10c40*/  FFMA.FTZ R0, R0, R230, R184 ;  /* 0x000000e600007223 */ /* 0x000fe800000100b8 */
[----:B------:R-:W-:Y:S01]  /*10c50*/  FADD.FTZ R0, R185, R0 ;  /* 0x00000000b9007221 */ /* 0x000fe20000010000 */
[C---:B------:R-:W-:Y:S07]  /*10c60*/  HMMA.16816.F32.BF16 R56, R64.reuse, R80, R56 ;  /* 0x000000504038723c */ /* 0x040fee0000041838 */
[----:B---3--:R-:W-:Y:S01]  /*10c70*/  F2FP.BF16.PACK_AB R80, R205, R203 ;  /* 0x000000cbcd50723e */ /* 0x008fe200000010ff */
[-C--:B------:R-:W-:Y:S04]  /*10c80*/  HMMA.16816.F32.BF16 R60, R64, R82.reuse, R60 ;  /* 0x00000052403c723c */ /* 0x080fe8000004183c */
[--C-:B-----5:R-:W-:Y:S01]  /*10c90*/  FFMA.FTZ R79, R150, c[0x0][0x23c], -R78.reuse ;  /* 0x00008f00964f7a23 */ /* 0x120fe2000001084e */
[----:B------:R-:W-:Y:S02]  /*10ca0*/  F2FP.BF16.PACK_AB R81, R182, R183 ;  /* 0x000000b7b651723e */ /* 0x000fe400000010ff */
[C---:B------:R-:W-:Y:S01]  /*10cb0*/  FMUL.FTZ R64, R73.reuse, R140 ;  /* 0x0000008c49407220 */ /* 0x040fe20000410000 */
[----:B------:R1:W3:Y:S01]  /*10cc0*/  MUFU.EX2 R134, R79 ;  /* 0x0000004f00867308 */ /* 0x0002e20000000800 */
[----:B------:R-:W-:Y:S03]  /*10cd0*/  FMUL.FTZ R65, R73, R141 ;  /* 0x0000008d49417220 */ /* 0x000fe60000410000 */
[C---:B------:R-:W-:Y:S02]  /*10ce0*/  FMUL.FTZ R66, R72.reuse, R142 ;  /* 0x0000008e48427220 */ /* 0x040fe40000410000 */
[----:B------:R-:W-:Y:S07]  /*10cf0*/  FMUL.FTZ R67, R72, R143 ;  /* 0x0000008f48437220 */ /* 0x000fee0000410000 */
[----:B------:R-:W-:Y:S07]  /*10d00*/  HMMA.16816.F32.BF16 R64, R84, R82, R64 ;  /* 0x000000525440723c */ /* 0x000fee0000041840 */
[----:B------:R-:W-:Y:S02]  /*10d10*/  F2FP.BF16.PACK_AB R82, R209, R206 ;  /* 0x000000ced152723e */ /* 0x000fe400000010ff */
[----:B--2---:R-:W-:Y:S03]  /*10d20*/  F2FP.BF16.PACK_AB R83, R178, R181 ;  /* 0x000000b5b253723e */ /* 0x004fe600000010ff */
[----:B-1----:R-:W-:Y:S01]  /*10d30*/  FFMA.FTZ R79, R153, c[0x0][0x23c], -R78 ;  /* 0x00008f00994f7a23 */ /* 0x002fe2000001084e */
[----:B------:R-:W-:Y:S02]  /*10d40*/  F2FP.BF16.PACK_AB R85, R174, R175 ;  /* 0x000000afae55723e */ /* 0x000fe400000010ff */
[----:B------:R-:W-:Y:S01]  /*10d50*/  F2FP.BF16.PACK_AB R87, R172, R173 ;  /* 0x000000adac57723e */ /* 0x000fe200000010ff */
[-C--:B------:R-:W-:Y:S01]  /*10d60*/  HMMA.16816.F32.BF16 R4, R80, R88.reuse, R4 ;  /* 0x000000585004723c */ /* 0x080fe20000041804 */
[----:B------:R1:W-:Y:S04]  /*10d70*/  MUFU.EX2 R160, R79 ;  /* 0x0000004f00a07308 */ /* 0x0003e80000000800 */
[----:B------:R-:W-:Y:S02]  /*10d80*/  F2FP.BF16.PACK_AB R84, R170, R171 ;  /* 0x000000abaa54723e */ /* 0x000fe400000010ff */
[----:B------:R-:W-:Y:S07]  /*10d90*/  F2FP.BF16.PACK_AB R86, R129, R169 ;  /* 0x000000a98156723e */ /* 0x000fee00000010ff */
[C---:B------:R-:W-:Y:S08]  /*10da0*/  HMMA.16816.F32.BF16 R8, R84.reuse, R88, R8 ;  /* 0x000000585408723c */ /* 0x040ff00000041808 */
[-C--:B------:R-:W-:Y:S04]  /*10db0*/  HMMA.16816.F32.BF16 R12, R84, R90.reuse, R12 ;  /* 0x0000005a540c723c */ /* 0x080fe8000004180c */
[----:B-1----:R-:W-:Y:S04]  /*10dc0*/  FFMA.FTZ R79, R155, c[0x0][0x23c], -R144 ;  /* 0x00008f009b4f7a23 */ /* 0x002fe80000010890 */
[C---:B------:R-:W-:Y:S01]  /*10dd0*/  HMMA.16816.F32.BF16 R16, R80.reuse, R90, R16 ;  /* 0x0000005a5010723c */ /* 0x040fe20000041810 */
[----:B------:R1:W-:Y:S01]  /*10de0*/  MUFU.EX2 R133, R79 ;  /* 0x0000004f00857308 */ /* 0x0003e20000000800 */
[----:B------:R-:W2:Y:S06]  /*10df0*/  LDSM.16.MT88.4 R88, [R191+0x6800] ;  /* 0x00680000bf58783b */ /* 0x000eac0000004200 */
[-C--:B------:R-:W-:Y:S08]  /*10e00*/  HMMA.16816.F32.BF16 R20, R80, R92.reuse, R20 ;  /* 0x0000005c5014723c */ /* 0x080ff00000041814 */
[C---:B------:R-:W-:Y:S07]  /*10e10*/  HMMA.16816.F32.BF16 R24, R84.reuse, R92, R24 ;  /* 0x0000005c5418723c */ /* 0x040fee0000041818 */
[----:B------:R-:W-:Y:S01]  /*10e20*/  FFMA.FTZ R92, R152, c[0x0][0x23c], -R78 ;  /* 0x00008f00985c7a23 */ /* 0x000fe2000001084e */
[-C--:B------:R-:W-:Y:S03]  /*10e30*/  HMMA.16816.F32.BF16 R28, R84, R94.reuse, R28 ;  /* 0x0000005e541c723c */ /* 0x080fe6000004181c */
[----:B------:R4:W5:Y:S01]  /*10e40*/  MUFU.EX2 R161, R92 ;  /* 0x0000005c00a17308 */ /* 0x0009620000000800 */
[--C-:B-1----:R-:W-:Y:S04]  /*10e50*/  FFMA.FTZ R79, R154, c[0x0][0x23c], -R144.reuse ;  /* 0x00008f009a4f7a23 */ /* 0x102fe80000010890 */
[C---:B------:R-:W-:Y:S05]  /*10e60*/  HMMA.16816.F32.BF16 R32, R80.reuse, R94, R32 ;  /* 0x0000005e5020723c */ /* 0x040fea0000041820 */
[----:B------:R1:W1:Y:S03]  /*10e70*/  MUFU.EX2 R132, R79 ;  /* 0x0000004f00847308 */ /* 0x0002660000000800 */
[-C--:B------:R-:W-:Y:S08]  /*10e80*/  HMMA.16816.F32.BF16 R36, R80, R96.reuse, R36 ;  /* 0x000000605024723c */ /* 0x080ff00000041824 */
[C---:B------:R-:W-:Y:S01]  /*10e90*/  HMMA.16816.F32.BF16 R40, R84.reuse, R96, R40 ;  /* 0x000000605428723c */ /* 0x040fe20000041828 */
[----:B----4-:R-:W4:Y:S06]  /*10ea0*/  LDSM.16.MT88.4 R92, [R189+0x7000] ;  /* 0x00700000bd5c783b */ /* 0x010f2c0000004200 */
[--C-:B------:R-:W-:Y:S01]  /*10eb0*/  FFMA.FTZ R96, R156, c[0x0][0x23c], -R144.reuse ;  /* 0x00008f009c607a23 */ /* 0x100fe20000010890 */
[-C--:B------:R-:W-:Y:S03]  /*10ec0*/  HMMA.16816.F32.BF16 R44, R84, R98.reuse, R44 ;  /* 0x00000062542c723c */ /* 0x080fe6000004182c */
[----:B------:R3:W-:Y:S01]  /*10ed0*/  MUFU.EX2 R158, R96 ;  /* 0x00000060009e7308 */ /* 0x0007e20000000800 */
[----:B-1----:R-:W-:Y:S04]  /*10ee0*/  FFMA.FTZ R79, R157, c[0x0][0x23c], -R144 ;  /* 0x00008f009d4f7a23 */ /* 0x002fe80000010890 */
[C---:B------:R-:W-:Y:S05]  /*10ef0*/  HMMA.16816.F32.BF16 R48, R80.reuse, R98, R48 ;  /* 0x000000625030723c */ /* 0x040fea0000041830 */
[----:B------:R1:W1:Y:S03]  /*10f00*/  MUFU.EX2 R159, R79 ;  /* 0x0000004f009f7308 */ /* 0x0002660000000800 */
[-C--:B--2---:R-:W-:Y:S08]  /*10f10*/  HMMA.16816.F32.BF16 R52, R80, R88.reuse, R52 ;  /* 0x000000585034723c */ /* 0x084ff00000041834 */
[C---:B------:R-:W-:Y:S01]  /*10f20*/  HMMA.16816.F32.BF16 R56, R84.reuse, R88, R56 ;  /* 0x000000585438723c */ /* 0x040fe20000041838 */
[----:B---3--:R-:W-:Y:S07]  /*10f30*/  LDSM.16.MT88.4 R96, [R190+0x7000] ;  /* 0x00700000be60783b */ /* 0x008fee0000004200 */
[-C--:B------:R-:W-:Y:S04]  /*10f40*/  HMMA.16816.F32.BF16 R60, R84, R90.reuse, R60 ;  /* 0x0000005a543c723c */ /* 0x080fe8000004183c */
[--C-:B-1----:R-:W-:Y:S03]  /*10f50*/  FFMA.FTZ R79, R176, c[0x0][0x23c], -R74.reuse ;  /* 0x00008f00b04f7a23 */ /* 0x102fe6000001084a */
[----:B------:R-:W-:Y:S01]  /*10f60*/  F2FP.BF16.PACK_AB R85, R134, R128 ;  /* 0x000000808655723e */ /* 0x000fe200000010ff */
[----:B------:R-:W-:Y:S01]  /*10f70*/  HMMA.16816.F32.BF16 R64, R80, R90, R64 ;  /* 0x0000005a5040723c */ /* 0x000fe20000041840 */
[----:B------:R1:W-:Y:S01]  /*10f80*/  MUFU.EX2 R157, R79 ;  /* 0x0000004f009d7308 */ /* 0x0003e20000000800 */
[----:B------:R-:W2:Y:S02]  /*10f90*/  LDSM.16.MT88.4 R88, [R192+0x7000] ;  /* 0x00700000c058783b */ /* 0x000ea40000004200 */
[----:B-----5:R-:W-:Y:S02]  /*10fa0*/  F2FP.BF16.PACK_AB R87, R160, R161 ;  /* 0x000000a1a057723e */ /* 0x020fe400000010ff */
[----:B------:R-:W-:Y:S02]  /*10fb0*/  F2FP.BF16.PACK_AB R84, R132, R133 ;  /* 0x000000858454723e */ /* 0x000fe400000010ff */
[----:B------:R-:W-:Y:S04]  /*10fc0*/  F2FP.BF16.PACK_AB R80, R167, R168 ;  /* 0x000000a8a750723e */ /* 0x000fe800000010ff */
[----:B------:R-:W-:Y:S02]  /*10fd0*/  F2FP.BF16.PACK_AB R82, R165, R166 ;  /* 0x000000a6a552723e */ /* 0x000fe400000010ff */
[----:B------:R-:W-:Y:S02]  /*10fe0*/  F2FP.BF16.PACK_AB R81, R135, R164 ;  /* 0x000000a48751723e */ /* 0x000fe400000010ff */
[----:B------:R-:W-:Y:S02]  /*10ff0*/  F2FP.BF16.PACK_AB R83, R162, R163 ;  /* 0x000000a3a253723e */ /* 0x000fe400000010ff */
[----:B------:R-:W-:Y:S05]  /*11000*/  F2FP.BF16.PACK_AB R86, R159, R158 ;  /* 0x0000009e9f56723e */ /* 0x000fea00000010ff */
[-C--:B----4-:R-:W-:Y:S03]  /*11010*/  HMMA.16816.F32.BF16 R4, R80, R92.reuse, R4 ;  /* 0x0000005c5004723c */ /* 0x090fe60000041804 */
[--C-:B-1----:R-:W-:Y:S04]  /*11020*/  FFMA.FTZ R79, R177, c[0x0][0x23c], -R74.reuse ;  /* 0x00008f00b14f7a23 */ /* 0x102fe8000001084a */
[----:B------:R1:W3:Y:S01]  /*11030*/  MUFU.EX2 R156, R79 ;  /* 0x0000004f009c7308 */ /* 0x0002e20000000800 */
[C---:B------:R-:W-:Y:S08]  /*11040*/  HMMA.16816.F32.BF16 R8, R84.reuse, R92, R8 ;  /* 0x0000005c5408723c */ /* 0x040ff00000041808 */
[-C--:B------:R-:W-:Y:S08]  /*11050*/  HMMA.16816.F32.BF16 R12, R84, R94.reuse, R12 ;  /* 0x0000005e540c723c */ /* 0x080ff0000004180c */
[C---:B------:R-:W-:Y:S01]  /*11060*/  HMMA.16816.F32.BF16 R16, R80.reuse, R94, R16 ;  /* 0x0000005e5010723c */ /* 0x040fe20000041810 */
[----:B------:R-:W4:Y:S03]  /*11070*/  LDSM.16.MT88.4 R92, [R191+0x7000] ;  /* 0x00700000bf5c783b */ /* 0x000f260000004200 */
[--C-:B-1----:R-:W-:Y:S04]  /*11080*/  FFMA.FTZ R79, R180, c[0x0][0x23c], -R74.reuse ;  /* 0x00008f00b44f7a23 */ /* 0x102fe8000001084a */
[-C--:B--2---:R-:W-:Y:S01]  /*11090*/  HMMA.16816.F32.BF16 R20, R80, R88.reuse, R20 ;  /* 0x000000585014723c */ /* 0x084fe20000041814 */
[----:B------:R-:W-:Y:S03]  /*110a0*/  MUFU.EX2 R155, R79 ;  /* 0x0000004f009b7308 */ /* 0x000fe60000000800 */
[----:B------:R-:W-:Y:S01]  /*110b0*/  FFMA.FTZ R74, R179, c[0x0][0x23c], -R74 ;  /* 0x00008f00b34a7a23 */ /* 0x000fe2000001084a */
[----:B---3--:R-:W-:Y:S03]  /*110c0*/  F2FP.BF16.PACK_AB R140, R156, R157 ;  /* 0x0000009d9c8c723e */ /* 0x008fe600000010ff */
[C---:B------:R-:W-:Y:S03]  /*110d0*/  HMMA.16816.F32.BF16 R24, R84.reuse, R88, R24 ;  /* 0x000000585418723c */ /* 0x040fe60000041818 */
[----:B------:R1:W2:Y:S05]  /*110e0*/  MUFU.EX2 R154, R74 ;  /* 0x0000004a009a7308 */ /* 0x0002aa0000000800 */
[-C--:B------:R-:W-:Y:S08]  /*110f0*/  HMMA.16816.F32.BF16 R28, R84, R90.reuse, R28 ;  /* 0x0000005a541c723c */ /* 0x080ff0000004181c */
[C---:B------:R-:W-:Y:S08]  /*11100*/  HMMA.16816.F32.BF16 R32, R80.reuse, R90, R32 ;  /* 0x0000005a5020723c */ /* 0x040ff00000041820 */
[-C--:B------:R-:W-:Y:S04]  /*11110*/  HMMA.16816.F32.BF16 R36, R80, R96.reuse, R36 ;  /* 0x000000605024723c */ /* 0x080fe80000041824 */
[--C-:B-1----:R-:W-:Y:S01]  /*11120*/  FFMA.FTZ R74, R213, c[0x0][0x23c], -R75.reuse ;  /* 0x00008f00d54a7a23 */ /* 0x102fe2000001084b */
[----:B--2---:R-:W-:Y:S03]  /*11130*/  F2FP.BF16.PACK_AB R142, R154, R155 ;  /* 0x0000009b9a8e723e */ /* 0x004fe600000010ff */
[C---:B------:R-:W-:Y:S01]  /*11140*/  HMMA.16816.F32.BF16 R40, R84.reuse, R96, R40 ;  /* 0x000000605428723c */ /* 0x040fe20000041828 */
[----:B------:R1:W-:Y:S07]  /*11150*/  MUFU.EX2 R152, R74 ;  /* 0x0000004a00987308 */ /* 0x0003ee0000000800 */
[-C--:B------:R-:W-:Y:S08]  /*11160*/  HMMA.16816.F32.BF16 R44, R84, R98.reuse, R44 ;  /* 0x00000062542c723c */ /* 0x080ff0000004182c */
[C---:B------:R-:W-:Y:S08]  /*11170*/  HMMA.16816.F32.BF16 R48, R80.reuse, R98, R48 ;  /* 0x000000625030723c */ /* 0x040ff00000041830 */
[-C--:B----4-:R-:W-:Y:S04]  /*11180*/  HMMA.16816.F32.BF16 R52, R80, R92.reuse, R52 ;  /* 0x0000005c5034723c */ /* 0x090fe80000041834 */
[--C-:B-1----:R-:W-:Y:S04]  /*11190*/  FFMA.FTZ R74, R211, c[0x0][0x23c], -R75.reuse ;  /* 0x00008f00d34a7a23 */ /* 0x102fe8000001084b */
[C---:B------:R-:W-:Y:S01]  /*111a0*/  HMMA.16816.F32.BF16 R56, R84.reuse, R92, R56 ;  /* 0x0000005c5438723c */ /* 0x040fe20000041838 */
[----:B------:R1:W2:Y:S07]  /*111b0*/  MUFU.EX2 R153, R74 ;  /* 0x0000004a00997308 */ /* 0x0002ae0000000800 */
[-C--:B------:R-:W-:Y:S08]  /*111c0*/  HMMA.16816.F32.BF16 R60, R84, R94.reuse, R60 ;  /* 0x0000005e543c723c */ /* 0x080ff0000004183c */
[----:B------:R-:W-:Y:S04]  /*111d0*/  HMMA.16816.F32.BF16 R64, R80, R94, R64 ;  /* 0x0000005e5040723c */ /* 0x000fe80000041840 */
[--C-:B-1----:R-:W-:Y:S02]  /*111e0*/  FFMA.FTZ R74, R219, c[0x0][0x23c], -R75.reuse ;  /* 0x00008f00db4a7a23 */ /* 0x102fe4000001084b */
[----:B------:R-:W-:Y:S02]  /*111f0*/  FFMA.FTZ R75, R218, c[0x0][0x23c], -R75 ;  /* 0x00008f00da4b7a23 */ /* 0x000fe4000001084b */
[----:B------:R1:W-:Y:S01]  /*11200*/  MUFU.EX2 R151, R74 ;  /* 0x0000004a00977308 */ /* 0x0003e20000000800 */
[----:B--2---:R-:W-:Y:S09]  /*11210*/  F2FP.BF16.PACK_AB R141, R153, R152 ;  /* 0x00000098998d723e */ /* 0x004ff200000010ff */
[----:B------:R-:W2:Y:S01]  /*11220*/  MUFU.EX2 R150, R75 ;  /* 0x0000004b00967308 */ /* 0x000ea20000000800 */
[--C-:B-1----:R-:W-:Y:S09]  /*11230*/  FFMA.FTZ R74, R226, c[0x0][0x23c], -R78.reuse ;  /* 0x00008f00e24a7a23 */ /* 0x102ff2000001084e */
[----:B------:R1:W-:Y:S01]  /*11240*/  MUFU.EX2 R149, R74 ;  /* 0x0000004a00957308 */ /* 0x0003e20000000800 */
[----:B--2---:R-:W-:Y:S01]  /*11250*/  F2FP.BF16.PACK_AB R143, R150, R151 ;  /* 0x00000097968f723e */ /* 0x004fe200000010ff */
[--C-:B-1----:R-:W-:Y:S02]  /*11260*/  FFMA.FTZ R74, R225, c[0x0][0x23c], -R78.reuse ;  /* 0x00008f00e14a7a23 */ /* 0x102fe4000001084e */
[----:B------:R-:W-:Y:S06]  /*11270*/  FFMA.FTZ R78, R77, c[0x0][0x23c], -R78 ;  /* 0x00008f004d4e7a23 */ /* 0x000fec000001084e */
[----:B------:R1:W2:Y:S10]  /*11280*/  MUFU.EX2 R147, R74 ;  /* 0x0000004a00937308 */ /* 0x0002b40000000800 */
[----:B------:R3:W4:Y:S01]  /*11290*/  MUFU.EX2 R146, R78 ;  /* 0x0000004e00927308 */ /* 0x0007220000000800 */
[--C-:B-1----:R-:W-:Y:S01]  /*112a0*/  FFMA.FTZ R74, R227, c[0x0][0x23c], -R144.reuse ;  /* 0x00008f00e34a7a23 */ /* 0x102fe20000010890 */
[----:B--2---:R-:W-:Y:S08]  /*112b0*/  F2FP.BF16.PACK_AB R137, R147, R149 ;  /* 0x000000959389723e */ /* 0x004ff000000010ff */
[----:B------:R1:W-:Y:S01]  /*112c0*/  MUFU.EX2 R145, R74 ;  /* 0x0000004a00917308 */ /* 0x0003e20000000800 */
[----:B---3--:R-:W2:Y:S01]  /*112d0*/  LDSM.16.MT88.4 R76, [R189+0x7800] ;  /* 0x00780000bd4c783b */ /* 0x008ea20000004200 */
[----:B----4-:R-:W-:Y:S01]  /*112e0*/  F2FP.BF16.PACK_AB R139, R146, R148 ;  /* 0x00000094928b723e */ /* 0x010fe200000010ff */
[--C-:B-1----:R-:W-:Y:S07]  /*112f0*/  FFMA.FTZ R74, R210, c[0x0][0x23c], -R144.reuse ;  /* 0x00008f00d24a7a23 */ /* 0x102fee0000010890 */
[----:B------:R1:W3:Y:S01]  /*11300*/  MUFU.EX2 R75, R74 ;  /* 0x0000004a004b7308 */ /* 0x0002e20000000800 */
[-C--:B--2---:R-:W-:Y:S01]  /*11310*/  HMMA.16816.F32.BF16 R84, R140, R76.reuse, R4 ;  /* 0x0000004c8c54723c */ /* 0x084fe20000041804 */
[----:B------:R-:W2:Y:S04]  /*11320*/  LDSM.16.MT88.4 R4, [R191+0x7800] ;  /* 0x00780000bf04783b */ /* 0x000ea80000004200 */
[--C-:B-1----:R-:W-:Y:S01]  /*11330*/  FFMA.FTZ R74, R216, c[0x0][0x23c], -R144.reuse ;  /* 0x00008f00d84a7a23 */ /* 0x102fe20000010890 */
[----:B---3--:R-:W-:Y:S01]  /*11340*/  F2FP.BF16.PACK_AB R136, R75, R145 ;  /* 0x000000914b88723e */ /* 0x008fe200000010ff */
[----:B------:R-:W-:Y:S04]  /*11350*/  FFMA.FTZ R144, R222, c[0x0][0x23c], -R144 ;  /* 0x00008f00de907a23 */ /* 0x000fe80000010890 */
[----:B------:R-:W-:Y:S10]  /*11360*/  MUFU.EX2 R74, R74 ;  /* 0x0000004a004a7308 */ /* 0x000ff40000000800 */
[----:B------:R-:W1:Y:S02]  /*11370*/  MUFU.EX2 R144, R144 ;  /* 0x0000009000907308 */ /* 0x000e640000000800 */
[----:B-1----:R-:W-:Y:S07]  /*11380*/  F2FP.BF16.PACK_AB R138, R144, R74 ;  /* 0x0000004a908a723e */ /* 0x002fee00000010ff */
[C---:B------:R-:W-:Y:S07]  /*11390*/  HMMA.16816.F32.BF16 R80, R136.reuse, R76, R8 ;  /* 0x0000004c8850723c */ /* 0x040fee0000041808 */
[----:B------:R-:W-:Y:S01]  /*113a0*/  FFMA.FTZ R9, R73, R228, R220 ;  /* 0x000000e449097223 */ /* 0x000fe200000100dc */
[-C--:B------:R-:W-:Y:S04]  /*113b0*/  HMMA.16816.F32.BF16 R88, R136, R78.reuse, R12 ;  /* 0x0000004e8858723c */ /* 0x080fe8000004180c */
[----:B------:R-:W-:Y:S01]  /*113c0*/  FFMA.FTZ R8, R72, R229, R212 ;  /* 0x000000e548087223 */ /* 0x000fe200000100d4 */
[----:B------:R-:W-:Y:S01]  /*113d0*/  MOV R72, R69 ;  /* 0x0000004500487202 */ /* 0x000fe20000000f00 */
        /* <DEDUP_REMOVED lines=42> */
[----:B------:R-:W-:Y:S02]  /*11680*/  FADD.FTZ R10, R134, R10 ;  /* 0x0000000a860a7221 */ /* 0x000fe40000010000 */
[----:B------:R-:W-:Y:S03]  /*11690*/  FADD.FTZ R11, R167, R9 ;  /* 0x00000009a70b7221 */ /* 0x000fe60000010000 */
        /* <DEDUP_REMOVED lines=26> */
[----:B------:R-:W-:Y:S01]  /*11840*/  IADD3 R0, R201, -0x1, RZ ;  /* 0xffffffffc9007810 */ /* 0x000fe20007ffe0ff */
[----:B------:R-:W-:Y:S01]  /*11850*/  FADD.FTZ R231, R146, R5 ;  /* 0x0000000592e77221 */ /* 0x000fe20000010000 */
[----:B------:R-:W-:Y:S01]  /*11860*/  MOV R74, R3 ;  /* 0x00000003004a7202 */ /* 0x000fe20000000f00 */
[----:B------:R-:W-:Y:S01]  /*11870*/  FADD.FTZ R228, R154, R7 ;  /* 0x000000079ae47221 */ /* 0x000fe20000010000 */
[----:B------:R-:W-:Y:S01]  /*11880*/  MOV R201, R0 ;  /* 0x0000000000c97202 */ /* 0x000fe20000000f00 */
[----:B------:R-:W-:Y:S02]  /*11890*/  FADD.FTZ R229, R150, R6 ;  /* 0x0000000696e57221 */ /* 0x000fe40000010000 */
[----:B------:R-:W-:Y:S01]  /*118a0*/  FADD.FTZ R230, R144, R4 ;  /* 0x0000000490e67221 */ /* 0x000fe20000010000 */
[----:B------:R-:W-:-:S05]  /*118b0*/  @P1 BRA `(.L_x_1094) ;  /* 0xffffcaf000001947 */ /* 0x000fca000383ffff */
.L_x_1093:
[----:B------:R-:W1:Y:S01]  /*118c0*/  SHFL.BFLY PT, R4, R228, 0x2, 0x1f ;  /* 0x0c401f00e4047f89 */ /* 0x000e6200000e0000 */
[----:B------:R-:W-:Y:S01]  /*118d0*/  ISETP.NE.AND P0, PT, R245, -0x1, PT ;  /* 0xfffffffff500780c */ /* 0x000fe20003f05270 */
[----:B------:R-:W2:Y:S01]  /*118e0*/  LDC.U8 R45, c[0x0][0x329] ;  /* 0x0000ca40ff2d7b82 */ /* 0x000ea20000000000 */
[----:B------:R-:W-:Y:S01]  /*118f0*/  MOV R29, 0x20 ;  /* 0x00000020001d7802 */ /* 0x000fe20000000f00 */
[----:B------:R-:W3:Y:S01]  /*11900*/  SHFL.BFLY PT, R0, R229, 0x2, 0x1f ;  /* 0x0c401f00e5007f89 */ /* 0x000ee200000e0000 */
[----:B------:R-:W-:Y:S03]  /*11910*/  BSSY B0, `(.L_x_1097) ;  /* 0x0000122000007945 */ /* 0x000fe60003800000 */
        /* <DEDUP_REMOVED lines=12> */
[CC--:B------:R-:W-:Y:S02]  /*119e0*/  LEA.HI R21, R44.reuse, R54.reuse, RZ, 0x2 ;  /* 0x000000362c157211 */ /* 0x0c0fe400078f10ff */
[----:B------:R-:W-:Y:S01]  /*119f0*/  LEA.HI R44, R44, R54, RZ, 0x5 ;  /* 0x000000362c2c7211 */ /* 0x000fe200078f28ff */
[----:B-1----:R-:W-:Y:S02]  /*11a00*/  FADD.FTZ R40, R4, R5 ;  /* 0x0000000504287221 */ /* 0x002fe40000010000 */
[----:B------:R-:W-:-:S03]  /*11a10*/  @P0 IMAD.WIDE.U32 R4, R245, c[0x0][0x1e8], RZ ;  /* 0x00007a00f5040a25 */ /* 0x000fc600078e00ff */
[----:B------:R-:W-:Y:S01]  /*11a20*/  FSETP.NE.FTZ.AND P6, PT, R40, RZ, PT ;  /* 0x000000ff2800720b */ /* 0x000fe20003fd5000 */
[----:B---3--:R-:W-:Y:S01]  /*11a30*/  FADD.FTZ R41, R0, R9 ;  /* 0x0000000900297221 */ /* 0x008fe20000010000 */
[----:B------:R-:W-:Y:S01]  /*11a40*/  MOV R0, 0x3f800000 ;  /* 0x3f80000000007802 */ /* 0x000fe20000000f00 */
[----:B----4-:R-:W-:Y:S01]  /*11a50*/  FADD.FTZ R42, R7, R8 ;  /* 0x00000008072a7221 */ /* 0x010fe20000010000 */
[----:B------:R-:W-:Y:S01]  /*11a60*/  @P0 MOV R52, R4 ;  /* 0x0000000400340202 */ /* 0x000fe20000000f00 */
[----:B------:R-:W-:Y:S01]  /*11a70*/  @P0 IMAD R53, R245, c[0x0][0x1ec], R5 ;  /* 0x00007b00f5350a24 */ /* 0x000fe200078e0205 */
[----:B------:R-:W-:Y:S01]  /*11a80*/  FSETP.NE.FTZ.AND P5, PT, R41, RZ, PT ;  /* 0x000000ff2900720b */ /* 0x000fe20003fb5000 */
[----:B--2---:R-:W-:Y:S01]  /*11a90*/  FADD.FTZ R43, R6, R10 ;  /* 0x0000000a062b7221 */ /* 0x004fe20000010000 */
[----:B------:R-:W-:Y:S02]  /*11aa0*/  FSETP.NE.FTZ.AND P4, PT, R42, RZ, PT ;  /* 0x000000ff2a00720b */ /* 0x000fe40003f95000 */
[----:B------:R-:W-:-:S02]  /*11ab0*/  MOV R5, 0x3f800000 ;  /* 0x3f80000000057802 */ /* 0x000fc40000000f00 */
[----:B------:R-:W-:Y:S01]  /*11ac0*/  MOV R4, 0x3f800000 ;  /* 0x3f80000000047802 */ /* 0x000fe20000000f00 */
[----:B------:R-:W1:Y:S01]  /*11ad0*/  @P6 MUFU.RCP R0, R40 ;  /* 0x0000002800006308 */ /* 0x000e620000001000 */
[----:B------:R-:W-:Y:S02]  /*11ae0*/  FSETP.NE.FTZ.AND P3, PT, R43, RZ, PT ;  /* 0x000000ff2b00720b */ /* 0x000fe40003f75000 */
[----:B------:R-:W-:Y:S02]  /*11af0*/  LOP3.LUT R9, R21, 0x3ffffffc, RZ, 0xc0, !PT ;  /* 0x3ffffffc15097812 */ /* 0x000fe400078ec0ff */
[----:B------:R-:W-:Y:S02]  /*11b00*/  SHF.R.S32.HI R8, RZ, 0x5, R44 ;  /* 0x00000005ff087819 */ /* 0x000fe4000001142c */
[----:B------:R-:W-:Y:S01]  /*11b10*/  IADD3 R7, -R9, R54, RZ ;  /* 0x0000003609077210 */ /* 0x000fe20007ffe1ff */
[----:B------:R-:W2:Y:S04]  /*11b20*/  @P5 MUFU.RCP R5, R41 ;  /* 0x0000002900055308 */ /* 0x000ea80000001000 */
[----:B------:R-:W-:-:S04]  /*11b30*/  IMAD R8, R8, 0x200, R7 ;  /* 0x0000020008087824 */ /* 0x000fc800078e0207 */
[----:B------:R-:W3:Y:S01]  /*11b40*/  @P4 MUFU.RCP R4, R42 ;  /* 0x0000002a00044308 */ /* 0x000ee20000001000 */
[C---:B-1----:R-:W-:Y:S02]  /*11b50*/  FMUL.FTZ R84, R0.reuse, R84 ;  /* 0x0000005400547220 */ /* 0x042fe40000410000 */
[C---:B------:R-:W-:Y:S02]  /*11b60*/  FMUL.FTZ R9, R0.reuse, R85 ;  /* 0x0000005500097220 */ /* 0x040fe40000410000 */
[C---:B------:R-:W-:Y:S02]  /*11b70*/  FMUL.FTZ R92, R0.reuse, R92 ;  /* 0x0000005c005c7220 */ /* 0x040fe40000410000 */
[C---:B------:R-:W-:Y:S01]  /*11b80*/  FMUL.FTZ R6, R0.reuse, R93 ;  /* 0x0000005d00067220 */ /* 0x040fe20000410000 */
        /* <DEDUP_REMOVED lines=19> */
[C---:B--2---:R-:W-:Y:S01]  /*11cc0*/  FMUL.FTZ R86, R5.reuse, R86 ;  /* 0x0000005605567220 */ /* 0x044fe20000410000 */
        /* <DEDUP_REMOVED lines=25> */
[C---:B---3--:R-:W-:Y:S01]  /*11e60*/  FMUL.FTZ R80, R4.reuse, R80 ;  /* 0x0000005004507220 */ /* 0x048fe20000410000 */
        /* <DEDUP_REMOVED lines=55> */
[----:B------:R-:W-:Y:S01]  /*121e0*/  ISETP.NE.U32.AND P1, PT, R5, 0x1, PT ;  /* 0x000000010500780c */ /* 0x000fe20003f25070 */
[----:B------:R-:W-:Y:S01]  /*121f0*/  IMAD.MOV.U32 R5, RZ, RZ, -0x10 ;  /* 0xfffffff0ff057424 */ /* 0x000fe200078e00ff */
[----:B------:R-:W-:Y:S02]  /*12200*/  LEA.HI R4, R4, R4, RZ, 0x1d ;  /* 0x0000000404047211 */ /* 0x000fe400078fe8ff */
[----:B------:R-:W-:Y:S02]  /*12210*/  F2FP.BF16.PACK_AB R31, R139, R31 ;  /* 0x0000001f8b1f723e */ /* 0x000fe400000010ff */
[----:B------:R-:W-:Y:S02]  /*12220*/  LEA R4, R8, R4, 0x1 ;  /* 0x0000000408047211 */ /* 0x000fe400078e08ff */
[----:B------:R-:W-:-:S02]  /*12230*/  SEL R8, R5, 0x10, !P1 ;  /* 0x0000001005087807 */ /* 0x000fc40004800000 */
[----:B------:R-:W-:Y:S02]  /*12240*/  R2P PR, R0, 0x6 ;  /* 0x0000000600007804 */ /* 0x000fe40000000000 */
[----:B------:R-:W-:-:S03]  /*12250*/  SHF.L.U32 R4, R4, 0x1, RZ ;  /* 0x0000000104047819 */ /* 0x000fc600000006ff */
[----:B------:R-:W-:Y:S02]  /*12260*/  SEL R29, R29, 0xffffffe0, !P1 ;  /* 0xffffffe01d1d7807 */ /* 0x000fe40004800000 */
[C---:B------:R-:W-:Y:S01]  /*12270*/  IADD3 R5, R4.reuse, R8, RZ ;  /* 0x0000000804057210 */ /* 0x040fe20007ffe0ff */
[----:B------:R1:W-:Y:S01]  /*12280*/  STS [R4], R9 ;  /* 0x0000000904007388 */ /* 0x0003e20000000800 */
[C---:B------:R-:W-:Y:S02]  /*12290*/  IADD3 R0, R4.reuse, 0x40, RZ ;  /* 0x0000004004007810 */ /* 0x040fe40007ffe0ff */
[----:B------:R-:W-:Y:S01]  /*122a0*/  ISETP.NE.AND P1, PT, R45, RZ, PT ;  /* 0x000000ff2d00720c */ /* 0x000fe20003f25270 */
[----:B------:R2:W-:Y:S01]  /*122b0*/  STS [R4+0x400], R7 ;  /* 0x0004000704007388 */ /* 0x0005e20000000800 */
[----:B------:R-:W-:-:S03]  /*122c0*/  @P2 IADD3 R0, R4, -0x40, RZ ;  /* 0xffffffc004002810 */ /* 0x000fc60007ffe0ff */
[----:B------:R3:W-:Y:S04]  /*122d0*/  STS [R5], R6 ;  /* 0x0000000605007388 */ /* 0x0007e80000000800 */
[----:B------:R4:W-:Y:S04]  /*122e0*/  STS [R5+0x400], R10 ;  /* 0x0004000a05007388 */ /* 0x0009e80000000800 */
[----:B------:R-:W-:Y:S04]  /*122f0*/  STS [R4+0x2000], R11 ;  /* 0x0020000b04007388 */ /* 0x000fe80000000800 */
[----:B------:R5:W-:Y:S04]  /*12300*/  STS [R4+0x2400], R12 ;  /* 0x0024000c04007388 */ /* 0x000be80000000800 */
[----:B------:R-:W-:Y:S01]  /*12310*/  STS [R5+0x2000], R19 ;  /* 0x0020001305007388 */ /* 0x000fe20000000800 */
[----:B-1----:R-:W-:-:S03]  /*12320*/  IADD3 R9, R29, 0x400, R0 ;  /* 0x000004001d097810 */ /* 0x002fc60007ffe000 */
[----:B------:R1:W-:Y:S01]  /*12330*/  STS [R5+0x2400], R18 ;  /* 0x0024001205007388 */ /* 0x0003e20000000800 */
[----:B--2---:R-:W-:Y:S01]  /*12340*/  IMAD.IADD R7, R4, 0x1, R29 ;  /* 0x0000000104077824 */ /* 0x004fe200078e021d */
[C---:B------:R-:W-:Y:S02]  /*12350*/  IADD3 R9, R8.reuse, R9, RZ ;  /* 0x0000000908097210 */ /* 0x040fe40007ffe0ff */
[----:B---3--:R-:W-:Y:S02]  /*12360*/  IADD3 R6, R5, R29, RZ ;  /* 0x0000001d05067210 */ /* 0x008fe40007ffe0ff */
[----:B------:R2:W-:Y:S01]  /*12370*/  STS [R7], R17 ;  /* 0x0000001107007388 */ /* 0x0005e20000000800 */
[----:B----4-:R-:W3:Y:S03]  /*12380*/  LDC.U8 R10, c[0x0][0x328] ;  /* 0x0000ca00ff0a7b82 */ /* 0x010ee60000000000 */
[----:B------:R4:W-:Y:S04]  /*12390*/  STS [R7+0x400], R16 ;  /* 0x0004001007007388 */ /* 0x0009e80000000800 */
[----:B------:R4:W-:Y:S01]  /*123a0*/  STS [R6], R14 ;  /* 0x0000000e06007388 */ /* 0x0009e20000000800 */
[----:B-----5:R-:W-:-:S03]  /*123b0*/  IADD3 R4, R8, R0, RZ ;  /* 0x0000000008047210 */ /* 0x020fc60007ffe0ff */
[----:B------:R5:W-:Y:S01]  /*123c0*/  STS [R6+0x400], R13 ;  /* 0x0004000d06007388 */ /* 0x000be20000000800 */
[----:B------:R-:W4:Y:S03]  /*123d0*/  @P6 MUFU.LG2 R12, R40 ;  /* 0x00000028000c6308 */ /* 0x000f260000000c00 */
[----:B------:R-:W-:Y:S01]  /*123e0*/  STS [R7+0x2000], R15 ;  /* 0x0020000f07007388 */ /* 0x000fe20000000800 */
[----:B-1----:R-:W-:-:S03]  /*123f0*/  IMAD.IADD R5, R29, 0x1, R4 ;  /* 0x000000011d057824 */ /* 0x002fc600078e0204 */
[----:B------:R1:W-:Y:S01]  /*12400*/  STS [R7+0x2400], R21 ;  /* 0x0024001507007388 */ /* 0x0003e20000000800 */
[----:B------:R-:W-:-:S03]  /*12410*/  MOV R18, 0x7f800000 ;  /* 0x7f80000000127802 */ /* 0x000fc60000000f00 */
[----:B------:R-:W-:Y:S01]  /*12420*/  STS [R6+0x2000], R20 ;  /* 0x0020001406007388 */ /* 0x000fe20000000800 */
[----:B--2---:R-:W-:Y:S02]  /*12430*/  MOV R17, 0x7f800000 ;  /* 0x7f80000000117802 */ /* 0x004fe40000000f00 */
[----:B---3--:R-:W-:Y:S01]  /*12440*/  ISETP.NE.AND P2, PT, R10, RZ, PT ;  /* 0x000000ff0a00720c */ /* 0x008fe20003f45270 */
[----:B------:R-:W-:Y:S01]  /*12450*/  STS [R6+0x2400], R28 ;  /* 0x0024001c06007388 */ /* 0x000fe20000000800 */
[----:B----4-:R-:W-:-:S03]  /*12460*/  MOV R16, 0x7f800000 ;  /* 0x7f80000000107802 */ /* 0x010fc60000000f00 */
[----:B------:R-:W-:Y:S01]  /*12470*/  STS [R0], R27 ;  /* 0x0000001b00007388 */ /* 0x000fe20000000800 */
[----:B------:R-:W-:Y:S03]  /*12480*/  @P5 MUFU.LG2 R14, R41 ;  /* 0x00000029000e5308 */ /* 0x000fe60000000c00 */
[----:B------:R-:W-:Y:S04]  /*12490*/  STS [R0+0x400], R26 ;  /* 0x0004001a00007388 */ /* 0x000fe80000000800 */
[----:B------:R-:W-:Y:S01]  /*124a0*/  STS [R4], R23 ;  /* 0x0000001704007388 */ /* 0x000fe20000000800 */
[----:B-----5:R-:W2:Y:S03]  /*124b0*/  @P4 MUFU.LG2 R13, R42 ;  /* 0x0000002a000d4308 */ /* 0x020ea60000000c00 */
[----:B------:R-:W-:Y:S01]  /*124c0*/  STS [R4+0x400], R22 ;  /* 0x0004001604007388 */ /* 0x000fe20000000800 */
[----:B-1----:R-:W-:-:S03]  /*124d0*/  @P1 MOV R7, c[0x0][0x210] ;  /* 0x0000840000071a02 */ /* 0x002fc60000000f00 */
[----:B------:R-:W-:Y:S02]  /*124e0*/  STS [R0+0x2000], R25 ;  /* 0x0020001900007388 */ /* 0x000fe40000000800 */
[----:B------:R-:W-:Y:S02]  /*124f0*/  @P1 IMAD R7, R7, c[0x0][0x214], RZ ;  /* 0x0000850007071a24 */ /* 0x000fe400078e02ff */
[----:B------:R1:W-:Y:S04]  /*12500*/  STS [R0+0x2400], R24 ;  /* 0x0024001800007388 */ /* 0x0003e80000000800 */
[----:B------:R-:W-:Y:S04]  /*12510*/  STS [R4+0x2000], R34 ;  /* 0x0020002204007388 */ /* 0x000fe80000000800 */
[----:B------:R3:W-:Y:S04]  /*12520*/  STS [R4+0x2400], R36 ;  /* 0x0024002404007388 */ /* 0x0007e80000000800 */
[----:B------:R-:W4:Y:S04]  /*12530*/  S2R R11, SR_CTAID.Y ;  /* 0x00000000000b7919 */ /* 0x000f280000002600 */
[----:B------:R-:W5:Y:S04]  /*12540*/  S2R R15, SR_CTAID.X ;  /* 0x00000000000f7919 */ /* 0x000f680000002500 */
[----:B------:R-:W2:Y:S01]  /*12550*/  S2R R19, SR_CTAID.Z ;  /* 0x0000000000137919 */ /* 0x000ea20000002700 */
[----:B-1----:R-:W-:-:S05]  /*12560*/  IADD3 R0, R29, R0, RZ ;  /* 0x000000001d007210 */ /* 0x002fca0007ffe0ff */
[----:B------:R-:W-:Y:S01]  /*12570*/  STS [R0], R38 ;  /* 0x0000002600007388 */ /* 0x000fe20000000800 */
[----:B---3--:R-:W-:-:S03]  /*12580*/  @!P1 MOV R4, c[0x0][0x214] ;  /* 0x0000850000049a02 */ /* 0x008fc60000000f00 */
[----:B------:R-:W-:Y:S01]  /*12590*/  STS [R0+0x400], R35 ;  /* 0x0004002300007388 */ /* 0x000fe20000000800 */
[----:B------:R-:W-:-:S03]  /*125a0*/  @!P1 SEL R7, R4, c[0x0][0x234], !P2 ;  /* 0x00008d0004079a07 */ /* 0x000fc60005000000 */
[----:B------:R-:W-:Y:S01]  /*125b0*/  STS [R5], R30 ;  /* 0x0000001e05007388 */ /* 0x000fe20000000800 */
[----:B------:R-:W-:Y:S02]  /*125c0*/  ISETP.NE.OR P2, PT, R45, RZ, !P2 ;  /* 0x000000ff2d00720c */ /* 0x000fe40005745670 */
[----:B------:R-:W-:Y:S01]  /*125d0*/  LOP3.LUT R4, R44, 0xffffffe0, RZ, 0xc0, !PT ;  /* 0xffffffe02c047812 */ /* 0x000fe200078ec0ff */
[----:B------:R-:W-:Y:S03]  /*125e0*/  STS [R9], R33 ;  /* 0x0000002109007388 */ /* 0x000fe60000000800 */
[----:B------:R-:W-:Y:S01]  /*125f0*/  IADD3 R10, -R4, R54, RZ ;  /* 0x00000036040a7210 */ /* 0x000fe20007ffe1ff */
[----:B------:R-:W-:Y:S04]  /*12600*/  STS [R0+0x2000], R39 ;  /* 0x0020002700007388 */ /* 0x000fe80000000800 */
[----:B------:R1:W-:Y:S02]  /*12610*/  STS [R0+0x2400], R37 ;  /* 0x0024002500007388 */ /* 0x0003e40000000800 */
[----:B----4-:R-:W-:-:S02]  /*12620*/  @!P2 IMAD R6, R11, c[0x0][0x214], RZ ;  /* 0x000085000b06aa24 */ /* 0x010fc400078e02ff */
[----:B------:R3:W-:Y:S04]  /*12630*/  STS [R5+0x2000], R32 ;  /* 0x0020002005007388 */ /* 0x0007e80000000800 */
[----:B------:R4:W-:Y:S04]  /*12640*/  STS [R9+0x2000], R31 ;  /* 0x0020001f09007388 */ /* 0x0009e80000000800 */
[----:B------:R-:W-:Y:S01]  /*12650*/  BAR.SYNC.DEFER_BLOCKING 0x0 ;  /* 0x0000000000007b1d */ /* 0x000fe20000010000 */
[----:B-1----:R-:W-:Y:S01]  /*12660*/  @P1 MOV R0, 0x1 ;  /* 0x0000000100001802 */ /* 0x002fe20000000f00 */
[----:B------:R-:W-:Y:S01]  /*12670*/  @!P1 IMAD R0, R7, c[0x0][0x1c0], RZ ;  /* 0x0000700007009a24 */ /* 0x000fe200078e02ff */
[----:B---3--:R-:W-:-:S03]  /*12680*/  @!P0 SHF.R.S32.HI R5, RZ, 0x1f, R11 ;  /* 0x0000001fff058819 */ /* 0x008fc6000001140b */
[C---:B------:R-:W-:Y:S02]  /*12690*/  IMAD R0, R11.reuse, R0, RZ ;  /* 0x000000000b007224 */ /* 0x040fe400078e02ff */
[----:B----4-:R-:W-:-:S03]  /*126a0*/  @!P0 IMAD.WIDE.U32 R8, R11, c[0x0][0x1e0], RZ ;  /* 0x000078000b088a25 */ /* 0x010fc600078e00ff */
[----:B------:R-:W-:Y:S01]  /*126b0*/  SEL R0, R0, RZ, P2 ;  /* 0x000000ff00007207 */ /* 0x000fe20001000000 */
[----:B------:R1:W3:Y:S01]  /*126c0*/  LDS.128 R20, [R200] ;  /* 0x00000000c8147984 */ /* 0x0002e20000000c00 */
[----:B------:R-:W-:Y:S01]  /*126d0*/  @!P0 IMAD R5, R5, c[0x0][0x1e0], RZ ;  /* 0x0000780005058a24 */ /* 0x000fe200078e02ff */
[----:B------:R-:W-:Y:S02]  /*126e0*/  @!P0 MOV R52, R8 ;  /* 0x0000000800348202 */ /* 0x000fe40000000f00 */
[----:B------:R1:W4:Y:S01]  /*126f0*/  LDS.128 R24, [R200+0x800] ;  /* 0x00080000c8187984 */ /* 0x0003220000000c00 */
[----:B------:R-:W-:Y:S01]  /*12700*/  @!P0 IMAD R5, R11, c[0x0][0x1e4], R5 ;  /* 0x000079000b058a24 */ /* 0x000fe200078e0205 */
[----:B------:R-:W-:Y:S01]  /*12710*/  @!P2 SEL R8, R6, R245, !P0 ;  /* 0x000000f50608a207 */ /* 0x000fe20004000000 */
[----:B------:R-:W1:Y:S01]  /*12720*/  @P3 MUFU.LG2 R11, R43 ;  /* 0x0000002b000b3308 */ /* 0x000e620000000c00 */
[----:B------:R1:W3:Y:S01]  /*12730*/  LDS.128 R28, [R200+0x1000] ;  /* 0x00100000c81c7984 */ /* 0x0002e20000000c00 */
[----:B------:R-:W-:Y:S01]  /*12740*/  @P1 MOV R6, c[0x0][0x210] ;  /* 0x0000840000061a02 */ /* 0x000fe20000000f00 */
[----:B------:R-:W-:Y:S01]  /*12750*/  @!P0 IMAD.IADD R53, R9, 0x1, R5 ;  /* 0x0000000109358824 */ /* 0x000fe200078e0205 */
[----:B------:R-:W-:Y:S01]  /*12760*/  @!P1 MOV R6, 0x1 ;  /* 0x0000000100069802 */ /* 0x000fe20000000f00 */
[----:B------:R3:W3:Y:S01]  /*12770*/  LDS.128 R32, [R200+0x1800] ;  /* 0x00180000c8207984 */ /* 0x0006e20000000c00 */
[----:B------:R-:W-:Y:S01]  /*12780*/  CS2R R4, SRZ ;  /* 0x0000000000047805 */ /* 0x000fe2000001ff00 */
[----:B------:R-:W-:Y:S01]  /*12790*/  LOP3.LUT P0, RZ, R10, 0x3, RZ, 0xc0, !PT ;  /* 0x000000030aff7812 */ /* 0x000fe2000780c0ff */
[--C-:B------:R-:W-:Y:S01]  /*127a0*/  @!P2 IMAD.MOV.U32 R4, RZ, RZ, R8.reuse ;  /* 0x000000ffff04a224 */ /* 0x100fe200078e0008 */
[----:B------:R3:W3:Y:S01]  /*127b0*/  LDS.128 R36, [R200+0x2000] ;  /* 0x00200000c8247984 */ /* 0x0006e20000000c00 */
[----:B------:R-:W-:Y:S01]  /*127c0*/  @!P2 SHF.R.S32.HI R5, RZ, 0x1f, R8 ;  /* 0x0000001fff05a819 */ /* 0x000fe20000011408 */
[----:B-----5:R-:W-:Y:S01]  /*127d0*/  IMAD R8, R15, R6, RZ ;  /* 0x000000060f087224 */ /* 0x020fe200078e02ff */
[----:B------:R-:W-:Y:S01]  /*127e0*/  MOV R15, 0x7f800000 ;  /* 0x7f800000000f7802 */ /* 0x000fe20000000f00 */
[----:B------:R3:W3:Y:S01]  /*127f0*/  LDS.128 R44, [R200+0x2800] ;  /* 0x00280000c82c7984 */ /* 0x0006e20000000c00 */
[----:B------:R-:W-:-:S02]  /*12800*/  @P6 FMUL.FTZ R9, R12, 0.69314718246459960938 ;  /* 0x3f3172180c096820 */ /* 0x000fc40000410000 */
[----:B--2---:R-:W-:Y:S01]  /*12810*/  IMAD R0, R19, R7, R0 ;  /* 0x0000000713007224 */ /* 0x004fe200078e0200 */
[----:B------:R2:W2:Y:S01]  /*12820*/  LDS.128 R48, [R200+0x3000] ;  /* 0x00300000c8307984 */ /* 0x0004a20000000c00 */
[----:B------:R-:W-:Y:S01]  /*12830*/  SHF.L.U32 R12, R8, 0x7, RZ ;  /* 0x00000007080c7819 */ /* 0x000fe200000006ff */
[----:B------:R-:W-:Y:S02]  /*12840*/  @P6 FFMA.FTZ R18, R70, c[0x0][0x238], R9 ;  /* 0x00008e0046126a23 */ /* 0x000fe40000010009 */
[----:B------:R-:W2:Y:S01]  /*12850*/  LDS.128 R200, [R200+0x3800] ;  /* 0x00380000c8c87984 */ /* 0x000ea20000000c00 */
[----:B------:R-:W-:Y:S01]  /*12860*/  @P4 FMUL.FTZ R9, R13, 0.69314718246459960938 ;  /* 0x3f3172180d094820 */ /* 0x000fe20000410000 */
[----:B------:R-:W-:Y:S01]  /*12870*/  IADD3 R7, P2, P1, R12, R4, R0 ;  /* 0x000000040c077210 */ /* 0x000fe2000795e000 */
[----:B------:R-:W-:Y:S01]  /*12880*/  @P5 FMUL.FTZ R10, R14, 0.69314718246459960938 ;  /* 0x3f3172180e0a5820 */ /* 0x000fe20000410000 */
[----:B------:R-:W-:Y:S01]  /*12890*/  SHF.R.S32.HI R4, RZ, 0x1f, R12 ;  /* 0x0000001fff047819 */ /* 0x000fe2000001140c */
[----:B-1----:R-:W-:Y:S01]  /*128a0*/  @P3 FMUL.FTZ R8, R11, 0.69314718246459960938 ;  /* 0x3f3172180b083820 */ /* 0x002fe20000410000 */
[----:B------:R-:W-:Y:S01]  /*128b0*/  SHF.R.S32.HI R0, RZ, 0x1f, R0 ;  /* 0x0000001fff007819 */ /* 0x000fe20000011400 */
[----:B------:R-:W-:-:S02]  /*128c0*/  @P4 FFMA.FTZ R15, R2, c[0x0][0x238], R9 ;  /* 0x00008e00020f4a23 */ /* 0x000fc40000010009 */
[----:B------:R-:W-:Y:S01]  /*128d0*/  @P5 FFMA.FTZ R17, R69, c[0x0][0x238], R10 ;  /* 0x00008e0045115a23 */ /* 0x000fe2000001000a */
[----:B------:R-:W-:Y:S01]  /*128e0*/  IADD3.X R2, R4, R5, R0, P2, P1 ;  /* 0x0000000504027210 */ /* 0x000fe200017e2400 */
[----:B------:R-:W-:Y:S01]  /*128f0*/  @P3 FFMA.FTZ R16, R3, c[0x0][0x238], R8 ;  /* 0x00008e0003103a23 */ /* 0x000fe20000010008 */
[----:B------:R-:W-:Y:S05]  /*12900*/  @P0 BRA `(.L_x_1098) ;  /* 0x0000022000000947 */ /* 0x000fea0003800000 */
[----:B------:R-:W5:Y:S04]  /*12910*/  LDL.LU R56, [R1+0x20] ;  /* 0x0000200001387983 */ /* 0x000f680000300800 */
[----:B------:R-:W5:Y:S02]  /*12920*/  LDL.LU R55, [R1+0x34] ;  /* 0x0000340001377983 */ /* 0x000f640000300800 */
[----:B-----5:R-:W-:-:S05]  /*12930*/  IMAD R0, R55, 0x10, R56 ;  /* 0x0000001037007824 */ /* 0x020fca00078e0238 */
[CC--:B------:R-:W-:Y:S02]  /*12940*/  ISETP.GE.AND P6, PT, R0.reuse, R244.reuse, PT ;  /* 0x000000f40000720c */ /* 0x0c0fe40003fc6270 */
[C---:B------:R-:W-:Y:S02]  /*12950*/  IADD3 R4, R0.reuse, 0x8, RZ ;  /* 0x0000000800047810 */ /* 0x040fe40007ffe0ff */
[----:B------:R-:W-:Y:S02]  /*12960*/  IADD3 R3, R0, 0x40, RZ ;  /* 0x0000004000037810 */ /* 0x000fe40007ffe0ff */
[-C--:B------:R-:W-:Y:S02]  /*12970*/  ISETP.GE.AND P5, PT, R4, R244.reuse, PT ;  /* 0x000000f40400720c */ /* 0x080fe40003fa6270 */
[----:B------:R-:W-:Y:S02]  /*12980*/  IADD3 R5, R0, 0x48, RZ ;  /* 0x0000004800057810 */ /* 0x000fe40007ffe0ff */
[----:B------:R-:W-:-:S02]  /*12990*/  ISETP.GE.AND P4, PT, R3, R244, PT ;  /* 0x000000f40300720c */ /* 0x000fc40003f86270 */
[----:B------:R-:W-:Y:S01]  /*129a0*/  ISETP.GE.AND P3, PT, R5, R244, PT ;  /* 0x000000f40500720c */ /* 0x000fe20003f66270 */
[----:B------:R-:W-:-:S05]  /*129b0*/  @!P6 IMAD R0, R0, R6, RZ ;  /* 0x000000060000e224 */ /* 0x000fca00078e02ff */
[----:B------:R-:W-:Y:S01]  /*129c0*/  @!P6 IADD3 R9, P0, R0, R7, RZ ;  /* 0x000000070009e210 */ /* 0x000fe20007f1e0ff */
[----:B------:R-:W-:-:S03]  /*129d0*/  @!P5 IMAD R4, R4, R6, RZ ;  /* 0x000000060404d224 */ /* 0x000fc600078e02ff */
[----:B------:R-:W-:Y:S01]  /*129e0*/  @!P6 LEA.HI.X.SX32 R10, R0, R2, 0x1, P0 ;  /* 0x00000002000ae211 */ /* 0x000fe200000f0eff */
[-C--:B------:R-:W-:Y:S01]  /*129f0*/  @!P4 IMAD R11, R3, R6.reuse, RZ ;  /* 0x00000006030bc224 */ /* 0x080fe200078e02ff */
[CC--:B------:R-:W-:Y:S01]  /*12a00*/  @!P5 IADD3 R0, P2, R4.reuse, R7.reuse, RZ ;  /* 0x000000070400d210 */ /* 0x0c0fe20007f5e0ff */
[----:B------:R-:W-:Y:S01]  /*12a10*/  @!P3 IMAD R3, R5, R6, RZ ;  /* 0x000000060503b224 */ /* 0x000fe200078e02ff */
[C---:B------:R-:W-:Y:S02]  /*12a20*/  @!P6 LEA R8, P0, R9.reuse, c[0x0][0x200], 0x2 ;  /* 0x000080000908ea11 */ /* 0x040fe400078010ff */
[----:B------:R-:W-:Y:S02]  /*12a30*/  @!P5 LEA.HI.X.SX32 R4, R4, R2, 0x1, P2 ;  /* 0x000000020404d211 */ /* 0x000fe400010f0eff */
[----:B------:R-:W-:Y:S02]  /*12a40*/  @!P6 LEA.HI.X R9, R9, c[0x0][0x204], R10, 0x2, P0 ;  /* 0x000081000909ea11 */ /* 0x000fe400000f140a */
[----:B------:R-:W-:-:S02]  /*12a50*/  @!P4 IADD3 R5, P1, R11, R7, RZ ;  /* 0x000000070b05c210 */ /* 0x000fc40007f3e0ff */
[C---:B------:R-:W-:Y:S01]  /*12a60*/  @!P5 LEA R6, P2, R0.reuse, c[0x0][0x200], 0x2 ;  /* 0x000080000006da11 */ /* 0x040fe200078410ff */
[----:B------:R1:W-:Y:S01]  /*12a70*/  @!P6 STG.E [R8.64], R18 ;  /* 0x000000120800e986 */ /* 0x0003e2000c101906 */
        /* <DEDUP_REMOVED lines=11> */
.L_x_1098:
[----:B------:R-:W-:Y:S05]  /*12b30*/  BSYNC B0 ;  /* 0x0000000000007941 */ /* 0x000fea0003800000 */
.L_x_1097:
[C---:B-1----:R-:W-:Y:S01]  /*12b40*/  IADD3 R2, P0, R236.reuse, R52, RZ ;  /* 0x00000034ec027210 */ /* 0x042fe20007f1e0ff */
[----:B------:R-:W-:Y:S01]  /*12b50*/  BSSY B0, `(.L_x_1099) ;  /* 0x0000012000007945 */ /* 0x000fe20003800000 */
[----:B------:R-:W-:Y:S02]  /*12b60*/  ISETP.GE.AND P1, PT, R236, c[0x0][0x220], PT ;  /* 0x00008800ec007a0c */ /* 0x000fe40003f26270 */
[----:B------:R-:W-:Y:S01]  /*12b70*/  SHF.R.S32.HI R0, RZ, 0x1f, R19 ;  /* 0x0000001fff007819 */ /* 0x000fe20000011413 */
[----:B------:R-:W-:Y:S01]  /*12b80*/  IMAD.X R3, R237, 0x1, R53, P0 ;  /* 0x00000001ed037824 */ /* 0x000fe200000e0635 */
[----:B------:R-:W-:-:S03]  /*12b90*/  ISETP.GE.OR P0, PT, R240, R244, P1 ;  /* 0x000000f4f000720c */ /* 0x000fc60000f06670 */
        /* <DEDUP_REMOVED lines=13> */
.L_x_1100:
[----:B------:R-:W-:Y:S05]  /*12c70*/  BSYNC B0 ;  /* 0x0000000000007941 */ /* 0x000fea0003800000 */
.L_x_1099:
[----:B------:R-:W5:Y:S01]  /*12c80*/  LDL.LU R0, [R1+0x18] ;  /* 0x0000180001007983 */ /* 0x000f620000300800 */
[----:B------:R-:W-:Y:S01]  /*12c90*/  BSSY B0, `(.L_x_1101) ;  /* 0x000000e000007945 */ /* 0x000fe20003800000 */
[----:B-----5:R-:W-:-:S13]  /*12ca0*/  ISETP.GE.OR P0, PT, R0, R244, P1 ;  /* 0x000000f40000720c */ /* 0x020fda0000f06670 */
        /* <DEDUP_REMOVED lines=12> */
.L_x_1102:
[----:B------:R-:W-:Y:S05]  /*12d70*/  BSYNC B0 ;  /* 0x0000000000007941 */ /* 0x000fea0003800000 */
.L_x_1101:
[----:B------:R-:W5:Y:S01]  /*12d80*/  LDL.LU R0, [R1] ;  /* 0x0000000001007983 */ /* 0x000f620000300800 */
        /* <DEDUP_REMOVED lines=14> */
.L_x_1104:
[----:B------:R-:W-:Y:S05]  /*12e70*/  BSYNC B0 ;  /* 0x0000000000007941 */ /* 0x000fea0003800000 */
.L_x_1103:
        /* <DEDUP_REMOVED lines=15> */
.L_x_1106:
[----:B------:R-:W-:Y:S05]  /*12f70*/  BSYNC B0 ;  /* 0x0000000000007941 */ /* 0x000fea0003800000 */
.L_x_1105:
        /* <DEDUP_REMOVED lines=15> */
.L_x_1108:
[----:B------:R-:W-:Y:S05]  /*13070*/  BSYNC B0 ;  /* 0x0000000000007941 */ /* 0x000fea0003800000 */
.L_x_1107:
        /* <DEDUP_REMOVED lines=15> */
.L_x_1110:
[----:B------:R-:W-:Y:S05]  /*13170*/  BSYNC B0 ;  /* 0x0000000000007941 */ /* 0x000fea0003800000 */
.L_x_1109:
        /* <DEDUP_REMOVED lines=15> */
.L_x_1112:
[----:B------:R-:W-:Y:S05]  /*13270*/  BSYNC B0 ;  /* 0x0000000000007941 */ /* 0x000fea0003800000 */
.L_x_1111:
[----:B------:R-:W5:Y:S02]  /*13280*/  LDL.LU R0, [R1+0x24] ;  /* 0x0000240001007983 */ /* 0x000f640000300800 */
[----:B-----5:R-:W-:-:S13]  /*13290*/  ISETP.GE.OR P1, PT, R0, R244, P1 ;  /* 0x000000f40000720c */ /* 0x020fda0000f26670 */
[----:B------:R-:W-:Y:S05]  /*132a0*/  @P1 EXIT ;  /* 0x000000000000194d */ /* 0x000fea0003800000 */
        /* <DEDUP_REMOVED lines=10> */
[----:B--2---:R-:W-:Y:S01]  /*13350*/  STG.E.128 [R2.64], R200 ;  /* 0x000000c802007986 */ /* 0x004fe2000c101d06 */
[----:B------:R-:W-:Y:S05]  /*13360*/  EXIT ;  /* 0x000000000000794d */ /* 0x000fea0003800000 */
.L_x_1047:
        /* <DEDUP_REMOVED lines=14> */
[----:B-1----:R-:W-:Y:S02]  /*13450*/  ISETP.NE.AND P0, PT, R4, RZ, PT ;  /* 0x000000ff0400720c */ /* 0x002fe40003f05270 */
[----:B--2---:R-:W-:Y:S02]  /*13460*/  ISETP.NE.AND P3, PT, R0, RZ, PT ;  /* 0x000000ff0000720c */ /* 0x004fe40003f65270 */
[----:B------:R-:W-:-:S02]  /*13470*/  @!P4 SHF.R.S32.HI R0, RZ, 0x1f, R25 ;  /* 0x0000001fff00c819 */ /* 0x000fc40000011419 */
[----:B------:R-:W-:-:S07]  /*13480*/  ISETP.NE.OR P2, PT, R4, RZ, !P3 ;  /* 0x000000ff0400720c */ /* 0x000fce0005f45670 */
[----:B------:R-:W-:Y:S01]  /*13490*/  @P0 IMAD.MOV.U32 R8, RZ, RZ, c[0x0][0x210] ;  /* 0x00008400ff080624 */ /* 0x000fe200078e00ff */
[----:B------:R-:W-:Y:S01]  /*134a0*/  @P0 MOV R15, c[0x0][0x210] ;  /* 0x00008400000f0a02 */ /* 0x000fe20000000f00 */
[----:B------:R-:W-:Y:S01]  /*134b0*/  @!P4 IMAD R0, R0, c[0x0][0x1e0], RZ ;  /* 0x000078000000ca24 */ /* 0x000fe200078e02ff */
[----:B------:R-:W-:Y:S01]  /*134c0*/  ISETP.NE.OR P1, PT, R245, -0x1, P2 ;  /* 0xfffffffff500780c */ /* 0x000fe20001725670 */
[----:B------:R-:W-:Y:S02]  /*134d0*/  @!P0 IMAD.MOV.U32 R6, RZ, RZ, c[0x0][0x214] ;  /* 0x00008500ff068624 */ /* 0x000fe400078e00ff */
        /* <DEDUP_REMOVED lines=11> */
[C---:B------:R-:W-:Y:S01]  /*13590*/  IADD3 R4, P3, R0.reuse, R4, RZ ;  /* 0x0000000400047210 */ /* 0x040fe20007f7e0ff */
[C---:B------:R-:W-:Y:S01]  /*135a0*/  @!P1 IMAD R245, R25.reuse, c[0x0][0x214], RZ ;  /* 0x0000850019f59a24 */ /* 0x040fe200078e02ff */
[C---:B------:R-:W-:Y:S01]  /*135b0*/  ISETP.GE.AND P1, PT, R0.reuse, c[0x0][0x220], PT ;  /* 0x0000880000007a0c */ /* 0x040fe20003f26270 */
[----:B------:R-:W-:Y:S01]  /*135c0*/  IMAD R6, R25, R6, RZ ;  /* 0x0000000619067224 */ /* 0x000fe200078e02ff */
[----:B------:R-:W-:Y:S01]  /*135d0*/  LEA.HI.X.SX32 R5, R0, R5, 0x1, P3 ;  /* 0x0000000500057211 */ /* 0x000fe200018f0eff */
[----:B------:R-:W-:Y:S01]  /*135e0*/  IMAD R0, R7, c[0x0][0x1f0], RZ ;  /* 0x00007c0007007a24 */ /* 0x000fe200078e02ff */
[-C--:B------:R-:W-:Y:S01]  /*135f0*/  ISETP.GE.OR P3, PT, R10, R14.reuse, P1 ;  /* 0x0000000e0a00720c */ /* 0x080fe20000f66670 */
[----:B------:R-:W-:Y:S01]  /*13600*/  @!P0 IMAD.MOV.U32 R15, RZ, RZ, 0x1 ;  /* 0x00000001ff0f8424 */ /* 0x000fe200078e00ff */
[----:B------:R-:W-:Y:S01]  /*13610*/  SEL R7, R6, RZ, P2 ;  /* 0x000000ff06077207 */ /* 0x000fe20001000000 */
[----:B------:R-:W-:Y:S01]  /*13620*/  IMAD R9, R16, c[0x0][0x1f4], R0 ;  /* 0x00007d0010097a24 */ /* 0x000fe200078e0200 */
[----:B------:R-:W-:Y:S01]  /*13630*/  ISETP.GE.AND P0, PT, R10, R14, PT ;  /* 0x0000000e0a00720c */ /* 0x000fe20003f06270 */
[--C-:B------:R-:W-:Y:S01]  /*13640*/  @!P2 IMAD.MOV.U32 R2, RZ, RZ, R245.reuse ;  /* 0x000000ffff02a224 */ /* 0x100fe200078e00f5 */
[----:B------:R-:W-:Y:S01]  /*13650*/  @!P2 SHF.R.S32.HI R3, RZ, 0x1f, R245 ;  /* 0x0000001fff03a819 */ /* 0x000fe200000114f5 */
[----:B------:R-:W-:Y:S01]  /*13660*/  IMAD R6, R28, R15, RZ ;  /* 0x0000000f1c067224 */ /* 0x000fe200078e02ff */
[----:B------:R-:W-:Y:S01]  /*13670*/  P2R R27, PR, RZ, 0x1 ;  /* 0x00000001ff1b7803 */ /* 0x000fe20000000000 */
[----:B------:R-:W-:-:S02]  /*13680*/  IMAD R0, R16, R8, R7 ;  /* 0x0000000810007224 */ /* 0x000fc400078e0207 */
[----:B------:R-:W-:Y:S01]  /*13690*/  IMAD.WIDE.U32 R12, R16, c[0x0][0x1f0], R4 ;  /* 0x00007c00100c7a25 */ /* 0x000fe200078e0004 */
[----:B------:R-:W-:Y:S02]  /*136a0*/  SHF.R.S32.HI R4, RZ, 0x1f, R6 ;  /* 0x0000001fff047819 */ /* 0x000fe40000011406 */
[----:B------:R-:W-:Y:S01]  /*136b0*/  IADD3 R17, P2, P0, R6, R2, R0 ;  /* 0x0000000206117210 */ /* 0x000fe2000785e000 */
[----:B------:R-:W-:Y:S01]  /*136c0*/  IMAD.WIDE R6, R234, 0x80, R10 ;  /* 0x00000080ea067825 */ /* 0x000fe200078e020a */
[----:B------:R-:W-:-:S03]  /*136d0*/  SHF.R.S32.HI R0, RZ, 0x1f, R0 ;  /* 0x0000001fff007819 */ /* 0x000fc60000011400 */
[----:B------:R-:W-:Y:S01]  /*136e0*/  IMAD.IADD R9, R9, 0x1, R13 ;  /* 0x0000000109097824 */ /* 0x000fe200078e020d */
        /* <DEDUP_REMOVED lines=10> */
.L_x_1114:
[----:B------:R-:W-:Y:S05]  /*13790*/  BSYNC B0 ;  /* 0x0000000000007941 */ /* 0x000fea0003800000 */
.L_x_1113:
        /* <DEDUP_REMOVED lines=17> */
.L_x_1116:
[----:B------:R-:W-:Y:S05]  /*138b0*/  BSYNC B0 ;  /* 0x0000000000007941 */ /* 0x000fea0003800000 */
.L_x_1115:
        /* <DEDUP_REMOVED lines=16> */
.L_x_1118:
[----:B------:R-:W-:Y:S05]  /*139c0*/  BSYNC B0 ;  /* 0x0000000000007941 */ /* 0x000fea0003800000 */
.L_x_1117:
        /* <DEDUP_REMOVED lines=16> */
.L_x_1120:
[----:B------:R-:W-:Y:S05]  /*13ad0*/  BSYNC B0 ;  /* 0x0000000000007941 */ /* 0x000fea0003800000 */
.L_x_1119:
        /* <DEDUP_REMOVED lines=16> */
.L_x_1122:
[----:B------:R-:W-:Y:S05]  /*13be0*/  BSYNC B0 ;  /* 0x0000000000007941 */ /* 0x000fea0003800000 */
.L_x_1121:
        /* <DEDUP_REMOVED lines=16> */
.L_x_1124:
[----:B------:R-:W-:Y:S05]  /*13cf0*/  BSYNC B0 ;  /* 0x0000000000007941 */ /* 0x000fea0003800000 */
.L_x_1123:
        /* <DEDUP_REMOVED lines=16> */
.L_x_1126:
[----:B------:R-:W-:Y:S05]  /*13e00*/  BSYNC B0 ;  /* 0x0000000000007941 */ /* 0x000fea0003800000 */
.L_x_1125:
        /* <DEDUP_REMOVED lines=16> */
.L_x_1128:
[----:B------:R-:W-:Y:S05]  /*13f10*/  BSYNC B0 ;  /* 0x0000000000007941 */ /* 0x000fea0003800000 */
.L_x_1127:
        /* <DEDUP_REMOVED lines=72> */
.L_x_1129:
        /* <DEDUP_REMOVED lines=14> */
.L_x_1147:


//--------------------- .nv.shared._ZN5flash16flash_fwd_kernelI23Flash_fwd_kernel_traitsILi64ELi128ELi128ELi4ELb0ELb0EN7cutlass10bfloat16_tE19Flash_kernel_traitsILi64ELi128ELi128ELi4ES3_EELb0ELb1ELb0ELb0ELb1ELb1ELb0ELb0EEEvNS_16Flash_fwd_paramsE --------------------------
	.section	.nv.shared._ZN5flash16flash_fwd_kernelI23Flash_fwd_kernel_traitsILi64ELi128ELi128ELi4ELb0ELb0EN7cutlass10bfloat16_tE19Flash_kernel_traitsILi64ELi128ELi128ELi4ES3_EELb0ELb1ELb0ELb0ELb1ELb1ELb0ELb0EEEvNS_16Flash_fwd_paramsE,"aw",@nobits
	.sectionflags	@""
	.align	16


//--------------------- .nv.global                --------------------------
	.section	.nv.global,"aw",@nobits
.nv.global:
	.type		_ZN72_INTERNAL_63ed512b_36_flash_fwd_hdim64_bf16_causal_sm80_cu_0106449f_30674cute1_E,@object
	.size		_ZN72_INTERNAL_63ed512b_36_flash_fwd_hdim64_bf16_causal_sm80_cu_0106449f_30674cute1_E,(_ZN72_INTERNAL_63ed512b_36_flash_fwd_hdim64_bf16_causal_sm80_cu_0106449f_30674cuda3std3__45__cpo6cbeginE - _ZN72_INTERNAL_63ed512b_36_flash_fwd_hdim64_bf16_causal_sm80_cu_0106449f_30674cute1_E)
_ZN72_INTERNAL_63ed512b_36_flash_fwd_hdim64_bf16_causal_sm80_cu_0106449f_30674cute1_E:
	.zero		1
	.type		_ZN72_INTERNAL_63ed512b_36_flash_fwd_hdim64_bf16_causal_sm80_cu_0106449f_30674cuda3std3__45__cpo6cbeginE,@object
	.size		_ZN72_INTERNAL_63ed512b_36_flash_fwd_hdim64_bf16_causal_sm80_cu_0106449f_30674cuda3std3__45__cpo6cbeginE,(_ZN72_INTERNAL_63ed512b_36_flash_fwd_hdim64_bf16_causal_sm80_cu_0106449f_30674cuda3std3__48in_placeE - _ZN72_INTERNAL_63ed512b_36_flash_fwd_hdim64_bf16_causal_sm80_cu_0106449f_30674cuda3std3__45__cpo6cbeginE)
_ZN72_INTERNAL_63ed512b_36_flash_fwd_hdim64_bf16_causal_sm80_cu_0106449f_30674cuda3std3__45__cpo6cbeginE:
	.zero		1
	.type		_ZN72_INTERNAL_63ed512b_36_flash_fwd_hdim64_bf16_causal_sm80_cu_0106449f_30674cuda3std3__48in_placeE,@object
	.size		_ZN72_INTERNAL_63ed512b_36_flash_fwd_hdim64_bf16_causal_sm80_cu_0106449f_30674cuda3std3__48in_placeE,(_ZN72_INTERNAL_63ed512b_36_flash_fwd_hdim64_bf16_causal_sm80_cu_0106449f_30674cuda3std6ranges3__45__cpo9iter_moveE - _ZN72_INTERNAL_63ed512b_36_flash_fwd_hdim64_bf16_causal_sm80_cu_0106449f_30674cuda3std3__48in_placeE)
_ZN72_INTERNAL_63ed512b_36_flash_fwd_hdim64_bf16_causal_sm80_cu_0106449f_30674cuda3std3__48in_placeE:
	.zero		1
	.type		_ZN72_INTERNAL_63ed512b_36_flash_fwd_hdim64_bf16_causal_sm80_cu_0106449f_30674cuda3std6ranges3__45__cpo9iter_moveE,@object
	.size		_ZN72_INTERNAL_63ed512b_36_flash_fwd_hdim64_bf16_causal_sm80_cu_0106449f_30674cuda3std6ranges3__45__cpo9iter_moveE,(_ZN72_INTERNAL_63ed512b_36_flash_fwd_hdim64_bf16_causal_sm80_cu_0106449f_30674cuda3std3__45__cpo5beginE - _ZN72_INTERNAL_63ed512b_36_flash_fwd_hdim64_bf16_causal_sm80_cu_0106449f_30674cuda3std6ranges3__45__cpo9iter_moveE)
_ZN72_INTERNAL_63ed512b_36_flash_fwd_hdim64_bf16_causal_sm80_cu_0106449f_30674cuda3std6ranges3__45__cpo9iter_moveE:
	.zero		1
	.type		_ZN72_INTERNAL_63ed512b_36_flash_fwd_hdim64_bf16_causal_sm80_cu_0106449f_30674cuda3std3__45__cpo5beginE,@object
	.size		_ZN72_INTERNAL_63ed512b_36_flash_fwd_hdim64_bf16_causal_sm80_cu_0106449f_30674cuda3std3__45__cpo5beginE,(_ZN72_INTERNAL_63ed512b_36_flash_fwd_hdim64_bf16_causal_sm80_cu_0106449f_30674cuda3std3__474_GLOBAL__N__63ed512b_36_flash_fwd_hdim64_bf16_causal_sm80_cu_0106449f_30676ignoreE - _ZN72_INTERNAL_63ed512b_36_flash_fwd_hdim64_bf16_causal_sm80_cu_0106449f_30674cuda3std3__45__cpo5beginE)
_ZN72_INTERNAL_63ed512b_36_flash_fwd_hdim64_bf16_causal_sm80_cu_0106449f_30674cuda3std3__45__cpo5beginE:
	.zero		1
	.type		_ZN72_INTERNAL_63ed512b_36_flash_fwd_hdim64_bf16_causal_sm80_cu_0106449f_30674cuda3std3__474_GLOBAL__N__63ed512b_36_flash_fwd_hdim64_bf16_causal_sm80_cu_0106449f_30676ignoreE,@object
	.size		_ZN72_INTERNAL_63ed512b_36_flash_fwd_hdim64_bf16_causal_sm80_cu_0106449f_30674cuda3std3__474_GLOBAL__N__63ed512b_36_flash_fwd_hdim64_bf16_causal_sm80_cu_0106449f_30676ignoreE,(_ZN72_INTERNAL_63ed512b_36_flash_fwd_hdim64_bf16_causal_sm80_cu_0106449f_30674cute7productE - _ZN72_INTERNAL_63ed512b_36_flash_fwd_hdim64_bf16_causal_sm80_cu_0106449f_30674cuda3std3__474_GLOBAL__N__63ed512b_36_flash_fwd_hdim64_bf16_causal_sm80_cu_0106449f_30676ignoreE)
_ZN72_INTERNAL_63ed512b_36_flash_fwd_hdim64_bf16_causal_sm80_cu_0106449f_30674cuda3std3__474_GLOBAL__N__63ed512b_36_flash_fwd_hdim64_bf16_causal_sm80_cu_0106449f_30676ignoreE:
	.zero		1
	.type		_ZN72_INTERNAL_63ed512b_36_flash_fwd_hdim64_bf16_causal_sm80_cu_0106449f_30674cute7productE,@object
	.size		_ZN72_INTERNAL_63ed512b_36_flash_fwd_hdim64_bf16_causal_sm80_cu_0106449f_30674cute7productE,(_ZN72_INTERNAL_63ed512b_36_flash_fwd_hdim64_bf16_causal_sm80_cu_0106449f_30674cuda3std3__45__cpo3endE - _ZN72_INTERNAL_63ed512b_36_flash_fwd_hdim64_bf16_causal_sm80_cu_0106449f_30674cute7productE)
_ZN72_INTERNAL_63ed512b_36_flash_fwd_hdim64_bf16_causal_sm80_cu_0106449f_30674cute7productE:
	.zero		1
	.type		_ZN72_INTERNAL_63ed512b_36_flash_fwd_hdim64_bf16_causal_sm80_cu_0106449f_30674cuda3std3__45__cpo3endE,@object
	.size		_ZN72_INTERNAL_63ed512b_36_flash_fwd_hdim64_bf16_causal_sm80_cu_0106449f_30674cuda3std3__45__cpo3endE,(_ZN72_INTERNAL_63ed512b_36_flash_fwd_hdim64_bf16_causal_sm80_cu_0106449f_30674cuda3std3__419piecewise_constructE - _ZN72_INTERNAL_63ed512b_36_flash_fwd_hdim64_bf16_causal_sm80_cu_0106449f_30674cuda3std3__45__cpo3endE)
_ZN72_INTERNAL_63ed512b_36_flash_fwd_hdim64_bf16_causal_sm80_cu_0106449f_30674cuda3std3__45__cpo3endE:
	.zero		1
	.type		_ZN72_INTERNAL_63ed512b_36_flash_fwd_hdim64_bf16_causal_sm80_cu_0106449f_30674cuda3std3__419piecewise_constructE,@object
	.size		_ZN72_INTERNAL_63ed512b_36_flash_fwd_hdim64_bf16_causal_sm80_cu_0106449f_30674cuda3std3__419piecewise_constructE,(_ZN72_INTERNAL_63ed512b_36_flash_fwd_hdim64_bf16_causal_sm80_cu_0106449f_30674cuda3std3__45__cpo4cendE - _ZN72_INTERNAL_63ed512b_36_flash_fwd_hdim64_bf16_causal_sm80_cu_0106449f_30674cuda3std3__419piecewise_constructE)
_ZN72_INTERNAL_63ed512b_36_flash_fwd_hdim64_bf16_causal_sm80_cu_0106449f_30674cuda3std3__419piecewise_constructE:
	.zero		1
	.type		_ZN72_INTERNAL_63ed512b_36_flash_fwd_hdim64_bf16_causal_sm80_cu_0106449f_30674cuda3std3__45__cpo4cendE,@object
	.size		_ZN72_INTERNAL_63ed512b_36_flash_fwd_hdim64_bf16_causal_sm80_cu_0106449f_30674cuda3std3__45__cpo4cendE,(_ZN72_INTERNAL_63ed512b_36_flash_fwd_hdim64_bf16_causal_sm80_cu_0106449f_30674cuda3std6ranges3__45__cpo4swapE - _ZN72_INTERNAL_63ed512b_36_flash_fwd_hdim64_bf16_causal_sm80_cu_0106449f_30674cuda3std3__45__cpo4cendE)
_ZN72_INTERNAL_63ed512b_36_flash_fwd_hdim64_bf16_causal_sm80_cu_0106449f_30674cuda3std3__45__cpo4cendE:
	.zero		1
	.type		_ZN72_INTERNAL_63ed512b_36_flash_fwd_hdim64_bf16_causal_sm80_cu_0106449f_30674cuda3std6ranges3__45__cpo4swapE,@object
	.size		_ZN72_INTERNAL_63ed512b_36_flash_fwd_hdim64_bf16_causal_sm80_cu_0106449f_30674cuda3std6ranges3__45__cpo4swapE,(.L_7 - _ZN72_INTERNAL_63ed512b_36_flash_fwd_hdim64_bf16_causal_sm80_cu_0106449f_30674cuda3std6ranges3__45__cpo4swapE)
_ZN72_INTERNAL_63ed512b_36_flash_fwd_hdim64_bf16_causal_sm80_cu_0106449f_30674cuda3std6ranges3__45__cpo4swapE:
	.zero		1
.L_7:


//--------------------- .nv.shared._ZN5flash16flash_fwd_kernelI23Flash_fwd_kernel_traitsILi64ELi128ELi128ELi4ELb0ELb0EN7cutlass10bfloat16_tE19Flash_kernel_traitsILi64ELi128ELi128ELi4ES3_EELb0ELb1ELb0ELb0ELb1ELb1ELb1ELb0EEEvNS_16Flash_fwd_paramsE --------------------------
	.section	.nv.shared._ZN5flash16flash_fwd_kernelI23Flash_fwd_kernel_traitsILi64ELi128ELi128ELi4ELb0ELb0EN7cutlass10bfloat16_tE19Flash_kernel_traitsILi64ELi128ELi128ELi4ES3_EELb0ELb1ELb0ELb0ELb1ELb1ELb1ELb0EEEvNS_16Flash_fwd_paramsE,"aw",@nobits
	.sectionflags	@""
	.align	16


//--------------------- .nv.shared._ZN5flash16flash_fwd_kernelI23Flash_fwd_kernel_traitsILi64ELi128ELi128ELi4ELb0ELb0EN7cutlass10bfloat16_tE19Flash_kernel_traitsILi64ELi128ELi128ELi4ES3_EELb0ELb1ELb0ELb0ELb0ELb1ELb0ELb0EEEvNS_16Flash_fwd_paramsE --------------------------
	.section	.nv.shared._ZN5flash16flash_fwd_kernelI23Flash_fwd_kernel_traitsILi64ELi128ELi128ELi4ELb0ELb0EN7cutlass10bfloat16_tE19Flash_kernel_traitsILi64ELi128ELi128ELi4ES3_EELb0ELb1ELb0ELb0ELb0ELb1ELb0ELb0EEEvNS_16Flash_fwd_paramsE,"aw",@nobits
	.sectionflags	@""
	.align	16


//--------------------- .nv.shared._ZN5flash16flash_fwd_kernelI23Flash_fwd_kernel_traitsILi64ELi128ELi128ELi4ELb0ELb0EN7cutlass10bfloat16_tE19Flash_kernel_traitsILi64ELi128ELi128ELi4ES3_EELb0ELb1ELb0ELb0ELb0ELb1ELb1ELb0EEEvNS_16Flash_fwd_paramsE --------------------------
	.section	.nv.shared._ZN5flash16flash_fwd_kernelI23Flash_fwd_kernel_traitsILi64ELi128ELi128ELi4ELb0ELb0EN7cutlass10bfloat16_tE19Flash_kernel_traitsILi64ELi128ELi128ELi4ES3_EELb0ELb1ELb0ELb0ELb0ELb1ELb1ELb0EEEvNS_16Flash_fwd_paramsE,"aw",@nobits
	.sectionflags	@""
	.align	16


//--------------------- .nv.shared._ZN5flash16flash_fwd_kernelI23Flash_fwd_kernel_traitsILi64ELi128ELi128ELi4ELb0ELb0EN7cutlass10bfloat16_tE19Flash_kernel_traitsILi64ELi128ELi128ELi4ES3_EELb0ELb1ELb0ELb0ELb0ELb0ELb0ELb0EEEvNS_16Flash_fwd_paramsE --------------------------
	.section	.nv.shared._ZN5flash16flash_fwd_kernelI23Flash_fwd_kernel_traitsILi64ELi128ELi128ELi4ELb0ELb0EN7cutlass10bfloat16_tE19Flash_kernel_traitsILi64ELi128ELi128ELi4ES3_EELb0ELb1ELb0ELb0ELb0ELb0ELb0ELb0EEEvNS_16Flash_fwd_paramsE,"aw",@nobits
	.sectionflags	@""
	.align	16


//--------------------- .nv.shared._ZN5flash16flash_fwd_kernelI23Flash_fwd_kernel_traitsILi64ELi128ELi128ELi4ELb0ELb0EN7cutlass10bfloat16_tE19Flash_kernel_traitsILi64ELi128ELi128ELi4ES3_EELb0ELb1ELb0ELb0ELb0ELb0ELb1ELb0EEEvNS_16Flash_fwd_paramsE --------------------------
	.section	.nv.shared._ZN5flash16flash_fwd_kernelI23Flash_fwd_kernel_traitsILi64ELi128ELi128ELi4ELb0ELb0EN7cutlass10bfloat16_tE19Flash_kernel_traitsILi64ELi128ELi128ELi4ES3_EELb0ELb1ELb0ELb0ELb0ELb0ELb1ELb0EEEvNS_16Flash_fwd_paramsE,"aw",@nobits
	.sectionflags	@""
	.align	16


//--------------------- .nv.shared._ZN5flash16flash_fwd_kernelI23Flash_fwd_kernel_traitsILi64ELi128ELi128ELi4ELb0ELb0EN7cutlass10bfloat16_tE19Flash_kernel_traitsILi64ELi128ELi128ELi4ES3_EELb0ELb1ELb0ELb1ELb0ELb0ELb0ELb0EEEvNS_16Flash_fwd_paramsE --------------------------
	.section	.nv.shared._ZN5flash16flash_fwd_kernelI23Flash_fwd_kernel_traitsILi64ELi128ELi128ELi4ELb0ELb0EN7cutlass10bfloat16_tE19Flash_kernel_traitsILi64ELi128ELi128ELi4ES3_EELb0ELb1ELb0ELb1ELb0ELb0ELb0ELb0EEEvNS_16Flash_fwd_paramsE,"aw",@nobits
	.sectionflags	@""
	.align	16


//--------------------- .nv.shared._ZN5flash16flash_fwd_kernelI23Flash_fwd_kernel_traitsILi64ELi128ELi128ELi4ELb0ELb0EN7cutlass10bfloat16_tE19Flash_kernel_traitsILi64ELi128ELi128ELi4ES3_EELb0ELb1ELb0ELb1ELb0ELb0ELb1ELb0EEEvNS_16Flash_fwd_paramsE --------------------------
	.section	.nv.shared._ZN5flash16flash_fwd_kernelI23Flash_fwd_kernel_traitsILi64ELi128ELi128ELi4ELb0ELb0EN7cutlass10bfloat16_tE19Flash_kernel_traitsILi64ELi128ELi128ELi4ES3_EELb0ELb1ELb0ELb1ELb0ELb0ELb1ELb0EEEvNS_16Flash_fwd_paramsE,"aw",@nobits
	.sectionflags	@""
	.align	16


//--------------------- .nv.shared._ZN5flash16flash_fwd_kernelI23Flash_fwd_kernel_traitsILi64ELi128ELi64ELi4ELb0ELb0EN7cutlass10bfloat16_tE19Flash_kernel_traitsILi64ELi128ELi64ELi4ES3_EELb1ELb1ELb0ELb0ELb0ELb0ELb0ELb0EEEvNS_16Flash_fwd_paramsE --------------------------
	.section	.nv.shared._ZN5flash16flash_fwd_kernelI23Flash_fwd_kernel_traitsILi64ELi128ELi64ELi4ELb0ELb0EN7cutlass10bfloat16_tE19Flash_kernel_traitsILi64ELi128ELi64ELi4ES3_EELb1ELb1ELb0ELb0ELb0ELb0ELb0ELb0EEEvNS_16Flash_fwd_paramsE,"aw",@nobits
	.sectionflags	@""
	.align	16


//--------------------- .nv.shared._ZN5flash16flash_fwd_kernelI23Flash_fwd_kernel_traitsILi64ELi128ELi64ELi4ELb0ELb0EN7cutlass10bfloat16_tE19Flash_kernel_traitsILi64ELi128ELi64ELi4ES3_EELb1ELb1ELb0ELb0ELb1ELb1ELb0ELb0EEEvNS_16Flash_fwd_paramsE --------------------------
	.section	.nv.shared._ZN5flash16flash_fwd_kernelI23Flash_fwd_kernel_traitsILi64ELi128ELi64ELi4ELb0ELb0EN7cutlass10bfloat16_tE19Flash_kernel_traitsILi64ELi128ELi64ELi4ES3_EELb1ELb1ELb0ELb0ELb1ELb1ELb0ELb0EEEvNS_16Flash_fwd_paramsE,"aw",@nobits
	.sectionflags	@""
	.align	16


//--------------------- .nv.shared._ZN5flash16flash_fwd_kernelI23Flash_fwd_kernel_traitsILi64ELi128ELi64ELi4ELb0ELb0EN7cutlass10bfloat16_tE19Flash_kernel_traitsILi64ELi128ELi64ELi4ES3_EELb0ELb1ELb0ELb0ELb1ELb1ELb1ELb0EEEvNS_16Flash_fwd_paramsE --------------------------
	.section	.nv.shared._ZN5flash16flash_fwd_kernelI23Flash_fwd_kernel_traitsILi64ELi128ELi64ELi4ELb0ELb0EN7cutlass10bfloat16_tE19Flash_kernel_traitsILi64ELi128ELi64ELi4ES3_EELb0ELb1ELb0ELb0ELb1ELb1ELb1ELb0EEEvNS_16Flash_fwd_paramsE,"aw",@nobits
	.sectionflags	@""
	.align	16


//--------------------- .nv.shared._ZN5flash16flash_fwd_kernelI23Flash_fwd_kernel_traitsILi64ELi128ELi64ELi4ELb0ELb0EN7cutlass10bfloat16_tE19Flash_kernel_traitsILi64ELi128ELi64ELi4ES3_EELb1ELb1ELb0ELb0ELb0ELb1ELb0ELb0EEEvNS_16Flash_fwd_paramsE --------------------------
	.section	.nv.shared._ZN5flash16flash_fwd_kernelI23Flash_fwd_kernel_traitsILi64ELi128ELi64ELi4ELb0ELb0EN7cutlass10bfloat16_tE19Flash_kernel_traitsILi64ELi128ELi64ELi4ES3_EELb1ELb1ELb0ELb0ELb0ELb1ELb0ELb0EEEvNS_16Flash_fwd_paramsE,"aw",@nobits
	.sectionflags	@""
	.align	16


//--------------------- .nv.shared._ZN5flash16flash_fwd_kernelI23Flash_fwd_kernel_traitsILi64ELi128ELi64ELi4ELb0ELb0EN7cutlass10bfloat16_tE19Flash_kernel_traitsILi64ELi128ELi64ELi4ES3_EELb0ELb1ELb0ELb0ELb0ELb1ELb1ELb0EEEvNS_16Flash_fwd_paramsE --------------------------
	.section	.nv.shared._ZN5flash16flash_fwd_kernelI23Flash_fwd_kernel_traitsILi64ELi128ELi64ELi4ELb0ELb0EN7cutlass10bfloat16_tE19Flash_kernel_traitsILi64ELi128ELi64ELi4ES3_EELb0ELb1ELb0ELb0ELb0ELb1ELb1ELb0EEEvNS_16Flash_fwd_paramsE,"aw",@nobits
	.sectionflags	@""
	.align	16


//--------------------- .nv.shared._ZN5flash16flash_fwd_kernelI23Flash_fwd_kernel_traitsILi64ELi128ELi64ELi4ELb0ELb0EN7cutlass10bfloat16_tE19Flash_kernel_traitsILi64ELi128ELi64ELi4ES3_EELb1ELb1ELb0ELb1ELb0ELb0ELb0ELb0EEEvNS_16Flash_fwd_paramsE --------------------------
	.section	.nv.shared._ZN5flash16flash_fwd_kernelI23Flash_fwd_kernel_traitsILi64ELi128ELi64ELi4ELb0ELb0EN7cutlass10bfloat16_tE19Flash_kernel_traitsILi64ELi128ELi64ELi4ES3_EELb1ELb1ELb0ELb1ELb0ELb0ELb0ELb0EEEvNS_16Flash_fwd_paramsE,"aw",@nobits
	.sectionflags	@""
	.align	16


//--------------------- .nv.shared._ZN5flash16flash_fwd_kernelI23Flash_fwd_kernel_traitsILi64ELi128ELi64ELi4ELb0ELb0EN7cutlass10bfloat16_tE19Flash_kernel_traitsILi64ELi128ELi64ELi4ES3_EELb1ELb1ELb0ELb0ELb0ELb0ELb0ELb1EEEvNS_16Flash_fwd_paramsE --------------------------
	.section	.nv.shared._ZN5flash16flash_fwd_kernelI23Flash_fwd_kernel_traitsILi64ELi128ELi64ELi4ELb0ELb0EN7cutlass10bfloat16_tE19Flash_kernel_traitsILi64ELi128ELi64ELi4ES3_EELb1ELb1ELb0ELb0ELb0ELb0ELb0ELb1EEEvNS_16Flash_fwd_paramsE,"aw",@nobits
	.sectionflags	@""
	.align	16


//--------------------- .nv.shared._ZN5flash16flash_fwd_kernelI23Flash_fwd_kernel_traitsILi64ELi128ELi64ELi4ELb0ELb0EN7cutlass10bfloat16_tE19Flash_kernel_traitsILi64ELi128ELi64ELi4ES3_EELb0ELb1ELb0ELb0ELb0ELb0ELb1ELb0EEEvNS_16Flash_fwd_paramsE --------------------------
	.section	.nv.shared._ZN5flash16flash_fwd_kernelI23Flash_fwd_kernel_traitsILi64ELi128ELi64ELi4ELb0ELb0EN7cutlass10bfloat16_tE19Flash_kernel_traitsILi64ELi128ELi64ELi4ES3_EELb0ELb1ELb0ELb0ELb0ELb0ELb1ELb0EEEvNS_16Flash_fwd_paramsE,"aw",@nobits
	.sectionflags	@""
	.align	16


//--------------------- .nv.shared._ZN5flash16flash_fwd_kernelI23Flash_fwd_kernel_traitsILi64ELi128ELi64ELi4ELb0ELb0EN7cutlass10bfloat16_tE19Flash_kernel_traitsILi64ELi128ELi64ELi4ES3_EELb1ELb1ELb0ELb1ELb0ELb0ELb0ELb1EEEvNS_16Flash_fwd_paramsE --------------------------
	.section	.nv.shared._ZN5flash16flash_fwd_kernelI23Flash_fwd_kernel_traitsILi64ELi128ELi64ELi4ELb0ELb0EN7cutlass10bfloat16_tE19Flash_kernel_traitsILi64ELi128ELi64ELi4ES3_EELb1ELb1ELb0ELb1ELb0ELb0ELb0ELb1EEEvNS_16Flash_fwd_paramsE,"aw",@nobits
	.sectionflags	@""
	.align	16


//--------------------- .nv.shared._ZN5flash16flash_fwd_kernelI23Flash_fwd_kernel_traitsILi64ELi128ELi64ELi4ELb0ELb0EN7cutlass10bfloat16_tE19Flash_kernel_traitsILi64ELi128ELi64ELi4ES3_EELb0ELb1ELb0ELb1ELb0ELb0ELb1ELb0EEEvNS_16Flash_fwd_paramsE --------------------------
	.section	.nv.shared._ZN5flash16flash_fwd_kernelI23Flash_fwd_kernel_traitsILi64ELi128ELi64ELi4ELb0ELb0EN7cutlass10bfloat16_tE19Flash_kernel_traitsILi64ELi128ELi64ELi4ES3_EELb0ELb1ELb0ELb1ELb0ELb0ELb1ELb0EEEvNS_16Flash_fwd_paramsE,"aw",@nobits
	.sectionflags	@""
	.align	16
